	.target	sm_80

	.elftype	@"ET_EXEC"


//--------------------- .note.nv.tkinfo           --------------------------
	.section	.note.nv.tkinfo,"",@"SHT_NOTE"
	.sectionflags	@"SHF_NOTE_NV_TKINFO"
	.tkinfo
        /*0018*/ 	.word	0x00000002
        /*0030*/ 	.string	""
        /*0030*/ 	.string	"ptxas"
        /*0030*/ 	.string	"Cuda compilation tools, release 13.0, V13.0.88"
        /*0030*/ 	.string	"Build cuda_13.0.r13.0/compiler.36424714_0"
        /*0030*/ 	.string	"-arch sm_80 -m 64 "



//--------------------- .note.nv.cuinfo           --------------------------
	.section	.note.nv.cuinfo,"",@"SHT_NOTE"
	.sectionflags	@"SHF_NOTE_NV_CUINFO"
        /*0018*/ 	.short	0x0002
        /*001a*/ 	.short	0x0050
        /*001c*/ 	.short	0x0082
	.zero		2


//--------------------- .nv.info                  --------------------------
	.section	.nv.info,"",@"SHT_CUDA_INFO"
	.align	4


	//----- nvinfo : EIATTR_REGCOUNT
	.align		4
        /*0000*/ 	.byte	0x04, 0x2f
        /*0002*/ 	.short	(.L_12 - .L_11)
	.align		4
.L_11:
        /*0004*/ 	.word	index@(_ZN5flash24flash_fwd_splitkv_kernelI23Flash_fwd_kernel_traitsILi96ELi64ELi64ELi4ELb0ELb0EN7cutlass6half_tE19Flash_kernel_traitsILi96ELi64ELi64ELi4ES3_EELb1ELb0ELb1ELb0ELb0ELb1ELb1ELb1EEEvNS_16Flash_fwd_paramsE)
        /*0008*/ 	.word	0x000000a8


	//----- nvinfo : EIATTR_FRAME_SIZE
	.align		4
.L_12:
        /*000c*/ 	.byte	0x04, 0x11
        /*000e*/ 	.short	(.L_14 - .L_13)
	.align		4
.L_13:
        /*0010*/ 	.word	index@(_ZN5flash24flash_fwd_splitkv_kernelI23Flash_fwd_kernel_traitsILi96ELi64ELi64ELi4ELb0ELb0EN7cutlass6half_tE19Flash_kernel_traitsILi96ELi64ELi64ELi4ES3_EELb1ELb0ELb1ELb0ELb0ELb1ELb1ELb1EEEvNS_16Flash_fwd_paramsE)
        /*0014*/ 	.word	0x00000000


	//----- nvinfo : EIATTR_REGCOUNT
	.align		4
.L_14:
        /*0018*/ 	.byte	0x04, 0x2f
        /*001a*/ 	.short	(.L_16 - .L_15)
	.align		4
.L_15:
        /*001c*/ 	.word	index@(_ZN5flash24flash_fwd_splitkv_kernelI23Flash_fwd_kernel_traitsILi96ELi64ELi64ELi4ELb0ELb0EN7cutlass6half_tE19Flash_kernel_traitsILi96ELi64ELi64ELi4ES3_EELb1ELb0ELb1ELb0ELb0ELb0ELb1ELb1EEEvNS_16Flash_fwd_paramsE)
        /*0020*/ 	.word	0x00000098


	//----- nvinfo : EIATTR_FRAME_SIZE
	.align		4
.L_16:
        /*0024*/ 	.byte	0x04, 0x11
        /*0026*/ 	.short	(.L_18 - .L_17)
	.align		4
.L_17:
        /*0028*/ 	.word	index@(_ZN5flash24flash_fwd_splitkv_kernelI23Flash_fwd_kernel_traitsILi96ELi64ELi64ELi4ELb0ELb0EN7cutlass6half_tE19Flash_kernel_traitsILi96ELi64ELi64ELi4ES3_EELb1ELb0ELb1ELb0ELb0ELb0ELb1ELb1EEEvNS_16Flash_fwd_paramsE)
        /*002c*/ 	.word	0x00000000


	//----- nvinfo : EIATTR_REGCOUNT
	.align		4
.L_18:
        /*0030*/ 	.byte	0x04, 0x2f
        /*0032*/ 	.short	(.L_20 - .L_19)
	.align		4
.L_19:
        /*0034*/ 	.word	index@(_ZN5flash24flash_fwd_splitkv_kernelI23Flash_fwd_kernel_traitsILi96ELi64ELi64ELi4ELb0ELb0EN7cutlass6half_tE19Flash_kernel_traitsILi96ELi64ELi64ELi4ES3_EELb1ELb0ELb0ELb0ELb1ELb1ELb1ELb1EEEvNS_16Flash_fwd_paramsE)
        /*0038*/ 	.word	0x000000a8


	//----- nvinfo : EIATTR_FRAME_SIZE
	.align		4
.L_20:
        /*003c*/ 	.byte	0x04, 0x11
        /*003e*/ 	.short	(.L_22 - .L_21)
	.align		4
.L_21:
        /*0040*/ 	.word	index@(_ZN5flash24flash_fwd_splitkv_kernelI23Flash_fwd_kernel_traitsILi96ELi64ELi64ELi4ELb0ELb0EN7cutlass6half_tE19Flash_kernel_traitsILi96ELi64ELi64ELi4ES3_EELb1ELb0ELb0ELb0ELb1ELb1ELb1ELb1EEEvNS_16Flash_fwd_paramsE)
        /*0044*/ 	.word	0x00000000


	//----- nvinfo : EIATTR_REGCOUNT
	.align		4
.L_22:
        /*0048*/ 	.byte	0x04, 0x2f
        /*004a*/ 	.short	(.L_24 - .L_23)
	.align		4
.L_23:
        /*004c*/ 	.word	index@(_ZN5flash24flash_fwd_splitkv_kernelI23Flash_fwd_kernel_traitsILi96ELi64ELi64ELi4ELb0ELb0EN7cutlass6half_tE19Flash_kernel_traitsILi96ELi64ELi64ELi4ES3_EELb1ELb0ELb0ELb0ELb1ELb0ELb1ELb1EEEvNS_16Flash_fwd_paramsE)
        /*0050*/ 	.word	0x00000090


	//----- nvinfo : EIATTR_FRAME_SIZE
	.align		4
.L_24:
        /*0054*/ 	.byte	0x04, 0x11
        /*0056*/ 	.short	(.L_26 - .L_25)
	.align		4
.L_25:
        /*0058*/ 	.word	index@(_ZN5flash24flash_fwd_splitkv_kernelI23Flash_fwd_kernel_traitsILi96ELi64ELi64ELi4ELb0ELb0EN7cutlass6half_tE19Flash_kernel_traitsILi96ELi64ELi64ELi4ES3_EELb1ELb0ELb0ELb0ELb1ELb0ELb1ELb1EEEvNS_16Flash_fwd_paramsE)
        /*005c*/ 	.word	0x00000000


	//----- nvinfo : EIATTR_REGCOUNT
	.align		4
.L_26:
        /*0060*/ 	.byte	0x04, 0x2f
        /*0062*/ 	.short	(.L_28 - .L_27)
	.align		4
.L_27:
        /*0064*/ 	.word	index@(_ZN5flash24flash_fwd_splitkv_kernelI23Flash_fwd_kernel_traitsILi96ELi64ELi64ELi4ELb0ELb0EN7cutlass6half_tE19Flash_kernel_traitsILi96ELi64ELi64ELi4ES3_EELb1ELb0ELb1ELb0ELb0ELb1ELb1ELb0EEEvNS_16Flash_fwd_paramsE)
        /*0068*/ 	.word	0x000000a8


	//----- nvinfo : EIATTR_FRAME_SIZE
	.align		4
.L_28:
        /*006c*/ 	.byte	0x04, 0x11
        /*006e*/ 	.short	(.L_30 - .L_29)
	.align		4
.L_29:
        /*0070*/ 	.word	index@(_ZN5flash24flash_fwd_splitkv_kernelI23Flash_fwd_kernel_traitsILi96ELi64ELi64ELi4ELb0ELb0EN7cutlass6half_tE19Flash_kernel_traitsILi96ELi64ELi64ELi4ES3_EELb1ELb0ELb1ELb0ELb0ELb1ELb1ELb0EEEvNS_16Flash_fwd_paramsE)
        /*0074*/ 	.word	0x00000000


	//----- nvinfo : EIATTR_REGCOUNT
	.align		4
.L_30:
        /*0078*/ 	.byte	0x04, 0x2f
        /*007a*/ 	.short	(.L_32 - .L_31)
	.align		4
.L_31:
        /*007c*/ 	.word	index@(_ZN5flash24flash_fwd_splitkv_kernelI23Flash_fwd_kernel_traitsILi96ELi64ELi64ELi4ELb0ELb0EN7cutlass6half_tE19Flash_kernel_traitsILi96ELi64ELi64ELi4ES3_EELb1ELb0ELb1ELb0ELb0ELb0ELb1ELb0EEEvNS_16Flash_fwd_paramsE)
        /*0080*/ 	.word	0x0000009b


	//----- nvinfo : EIATTR_FRAME_SIZE
	.align		4
.L_32:
        /*0084*/ 	.byte	0x04, 0x11
        /*0086*/ 	.short	(.L_34 - .L_33)
	.align		4
.L_33:
        /*0088*/ 	.word	index@(_ZN5flash24flash_fwd_splitkv_kernelI23Flash_fwd_kernel_traitsILi96ELi64ELi64ELi4ELb0ELb0EN7cutlass6half_tE19Flash_kernel_traitsILi96ELi64ELi64ELi4ES3_EELb1ELb0ELb1ELb0ELb0ELb0ELb1ELb0EEEvNS_16Flash_fwd_paramsE)
        /*008c*/ 	.word	0x00000000


	//----- nvinfo : EIATTR_REGCOUNT
	.align		4
.L_34:
        /*0090*/ 	.byte	0x04, 0x2f
        /*0092*/ 	.short	(.L_36 - .L_35)
	.align		4
.L_35:
        /*0094*/ 	.word	index@(_ZN5flash24flash_fwd_splitkv_kernelI23Flash_fwd_kernel_traitsILi96ELi64ELi64ELi4ELb0ELb0EN7cutlass6half_tE19Flash_kernel_traitsILi96ELi64ELi64ELi4ES3_EELb1ELb0ELb0ELb0ELb1ELb1ELb1ELb0EEEvNS_16Flash_fwd_paramsE)
        /*0098*/ 	.word	0x000000a7


	//----- nvinfo : EIATTR_FRAME_SIZE
	.align		4
.L_36:
        /*009c*/ 	.byte	0x04, 0x11
        /*009e*/ 	.short	(.L_38 - .L_37)
	.align		4
.L_37:
        /*00a0*/ 	.word	index@(_ZN5flash24flash_fwd_splitkv_kernelI23Flash_fwd_kernel_traitsILi96ELi64ELi64ELi4ELb0ELb0EN7cutlass6half_tE19Flash_kernel_traitsILi96ELi64ELi64ELi4ES3_EELb1ELb0ELb0ELb0ELb1ELb1ELb1ELb0EEEvNS_16Flash_fwd_paramsE)
        /*00a4*/ 	.word	0x00000000


	//----- nvinfo : EIATTR_REGCOUNT
	.align		4
.L_38:
        /*00a8*/ 	.byte	0x04, 0x2f
        /*00aa*/ 	.short	(.L_40 - .L_39)
	.align		4
.L_39:
        /*00ac*/ 	.word	index@(_ZN5flash24flash_fwd_splitkv_kernelI23Flash_fwd_kernel_traitsILi96ELi64ELi64ELi4ELb0ELb0EN7cutlass6half_tE19Flash_kernel_traitsILi96ELi64ELi64ELi4ES3_EELb1ELb0ELb0ELb0ELb1ELb0ELb1ELb0EEEvNS_16Flash_fwd_paramsE)
        /*00b0*/ 	.word	0x000000a6


	//----- nvinfo : EIATTR_FRAME_SIZE
	.align		4
.L_40:
        /*00b4*/ 	.byte	0x04, 0x11
        /*00b6*/ 	.short	(.L_42 - .L_41)
	.align		4
.L_41:
        /*00b8*/ 	.word	index@(_ZN5flash24flash_fwd_splitkv_kernelI23Flash_fwd_kernel_traitsILi96ELi64ELi64ELi4ELb0ELb0EN7cutlass6half_tE19Flash_kernel_traitsILi96ELi64ELi64ELi4ES3_EELb1ELb0ELb0ELb0ELb1ELb0ELb1ELb0EEEvNS_16Flash_fwd_paramsE)
        /*00bc*/ 	.word	0x00000000


	//----- nvinfo : EIATTR_REGCOUNT
	.align		4
.L_42:
        /*00c0*/ 	.byte	0x04, 0x2f
        /*00c2*/ 	.short	(.L_44 - .L_43)
	.align		4
.L_43:
        /*00c4*/ 	.word	index@(_ZN5flash24flash_fwd_splitkv_kernelI23Flash_fwd_kernel_traitsILi96ELi64ELi64ELi4ELb0ELb0EN7cutlass6half_tE19Flash_kernel_traitsILi96ELi64ELi64ELi4ES3_EELb1ELb0ELb1ELb0ELb0ELb1ELb0ELb1EEEvNS_16Flash_fwd_paramsE)
        /*00c8*/ 	.word	0x000000a2


	//----- nvinfo : EIATTR_FRAME_SIZE
	.align		4
.L_44:
        /*00cc*/ 	.byte	0x04, 0x11
        /*00ce*/ 	.short	(.L_46 - .L_45)
	.align		4
.L_45:
        /*00d0*/ 	.word	index@(_ZN5flash24flash_fwd_splitkv_kernelI23Flash_fwd_kernel_traitsILi96ELi64ELi64ELi4ELb0ELb0EN7cutlass6half_tE19Flash_kernel_traitsILi96ELi64ELi64ELi4ES3_EELb1ELb0ELb1ELb0ELb0ELb1ELb0ELb1EEEvNS_16Flash_fwd_paramsE)
        /*00d4*/ 	.word	0x00000000


	//----- nvinfo : EIATTR_REGCOUNT
	.align		4
.L_46:
        /*00d8*/ 	.byte	0x04, 0x2f
        /*00da*/ 	.short	(.L_48 - .L_47)
	.align		4
.L_47:
        /*00dc*/ 	.word	index@(_ZN5flash24flash_fwd_splitkv_kernelI23Flash_fwd_kernel_traitsILi96ELi64ELi64ELi4ELb0ELb0EN7cutlass6half_tE19Flash_kernel_traitsILi96ELi64ELi64ELi4ES3_EELb1ELb0ELb1ELb0ELb0ELb0ELb0ELb1EEEvNS_16Flash_fwd_paramsE)
        /*00e0*/ 	.word	0x00000096


	//----- nvinfo : EIATTR_FRAME_SIZE
	.align		4
.L_48:
        /*00e4*/ 	.byte	0x04, 0x11
        /*00e6*/ 	.short	(.L_50 - .L_49)
	.align		4
.L_49:
        /*00e8*/ 	.word	index@(_ZN5flash24flash_fwd_splitkv_kernelI23Flash_fwd_kernel_traitsILi96ELi64ELi64ELi4ELb0ELb0EN7cutlass6half_tE19Flash_kernel_traitsILi96ELi64ELi64ELi4ES3_EELb1ELb0ELb1ELb0ELb0ELb0ELb0ELb1EEEvNS_16Flash_fwd_paramsE)
        /*00ec*/ 	.word	0x00000000


	//----- nvinfo : EIATTR_REGCOUNT
	.align		4
.L_50:
        /*00f0*/ 	.byte	0x04, 0x2f
        /*00f2*/ 	.short	(.L_52 - .L_51)
	.align		4
.L_51:
        /*00f4*/ 	.word	index@(_ZN5flash24flash_fwd_splitkv_kernelI23Flash_fwd_kernel_traitsILi96ELi64ELi64ELi4ELb0ELb0EN7cutlass6half_tE19Flash_kernel_traitsILi96ELi64ELi64ELi4ES3_EELb1ELb0ELb0ELb0ELb1ELb1ELb0ELb1EEEvNS_16Flash_fwd_paramsE)
        /*00f8*/ 	.word	0x000000a5


	//----- nvinfo : EIATTR_FRAME_SIZE
	.align		4
.L_52:
        /*00fc*/ 	.byte	0x04, 0x11
        /*00fe*/ 	.short	(.L_54 - .L_53)
	.align		4
.L_53:
        /*0100*/ 	.word	index@(_ZN5flash24flash_fwd_splitkv_kernelI23Flash_fwd_kernel_traitsILi96ELi64ELi64ELi4ELb0ELb0EN7cutlass6half_tE19Flash_kernel_traitsILi96ELi64ELi64ELi4ES3_EELb1ELb0ELb0ELb0ELb1ELb1ELb0ELb1EEEvNS_16Flash_fwd_paramsE)
        /*0104*/ 	.word	0x00000000


	//----- nvinfo : EIATTR_REGCOUNT
	.align		4
.L_54:
        /*0108*/ 	.byte	0x04, 0x2f
        /*010a*/ 	.short	(.L_56 - .L_55)
	.align		4
.L_55:
        /*010c*/ 	.word	index@(_ZN5flash24flash_fwd_splitkv_kernelI23Flash_fwd_kernel_traitsILi96ELi64ELi64ELi4ELb0ELb0EN7cutlass6half_tE19Flash_kernel_traitsILi96ELi64ELi64ELi4ES3_EELb1ELb0ELb0ELb0ELb1ELb0ELb0ELb1EEEvNS_16Flash_fwd_paramsE)
        /*0110*/ 	.word	0x0000008f


	//----- nvinfo : EIATTR_FRAME_SIZE
	.align		4
.L_56:
        /*0114*/ 	.byte	0x04, 0x11
        /*0116*/ 	.short	(.L_58 - .L_57)
	.align		4
.L_57:
        /*0118*/ 	.word	index@(_ZN5flash24flash_fwd_splitkv_kernelI23Flash_fwd_kernel_traitsILi96ELi64ELi64ELi4ELb0ELb0EN7cutlass6half_tE19Flash_kernel_traitsILi96ELi64ELi64ELi4ES3_EELb1ELb0ELb0ELb0ELb1ELb0ELb0ELb1EEEvNS_16Flash_fwd_paramsE)
        /*011c*/ 	.word	0x00000000


	//----- nvinfo : EIATTR_REGCOUNT
	.align		4
.L_58:
        /*0120*/ 	.byte	0x04, 0x2f
        /*0122*/ 	.short	(.L_60 - .L_59)
	.align		4
.L_59:
        /*0124*/ 	.word	index@(_ZN5flash24flash_fwd_splitkv_kernelI23Flash_fwd_kernel_traitsILi96ELi64ELi64ELi4ELb0ELb0EN7cutlass6half_tE19Flash_kernel_traitsILi96ELi64ELi64ELi4ES3_EELb1ELb0ELb1ELb0ELb0ELb1ELb0ELb0EEEvNS_16Flash_fwd_paramsE)
        /*0128*/ 	.word	0x000000a2


	//----- nvinfo : EIATTR_FRAME_SIZE
	.align		4
.L_60:
        /*012c*/ 	.byte	0x04, 0x11
        /*012e*/ 	.short	(.L_62 - .L_61)
	.align		4
.L_61:
        /*0130*/ 	.word	index@(_ZN5flash24flash_fwd_splitkv_kernelI23Flash_fwd_kernel_traitsILi96ELi64ELi64ELi4ELb0ELb0EN7cutlass6half_tE19Flash_kernel_traitsILi96ELi64ELi64ELi4ES3_EELb1ELb0ELb1ELb0ELb0ELb1ELb0ELb0EEEvNS_16Flash_fwd_paramsE)
        /*0134*/ 	.word	0x00000000


	//----- nvinfo : EIATTR_REGCOUNT
	.align		4
.L_62:
        /*0138*/ 	.byte	0x04, 0x2f
        /*013a*/ 	.short	(.L_64 - .L_63)
	.align		4
.L_63:
        /*013c*/ 	.word	index@(_ZN5flash24flash_fwd_splitkv_kernelI23Flash_fwd_kernel_traitsILi96ELi64ELi64ELi4ELb0ELb0EN7cutlass6half_tE19Flash_kernel_traitsILi96ELi64ELi64ELi4ES3_EELb1ELb0ELb1ELb0ELb0ELb0ELb0ELb0EEEvNS_16Flash_fwd_paramsE)
        /*0140*/ 	.word	0x000000a1


	//----- nvinfo : EIATTR_FRAME_SIZE
	.align		4
.L_64:
        /*0144*/ 	.byte	0x04, 0x11
        /*0146*/ 	.short	(.L_66 - .L_65)
	.align		4
.L_65:
        /*0148*/ 	.word	index@(_ZN5flash24flash_fwd_splitkv_kernelI23Flash_fwd_kernel_traitsILi96ELi64ELi64ELi4ELb0ELb0EN7cutlass6half_tE19Flash_kernel_traitsILi96ELi64ELi64ELi4ES3_EELb1ELb0ELb1ELb0ELb0ELb0ELb0ELb0EEEvNS_16Flash_fwd_paramsE)
        /*014c*/ 	.word	0x00000000


	//----- nvinfo : EIATTR_REGCOUNT
	.align		4
.L_66:
        /*0150*/ 	.byte	0x04, 0x2f
        /*0152*/ 	.short	(.L_68 - .L_67)
	.align		4
.L_67:
        /*0154*/ 	.word	index@(_ZN5flash24flash_fwd_splitkv_kernelI23Flash_fwd_kernel_traitsILi96ELi64ELi64ELi4ELb0ELb0EN7cutlass6half_tE19Flash_kernel_traitsILi96ELi64ELi64ELi4ES3_EELb1ELb0ELb0ELb0ELb1ELb1ELb0ELb0EEEvNS_16Flash_fwd_paramsE)
        /*0158*/ 	.word	0x000000a8


	//----- nvinfo : EIATTR_FRAME_SIZE
	.align		4
.L_68:
        /*015c*/ 	.byte	0x04, 0x11
        /*015e*/ 	.short	(.L_70 - .L_69)
	.align		4
.L_69:
        /*0160*/ 	.word	index@(_ZN5flash24flash_fwd_splitkv_kernelI23Flash_fwd_kernel_traitsILi96ELi64ELi64ELi4ELb0ELb0EN7cutlass6half_tE19Flash_kernel_traitsILi96ELi64ELi64ELi4ES3_EELb1ELb0ELb0ELb0ELb1ELb1ELb0ELb0EEEvNS_16Flash_fwd_paramsE)
        /*0164*/ 	.word	0x00000000


	//----- nvinfo : EIATTR_REGCOUNT
	.align		4
.L_70:
        /*0168*/ 	.byte	0x04, 0x2f
        /*016a*/ 	.short	(.L_72 - .L_71)
	.align		4
.L_71:
        /*016c*/ 	.word	index@(_ZN5flash24flash_fwd_splitkv_kernelI23Flash_fwd_kernel_traitsILi96ELi64ELi64ELi4ELb0ELb0EN7cutlass6half_tE19Flash_kernel_traitsILi96ELi64ELi64ELi4ES3_EELb1ELb0ELb0ELb0ELb1ELb0ELb0ELb0EEEvNS_16Flash_fwd_paramsE)
        /*0170*/ 	.word	0x000000a8


	//----- nvinfo : EIATTR_FRAME_SIZE
	.align		4
.L_72:
        /*0174*/ 	.byte	0x04, 0x11
        /*0176*/ 	.short	(.L_74 - .L_73)
	.align		4
.L_73:
        /*0178*/ 	.word	index@(_ZN5flash24flash_fwd_splitkv_kernelI23Flash_fwd_kernel_traitsILi96ELi64ELi64ELi4ELb0ELb0EN7cutlass6half_tE19Flash_kernel_traitsILi96ELi64ELi64ELi4ES3_EELb1ELb0ELb0ELb0ELb1ELb0ELb0ELb0EEEvNS_16Flash_fwd_paramsE)
        /*017c*/ 	.word	0x00000000


	//----- nvinfo : EIATTR_REGCOUNT
	.align		4
.L_74:
        /*0180*/ 	.byte	0x04, 0x2f
        /*0182*/ 	.short	(.L_76 - .L_75)
	.align		4
.L_75:
        /*0184*/ 	.word	index@(_ZN5flash24flash_fwd_splitkv_kernelI23Flash_fwd_kernel_traitsILi96ELi64ELi64ELi4ELb0ELb0EN7cutlass6half_tE19Flash_kernel_traitsILi96ELi64ELi64ELi4ES3_EELb1ELb0ELb0ELb1ELb1ELb1ELb1ELb0EEEvNS_16Flash_fwd_paramsE)
        /*0188*/ 	.word	0x000000a7


	//----- nvinfo : EIATTR_FRAME_SIZE
	.align		4
.L_76:
        /*018c*/ 	.byte	0x04, 0x11
        /*018e*/ 	.short	(.L_78 - .L_77)
	.align		4
.L_77:
        /*0190*/ 	.word	index@(_ZN5flash24flash_fwd_splitkv_kernelI23Flash_fwd_kernel_traitsILi96ELi64ELi64ELi4ELb0ELb0EN7cutlass6half_tE19Flash_kernel_traitsILi96ELi64ELi64ELi4ES3_EELb1ELb0ELb0ELb1ELb1ELb1ELb1ELb0EEEvNS_16Flash_fwd_paramsE)
        /*0194*/ 	.word	0x00000000


	//----- nvinfo : EIATTR_REGCOUNT
	.align		4
.L_78:
        /*0198*/ 	.byte	0x04, 0x2f
        /*019a*/ 	.short	(.L_80 - .L_79)
	.align		4
.L_79:
        /*019c*/ 	.word	index@(_ZN5flash24flash_fwd_splitkv_kernelI23Flash_fwd_kernel_traitsILi96ELi64ELi64ELi4ELb0ELb0EN7cutlass6half_tE19Flash_kernel_traitsILi96ELi64ELi64ELi4ES3_EELb1ELb0ELb0ELb1ELb1ELb0ELb1ELb0EEEvNS_16Flash_fwd_paramsE)
        /*01a0*/ 	.word	0x000000a8


	//----- nvinfo : EIATTR_FRAME_SIZE
	.align		4
.L_80:
        /*01a4*/ 	.byte	0x04, 0x11
        /*01a6*/ 	.short	(.L_82 - .L_81)
	.align		4
.L_81:
        /*01a8*/ 	.word	index@(_ZN5flash24flash_fwd_splitkv_kernelI23Flash_fwd_kernel_traitsILi96ELi64ELi64ELi4ELb0ELb0EN7cutlass6half_tE19Flash_kernel_traitsILi96ELi64ELi64ELi4ES3_EELb1ELb0ELb0ELb1ELb1ELb0ELb1ELb0EEEvNS_16Flash_fwd_paramsE)
        /*01ac*/ 	.word	0x00000000


	//----- nvinfo : EIATTR_REGCOUNT
	.align		4
.L_82:
        /*01b0*/ 	.byte	0x04, 0x2f
        /*01b2*/ 	.short	(.L_84 - .L_83)
	.align		4
.L_83:
        /*01b4*/ 	.word	index@(_ZN5flash24flash_fwd_splitkv_kernelI23Flash_fwd_kernel_traitsILi96ELi64ELi64ELi4ELb0ELb0EN7cutlass6half_tE19Flash_kernel_traitsILi96ELi64ELi64ELi4ES3_EELb1ELb0ELb0ELb1ELb1ELb1ELb0ELb0EEEvNS_16Flash_fwd_paramsE)
        /*01b8*/ 	.word	0x000000a8


	//----- nvinfo : EIATTR_FRAME_SIZE
	.align		4
.L_84:
        /*01bc*/ 	.byte	0x04, 0x11
        /*01be*/ 	.short	(.L_86 - .L_85)
	.align		4
.L_85:
        /*01c0*/ 	.word	index@(_ZN5flash24flash_fwd_splitkv_kernelI23Flash_fwd_kernel_traitsILi96ELi64ELi64ELi4ELb0ELb0EN7cutlass6half_tE19Flash_kernel_traitsILi96ELi64ELi64ELi4ES3_EELb1ELb0ELb0ELb1ELb1ELb1ELb0ELb0EEEvNS_16Flash_fwd_paramsE)
        /*01c4*/ 	.word	0x00000000


	//----- nvinfo : EIATTR_REGCOUNT
	.align		4
.L_86:
        /*01c8*/ 	.byte	0x04, 0x2f
        /*01ca*/ 	.short	(.L_88 - .L_87)
	.align		4
.L_87:
        /*01cc*/ 	.word	index@(_ZN5flash24flash_fwd_splitkv_kernelI23Flash_fwd_kernel_traitsILi96ELi64ELi64ELi4ELb0ELb0EN7cutlass6half_tE19Flash_kernel_traitsILi96ELi64ELi64ELi4ES3_EELb1ELb0ELb0ELb1ELb1ELb0ELb0ELb0EEEvNS_16Flash_fwd_paramsE)
        /*01d0*/ 	.word	0x000000a7


	//----- nvinfo : EIATTR_FRAME_SIZE
	.align		4
.L_88:
        /*01d4*/ 	.byte	0x04, 0x11
        /*01d6*/ 	.short	(.L_90 - .L_89)
	.align		4
.L_89:
        /*01d8*/ 	.word	index@(_ZN5flash24flash_fwd_splitkv_kernelI23Flash_fwd_kernel_traitsILi96ELi64ELi64ELi4ELb0ELb0EN7cutlass6half_tE19Flash_kernel_traitsILi96ELi64ELi64ELi4ES3_EELb1ELb0ELb0ELb1ELb1ELb0ELb0ELb0EEEvNS_16Flash_fwd_paramsE)
        /*01dc*/ 	.word	0x00000000


	//----- nvinfo : EIATTR_REGCOUNT
	.align		4
.L_90:
        /*01e0*/ 	.byte	0x04, 0x2f
        /*01e2*/ 	.short	(.L_92 - .L_91)
	.align		4
.L_91:
        /*01e4*/ 	.word	index@(_ZN5flash24flash_fwd_splitkv_kernelI23Flash_fwd_kernel_traitsILi96ELi64ELi64ELi4ELb0ELb0EN7cutlass6half_tE19Flash_kernel_traitsILi96ELi64ELi64ELi4ES3_EELb1ELb0ELb0ELb0ELb0ELb1ELb1ELb1EEEvNS_16Flash_fwd_paramsE)
        /*01e8*/ 	.word	0x000000a8


	//----- nvinfo : EIATTR_FRAME_SIZE
	.align		4
.L_92:
        /*01ec*/ 	.byte	0x04, 0x11
        /*01ee*/ 	.short	(.L_94 - .L_93)
	.align		4
.L_93:
        /*01f0*/ 	.word	index@(_ZN5flash24flash_fwd_splitkv_kernelI23Flash_fwd_kernel_traitsILi96ELi64ELi64ELi4ELb0ELb0EN7cutlass6half_tE19Flash_kernel_traitsILi96ELi64ELi64ELi4ES3_EELb1ELb0ELb0ELb0ELb0ELb1ELb1ELb1EEEvNS_16Flash_fwd_paramsE)
        /*01f4*/ 	.word	0x00000000


	//----- nvinfo : EIATTR_REGCOUNT
	.align		4
.L_94:
        /*01f8*/ 	.byte	0x04, 0x2f
        /*01fa*/ 	.short	(.L_96 - .L_95)
	.align		4
.L_95:
        /*01fc*/ 	.word	index@(_ZN5flash24flash_fwd_splitkv_kernelI23Flash_fwd_kernel_traitsILi96ELi64ELi64ELi4ELb0ELb0EN7cutlass6half_tE19Flash_kernel_traitsILi96ELi64ELi64ELi4ES3_EELb1ELb0ELb0ELb0ELb0ELb0ELb1ELb1EEEvNS_16Flash_fwd_paramsE)
        /*0200*/ 	.word	0x0000009f


	//----- nvinfo : EIATTR_FRAME_SIZE
	.align		4
.L_96:
        /*0204*/ 	.byte	0x04, 0x11
        /*0206*/ 	.short	(.L_98 - .L_97)
	.align		4
.L_97:
        /*0208*/ 	.word	index@(_ZN5flash24flash_fwd_splitkv_kernelI23Flash_fwd_kernel_traitsILi96ELi64ELi64ELi4ELb0ELb0EN7cutlass6half_tE19Flash_kernel_traitsILi96ELi64ELi64ELi4ES3_EELb1ELb0ELb0ELb0ELb0ELb0ELb1ELb1EEEvNS_16Flash_fwd_paramsE)
        /*020c*/ 	.word	0x00000000


	//----- nvinfo : EIATTR_REGCOUNT
	.align		4
.L_98:
        /*0210*/ 	.byte	0x04, 0x2f
        /*0212*/ 	.short	(.L_100 - .L_99)
	.align		4
.L_99:
        /*0214*/ 	.word	index@(_ZN5flash24flash_fwd_splitkv_kernelI23Flash_fwd_kernel_traitsILi96ELi64ELi64ELi4ELb0ELb0EN7cutlass6half_tE19Flash_kernel_traitsILi96ELi64ELi64ELi4ES3_EELb1ELb0ELb0ELb0ELb0ELb1ELb1ELb0EEEvNS_16Flash_fwd_paramsE)
        /*0218*/ 	.word	0x000000a8


	//----- nvinfo : EIATTR_FRAME_SIZE
	.align		4
.L_100:
        /*021c*/ 	.byte	0x04, 0x11
        /*021e*/ 	.short	(.L_102 - .L_101)
	.align		4
.L_101:
        /*0220*/ 	.word	index@(_ZN5flash24flash_fwd_splitkv_kernelI23Flash_fwd_kernel_traitsILi96ELi64ELi64ELi4ELb0ELb0EN7cutlass6half_tE19Flash_kernel_traitsILi96ELi64ELi64ELi4ES3_EELb1ELb0ELb0ELb0ELb0ELb1ELb1ELb0EEEvNS_16Flash_fwd_paramsE)
        /*0224*/ 	.word	0x00000000


	//----- nvinfo : EIATTR_REGCOUNT
	.align		4
.L_102:
        /*0228*/ 	.byte	0x04, 0x2f
        /*022a*/ 	.short	(.L_104 - .L_103)
	.align		4
.L_103:
        /*022c*/ 	.word	index@(_ZN5flash24flash_fwd_splitkv_kernelI23Flash_fwd_kernel_traitsILi96ELi64ELi64ELi4ELb0ELb0EN7cutlass6half_tE19Flash_kernel_traitsILi96ELi64ELi64ELi4ES3_EELb1ELb0ELb0ELb0ELb0ELb0ELb1ELb0EEEvNS_16Flash_fwd_paramsE)
        /*0230*/ 	.word	0x000000a0


	//----- nvinfo : EIATTR_FRAME_SIZE
	.align		4
.L_104:
        /*0234*/ 	.byte	0x04, 0x11
        /*0236*/ 	.short	(.L_106 - .L_105)
	.align		4
.L_105:
        /*0238*/ 	.word	index@(_ZN5flash24flash_fwd_splitkv_kernelI23Flash_fwd_kernel_traitsILi96ELi64ELi64ELi4ELb0ELb0EN7cutlass6half_tE19Flash_kernel_traitsILi96ELi64ELi64ELi4ES3_EELb1ELb0ELb0ELb0ELb0ELb0ELb1ELb0EEEvNS_16Flash_fwd_paramsE)
        /*023c*/ 	.word	0x00000000


	//----- nvinfo : EIATTR_REGCOUNT
	.align		4
.L_106:
        /*0240*/ 	.byte	0x04, 0x2f
        /*0242*/ 	.short	(.L_108 - .L_107)
	.align		4
.L_107:
        /*0244*/ 	.word	index@(_ZN5flash24flash_fwd_splitkv_kernelI23Flash_fwd_kernel_traitsILi96ELi64ELi64ELi4ELb0ELb0EN7cutlass6half_tE19Flash_kernel_traitsILi96ELi64ELi64ELi4ES3_EELb1ELb0ELb0ELb0ELb0ELb1ELb0ELb1EEEvNS_16Flash_fwd_paramsE)
        /*0248*/ 	.word	0x000000a8


	//----- nvinfo : EIATTR_FRAME_SIZE
	.align		4
.L_108:
        /*024c*/ 	.byte	0x04, 0x11
        /*024e*/ 	.short	(.L_110 - .L_109)
	.align		4
.L_109:
        /*0250*/ 	.word	index@(_ZN5flash24flash_fwd_splitkv_kernelI23Flash_fwd_kernel_traitsILi96ELi64ELi64ELi4ELb0ELb0EN7cutlass6half_tE19Flash_kernel_traitsILi96ELi64ELi64ELi4ES3_EELb1ELb0ELb0ELb0ELb0ELb1ELb0ELb1EEEvNS_16Flash_fwd_paramsE)
        /*0254*/ 	.word	0x00000000


	//----- nvinfo : EIATTR_REGCOUNT
	.align		4
.L_110:
        /*0258*/ 	.byte	0x04, 0x2f
        /*025a*/ 	.short	(.L_112 - .L_111)
	.align		4
.L_111:
        /*025c*/ 	.word	index@(_ZN5flash24flash_fwd_splitkv_kernelI23Flash_fwd_kernel_traitsILi96ELi64ELi64ELi4ELb0ELb0EN7cutlass6half_tE19Flash_kernel_traitsILi96ELi64ELi64ELi4ES3_EELb1ELb0ELb0ELb0ELb0ELb0ELb0ELb1EEEvNS_16Flash_fwd_paramsE)
        /*0260*/ 	.word	0x000000a0


	//----- nvinfo : EIATTR_FRAME_SIZE
	.align		4
.L_112:
        /*0264*/ 	.byte	0x04, 0x11
        /*0266*/ 	.short	(.L_114 - .L_113)
	.align		4
.L_113:
        /*0268*/ 	.word	index@(_ZN5flash24flash_fwd_splitkv_kernelI23Flash_fwd_kernel_traitsILi96ELi64ELi64ELi4ELb0ELb0EN7cutlass6half_tE19Flash_kernel_traitsILi96ELi64ELi64ELi4ES3_EELb1ELb0ELb0ELb0ELb0ELb0ELb0ELb1EEEvNS_16Flash_fwd_paramsE)
        /*026c*/ 	.word	0x00000000


	//----- nvinfo : EIATTR_REGCOUNT
	.align		4
.L_114:
        /*0270*/ 	.byte	0x04, 0x2f
        /*0272*/ 	.short	(.L_116 - .L_115)
	.align		4
.L_115:
        /*0274*/ 	.word	index@(_ZN5flash24flash_fwd_splitkv_kernelI23Flash_fwd_kernel_traitsILi96ELi64ELi64ELi4ELb0ELb0EN7cutlass6half_tE19Flash_kernel_traitsILi96ELi64ELi64ELi4ES3_EELb1ELb0ELb0ELb0ELb0ELb1ELb0ELb0EEEvNS_16Flash_fwd_paramsE)
        /*0278*/ 	.word	0x000000a8


	//----- nvinfo : EIATTR_FRAME_SIZE
	.align		4
.L_116:
        /*027c*/ 	.byte	0x04, 0x11
        /*027e*/ 	.short	(.L_118 - .L_117)
	.align		4
.L_117:
        /*0280*/ 	.word	index@(_ZN5flash24flash_fwd_splitkv_kernelI23Flash_fwd_kernel_traitsILi96ELi64ELi64ELi4ELb0ELb0EN7cutlass6half_tE19Flash_kernel_traitsILi96ELi64ELi64ELi4ES3_EELb1ELb0ELb0ELb0ELb0ELb1ELb0ELb0EEEvNS_16Flash_fwd_paramsE)
        /*0284*/ 	.word	0x00000000


	//----- nvinfo : EIATTR_REGCOUNT
	.align		4
.L_118:
        /*0288*/ 	.byte	0x04, 0x2f
        /*028a*/ 	.short	(.L_120 - .L_119)
	.align		4
.L_119:
        /*028c*/ 	.word	index@(_ZN5flash24flash_fwd_splitkv_kernelI23Flash_fwd_kernel_traitsILi96ELi64ELi64ELi4ELb0ELb0EN7cutlass6half_tE19Flash_kernel_traitsILi96ELi64ELi64ELi4ES3_EELb1ELb0ELb0ELb0ELb0ELb0ELb0ELb0EEEvNS_16Flash_fwd_paramsE)
        /*0290*/ 	.word	0x000000a2


	//----- nvinfo : EIATTR_FRAME_SIZE
	.align		4
.L_120:
        /*0294*/ 	.byte	0x04, 0x11
        /*0296*/ 	.short	(.L_122 - .L_121)
	.align		4
.L_121:
        /*0298*/ 	.word	index@(_ZN5flash24flash_fwd_splitkv_kernelI23Flash_fwd_kernel_traitsILi96ELi64ELi64ELi4ELb0ELb0EN7cutlass6half_tE19Flash_kernel_traitsILi96ELi64ELi64ELi4ES3_EELb1ELb0ELb0ELb0ELb0ELb0ELb0ELb0EEEvNS_16Flash_fwd_paramsE)
        /*029c*/ 	.word	0x00000000


	//----- nvinfo : EIATTR_REGCOUNT
	.align		4
.L_122:
        /*02a0*/ 	.byte	0x04, 0x2f
        /*02a2*/ 	.short	(.L_124 - .L_123)
	.align		4
.L_123:
        /*02a4*/ 	.word	index@(_ZN5flash32flash_fwd_splitkv_combine_kernelI23Flash_fwd_kernel_traitsILi96ELi64ELi64ELi4ELb0ELb0EN7cutlass6half_tE19Flash_kernel_traitsILi96ELi64ELi64ELi4ES3_EELi16ELi1ELb1EEEvNS_16Flash_fwd_paramsE)
        /*02a8*/ 	.word	0x00000036


	//----- nvinfo : EIATTR_FRAME_SIZE
	.align		4
.L_124:
        /*02ac*/ 	.byte	0x04, 0x11
        /*02ae*/ 	.short	(.L_126 - .L_125)
	.align		4
.L_125:
        /*02b0*/ 	.word	index@($__internal_27_$__cuda_sm20_div_s64)
        /*02b4*/ 	.word	0x00000000


	//----- nvinfo : EIATTR_FRAME_SIZE
	.align		4
.L_126:
        /*02b8*/ 	.byte	0x04, 0x11
        /*02ba*/ 	.short	(.L_128 - .L_127)
	.align		4
.L_127:
        /*02bc*/ 	.word	index@(_ZN5flash32flash_fwd_splitkv_combine_kernelI23Flash_fwd_kernel_traitsILi96ELi64ELi64ELi4ELb0ELb0EN7cutlass6half_tE19Flash_kernel_traitsILi96ELi64ELi64ELi4ES3_EELi16ELi1ELb1EEEvNS_16Flash_fwd_paramsE)
        /*02c0*/ 	.word	0x00000000


	//----- nvinfo : EIATTR_REGCOUNT
	.align		4
.L_128:
        /*02c4*/ 	.byte	0x04, 0x2f
        /*02c6*/ 	.short	(.L_130 - .L_129)
	.align		4
.L_129:
        /*02c8*/ 	.word	index@(_ZN5flash32flash_fwd_splitkv_combine_kernelI23Flash_fwd_kernel_traitsILi96ELi64ELi64ELi4ELb0ELb0EN7cutlass6half_tE19Flash_kernel_traitsILi96ELi64ELi64ELi4ES3_EELi16ELi2ELb1EEEvNS_16Flash_fwd_paramsE)
        /*02cc*/ 	.word	0x00000036


	//----- nvinfo : EIATTR_FRAME_SIZE
	.align		4
.L_130:
        /*02d0*/ 	.byte	0x04, 0x11
        /*02d2*/ 	.short	(.L_132 - .L_131)
	.align		4
.L_131:
        /*02d4*/ 	.word	index@($__internal_26_$__cuda_sm20_div_s64)
        /*02d8*/ 	.word	0x00000000


	//----- nvinfo : EIATTR_FRAME_SIZE
	.align		4
.L_132:
        /*02dc*/ 	.byte	0x04, 0x11
        /*02de*/ 	.short	(.L_134 - .L_133)
	.align		4
.L_133:
        /*02e0*/ 	.word	index@(_ZN5flash32flash_fwd_splitkv_combine_kernelI23Flash_fwd_kernel_traitsILi96ELi64ELi64ELi4ELb0ELb0EN7cutlass6half_tE19Flash_kernel_traitsILi96ELi64ELi64ELi4ES3_EELi16ELi2ELb1EEEvNS_16Flash_fwd_paramsE)
        /*02e4*/ 	.word	0x00000000


	//----- nvinfo : EIATTR_REGCOUNT
	.align		4
.L_134:
        /*02e8*/ 	.byte	0x04, 0x2f
        /*02ea*/ 	.short	(.L_136 - .L_135)
	.align		4
.L_135:
        /*02ec*/ 	.word	index@(_ZN5flash32flash_fwd_splitkv_combine_kernelI23Flash_fwd_kernel_traitsILi96ELi64ELi64ELi4ELb0ELb0EN7cutlass6half_tE19Flash_kernel_traitsILi96ELi64ELi64ELi4ES3_EELi16ELi3ELb1EEEvNS_16Flash_fwd_paramsE)
        /*02f0*/ 	.word	0x00000036


	//----- nvinfo : EIATTR_FRAME_SIZE
	.align		4
.L_136:
        /*02f4*/ 	.byte	0x04, 0x11
        /*02f6*/ 	.short	(.L_138 - .L_137)
	.align		4
.L_137:
        /*02f8*/ 	.word	index@($__internal_25_$__cuda_sm20_div_s64)
        /*02fc*/ 	.word	0x00000000


	//----- nvinfo : EIATTR_FRAME_SIZE
	.align		4
.L_138:
        /*0300*/ 	.byte	0x04, 0x11
        /*0302*/ 	.short	(.L_140 - .L_139)
	.align		4
.L_139:
        /*0304*/ 	.word	index@(_ZN5flash32flash_fwd_splitkv_combine_kernelI23Flash_fwd_kernel_traitsILi96ELi64ELi64ELi4ELb0ELb0EN7cutlass6half_tE19Flash_kernel_traitsILi96ELi64ELi64ELi4ES3_EELi16ELi3ELb1EEEvNS_16Flash_fwd_paramsE)
        /*0308*/ 	.word	0x00000000


	//----- nvinfo : EIATTR_REGCOUNT
	.align		4
.L_140:
        /*030c*/ 	.byte	0x04, 0x2f
        /*030e*/ 	.short	(.L_142 - .L_141)
	.align		4
.L_141:
        /*0310*/ 	.word	index@(_ZN5flash32flash_fwd_splitkv_combine_kernelI23Flash_fwd_kernel_traitsILi96ELi64ELi64ELi4ELb0ELb0EN7cutlass6half_tE19Flash_kernel_traitsILi96ELi64ELi64ELi4ES3_EELi16ELi4ELb1EEEvNS_16Flash_fwd_paramsE)
        /*0314*/ 	.word	0x0000003e


	//----- nvinfo : EIATTR_FRAME_SIZE
	.align		4
.L_142:
        /*0318*/ 	.byte	0x04, 0x11
        /*031a*/ 	.short	(.L_144 - .L_143)
	.align		4
.L_143:
        /*031c*/ 	.word	index@($__internal_24_$__cuda_sm20_div_s64)
        /*0320*/ 	.word	0x00000000


	//----- nvinfo : EIATTR_FRAME_SIZE
	.align		4
.L_144:
        /*0324*/ 	.byte	0x04, 0x11
        /*0326*/ 	.short	(.L_146 - .L_145)
	.align		4
.L_145:
        /*0328*/ 	.word	index@(_ZN5flash32flash_fwd_splitkv_combine_kernelI23Flash_fwd_kernel_traitsILi96ELi64ELi64ELi4ELb0ELb0EN7cutlass6half_tE19Flash_kernel_traitsILi96ELi64ELi64ELi4ES3_EELi16ELi4ELb1EEEvNS_16Flash_fwd_paramsE)
        /*032c*/ 	.word	0x00000000


	//----- nvinfo : EIATTR_REGCOUNT
	.align		4
.L_146:
        /*0330*/ 	.byte	0x04, 0x2f
        /*0332*/ 	.short	(.L_148 - .L_147)
	.align		4
.L_147:
        /*0334*/ 	.word	index@(_ZN5flash32flash_fwd_splitkv_combine_kernelI23Flash_fwd_kernel_traitsILi96ELi64ELi64ELi4ELb0ELb0EN7cutlass6half_tE19Flash_kernel_traitsILi96ELi64ELi64ELi4ES3_EELi16ELi5ELb1EEEvNS_16Flash_fwd_paramsE)
        /*0338*/ 	.word	0x00000040


	//----- nvinfo : EIATTR_FRAME_SIZE
	.align		4
.L_148:
        /*033c*/ 	.byte	0x04, 0x11
        /*033e*/ 	.short	(.L_150 - .L_149)
	.align		4
.L_149:
        /*0340*/ 	.word	index@($__internal_23_$__cuda_sm20_div_s64)
        /*0344*/ 	.word	0x00000000


	//----- nvinfo : EIATTR_FRAME_SIZE
	.align		4
.L_150:
        /*0348*/ 	.byte	0x04, 0x11
        /*034a*/ 	.short	(.L_152 - .L_151)
	.align		4
.L_151:
        /*034c*/ 	.word	index@(_ZN5flash32flash_fwd_splitkv_combine_kernelI23Flash_fwd_kernel_traitsILi96ELi64ELi64ELi4ELb0ELb0EN7cutlass6half_tE19Flash_kernel_traitsILi96ELi64ELi64ELi4ES3_EELi16ELi5ELb1EEEvNS_16Flash_fwd_paramsE)
        /*0350*/ 	.word	0x00000000


	//----- nvinfo : EIATTR_REGCOUNT
	.align		4
.L_152:
        /*0354*/ 	.byte	0x04, 0x2f
        /*0356*/ 	.short	(.L_154 - .L_153)
	.align		4
.L_153:
        /*0358*/ 	.word	index@(_ZN5flash32flash_fwd_splitkv_combine_kernelI23Flash_fwd_kernel_traitsILi96ELi64ELi64ELi4ELb0ELb0EN7cutlass6half_tE19Flash_kernel_traitsILi96ELi64ELi64ELi4ES3_EELi16ELi6ELb1EEEvNS_16Flash_fwd_paramsE)
        /*035c*/ 	.word	0x0000003e


	//----- nvinfo : EIATTR_FRAME_SIZE
	.align		4
.L_154:
        /*0360*/ 	.byte	0x04, 0x11
        /*0362*/ 	.short	(.L_156 - .L_155)
	.align		4
.L_155:
        /*0364*/ 	.word	index@($__internal_22_$__cuda_sm20_div_s64)
        /*0368*/ 	.word	0x00000000


	//----- nvinfo : EIATTR_FRAME_SIZE
	.align		4
.L_156:
        /*036c*/ 	.byte	0x04, 0x11
        /*036e*/ 	.short	(.L_158 - .L_157)
	.align		4
.L_157:
        /*0370*/ 	.word	index@(_ZN5flash32flash_fwd_splitkv_combine_kernelI23Flash_fwd_kernel_traitsILi96ELi64ELi64ELi4ELb0ELb0EN7cutlass6half_tE19Flash_kernel_traitsILi96ELi64ELi64ELi4ES3_EELi16ELi6ELb1EEEvNS_16Flash_fwd_paramsE)
        /*0374*/ 	.word	0x00000000


	//----- nvinfo : EIATTR_REGCOUNT
	.align		4
.L_158:
        /*0378*/ 	.byte	0x04, 0x2f
        /*037a*/ 	.short	(.L_160 - .L_159)
	.align		4
.L_159:
        /*037c*/ 	.word	index@(_ZN5flash32flash_fwd_splitkv_combine_kernelI23Flash_fwd_kernel_traitsILi96ELi64ELi64ELi4ELb0ELb0EN7cutlass6half_tE19Flash_kernel_traitsILi96ELi64ELi64ELi4ES3_EELi16ELi7ELb1EEEvNS_16Flash_fwd_paramsE)
        /*0380*/ 	.word	0x00000046


	//----- nvinfo : EIATTR_FRAME_SIZE
	.align		4
.L_160:
        /*0384*/ 	.byte	0x04, 0x11
        /*0386*/ 	.short	(.L_162 - .L_161)
	.align		4
.L_161:
        /*0388*/ 	.word	index@($__internal_21_$__cuda_sm20_div_s64)
        /*038c*/ 	.word	0x00000000


	//----- nvinfo : EIATTR_FRAME_SIZE
	.align		4
.L_162:
        /*0390*/ 	.byte	0x04, 0x11
        /*0392*/ 	.short	(.L_164 - .L_163)
	.align		4
.L_163:
        /*0394*/ 	.word	index@(_ZN5flash32flash_fwd_splitkv_combine_kernelI23Flash_fwd_kernel_traitsILi96ELi64ELi64ELi4ELb0ELb0EN7cutlass6half_tE19Flash_kernel_traitsILi96ELi64ELi64ELi4ES3_EELi16ELi7ELb1EEEvNS_16Flash_fwd_paramsE)
        /*0398*/ 	.word	0x00000000


	//----- nvinfo : EIATTR_REGCOUNT
	.align		4
.L_164:
        /*039c*/ 	.byte	0x04, 0x2f
        /*039e*/ 	.short	(.L_166 - .L_165)
	.align		4
.L_165:
        /*03a0*/ 	.word	index@(_ZN5flash32flash_fwd_splitkv_combine_kernelI23Flash_fwd_kernel_traitsILi96ELi64ELi64ELi4ELb0ELb0EN7cutlass6half_tE19Flash_kernel_traitsILi96ELi64ELi64ELi4ES3_EELi16ELi1ELb0EEEvNS_16Flash_fwd_paramsE)
        /*03a4*/ 	.word	0x00000036


	//----- nvinfo : EIATTR_FRAME_SIZE
	.align		4
.L_166:
        /*03a8*/ 	.byte	0x04, 0x11
        /*03aa*/ 	.short	(.L_168 - .L_167)
	.align		4
.L_167:
        /*03ac*/ 	.word	index@($__internal_20_$__cuda_sm20_div_s64)
        /*03b0*/ 	.word	0x00000000


	//----- nvinfo : EIATTR_FRAME_SIZE
	.align		4
.L_168:
        /*03b4*/ 	.byte	0x04, 0x11
        /*03b6*/ 	.short	(.L_170 - .L_169)
	.align		4
.L_169:
        /*03b8*/ 	.word	index@(_ZN5flash32flash_fwd_splitkv_combine_kernelI23Flash_fwd_kernel_traitsILi96ELi64ELi64ELi4ELb0ELb0EN7cutlass6half_tE19Flash_kernel_traitsILi96ELi64ELi64ELi4ES3_EELi16ELi1ELb0EEEvNS_16Flash_fwd_paramsE)
        /*03bc*/ 	.word	0x00000000


	//----- nvinfo : EIATTR_REGCOUNT
	.align		4
.L_170:
        /*03c0*/ 	.byte	0x04, 0x2f
        /*03c2*/ 	.short	(.L_172 - .L_171)
	.align		4
.L_171:
        /*03c4*/ 	.word	index@(_ZN5flash32flash_fwd_splitkv_combine_kernelI23Flash_fwd_kernel_traitsILi96ELi64ELi64ELi4ELb0ELb0EN7cutlass6half_tE19Flash_kernel_traitsILi96ELi64ELi64ELi4ES3_EELi16ELi2ELb0EEEvNS_16Flash_fwd_paramsE)
        /*03c8*/ 	.word	0x00000036


	//----- nvinfo : EIATTR_FRAME_SIZE
	.align		4
.L_172:
        /*03cc*/ 	.byte	0x04, 0x11
        /*03ce*/ 	.short	(.L_174 - .L_173)
	.align		4
.L_173:
        /*03d0*/ 	.word	index@($__internal_19_$__cuda_sm20_div_s64)
        /*03d4*/ 	.word	0x00000000


	//----- nvinfo : EIATTR_FRAME_SIZE
	.align		4
.L_174:
        /*03d8*/ 	.byte	0x04, 0x11
        /*03da*/ 	.short	(.L_176 - .L_175)
	.align		4
.L_175:
        /*03dc*/ 	.word	index@(_ZN5flash32flash_fwd_splitkv_combine_kernelI23Flash_fwd_kernel_traitsILi96ELi64ELi64ELi4ELb0ELb0EN7cutlass6half_tE19Flash_kernel_traitsILi96ELi64ELi64ELi4ES3_EELi16ELi2ELb0EEEvNS_16Flash_fwd_paramsE)
        /*03e0*/ 	.word	0x00000000


	//----- nvinfo : EIATTR_REGCOUNT
	.align		4
.L_176:
        /*03e4*/ 	.byte	0x04, 0x2f
        /*03e6*/ 	.short	(.L_178 - .L_177)
	.align		4
.L_177:
        /*03e8*/ 	.word	index@(_ZN5flash32flash_fwd_splitkv_combine_kernelI23Flash_fwd_kernel_traitsILi96ELi64ELi64ELi4ELb0ELb0EN7cutlass6half_tE19Flash_kernel_traitsILi96ELi64ELi64ELi4ES3_EELi16ELi3ELb0EEEvNS_16Flash_fwd_paramsE)
        /*03ec*/ 	.word	0x00000036


	//----- nvinfo : EIATTR_FRAME_SIZE
	.align		4
.L_178:
        /*03f0*/ 	.byte	0x04, 0x11
        /*03f2*/ 	.short	(.L_180 - .L_179)
	.align		4
.L_179:
        /*03f4*/ 	.word	index@($__internal_18_$__cuda_sm20_div_s64)
        /*03f8*/ 	.word	0x00000000


	//----- nvinfo : EIATTR_FRAME_SIZE
	.align		4
.L_180:
        /*03fc*/ 	.byte	0x04, 0x11
        /*03fe*/ 	.short	(.L_182 - .L_181)
	.align		4
.L_181:
        /*0400*/ 	.word	index@(_ZN5flash32flash_fwd_splitkv_combine_kernelI23Flash_fwd_kernel_traitsILi96ELi64ELi64ELi4ELb0ELb0EN7cutlass6half_tE19Flash_kernel_traitsILi96ELi64ELi64ELi4ES3_EELi16ELi3ELb0EEEvNS_16Flash_fwd_paramsE)
        /*0404*/ 	.word	0x00000000


	//----- nvinfo : EIATTR_REGCOUNT
	.align		4
.L_182:
        /*0408*/ 	.byte	0x04, 0x2f
        /*040a*/ 	.short	(.L_184 - .L_183)
	.align		4
.L_183:
        /*040c*/ 	.word	index@(_ZN5flash32flash_fwd_splitkv_combine_kernelI23Flash_fwd_kernel_traitsILi96ELi64ELi64ELi4ELb0ELb0EN7cutlass6half_tE19Flash_kernel_traitsILi96ELi64ELi64ELi4ES3_EELi16ELi4ELb0EEEvNS_16Flash_fwd_paramsE)
        /*0410*/ 	.word	0x0000003e


	//----- nvinfo : EIATTR_FRAME_SIZE
	.align		4
.L_184:
        /*0414*/ 	.byte	0x04, 0x11
        /*0416*/ 	.short	(.L_186 - .L_185)
	.align		4
.L_185:
        /*0418*/ 	.word	index@($__internal_17_$__cuda_sm20_div_s64)
        /*041c*/ 	.word	0x00000000


	//----- nvinfo : EIATTR_FRAME_SIZE
	.align		4
.L_186:
        /*0420*/ 	.byte	0x04, 0x11
        /*0422*/ 	.short	(.L_188 - .L_187)
	.align		4
.L_187:
        /*0424*/ 	.word	index@(_ZN5flash32flash_fwd_splitkv_combine_kernelI23Flash_fwd_kernel_traitsILi96ELi64ELi64ELi4ELb0ELb0EN7cutlass6half_tE19Flash_kernel_traitsILi96ELi64ELi64ELi4ES3_EELi16ELi4ELb0EEEvNS_16Flash_fwd_paramsE)
        /*0428*/ 	.word	0x00000000


	//----- nvinfo : EIATTR_REGCOUNT
	.align		4
.L_188:
        /*042c*/ 	.byte	0x04, 0x2f
        /*042e*/ 	.short	(.L_190 - .L_189)
	.align		4
.L_189:
        /*0430*/ 	.word	index@(_ZN5flash32flash_fwd_splitkv_combine_kernelI23Flash_fwd_kernel_traitsILi96ELi64ELi64ELi4ELb0ELb0EN7cutlass6half_tE19Flash_kernel_traitsILi96ELi64ELi64ELi4ES3_EELi16ELi5ELb0EEEvNS_16Flash_fwd_paramsE)
        /*0434*/ 	.word	0x00000040


	//----- nvinfo : EIATTR_FRAME_SIZE
	.align		4
.L_190:
        /*0438*/ 	.byte	0x04, 0x11
        /*043a*/ 	.short	(.L_192 - .L_191)
	.align		4
.L_191:
        /*043c*/ 	.word	index@($__internal_16_$__cuda_sm20_div_s64)
        /*0440*/ 	.word	0x00000000


	//----- nvinfo : EIATTR_FRAME_SIZE
	.align		4
.L_192:
        /*0444*/ 	.byte	0x04, 0x11
        /*0446*/ 	.short	(.L_194 - .L_193)
	.align		4
.L_193:
        /*0448*/ 	.word	index@(_ZN5flash32flash_fwd_splitkv_combine_kernelI23Flash_fwd_kernel_traitsILi96ELi64ELi64ELi4ELb0ELb0EN7cutlass6half_tE19Flash_kernel_traitsILi96ELi64ELi64ELi4ES3_EELi16ELi5ELb0EEEvNS_16Flash_fwd_paramsE)
        /*044c*/ 	.word	0x00000000


	//----- nvinfo : EIATTR_REGCOUNT
	.align		4
.L_194:
        /*0450*/ 	.byte	0x04, 0x2f
        /*0452*/ 	.short	(.L_196 - .L_195)
	.align		4
.L_195:
        /*0454*/ 	.word	index@(_ZN5flash32flash_fwd_splitkv_combine_kernelI23Flash_fwd_kernel_traitsILi96ELi64ELi64ELi4ELb0ELb0EN7cutlass6half_tE19Flash_kernel_traitsILi96ELi64ELi64ELi4ES3_EELi16ELi6ELb0EEEvNS_16Flash_fwd_paramsE)
        /*0458*/ 	.word	0x0000003e


	//----- nvinfo : EIATTR_FRAME_SIZE
	.align		4
.L_196:
        /*045c*/ 	.byte	0x04, 0x11
        /*045e*/ 	.short	(.L_198 - .L_197)
	.align		4
.L_197:
        /*0460*/ 	.word	index@($__internal_15_$__cuda_sm20_div_s64)
        /*0464*/ 	.word	0x00000000


	//----- nvinfo : EIATTR_FRAME_SIZE
	.align		4
.L_198:
        /*0468*/ 	.byte	0x04, 0x11
        /*046a*/ 	.short	(.L_200 - .L_199)
	.align		4
.L_199:
        /*046c*/ 	.word	index@(_ZN5flash32flash_fwd_splitkv_combine_kernelI23Flash_fwd_kernel_traitsILi96ELi64ELi64ELi4ELb0ELb0EN7cutlass6half_tE19Flash_kernel_traitsILi96ELi64ELi64ELi4ES3_EELi16ELi6ELb0EEEvNS_16Flash_fwd_paramsE)
        /*0470*/ 	.word	0x00000000


	//----- nvinfo : EIATTR_REGCOUNT
	.align		4
.L_200:
        /*0474*/ 	.byte	0x04, 0x2f
        /*0476*/ 	.short	(.L_202 - .L_201)
	.align		4
.L_201:
        /*0478*/ 	.word	index@(_ZN5flash32flash_fwd_splitkv_combine_kernelI23Flash_fwd_kernel_traitsILi96ELi64ELi64ELi4ELb0ELb0EN7cutlass6half_tE19Flash_kernel_traitsILi96ELi64ELi64ELi4ES3_EELi16ELi7ELb0EEEvNS_16Flash_fwd_paramsE)
        /*047c*/ 	.word	0x00000046


	//----- nvinfo : EIATTR_FRAME_SIZE
	.align		4
.L_202:
        /*0480*/ 	.byte	0x04, 0x11
        /*0482*/ 	.short	(.L_204 - .L_203)
	.align		4
.L_203:
        /*0484*/ 	.word	index@($__internal_14_$__cuda_sm20_div_s64)
        /*0488*/ 	.word	0x00000000


	//----- nvinfo : EIATTR_FRAME_SIZE
	.align		4
.L_204:
        /*048c*/ 	.byte	0x04, 0x11
        /*048e*/ 	.short	(.L_206 - .L_205)
	.align		4
.L_205:
        /*0490*/ 	.word	index@(_ZN5flash32flash_fwd_splitkv_combine_kernelI23Flash_fwd_kernel_traitsILi96ELi64ELi64ELi4ELb0ELb0EN7cutlass6half_tE19Flash_kernel_traitsILi96ELi64ELi64ELi4ES3_EELi16ELi7ELb0EEEvNS_16Flash_fwd_paramsE)
        /*0494*/ 	.word	0x00000000


	//----- nvinfo : EIATTR_REGCOUNT
	.align		4
.L_206:
        /*0498*/ 	.byte	0x04, 0x2f
        /*049a*/ 	.short	(.L_208 - .L_207)
	.align		4
.L_207:
        /*049c*/ 	.word	index@(_ZN5flash24flash_fwd_splitkv_kernelI23Flash_fwd_kernel_traitsILi96ELi64ELi128ELi4ELb0ELb0EN7cutlass6half_tE19Flash_kernel_traitsILi96ELi64ELi128ELi4ES3_EELb1ELb0ELb1ELb0ELb0ELb1ELb1ELb1EEEvNS_16Flash_fwd_paramsE)
        /*04a0*/ 	.word	0x000000e2


	//----- nvinfo : EIATTR_FRAME_SIZE
	.align		4
.L_208:
        /*04a4*/ 	.byte	0x04, 0x11
        /*04a6*/ 	.short	(.L_210 - .L_209)
	.align		4
.L_209:
        /*04a8*/ 	.word	index@(_ZN5flash24flash_fwd_splitkv_kernelI23Flash_fwd_kernel_traitsILi96ELi64ELi128ELi4ELb0ELb0EN7cutlass6half_tE19Flash_kernel_traitsILi96ELi64ELi128ELi4ES3_EELb1ELb0ELb1ELb0ELb0ELb1ELb1ELb1EEEvNS_16Flash_fwd_paramsE)
        /*04ac*/ 	.word	0x00000000


	//----- nvinfo : EIATTR_REGCOUNT
	.align		4
.L_210:
        /*04b0*/ 	.byte	0x04, 0x2f
        /*04b2*/ 	.short	(.L_212 - .L_211)
	.align		4
.L_211:
        /*04b4*/ 	.word	index@(_ZN5flash24flash_fwd_splitkv_kernelI23Flash_fwd_kernel_traitsILi96ELi64ELi128ELi4ELb0ELb0EN7cutlass6half_tE19Flash_kernel_traitsILi96ELi64ELi128ELi4ES3_EELb1ELb0ELb1ELb0ELb0ELb0ELb1ELb1EEEvNS_16Flash_fwd_paramsE)
        /*04b8*/ 	.word	0x000000d6


	//----- nvinfo : EIATTR_FRAME_SIZE
	.align		4
.L_212:
        /*04bc*/ 	.byte	0x04, 0x11
        /*04be*/ 	.short	(.L_214 - .L_213)
	.align		4
.L_213:
        /*04c0*/ 	.word	index@(_ZN5flash24flash_fwd_splitkv_kernelI23Flash_fwd_kernel_traitsILi96ELi64ELi128ELi4ELb0ELb0EN7cutlass6half_tE19Flash_kernel_traitsILi96ELi64ELi128ELi4ES3_EELb1ELb0ELb1ELb0ELb0ELb0ELb1ELb1EEEvNS_16Flash_fwd_paramsE)
        /*04c4*/ 	.word	0x00000000


	//----- nvinfo : EIATTR_REGCOUNT
	.align		4
.L_214:
        /*04c8*/ 	.byte	0x04, 0x2f
        /*04ca*/ 	.short	(.L_216 - .L_215)
	.align		4
.L_215:
        /*04cc*/ 	.word	index@(_ZN5flash24flash_fwd_splitkv_kernelI23Flash_fwd_kernel_traitsILi96ELi64ELi128ELi4ELb0ELb0EN7cutlass6half_tE19Flash_kernel_traitsILi96ELi64ELi128ELi4ES3_EELb1ELb0ELb0ELb0ELb1ELb1ELb1ELb1EEEvNS_16Flash_fwd_paramsE)
        /*04d0*/ 	.word	0x000000fa


	//----- nvinfo : EIATTR_FRAME_SIZE
	.align		4
.L_216:
        /*04d4*/ 	.byte	0x04, 0x11
        /*04d6*/ 	.short	(.L_218 - .L_217)
	.align		4
.L_217:
        /*04d8*/ 	.word	index@(_ZN5flash24flash_fwd_splitkv_kernelI23Flash_fwd_kernel_traitsILi96ELi64ELi128ELi4ELb0ELb0EN7cutlass6half_tE19Flash_kernel_traitsILi96ELi64ELi128ELi4ES3_EELb1ELb0ELb0ELb0ELb1ELb1ELb1ELb1EEEvNS_16Flash_fwd_paramsE)
        /*04dc*/ 	.word	0x00000000


	//----- nvinfo : EIATTR_REGCOUNT
	.align		4
.L_218:
        /*04e0*/ 	.byte	0x04, 0x2f
        /*04e2*/ 	.short	(.L_220 - .L_219)
	.align		4
.L_219:
        /*04e4*/ 	.word	index@(_ZN5flash24flash_fwd_splitkv_kernelI23Flash_fwd_kernel_traitsILi96ELi64ELi128ELi4ELb0ELb0EN7cutlass6half_tE19Flash_kernel_traitsILi96ELi64ELi128ELi4ES3_EELb1ELb0ELb0ELb0ELb1ELb0ELb1ELb1EEEvNS_16Flash_fwd_paramsE)
        /*04e8*/ 	.word	0x000000f0


	//----- nvinfo : EIATTR_FRAME_SIZE
	.align		4
.L_220:
        /*04ec*/ 	.byte	0x04, 0x11
        /*04ee*/ 	.short	(.L_222 - .L_221)
	.align		4
.L_221:
        /*04f0*/ 	.word	index@(_ZN5flash24flash_fwd_splitkv_kernelI23Flash_fwd_kernel_traitsILi96ELi64ELi128ELi4ELb0ELb0EN7cutlass6half_tE19Flash_kernel_traitsILi96ELi64ELi128ELi4ES3_EELb1ELb0ELb0ELb0ELb1ELb0ELb1ELb1EEEvNS_16Flash_fwd_paramsE)
        /*04f4*/ 	.word	0x00000000


	//----- nvinfo : EIATTR_REGCOUNT
	.align		4
.L_222:
        /*04f8*/ 	.byte	0x04, 0x2f
        /*04fa*/ 	.short	(.L_224 - .L_223)
	.align		4
.L_223:
        /*04fc*/ 	.word	index@(_ZN5flash24flash_fwd_splitkv_kernelI23Flash_fwd_kernel_traitsILi96ELi64ELi128ELi4ELb0ELb0EN7cutlass6half_tE19Flash_kernel_traitsILi96ELi64ELi128ELi4ES3_EELb1ELb0ELb1ELb0ELb0ELb1ELb1ELb0EEEvNS_16Flash_fwd_paramsE)
        /*0500*/ 	.word	0x000000f2


	//----- nvinfo : EIATTR_FRAME_SIZE
	.align		4
.L_224:
        /*0504*/ 	.byte	0x04, 0x11
        /*0506*/ 	.short	(.L_226 - .L_225)
	.align		4
.L_225:
        /*0508*/ 	.word	index@(_ZN5flash24flash_fwd_splitkv_kernelI23Flash_fwd_kernel_traitsILi96ELi64ELi128ELi4ELb0ELb0EN7cutlass6half_tE19Flash_kernel_traitsILi96ELi64ELi128ELi4ES3_EELb1ELb0ELb1ELb0ELb0ELb1ELb1ELb0EEEvNS_16Flash_fwd_paramsE)
        /*050c*/ 	.word	0x00000000


	//----- nvinfo : EIATTR_REGCOUNT
	.align		4
.L_226:
        /*0510*/ 	.byte	0x04, 0x2f
        /*0512*/ 	.short	(.L_228 - .L_227)
	.align		4
.L_227:
        /*0514*/ 	.word	index@(_ZN5flash24flash_fwd_splitkv_kernelI23Flash_fwd_kernel_traitsILi96ELi64ELi128ELi4ELb0ELb0EN7cutlass6half_tE19Flash_kernel_traitsILi96ELi64ELi128ELi4ES3_EELb1ELb0ELb1ELb0ELb0ELb0ELb1ELb0EEEvNS_16Flash_fwd_paramsE)
        /*0518*/ 	.word	0x000000da


	//----- nvinfo : EIATTR_FRAME_SIZE
	.align		4
.L_228:
        /*051c*/ 	.byte	0x04, 0x11
        /*051e*/ 	.short	(.L_230 - .L_229)
	.align		4
.L_229:
        /*0520*/ 	.word	index@(_ZN5flash24flash_fwd_splitkv_kernelI23Flash_fwd_kernel_traitsILi96ELi64ELi128ELi4ELb0ELb0EN7cutlass6half_tE19Flash_kernel_traitsILi96ELi64ELi128ELi4ES3_EELb1ELb0ELb1ELb0ELb0ELb0ELb1ELb0EEEvNS_16Flash_fwd_paramsE)
        /*0524*/ 	.word	0x00000000


	//----- nvinfo : EIATTR_REGCOUNT
	.align		4
.L_230:
        /*0528*/ 	.byte	0x04, 0x2f
        /*052a*/ 	.short	(.L_232 - .L_231)
	.align		4
.L_231:
        /*052c*/ 	.word	index@(_ZN5flash24flash_fwd_splitkv_kernelI23Flash_fwd_kernel_traitsILi96ELi64ELi128ELi4ELb0ELb0EN7cutlass6half_tE19Flash_kernel_traitsILi96ELi64ELi128ELi4ES3_EELb1ELb0ELb0ELb0ELb1ELb1ELb1ELb0EEEvNS_16Flash_fwd_paramsE)
        /*0530*/ 	.word	0x000000ff


	//----- nvinfo : EIATTR_FRAME_SIZE
	.align		4
.L_232:
        /*0534*/ 	.byte	0x04, 0x11
        /*0536*/ 	.short	(.L_234 - .L_233)
	.align		4
.L_233:
        /*0538*/ 	.word	index@(_ZN5flash24flash_fwd_splitkv_kernelI23Flash_fwd_kernel_traitsILi96ELi64ELi128ELi4ELb0ELb0EN7cutlass6half_tE19Flash_kernel_traitsILi96ELi64ELi128ELi4ES3_EELb1ELb0ELb0ELb0ELb1ELb1ELb1ELb0EEEvNS_16Flash_fwd_paramsE)
        /*053c*/ 	.word	0x00000000


	//----- nvinfo : EIATTR_REGCOUNT
	.align		4
.L_234:
        /*0540*/ 	.byte	0x04, 0x2f
        /*0542*/ 	.short	(.L_236 - .L_235)
	.align		4
.L_235:
        /*0544*/ 	.word	index@(_ZN5flash24flash_fwd_splitkv_kernelI23Flash_fwd_kernel_traitsILi96ELi64ELi128ELi4ELb0ELb0EN7cutlass6half_tE19Flash_kernel_traitsILi96ELi64ELi128ELi4ES3_EELb1ELb0ELb0ELb0ELb1ELb0ELb1ELb0EEEvNS_16Flash_fwd_paramsE)
        /*0548*/ 	.word	0x000000de


	//----- nvinfo : EIATTR_FRAME_SIZE
	.align		4
.L_236:
        /*054c*/ 	.byte	0x04, 0x11
        /*054e*/ 	.short	(.L_238 - .L_237)
	.align		4
.L_237:
        /*0550*/ 	.word	index@(_ZN5flash24flash_fwd_splitkv_kernelI23Flash_fwd_kernel_traitsILi96ELi64ELi128ELi4ELb0ELb0EN7cutlass6half_tE19Flash_kernel_traitsILi96ELi64ELi128ELi4ES3_EELb1ELb0ELb0ELb0ELb1ELb0ELb1ELb0EEEvNS_16Flash_fwd_paramsE)
        /*0554*/ 	.word	0x00000000


	//----- nvinfo : EIATTR_REGCOUNT
	.align		4
.L_238:
        /*0558*/ 	.byte	0x04, 0x2f
        /*055a*/ 	.short	(.L_240 - .L_239)
	.align		4
.L_239:
        /*055c*/ 	.word	index@(_ZN5flash24flash_fwd_splitkv_kernelI23Flash_fwd_kernel_traitsILi96ELi64ELi128ELi4ELb0ELb0EN7cutlass6half_tE19Flash_kernel_traitsILi96ELi64ELi128ELi4ES3_EELb1ELb0ELb1ELb0ELb0ELb1ELb0ELb1EEEvNS_16Flash_fwd_paramsE)
        /*0560*/ 	.word	0x000000e2


	//----- nvinfo : EIATTR_FRAME_SIZE
	.align		4
.L_240:
        /*0564*/ 	.byte	0x04, 0x11
        /*0566*/ 	.short	(.L_242 - .L_241)
	.align		4
.L_241:
        /*0568*/ 	.word	index@(_ZN5flash24flash_fwd_splitkv_kernelI23Flash_fwd_kernel_traitsILi96ELi64ELi128ELi4ELb0ELb0EN7cutlass6half_tE19Flash_kernel_traitsILi96ELi64ELi128ELi4ES3_EELb1ELb0ELb1ELb0ELb0ELb1ELb0ELb1EEEvNS_16Flash_fwd_paramsE)
        /*056c*/ 	.word	0x00000000


	//----- nvinfo : EIATTR_REGCOUNT
	.align		4
.L_242:
        /*0570*/ 	.byte	0x04, 0x2f
        /*0572*/ 	.short	(.L_244 - .L_243)
	.align		4
.L_243:
        /*0574*/ 	.word	index@(_ZN5flash24flash_fwd_splitkv_kernelI23Flash_fwd_kernel_traitsILi96ELi64ELi128ELi4ELb0ELb0EN7cutlass6half_tE19Flash_kernel_traitsILi96ELi64ELi128ELi4ES3_EELb1ELb0ELb1ELb0ELb0ELb0ELb0ELb1EEEvNS_16Flash_fwd_paramsE)
        /*0578*/ 	.word	0x000000d3


	//----- nvinfo : EIATTR_FRAME_SIZE
	.align		4
.L_244:
        /*057c*/ 	.byte	0x04, 0x11
        /*057e*/ 	.short	(.L_246 - .L_245)
	.align		4
.L_245:
        /*0580*/ 	.word	index@(_ZN5flash24flash_fwd_splitkv_kernelI23Flash_fwd_kernel_traitsILi96ELi64ELi128ELi4ELb0ELb0EN7cutlass6half_tE19Flash_kernel_traitsILi96ELi64ELi128ELi4ES3_EELb1ELb0ELb1ELb0ELb0ELb0ELb0ELb1EEEvNS_16Flash_fwd_paramsE)
        /*0584*/ 	.word	0x00000000


	//----- nvinfo : EIATTR_REGCOUNT
	.align		4
.L_246:
        /*0588*/ 	.byte	0x04, 0x2f
        /*058a*/ 	.short	(.L_248 - .L_247)
	.align		4
.L_247:
        /*058c*/ 	.word	index@(_ZN5flash24flash_fwd_splitkv_kernelI23Flash_fwd_kernel_traitsILi96ELi64ELi128ELi4ELb0ELb0EN7cutlass6half_tE19Flash_kernel_traitsILi96ELi64ELi128ELi4ES3_EELb1ELb0ELb0ELb0ELb1ELb1ELb0ELb1EEEvNS_16Flash_fwd_paramsE)
        /*0590*/ 	.word	0x000000d3


	//----- nvinfo : EIATTR_FRAME_SIZE
	.align		4
.L_248:
        /*0594*/ 	.byte	0x04, 0x11
        /*0596*/ 	.short	(.L_250 - .L_249)
	.align		4
.L_249:
        /*0598*/ 	.word	index@(_ZN5flash24flash_fwd_splitkv_kernelI23Flash_fwd_kernel_traitsILi96ELi64ELi128ELi4ELb0ELb0EN7cutlass6half_tE19Flash_kernel_traitsILi96ELi64ELi128ELi4ES3_EELb1ELb0ELb0ELb0ELb1ELb1ELb0ELb1EEEvNS_16Flash_fwd_paramsE)
        /*059c*/ 	.word	0x00000000


	//----- nvinfo : EIATTR_REGCOUNT
	.align		4
.L_250:
        /*05a0*/ 	.byte	0x04, 0x2f
        /*05a2*/ 	.short	(.L_252 - .L_251)
	.align		4
.L_251:
        /*05a4*/ 	.word	index@(_ZN5flash24flash_fwd_splitkv_kernelI23Flash_fwd_kernel_traitsILi96ELi64ELi128ELi4ELb0ELb0EN7cutlass6half_tE19Flash_kernel_traitsILi96ELi64ELi128ELi4ES3_EELb1ELb0ELb0ELb0ELb1ELb0ELb0ELb1EEEvNS_16Flash_fwd_paramsE)
        /*05a8*/ 	.word	0x000000d3


	//----- nvinfo : EIATTR_FRAME_SIZE
	.align		4
.L_252:
        /*05ac*/ 	.byte	0x04, 0x11
        /*05ae*/ 	.short	(.L_254 - .L_253)
	.align		4
.L_253:
        /*05b0*/ 	.word	index@(_ZN5flash24flash_fwd_splitkv_kernelI23Flash_fwd_kernel_traitsILi96ELi64ELi128ELi4ELb0ELb0EN7cutlass6half_tE19Flash_kernel_traitsILi96ELi64ELi128ELi4ES3_EELb1ELb0ELb0ELb0ELb1ELb0ELb0ELb1EEEvNS_16Flash_fwd_paramsE)
        /*05b4*/ 	.word	0x00000000


	//----- nvinfo : EIATTR_REGCOUNT
	.align		4
.L_254:
        /*05b8*/ 	.byte	0x04, 0x2f
        /*05ba*/ 	.short	(.L_256 - .L_255)
	.align		4
.L_255:
        /*05bc*/ 	.word	index@(_ZN5flash24flash_fwd_splitkv_kernelI23Flash_fwd_kernel_traitsILi96ELi64ELi128ELi4ELb0ELb0EN7cutlass6half_tE19Flash_kernel_traitsILi96ELi64ELi128ELi4ES3_EELb1ELb0ELb1ELb0ELb0ELb1ELb0ELb0EEEvNS_16Flash_fwd_paramsE)
        /*05c0*/ 	.word	0x000000f2


	//----- nvinfo : EIATTR_FRAME_SIZE
	.align		4
.L_256:
        /*05c4*/ 	.byte	0x04, 0x11
        /*05c6*/ 	.short	(.L_258 - .L_257)
	.align		4
.L_257:
        /*05c8*/ 	.word	index@(_ZN5flash24flash_fwd_splitkv_kernelI23Flash_fwd_kernel_traitsILi96ELi64ELi128ELi4ELb0ELb0EN7cutlass6half_tE19Flash_kernel_traitsILi96ELi64ELi128ELi4ES3_EELb1ELb0ELb1ELb0ELb0ELb1ELb0ELb0EEEvNS_16Flash_fwd_paramsE)
        /*05cc*/ 	.word	0x00000000


	//----- nvinfo : EIATTR_REGCOUNT
	.align		4
.L_258:
        /*05d0*/ 	.byte	0x04, 0x2f
        /*05d2*/ 	.short	(.L_260 - .L_259)
	.align		4
.L_259:
        /*05d4*/ 	.word	index@(_ZN5flash24flash_fwd_splitkv_kernelI23Flash_fwd_kernel_traitsILi96ELi64ELi128ELi4ELb0ELb0EN7cutlass6half_tE19Flash_kernel_traitsILi96ELi64ELi128ELi4ES3_EELb1ELb0ELb1ELb0ELb0ELb0ELb0ELb0EEEvNS_16Flash_fwd_paramsE)
        /*05d8*/ 	.word	0x000000dc


	//----- nvinfo : EIATTR_FRAME_SIZE
	.align		4
.L_260:
        /*05dc*/ 	.byte	0x04, 0x11
        /*05de*/ 	.short	(.L_262 - .L_261)
	.align		4
.L_261:
        /*05e0*/ 	.word	index@(_ZN5flash24flash_fwd_splitkv_kernelI23Flash_fwd_kernel_traitsILi96ELi64ELi128ELi4ELb0ELb0EN7cutlass6half_tE19Flash_kernel_traitsILi96ELi64ELi128ELi4ES3_EELb1ELb0ELb1ELb0ELb0ELb0ELb0ELb0EEEvNS_16Flash_fwd_paramsE)
        /*05e4*/ 	.word	0x00000000


	//----- nvinfo : EIATTR_REGCOUNT
	.align		4
.L_262:
        /*05e8*/ 	.byte	0x04, 0x2f
        /*05ea*/ 	.short	(.L_264 - .L_263)
	.align		4
.L_263:
        /*05ec*/ 	.word	index@(_ZN5flash24flash_fwd_splitkv_kernelI23Flash_fwd_kernel_traitsILi96ELi64ELi128ELi4ELb0ELb0EN7cutlass6half_tE19Flash_kernel_traitsILi96ELi64ELi128ELi4ES3_EELb1ELb0ELb0ELb0ELb1ELb1ELb0ELb0EEEvNS_16Flash_fwd_paramsE)
        /*05f0*/ 	.word	0x000000f5


	//----- nvinfo : EIATTR_FRAME_SIZE
	.align		4
.L_264:
        /*05f4*/ 	.byte	0x04, 0x11
        /*05f6*/ 	.short	(.L_266 - .L_265)
	.align		4
.L_265:
        /*05f8*/ 	.word	index@(_ZN5flash24flash_fwd_splitkv_kernelI23Flash_fwd_kernel_traitsILi96ELi64ELi128ELi4ELb0ELb0EN7cutlass6half_tE19Flash_kernel_traitsILi96ELi64ELi128ELi4ES3_EELb1ELb0ELb0ELb0ELb1ELb1ELb0ELb0EEEvNS_16Flash_fwd_paramsE)
        /*05fc*/ 	.word	0x00000000


	//----- nvinfo : EIATTR_REGCOUNT
	.align		4
.L_266:
        /*0600*/ 	.byte	0x04, 0x2f
        /*0602*/ 	.short	(.L_268 - .L_267)
	.align		4
.L_267:
        /*0604*/ 	.word	index@(_ZN5flash24flash_fwd_splitkv_kernelI23Flash_fwd_kernel_traitsILi96ELi64ELi128ELi4ELb0ELb0EN7cutlass6half_tE19Flash_kernel_traitsILi96ELi64ELi128ELi4ES3_EELb1ELb0ELb0ELb0ELb1ELb0ELb0ELb0EEEvNS_16Flash_fwd_paramsE)
        /*0608*/ 	.word	0x000000ce


	//----- nvinfo : EIATTR_FRAME_SIZE
	.align		4
.L_268:
        /*060c*/ 	.byte	0x04, 0x11
        /*060e*/ 	.short	(.L_270 - .L_269)
	.align		4
.L_269:
        /*0610*/ 	.word	index@(_ZN5flash24flash_fwd_splitkv_kernelI23Flash_fwd_kernel_traitsILi96ELi64ELi128ELi4ELb0ELb0EN7cutlass6half_tE19Flash_kernel_traitsILi96ELi64ELi128ELi4ES3_EELb1ELb0ELb0ELb0ELb1ELb0ELb0ELb0EEEvNS_16Flash_fwd_paramsE)
        /*0614*/ 	.word	0x00000000


	//----- nvinfo : EIATTR_REGCOUNT
	.align		4
.L_270:
        /*0618*/ 	.byte	0x04, 0x2f
        /*061a*/ 	.short	(.L_272 - .L_271)
	.align		4
.L_271:
        /*061c*/ 	.word	index@(_ZN5flash24flash_fwd_splitkv_kernelI23Flash_fwd_kernel_traitsILi96ELi64ELi128ELi4ELb0ELb0EN7cutlass6half_tE19Flash_kernel_traitsILi96ELi64ELi128ELi4ES3_EELb1ELb0ELb0ELb1ELb1ELb1ELb1ELb0EEEvNS_16Flash_fwd_paramsE)
        /*0620*/ 	.word	0x000000f3


	//----- nvinfo : EIATTR_FRAME_SIZE
	.align		4
.L_272:
        /*0624*/ 	.byte	0x04, 0x11
        /*0626*/ 	.short	(.L_274 - .L_273)
	.align		4
.L_273:
        /*0628*/ 	.word	index@(_ZN5flash24flash_fwd_splitkv_kernelI23Flash_fwd_kernel_traitsILi96ELi64ELi128ELi4ELb0ELb0EN7cutlass6half_tE19Flash_kernel_traitsILi96ELi64ELi128ELi4ES3_EELb1ELb0ELb0ELb1ELb1ELb1ELb1ELb0EEEvNS_16Flash_fwd_paramsE)
        /*062c*/ 	.word	0x00000000


	//----- nvinfo : EIATTR_REGCOUNT
	.align		4
.L_274:
        /*0630*/ 	.byte	0x04, 0x2f
        /*0632*/ 	.short	(.L_276 - .L_275)
	.align		4
.L_275:
        /*0634*/ 	.word	index@(_ZN5flash24flash_fwd_splitkv_kernelI23Flash_fwd_kernel_traitsILi96ELi64ELi128ELi4ELb0ELb0EN7cutlass6half_tE19Flash_kernel_traitsILi96ELi64ELi128ELi4ES3_EELb1ELb0ELb0ELb1ELb1ELb0ELb1ELb0EEEvNS_16Flash_fwd_paramsE)
        /*0638*/ 	.word	0x000000bc


	//----- nvinfo : EIATTR_FRAME_SIZE
	.align		4
.L_276:
        /*063c*/ 	.byte	0x04, 0x11
        /*063e*/ 	.short	(.L_278 - .L_277)
	.align		4
.L_277:
        /*0640*/ 	.word	index@(_ZN5flash24flash_fwd_splitkv_kernelI23Flash_fwd_kernel_traitsILi96ELi64ELi128ELi4ELb0ELb0EN7cutlass6half_tE19Flash_kernel_traitsILi96ELi64ELi128ELi4ES3_EELb1ELb0ELb0ELb1ELb1ELb0ELb1ELb0EEEvNS_16Flash_fwd_paramsE)
        /*0644*/ 	.word	0x00000000


	//----- nvinfo : EIATTR_REGCOUNT
	.align		4
.L_278:
        /*0648*/ 	.byte	0x04, 0x2f
        /*064a*/ 	.short	(.L_280 - .L_279)
	.align		4
.L_279:
        /*064c*/ 	.word	index@(_ZN5flash24flash_fwd_splitkv_kernelI23Flash_fwd_kernel_traitsILi96ELi64ELi128ELi4ELb0ELb0EN7cutlass6half_tE19Flash_kernel_traitsILi96ELi64ELi128ELi4ES3_EELb1ELb0ELb0ELb1ELb1ELb1ELb0ELb0EEEvNS_16Flash_fwd_paramsE)
        /*0650*/ 	.word	0x000000ff


	//----- nvinfo : EIATTR_FRAME_SIZE
	.align		4
.L_280:
        /*0654*/ 	.byte	0x04, 0x11
        /*0656*/ 	.short	(.L_282 - .L_281)
	.align		4
.L_281:
        /*0658*/ 	.word	index@(_ZN5flash24flash_fwd_splitkv_kernelI23Flash_fwd_kernel_traitsILi96ELi64ELi128ELi4ELb0ELb0EN7cutlass6half_tE19Flash_kernel_traitsILi96ELi64ELi128ELi4ES3_EELb1ELb0ELb0ELb1ELb1ELb1ELb0ELb0EEEvNS_16Flash_fwd_paramsE)
        /*065c*/ 	.word	0x00000000


	//----- nvinfo : EIATTR_REGCOUNT
	.align		4
.L_282:
        /*0660*/ 	.byte	0x04, 0x2f
        /*0662*/ 	.short	(.L_284 - .L_283)
	.align		4
.L_283:
        /*0664*/ 	.word	index@(_ZN5flash24flash_fwd_splitkv_kernelI23Flash_fwd_kernel_traitsILi96ELi64ELi128ELi4ELb0ELb0EN7cutlass6half_tE19Flash_kernel_traitsILi96ELi64ELi128ELi4ES3_EELb1ELb0ELb0ELb1ELb1ELb0ELb0ELb0EEEvNS_16Flash_fwd_paramsE)
        /*0668*/ 	.word	0x000000cc


	//----- nvinfo : EIATTR_FRAME_SIZE
	.align		4
.L_284:
        /*066c*/ 	.byte	0x04, 0x11
        /*066e*/ 	.short	(.L_286 - .L_285)
	.align		4
.L_285:
        /*0670*/ 	.word	index@(_ZN5flash24flash_fwd_splitkv_kernelI23Flash_fwd_kernel_traitsILi96ELi64ELi128ELi4ELb0ELb0EN7cutlass6half_tE19Flash_kernel_traitsILi96ELi64ELi128ELi4ES3_EELb1ELb0ELb0ELb1ELb1ELb0ELb0ELb0EEEvNS_16Flash_fwd_paramsE)
        /*0674*/ 	.word	0x00000000


	//----- nvinfo : EIATTR_REGCOUNT
	.align		4
.L_286:
        /*0678*/ 	.byte	0x04, 0x2f
        /*067a*/ 	.short	(.L_288 - .L_287)
	.align		4
.L_287:
        /*067c*/ 	.word	index@(_ZN5flash24flash_fwd_splitkv_kernelI23Flash_fwd_kernel_traitsILi96ELi64ELi128ELi4ELb0ELb0EN7cutlass6half_tE19Flash_kernel_traitsILi96ELi64ELi128ELi4ES3_EELb1ELb0ELb0ELb0ELb0ELb1ELb1ELb1EEEvNS_16Flash_fwd_paramsE)
        /*0680*/ 	.word	0x000000e0


	//----- nvinfo : EIATTR_FRAME_SIZE
	.align		4
.L_288:
        /*0684*/ 	.byte	0x04, 0x11
        /*0686*/ 	.short	(.L_290 - .L_289)
	.align		4
.L_289:
        /*0688*/ 	.word	index@(_ZN5flash24flash_fwd_splitkv_kernelI23Flash_fwd_kernel_traitsILi96ELi64ELi128ELi4ELb0ELb0EN7cutlass6half_tE19Flash_kernel_traitsILi96ELi64ELi128ELi4ES3_EELb1ELb0ELb0ELb0ELb0ELb1ELb1ELb1EEEvNS_16Flash_fwd_paramsE)
        /*068c*/ 	.word	0x00000000


	//----- nvinfo : EIATTR_REGCOUNT
	.align		4
.L_290:
        /*0690*/ 	.byte	0x04, 0x2f
        /*0692*/ 	.short	(.L_292 - .L_291)
	.align		4
.L_291:
        /*0694*/ 	.word	index@(_ZN5flash24flash_fwd_splitkv_kernelI23Flash_fwd_kernel_traitsILi96ELi64ELi128ELi4ELb0ELb0EN7cutlass6half_tE19Flash_kernel_traitsILi96ELi64ELi128ELi4ES3_EELb1ELb0ELb0ELb0ELb0ELb0ELb1ELb1EEEvNS_16Flash_fwd_paramsE)
        /*0698*/ 	.word	0x000000d6


	//----- nvinfo : EIATTR_FRAME_SIZE
	.align		4
.L_292:
        /*069c*/ 	.byte	0x04, 0x11
        /*069e*/ 	.short	(.L_294 - .L_293)
	.align		4
.L_293:
        /*06a0*/ 	.word	index@(_ZN5flash24flash_fwd_splitkv_kernelI23Flash_fwd_kernel_traitsILi96ELi64ELi128ELi4ELb0ELb0EN7cutlass6half_tE19Flash_kernel_traitsILi96ELi64ELi128ELi4ES3_EELb1ELb0ELb0ELb0ELb0ELb0ELb1ELb1EEEvNS_16Flash_fwd_paramsE)
        /*06a4*/ 	.word	0x00000000


	//----- nvinfo : EIATTR_REGCOUNT
	.align		4
.L_294:
        /*06a8*/ 	.byte	0x04, 0x2f
        /*06aa*/ 	.short	(.L_296 - .L_295)
	.align		4
.L_295:
        /*06ac*/ 	.word	index@(_ZN5flash24flash_fwd_splitkv_kernelI23Flash_fwd_kernel_traitsILi96ELi64ELi128ELi4ELb0ELb0EN7cutlass6half_tE19Flash_kernel_traitsILi96ELi64ELi128ELi4ES3_EELb1ELb0ELb0ELb0ELb0ELb1ELb1ELb0EEEvNS_16Flash_fwd_paramsE)
        /*06b0*/ 	.word	0x000000ff


	//----- nvinfo : EIATTR_FRAME_SIZE
	.align		4
.L_296:
        /*06b4*/ 	.byte	0x04, 0x11
        /*06b6*/ 	.short	(.L_298 - .L_297)
	.align		4
.L_297:
        /*06b8*/ 	.word	index@(_ZN5flash24flash_fwd_splitkv_kernelI23Flash_fwd_kernel_traitsILi96ELi64ELi128ELi4ELb0ELb0EN7cutlass6half_tE19Flash_kernel_traitsILi96ELi64ELi128ELi4ES3_EELb1ELb0ELb0ELb0ELb0ELb1ELb1ELb0EEEvNS_16Flash_fwd_paramsE)
        /*06bc*/ 	.word	0x00000000


	//----- nvinfo : EIATTR_REGCOUNT
	.align		4
.L_298:
        /*06c0*/ 	.byte	0x04, 0x2f
        /*06c2*/ 	.short	(.L_300 - .L_299)
	.align		4
.L_299:
        /*06c4*/ 	.word	index@(_ZN5flash24flash_fwd_splitkv_kernelI23Flash_fwd_kernel_traitsILi96ELi64ELi128ELi4ELb0ELb0EN7cutlass6half_tE19Flash_kernel_traitsILi96ELi64ELi128ELi4ES3_EELb1ELb0ELb0ELb0ELb0ELb0ELb1ELb0EEEvNS_16Flash_fwd_paramsE)
        /*06c8*/ 	.word	0x000000d8


	//----- nvinfo : EIATTR_FRAME_SIZE
	.align		4
.L_300:
        /*06cc*/ 	.byte	0x04, 0x11
        /*06ce*/ 	.short	(.L_302 - .L_301)
	.align		4
.L_301:
        /*06d0*/ 	.word	index@(_ZN5flash24flash_fwd_splitkv_kernelI23Flash_fwd_kernel_traitsILi96ELi64ELi128ELi4ELb0ELb0EN7cutlass6half_tE19Flash_kernel_traitsILi96ELi64ELi128ELi4ES3_EELb1ELb0ELb0ELb0ELb0ELb0ELb1ELb0EEEvNS_16Flash_fwd_paramsE)
        /*06d4*/ 	.word	0x00000000


	//----- nvinfo : EIATTR_REGCOUNT
	.align		4
.L_302:
        /*06d8*/ 	.byte	0x04, 0x2f
        /*06da*/ 	.short	(.L_304 - .L_303)
	.align		4
.L_303:
        /*06dc*/ 	.word	index@(_ZN5flash24flash_fwd_splitkv_kernelI23Flash_fwd_kernel_traitsILi96ELi64ELi128ELi4ELb0ELb0EN7cutlass6half_tE19Flash_kernel_traitsILi96ELi64ELi128ELi4ES3_EELb1ELb0ELb0ELb0ELb0ELb1ELb0ELb1EEEvNS_16Flash_fwd_paramsE)
        /*06e0*/ 	.word	0x000000e1


	//----- nvinfo : EIATTR_FRAME_SIZE
	.align		4
.L_304:
        /*06e4*/ 	.byte	0x04, 0x11
        /*06e6*/ 	.short	(.L_306 - .L_305)
	.align		4
.L_305:
        /*06e8*/ 	.word	index@(_ZN5flash24flash_fwd_splitkv_kernelI23Flash_fwd_kernel_traitsILi96ELi64ELi128ELi4ELb0ELb0EN7cutlass6half_tE19Flash_kernel_traitsILi96ELi64ELi128ELi4ES3_EELb1ELb0ELb0ELb0ELb0ELb1ELb0ELb1EEEvNS_16Flash_fwd_paramsE)
        /*06ec*/ 	.word	0x00000000


	//----- nvinfo : EIATTR_REGCOUNT
	.align		4
.L_306:
        /*06f0*/ 	.byte	0x04, 0x2f
        /*06f2*/ 	.short	(.L_308 - .L_307)
	.align		4
.L_307:
        /*06f4*/ 	.word	index@(_ZN5flash24flash_fwd_splitkv_kernelI23Flash_fwd_kernel_traitsILi96ELi64ELi128ELi4ELb0ELb0EN7cutlass6half_tE19Flash_kernel_traitsILi96ELi64ELi128ELi4ES3_EELb1ELb0ELb0ELb0ELb0ELb0ELb0ELb1EEEvNS_16Flash_fwd_paramsE)
        /*06f8*/ 	.word	0x000000d6


	//----- nvinfo : EIATTR_FRAME_SIZE
	.align		4
.L_308:
        /*06fc*/ 	.byte	0x04, 0x11
        /*06fe*/ 	.short	(.L_310 - .L_309)
	.align		4
.L_309:
        /*0700*/ 	.word	index@(_ZN5flash24flash_fwd_splitkv_kernelI23Flash_fwd_kernel_traitsILi96ELi64ELi128ELi4ELb0ELb0EN7cutlass6half_tE19Flash_kernel_traitsILi96ELi64ELi128ELi4ES3_EELb1ELb0ELb0ELb0ELb0ELb0ELb0ELb1EEEvNS_16Flash_fwd_paramsE)
        /*0704*/ 	.word	0x00000000


	//----- nvinfo : EIATTR_REGCOUNT
	.align		4
.L_310:
        /*0708*/ 	.byte	0x04, 0x2f
        /*070a*/ 	.short	(.L_312 - .L_311)
	.align		4
.L_311:
        /*070c*/ 	.word	index@(_ZN5flash24flash_fwd_splitkv_kernelI23Flash_fwd_kernel_traitsILi96ELi64ELi128ELi4ELb0ELb0EN7cutlass6half_tE19Flash_kernel_traitsILi96ELi64ELi128ELi4ES3_EELb1ELb0ELb0ELb0ELb0ELb1ELb0ELb0EEEvNS_16Flash_fwd_paramsE)
        /*0710*/ 	.word	0x000000ff


	//----- nvinfo : EIATTR_FRAME_SIZE
	.align		4
.L_312:
        /*0714*/ 	.byte	0x04, 0x11
        /*0716*/ 	.short	(.L_314 - .L_313)
	.align		4
.L_313:
        /*0718*/ 	.word	index@(_ZN5flash24flash_fwd_splitkv_kernelI23Flash_fwd_kernel_traitsILi96ELi64ELi128ELi4ELb0ELb0EN7cutlass6half_tE19Flash_kernel_traitsILi96ELi64ELi128ELi4ES3_EELb1ELb0ELb0ELb0ELb0ELb1ELb0ELb0EEEvNS_16Flash_fwd_paramsE)
        /*071c*/ 	.word	0x00000000


	//----- nvinfo : EIATTR_REGCOUNT
	.align		4
.L_314:
        /*0720*/ 	.byte	0x04, 0x2f
        /*0722*/ 	.short	(.L_316 - .L_315)
	.align		4
.L_315:
        /*0724*/ 	.word	index@(_ZN5flash24flash_fwd_splitkv_kernelI23Flash_fwd_kernel_traitsILi96ELi64ELi128ELi4ELb0ELb0EN7cutlass6half_tE19Flash_kernel_traitsILi96ELi64ELi128ELi4ES3_EELb1ELb0ELb0ELb0ELb0ELb0ELb0ELb0EEEvNS_16Flash_fwd_paramsE)
        /*0728*/ 	.word	0x000000db


	//----- nvinfo : EIATTR_FRAME_SIZE
	.align		4
.L_316:
        /*072c*/ 	.byte	0x04, 0x11
        /*072e*/ 	.short	(.L_318 - .L_317)
	.align		4
.L_317:
        /*0730*/ 	.word	index@(_ZN5flash24flash_fwd_splitkv_kernelI23Flash_fwd_kernel_traitsILi96ELi64ELi128ELi4ELb0ELb0EN7cutlass6half_tE19Flash_kernel_traitsILi96ELi64ELi128ELi4ES3_EELb1ELb0ELb0ELb0ELb0ELb0ELb0ELb0EEEvNS_16Flash_fwd_paramsE)
        /*0734*/ 	.word	0x00000000


	//----- nvinfo : EIATTR_REGCOUNT
	.align		4
.L_318:
        /*0738*/ 	.byte	0x04, 0x2f
        /*073a*/ 	.short	(.L_320 - .L_319)
	.align		4
.L_319:
        /*073c*/ 	.word	index@(_ZN5flash32flash_fwd_splitkv_combine_kernelI23Flash_fwd_kernel_traitsILi96ELi64ELi128ELi4ELb0ELb0EN7cutlass6half_tE19Flash_kernel_traitsILi96ELi64ELi128ELi4ES3_EELi16ELi1ELb1EEEvNS_16Flash_fwd_paramsE)
        /*0740*/ 	.word	0x00000036


	//----- nvinfo : EIATTR_FRAME_SIZE
	.align		4
.L_320:
        /*0744*/ 	.byte	0x04, 0x11
        /*0746*/ 	.short	(.L_322 - .L_321)
	.align		4
.L_321:
        /*0748*/ 	.word	index@($__internal_13_$__cuda_sm20_div_s64)
        /*074c*/ 	.word	0x00000000


	//----- nvinfo : EIATTR_FRAME_SIZE
	.align		4
.L_322:
        /*0750*/ 	.byte	0x04, 0x11
        /*0752*/ 	.short	(.L_324 - .L_323)
	.align		4
.L_323:
        /*0754*/ 	.word	index@(_ZN5flash32flash_fwd_splitkv_combine_kernelI23Flash_fwd_kernel_traitsILi96ELi64ELi128ELi4ELb0ELb0EN7cutlass6half_tE19Flash_kernel_traitsILi96ELi64ELi128ELi4ES3_EELi16ELi1ELb1EEEvNS_16Flash_fwd_paramsE)
        /*0758*/ 	.word	0x00000000


	//----- nvinfo : EIATTR_REGCOUNT
	.align		4
.L_324:
        /*075c*/ 	.byte	0x04, 0x2f
        /*075e*/ 	.short	(.L_326 - .L_325)
	.align		4
.L_325:
        /*0760*/ 	.word	index@(_ZN5flash32flash_fwd_splitkv_combine_kernelI23Flash_fwd_kernel_traitsILi96ELi64ELi128ELi4ELb0ELb0EN7cutlass6half_tE19Flash_kernel_traitsILi96ELi64ELi128ELi4ES3_EELi16ELi2ELb1EEEvNS_16Flash_fwd_paramsE)
        /*0764*/ 	.word	0x00000036


	//----- nvinfo : EIATTR_FRAME_SIZE
	.align		4
.L_326:
        /*0768*/ 	.byte	0x04, 0x11
        /*076a*/ 	.short	(.L_328 - .L_327)
	.align		4
.L_327:
        /*076c*/ 	.word	index@($__internal_12_$__cuda_sm20_div_s64)
        /*0770*/ 	.word	0x00000000


	//----- nvinfo : EIATTR_FRAME_SIZE
	.align		4
.L_328:
        /*0774*/ 	.byte	0x04, 0x11
        /*0776*/ 	.short	(.L_330 - .L_329)
	.align		4
.L_329:
        /*0778*/ 	.word	index@(_ZN5flash32flash_fwd_splitkv_combine_kernelI23Flash_fwd_kernel_traitsILi96ELi64ELi128ELi4ELb0ELb0EN7cutlass6half_tE19Flash_kernel_traitsILi96ELi64ELi128ELi4ES3_EELi16ELi2ELb1EEEvNS_16Flash_fwd_paramsE)
        /*077c*/ 	.word	0x00000000


	//----- nvinfo : EIATTR_REGCOUNT
	.align		4
.L_330:
        /*0780*/ 	.byte	0x04, 0x2f
        /*0782*/ 	.short	(.L_332 - .L_331)
	.align		4
.L_331:
        /*0784*/ 	.word	index@(_ZN5flash32flash_fwd_splitkv_combine_kernelI23Flash_fwd_kernel_traitsILi96ELi64ELi128ELi4ELb0ELb0EN7cutlass6half_tE19Flash_kernel_traitsILi96ELi64ELi128ELi4ES3_EELi16ELi3ELb1EEEvNS_16Flash_fwd_paramsE)
        /*0788*/ 	.word	0x00000036


	//----- nvinfo : EIATTR_FRAME_SIZE
	.align		4
.L_332:
        /*078c*/ 	.byte	0x04, 0x11
        /*078e*/ 	.short	(.L_334 - .L_333)
	.align		4
.L_333:
        /*0790*/ 	.word	index@($__internal_11_$__cuda_sm20_div_s64)
        /*0794*/ 	.word	0x00000000


	//----- nvinfo : EIATTR_FRAME_SIZE
	.align		4
.L_334:
        /*0798*/ 	.byte	0x04, 0x11
        /*079a*/ 	.short	(.L_336 - .L_335)
	.align		4
.L_335:
        /*079c*/ 	.word	index@(_ZN5flash32flash_fwd_splitkv_combine_kernelI23Flash_fwd_kernel_traitsILi96ELi64ELi128ELi4ELb0ELb0EN7cutlass6half_tE19Flash_kernel_traitsILi96ELi64ELi128ELi4ES3_EELi16ELi3ELb1EEEvNS_16Flash_fwd_paramsE)
        /*07a0*/ 	.word	0x00000000


	//----- nvinfo : EIATTR_REGCOUNT
	.align		4
.L_336:
        /*07a4*/ 	.byte	0x04, 0x2f
        /*07a6*/ 	.short	(.L_338 - .L_337)
	.align		4
.L_337:
        /*07a8*/ 	.word	index@(_ZN5flash32flash_fwd_splitkv_combine_kernelI23Flash_fwd_kernel_traitsILi96ELi64ELi128ELi4ELb0ELb0EN7cutlass6half_tE19Flash_kernel_traitsILi96ELi64ELi128ELi4ES3_EELi16ELi4ELb1EEEvNS_16Flash_fwd_paramsE)
        /*07ac*/ 	.word	0x0000003e


	//----- nvinfo : EIATTR_FRAME_SIZE
	.align		4
.L_338:
        /*07b0*/ 	.byte	0x04, 0x11
        /*07b2*/ 	.short	(.L_340 - .L_339)
	.align		4
.L_339:
        /*07b4*/ 	.word	index@($__internal_10_$__cuda_sm20_div_s64)
        /*07b8*/ 	.word	0x00000000


	//----- nvinfo : EIATTR_FRAME_SIZE
	.align		4
.L_340:
        /*07bc*/ 	.byte	0x04, 0x11
        /*07be*/ 	.short	(.L_342 - .L_341)
	.align		4
.L_341:
        /*07c0*/ 	.word	index@(_ZN5flash32flash_fwd_splitkv_combine_kernelI23Flash_fwd_kernel_traitsILi96ELi64ELi128ELi4ELb0ELb0EN7cutlass6half_tE19Flash_kernel_traitsILi96ELi64ELi128ELi4ES3_EELi16ELi4ELb1EEEvNS_16Flash_fwd_paramsE)
        /*07c4*/ 	.word	0x00000000


	//----- nvinfo : EIATTR_REGCOUNT
	.align		4
.L_342:
        /*07c8*/ 	.byte	0x04, 0x2f
        /*07ca*/ 	.short	(.L_344 - .L_343)
	.align		4
.L_343:
        /*07cc*/ 	.word	index@(_ZN5flash32flash_fwd_splitkv_combine_kernelI23Flash_fwd_kernel_traitsILi96ELi64ELi128ELi4ELb0ELb0EN7cutlass6half_tE19Flash_kernel_traitsILi96ELi64ELi128ELi4ES3_EELi16ELi5ELb1EEEvNS_16Flash_fwd_paramsE)
        /*07d0*/ 	.word	0x00000040


	//----- nvinfo : EIATTR_FRAME_SIZE
	.align		4
.L_344:
        /*07d4*/ 	.byte	0x04, 0x11
        /*07d6*/ 	.short	(.L_346 - .L_345)
	.align		4
.L_345:
        /*07d8*/ 	.word	index@($__internal_9_$__cuda_sm20_div_s64)
        /*07dc*/ 	.word	0x00000000


	//----- nvinfo : EIATTR_FRAME_SIZE
	.align		4
.L_346:
        /*07e0*/ 	.byte	0x04, 0x11
        /*07e2*/ 	.short	(.L_348 - .L_347)
	.align		4
.L_347:
        /*07e4*/ 	.word	index@(_ZN5flash32flash_fwd_splitkv_combine_kernelI23Flash_fwd_kernel_traitsILi96ELi64ELi128ELi4ELb0ELb0EN7cutlass6half_tE19Flash_kernel_traitsILi96ELi64ELi128ELi4ES3_EELi16ELi5ELb1EEEvNS_16Flash_fwd_paramsE)
        /*07e8*/ 	.word	0x00000000


	//----- nvinfo : EIATTR_REGCOUNT
	.align		4
.L_348:
        /*07ec*/ 	.byte	0x04, 0x2f
        /*07ee*/ 	.short	(.L_350 - .L_349)
	.align		4
.L_349:
        /*07f0*/ 	.word	index@(_ZN5flash32flash_fwd_splitkv_combine_kernelI23Flash_fwd_kernel_traitsILi96ELi64ELi128ELi4ELb0ELb0EN7cutlass6half_tE19Flash_kernel_traitsILi96ELi64ELi128ELi4ES3_EELi16ELi6ELb1EEEvNS_16Flash_fwd_paramsE)
        /*07f4*/ 	.word	0x0000003e


	//----- nvinfo : EIATTR_FRAME_SIZE
	.align		4
.L_350:
        /*07f8*/ 	.byte	0x04, 0x11
        /*07fa*/ 	.short	(.L_352 - .L_351)
	.align		4
.L_351:
        /*07fc*/ 	.word	index@($__internal_8_$__cuda_sm20_div_s64)
        /*0800*/ 	.word	0x00000000


	//----- nvinfo : EIATTR_FRAME_SIZE
	.align		4
.L_352:
        /*0804*/ 	.byte	0x04, 0x11
        /*0806*/ 	.short	(.L_354 - .L_353)
	.align		4
.L_353:
        /*0808*/ 	.word	index@(_ZN5flash32flash_fwd_splitkv_combine_kernelI23Flash_fwd_kernel_traitsILi96ELi64ELi128ELi4ELb0ELb0EN7cutlass6half_tE19Flash_kernel_traitsILi96ELi64ELi128ELi4ES3_EELi16ELi6ELb1EEEvNS_16Flash_fwd_paramsE)
        /*080c*/ 	.word	0x00000000


	//----- nvinfo : EIATTR_REGCOUNT
	.align		4
.L_354:
        /*0810*/ 	.byte	0x04, 0x2f
        /*0812*/ 	.short	(.L_356 - .L_355)
	.align		4
.L_355:
        /*0814*/ 	.word	index@(_ZN5flash32flash_fwd_splitkv_combine_kernelI23Flash_fwd_kernel_traitsILi96ELi64ELi128ELi4ELb0ELb0EN7cutlass6half_tE19Flash_kernel_traitsILi96ELi64ELi128ELi4ES3_EELi16ELi7ELb1EEEvNS_16Flash_fwd_paramsE)
        /*0818*/ 	.word	0x00000046


	//----- nvinfo : EIATTR_FRAME_SIZE
	.align		4
.L_356:
        /*081c*/ 	.byte	0x04, 0x11
        /*081e*/ 	.short	(.L_358 - .L_357)
	.align		4
.L_357:
        /*0820*/ 	.word	index@($__internal_7_$__cuda_sm20_div_s64)
        /*0824*/ 	.word	0x00000000


	//----- nvinfo : EIATTR_FRAME_SIZE
	.align		4
.L_358:
        /*0828*/ 	.byte	0x04, 0x11
        /*082a*/ 	.short	(.L_360 - .L_359)
	.align		4
.L_359:
        /*082c*/ 	.word	index@(_ZN5flash32flash_fwd_splitkv_combine_kernelI23Flash_fwd_kernel_traitsILi96ELi64ELi128ELi4ELb0ELb0EN7cutlass6half_tE19Flash_kernel_traitsILi96ELi64ELi128ELi4ES3_EELi16ELi7ELb1EEEvNS_16Flash_fwd_paramsE)
        /*0830*/ 	.word	0x00000000


	//----- nvinfo : EIATTR_REGCOUNT
	.align		4
.L_360:
        /*0834*/ 	.byte	0x04, 0x2f
        /*0836*/ 	.short	(.L_362 - .L_361)
	.align		4
.L_361:
        /*0838*/ 	.word	index@(_ZN5flash32flash_fwd_splitkv_combine_kernelI23Flash_fwd_kernel_traitsILi96ELi64ELi128ELi4ELb0ELb0EN7cutlass6half_tE19Flash_kernel_traitsILi96ELi64ELi128ELi4ES3_EELi16ELi1ELb0EEEvNS_16Flash_fwd_paramsE)
        /*083c*/ 	.word	0x00000036


	//----- nvinfo : EIATTR_FRAME_SIZE
	.align		4
.L_362:
        /*0840*/ 	.byte	0x04, 0x11
        /*0842*/ 	.short	(.L_364 - .L_363)
	.align		4
.L_363:
        /*0844*/ 	.word	index@($__internal_6_$__cuda_sm20_div_s64)
        /*0848*/ 	.word	0x00000000


	//----- nvinfo : EIATTR_FRAME_SIZE
	.align		4
.L_364:
        /*084c*/ 	.byte	0x04, 0x11
        /*084e*/ 	.short	(.L_366 - .L_365)
	.align		4
.L_365:
        /*0850*/ 	.word	index@(_ZN5flash32flash_fwd_splitkv_combine_kernelI23Flash_fwd_kernel_traitsILi96ELi64ELi128ELi4ELb0ELb0EN7cutlass6half_tE19Flash_kernel_traitsILi96ELi64ELi128ELi4ES3_EELi16ELi1ELb0EEEvNS_16Flash_fwd_paramsE)
        /*0854*/ 	.word	0x00000000


	//----- nvinfo : EIATTR_REGCOUNT
	.align		4
.L_366:
        /*0858*/ 	.byte	0x04, 0x2f
        /*085a*/ 	.short	(.L_368 - .L_367)
	.align		4
.L_367:
        /*085c*/ 	.word	index@(_ZN5flash32flash_fwd_splitkv_combine_kernelI23Flash_fwd_kernel_traitsILi96ELi64ELi128ELi4ELb0ELb0EN7cutlass6half_tE19Flash_kernel_traitsILi96ELi64ELi128ELi4ES3_EELi16ELi2ELb0EEEvNS_16Flash_fwd_paramsE)
        /*0860*/ 	.word	0x00000036


	//----- nvinfo : EIATTR_FRAME_SIZE
	.align		4
.L_368:
        /*0864*/ 	.byte	0x04, 0x11
        /*0866*/ 	.short	(.L_370 - .L_369)
	.align		4
.L_369:
        /*0868*/ 	.word	index@($__internal_5_$__cuda_sm20_div_s64)
        /*086c*/ 	.word	0x00000000


	//----- nvinfo : EIATTR_FRAME_SIZE
	.align		4
.L_370:
        /*0870*/ 	.byte	0x04, 0x11
        /*0872*/ 	.short	(.L_372 - .L_371)
	.align		4
.L_371:
        /*0874*/ 	.word	index@(_ZN5flash32flash_fwd_splitkv_combine_kernelI23Flash_fwd_kernel_traitsILi96ELi64ELi128ELi4ELb0ELb0EN7cutlass6half_tE19Flash_kernel_traitsILi96ELi64ELi128ELi4ES3_EELi16ELi2ELb0EEEvNS_16Flash_fwd_paramsE)
        /*0878*/ 	.word	0x00000000


	//----- nvinfo : EIATTR_REGCOUNT
	.align		4
.L_372:
        /*087c*/ 	.byte	0x04, 0x2f
        /*087e*/ 	.short	(.L_374 - .L_373)
	.align		4
.L_373:
        /*0880*/ 	.word	index@(_ZN5flash32flash_fwd_splitkv_combine_kernelI23Flash_fwd_kernel_traitsILi96ELi64ELi128ELi4ELb0ELb0EN7cutlass6half_tE19Flash_kernel_traitsILi96ELi64ELi128ELi4ES3_EELi16ELi3ELb0EEEvNS_16Flash_fwd_paramsE)
        /*0884*/ 	.word	0x00000036


	//----- nvinfo : EIATTR_FRAME_SIZE
	.align		4
.L_374:
        /*0888*/ 	.byte	0x04, 0x11
        /*088a*/ 	.short	(.L_376 - .L_375)
	.align		4
.L_375:
        /*088c*/ 	.word	index@($__internal_4_$__cuda_sm20_div_s64)
        /*0890*/ 	.word	0x00000000


	//----- nvinfo : EIATTR_FRAME_SIZE
	.align		4
.L_376:
        /*0894*/ 	.byte	0x04, 0x11
        /*0896*/ 	.short	(.L_378 - .L_377)
	.align		4
.L_377:
        /*0898*/ 	.word	index@(_ZN5flash32flash_fwd_splitkv_combine_kernelI23Flash_fwd_kernel_traitsILi96ELi64ELi128ELi4ELb0ELb0EN7cutlass6half_tE19Flash_kernel_traitsILi96ELi64ELi128ELi4ES3_EELi16ELi3ELb0EEEvNS_16Flash_fwd_paramsE)
        /*089c*/ 	.word	0x00000000


	//----- nvinfo : EIATTR_REGCOUNT
	.align		4
.L_378:
        /*08a0*/ 	.byte	0x04, 0x2f
        /*08a2*/ 	.short	(.L_380 - .L_379)
	.align		4
.L_379:
        /*08a4*/ 	.word	index@(_ZN5flash32flash_fwd_splitkv_combine_kernelI23Flash_fwd_kernel_traitsILi96ELi64ELi128ELi4ELb0ELb0EN7cutlass6half_tE19Flash_kernel_traitsILi96ELi64ELi128ELi4ES3_EELi16ELi4ELb0EEEvNS_16Flash_fwd_paramsE)
        /*08a8*/ 	.word	0x0000003e


	//----- nvinfo : EIATTR_FRAME_SIZE
	.align		4
.L_380:
        /*08ac*/ 	.byte	0x04, 0x11
        /*08ae*/ 	.short	(.L_382 - .L_381)
	.align		4
.L_381:
        /*08b0*/ 	.word	index@($__internal_3_$__cuda_sm20_div_s64)
        /*08b4*/ 	.word	0x00000000


	//----- nvinfo : EIATTR_FRAME_SIZE
	.align		4
.L_382:
        /*08b8*/ 	.byte	0x04, 0x11
        /*08ba*/ 	.short	(.L_384 - .L_383)
	.align		4
.L_383:
        /*08bc*/ 	.word	index@(_ZN5flash32flash_fwd_splitkv_combine_kernelI23Flash_fwd_kernel_traitsILi96ELi64ELi128ELi4ELb0ELb0EN7cutlass6half_tE19Flash_kernel_traitsILi96ELi64ELi128ELi4ES3_EELi16ELi4ELb0EEEvNS_16Flash_fwd_paramsE)
        /*08c0*/ 	.word	0x00000000


	//----- nvinfo : EIATTR_REGCOUNT
	.align		4
.L_384:
        /*08c4*/ 	.byte	0x04, 0x2f
        /*08c6*/ 	.short	(.L_386 - .L_385)
	.align		4
.L_385:
        /*08c8*/ 	.word	index@(_ZN5flash32flash_fwd_splitkv_combine_kernelI23Flash_fwd_kernel_traitsILi96ELi64ELi128ELi4ELb0ELb0EN7cutlass6half_tE19Flash_kernel_traitsILi96ELi64ELi128ELi4ES3_EELi16ELi5ELb0EEEvNS_16Flash_fwd_paramsE)
        /*08cc*/ 	.word	0x00000040


	//----- nvinfo : EIATTR_FRAME_SIZE
	.align		4
.L_386:
        /*08d0*/ 	.byte	0x04, 0x11
        /*08d2*/ 	.short	(.L_388 - .L_387)
	.align		4
.L_387:
        /*08d4*/ 	.word	index@($__internal_2_$__cuda_sm20_div_s64)
        /*08d8*/ 	.word	0x00000000


	//----- nvinfo : EIATTR_FRAME_SIZE
	.align		4
.L_388:
        /*08dc*/ 	.byte	0x04, 0x11
        /*08de*/ 	.short	(.L_390 - .L_389)
	.align		4
.L_389:
        /*08e0*/ 	.word	index@(_ZN5flash32flash_fwd_splitkv_combine_kernelI23Flash_fwd_kernel_traitsILi96ELi64ELi128ELi4ELb0ELb0EN7cutlass6half_tE19Flash_kernel_traitsILi96ELi64ELi128ELi4ES3_EELi16ELi5ELb0EEEvNS_16Flash_fwd_paramsE)
        /*08e4*/ 	.word	0x00000000


	//----- nvinfo : EIATTR_REGCOUNT
	.align		4
.L_390:
        /*08e8*/ 	.byte	0x04, 0x2f
        /*08ea*/ 	.short	(.L_392 - .L_391)
	.align		4
.L_391:
        /*08ec*/ 	.word	index@(_ZN5flash32flash_fwd_splitkv_combine_kernelI23Flash_fwd_kernel_traitsILi96ELi64ELi128ELi4ELb0ELb0EN7cutlass6half_tE19Flash_kernel_traitsILi96ELi64ELi128ELi4ES3_EELi16ELi6ELb0EEEvNS_16Flash_fwd_paramsE)
        /*08f0*/ 	.word	0x0000003e


	//----- nvinfo : EIATTR_FRAME_SIZE
	.align		4
.L_392:
        /*08f4*/ 	.byte	0x04, 0x11
        /*08f6*/ 	.short	(.L_394 - .L_393)
	.align		4
.L_393:
        /*08f8*/ 	.word	index@($__internal_1_$__cuda_sm20_div_s64)
        /*08fc*/ 	.word	0x00000000


	//----- nvinfo : EIATTR_FRAME_SIZE
	.align		4
.L_394:
        /*0900*/ 	.byte	0x04, 0x11
        /*0902*/ 	.short	(.L_396 - .L_395)
	.align		4
.L_395:
        /*0904*/ 	.word	index@(_ZN5flash32flash_fwd_splitkv_combine_kernelI23Flash_fwd_kernel_traitsILi96ELi64ELi128ELi4ELb0ELb0EN7cutlass6half_tE19Flash_kernel_traitsILi96ELi64ELi128ELi4ES3_EELi16ELi6ELb0EEEvNS_16Flash_fwd_paramsE)
        /*0908*/ 	.word	0x00000000


	//----- nvinfo : EIATTR_REGCOUNT
	.align		4
.L_396:
        /*090c*/ 	.byte	0x04, 0x2f
        /*090e*/ 	.short	(.L_398 - .L_397)
	.align		4
.L_397:
        /*0910*/ 	.word	index@(_ZN5flash32flash_fwd_splitkv_combine_kernelI23Flash_fwd_kernel_traitsILi96ELi64ELi128ELi4ELb0ELb0EN7cutlass6half_tE19Flash_kernel_traitsILi96ELi64ELi128ELi4ES3_EELi16ELi7ELb0EEEvNS_16Flash_fwd_paramsE)
        /*0914*/ 	.word	0x00000046


	//----- nvinfo : EIATTR_FRAME_SIZE
	.align		4
.L_398:
        /*0918*/ 	.byte	0x04, 0x11
        /*091a*/ 	.short	(.L_400 - .L_399)
	.align		4
.L_399:
        /*091c*/ 	.word	index@($__internal_0_$__cuda_sm20_div_s64)
        /*0920*/ 	.word	0x00000000


	//----- nvinfo : EIATTR_FRAME_SIZE
	.align		4
.L_400:
        /*0924*/ 	.byte	0x04, 0x11
        /*0926*/ 	.short	(.L_402 - .L_401)
	.align		4
.L_401:
        /*0928*/ 	.word	index@(_ZN5flash32flash_fwd_splitkv_combine_kernelI23Flash_fwd_kernel_traitsILi96ELi64ELi128ELi4ELb0ELb0EN7cutlass6half_tE19Flash_kernel_traitsILi96ELi64ELi128ELi4ES3_EELi16ELi7ELb0EEEvNS_16Flash_fwd_paramsE)
        /*092c*/ 	.word	0x00000000


	//----- nvinfo : EIATTR_MIN_STACK_SIZE
	.align		4
.L_402:
        /*0930*/ 	.byte	0x04, 0x12
        /*0932*/ 	.short	(.L_404 - .L_403)
	.align		4
.L_403:
        /*0934*/ 	.word	index@(_ZN5flash32flash_fwd_splitkv_combine_kernelI23Flash_fwd_kernel_traitsILi96ELi64ELi128ELi4ELb0ELb0EN7cutlass6half_tE19Flash_kernel_traitsILi96ELi64ELi128ELi4ES3_EELi16ELi7ELb0EEEvNS_16Flash_fwd_paramsE)
        /*0938*/ 	.word	0x00000000


	//----- nvinfo : EIATTR_MIN_STACK_SIZE
	.align		4
.L_404:
        /*093c*/ 	.byte	0x04, 0x12
        /*093e*/ 	.short	(.L_406 - .L_405)
	.align		4
.L_405:
        /*0940*/ 	.word	index@(_ZN5flash32flash_fwd_splitkv_combine_kernelI23Flash_fwd_kernel_traitsILi96ELi64ELi128ELi4ELb0ELb0EN7cutlass6half_tE19Flash_kernel_traitsILi96ELi64ELi128ELi4ES3_EELi16ELi6ELb0EEEvNS_16Flash_fwd_paramsE)
        /*0944*/ 	.word	0x00000000


	//----- nvinfo : EIATTR_MIN_STACK_SIZE
	.align		4
.L_406:
        /*0948*/ 	.byte	0x04, 0x12
        /*094a*/ 	.short	(.L_408 - .L_407)
	.align		4
.L_407:
        /*094c*/ 	.word	index@(_ZN5flash32flash_fwd_splitkv_combine_kernelI23Flash_fwd_kernel_traitsILi96ELi64ELi128ELi4ELb0ELb0EN7cutlass6half_tE19Flash_kernel_traitsILi96ELi64ELi128ELi4ES3_EELi16ELi5ELb0EEEvNS_16Flash_fwd_paramsE)
        /*0950*/ 	.word	0x00000000


	//----- nvinfo : EIATTR_MIN_STACK_SIZE
	.align		4
.L_408:
        /*0954*/ 	.byte	0x04, 0x12
        /*0956*/ 	.short	(.L_410 - .L_409)
	.align		4
.L_409:
        /*0958*/ 	.word	index@(_ZN5flash32flash_fwd_splitkv_combine_kernelI23Flash_fwd_kernel_traitsILi96ELi64ELi128ELi4ELb0ELb0EN7cutlass6half_tE19Flash_kernel_traitsILi96ELi64ELi128ELi4ES3_EELi16ELi4ELb0EEEvNS_16Flash_fwd_paramsE)
        /*095c*/ 	.word	0x00000000


	//----- nvinfo : EIATTR_MIN_STACK_SIZE
	.align		4
.L_410:
        /*0960*/ 	.byte	0x04, 0x12
        /*0962*/ 	.short	(.L_412 - .L_411)
	.align		4
.L_411:
        /*0964*/ 	.word	index@(_ZN5flash32flash_fwd_splitkv_combine_kernelI23Flash_fwd_kernel_traitsILi96ELi64ELi128ELi4ELb0ELb0EN7cutlass6half_tE19Flash_kernel_traitsILi96ELi64ELi128ELi4ES3_EELi16ELi3ELb0EEEvNS_16Flash_fwd_paramsE)
        /*0968*/ 	.word	0x00000000


	//----- nvinfo : EIATTR_MIN_STACK_SIZE
	.align		4
.L_412:
        /*096c*/ 	.byte	0x04, 0x12
        /*096e*/ 	.short	(.L_414 - .L_413)
	.align		4
.L_413:
        /*0970*/ 	.word	index@(_ZN5flash32flash_fwd_splitkv_combine_kernelI23Flash_fwd_kernel_traitsILi96ELi64ELi128ELi4ELb0ELb0EN7cutlass6half_tE19Flash_kernel_traitsILi96ELi64ELi128ELi4ES3_EELi16ELi2ELb0EEEvNS_16Flash_fwd_paramsE)
        /*0974*/ 	.word	0x00000000


	//----- nvinfo : EIATTR_MIN_STACK_SIZE
	.align		4
.L_414:
        /*0978*/ 	.byte	0x04, 0x12
        /*097a*/ 	.short	(.L_416 - .L_415)
	.align		4
.L_415:
        /*097c*/ 	.word	index@(_ZN5flash32flash_fwd_splitkv_combine_kernelI23Flash_fwd_kernel_traitsILi96ELi64ELi128ELi4ELb0ELb0EN7cutlass6half_tE19Flash_kernel_traitsILi96ELi64ELi128ELi4ES3_EELi16ELi1ELb0EEEvNS_16Flash_fwd_paramsE)
        /*0980*/ 	.word	0x00000000


	//----- nvinfo : EIATTR_MIN_STACK_SIZE
	.align		4
.L_416:
        /*0984*/ 	.byte	0x04, 0x12
        /*0986*/ 	.short	(.L_418 - .L_417)
	.align		4
.L_417:
        /*0988*/ 	.word	index@(_ZN5flash32flash_fwd_splitkv_combine_kernelI23Flash_fwd_kernel_traitsILi96ELi64ELi128ELi4ELb0ELb0EN7cutlass6half_tE19Flash_kernel_traitsILi96ELi64ELi128ELi4ES3_EELi16ELi7ELb1EEEvNS_16Flash_fwd_paramsE)
        /*098c*/ 	.word	0x00000000


	//----- nvinfo : EIATTR_MIN_STACK_SIZE
	.align		4
.L_418:
        /*0990*/ 	.byte	0x04, 0x12
        /*0992*/ 	.short	(.L_420 - .L_419)
	.align		4
.L_419:
        /*0994*/ 	.word	index@(_ZN5flash32flash_fwd_splitkv_combine_kernelI23Flash_fwd_kernel_traitsILi96ELi64ELi128ELi4ELb0ELb0EN7cutlass6half_tE19Flash_kernel_traitsILi96ELi64ELi128ELi4ES3_EELi16ELi6ELb1EEEvNS_16Flash_fwd_paramsE)
        /*0998*/ 	.word	0x00000000


	//----- nvinfo : EIATTR_MIN_STACK_SIZE
	.align		4
.L_420:
        /*099c*/ 	.byte	0x04, 0x12
        /*099e*/ 	.short	(.L_422 - .L_421)
	.align		4
.L_421:
        /*09a0*/ 	.word	index@(_ZN5flash32flash_fwd_splitkv_combine_kernelI23Flash_fwd_kernel_traitsILi96ELi64ELi128ELi4ELb0ELb0EN7cutlass6half_tE19Flash_kernel_traitsILi96ELi64ELi128ELi4ES3_EELi16ELi5ELb1EEEvNS_16Flash_fwd_paramsE)
        /*09a4*/ 	.word	0x00000000


	//----- nvinfo : EIATTR_MIN_STACK_SIZE
	.align		4
.L_422:
        /*09a8*/ 	.byte	0x04, 0x12
        /*09aa*/ 	.short	(.L_424 - .L_423)
	.align		4
.L_423:
        /*09ac*/ 	.word	index@(_ZN5flash32flash_fwd_splitkv_combine_kernelI23Flash_fwd_kernel_traitsILi96ELi64ELi128ELi4ELb0ELb0EN7cutlass6half_tE19Flash_kernel_traitsILi96ELi64ELi128ELi4ES3_EELi16ELi4ELb1EEEvNS_16Flash_fwd_paramsE)
        /*09b0*/ 	.word	0x00000000


	//----- nvinfo : EIATTR_MIN_STACK_SIZE
	.align		4
.L_424:
        /*09b4*/ 	.byte	0x04, 0x12
        /*09b6*/ 	.short	(.L_426 - .L_425)
	.align		4
.L_425:
        /*09b8*/ 	.word	index@(_ZN5flash32flash_fwd_splitkv_combine_kernelI23Flash_fwd_kernel_traitsILi96ELi64ELi128ELi4ELb0ELb0EN7cutlass6half_tE19Flash_kernel_traitsILi96ELi64ELi128ELi4ES3_EELi16ELi3ELb1EEEvNS_16Flash_fwd_paramsE)
        /*09bc*/ 	.word	0x00000000


	//----- nvinfo : EIATTR_MIN_STACK_SIZE
	.align		4
.L_426:
        /*09c0*/ 	.byte	0x04, 0x12
        /*09c2*/ 	.short	(.L_428 - .L_427)
	.align		4
.L_427:
        /*09c4*/ 	.word	index@(_ZN5flash32flash_fwd_splitkv_combine_kernelI23Flash_fwd_kernel_traitsILi96ELi64ELi128ELi4ELb0ELb0EN7cutlass6half_tE19Flash_kernel_traitsILi96ELi64ELi128ELi4ES3_EELi16ELi2ELb1EEEvNS_16Flash_fwd_paramsE)
        /*09c8*/ 	.word	0x00000000


	//----- nvinfo : EIATTR_MIN_STACK_SIZE
	.align		4
.L_428:
        /*09cc*/ 	.byte	0x04, 0x12
        /*09ce*/ 	.short	(.L_430 - .L_429)
	.align		4
.L_429:
        /*09d0*/ 	.word	index@(_ZN5flash32flash_fwd_splitkv_combine_kernelI23Flash_fwd_kernel_traitsILi96ELi64ELi128ELi4ELb0ELb0EN7cutlass6half_tE19Flash_kernel_traitsILi96ELi64ELi128ELi4ES3_EELi16ELi1ELb1EEEvNS_16Flash_fwd_paramsE)
        /*09d4*/ 	.word	0x00000000


	//----- nvinfo : EIATTR_MIN_STACK_SIZE
	.align		4
.L_430:
        /*09d8*/ 	.byte	0x04, 0x12
        /*09da*/ 	.short	(.L_432 - .L_431)
	.align		4
.L_431:
        /*09dc*/ 	.word	index@(_ZN5flash24flash_fwd_splitkv_kernelI23Flash_fwd_kernel_traitsILi96ELi64ELi128ELi4ELb0ELb0EN7cutlass6half_tE19Flash_kernel_traitsILi96ELi64ELi128ELi4ES3_EELb1ELb0ELb0ELb0ELb0ELb0ELb0ELb0EEEvNS_16Flash_fwd_paramsE)
        /*09e0*/ 	.word	0x00000000


	//----- nvinfo : EIATTR_MIN_STACK_SIZE
	.align		4
.L_432:
        /*09e4*/ 	.byte	0x04, 0x12
        /*09e6*/ 	.short	(.L_434 - .L_433)
	.align		4
.L_433:
        /*09e8*/ 	.word	index@(_ZN5flash24flash_fwd_splitkv_kernelI23Flash_fwd_kernel_traitsILi96ELi64ELi128ELi4ELb0ELb0EN7cutlass6half_tE19Flash_kernel_traitsILi96ELi64ELi128ELi4ES3_EELb1ELb0ELb0ELb0ELb0ELb1ELb0ELb0EEEvNS_16Flash_fwd_paramsE)
        /*09ec*/ 	.word	0x00000000


	//----- nvinfo : EIATTR_MIN_STACK_SIZE
	.align		4
.L_434:
        /*09f0*/ 	.byte	0x04, 0x12
        /*09f2*/ 	.short	(.L_436 - .L_435)
	.align		4
.L_435:
        /*09f4*/ 	.word	index@(_ZN5flash24flash_fwd_splitkv_kernelI23Flash_fwd_kernel_traitsILi96ELi64ELi128ELi4ELb0ELb0EN7cutlass6half_tE19Flash_kernel_traitsILi96ELi64ELi128ELi4ES3_EELb1ELb0ELb0ELb0ELb0ELb0ELb0ELb1EEEvNS_16Flash_fwd_paramsE)
        /*09f8*/ 	.word	0x00000000


	//----- nvinfo : EIATTR_MIN_STACK_SIZE
	.align		4
.L_436:
        /*09fc*/ 	.byte	0x04, 0x12
        /*09fe*/ 	.short	(.L_438 - .L_437)
	.align		4
.L_437:
        /*0a00*/ 	.word	index@(_ZN5flash24flash_fwd_splitkv_kernelI23Flash_fwd_kernel_traitsILi96ELi64ELi128ELi4ELb0ELb0EN7cutlass6half_tE19Flash_kernel_traitsILi96ELi64ELi128ELi4ES3_EELb1ELb0ELb0ELb0ELb0ELb1ELb0ELb1EEEvNS_16Flash_fwd_paramsE)
        /*0a04*/ 	.word	0x00000000


	//----- nvinfo : EIATTR_MIN_STACK_SIZE
	.align		4
.L_438:
        /*0a08*/ 	.byte	0x04, 0x12
        /*0a0a*/ 	.short	(.L_440 - .L_439)
	.align		4
.L_439:
        /*0a0c*/ 	.word	index@(_ZN5flash24flash_fwd_splitkv_kernelI23Flash_fwd_kernel_traitsILi96ELi64ELi128ELi4ELb0ELb0EN7cutlass6half_tE19Flash_kernel_traitsILi96ELi64ELi128ELi4ES3_EELb1ELb0ELb0ELb0ELb0ELb0ELb1ELb0EEEvNS_16Flash_fwd_paramsE)
        /*0a10*/ 	.word	0x00000000


	//----- nvinfo : EIATTR_MIN_STACK_SIZE
	.align		4
.L_440:
        /*0a14*/ 	.byte	0x04, 0x12
        /*0a16*/ 	.short	(.L_442 - .L_441)
	.align		4
.L_441:
        /*0a18*/ 	.word	index@(_ZN5flash24flash_fwd_splitkv_kernelI23Flash_fwd_kernel_traitsILi96ELi64ELi128ELi4ELb0ELb0EN7cutlass6half_tE19Flash_kernel_traitsILi96ELi64ELi128ELi4ES3_EELb1ELb0ELb0ELb0ELb0ELb1ELb1ELb0EEEvNS_16Flash_fwd_paramsE)
        /*0a1c*/ 	.word	0x00000000


	//----- nvinfo : EIATTR_MIN_STACK_SIZE
	.align		4
.L_442:
        /*0a20*/ 	.byte	0x04, 0x12
        /*0a22*/ 	.short	(.L_444 - .L_443)
	.align		4
.L_443:
        /*0a24*/ 	.word	index@(_ZN5flash24flash_fwd_splitkv_kernelI23Flash_fwd_kernel_traitsILi96ELi64ELi128ELi4ELb0ELb0EN7cutlass6half_tE19Flash_kernel_traitsILi96ELi64ELi128ELi4ES3_EELb1ELb0ELb0ELb0ELb0ELb0ELb1ELb1EEEvNS_16Flash_fwd_paramsE)
        /*0a28*/ 	.word	0x00000000


	//----- nvinfo : EIATTR_MIN_STACK_SIZE
	.align		4
.L_444:
        /*0a2c*/ 	.byte	0x04, 0x12
        /*0a2e*/ 	.short	(.L_446 - .L_445)
	.align		4
.L_445:
        /*0a30*/ 	.word	index@(_ZN5flash24flash_fwd_splitkv_kernelI23Flash_fwd_kernel_traitsILi96ELi64ELi128ELi4ELb0ELb0EN7cutlass6half_tE19Flash_kernel_traitsILi96ELi64ELi128ELi4ES3_EELb1ELb0ELb0ELb0ELb0ELb1ELb1ELb1EEEvNS_16Flash_fwd_paramsE)
        /*0a34*/ 	.word	0x00000000


	//----- nvinfo : EIATTR_MIN_STACK_SIZE
	.align		4
.L_446:
        /*0a38*/ 	.byte	0x04, 0x12
        /*0a3a*/ 	.short	(.L_448 - .L_447)
	.align		4
.L_447:
        /*0a3c*/ 	.word	index@(_ZN5flash24flash_fwd_splitkv_kernelI23Flash_fwd_kernel_traitsILi96ELi64ELi128ELi4ELb0ELb0EN7cutlass6half_tE19Flash_kernel_traitsILi96ELi64ELi128ELi4ES3_EELb1ELb0ELb0ELb1ELb1ELb0ELb0ELb0EEEvNS_16Flash_fwd_paramsE)
        /*0a40*/ 	.word	0x00000000


	//----- nvinfo : EIATTR_MIN_STACK_SIZE
	.align		4
.L_448:
        /*0a44*/ 	.byte	0x04, 0x12
        /*0a46*/ 	.short	(.L_450 - .L_449)
	.align		4
.L_449:
        /*0a48*/ 	.word	index@(_ZN5flash24flash_fwd_splitkv_kernelI23Flash_fwd_kernel_traitsILi96ELi64ELi128ELi4ELb0ELb0EN7cutlass6half_tE19Flash_kernel_traitsILi96ELi64ELi128ELi4ES3_EELb1ELb0ELb0ELb1ELb1ELb1ELb0ELb0EEEvNS_16Flash_fwd_paramsE)
        /*0a4c*/ 	.word	0x00000000


	//----- nvinfo : EIATTR_MIN_STACK_SIZE
	.align		4
.L_450:
        /*0a50*/ 	.byte	0x04, 0x12
        /*0a52*/ 	.short	(.L_452 - .L_451)
	.align		4
.L_451:
        /*0a54*/ 	.word	index@(_ZN5flash24flash_fwd_splitkv_kernelI23Flash_fwd_kernel_traitsILi96ELi64ELi128ELi4ELb0ELb0EN7cutlass6half_tE19Flash_kernel_traitsILi96ELi64ELi128ELi4ES3_EELb1ELb0ELb0ELb1ELb1ELb0ELb1ELb0EEEvNS_16Flash_fwd_paramsE)
        /*0a58*/ 	.word	0x00000000


	//----- nvinfo : EIATTR_MIN_STACK_SIZE
	.align		4
.L_452:
        /*0a5c*/ 	.byte	0x04, 0x12
        /*0a5e*/ 	.short	(.L_454 - .L_453)
	.align		4
.L_453:
        /*0a60*/ 	.word	index@(_ZN5flash24flash_fwd_splitkv_kernelI23Flash_fwd_kernel_traitsILi96ELi64ELi128ELi4ELb0ELb0EN7cutlass6half_tE19Flash_kernel_traitsILi96ELi64ELi128ELi4ES3_EELb1ELb0ELb0ELb1ELb1ELb1ELb1ELb0EEEvNS_16Flash_fwd_paramsE)
        /*0a64*/ 	.word	0x00000000


	//----- nvinfo : EIATTR_MIN_STACK_SIZE
	.align		4
.L_454:
        /*0a68*/ 	.byte	0x04, 0x12
        /*0a6a*/ 	.short	(.L_456 - .L_455)
	.align		4
.L_455:
        /*0a6c*/ 	.word	index@(_ZN5flash24flash_fwd_splitkv_kernelI23Flash_fwd_kernel_traitsILi96ELi64ELi128ELi4ELb0ELb0EN7cutlass6half_tE19Flash_kernel_traitsILi96ELi64ELi128ELi4ES3_EELb1ELb0ELb0ELb0ELb1ELb0ELb0ELb0EEEvNS_16Flash_fwd_paramsE)
        /*0a70*/ 	.word	0x00000000


	//----- nvinfo : EIATTR_MIN_STACK_SIZE
	.align		4
.L_456:
        /*0a74*/ 	.byte	0x04, 0x12
        /*0a76*/ 	.short	(.L_458 - .L_457)
	.align		4
.L_457:
        /*0a78*/ 	.word	index@(_ZN5flash24flash_fwd_splitkv_kernelI23Flash_fwd_kernel_traitsILi96ELi64ELi128ELi4ELb0ELb0EN7cutlass6half_tE19Flash_kernel_traitsILi96ELi64ELi128ELi4ES3_EELb1ELb0ELb0ELb0ELb1ELb1ELb0ELb0EEEvNS_16Flash_fwd_paramsE)
        /*0a7c*/ 	.word	0x00000000


	//----- nvinfo : EIATTR_MIN_STACK_SIZE
	.align		4
.L_458:
        /*0a80*/ 	.byte	0x04, 0x12
        /*0a82*/ 	.short	(.L_460 - .L_459)
	.align		4
.L_459:
        /*0a84*/ 	.word	index@(_ZN5flash24flash_fwd_splitkv_kernelI23Flash_fwd_kernel_traitsILi96ELi64ELi128ELi4ELb0ELb0EN7cutlass6half_tE19Flash_kernel_traitsILi96ELi64ELi128ELi4ES3_EELb1ELb0ELb1ELb0ELb0ELb0ELb0ELb0EEEvNS_16Flash_fwd_paramsE)
        /*0a88*/ 	.word	0x00000000


	//----- nvinfo : EIATTR_MIN_STACK_SIZE
	.align		4
.L_460:
        /*0a8c*/ 	.byte	0x04, 0x12
        /*0a8e*/ 	.short	(.L_462 - .L_461)
	.align		4
.L_461:
        /*0a90*/ 	.word	index@(_ZN5flash24flash_fwd_splitkv_kernelI23Flash_fwd_kernel_traitsILi96ELi64ELi128ELi4ELb0ELb0EN7cutlass6half_tE19Flash_kernel_traitsILi96ELi64ELi128ELi4ES3_EELb1ELb0ELb1ELb0ELb0ELb1ELb0ELb0EEEvNS_16Flash_fwd_paramsE)
        /*0a94*/ 	.word	0x00000000


	//----- nvinfo : EIATTR_MIN_STACK_SIZE
	.align		4
.L_462:
        /*0a98*/ 	.byte	0x04, 0x12
        /*0a9a*/ 	.short	(.L_464 - .L_463)
	.align		4
.L_463:
        /*0a9c*/ 	.word	index@(_ZN5flash24flash_fwd_splitkv_kernelI23Flash_fwd_kernel_traitsILi96ELi64ELi128ELi4ELb0ELb0EN7cutlass6half_tE19Flash_kernel_traitsILi96ELi64ELi128ELi4ES3_EELb1ELb0ELb0ELb0ELb1ELb0ELb0ELb1EEEvNS_16Flash_fwd_paramsE)
        /*0aa0*/ 	.word	0x00000000


	//----- nvinfo : EIATTR_MIN_STACK_SIZE
	.align		4
.L_464:
        /*0aa4*/ 	.byte	0x04, 0x12
        /*0aa6*/ 	.short	(.L_466 - .L_465)
	.align		4
.L_465:
        /*0aa8*/ 	.word	index@(_ZN5flash24flash_fwd_splitkv_kernelI23Flash_fwd_kernel_traitsILi96ELi64ELi128ELi4ELb0ELb0EN7cutlass6half_tE19Flash_kernel_traitsILi96ELi64ELi128ELi4ES3_EELb1ELb0ELb0ELb0ELb1ELb1ELb0ELb1EEEvNS_16Flash_fwd_paramsE)
        /*0aac*/ 	.word	0x00000000


	//----- nvinfo : EIATTR_MIN_STACK_SIZE
	.align		4
.L_466:
        /*0ab0*/ 	.byte	0x04, 0x12
        /*0ab2*/ 	.short	(.L_468 - .L_467)
	.align		4
.L_467:
        /*0ab4*/ 	.word	index@(_ZN5flash24flash_fwd_splitkv_kernelI23Flash_fwd_kernel_traitsILi96ELi64ELi128ELi4ELb0ELb0EN7cutlass6half_tE19Flash_kernel_traitsILi96ELi64ELi128ELi4ES3_EELb1ELb0ELb1ELb0ELb0ELb0ELb0ELb1EEEvNS_16Flash_fwd_paramsE)
        /*0ab8*/ 	.word	0x00000000


	//----- nvinfo : EIATTR_MIN_STACK_SIZE
	.align		4
.L_468:
        /*0abc*/ 	.byte	0x04, 0x12
        /*0abe*/ 	.short	(.L_470 - .L_469)
	.align		4
.L_469:
        /*0ac0*/ 	.word	index@(_ZN5flash24flash_fwd_splitkv_kernelI23Flash_fwd_kernel_traitsILi96ELi64ELi128ELi4ELb0ELb0EN7cutlass6half_tE19Flash_kernel_traitsILi96ELi64ELi128ELi4ES3_EELb1ELb0ELb1ELb0ELb0ELb1ELb0ELb1EEEvNS_16Flash_fwd_paramsE)
        /*0ac4*/ 	.word	0x00000000


	//----- nvinfo : EIATTR_MIN_STACK_SIZE
	.align		4
.L_470:
        /*0ac8*/ 	.byte	0x04, 0x12
        /*0aca*/ 	.short	(.L_472 - .L_471)
	.align		4
.L_471:
        /*0acc*/ 	.word	index@(_ZN5flash24flash_fwd_splitkv_kernelI23Flash_fwd_kernel_traitsILi96ELi64ELi128ELi4ELb0ELb0EN7cutlass6half_tE19Flash_kernel_traitsILi96ELi64ELi128ELi4ES3_EELb1ELb0ELb0ELb0ELb1ELb0ELb1ELb0EEEvNS_16Flash_fwd_paramsE)
        /*0ad0*/ 	.word	0x00000000


	//----- nvinfo : EIATTR_MIN_STACK_SIZE
	.align		4
.L_472:
        /*0ad4*/ 	.byte	0x04, 0x12
        /*0ad6*/ 	.short	(.L_474 - .L_473)
	.align		4
.L_473:
        /*0ad8*/ 	.word	index@(_ZN5flash24flash_fwd_splitkv_kernelI23Flash_fwd_kernel_traitsILi96ELi64ELi128ELi4ELb0ELb0EN7cutlass6half_tE19Flash_kernel_traitsILi96ELi64ELi128ELi4ES3_EELb1ELb0ELb0ELb0ELb1ELb1ELb1ELb0EEEvNS_16Flash_fwd_paramsE)
        /*0adc*/ 	.word	0x00000000


	//----- nvinfo : EIATTR_MIN_STACK_SIZE
	.align		4
.L_474:
        /*0ae0*/ 	.byte	0x04, 0x12
        /*0ae2*/ 	.short	(.L_476 - .L_475)
	.align		4
.L_475:
        /*0ae4*/ 	.word	index@(_ZN5flash24flash_fwd_splitkv_kernelI23Flash_fwd_kernel_traitsILi96ELi64ELi128ELi4ELb0ELb0EN7cutlass6half_tE19Flash_kernel_traitsILi96ELi64ELi128ELi4ES3_EELb1ELb0ELb1ELb0ELb0ELb0ELb1ELb0EEEvNS_16Flash_fwd_paramsE)
        /*0ae8*/ 	.word	0x00000000


	//----- nvinfo : EIATTR_MIN_STACK_SIZE
	.align		4
.L_476:
        /*0aec*/ 	.byte	0x04, 0x12
        /*0aee*/ 	.short	(.L_478 - .L_477)
	.align		4
.L_477:
        /*0af0*/ 	.word	index@(_ZN5flash24flash_fwd_splitkv_kernelI23Flash_fwd_kernel_traitsILi96ELi64ELi128ELi4ELb0ELb0EN7cutlass6half_tE19Flash_kernel_traitsILi96ELi64ELi128ELi4ES3_EELb1ELb0ELb1ELb0ELb0ELb1ELb1ELb0EEEvNS_16Flash_fwd_paramsE)
        /*0af4*/ 	.word	0x00000000


	//----- nvinfo : EIATTR_MIN_STACK_SIZE
	.align		4
.L_478:
        /*0af8*/ 	.byte	0x04, 0x12
        /*0afa*/ 	.short	(.L_480 - .L_479)
	.align		4
.L_479:
        /*0afc*/ 	.word	index@(_ZN5flash24flash_fwd_splitkv_kernelI23Flash_fwd_kernel_traitsILi96ELi64ELi128ELi4ELb0ELb0EN7cutlass6half_tE19Flash_kernel_traitsILi96ELi64ELi128ELi4ES3_EELb1ELb0ELb0ELb0ELb1ELb0ELb1ELb1EEEvNS_16Flash_fwd_paramsE)
        /*0b00*/ 	.word	0x00000000


	//----- nvinfo : EIATTR_MIN_STACK_SIZE
	.align		4
.L_480:
        /*0b04*/ 	.byte	0x04, 0x12
        /*0b06*/ 	.short	(.L_482 - .L_481)
	.align		4
.L_481:
        /*0b08*/ 	.word	index@(_ZN5flash24flash_fwd_splitkv_kernelI23Flash_fwd_kernel_traitsILi96ELi64ELi128ELi4ELb0ELb0EN7cutlass6half_tE19Flash_kernel_traitsILi96ELi64ELi128ELi4ES3_EELb1ELb0ELb0ELb0ELb1ELb1ELb1ELb1EEEvNS_16Flash_fwd_paramsE)
        /*0b0c*/ 	.word	0x00000000


	//----- nvinfo : EIATTR_MIN_STACK_SIZE
	.align		4
.L_482:
        /*0b10*/ 	.byte	0x04, 0x12
        /*0b12*/ 	.short	(.L_484 - .L_483)
	.align		4
.L_483:
        /*0b14*/ 	.word	index@(_ZN5flash24flash_fwd_splitkv_kernelI23Flash_fwd_kernel_traitsILi96ELi64ELi128ELi4ELb0ELb0EN7cutlass6half_tE19Flash_kernel_traitsILi96ELi64ELi128ELi4ES3_EELb1ELb0ELb1ELb0ELb0ELb0ELb1ELb1EEEvNS_16Flash_fwd_paramsE)
        /*0b18*/ 	.word	0x00000000


	//----- nvinfo : EIATTR_MIN_STACK_SIZE
	.align		4
.L_484:
        /*0b1c*/ 	.byte	0x04, 0x12
        /*0b1e*/ 	.short	(.L_486 - .L_485)
	.align		4
.L_485:
        /*0b20*/ 	.word	index@(_ZN5flash24flash_fwd_splitkv_kernelI23Flash_fwd_kernel_traitsILi96ELi64ELi128ELi4ELb0ELb0EN7cutlass6half_tE19Flash_kernel_traitsILi96ELi64ELi128ELi4ES3_EELb1ELb0ELb1ELb0ELb0ELb1ELb1ELb1EEEvNS_16Flash_fwd_paramsE)
        /*0b24*/ 	.word	0x00000000


	//----- nvinfo : EIATTR_MIN_STACK_SIZE
	.align		4
.L_486:
        /*0b28*/ 	.byte	0x04, 0x12
        /*0b2a*/ 	.short	(.L_488 - .L_487)
	.align		4
.L_487:
        /*0b2c*/ 	.word	index@(_ZN5flash32flash_fwd_splitkv_combine_kernelI23Flash_fwd_kernel_traitsILi96ELi64ELi64ELi4ELb0ELb0EN7cutlass6half_tE19Flash_kernel_traitsILi96ELi64ELi64ELi4ES3_EELi16ELi7ELb0EEEvNS_16Flash_fwd_paramsE)
        /*0b30*/ 	.word	0x00000000


	//----- nvinfo : EIATTR_MIN_STACK_SIZE
	.align		4
.L_488:
        /*0b34*/ 	.byte	0x04, 0x12
        /*0b36*/ 	.short	(.L_490 - .L_489)
	.align		4
.L_489:
        /*0b38*/ 	.word	index@(_ZN5flash32flash_fwd_splitkv_combine_kernelI23Flash_fwd_kernel_traitsILi96ELi64ELi64ELi4ELb0ELb0EN7cutlass6half_tE19Flash_kernel_traitsILi96ELi64ELi64ELi4ES3_EELi16ELi6ELb0EEEvNS_16Flash_fwd_paramsE)
        /*0b3c*/ 	.word	0x00000000


	//----- nvinfo : EIATTR_MIN_STACK_SIZE
	.align		4
.L_490:
        /*0b40*/ 	.byte	0x04, 0x12
        /*0b42*/ 	.short	(.L_492 - .L_491)
	.align		4
.L_491:
        /*0b44*/ 	.word	index@(_ZN5flash32flash_fwd_splitkv_combine_kernelI23Flash_fwd_kernel_traitsILi96ELi64ELi64ELi4ELb0ELb0EN7cutlass6half_tE19Flash_kernel_traitsILi96ELi64ELi64ELi4ES3_EELi16ELi5ELb0EEEvNS_16Flash_fwd_paramsE)
        /*0b48*/ 	.word	0x00000000


	//----- nvinfo : EIATTR_MIN_STACK_SIZE
	.align		4
.L_492:
        /*0b4c*/ 	.byte	0x04, 0x12
        /*0b4e*/ 	.short	(.L_494 - .L_493)
	.align		4
.L_493:
        /*0b50*/ 	.word	index@(_ZN5flash32flash_fwd_splitkv_combine_kernelI23Flash_fwd_kernel_traitsILi96ELi64ELi64ELi4ELb0ELb0EN7cutlass6half_tE19Flash_kernel_traitsILi96ELi64ELi64ELi4ES3_EELi16ELi4ELb0EEEvNS_16Flash_fwd_paramsE)
        /*0b54*/ 	.word	0x00000000


	//----- nvinfo : EIATTR_MIN_STACK_SIZE
	.align		4
.L_494:
        /*0b58*/ 	.byte	0x04, 0x12
        /*0b5a*/ 	.short	(.L_496 - .L_495)
	.align		4
.L_495:
        /*0b5c*/ 	.word	index@(_ZN5flash32flash_fwd_splitkv_combine_kernelI23Flash_fwd_kernel_traitsILi96ELi64ELi64ELi4ELb0ELb0EN7cutlass6half_tE19Flash_kernel_traitsILi96ELi64ELi64ELi4ES3_EELi16ELi3ELb0EEEvNS_16Flash_fwd_paramsE)
        /*0b60*/ 	.word	0x00000000


	//----- nvinfo : EIATTR_MIN_STACK_SIZE
	.align		4
.L_496:
        /*0b64*/ 	.byte	0x04, 0x12
        /*0b66*/ 	.short	(.L_498 - .L_497)
	.align		4
.L_497:
        /*0b68*/ 	.word	index@(_ZN5flash32flash_fwd_splitkv_combine_kernelI23Flash_fwd_kernel_traitsILi96ELi64ELi64ELi4ELb0ELb0EN7cutlass6half_tE19Flash_kernel_traitsILi96ELi64ELi64ELi4ES3_EELi16ELi2ELb0EEEvNS_16Flash_fwd_paramsE)
        /*0b6c*/ 	.word	0x00000000


	//----- nvinfo : EIATTR_MIN_STACK_SIZE
	.align		4
.L_498:
        /*0b70*/ 	.byte	0x04, 0x12
        /*0b72*/ 	.short	(.L_500 - .L_499)
	.align		4
.L_499:
        /*0b74*/ 	.word	index@(_ZN5flash32flash_fwd_splitkv_combine_kernelI23Flash_fwd_kernel_traitsILi96ELi64ELi64ELi4ELb0ELb0EN7cutlass6half_tE19Flash_kernel_traitsILi96ELi64ELi64ELi4ES3_EELi16ELi1ELb0EEEvNS_16Flash_fwd_paramsE)
        /*0b78*/ 	.word	0x00000000


	//----- nvinfo : EIATTR_MIN_STACK_SIZE
	.align		4
.L_500:
        /*0b7c*/ 	.byte	0x04, 0x12
        /*0b7e*/ 	.short	(.L_502 - .L_501)
	.align		4
.L_501:
        /*0b80*/ 	.word	index@(_ZN5flash32flash_fwd_splitkv_combine_kernelI23Flash_fwd_kernel_traitsILi96ELi64ELi64ELi4ELb0ELb0EN7cutlass6half_tE19Flash_kernel_traitsILi96ELi64ELi64ELi4ES3_EELi16ELi7ELb1EEEvNS_16Flash_fwd_paramsE)
        /*0b84*/ 	.word	0x00000000


	//----- nvinfo : EIATTR_MIN_STACK_SIZE
	.align		4
.L_502:
        /*0b88*/ 	.byte	0x04, 0x12
        /*0b8a*/ 	.short	(.L_504 - .L_503)
	.align		4
.L_503:
        /*0b8c*/ 	.word	index@(_ZN5flash32flash_fwd_splitkv_combine_kernelI23Flash_fwd_kernel_traitsILi96ELi64ELi64ELi4ELb0ELb0EN7cutlass6half_tE19Flash_kernel_traitsILi96ELi64ELi64ELi4ES3_EELi16ELi6ELb1EEEvNS_16Flash_fwd_paramsE)
        /*0b90*/ 	.word	0x00000000


	//----- nvinfo : EIATTR_MIN_STACK_SIZE
	.align		4
.L_504:
        /*0b94*/ 	.byte	0x04, 0x12
        /*0b96*/ 	.short	(.L_506 - .L_505)
	.align		4
.L_505:
        /*0b98*/ 	.word	index@(_ZN5flash32flash_fwd_splitkv_combine_kernelI23Flash_fwd_kernel_traitsILi96ELi64ELi64ELi4ELb0ELb0EN7cutlass6half_tE19Flash_kernel_traitsILi96ELi64ELi64ELi4ES3_EELi16ELi5ELb1EEEvNS_16Flash_fwd_paramsE)
        /*0b9c*/ 	.word	0x00000000


	//----- nvinfo : EIATTR_MIN_STACK_SIZE
	.align		4
.L_506:
        /*0ba0*/ 	.byte	0x04, 0x12
        /*0ba2*/ 	.short	(.L_508 - .L_507)
	.align		4
.L_507:
        /*0ba4*/ 	.word	index@(_ZN5flash32flash_fwd_splitkv_combine_kernelI23Flash_fwd_kernel_traitsILi96ELi64ELi64ELi4ELb0ELb0EN7cutlass6half_tE19Flash_kernel_traitsILi96ELi64ELi64ELi4ES3_EELi16ELi4ELb1EEEvNS_16Flash_fwd_paramsE)
        /*0ba8*/ 	.word	0x00000000


	//----- nvinfo : EIATTR_MIN_STACK_SIZE
	.align		4
.L_508:
        /*0bac*/ 	.byte	0x04, 0x12
        /*0bae*/ 	.short	(.L_510 - .L_509)
	.align		4
.L_509:
        /*0bb0*/ 	.word	index@(_ZN5flash32flash_fwd_splitkv_combine_kernelI23Flash_fwd_kernel_traitsILi96ELi64ELi64ELi4ELb0ELb0EN7cutlass6half_tE19Flash_kernel_traitsILi96ELi64ELi64ELi4ES3_EELi16ELi3ELb1EEEvNS_16Flash_fwd_paramsE)
        /*0bb4*/ 	.word	0x00000000


	//----- nvinfo : EIATTR_MIN_STACK_SIZE
	.align		4
.L_510:
        /*0bb8*/ 	.byte	0x04, 0x12
        /*0bba*/ 	.short	(.L_512 - .L_511)
	.align		4
.L_511:
        /*0bbc*/ 	.word	index@(_ZN5flash32flash_fwd_splitkv_combine_kernelI23Flash_fwd_kernel_traitsILi96ELi64ELi64ELi4ELb0ELb0EN7cutlass6half_tE19Flash_kernel_traitsILi96ELi64ELi64ELi4ES3_EELi16ELi2ELb1EEEvNS_16Flash_fwd_paramsE)
        /*0bc0*/ 	.word	0x00000000


	//----- nvinfo : EIATTR_MIN_STACK_SIZE
	.align		4
.L_512:
        /*0bc4*/ 	.byte	0x04, 0x12
        /*0bc6*/ 	.short	(.L_514 - .L_513)
	.align		4
.L_513:
        /*0bc8*/ 	.word	index@(_ZN5flash32flash_fwd_splitkv_combine_kernelI23Flash_fwd_kernel_traitsILi96ELi64ELi64ELi4ELb0ELb0EN7cutlass6half_tE19Flash_kernel_traitsILi96ELi64ELi64ELi4ES3_EELi16ELi1ELb1EEEvNS_16Flash_fwd_paramsE)
        /*0bcc*/ 	.word	0x00000000


	//----- nvinfo : EIATTR_MIN_STACK_SIZE
	.align		4
.L_514:
        /*0bd0*/ 	.byte	0x04, 0x12
        /*0bd2*/ 	.short	(.L_516 - .L_515)
	.align		4
.L_515:
        /*0bd4*/ 	.word	index@(_ZN5flash24flash_fwd_splitkv_kernelI23Flash_fwd_kernel_traitsILi96ELi64ELi64ELi4ELb0ELb0EN7cutlass6half_tE19Flash_kernel_traitsILi96ELi64ELi64ELi4ES3_EELb1ELb0ELb0ELb0ELb0ELb0ELb0ELb0EEEvNS_16Flash_fwd_paramsE)
        /*0bd8*/ 	.word	0x00000000


	//----- nvinfo : EIATTR_MIN_STACK_SIZE
	.align		4
.L_516:
        /*0bdc*/ 	.byte	0x04, 0x12
        /*0bde*/ 	.short	(.L_518 - .L_517)
	.align		4
.L_517:
        /*0be0*/ 	.word	index@(_ZN5flash24flash_fwd_splitkv_kernelI23Flash_fwd_kernel_traitsILi96ELi64ELi64ELi4ELb0ELb0EN7cutlass6half_tE19Flash_kernel_traitsILi96ELi64ELi64ELi4ES3_EELb1ELb0ELb0ELb0ELb0ELb1ELb0ELb0EEEvNS_16Flash_fwd_paramsE)
        /*0be4*/ 	.word	0x00000000


	//----- nvinfo : EIATTR_MIN_STACK_SIZE
	.align		4
.L_518:
        /*0be8*/ 	.byte	0x04, 0x12
        /*0bea*/ 	.short	(.L_520 - .L_519)
	.align		4
.L_519:
        /*0bec*/ 	.word	index@(_ZN5flash24flash_fwd_splitkv_kernelI23Flash_fwd_kernel_traitsILi96ELi64ELi64ELi4ELb0ELb0EN7cutlass6half_tE19Flash_kernel_traitsILi96ELi64ELi64ELi4ES3_EELb1ELb0ELb0ELb0ELb0ELb0ELb0ELb1EEEvNS_16Flash_fwd_paramsE)
        /*0bf0*/ 	.word	0x00000000


	//----- nvinfo : EIATTR_MIN_STACK_SIZE
	.align		4
.L_520:
        /*0bf4*/ 	.byte	0x04, 0x12
        /*0bf6*/ 	.short	(.L_522 - .L_521)
	.align		4
.L_521:
        /*0bf8*/ 	.word	index@(_ZN5flash24flash_fwd_splitkv_kernelI23Flash_fwd_kernel_traitsILi96ELi64ELi64ELi4ELb0ELb0EN7cutlass6half_tE19Flash_kernel_traitsILi96ELi64ELi64ELi4ES3_EELb1ELb0ELb0ELb0ELb0ELb1ELb0ELb1EEEvNS_16Flash_fwd_paramsE)
        /*0bfc*/ 	.word	0x00000000


	//----- nvinfo : EIATTR_MIN_STACK_SIZE
	.align		4
.L_522:
        /*0c00*/ 	.byte	0x04, 0x12
        /*0c02*/ 	.short	(.L_524 - .L_523)
	.align		4
.L_523:
        /*0c04*/ 	.word	index@(_ZN5flash24flash_fwd_splitkv_kernelI23Flash_fwd_kernel_traitsILi96ELi64ELi64ELi4ELb0ELb0EN7cutlass6half_tE19Flash_kernel_traitsILi96ELi64ELi64ELi4ES3_EELb1ELb0ELb0ELb0ELb0ELb0ELb1ELb0EEEvNS_16Flash_fwd_paramsE)
        /*0c08*/ 	.word	0x00000000


	//----- nvinfo : EIATTR_MIN_STACK_SIZE
	.align		4
.L_524:
        /*0c0c*/ 	.byte	0x04, 0x12
        /*0c0e*/ 	.short	(.L_526 - .L_525)
	.align		4
.L_525:
        /*0c10*/ 	.word	index@(_ZN5flash24flash_fwd_splitkv_kernelI23Flash_fwd_kernel_traitsILi96ELi64ELi64ELi4ELb0ELb0EN7cutlass6half_tE19Flash_kernel_traitsILi96ELi64ELi64ELi4ES3_EELb1ELb0ELb0ELb0ELb0ELb1ELb1ELb0EEEvNS_16Flash_fwd_paramsE)
        /*0c14*/ 	.word	0x00000000


	//----- nvinfo : EIATTR_MIN_STACK_SIZE
	.align		4
.L_526:
        /*0c18*/ 	.byte	0x04, 0x12
        /*0c1a*/ 	.short	(.L_528 - .L_527)
	.align		4
.L_527:
        /*0c1c*/ 	.word	index@(_ZN5flash24flash_fwd_splitkv_kernelI23Flash_fwd_kernel_traitsILi96ELi64ELi64ELi4ELb0ELb0EN7cutlass6half_tE19Flash_kernel_traitsILi96ELi64ELi64ELi4ES3_EELb1ELb0ELb0ELb0ELb0ELb0ELb1ELb1EEEvNS_16Flash_fwd_paramsE)
        /*0c20*/ 	.word	0x00000000


	//----- nvinfo : EIATTR_MIN_STACK_SIZE
	.align		4
.L_528:
        /*0c24*/ 	.byte	0x04, 0x12
        /*0c26*/ 	.short	(.L_530 - .L_529)
	.align		4
.L_529:
        /*0c28*/ 	.word	index@(_ZN5flash24flash_fwd_splitkv_kernelI23Flash_fwd_kernel_traitsILi96ELi64ELi64ELi4ELb0ELb0EN7cutlass6half_tE19Flash_kernel_traitsILi96ELi64ELi64ELi4ES3_EELb1ELb0ELb0ELb0ELb0ELb1ELb1ELb1EEEvNS_16Flash_fwd_paramsE)
        /*0c2c*/ 	.word	0x00000000


	//----- nvinfo : EIATTR_MIN_STACK_SIZE
	.align		4
.L_530:
        /*0c30*/ 	.byte	0x04, 0x12
        /*0c32*/ 	.short	(.L_532 - .L_531)
	.align		4
.L_531:
        /*0c34*/ 	.word	index@(_ZN5flash24flash_fwd_splitkv_kernelI23Flash_fwd_kernel_traitsILi96ELi64ELi64ELi4ELb0ELb0EN7cutlass6half_tE19Flash_kernel_traitsILi96ELi64ELi64ELi4ES3_EELb1ELb0ELb0ELb1ELb1ELb0ELb0ELb0EEEvNS_16Flash_fwd_paramsE)
        /*0c38*/ 	.word	0x00000000


	//----- nvinfo : EIATTR_MIN_STACK_SIZE
	.align		4
.L_532:
        /*0c3c*/ 	.byte	0x04, 0x12
        /*0c3e*/ 	.short	(.L_534 - .L_533)
	.align		4
.L_533:
        /*0c40*/ 	.word	index@(_ZN5flash24flash_fwd_splitkv_kernelI23Flash_fwd_kernel_traitsILi96ELi64ELi64ELi4ELb0ELb0EN7cutlass6half_tE19Flash_kernel_traitsILi96ELi64ELi64ELi4ES3_EELb1ELb0ELb0ELb1ELb1ELb1ELb0ELb0EEEvNS_16Flash_fwd_paramsE)
        /*0c44*/ 	.word	0x00000000


	//----- nvinfo : EIATTR_MIN_STACK_SIZE
	.align		4
.L_534:
        /*0c48*/ 	.byte	0x04, 0x12
        /*0c4a*/ 	.short	(.L_536 - .L_535)
	.align		4
.L_535:
        /*0c4c*/ 	.word	index@(_ZN5flash24flash_fwd_splitkv_kernelI23Flash_fwd_kernel_traitsILi96ELi64ELi64ELi4ELb0ELb0EN7cutlass6half_tE19Flash_kernel_traitsILi96ELi64ELi64ELi4ES3_EELb1ELb0ELb0ELb1ELb1ELb0ELb1ELb0EEEvNS_16Flash_fwd_paramsE)
        /*0c50*/ 	.word	0x00000000


	//----- nvinfo : EIATTR_MIN_STACK_SIZE
	.align		4
.L_536:
        /*0c54*/ 	.byte	0x04, 0x12
        /*0c56*/ 	.short	(.L_538 - .L_537)
	.align		4
.L_537:
        /*0c58*/ 	.word	index@(_ZN5flash24flash_fwd_splitkv_kernelI23Flash_fwd_kernel_traitsILi96ELi64ELi64ELi4ELb0ELb0EN7cutlass6half_tE19Flash_kernel_traitsILi96ELi64ELi64ELi4ES3_EELb1ELb0ELb0ELb1ELb1ELb1ELb1ELb0EEEvNS_16Flash_fwd_paramsE)
        /*0c5c*/ 	.word	0x00000000


	//----- nvinfo : EIATTR_MIN_STACK_SIZE
	.align		4
.L_538:
        /*0c60*/ 	.byte	0x04, 0x12
        /*0c62*/ 	.short	(.L_540 - .L_539)
	.align		4
.L_539:
        /*0c64*/ 	.word	index@(_ZN5flash24flash_fwd_splitkv_kernelI23Flash_fwd_kernel_traitsILi96ELi64ELi64ELi4ELb0ELb0EN7cutlass6half_tE19Flash_kernel_traitsILi96ELi64ELi64ELi4ES3_EELb1ELb0ELb0ELb0ELb1ELb0ELb0ELb0EEEvNS_16Flash_fwd_paramsE)
        /*0c68*/ 	.word	0x00000000


	//----- nvinfo : EIATTR_MIN_STACK_SIZE
	.align		4
.L_540:
        /*0c6c*/ 	.byte	0x04, 0x12
        /*0c6e*/ 	.short	(.L_542 - .L_541)
	.align		4
.L_541:
        /*0c70*/ 	.word	index@(_ZN5flash24flash_fwd_splitkv_kernelI23Flash_fwd_kernel_traitsILi96ELi64ELi64ELi4ELb0ELb0EN7cutlass6half_tE19Flash_kernel_traitsILi96ELi64ELi64ELi4ES3_EELb1ELb0ELb0ELb0ELb1ELb1ELb0ELb0EEEvNS_16Flash_fwd_paramsE)
        /*0c74*/ 	.word	0x00000000


	//----- nvinfo : EIATTR_MIN_STACK_SIZE
	.align		4
.L_542:
        /*0c78*/ 	.byte	0x04, 0x12
        /*0c7a*/ 	.short	(.L_544 - .L_543)
	.align		4
.L_543:
        /*0c7c*/ 	.word	index@(_ZN5flash24flash_fwd_splitkv_kernelI23Flash_fwd_kernel_traitsILi96ELi64ELi64ELi4ELb0ELb0EN7cutlass6half_tE19Flash_kernel_traitsILi96ELi64ELi64ELi4ES3_EELb1ELb0ELb1ELb0ELb0ELb0ELb0ELb0EEEvNS_16Flash_fwd_paramsE)
        /*0c80*/ 	.word	0x00000000


	//----- nvinfo : EIATTR_MIN_STACK_SIZE
	.align		4
.L_544:
        /*0c84*/ 	.byte	0x04, 0x12
        /*0c86*/ 	.short	(.L_546 - .L_545)
	.align		4
.L_545:
        /*0c88*/ 	.word	index@(_ZN5flash24flash_fwd_splitkv_kernelI23Flash_fwd_kernel_traitsILi96ELi64ELi64ELi4ELb0ELb0EN7cutlass6half_tE19Flash_kernel_traitsILi96ELi64ELi64ELi4ES3_EELb1ELb0ELb1ELb0ELb0ELb1ELb0ELb0EEEvNS_16Flash_fwd_paramsE)
        /*0c8c*/ 	.word	0x00000000


	//----- nvinfo : EIATTR_MIN_STACK_SIZE
	.align		4
.L_546:
        /*0c90*/ 	.byte	0x04, 0x12
        /*0c92*/ 	.short	(.L_548 - .L_547)
	.align		4
.L_547:
        /*0c94*/ 	.word	index@(_ZN5flash24flash_fwd_splitkv_kernelI23Flash_fwd_kernel_traitsILi96ELi64ELi64ELi4ELb0ELb0EN7cutlass6half_tE19Flash_kernel_traitsILi96ELi64ELi64ELi4ES3_EELb1ELb0ELb0ELb0ELb1ELb0ELb0ELb1EEEvNS_16Flash_fwd_paramsE)
        /*0c98*/ 	.word	0x00000000


	//----- nvinfo : EIATTR_MIN_STACK_SIZE
	.align		4
.L_548:
        /*0c9c*/ 	.byte	0x04, 0x12
        /*0c9e*/ 	.short	(.L_550 - .L_549)
	.align		4
.L_549:
        /*0ca0*/ 	.word	index@(_ZN5flash24flash_fwd_splitkv_kernelI23Flash_fwd_kernel_traitsILi96ELi64ELi64ELi4ELb0ELb0EN7cutlass6half_tE19Flash_kernel_traitsILi96ELi64ELi64ELi4ES3_EELb1ELb0ELb0ELb0ELb1ELb1ELb0ELb1EEEvNS_16Flash_fwd_paramsE)
        /*0ca4*/ 	.word	0x00000000


	//----- nvinfo : EIATTR_MIN_STACK_SIZE
	.align		4
.L_550:
        /*0ca8*/ 	.byte	0x04, 0x12
        /*0caa*/ 	.short	(.L_552 - .L_551)
	.align		4
.L_551:
        /*0cac*/ 	.word	index@(_ZN5flash24flash_fwd_splitkv_kernelI23Flash_fwd_kernel_traitsILi96ELi64ELi64ELi4ELb0ELb0EN7cutlass6half_tE19Flash_kernel_traitsILi96ELi64ELi64ELi4ES3_EELb1ELb0ELb1ELb0ELb0ELb0ELb0ELb1EEEvNS_16Flash_fwd_paramsE)
        /*0cb0*/ 	.word	0x00000000


	//----- nvinfo : EIATTR_MIN_STACK_SIZE
	.align		4
.L_552:
        /*0cb4*/ 	.byte	0x04, 0x12
        /*0cb6*/ 	.short	(.L_554 - .L_553)
	.align		4
.L_553:
        /*0cb8*/ 	.word	index@(_ZN5flash24flash_fwd_splitkv_kernelI23Flash_fwd_kernel_traitsILi96ELi64ELi64ELi4ELb0ELb0EN7cutlass6half_tE19Flash_kernel_traitsILi96ELi64ELi64ELi4ES3_EELb1ELb0ELb1ELb0ELb0ELb1ELb0ELb1EEEvNS_16Flash_fwd_paramsE)
        /*0cbc*/ 	.word	0x00000000


	//----- nvinfo : EIATTR_MIN_STACK_SIZE
	.align		4
.L_554:
        /*0cc0*/ 	.byte	0x04, 0x12
        /*0cc2*/ 	.short	(.L_556 - .L_555)
	.align		4
.L_555:
        /*0cc4*/ 	.word	index@(_ZN5flash24flash_fwd_splitkv_kernelI23Flash_fwd_kernel_traitsILi96ELi64ELi64ELi4ELb0ELb0EN7cutlass6half_tE19Flash_kernel_traitsILi96ELi64ELi64ELi4ES3_EELb1ELb0ELb0ELb0ELb1ELb0ELb1ELb0EEEvNS_16Flash_fwd_paramsE)
        /*0cc8*/ 	.word	0x00000000


	//----- nvinfo : EIATTR_MIN_STACK_SIZE
	.align		4
.L_556:
        /*0ccc*/ 	.byte	0x04, 0x12
        /*0cce*/ 	.short	(.L_558 - .L_557)
	.align		4
.L_557:
        /*0cd0*/ 	.word	index@(_ZN5flash24flash_fwd_splitkv_kernelI23Flash_fwd_kernel_traitsILi96ELi64ELi64ELi4ELb0ELb0EN7cutlass6half_tE19Flash_kernel_traitsILi96ELi64ELi64ELi4ES3_EELb1ELb0ELb0ELb0ELb1ELb1ELb1ELb0EEEvNS_16Flash_fwd_paramsE)
        /*0cd4*/ 	.word	0x00000000


	//----- nvinfo : EIATTR_MIN_STACK_SIZE
	.align		4
.L_558:
        /*0cd8*/ 	.byte	0x04, 0x12
        /*0cda*/ 	.short	(.L_560 - .L_559)
	.align		4
.L_559:
        /*0cdc*/ 	.word	index@(_ZN5flash24flash_fwd_splitkv_kernelI23Flash_fwd_kernel_traitsILi96ELi64ELi64ELi4ELb0ELb0EN7cutlass6half_tE19Flash_kernel_traitsILi96ELi64ELi64ELi4ES3_EELb1ELb0ELb1ELb0ELb0ELb0ELb1ELb0EEEvNS_16Flash_fwd_paramsE)
        /*0ce0*/ 	.word	0x00000000


	//----- nvinfo : EIATTR_MIN_STACK_SIZE
	.align		4
.L_560:
        /*0ce4*/ 	.byte	0x04, 0x12
        /*0ce6*/ 	.short	(.L_562 - .L_561)
	.align		4
.L_561:
        /*0ce8*/ 	.word	index@(_ZN5flash24flash_fwd_splitkv_kernelI23Flash_fwd_kernel_traitsILi96ELi64ELi64ELi4ELb0ELb0EN7cutlass6half_tE19Flash_kernel_traitsILi96ELi64ELi64ELi4ES3_EELb1ELb0ELb1ELb0ELb0ELb1ELb1ELb0EEEvNS_16Flash_fwd_paramsE)
        /*0cec*/ 	.word	0x00000000


	//----- nvinfo : EIATTR_MIN_STACK_SIZE
	.align		4
.L_562:
        /*0cf0*/ 	.byte	0x04, 0x12
        /*0cf2*/ 	.short	(.L_564 - .L_563)
	.align		4
.L_563:
        /*0cf4*/ 	.word	index@(_ZN5flash24flash_fwd_splitkv_kernelI23Flash_fwd_kernel_traitsILi96ELi64ELi64ELi4ELb0ELb0EN7cutlass6half_tE19Flash_kernel_traitsILi96ELi64ELi64ELi4ES3_EELb1ELb0ELb0ELb0ELb1ELb0ELb1ELb1EEEvNS_16Flash_fwd_paramsE)
        /*0cf8*/ 	.word	0x00000000


	//----- nvinfo : EIATTR_MIN_STACK_SIZE
	.align		4
.L_564:
        /*0cfc*/ 	.byte	0x04, 0x12
        /*0cfe*/ 	.short	(.L_566 - .L_565)
	.align		4
.L_565:
        /*0d00*/ 	.word	index@(_ZN5flash24flash_fwd_splitkv_kernelI23Flash_fwd_kernel_traitsILi96ELi64ELi64ELi4ELb0ELb0EN7cutlass6half_tE19Flash_kernel_traitsILi96ELi64ELi64ELi4ES3_EELb1ELb0ELb0ELb0ELb1ELb1ELb1ELb1EEEvNS_16Flash_fwd_paramsE)
        /*0d04*/ 	.word	0x00000000


	//----- nvinfo : EIATTR_MIN_STACK_SIZE
	.align		4
.L_566:
        /*0d08*/ 	.byte	0x04, 0x12
        /*0d0a*/ 	.short	(.L_568 - .L_567)
	.align		4
.L_567:
        /*0d0c*/ 	.word	index@(_ZN5flash24flash_fwd_splitkv_kernelI23Flash_fwd_kernel_traitsILi96ELi64ELi64ELi4ELb0ELb0EN7cutlass6half_tE19Flash_kernel_traitsILi96ELi64ELi64ELi4ES3_EELb1ELb0ELb1ELb0ELb0ELb0ELb1ELb1EEEvNS_16Flash_fwd_paramsE)
        /*0d10*/ 	.word	0x00000000


	//----- nvinfo : EIATTR_MIN_STACK_SIZE
	.align		4
.L_568:
        /*0d14*/ 	.byte	0x04, 0x12
        /*0d16*/ 	.short	(.L_570 - .L_569)
	.align		4
.L_569:
        /*0d18*/ 	.word	index@(_ZN5flash24flash_fwd_splitkv_kernelI23Flash_fwd_kernel_traitsILi96ELi64ELi64ELi4ELb0ELb0EN7cutlass6half_tE19Flash_kernel_traitsILi96ELi64ELi64ELi4ES3_EELb1ELb0ELb1ELb0ELb0ELb1ELb1ELb1EEEvNS_16Flash_fwd_paramsE)
        /*0d1c*/ 	.word	0x00000000
.L_570:


//--------------------- .nv.info._ZN5flash32flash_fwd_splitkv_combine_kernelI23Flash_fwd_kernel_traitsILi96ELi64ELi128ELi4ELb0ELb0EN7cutlass6half_tE19Flash_kernel_traitsILi96ELi64ELi128ELi4ES3_EELi16ELi7ELb0EEEvNS_16Flash_fwd_paramsE --------------------------
	.section	.nv.info._ZN5flash32flash_fwd_splitkv_combine_kernelI23Flash_fwd_kernel_traitsILi96ELi64ELi128ELi4ELb0ELb0EN7cutlass6half_tE19Flash_kernel_traitsILi96ELi64ELi128ELi4ES3_EELi16ELi7ELb0EEEvNS_16Flash_fwd_paramsE,"",@"SHT_CUDA_INFO"
	.sectionflags	@""
	.align	4


	//----- nvinfo : EIATTR_CUDA_API_VERSION
	.align		4
        /*0000*/ 	.byte	0x04, 0x37
        /*0002*/ 	.short	(.L_572 - .L_571)
.L_571:
        /*0004*/ 	.word	0x00000082


	//----- nvinfo : EIATTR_SW2861232_WAR
	.align		4
.L_572:
        /*0008*/ 	.byte	0x01, 0x35
	.zero		2


	//----- nvinfo : EIATTR_PARAM_CBANK
	.align		4
        /*000c*/ 	.byte	0x04, 0x0a
        /*000e*/ 	.short	(.L_574 - .L_573)
	.align		4
.L_573:
        /*0010*/ 	.word	index@(.nv.constant0._ZN5flash32flash_fwd_splitkv_combine_kernelI23Flash_fwd_kernel_traitsILi96ELi64ELi128ELi4ELb0ELb0EN7cutlass6half_tE19Flash_kernel_traitsILi96ELi64ELi128ELi4ES3_EELi16ELi7ELb0EEEvNS_16Flash_fwd_paramsE)
        /*0014*/ 	.short	0x0160
        /*0016*/ 	.short	0x01d0


	//----- nvinfo : EIATTR_CBANK_PARAM_SIZE
	.align		4
.L_574:
        /*0018*/ 	.byte	0x03, 0x19
        /*001a*/ 	.short	0x01d0


	//----- nvinfo : EIATTR_KPARAM_INFO
	.align		4
        /*001c*/ 	.byte	0x04, 0x17
        /*001e*/ 	.short	(.L_576 - .L_575)
.L_575:
        /*0020*/ 	.word	0x00000000
        /*0024*/ 	.short	0x0000
        /*0026*/ 	.short	0x0000
        /*0028*/ 	.byte	0x00, 0xf0, 0x41, 0x07


	//----- nvinfo : EIATTR_MAXREG_COUNT
	.align		4
.L_576:
        /*002c*/ 	.byte	0x03, 0x1b
        /*002e*/ 	.short	0x00ff


	//----- nvinfo : EIATTR_NUM_BARRIERS
	.align		4
        /*0030*/ 	.byte	0x02, 0x4c
        /*0032*/ 	.byte	0x01
	.zero		1


	//----- nvinfo : EIATTR_MERCURY_ISA_VERSION
	.align		4
        /*0034*/ 	.byte	0x03, 0x5f
        /*0036*/ 	.short	0x0000


	//----- nvinfo : EIATTR_COOP_GROUP_MASK_REGIDS
	.align		4
        /*0038*/ 	.byte	0x04, 0x29
        /*003a*/ 	.short	(.L_578 - .L_577)


	//   ....[0]....
.L_577:
        /*003c*/ 	.word	0xffffffff


	//   ....[1]....
        /*0040*/ 	.word	0xffffffff


	//   ....[2]....
        /*0044*/ 	.word	0xffffffff


	//   ....[3]....
        /*0048*/ 	.word	0xffffffff


	//   ....[4]....
        /*004c*/ 	.word	0xffffffff


	//   ....[5]....
        /*0050*/ 	.word	0xffffffff


	//----- nvinfo : EIATTR_COOP_GROUP_INSTR_OFFSETS
	.align		4
.L_578:
        /*0054*/ 	.byte	0x04, 0x28
        /*0056*/ 	.short	(.L_580 - .L_579)


	//   ....[0]....
.L_579:
        /*0058*/ 	.word	0x000028f0


	//   ....[1]....
        /*005c*/ 	.word	0x00002910


	//   ....[2]....
        /*0060*/ 	.word	0x00002930


	//   ....[3]....
        /*0064*/ 	.word	0x00002dd0


	//   ....[4]....
        /*0068*/ 	.word	0x00002ea0


	//   ....[5]....
        /*006c*/ 	.word	0x00002f60


	//----- nvinfo : EIATTR_EXIT_INSTR_OFFSETS
	.align		4
.L_580:
        /*0070*/ 	.byte	0x04, 0x1c
        /*0072*/ 	.short	(.L_582 - .L_581)


	//   ....[0]....
.L_581:
        /*0074*/ 	.word	0x00005a70


	//   ....[1]....
        /*0078*/ 	.word	0x00005f90


	//   ....[2]....
        /*007c*/ 	.word	0x00005ff0


	//----- nvinfo : EIATTR_CRS_STACK_SIZE
	.align		4
.L_582:
        /*0080*/ 	.byte	0x04, 0x1e
        /*0082*/ 	.short	(.L_584 - .L_583)
.L_583:
        /*0084*/ 	.word	0x00000000
.L_584:


//--------------------- .nv.info._ZN5flash32flash_fwd_splitkv_combine_kernelI23Flash_fwd_kernel_traitsILi96ELi64ELi128ELi4ELb0ELb0EN7cutlass6half_tE19Flash_kernel_traitsILi96ELi64ELi128ELi4ES3_EELi16ELi6ELb0EEEvNS_16Flash_fwd_paramsE --------------------------
	.section	.nv.info._ZN5flash32flash_fwd_splitkv_combine_kernelI23Flash_fwd_kernel_traitsILi96ELi64ELi128ELi4ELb0ELb0EN7cutlass6half_tE19Flash_kernel_traitsILi96ELi64ELi128ELi4ES3_EELi16ELi6ELb0EEEvNS_16Flash_fwd_paramsE,"",@"SHT_CUDA_INFO"
	.sectionflags	@""
	.align	4


	//----- nvinfo : EIATTR_CUDA_API_VERSION
	.align		4
        /*0000*/ 	.byte	0x04, 0x37
        /*0002*/ 	.short	(.L_586 - .L_585)
.L_585:
        /*0004*/ 	.word	0x00000082


	//----- nvinfo : EIATTR_SW2861232_WAR
	.align		4
.L_586:
        /*0008*/ 	.byte	0x01, 0x35
	.zero		2


	//----- nvinfo : EIATTR_PARAM_CBANK
	.align		4
        /*000c*/ 	.byte	0x04, 0x0a
        /*000e*/ 	.short	(.L_588 - .L_587)
	.align		4
.L_587:
        /*0010*/ 	.word	index@(.nv.constant0._ZN5flash32flash_fwd_splitkv_combine_kernelI23Flash_fwd_kernel_traitsILi96ELi64ELi128ELi4ELb0ELb0EN7cutlass6half_tE19Flash_kernel_traitsILi96ELi64ELi128ELi4ES3_EELi16ELi6ELb0EEEvNS_16Flash_fwd_paramsE)
        /*0014*/ 	.short	0x0160
        /*0016*/ 	.short	0x01d0


	//----- nvinfo : EIATTR_CBANK_PARAM_SIZE
	.align		4
.L_588:
        /*0018*/ 	.byte	0x03, 0x19
        /*001a*/ 	.short	0x01d0


	//----- nvinfo : EIATTR_KPARAM_INFO
	.align		4
        /*001c*/ 	.byte	0x04, 0x17
        /*001e*/ 	.short	(.L_590 - .L_589)
.L_589:
        /*0020*/ 	.word	0x00000000
        /*0024*/ 	.short	0x0000
        /*0026*/ 	.short	0x0000
        /*0028*/ 	.byte	0x00, 0xf0, 0x41, 0x07


	//----- nvinfo : EIATTR_MAXREG_COUNT
	.align		4
.L_590:
        /*002c*/ 	.byte	0x03, 0x1b
        /*002e*/ 	.short	0x00ff


	//----- nvinfo : EIATTR_NUM_BARRIERS
	.align		4
        /*0030*/ 	.byte	0x02, 0x4c
        /*0032*/ 	.byte	0x01
	.zero		1


	//----- nvinfo : EIATTR_MERCURY_ISA_VERSION
	.align		4
        /*0034*/ 	.byte	0x03, 0x5f
        /*0036*/ 	.short	0x0000


	//----- nvinfo : EIATTR_COOP_GROUP_MASK_REGIDS
	.align		4
        /*0038*/ 	.byte	0x04, 0x29
        /*003a*/ 	.short	(.L_592 - .L_591)


	//   ....[0]....
.L_591:
        /*003c*/ 	.word	0xffffffff


	//   ....[1]....
        /*0040*/ 	.word	0xffffffff


	//   ....[2]....
        /*0044*/ 	.word	0xffffffff


	//   ....[3]....
        /*0048*/ 	.word	0xffffffff


	//   ....[4]....
        /*004c*/ 	.word	0xffffffff


	//   ....[5]....
        /*0050*/ 	.word	0xffffffff


	//----- nvinfo : EIATTR_COOP_GROUP_INSTR_OFFSETS
	.align		4
.L_592:
        /*0054*/ 	.byte	0x04, 0x28
        /*0056*/ 	.short	(.L_594 - .L_593)


	//   ....[0]....
.L_593:
        /*0058*/ 	.word	0x00002020


	//   ....[1]....
        /*005c*/ 	.word	0x00002040


	//   ....[2]....
        /*0060*/ 	.word	0x00002060


	//   ....[3]....
        /*0064*/ 	.word	0x00002310


	//   ....[4]....
        /*0068*/ 	.word	0x000023b0


	//   ....[5]....
        /*006c*/ 	.word	0x00002470


	//----- nvinfo : EIATTR_EXIT_INSTR_OFFSETS
	.align		4
.L_594:
        /*0070*/ 	.byte	0x04, 0x1c
        /*0072*/ 	.short	(.L_596 - .L_595)


	//   ....[0]....
.L_595:
        /*0074*/ 	.word	0x00004c90


	//   ....[1]....
        /*0078*/ 	.word	0x000051b0


	//   ....[2]....
        /*007c*/ 	.word	0x00005210


	//----- nvinfo : EIATTR_CRS_STACK_SIZE
	.align		4
.L_596:
        /*0080*/ 	.byte	0x04, 0x1e
        /*0082*/ 	.short	(.L_598 - .L_597)
.L_597:
        /*0084*/ 	.word	0x00000000
.L_598:


//--------------------- .nv.info._ZN5flash32flash_fwd_splitkv_combine_kernelI23Flash_fwd_kernel_traitsILi96ELi64ELi128ELi4ELb0ELb0EN7cutlass6half_tE19Flash_kernel_traitsILi96ELi64ELi128ELi4ES3_EELi16ELi5ELb0EEEvNS_16Flash_fwd_paramsE --------------------------
	.section	.nv.info._ZN5flash32flash_fwd_splitkv_combine_kernelI23Flash_fwd_kernel_traitsILi96ELi64ELi128ELi4ELb0ELb0EN7cutlass6half_tE19Flash_kernel_traitsILi96ELi64ELi128ELi4ES3_EELi16ELi5ELb0EEEvNS_16Flash_fwd_paramsE,"",@"SHT_CUDA_INFO"
	.sectionflags	@""
	.align	4


	//----- nvinfo : EIATTR_CUDA_API_VERSION
	.align		4
        /*0000*/ 	.byte	0x04, 0x37
        /*0002*/ 	.short	(.L_600 - .L_599)
.L_599:
        /*0004*/ 	.word	0x00000082


	//----- nvinfo : EIATTR_SW2861232_WAR
	.align		4
.L_600:
        /*0008*/ 	.byte	0x01, 0x35
	.zero		2


	//----- nvinfo : EIATTR_PARAM_CBANK
	.align		4
        /*000c*/ 	.byte	0x04, 0x0a
        /*000e*/ 	.short	(.L_602 - .L_601)
	.align		4
.L_601:
        /*0010*/ 	.word	index@(.nv.constant0._ZN5flash32flash_fwd_splitkv_combine_kernelI23Flash_fwd_kernel_traitsILi96ELi64ELi128ELi4ELb0ELb0EN7cutlass6half_tE19Flash_kernel_traitsILi96ELi64ELi128ELi4ES3_EELi16ELi5ELb0EEEvNS_16Flash_fwd_paramsE)
        /*0014*/ 	.short	0x0160
        /*0016*/ 	.short	0x01d0


	//----- nvinfo : EIATTR_CBANK_PARAM_SIZE
	.align		4
.L_602:
        /*0018*/ 	.byte	0x03, 0x19
        /*001a*/ 	.short	0x01d0


	//----- nvinfo : EIATTR_KPARAM_INFO
	.align		4
        /*001c*/ 	.byte	0x04, 0x17
        /*001e*/ 	.short	(.L_604 - .L_603)
.L_603:
        /*0020*/ 	.word	0x00000000
        /*0024*/ 	.short	0x0000
        /*0026*/ 	.short	0x0000
        /*0028*/ 	.byte	0x00, 0xf0, 0x41, 0x07


	//----- nvinfo : EIATTR_MAXREG_COUNT
	.align		4
.L_604:
        /*002c*/ 	.byte	0x03, 0x1b
        /*002e*/ 	.short	0x00ff


	//----- nvinfo : EIATTR_NUM_BARRIERS
	.align		4
        /*0030*/ 	.byte	0x02, 0x4c
        /*0032*/ 	.byte	0x01
	.zero		1


	//----- nvinfo : EIATTR_MERCURY_ISA_VERSION
	.align		4
        /*0034*/ 	.byte	0x03, 0x5f
        /*0036*/ 	.short	0x0000


	//----- nvinfo : EIATTR_COOP_GROUP_MASK_REGIDS
	.align		4
        /*0038*/ 	.byte	0x04, 0x29
        /*003a*/ 	.short	(.L_606 - .L_605)


	//   ....[0]....
.L_605:
        /*003c*/ 	.word	0xffffffff


	//   ....[1]....
        /*0040*/ 	.word	0xffffffff


	//   ....[2]....
        /*0044*/ 	.word	0xffffffff


	//   ....[3]....
        /*0048*/ 	.word	0xffffffff


	//   ....[4]....
        /*004c*/ 	.word	0xffffffff


	//   ....[5]....
        /*0050*/ 	.word	0xffffffff


	//----- nvinfo : EIATTR_COOP_GROUP_INSTR_OFFSETS
	.align		4
.L_606:
        /*0054*/ 	.byte	0x04, 0x28
        /*0056*/ 	.short	(.L_608 - .L_607)


	//   ....[0]....
.L_607:
        /*0058*/ 	.word	0x00001b10


	//   ....[1]....
        /*005c*/ 	.word	0x00001b30


	//   ....[2]....
        /*0060*/ 	.word	0x00001b60


	//   ....[3]....
        /*0064*/ 	.word	0x00001cc0


	//   ....[4]....
        /*0068*/ 	.word	0x00001da0


	//   ....[5]....
        /*006c*/ 	.word	0x00001e90


	//----- nvinfo : EIATTR_EXIT_INSTR_OFFSETS
	.align		4
.L_608:
        /*0070*/ 	.byte	0x04, 0x1c
        /*0072*/ 	.short	(.L_610 - .L_609)


	//   ....[0]....
.L_609:
        /*0074*/ 	.word	0x00004430


	//   ....[1]....
        /*0078*/ 	.word	0x00004950


	//   ....[2]....
        /*007c*/ 	.word	0x000049b0


	//----- nvinfo : EIATTR_CRS_STACK_SIZE
	.align		4
.L_610:
        /*0080*/ 	.byte	0x04, 0x1e
        /*0082*/ 	.short	(.L_612 - .L_611)
.L_611:
        /*0084*/ 	.word	0x00000000
.L_612:


//--------------------- .nv.info._ZN5flash32flash_fwd_splitkv_combine_kernelI23Flash_fwd_kernel_traitsILi96ELi64ELi128ELi4ELb0ELb0EN7cutlass6half_tE19Flash_kernel_traitsILi96ELi64ELi128ELi4ES3_EELi16ELi4ELb0EEEvNS_16Flash_fwd_paramsE --------------------------
	.section	.nv.info._ZN5flash32flash_fwd_splitkv_combine_kernelI23Flash_fwd_kernel_traitsILi96ELi64ELi128ELi4ELb0ELb0EN7cutlass6half_tE19Flash_kernel_traitsILi96ELi64ELi128ELi4ES3_EELi16ELi4ELb0EEEvNS_16Flash_fwd_paramsE,"",@"SHT_CUDA_INFO"
	.sectionflags	@""
	.align	4


	//----- nvinfo : EIATTR_CUDA_API_VERSION
	.align		4
        /*0000*/ 	.byte	0x04, 0x37
        /*0002*/ 	.short	(.L_614 - .L_613)
.L_613:
        /*0004*/ 	.word	0x00000082


	//----- nvinfo : EIATTR_SW2861232_WAR
	.align		4
.L_614:
        /*0008*/ 	.byte	0x01, 0x35
	.zero		2


	//----- nvinfo : EIATTR_PARAM_CBANK
	.align		4
        /*000c*/ 	.byte	0x04, 0x0a
        /*000e*/ 	.short	(.L_616 - .L_615)
	.align		4
.L_615:
        /*0010*/ 	.word	index@(.nv.constant0._ZN5flash32flash_fwd_splitkv_combine_kernelI23Flash_fwd_kernel_traitsILi96ELi64ELi128ELi4ELb0ELb0EN7cutlass6half_tE19Flash_kernel_traitsILi96ELi64ELi128ELi4ES3_EELi16ELi4ELb0EEEvNS_16Flash_fwd_paramsE)
        /*0014*/ 	.short	0x0160
        /*0016*/ 	.short	0x01d0


	//----- nvinfo : EIATTR_CBANK_PARAM_SIZE
	.align		4
.L_616:
        /*0018*/ 	.byte	0x03, 0x19
        /*001a*/ 	.short	0x01d0


	//----- nvinfo : EIATTR_KPARAM_INFO
	.align		4
        /*001c*/ 	.byte	0x04, 0x17
        /*001e*/ 	.short	(.L_618 - .L_617)
.L_617:
        /*0020*/ 	.word	0x00000000
        /*0024*/ 	.short	0x0000
        /*0026*/ 	.short	0x0000
        /*0028*/ 	.byte	0x00, 0xf0, 0x41, 0x07


	//----- nvinfo : EIATTR_MAXREG_COUNT
	.align		4
.L_618:
        /*002c*/ 	.byte	0x03, 0x1b
        /*002e*/ 	.short	0x00ff


	//----- nvinfo : EIATTR_NUM_BARRIERS
	.align		4
        /*0030*/ 	.byte	0x02, 0x4c
        /*0032*/ 	.byte	0x01
	.zero		1


	//----- nvinfo : EIATTR_MERCURY_ISA_VERSION
	.align		4
        /*0034*/ 	.byte	0x03, 0x5f
        /*0036*/ 	.short	0x0000


	//----- nvinfo : EIATTR_COOP_GROUP_MASK_REGIDS
	.align		4
        /*0038*/ 	.byte	0x04, 0x29
        /*003a*/ 	.short	(.L_620 - .L_619)


	//   ....[0]....
.L_619:
        /*003c*/ 	.word	0xffffffff


	//   ....[1]....
        /*0040*/ 	.word	0xffffffff


	//   ....[2]....
        /*0044*/ 	.word	0xffffffff


	//   ....[3]....
        /*0048*/ 	.word	0xffffffff


	//   ....[4]....
        /*004c*/ 	.word	0xffffffff


	//   ....[5]....
        /*0050*/ 	.word	0xffffffff


	//----- nvinfo : EIATTR_COOP_GROUP_INSTR_OFFSETS
	.align		4
.L_620:
        /*0054*/ 	.byte	0x04, 0x28
        /*0056*/ 	.short	(.L_622 - .L_621)


	//   ....[0]....
.L_621:
        /*0058*/ 	.word	0x00001710


	//   ....[1]....
        /*005c*/ 	.word	0x00001750


	//   ....[2]....
        /*0060*/ 	.word	0x000017b0


	//   ....[3]....
        /*0064*/ 	.word	0x000018f0


	//   ....[4]....
        /*0068*/ 	.word	0x000019c0


	//   ....[5]....
        /*006c*/ 	.word	0x00001b00


	//----- nvinfo : EIATTR_EXIT_INSTR_OFFSETS
	.align		4
.L_622:
        /*0070*/ 	.byte	0x04, 0x1c
        /*0072*/ 	.short	(.L_624 - .L_623)


	//   ....[0]....
.L_623:
        /*0074*/ 	.word	0x000040c0


	//   ....[1]....
        /*0078*/ 	.word	0x000045e0


	//   ....[2]....
        /*007c*/ 	.word	0x00004640


	//----- nvinfo : EIATTR_CRS_STACK_SIZE
	.align		4
.L_624:
        /*0080*/ 	.byte	0x04, 0x1e
        /*0082*/ 	.short	(.L_626 - .L_625)
.L_625:
        /*0084*/ 	.word	0x00000000
.L_626:


//--------------------- .nv.info._ZN5flash32flash_fwd_splitkv_combine_kernelI23Flash_fwd_kernel_traitsILi96ELi64ELi128ELi4ELb0ELb0EN7cutlass6half_tE19Flash_kernel_traitsILi96ELi64ELi128ELi4ES3_EELi16ELi3ELb0EEEvNS_16Flash_fwd_paramsE --------------------------
	.section	.nv.info._ZN5flash32flash_fwd_splitkv_combine_kernelI23Flash_fwd_kernel_traitsILi96ELi64ELi128ELi4ELb0ELb0EN7cutlass6half_tE19Flash_kernel_traitsILi96ELi64ELi128ELi4ES3_EELi16ELi3ELb0EEEvNS_16Flash_fwd_paramsE,"",@"SHT_CUDA_INFO"
	.sectionflags	@""
	.align	4


	//----- nvinfo : EIATTR_CUDA_API_VERSION
	.align		4
        /*0000*/ 	.byte	0x04, 0x37
        /*0002*/ 	.short	(.L_628 - .L_627)
.L_627:
        /*0004*/ 	.word	0x00000082


	//----- nvinfo : EIATTR_SW2861232_WAR
	.align		4
.L_628:
        /*0008*/ 	.byte	0x01, 0x35
	.zero		2


	//----- nvinfo : EIATTR_PARAM_CBANK
	.align		4
        /*000c*/ 	.byte	0x04, 0x0a
        /*000e*/ 	.short	(.L_630 - .L_629)
	.align		4
.L_629:
        /*0010*/ 	.word	index@(.nv.constant0._ZN5flash32flash_fwd_splitkv_combine_kernelI23Flash_fwd_kernel_traitsILi96ELi64ELi128ELi4ELb0ELb0EN7cutlass6half_tE19Flash_kernel_traitsILi96ELi64ELi128ELi4ES3_EELi16ELi3ELb0EEEvNS_16Flash_fwd_paramsE)
        /*0014*/ 	.short	0x0160
        /*0016*/ 	.short	0x01d0


	//----- nvinfo : EIATTR_CBANK_PARAM_SIZE
	.align		4
.L_630:
        /*0018*/ 	.byte	0x03, 0x19
        /*001a*/ 	.short	0x01d0


	//----- nvinfo : EIATTR_KPARAM_INFO
	.align		4
        /*001c*/ 	.byte	0x04, 0x17
        /*001e*/ 	.short	(.L_632 - .L_631)
.L_631:
        /*0020*/ 	.word	0x00000000
        /*0024*/ 	.short	0x0000
        /*0026*/ 	.short	0x0000
        /*0028*/ 	.byte	0x00, 0xf0, 0x41, 0x07


	//----- nvinfo : EIATTR_MAXREG_COUNT
	.align		4
.L_632:
        /*002c*/ 	.byte	0x03, 0x1b
        /*002e*/ 	.short	0x00ff


	//----- nvinfo : EIATTR_NUM_BARRIERS
	.align		4
        /*0030*/ 	.byte	0x02, 0x4c
        /*0032*/ 	.byte	0x01
	.zero		1


	//----- nvinfo : EIATTR_MERCURY_ISA_VERSION
	.align		4
        /*0034*/ 	.byte	0x03, 0x5f
        /*0036*/ 	.short	0x0000


	//----- nvinfo : EIATTR_COOP_GROUP_MASK_REGIDS
	.align		4
        /*0038*/ 	.byte	0x04, 0x29
        /*003a*/ 	.short	(.L_634 - .L_633)


	//   ....[0]....
.L_633:
        /*003c*/ 	.word	0xffffffff


	//   ....[1]....
        /*0040*/ 	.word	0xffffffff


	//   ....[2]....
        /*0044*/ 	.word	0xffffffff


	//   ....[3]....
        /*0048*/ 	.word	0xffffffff


	//   ....[4]....
        /*004c*/ 	.word	0xffffffff


	//   ....[5]....
        /*0050*/ 	.word	0xffffffff


	//----- nvinfo : EIATTR_COOP_GROUP_INSTR_OFFSETS
	.align		4
.L_634:
        /*0054*/ 	.byte	0x04, 0x28
        /*0056*/ 	.short	(.L_636 - .L_635)


	//   ....[0]....
.L_635:
        /*0058*/ 	.word	0x00001c20


	//   ....[1]....
        /*005c*/ 	.word	0x00001c40


	//   ....[2]....
        /*0060*/ 	.word	0x00001c70


	//   ....[3]....
        /*0064*/ 	.word	0x00001ce0


	//   ....[4]....
        /*0068*/ 	.word	0x00001d00


	//   ....[5]....
        /*006c*/ 	.word	0x00001d20


	//----- nvinfo : EIATTR_EXIT_INSTR_OFFSETS
	.align		4
.L_636:
        /*0070*/ 	.byte	0x04, 0x1c
        /*0072*/ 	.short	(.L_638 - .L_637)


	//   ....[0]....
.L_637:
        /*0074*/ 	.word	0x00004030


	//   ....[1]....
        /*0078*/ 	.word	0x00004550


	//   ....[2]....
        /*007c*/ 	.word	0x000045b0


	//----- nvinfo : EIATTR_CRS_STACK_SIZE
	.align		4
.L_638:
        /*0080*/ 	.byte	0x04, 0x1e
        /*0082*/ 	.short	(.L_640 - .L_639)
.L_639:
        /*0084*/ 	.word	0x00000000
.L_640:


//--------------------- .nv.info._ZN5flash32flash_fwd_splitkv_combine_kernelI23Flash_fwd_kernel_traitsILi96ELi64ELi128ELi4ELb0ELb0EN7cutlass6half_tE19Flash_kernel_traitsILi96ELi64ELi128ELi4ES3_EELi16ELi2ELb0EEEvNS_16Flash_fwd_paramsE --------------------------
	.section	.nv.info._ZN5flash32flash_fwd_splitkv_combine_kernelI23Flash_fwd_kernel_traitsILi96ELi64ELi128ELi4ELb0ELb0EN7cutlass6half_tE19Flash_kernel_traitsILi96ELi64ELi128ELi4ES3_EELi16ELi2ELb0EEEvNS_16Flash_fwd_paramsE,"",@"SHT_CUDA_INFO"
	.sectionflags	@""
	.align	4


	//----- nvinfo : EIATTR_CUDA_API_VERSION
	.align		4
        /*0000*/ 	.byte	0x04, 0x37
        /*0002*/ 	.short	(.L_642 - .L_641)
.L_641:
        /*0004*/ 	.word	0x00000082


	//----- nvinfo : EIATTR_SW2861232_WAR
	.align		4
.L_642:
        /*0008*/ 	.byte	0x01, 0x35
	.zero		2


	//----- nvinfo : EIATTR_PARAM_CBANK
	.align		4
        /*000c*/ 	.byte	0x04, 0x0a
        /*000e*/ 	.short	(.L_644 - .L_643)
	.align		4
.L_643:
        /*0010*/ 	.word	index@(.nv.constant0._ZN5flash32flash_fwd_splitkv_combine_kernelI23Flash_fwd_kernel_traitsILi96ELi64ELi128ELi4ELb0ELb0EN7cutlass6half_tE19Flash_kernel_traitsILi96ELi64ELi128ELi4ES3_EELi16ELi2ELb0EEEvNS_16Flash_fwd_paramsE)
        /*0014*/ 	.short	0x0160
        /*0016*/ 	.short	0x01d0


	//----- nvinfo : EIATTR_CBANK_PARAM_SIZE
	.align		4
.L_644:
        /*0018*/ 	.byte	0x03, 0x19
        /*001a*/ 	.short	0x01d0


	//----- nvinfo : EIATTR_KPARAM_INFO
	.align		4
        /*001c*/ 	.byte	0x04, 0x17
        /*001e*/ 	.short	(.L_646 - .L_645)
.L_645:
        /*0020*/ 	.word	0x00000000
        /*0024*/ 	.short	0x0000
        /*0026*/ 	.short	0x0000
        /*0028*/ 	.byte	0x00, 0xf0, 0x41, 0x07


	//----- nvinfo : EIATTR_MAXREG_COUNT
	.align		4
.L_646:
        /*002c*/ 	.byte	0x03, 0x1b
        /*002e*/ 	.short	0x00ff


	//----- nvinfo : EIATTR_NUM_BARRIERS
	.align		4
        /*0030*/ 	.byte	0x02, 0x4c
        /*0032*/ 	.byte	0x01
	.zero		1


	//----- nvinfo : EIATTR_MERCURY_ISA_VERSION
	.align		4
        /*0034*/ 	.byte	0x03, 0x5f
        /*0036*/ 	.short	0x0000


	//----- nvinfo : EIATTR_COOP_GROUP_MASK_REGIDS
	.align		4
        /*0038*/ 	.byte	0x04, 0x29
        /*003a*/ 	.short	(.L_648 - .L_647)


	//   ....[0]....
.L_647:
        /*003c*/ 	.word	0xffffffff


	//   ....[1]....
        /*0040*/ 	.word	0xffffffff


	//   ....[2]....
        /*0044*/ 	.word	0xffffffff


	//   ....[3]....
        /*0048*/ 	.word	0xffffffff


	//----- nvinfo : EIATTR_COOP_GROUP_INSTR_OFFSETS
	.align		4
.L_648:
        /*004c*/ 	.byte	0x04, 0x28
        /*004e*/ 	.short	(.L_650 - .L_649)


	//   ....[0]....
.L_649:
        /*0050*/ 	.word	0x00001c20


	//   ....[1]....
        /*0054*/ 	.word	0x00001c40


	//   ....[2]....
        /*0058*/ 	.word	0x00001cb0


	//   ....[3]....
        /*005c*/ 	.word	0x00001cd0


	//----- nvinfo : EIATTR_EXIT_INSTR_OFFSETS
	.align		4
.L_650:
        /*0060*/ 	.byte	0x04, 0x1c
        /*0062*/ 	.short	(.L_652 - .L_651)


	//   ....[0]....
.L_651:
        /*0064*/ 	.word	0x00004000


	//   ....[1]....
        /*0068*/ 	.word	0x00004520


	//   ....[2]....
        /*006c*/ 	.word	0x00004580


	//----- nvinfo : EIATTR_CRS_STACK_SIZE
	.align		4
.L_652:
        /*0070*/ 	.byte	0x04, 0x1e
        /*0072*/ 	.short	(.L_654 - .L_653)
.L_653:
        /*0074*/ 	.word	0x00000000
.L_654:


//--------------------- .nv.info._ZN5flash32flash_fwd_splitkv_combine_kernelI23Flash_fwd_kernel_traitsILi96ELi64ELi128ELi4ELb0ELb0EN7cutlass6half_tE19Flash_kernel_traitsILi96ELi64ELi128ELi4ES3_EELi16ELi1ELb0EEEvNS_16Flash_fwd_paramsE --------------------------
	.section	.nv.info._ZN5flash32flash_fwd_splitkv_combine_kernelI23Flash_fwd_kernel_traitsILi96ELi64ELi128ELi4ELb0ELb0EN7cutlass6half_tE19Flash_kernel_traitsILi96ELi64ELi128ELi4ES3_EELi16ELi1ELb0EEEvNS_16Flash_fwd_paramsE,"",@"SHT_CUDA_INFO"
	.sectionflags	@""
	.align	4


	//----- nvinfo : EIATTR_CUDA_API_VERSION
	.align		4
        /*0000*/ 	.byte	0x04, 0x37
        /*0002*/ 	.short	(.L_656 - .L_655)
.L_655:
        /*0004*/ 	.word	0x00000082


	//----- nvinfo : EIATTR_SW2861232_WAR
	.align		4
.L_656:
        /*0008*/ 	.byte	0x01, 0x35
	.zero		2


	//----- nvinfo : EIATTR_PARAM_CBANK
	.align		4
        /*000c*/ 	.byte	0x04, 0x0a
        /*000e*/ 	.short	(.L_658 - .L_657)
	.align		4
.L_657:
        /*0010*/ 	.word	index@(.nv.constant0._ZN5flash32flash_fwd_splitkv_combine_kernelI23Flash_fwd_kernel_traitsILi96ELi64ELi128ELi4ELb0ELb0EN7cutlass6half_tE19Flash_kernel_traitsILi96ELi64ELi128ELi4ES3_EELi16ELi1ELb0EEEvNS_16Flash_fwd_paramsE)
        /*0014*/ 	.short	0x0160
        /*0016*/ 	.short	0x01d0


	//----- nvinfo : EIATTR_CBANK_PARAM_SIZE
	.align		4
.L_658:
        /*0018*/ 	.byte	0x03, 0x19
        /*001a*/ 	.short	0x01d0


	//----- nvinfo : EIATTR_KPARAM_INFO
	.align		4
        /*001c*/ 	.byte	0x04, 0x17
        /*001e*/ 	.short	(.L_660 - .L_659)
.L_659:
        /*0020*/ 	.word	0x00000000
        /*0024*/ 	.short	0x0000
        /*0026*/ 	.short	0x0000
        /*0028*/ 	.byte	0x00, 0xf0, 0x41, 0x07


	//----- nvinfo : EIATTR_MAXREG_COUNT
	.align		4
.L_660:
        /*002c*/ 	.byte	0x03, 0x1b
        /*002e*/ 	.short	0x00ff


	//----- nvinfo : EIATTR_NUM_BARRIERS
	.align		4
        /*0030*/ 	.byte	0x02, 0x4c
        /*0032*/ 	.byte	0x01
	.zero		1


	//----- nvinfo : EIATTR_MERCURY_ISA_VERSION
	.align		4
        /*0034*/ 	.byte	0x03, 0x5f
        /*0036*/ 	.short	0x0000


	//----- nvinfo : EIATTR_COOP_GROUP_MASK_REGIDS
	.align		4
        /*0038*/ 	.byte	0x04, 0x29
        /*003a*/ 	.short	(.L_662 - .L_661)


	//   ....[0]....
.L_661:
        /*003c*/ 	.word	0xffffffff


	//   ....[1]....
        /*0040*/ 	.word	0xffffffff


	//----- nvinfo : EIATTR_COOP_GROUP_INSTR_OFFSETS
	.align		4
.L_662:
        /*0044*/ 	.byte	0x04, 0x28
        /*0046*/ 	.short	(.L_664 - .L_663)


	//   ....[0]....
.L_663:
        /*0048*/ 	.word	0x00001c60


	//   ....[1]....
        /*004c*/ 	.word	0x00001cd0


	//----- nvinfo : EIATTR_EXIT_INSTR_OFFSETS
	.align		4
.L_664:
        /*0050*/ 	.byte	0x04, 0x1c
        /*0052*/ 	.short	(.L_666 - .L_665)


	//   ....[0]....
.L_665:
        /*0054*/ 	.word	0x00004020


	//   ....[1]....
        /*0058*/ 	.word	0x00004540


	//   ....[2]....
        /*005c*/ 	.word	0x000045a0


	//----- nvinfo : EIATTR_CRS_STACK_SIZE
	.align		4
.L_666:
        /*0060*/ 	.byte	0x04, 0x1e
        /*0062*/ 	.short	(.L_668 - .L_667)
.L_667:
        /*0064*/ 	.word	0x00000000
.L_668:


//--------------------- .nv.info._ZN5flash32flash_fwd_splitkv_combine_kernelI23Flash_fwd_kernel_traitsILi96ELi64ELi128ELi4ELb0ELb0EN7cutlass6half_tE19Flash_kernel_traitsILi96ELi64ELi128ELi4ES3_EELi16ELi7ELb1EEEvNS_16Flash_fwd_paramsE --------------------------
	.section	.nv.info._ZN5flash32flash_fwd_splitkv_combine_kernelI23Flash_fwd_kernel_traitsILi96ELi64ELi128ELi4ELb0ELb0EN7cutlass6half_tE19Flash_kernel_traitsILi96ELi64ELi128ELi4ES3_EELi16ELi7ELb1EEEvNS_16Flash_fwd_paramsE,"",@"SHT_CUDA_INFO"
	.sectionflags	@""
	.align	4


	//----- nvinfo : EIATTR_CUDA_API_VERSION
	.align		4
        /*0000*/ 	.byte	0x04, 0x37
        /*0002*/ 	.short	(.L_670 - .L_669)
.L_669:
        /*0004*/ 	.word	0x00000082


	//----- nvinfo : EIATTR_SW2861232_WAR
	.align		4
.L_670:
        /*0008*/ 	.byte	0x01, 0x35
	.zero		2


	//----- nvinfo : EIATTR_PARAM_CBANK
	.align		4
        /*000c*/ 	.byte	0x04, 0x0a
        /*000e*/ 	.short	(.L_672 - .L_671)
	.align		4
.L_671:
        /*0010*/ 	.word	index@(.nv.constant0._ZN5flash32flash_fwd_splitkv_combine_kernelI23Flash_fwd_kernel_traitsILi96ELi64ELi128ELi4ELb0ELb0EN7cutlass6half_tE19Flash_kernel_traitsILi96ELi64ELi128ELi4ES3_EELi16ELi7ELb1EEEvNS_16Flash_fwd_paramsE)
        /*0014*/ 	.short	0x0160
        /*0016*/ 	.short	0x01d0


	//----- nvinfo : EIATTR_CBANK_PARAM_SIZE
	.align		4
.L_672:
        /*0018*/ 	.byte	0x03, 0x19
        /*001a*/ 	.short	0x01d0


	//----- nvinfo : EIATTR_KPARAM_INFO
	.align		4
        /*001c*/ 	.byte	0x04, 0x17
        /*001e*/ 	.short	(.L_674 - .L_673)
.L_673:
        /*0020*/ 	.word	0x00000000
        /*0024*/ 	.short	0x0000
        /*0026*/ 	.short	0x0000
        /*0028*/ 	.byte	0x00, 0xf0, 0x41, 0x07


	//----- nvinfo : EIATTR_MAXREG_COUNT
	.align		4
.L_674:
        /*002c*/ 	.byte	0x03, 0x1b
        /*002e*/ 	.short	0x00ff


	//----- nvinfo : EIATTR_NUM_BARRIERS
	.align		4
        /*0030*/ 	.byte	0x02, 0x4c
        /*0032*/ 	.byte	0x01
	.zero		1


	//----- nvinfo : EIATTR_MERCURY_ISA_VERSION
	.align		4
        /*0034*/ 	.byte	0x03, 0x5f
        /*0036*/ 	.short	0x0000


	//----- nvinfo : EIATTR_COOP_GROUP_MASK_REGIDS
	.align		4
        /*0038*/ 	.byte	0x04, 0x29
        /*003a*/ 	.short	(.L_676 - .L_675)


	//   ....[0]....
.L_675:
        /*003c*/ 	.word	0xffffffff


	//   ....[1]....
        /*0040*/ 	.word	0xffffffff


	//   ....[2]....
        /*0044*/ 	.word	0xffffffff


	//   ....[3]....
        /*0048*/ 	.word	0xffffffff


	//   ....[4]....
        /*004c*/ 	.word	0xffffffff


	//   ....[5]....
        /*0050*/ 	.word	0xffffffff


	//----- nvinfo : EIATTR_COOP_GROUP_INSTR_OFFSETS
	.align		4
.L_676:
        /*0054*/ 	.byte	0x04, 0x28
        /*0056*/ 	.short	(.L_678 - .L_677)


	//   ....[0]....
.L_677:
        /*0058*/ 	.word	0x000028f0


	//   ....[1]....
        /*005c*/ 	.word	0x00002910


	//   ....[2]....
        /*0060*/ 	.word	0x00002930


	//   ....[3]....
        /*0064*/ 	.word	0x00002dd0


	//   ....[4]....
        /*0068*/ 	.word	0x00002ea0


	//   ....[5]....
        /*006c*/ 	.word	0x00002f60


	//----- nvinfo : EIATTR_EXIT_INSTR_OFFSETS
	.align		4
.L_678:
        /*0070*/ 	.byte	0x04, 0x1c
        /*0072*/ 	.short	(.L_680 - .L_679)


	//   ....[0]....
.L_679:
        /*0074*/ 	.word	0x00006140


	//   ....[1]....
        /*0078*/ 	.word	0x000066a0


	//----- nvinfo : EIATTR_CRS_STACK_SIZE
	.align		4
.L_680:
        /*007c*/ 	.byte	0x04, 0x1e
        /*007e*/ 	.short	(.L_682 - .L_681)
.L_681:
        /*0080*/ 	.word	0x00000000
.L_682:


//--------------------- .nv.info._ZN5flash32flash_fwd_splitkv_combine_kernelI23Flash_fwd_kernel_traitsILi96ELi64ELi128ELi4ELb0ELb0EN7cutlass6half_tE19Flash_kernel_traitsILi96ELi64ELi128ELi4ES3_EELi16ELi6ELb1EEEvNS_16Flash_fwd_paramsE --------------------------
	.section	.nv.info._ZN5flash32flash_fwd_splitkv_combine_kernelI23Flash_fwd_kernel_traitsILi96ELi64ELi128ELi4ELb0ELb0EN7cutlass6half_tE19Flash_kernel_traitsILi96ELi64ELi128ELi4ES3_EELi16ELi6ELb1EEEvNS_16Flash_fwd_paramsE,"",@"SHT_CUDA_INFO"
	.sectionflags	@""
	.align	4


	//----- nvinfo : EIATTR_CUDA_API_VERSION
	.align		4
        /*0000*/ 	.byte	0x04, 0x37
        /*0002*/ 	.short	(.L_684 - .L_683)
.L_683:
        /*0004*/ 	.word	0x00000082


	//----- nvinfo : EIATTR_SW2861232_WAR
	.align		4
.L_684:
        /*0008*/ 	.byte	0x01, 0x35
	.zero		2


	//----- nvinfo : EIATTR_PARAM_CBANK
	.align		4
        /*000c*/ 	.byte	0x04, 0x0a
        /*000e*/ 	.short	(.L_686 - .L_685)
	.align		4
.L_685:
        /*0010*/ 	.word	index@(.nv.constant0._ZN5flash32flash_fwd_splitkv_combine_kernelI23Flash_fwd_kernel_traitsILi96ELi64ELi128ELi4ELb0ELb0EN7cutlass6half_tE19Flash_kernel_traitsILi96ELi64ELi128ELi4ES3_EELi16ELi6ELb1EEEvNS_16Flash_fwd_paramsE)
        /*0014*/ 	.short	0x0160
        /*0016*/ 	.short	0x01d0


	//----- nvinfo : EIATTR_CBANK_PARAM_SIZE
	.align		4
.L_686:
        /*0018*/ 	.byte	0x03, 0x19
        /*001a*/ 	.short	0x01d0


	//----- nvinfo : EIATTR_KPARAM_INFO
	.align		4
        /*001c*/ 	.byte	0x04, 0x17
        /*001e*/ 	.short	(.L_688 - .L_687)
.L_687:
        /*0020*/ 	.word	0x00000000
        /*0024*/ 	.short	0x0000
        /*0026*/ 	.short	0x0000
        /*0028*/ 	.byte	0x00, 0xf0, 0x41, 0x07


	//----- nvinfo : EIATTR_MAXREG_COUNT
	.align		4
.L_688:
        /*002c*/ 	.byte	0x03, 0x1b
        /*002e*/ 	.short	0x00ff


	//----- nvinfo : EIATTR_NUM_BARRIERS
	.align		4
        /*0030*/ 	.byte	0x02, 0x4c
        /*0032*/ 	.byte	0x01
	.zero		1


	//----- nvinfo : EIATTR_MERCURY_ISA_VERSION
	.align		4
        /*0034*/ 	.byte	0x03, 0x5f
        /*0036*/ 	.short	0x0000


	//----- nvinfo : EIATTR_COOP_GROUP_MASK_REGIDS
	.align		4
        /*0038*/ 	.byte	0x04, 0x29
        /*003a*/ 	.short	(.L_690 - .L_689)


	//   ....[0]....
.L_689:
        /*003c*/ 	.word	0xffffffff


	//   ....[1]....
        /*0040*/ 	.word	0xffffffff


	//   ....[2]....
        /*0044*/ 	.word	0xffffffff


	//   ....[3]....
        /*0048*/ 	.word	0xffffffff


	//   ....[4]....
        /*004c*/ 	.word	0xffffffff


	//   ....[5]....
        /*0050*/ 	.word	0xffffffff


	//----- nvinfo : EIATTR_COOP_GROUP_INSTR_OFFSETS
	.align		4
.L_690:
        /*0054*/ 	.byte	0x04, 0x28
        /*0056*/ 	.short	(.L_692 - .L_691)


	//   ....[0]....
.L_691:
        /*0058*/ 	.word	0x00002020


	//   ....[1]....
        /*005c*/ 	.word	0x00002040


	//   ....[2]....
        /*0060*/ 	.word	0x00002060


	//   ....[3]....
        /*0064*/ 	.word	0x00002310


	//   ....[4]....
        /*0068*/ 	.word	0x000023b0


	//   ....[5]....
        /*006c*/ 	.word	0x00002470


	//----- nvinfo : EIATTR_EXIT_INSTR_OFFSETS
	.align		4
.L_692:
        /*0070*/ 	.byte	0x04, 0x1c
        /*0072*/ 	.short	(.L_694 - .L_693)


	//   ....[0]....
.L_693:
        /*0074*/ 	.word	0x00005360


	//   ....[1]....
        /*0078*/ 	.word	0x000058c0


	//----- nvinfo : EIATTR_CRS_STACK_SIZE
	.align		4
.L_694:
        /*007c*/ 	.byte	0x04, 0x1e
        /*007e*/ 	.short	(.L_696 - .L_695)
.L_695:
        /*0080*/ 	.word	0x00000000
.L_696:


//--------------------- .nv.info._ZN5flash32flash_fwd_splitkv_combine_kernelI23Flash_fwd_kernel_traitsILi96ELi64ELi128ELi4ELb0ELb0EN7cutlass6half_tE19Flash_kernel_traitsILi96ELi64ELi128ELi4ES3_EELi16ELi5ELb1EEEvNS_16Flash_fwd_paramsE --------------------------
	.section	.nv.info._ZN5flash32flash_fwd_splitkv_combine_kernelI23Flash_fwd_kernel_traitsILi96ELi64ELi128ELi4ELb0ELb0EN7cutlass6half_tE19Flash_kernel_traitsILi96ELi64ELi128ELi4ES3_EELi16ELi5ELb1EEEvNS_16Flash_fwd_paramsE,"",@"SHT_CUDA_INFO"
	.sectionflags	@""
	.align	4


	//----- nvinfo : EIATTR_CUDA_API_VERSION
	.align		4
        /*0000*/ 	.byte	0x04, 0x37
        /*0002*/ 	.short	(.L_698 - .L_697)
.L_697:
        /*0004*/ 	.word	0x00000082


	//----- nvinfo : EIATTR_SW2861232_WAR
	.align		4
.L_698:
        /*0008*/ 	.byte	0x01, 0x35
	.zero		2


	//----- nvinfo : EIATTR_PARAM_CBANK
	.align		4
        /*000c*/ 	.byte	0x04, 0x0a
        /*000e*/ 	.short	(.L_700 - .L_699)
	.align		4
.L_699:
        /*0010*/ 	.word	index@(.nv.constant0._ZN5flash32flash_fwd_splitkv_combine_kernelI23Flash_fwd_kernel_traitsILi96ELi64ELi128ELi4ELb0ELb0EN7cutlass6half_tE19Flash_kernel_traitsILi96ELi64ELi128ELi4ES3_EELi16ELi5ELb1EEEvNS_16Flash_fwd_paramsE)
        /*0014*/ 	.short	0x0160
        /*0016*/ 	.short	0x01d0


	//----- nvinfo : EIATTR_CBANK_PARAM_SIZE
	.align		4
.L_700:
        /*0018*/ 	.byte	0x03, 0x19
        /*001a*/ 	.short	0x01d0


	//----- nvinfo : EIATTR_KPARAM_INFO
	.align		4
        /*001c*/ 	.byte	0x04, 0x17
        /*001e*/ 	.short	(.L_702 - .L_701)
.L_701:
        /*0020*/ 	.word	0x00000000
        /*0024*/ 	.short	0x0000
        /*0026*/ 	.short	0x0000
        /*0028*/ 	.byte	0x00, 0xf0, 0x41, 0x07


	//----- nvinfo : EIATTR_MAXREG_COUNT
	.align		4
.L_702:
        /*002c*/ 	.byte	0x03, 0x1b
        /*002e*/ 	.short	0x00ff


	//----- nvinfo : EIATTR_NUM_BARRIERS
	.align		4
        /*0030*/ 	.byte	0x02, 0x4c
        /*0032*/ 	.byte	0x01
	.zero		1


	//----- nvinfo : EIATTR_MERCURY_ISA_VERSION
	.align		4
        /*0034*/ 	.byte	0x03, 0x5f
        /*0036*/ 	.short	0x0000


	//----- nvinfo : EIATTR_COOP_GROUP_MASK_REGIDS
	.align		4
        /*0038*/ 	.byte	0x04, 0x29
        /*003a*/ 	.short	(.L_704 - .L_703)


	//   ....[0]....
.L_703:
        /*003c*/ 	.word	0xffffffff


	//   ....[1]....
        /*0040*/ 	.word	0xffffffff


	//   ....[2]....
        /*0044*/ 	.word	0xffffffff


	//   ....[3]....
        /*0048*/ 	.word	0xffffffff


	//   ....[4]....
        /*004c*/ 	.word	0xffffffff


	//   ....[5]....
        /*0050*/ 	.word	0xffffffff


	//----- nvinfo : EIATTR_COOP_GROUP_INSTR_OFFSETS
	.align		4
.L_704:
        /*0054*/ 	.byte	0x04, 0x28
        /*0056*/ 	.short	(.L_706 - .L_705)


	//   ....[0]....
.L_705:
        /*0058*/ 	.word	0x00001b10


	//   ....[1]....
        /*005c*/ 	.word	0x00001b30


	//   ....[2]....
        /*0060*/ 	.word	0x00001b60


	//   ....[3]....
        /*0064*/ 	.word	0x00001cc0


	//   ....[4]....
        /*0068*/ 	.word	0x00001da0


	//   ....[5]....
        /*006c*/ 	.word	0x00001e90


	//----- nvinfo : EIATTR_EXIT_INSTR_OFFSETS
	.align		4
.L_706:
        /*0070*/ 	.byte	0x04, 0x1c
        /*0072*/ 	.short	(.L_708 - .L_707)


	//   ....[0]....
.L_707:
        /*0074*/ 	.word	0x00004b10


	//   ....[1]....
        /*0078*/ 	.word	0x00005070


	//----- nvinfo : EIATTR_CRS_STACK_SIZE
	.align		4
.L_708:
        /*007c*/ 	.byte	0x04, 0x1e
        /*007e*/ 	.short	(.L_710 - .L_709)
.L_709:
        /*0080*/ 	.word	0x00000000
.L_710:


//--------------------- .nv.info._ZN5flash32flash_fwd_splitkv_combine_kernelI23Flash_fwd_kernel_traitsILi96ELi64ELi128ELi4ELb0ELb0EN7cutlass6half_tE19Flash_kernel_traitsILi96ELi64ELi128ELi4ES3_EELi16ELi4ELb1EEEvNS_16Flash_fwd_paramsE --------------------------
	.section	.nv.info._ZN5flash32flash_fwd_splitkv_combine_kernelI23Flash_fwd_kernel_traitsILi96ELi64ELi128ELi4ELb0ELb0EN7cutlass6half_tE19Flash_kernel_traitsILi96ELi64ELi128ELi4ES3_EELi16ELi4ELb1EEEvNS_16Flash_fwd_paramsE,"",@"SHT_CUDA_INFO"
	.sectionflags	@""
	.align	4


	//----- nvinfo : EIATTR_CUDA_API_VERSION
	.align		4
        /*0000*/ 	.byte	0x04, 0x37
        /*0002*/ 	.short	(.L_712 - .L_711)
.L_711:
        /*0004*/ 	.word	0x00000082


	//----- nvinfo : EIATTR_SW2861232_WAR
	.align		4
.L_712:
        /*0008*/ 	.byte	0x01, 0x35
	.zero		2


	//----- nvinfo : EIATTR_PARAM_CBANK
	.align		4
        /*000c*/ 	.byte	0x04, 0x0a
        /*000e*/ 	.short	(.L_714 - .L_713)
	.align		4
.L_713:
        /*0010*/ 	.word	index@(.nv.constant0._ZN5flash32flash_fwd_splitkv_combine_kernelI23Flash_fwd_kernel_traitsILi96ELi64ELi128ELi4ELb0ELb0EN7cutlass6half_tE19Flash_kernel_traitsILi96ELi64ELi128ELi4ES3_EELi16ELi4ELb1EEEvNS_16Flash_fwd_paramsE)
        /*0014*/ 	.short	0x0160
        /*0016*/ 	.short	0x01d0


	//----- nvinfo : EIATTR_CBANK_PARAM_SIZE
	.align		4
.L_714:
        /*0018*/ 	.byte	0x03, 0x19
        /*001a*/ 	.short	0x01d0


	//----- nvinfo : EIATTR_KPARAM_INFO
	.align		4
        /*001c*/ 	.byte	0x04, 0x17
        /*001e*/ 	.short	(.L_716 - .L_715)
.L_715:
        /*0020*/ 	.word	0x00000000
        /*0024*/ 	.short	0x0000
        /*0026*/ 	.short	0x0000
        /*0028*/ 	.byte	0x00, 0xf0, 0x41, 0x07


	//----- nvinfo : EIATTR_MAXREG_COUNT
	.align		4
.L_716:
        /*002c*/ 	.byte	0x03, 0x1b
        /*002e*/ 	.short	0x00ff


	//----- nvinfo : EIATTR_NUM_BARRIERS
	.align		4
        /*0030*/ 	.byte	0x02, 0x4c
        /*0032*/ 	.byte	0x01
	.zero		1


	//----- nvinfo : EIATTR_MERCURY_ISA_VERSION
	.align		4
        /*0034*/ 	.byte	0x03, 0x5f
        /*0036*/ 	.short	0x0000


	//----- nvinfo : EIATTR_COOP_GROUP_MASK_REGIDS
	.align		4
        /*0038*/ 	.byte	0x04, 0x29
        /*003a*/ 	.short	(.L_718 - .L_717)


	//   ....[0]....
.L_717:
        /*003c*/ 	.word	0xffffffff


	//   ....[1]....
        /*0040*/ 	.word	0xffffffff


	//   ....[2]....
        /*0044*/ 	.word	0xffffffff


	//   ....[3]....
        /*0048*/ 	.word	0xffffffff


	//   ....[4]....
        /*004c*/ 	.word	0xffffffff


	//   ....[5]....
        /*0050*/ 	.word	0xffffffff


	//----- nvinfo : EIATTR_COOP_GROUP_INSTR_OFFSETS
	.align		4
.L_718:
        /*0054*/ 	.byte	0x04, 0x28
        /*0056*/ 	.short	(.L_720 - .L_719)


	//   ....[0]....
.L_719:
        /*0058*/ 	.word	0x00001710


	//   ....[1]....
        /*005c*/ 	.word	0x00001750


	//   ....[2]....
        /*0060*/ 	.word	0x000017b0


	//   ....[3]....
        /*0064*/ 	.word	0x000018f0


	//   ....[4]....
        /*0068*/ 	.word	0x000019c0


	//   ....[5]....
        /*006c*/ 	.word	0x00001b00


	//----- nvinfo : EIATTR_EXIT_INSTR_OFFSETS
	.align		4
.L_720:
        /*0070*/ 	.byte	0x04, 0x1c
        /*0072*/ 	.short	(.L_722 - .L_721)


	//   ....[0]....
.L_721:
        /*0074*/ 	.word	0x000047a0


	//   ....[1]....
        /*0078*/ 	.word	0x00004d00


	//----- nvinfo : EIATTR_CRS_STACK_SIZE
	.align		4
.L_722:
        /*007c*/ 	.byte	0x04, 0x1e
        /*007e*/ 	.short	(.L_724 - .L_723)
.L_723:
        /*0080*/ 	.word	0x00000000
.L_724:


//--------------------- .nv.info._ZN5flash32flash_fwd_splitkv_combine_kernelI23Flash_fwd_kernel_traitsILi96ELi64ELi128ELi4ELb0ELb0EN7cutlass6half_tE19Flash_kernel_traitsILi96ELi64ELi128ELi4ES3_EELi16ELi3ELb1EEEvNS_16Flash_fwd_paramsE --------------------------
	.section	.nv.info._ZN5flash32flash_fwd_splitkv_combine_kernelI23Flash_fwd_kernel_traitsILi96ELi64ELi128ELi4ELb0ELb0EN7cutlass6half_tE19Flash_kernel_traitsILi96ELi64ELi128ELi4ES3_EELi16ELi3ELb1EEEvNS_16Flash_fwd_paramsE,"",@"SHT_CUDA_INFO"
	.sectionflags	@""
	.align	4


	//----- nvinfo : EIATTR_CUDA_API_VERSION
	.align		4
        /*0000*/ 	.byte	0x04, 0x37
        /*0002*/ 	.short	(.L_726 - .L_725)
.L_725:
        /*0004*/ 	.word	0x00000082


	//----- nvinfo : EIATTR_SW2861232_WAR
	.align		4
.L_726:
        /*0008*/ 	.byte	0x01, 0x35
	.zero		2


	//----- nvinfo : EIATTR_PARAM_CBANK
	.align		4
        /*000c*/ 	.byte	0x04, 0x0a
        /*000e*/ 	.short	(.L_728 - .L_727)
	.align		4
.L_727:
        /*0010*/ 	.word	index@(.nv.constant0._ZN5flash32flash_fwd_splitkv_combine_kernelI23Flash_fwd_kernel_traitsILi96ELi64ELi128ELi4ELb0ELb0EN7cutlass6half_tE19Flash_kernel_traitsILi96ELi64ELi128ELi4ES3_EELi16ELi3ELb1EEEvNS_16Flash_fwd_paramsE)
        /*0014*/ 	.short	0x0160
        /*0016*/ 	.short	0x01d0


	//----- nvinfo : EIATTR_CBANK_PARAM_SIZE
	.align		4
.L_728:
        /*0018*/ 	.byte	0x03, 0x19
        /*001a*/ 	.short	0x01d0


	//----- nvinfo : EIATTR_KPARAM_INFO
	.align		4
        /*001c*/ 	.byte	0x04, 0x17
        /*001e*/ 	.short	(.L_730 - .L_729)
.L_729:
        /*0020*/ 	.word	0x00000000
        /*0024*/ 	.short	0x0000
        /*0026*/ 	.short	0x0000
        /*0028*/ 	.byte	0x00, 0xf0, 0x41, 0x07


	//----- nvinfo : EIATTR_MAXREG_COUNT
	.align		4
.L_730:
        /*002c*/ 	.byte	0x03, 0x1b
        /*002e*/ 	.short	0x00ff


	//----- nvinfo : EIATTR_NUM_BARRIERS
	.align		4
        /*0030*/ 	.byte	0x02, 0x4c
        /*0032*/ 	.byte	0x01
	.zero		1


	//----- nvinfo : EIATTR_MERCURY_ISA_VERSION
	.align		4
        /*0034*/ 	.byte	0x03, 0x5f
        /*0036*/ 	.short	0x0000


	//----- nvinfo : EIATTR_COOP_GROUP_MASK_REGIDS
	.align		4
        /*0038*/ 	.byte	0x04, 0x29
        /*003a*/ 	.short	(.L_732 - .L_731)


	//   ....[0]....
.L_731:
        /*003c*/ 	.word	0xffffffff


	//   ....[1]....
        /*0040*/ 	.word	0xffffffff


	//   ....[2]....
        /*0044*/ 	.word	0xffffffff


	//   ....[3]....
        /*0048*/ 	.word	0xffffffff


	//   ....[4]....
        /*004c*/ 	.word	0xffffffff


	//   ....[5]....
        /*0050*/ 	.word	0xffffffff


	//----- nvinfo : EIATTR_COOP_GROUP_INSTR_OFFSETS
	.align		4
.L_732:
        /*0054*/ 	.byte	0x04, 0x28
        /*0056*/ 	.short	(.L_734 - .L_733)


	//   ....[0]....
.L_733:
        /*0058*/ 	.word	0x00001c80


	//   ....[1]....
        /*005c*/ 	.word	0x00001ca0


	//   ....[2]....
        /*0060*/ 	.word	0x00001cc0


	//   ....[3]....
        /*0064*/ 	.word	0x00001d30


	//   ....[4]....
        /*0068*/ 	.word	0x00001d50


	//   ....[5]....
        /*006c*/ 	.word	0x00001d70


	//----- nvinfo : EIATTR_EXIT_INSTR_OFFSETS
	.align		4
.L_734:
        /*0070*/ 	.byte	0x04, 0x1c
        /*0072*/ 	.short	(.L_736 - .L_735)


	//   ....[0]....
.L_735:
        /*0074*/ 	.word	0x00004780


	//   ....[1]....
        /*0078*/ 	.word	0x00004ce0


	//----- nvinfo : EIATTR_CRS_STACK_SIZE
	.align		4
.L_736:
        /*007c*/ 	.byte	0x04, 0x1e
        /*007e*/ 	.short	(.L_738 - .L_737)
.L_737:
        /*0080*/ 	.word	0x00000000
.L_738:


//--------------------- .nv.info._ZN5flash32flash_fwd_splitkv_combine_kernelI23Flash_fwd_kernel_traitsILi96ELi64ELi128ELi4ELb0ELb0EN7cutlass6half_tE19Flash_kernel_traitsILi96ELi64ELi128ELi4ES3_EELi16ELi2ELb1EEEvNS_16Flash_fwd_paramsE --------------------------
	.section	.nv.info._ZN5flash32flash_fwd_splitkv_combine_kernelI23Flash_fwd_kernel_traitsILi96ELi64ELi128ELi4ELb0ELb0EN7cutlass6half_tE19Flash_kernel_traitsILi96ELi64ELi128ELi4ES3_EELi16ELi2ELb1EEEvNS_16Flash_fwd_paramsE,"",@"SHT_CUDA_INFO"
	.sectionflags	@""
	.align	4


	//----- nvinfo : EIATTR_CUDA_API_VERSION
	.align		4
        /*0000*/ 	.byte	0x04, 0x37
        /*0002*/ 	.short	(.L_740 - .L_739)
.L_739:
        /*0004*/ 	.word	0x00000082


	//----- nvinfo : EIATTR_SW2861232_WAR
	.align		4
.L_740:
        /*0008*/ 	.byte	0x01, 0x35
	.zero		2


	//----- nvinfo : EIATTR_PARAM_CBANK
	.align		4
        /*000c*/ 	.byte	0x04, 0x0a
        /*000e*/ 	.short	(.L_742 - .L_741)
	.align		4
.L_741:
        /*0010*/ 	.word	index@(.nv.constant0._ZN5flash32flash_fwd_splitkv_combine_kernelI23Flash_fwd_kernel_traitsILi96ELi64ELi128ELi4ELb0ELb0EN7cutlass6half_tE19Flash_kernel_traitsILi96ELi64ELi128ELi4ES3_EELi16ELi2ELb1EEEvNS_16Flash_fwd_paramsE)
        /*0014*/ 	.short	0x0160
        /*0016*/ 	.short	0x01d0


	//----- nvinfo : EIATTR_CBANK_PARAM_SIZE
	.align		4
.L_742:
        /*0018*/ 	.byte	0x03, 0x19
        /*001a*/ 	.short	0x01d0


	//----- nvinfo : EIATTR_KPARAM_INFO
	.align		4
        /*001c*/ 	.byte	0x04, 0x17
        /*001e*/ 	.short	(.L_744 - .L_743)
.L_743:
        /*0020*/ 	.word	0x00000000
        /*0024*/ 	.short	0x0000
        /*0026*/ 	.short	0x0000
        /*0028*/ 	.byte	0x00, 0xf0, 0x41, 0x07


	//----- nvinfo : EIATTR_MAXREG_COUNT
	.align		4
.L_744:
        /*002c*/ 	.byte	0x03, 0x1b
        /*002e*/ 	.short	0x00ff


	//----- nvinfo : EIATTR_NUM_BARRIERS
	.align		4
        /*0030*/ 	.byte	0x02, 0x4c
        /*0032*/ 	.byte	0x01
	.zero		1


	//----- nvinfo : EIATTR_MERCURY_ISA_VERSION
	.align		4
        /*0034*/ 	.byte	0x03, 0x5f
        /*0036*/ 	.short	0x0000


	//----- nvinfo : EIATTR_COOP_GROUP_MASK_REGIDS
	.align		4
        /*0038*/ 	.byte	0x04, 0x29
        /*003a*/ 	.short	(.L_746 - .L_745)


	//   ....[0]....
.L_745:
        /*003c*/ 	.word	0xffffffff


	//   ....[1]....
        /*0040*/ 	.word	0xffffffff


	//   ....[2]....
        /*0044*/ 	.word	0xffffffff


	//   ....[3]....
        /*0048*/ 	.word	0xffffffff


	//----- nvinfo : EIATTR_COOP_GROUP_INSTR_OFFSETS
	.align		4
.L_746:
        /*004c*/ 	.byte	0x04, 0x28
        /*004e*/ 	.short	(.L_748 - .L_747)


	//   ....[0]....
.L_747:
        /*0050*/ 	.word	0x00001c70


	//   ....[1]....
        /*0054*/ 	.word	0x00001c90


	//   ....[2]....
        /*0058*/ 	.word	0x00001d00


	//   ....[3]....
        /*005c*/ 	.word	0x00001d20


	//----- nvinfo : EIATTR_EXIT_INSTR_OFFSETS
	.align		4
.L_748:
        /*0060*/ 	.byte	0x04, 0x1c
        /*0062*/ 	.short	(.L_750 - .L_749)


	//   ....[0]....
.L_749:
        /*0064*/ 	.word	0x00004760


	//   ....[1]....
        /*0068*/ 	.word	0x00004cc0


	//----- nvinfo : EIATTR_CRS_STACK_SIZE
	.align		4
.L_750:
        /*006c*/ 	.byte	0x04, 0x1e
        /*006e*/ 	.short	(.L_752 - .L_751)
.L_751:
        /*0070*/ 	.word	0x00000000
.L_752:


//--------------------- .nv.info._ZN5flash32flash_fwd_splitkv_combine_kernelI23Flash_fwd_kernel_traitsILi96ELi64ELi128ELi4ELb0ELb0EN7cutlass6half_tE19Flash_kernel_traitsILi96ELi64ELi128ELi4ES3_EELi16ELi1ELb1EEEvNS_16Flash_fwd_paramsE --------------------------
	.section	.nv.info._ZN5flash32flash_fwd_splitkv_combine_kernelI23Flash_fwd_kernel_traitsILi96ELi64ELi128ELi4ELb0ELb0EN7cutlass6half_tE19Flash_kernel_traitsILi96ELi64ELi128ELi4ES3_EELi16ELi1ELb1EEEvNS_16Flash_fwd_paramsE,"",@"SHT_CUDA_INFO"
	.sectionflags	@""
	.align	4


	//----- nvinfo : EIATTR_CUDA_API_VERSION
	.align		4
        /*0000*/ 	.byte	0x04, 0x37
        /*0002*/ 	.short	(.L_754 - .L_753)
.L_753:
        /*0004*/ 	.word	0x00000082


	//----- nvinfo : EIATTR_SW2861232_WAR
	.align		4
.L_754:
        /*0008*/ 	.byte	0x01, 0x35
	.zero		2


	//----- nvinfo : EIATTR_PARAM_CBANK
	.align		4
        /*000c*/ 	.byte	0x04, 0x0a
        /*000e*/ 	.short	(.L_756 - .L_755)
	.align		4
.L_755:
        /*0010*/ 	.word	index@(.nv.constant0._ZN5flash32flash_fwd_splitkv_combine_kernelI23Flash_fwd_kernel_traitsILi96ELi64ELi128ELi4ELb0ELb0EN7cutlass6half_tE19Flash_kernel_traitsILi96ELi64ELi128ELi4ES3_EELi16ELi1ELb1EEEvNS_16Flash_fwd_paramsE)
        /*0014*/ 	.short	0x0160
        /*0016*/ 	.short	0x01d0


	//----- nvinfo : EIATTR_CBANK_PARAM_SIZE
	.align		4
.L_756:
        /*0018*/ 	.byte	0x03, 0x19
        /*001a*/ 	.short	0x01d0


	//----- nvinfo : EIATTR_KPARAM_INFO
	.align		4
        /*001c*/ 	.byte	0x04, 0x17
        /*001e*/ 	.short	(.L_758 - .L_757)
.L_757:
        /*0020*/ 	.word	0x00000000
        /*0024*/ 	.short	0x0000
        /*0026*/ 	.short	0x0000
        /*0028*/ 	.byte	0x00, 0xf0, 0x41, 0x07


	//----- nvinfo : EIATTR_MAXREG_COUNT
	.align		4
.L_758:
        /*002c*/ 	.byte	0x03, 0x1b
        /*002e*/ 	.short	0x00ff


	//----- nvinfo : EIATTR_NUM_BARRIERS
	.align		4
        /*0030*/ 	.byte	0x02, 0x4c
        /*0032*/ 	.byte	0x01
	.zero		1


	//----- nvinfo : EIATTR_MERCURY_ISA_VERSION
	.align		4
        /*0034*/ 	.byte	0x03, 0x5f
        /*0036*/ 	.short	0x0000


	//----- nvinfo : EIATTR_COOP_GROUP_MASK_REGIDS
	.align		4
        /*0038*/ 	.byte	0x04, 0x29
        /*003a*/ 	.short	(.L_760 - .L_759)


	//   ....[0]....
.L_759:
        /*003c*/ 	.word	0xffffffff


	//   ....[1]....
        /*0040*/ 	.word	0xffffffff


	//----- nvinfo : EIATTR_COOP_GROUP_INSTR_OFFSETS
	.align		4
.L_760:
        /*0044*/ 	.byte	0x04, 0x28
        /*0046*/ 	.short	(.L_762 - .L_761)


	//   ....[0]....
.L_761:
        /*0048*/ 	.word	0x00001ca0


	//   ....[1]....
        /*004c*/ 	.word	0x00001d30


	//----- nvinfo : EIATTR_EXIT_INSTR_OFFSETS
	.align		4
.L_762:
        /*0050*/ 	.byte	0x04, 0x1c
        /*0052*/ 	.short	(.L_764 - .L_763)


	//   ....[0]....
.L_763:
        /*0054*/ 	.word	0x000047c0


	//   ....[1]....
        /*0058*/ 	.word	0x00004d20


	//----- nvinfo : EIATTR_CRS_STACK_SIZE
	.align		4
.L_764:
        /*005c*/ 	.byte	0x04, 0x1e
        /*005e*/ 	.short	(.L_766 - .L_765)
.L_765:
        /*0060*/ 	.word	0x00000000
.L_766:


//--------------------- .nv.info._ZN5flash24flash_fwd_splitkv_kernelI23Flash_fwd_kernel_traitsILi96ELi64ELi128ELi4ELb0ELb0EN7cutlass6half_tE19Flash_kernel_traitsILi96ELi64ELi128ELi4ES3_EELb1ELb0ELb0ELb0ELb0ELb0ELb0ELb0EEEvNS_16Flash_fwd_paramsE --------------------------
	.section	.nv.info._ZN5flash24flash_fwd_splitkv_kernelI23Flash_fwd_kernel_traitsILi96ELi64ELi128ELi4ELb0ELb0EN7cutlass6half_tE19Flash_kernel_traitsILi96ELi64ELi128ELi4ES3_EELb1ELb0ELb0ELb0ELb0ELb0ELb0ELb0EEEvNS_16Flash_fwd_paramsE,"",@"SHT_CUDA_INFO"
	.sectionflags	@""
	.align	4


	//----- nvinfo : EIATTR_CUDA_API_VERSION
	.align		4
        /*0000*/ 	.byte	0x04, 0x37
        /*0002*/ 	.short	(.L_768 - .L_767)
.L_767:
        /*0004*/ 	.word	0x00000082


	//----- nvinfo : EIATTR_SW2861232_WAR
	.align		4
.L_768:
        /*0008*/ 	.byte	0x01, 0x35
	.zero		2


	//----- nvinfo : EIATTR_PARAM_CBANK
	.align		4
        /*000c*/ 	.byte	0x04, 0x0a
        /*000e*/ 	.short	(.L_770 - .L_769)
	.align		4
.L_769:
        /*0010*/ 	.word	index@(.nv.constant0._ZN5flash24flash_fwd_splitkv_kernelI23Flash_fwd_kernel_traitsILi96ELi64ELi128ELi4ELb0ELb0EN7cutlass6half_tE19Flash_kernel_traitsILi96ELi64ELi128ELi4ES3_EELb1ELb0ELb0ELb0ELb0ELb0ELb0ELb0EEEvNS_16Flash_fwd_paramsE)
        /*0014*/ 	.short	0x0160
        /*0016*/ 	.short	0x01d0


	//----- nvinfo : EIATTR_CBANK_PARAM_SIZE
	.align		4
.L_770:
        /*0018*/ 	.byte	0x03, 0x19
        /*001a*/ 	.short	0x01d0


	//----- nvinfo : EIATTR_KPARAM_INFO
	.align		4
        /*001c*/ 	.byte	0x04, 0x17
        /*001e*/ 	.short	(.L_772 - .L_771)
.L_771:
        /*0020*/ 	.word	0x00000000
        /*0024*/ 	.short	0x0000
        /*0026*/ 	.short	0x0000
        /*0028*/ 	.byte	0x00, 0xf0, 0x41, 0x07


	//----- nvinfo : EIATTR_MAXREG_COUNT
	.align		4
.L_772:
        /*002c*/ 	.byte	0x03, 0x1b
        /*002e*/ 	.short	0x00ff


	//----- nvinfo : EIATTR_NUM_BARRIERS
	.align		4
        /*0030*/ 	.byte	0x02, 0x4c
        /*0032*/ 	.byte	0x01
	.zero		1


	//----- nvinfo : EIATTR_MERCURY_ISA_VERSION
	.align		4
        /*0034*/ 	.byte	0x03, 0x5f
        /*0036*/ 	.short	0x0000


	//----- nvinfo : EIATTR_COOP_GROUP_MASK_REGIDS
	.align		4
        /*0038*/ 	.byte	0x04, 0x29
        /*003a*/ 	.short	(.L_774 - .L_773)


	//   ....[0]....
.L_773:
        /*003c*/ 	.word	0xffffffff


	//   ....[1]....
        /*0040*/ 	.word	0xffffffff


	//   ....[2]....
        /*0044*/ 	.word	0xffffffff


	//   ....[3]....
        /*0048*/ 	.word	0xffffffff


	//   ....[4]....
        /*004c*/ 	.word	0xffffffff


	//   ....[5]....
        /*0050*/ 	.word	0xffffffff


	//   ....[6]....
        /*0054*/ 	.word	0xffffffff


	//   ....[7]....
        /*0058*/ 	.word	0xffffffff


	//   ....[8]....
        /*005c*/ 	.word	0xffffffff


	//   ....[9]....
        /*0060*/ 	.word	0xffffffff


	//   ....[10]....
        /*0064*/ 	.word	0xffffffff


	//   ....[11]....
        /*0068*/ 	.word	0xffffffff


	//   ....[12]....
        /*006c*/ 	.word	0xffffffff


	//   ....[13]....
        /*0070*/ 	.word	0xffffffff


	//   ....[14]....
        /*0074*/ 	.word	0xffffffff


	//   ....[15]....
        /*0078*/ 	.word	0xffffffff


	//----- nvinfo : EIATTR_COOP_GROUP_INSTR_OFFSETS
	.align		4
.L_774:
        /*007c*/ 	.byte	0x04, 0x28
        /*007e*/ 	.short	(.L_776 - .L_775)


	//   ....[0]....
.L_775:
        /*0080*/ 	.word	0x000053c0


	//   ....[1]....
        /*0084*/ 	.word	0x00005540


	//   ....[2]....
        /*0088*/ 	.word	0x00005550


	//   ....[3]....
        /*008c*/ 	.word	0x000055a0


	//   ....[4]....
        /*0090*/ 	.word	0x00009aa0


	//   ....[5]....
        /*0094*/ 	.word	0x00009ad0


	//   ....[6]....
        /*0098*/ 	.word	0x00009af0


	//   ....[7]....
        /*009c*/ 	.word	0x00009b10


	//   ....[8]....
        /*00a0*/ 	.word	0x0000d7e0


	//   ....[9]....
        /*00a4*/ 	.word	0x0000d800


	//   ....[10]....
        /*00a8*/ 	.word	0x0000d840


	//   ....[11]....
        /*00ac*/ 	.word	0x0000d850


	//   ....[12]....
        /*00b0*/ 	.word	0x0000f390


	//   ....[13]....
        /*00b4*/ 	.word	0x0000f3d0


	//   ....[14]....
        /*00b8*/ 	.word	0x0000f410


	//   ....[15]....
        /*00bc*/ 	.word	0x0000f420


	//----- nvinfo : EIATTR_EXIT_INSTR_OFFSETS
	.align		4
.L_776:
        /*00c0*/ 	.byte	0x04, 0x1c
        /*00c2*/ 	.short	(.L_778 - .L_777)


	//   ....[0]....
.L_777:
        /*00c4*/ 	.word	0x000002d0


	//   ....[1]....
        /*00c8*/ 	.word	0x00000900


	//   ....[2]....
        /*00cc*/ 	.word	0x00000930


	//   ....[3]....
        /*00d0*/ 	.word	0x00010220


	//   ....[4]....
        /*00d4*/ 	.word	0x00010310


	//   ....[5]....
        /*00d8*/ 	.word	0x00010330


	//----- nvinfo : EIATTR_CTAIDZ_USED
	.align		4
.L_778:
        /*00dc*/ 	.byte	0x01, 0x04
	.zero		2


	//----- nvinfo : EIATTR_CRS_STACK_SIZE
	.align		4
        /*00e0*/ 	.byte	0x04, 0x1e
        /*00e2*/ 	.short	(.L_780 - .L_779)
.L_779:
        /*00e4*/ 	.word	0x00000000
.L_780:


//--------------------- .nv.info._ZN5flash24flash_fwd_splitkv_kernelI23Flash_fwd_kernel_traitsILi96ELi64ELi128ELi4ELb0ELb0EN7cutlass6half_tE19Flash_kernel_traitsILi96ELi64ELi128ELi4ES3_EELb1ELb0ELb0ELb0ELb0ELb1ELb0ELb0EEEvNS_16Flash_fwd_paramsE --------------------------
	.section	.nv.info._ZN5flash24flash_fwd_splitkv_kernelI23Flash_fwd_kernel_traitsILi96ELi64ELi128ELi4ELb0ELb0EN7cutlass6half_tE19Flash_kernel_traitsILi96ELi64ELi128ELi4ES3_EELb1ELb0ELb0ELb0ELb0ELb1ELb0ELb0EEEvNS_16Flash_fwd_paramsE,"",@"SHT_CUDA_INFO"
	.sectionflags	@""
	.align	4


	//----- nvinfo : EIATTR_CUDA_API_VERSION
	.align		4
        /*0000*/ 	.byte	0x04, 0x37
        /*0002*/ 	.short	(.L_782 - .L_781)
.L_781:
        /*0004*/ 	.word	0x00000082


	//----- nvinfo : EIATTR_SW2861232_WAR
	.align		4
.L_782:
        /*0008*/ 	.byte	0x01, 0x35
	.zero		2


	//----- nvinfo : EIATTR_PARAM_CBANK
	.align		4
        /*000c*/ 	.byte	0x04, 0x0a
        /*000e*/ 	.short	(.L_784 - .L_783)
	.align		4
.L_783:
        /*0010*/ 	.word	index@(.nv.constant0._ZN5flash24flash_fwd_splitkv_kernelI23Flash_fwd_kernel_traitsILi96ELi64ELi128ELi4ELb0ELb0EN7cutlass6half_tE19Flash_kernel_traitsILi96ELi64ELi128ELi4ES3_EELb1ELb0ELb0ELb0ELb0ELb1ELb0ELb0EEEvNS_16Flash_fwd_paramsE)
        /*0014*/ 	.short	0x0160
        /*0016*/ 	.short	0x01d0


	//----- nvinfo : EIATTR_CBANK_PARAM_SIZE
	.align		4
.L_784:
        /*0018*/ 	.byte	0x03, 0x19
        /*001a*/ 	.short	0x01d0


	//----- nvinfo : EIATTR_KPARAM_INFO
	.align		4
        /*001c*/ 	.byte	0x04, 0x17
        /*001e*/ 	.short	(.L_786 - .L_785)
.L_785:
        /*0020*/ 	.word	0x00000000
        /*0024*/ 	.short	0x0000
        /*0026*/ 	.short	0x0000
        /*0028*/ 	.byte	0x00, 0xf0, 0x41, 0x07


	//----- nvinfo : EIATTR_MAXREG_COUNT
	.align		4
.L_786:
        /*002c*/ 	.byte	0x03, 0x1b
        /*002e*/ 	.short	0x00ff


	//----- nvinfo : EIATTR_NUM_BARRIERS
	.align		4
        /*0030*/ 	.byte	0x02, 0x4c
        /*0032*/ 	.byte	0x01
	.zero		1


	//----- nvinfo : EIATTR_MERCURY_ISA_VERSION
	.align		4
        /*0034*/ 	.byte	0x03, 0x5f
        /*0036*/ 	.short	0x0000


	//----- nvinfo : EIATTR_COOP_GROUP_MASK_REGIDS
	.align		4
        /*0038*/ 	.byte	0x04, 0x29
        /*003a*/ 	.short	(.L_788 - .L_787)


	//   ....[0]....
.L_787:
        /*003c*/ 	.word	0xffffffff


	//   ....[1]....
        /*0040*/ 	.word	0xffffffff


	//   ....[2]....
        /*0044*/ 	.word	0xffffffff


	//   ....[3]....
        /*0048*/ 	.word	0xffffffff


	//   ....[4]....
        /*004c*/ 	.word	0xffffffff


	//   ....[5]....
        /*0050*/ 	.word	0xffffffff


	//   ....[6]....
        /*0054*/ 	.word	0xffffffff


	//   ....[7]....
        /*0058*/ 	.word	0xffffffff


	//   ....[8]....
        /*005c*/ 	.word	0xffffffff


	//   ....[9]....
        /*0060*/ 	.word	0xffffffff


	//   ....[10]....
        /*0064*/ 	.word	0xffffffff


	//   ....[11]....
        /*0068*/ 	.word	0xffffffff


	//   ....[12]....
        /*006c*/ 	.word	0xffffffff


	//   ....[13]....
        /*0070*/ 	.word	0xffffffff


	//   ....[14]....
        /*0074*/ 	.word	0xffffffff


	//   ....[15]....
        /*0078*/ 	.word	0xffffffff


	//----- nvinfo : EIATTR_COOP_GROUP_INSTR_OFFSETS
	.align		4
.L_788:
        /*007c*/ 	.byte	0x04, 0x28
        /*007e*/ 	.short	(.L_790 - .L_789)


	//   ....[0]....
.L_789:
        /*0080*/ 	.word	0x00005ba0


	//   ....[1]....
        /*0084*/ 	.word	0x00005cf0


	//   ....[2]....
        /*0088*/ 	.word	0x00005d00


	//   ....[3]....
        /*008c*/ 	.word	0x00005d70


	//   ....[4]....
        /*0090*/ 	.word	0x0000aa50


	//   ....[5]....
        /*0094*/ 	.word	0x0000aab0


	//   ....[6]....
        /*0098*/ 	.word	0x0000aad0


	//   ....[7]....
        /*009c*/ 	.word	0x0000aaf0


	//   ....[8]....
        /*00a0*/ 	.word	0x0000f050


	//   ....[9]....
        /*00a4*/ 	.word	0x0000f060


	//   ....[10]....
        /*00a8*/ 	.word	0x0000f090


	//   ....[11]....
        /*00ac*/ 	.word	0x0000f0a0


	//   ....[12]....
        /*00b0*/ 	.word	0x00010b80


	//   ....[13]....
        /*00b4*/ 	.word	0x00010bc0


	//   ....[14]....
        /*00b8*/ 	.word	0x00010c00


	//   ....[15]....
        /*00bc*/ 	.word	0x00010c10


	//----- nvinfo : EIATTR_EXIT_INSTR_OFFSETS
	.align		4
.L_790:
        /*00c0*/ 	.byte	0x04, 0x1c
        /*00c2*/ 	.short	(.L_792 - .L_791)


	//   ....[0]....
.L_791:
        /*00c4*/ 	.word	0x000002d0


	//   ....[1]....
        /*00c8*/ 	.word	0x00000900


	//   ....[2]....
        /*00cc*/ 	.word	0x00000930


	//   ....[3]....
        /*00d0*/ 	.word	0x00011a10


	//   ....[4]....
        /*00d4*/ 	.word	0x00011b00


	//   ....[5]....
        /*00d8*/ 	.word	0x00011b20


	//----- nvinfo : EIATTR_CTAIDZ_USED
	.align		4
.L_792:
        /*00dc*/ 	.byte	0x01, 0x04
	.zero		2


	//----- nvinfo : EIATTR_CRS_STACK_SIZE
	.align		4
        /*00e0*/ 	.byte	0x04, 0x1e
        /*00e2*/ 	.short	(.L_794 - .L_793)
.L_793:
        /*00e4*/ 	.word	0x00000000
.L_794:


//--------------------- .nv.info._ZN5flash24flash_fwd_splitkv_kernelI23Flash_fwd_kernel_traitsILi96ELi64ELi128ELi4ELb0ELb0EN7cutlass6half_tE19Flash_kernel_traitsILi96ELi64ELi128ELi4ES3_EELb1ELb0ELb0ELb0ELb0ELb0ELb0ELb1EEEvNS_16Flash_fwd_paramsE --------------------------
	.section	.nv.info._ZN5flash24flash_fwd_splitkv_kernelI23Flash_fwd_kernel_traitsILi96ELi64ELi128ELi4ELb0ELb0EN7cutlass6half_tE19Flash_kernel_traitsILi96ELi64ELi128ELi4ES3_EELb1ELb0ELb0ELb0ELb0ELb0ELb0ELb1EEEvNS_16Flash_fwd_paramsE,"",@"SHT_CUDA_INFO"
	.sectionflags	@""
	.align	4


	//----- nvinfo : EIATTR_CUDA_API_VERSION
	.align		4
        /*0000*/ 	.byte	0x04, 0x37
        /*0002*/ 	.short	(.L_796 - .L_795)
.L_795:
        /*0004*/ 	.word	0x00000082


	//----- nvinfo : EIATTR_SW2861232_WAR
	.align		4
.L_796:
        /*0008*/ 	.byte	0x01, 0x35
	.zero		2


	//----- nvinfo : EIATTR_PARAM_CBANK
	.align		4
        /*000c*/ 	.byte	0x04, 0x0a
        /*000e*/ 	.short	(.L_798 - .L_797)
	.align		4
.L_797:
        /*0010*/ 	.word	index@(.nv.constant0._ZN5flash24flash_fwd_splitkv_kernelI23Flash_fwd_kernel_traitsILi96ELi64ELi128ELi4ELb0ELb0EN7cutlass6half_tE19Flash_kernel_traitsILi96ELi64ELi128ELi4ES3_EELb1ELb0ELb0ELb0ELb0ELb0ELb0ELb1EEEvNS_16Flash_fwd_paramsE)
        /*0014*/ 	.short	0x0160
        /*0016*/ 	.short	0x01d0


	//----- nvinfo : EIATTR_CBANK_PARAM_SIZE
	.align		4
.L_798:
        /*0018*/ 	.byte	0x03, 0x19
        /*001a*/ 	.short	0x01d0


	//----- nvinfo : EIATTR_KPARAM_INFO
	.align		4
        /*001c*/ 	.byte	0x04, 0x17
        /*001e*/ 	.short	(.L_800 - .L_799)
.L_799:
        /*0020*/ 	.word	0x00000000
        /*0024*/ 	.short	0x0000
        /*0026*/ 	.short	0x0000
        /*0028*/ 	.byte	0x00, 0xf0, 0x41, 0x07


	//----- nvinfo : EIATTR_MAXREG_COUNT
	.align		4
.L_800:
        /*002c*/ 	.byte	0x03, 0x1b
        /*002e*/ 	.short	0x00ff


	//----- nvinfo : EIATTR_NUM_BARRIERS
	.align		4
        /*0030*/ 	.byte	0x02, 0x4c
        /*0032*/ 	.byte	0x01
	.zero		1


	//----- nvinfo : EIATTR_MERCURY_ISA_VERSION
	.align		4
        /*0034*/ 	.byte	0x03, 0x5f
        /*0036*/ 	.short	0x0000


	//----- nvinfo : EIATTR_COOP_GROUP_MASK_REGIDS
	.align		4
        /*0038*/ 	.byte	0x04, 0x29
        /*003a*/ 	.short	(.L_802 - .L_801)


	//   ....[0]....
.L_801:
        /*003c*/ 	.word	0xffffffff


	//   ....[1]....
        /*0040*/ 	.word	0xffffffff


	//   ....[2]....
        /*0044*/ 	.word	0xffffffff


	//   ....[3]....
        /*0048*/ 	.word	0xffffffff


	//   ....[4]....
        /*004c*/ 	.word	0xffffffff


	//   ....[5]....
        /*0050*/ 	.word	0xffffffff


	//   ....[6]....
        /*0054*/ 	.word	0xffffffff


	//   ....[7]....
        /*0058*/ 	.word	0xffffffff


	//   ....[8]....
        /*005c*/ 	.word	0xffffffff


	//   ....[9]....
        /*0060*/ 	.word	0xffffffff


	//   ....[10]....
        /*0064*/ 	.word	0xffffffff


	//   ....[11]....
        /*0068*/ 	.word	0xffffffff


	//   ....[12]....
        /*006c*/ 	.word	0xffffffff


	//   ....[13]....
        /*0070*/ 	.word	0xffffffff


	//   ....[14]....
        /*0074*/ 	.word	0xffffffff


	//   ....[15]....
        /*0078*/ 	.word	0xffffffff


	//----- nvinfo : EIATTR_COOP_GROUP_INSTR_OFFSETS
	.align		4
.L_802:
        /*007c*/ 	.byte	0x04, 0x28
        /*007e*/ 	.short	(.L_804 - .L_803)


	//   ....[0]....
.L_803:
        /*0080*/ 	.word	0x000125a0


	//   ....[1]....
        /*0084*/ 	.word	0x00012650


	//   ....[2]....
        /*0088*/ 	.word	0x00012670


	//   ....[3]....
        /*008c*/ 	.word	0x00012690


	//   ....[4]....
        /*0090*/ 	.word	0x00016b30


	//   ....[5]....
        /*0094*/ 	.word	0x00016b40


	//   ....[6]....
        /*0098*/ 	.word	0x00016b70


	//   ....[7]....
        /*009c*/ 	.word	0x00016b80


	//   ....[8]....
        /*00a0*/ 	.word	0x0001a8a0


	//   ....[9]....
        /*00a4*/ 	.word	0x0001a8c0


	//   ....[10]....
        /*00a8*/ 	.word	0x0001a900


	//   ....[11]....
        /*00ac*/ 	.word	0x0001a910


	//   ....[12]....
        /*00b0*/ 	.word	0x0001c440


	//   ....[13]....
        /*00b4*/ 	.word	0x0001c480


	//   ....[14]....
        /*00b8*/ 	.word	0x0001c4c0


	//   ....[15]....
        /*00bc*/ 	.word	0x0001c4d0


	//----- nvinfo : EIATTR_EXIT_INSTR_OFFSETS
	.align		4
.L_804:
        /*00c0*/ 	.byte	0x04, 0x1c
        /*00c2*/ 	.short	(.L_806 - .L_805)


	//   ....[0]....
.L_805:
        /*00c4*/ 	.word	0x00000300


	//   ....[1]....
        /*00c8*/ 	.word	0x00000920


	//   ....[2]....
        /*00cc*/ 	.word	0x00000950


	//   ....[3]....
        /*00d0*/ 	.word	0x0001d360


	//   ....[4]....
        /*00d4*/ 	.word	0x0001d460


	//   ....[5]....
        /*00d8*/ 	.word	0x0001d480


	//----- nvinfo : EIATTR_CTAIDZ_USED
	.align		4
.L_806:
        /*00dc*/ 	.byte	0x01, 0x04
	.zero		2


	//----- nvinfo : EIATTR_CRS_STACK_SIZE
	.align		4
        /*00e0*/ 	.byte	0x04, 0x1e
        /*00e2*/ 	.short	(.L_808 - .L_807)
.L_807:
        /*00e4*/ 	.word	0x00000000
.L_808:


//--------------------- .nv.info._ZN5flash24flash_fwd_splitkv_kernelI23Flash_fwd_kernel_traitsILi96ELi64ELi128ELi4ELb0ELb0EN7cutlass6half_tE19Flash_kernel_traitsILi96ELi64ELi128ELi4ES3_EELb1ELb0ELb0ELb0ELb0ELb1ELb0ELb1EEEvNS_16Flash_fwd_paramsE --------------------------
	.section	.nv.info._ZN5flash24flash_fwd_splitkv_kernelI23Flash_fwd_kernel_traitsILi96ELi64ELi128ELi4ELb0ELb0EN7cutlass6half_tE19Flash_kernel_traitsILi96ELi64ELi128ELi4ES3_EELb1ELb0ELb0ELb0ELb0ELb1ELb0ELb1EEEvNS_16Flash_fwd_paramsE,"",@"SHT_CUDA_INFO"
	.sectionflags	@""
	.align	4


	//----- nvinfo : EIATTR_CUDA_API_VERSION
	.align		4
        /*0000*/ 	.byte	0x04, 0x37
        /*0002*/ 	.short	(.L_810 - .L_809)
.L_809:
        /*0004*/ 	.word	0x00000082


	//----- nvinfo : EIATTR_SW2861232_WAR
	.align		4
.L_810:
        /*0008*/ 	.byte	0x01, 0x35
	.zero		2


	//----- nvinfo : EIATTR_PARAM_CBANK
	.align		4
        /*000c*/ 	.byte	0x04, 0x0a
        /*000e*/ 	.short	(.L_812 - .L_811)
	.align		4
.L_811:
        /*0010*/ 	.word	index@(.nv.constant0._ZN5flash24flash_fwd_splitkv_kernelI23Flash_fwd_kernel_traitsILi96ELi64ELi128ELi4ELb0ELb0EN7cutlass6half_tE19Flash_kernel_traitsILi96ELi64ELi128ELi4ES3_EELb1ELb0ELb0ELb0ELb0ELb1ELb0ELb1EEEvNS_16Flash_fwd_paramsE)
        /*0014*/ 	.short	0x0160
        /*0016*/ 	.short	0x01d0


	//----- nvinfo : EIATTR_CBANK_PARAM_SIZE
	.align		4
.L_812:
        /*0018*/ 	.byte	0x03, 0x19
        /*001a*/ 	.short	0x01d0


	//----- nvinfo : EIATTR_KPARAM_INFO
	.align		4
        /*001c*/ 	.byte	0x04, 0x17
        /*001e*/ 	.short	(.L_814 - .L_813)
.L_813:
        /*0020*/ 	.word	0x00000000
        /*0024*/ 	.short	0x0000
        /*0026*/ 	.short	0x0000
        /*0028*/ 	.byte	0x00, 0xf0, 0x41, 0x07


	//----- nvinfo : EIATTR_MAXREG_COUNT
	.align		4
.L_814:
        /*002c*/ 	.byte	0x03, 0x1b
        /*002e*/ 	.short	0x00ff


	//----- nvinfo : EIATTR_NUM_BARRIERS
	.align		4
        /*0030*/ 	.byte	0x02, 0x4c
        /*0032*/ 	.byte	0x01
	.zero		1


	//----- nvinfo : EIATTR_MERCURY_ISA_VERSION
	.align		4
        /*0034*/ 	.byte	0x03, 0x5f
        /*0036*/ 	.short	0x0000


	//----- nvinfo : EIATTR_COOP_GROUP_MASK_REGIDS
	.align		4
        /*0038*/ 	.byte	0x04, 0x29
        /*003a*/ 	.short	(.L_816 - .L_815)


	//   ....[0]....
.L_815:
        /*003c*/ 	.word	0xffffffff


	//   ....[1]....
        /*0040*/ 	.word	0xffffffff


	//   ....[2]....
        /*0044*/ 	.word	0xffffffff


	//   ....[3]....
        /*0048*/ 	.word	0xffffffff


	//   ....[4]....
        /*004c*/ 	.word	0xffffffff


	//   ....[5]....
        /*0050*/ 	.word	0xffffffff


	//   ....[6]....
        /*0054*/ 	.word	0xffffffff


	//   ....[7]....
        /*0058*/ 	.word	0xffffffff


	//   ....[8]....
        /*005c*/ 	.word	0xffffffff


	//   ....[9]....
        /*0060*/ 	.word	0xffffffff


	//   ....[10]....
        /*0064*/ 	.word	0xffffffff


	//   ....[11]....
        /*0068*/ 	.word	0xffffffff


	//   ....[12]....
        /*006c*/ 	.word	0xffffffff


	//   ....[13]....
        /*0070*/ 	.word	0xffffffff


	//   ....[14]....
        /*0074*/ 	.word	0xffffffff


	//   ....[15]....
        /*0078*/ 	.word	0xffffffff


	//----- nvinfo : EIATTR_COOP_GROUP_INSTR_OFFSETS
	.align		4
.L_816:
        /*007c*/ 	.byte	0x04, 0x28
        /*007e*/ 	.short	(.L_818 - .L_817)


	//   ....[0]....
.L_817:
        /*0080*/ 	.word	0x00012d20


	//   ....[1]....
        /*0084*/ 	.word	0x00012e50


	//   ....[2]....
        /*0088*/ 	.word	0x00012e60


	//   ....[3]....
        /*008c*/ 	.word	0x00012eb0


	//   ....[4]....
        /*0090*/ 	.word	0x00017b60


	//   ....[5]....
        /*0094*/ 	.word	0x00017b70


	//   ....[6]....
        /*0098*/ 	.word	0x00017ba0


	//   ....[7]....
        /*009c*/ 	.word	0x00017bb0


	//   ....[8]....
        /*00a0*/ 	.word	0x0001c100


	//   ....[9]....
        /*00a4*/ 	.word	0x0001c120


	//   ....[10]....
        /*00a8*/ 	.word	0x0001c150


	//   ....[11]....
        /*00ac*/ 	.word	0x0001c160


	//   ....[12]....
        /*00b0*/ 	.word	0x0001dc40


	//   ....[13]....
        /*00b4*/ 	.word	0x0001dc80


	//   ....[14]....
        /*00b8*/ 	.word	0x0001dcc0


	//   ....[15]....
        /*00bc*/ 	.word	0x0001dcd0


	//----- nvinfo : EIATTR_EXIT_INSTR_OFFSETS
	.align		4
.L_818:
        /*00c0*/ 	.byte	0x04, 0x1c
        /*00c2*/ 	.short	(.L_820 - .L_819)


	//   ....[0]....
.L_819:
        /*00c4*/ 	.word	0x00000300


	//   ....[1]....
        /*00c8*/ 	.word	0x00000920


	//   ....[2]....
        /*00cc*/ 	.word	0x00000950


	//   ....[3]....
        /*00d0*/ 	.word	0x0001eb60


	//   ....[4]....
        /*00d4*/ 	.word	0x0001ec60


	//   ....[5]....
        /*00d8*/ 	.word	0x0001ec80


	//----- nvinfo : EIATTR_CTAIDZ_USED
	.align		4
.L_820:
        /*00dc*/ 	.byte	0x01, 0x04
	.zero		2


	//----- nvinfo : EIATTR_CRS_STACK_SIZE
	.align		4
        /*00e0*/ 	.byte	0x04, 0x1e
        /*00e2*/ 	.short	(.L_822 - .L_821)
.L_821:
        /*00e4*/ 	.word	0x00000000
.L_822:


//--------------------- .nv.info._ZN5flash24flash_fwd_splitkv_kernelI23Flash_fwd_kernel_traitsILi96ELi64ELi128ELi4ELb0ELb0EN7cutlass6half_tE19Flash_kernel_traitsILi96ELi64ELi128ELi4ES3_EELb1ELb0ELb0ELb0ELb0ELb0ELb1ELb0EEEvNS_16Flash_fwd_paramsE --------------------------
	.section	.nv.info._ZN5flash24flash_fwd_splitkv_kernelI23Flash_fwd_kernel_traitsILi96ELi64ELi128ELi4ELb0ELb0EN7cutlass6half_tE19Flash_kernel_traitsILi96ELi64ELi128ELi4ES3_EELb1ELb0ELb0ELb0ELb0ELb0ELb1ELb0EEEvNS_16Flash_fwd_paramsE,"",@"SHT_CUDA_INFO"
	.sectionflags	@""
	.align	4


	//----- nvinfo : EIATTR_CUDA_API_VERSION
	.align		4
        /*0000*/ 	.byte	0x04, 0x37
        /*0002*/ 	.short	(.L_824 - .L_823)
.L_823:
        /*0004*/ 	.word	0x00000082


	//----- nvinfo : EIATTR_SW2861232_WAR
	.align		4
.L_824:
        /*0008*/ 	.byte	0x01, 0x35
	.zero		2


	//----- nvinfo : EIATTR_PARAM_CBANK
	.align		4
        /*000c*/ 	.byte	0x04, 0x0a
        /*000e*/ 	.short	(.L_826 - .L_825)
	.align		4
.L_825:
        /*0010*/ 	.word	index@(.nv.constant0._ZN5flash24flash_fwd_splitkv_kernelI23Flash_fwd_kernel_traitsILi96ELi64ELi128ELi4ELb0ELb0EN7cutlass6half_tE19Flash_kernel_traitsILi96ELi64ELi128ELi4ES3_EELb1ELb0ELb0ELb0ELb0ELb0ELb1ELb0EEEvNS_16Flash_fwd_paramsE)
        /*0014*/ 	.short	0x0160
        /*0016*/ 	.short	0x01d0


	//----- nvinfo : EIATTR_CBANK_PARAM_SIZE
	.align		4
.L_826:
        /*0018*/ 	.byte	0x03, 0x19
        /*001a*/ 	.short	0x01d0


	//----- nvinfo : EIATTR_KPARAM_INFO
	.align		4
        /*001c*/ 	.byte	0x04, 0x17
        /*001e*/ 	.short	(.L_828 - .L_827)
.L_827:
        /*0020*/ 	.word	0x00000000
        /*0024*/ 	.short	0x0000
        /*0026*/ 	.short	0x0000
        /*0028*/ 	.byte	0x00, 0xf0, 0x41, 0x07


	//----- nvinfo : EIATTR_MAXREG_COUNT
	.align		4
.L_828:
        /*002c*/ 	.byte	0x03, 0x1b
        /*002e*/ 	.short	0x00ff


	//----- nvinfo : EIATTR_NUM_BARRIERS
	.align		4
        /*0030*/ 	.byte	0x02, 0x4c
        /*0032*/ 	.byte	0x01
	.zero		1


	//----- nvinfo : EIATTR_MERCURY_ISA_VERSION
	.align		4
        /*0034*/ 	.byte	0x03, 0x5f
        /*0036*/ 	.short	0x0000


	//----- nvinfo : EIATTR_COOP_GROUP_MASK_REGIDS
	.align		4
        /*0038*/ 	.byte	0x04, 0x29
        /*003a*/ 	.short	(.L_830 - .L_829)


	//   ....[0]....
.L_829:
        /*003c*/ 	.word	0xffffffff


	//   ....[1]....
        /*0040*/ 	.word	0xffffffff


	//   ....[2]....
        /*0044*/ 	.word	0xffffffff


	//   ....[3]....
        /*0048*/ 	.word	0xffffffff


	//   ....[4]....
        /*004c*/ 	.word	0xffffffff


	//   ....[5]....
        /*0050*/ 	.word	0xffffffff


	//   ....[6]....
        /*0054*/ 	.word	0xffffffff


	//   ....[7]....
        /*0058*/ 	.word	0xffffffff


	//   ....[8]....
        /*005c*/ 	.word	0xffffffff


	//   ....[9]....
        /*0060*/ 	.word	0xffffffff


	//   ....[10]....
        /*0064*/ 	.word	0xffffffff


	//   ....[11]....
        /*0068*/ 	.word	0xffffffff


	//   ....[12]....
        /*006c*/ 	.word	0xffffffff


	//   ....[13]....
        /*0070*/ 	.word	0xffffffff


	//   ....[14]....
        /*0074*/ 	.word	0xffffffff


	//   ....[15]....
        /*0078*/ 	.word	0xffffffff


	//----- nvinfo : EIATTR_COOP_GROUP_INSTR_OFFSETS
	.align		4
.L_830:
        /*007c*/ 	.byte	0x04, 0x28
        /*007e*/ 	.short	(.L_832 - .L_831)


	//   ....[0]....
.L_831:
        /*0080*/ 	.word	0x000057f0


	//   ....[1]....
        /*0084*/ 	.word	0x00005810


	//   ....[2]....
        /*0088*/ 	.word	0x00005890


	//   ....[3]....
        /*008c*/ 	.word	0x000058a0


	//   ....[4]....
        /*0090*/ 	.word	0x00009dc0


	//   ....[5]....
        /*0094*/ 	.word	0x00009e00


	//   ....[6]....
        /*0098*/ 	.word	0x00009e20


	//   ....[7]....
        /*009c*/ 	.word	0x00009e40


	//   ....[8]....
        /*00a0*/ 	.word	0x0000db00


	//   ....[9]....
        /*00a4*/ 	.word	0x0000db20


	//   ....[10]....
        /*00a8*/ 	.word	0x0000db60


	//   ....[11]....
        /*00ac*/ 	.word	0x0000db70


	//   ....[12]....
        /*00b0*/ 	.word	0x0000f690


	//   ....[13]....
        /*00b4*/ 	.word	0x0000f6d0


	//   ....[14]....
        /*00b8*/ 	.word	0x0000f720


	//   ....[15]....
        /*00bc*/ 	.word	0x0000f730


	//----- nvinfo : EIATTR_EXIT_INSTR_OFFSETS
	.align		4
.L_832:
        /*00c0*/ 	.byte	0x04, 0x1c
        /*00c2*/ 	.short	(.L_834 - .L_833)


	//   ....[0]....
.L_833:
        /*00c4*/ 	.word	0x00000410


	//   ....[1]....
        /*00c8*/ 	.word	0x00000be0


	//   ....[2]....
        /*00cc*/ 	.word	0x00000c10


	//   ....[3]....
        /*00d0*/ 	.word	0x00010590


	//   ....[4]....
        /*00d4*/ 	.word	0x000105f0


	//   ....[5]....
        /*00d8*/ 	.word	0x00010610


	//----- nvinfo : EIATTR_CTAIDZ_USED
	.align		4
.L_834:
        /*00dc*/ 	.byte	0x01, 0x04
	.zero		2


	//----- nvinfo : EIATTR_CRS_STACK_SIZE
	.align		4
        /*00e0*/ 	.byte	0x04, 0x1e
        /*00e2*/ 	.short	(.L_836 - .L_835)
.L_835:
        /*00e4*/ 	.word	0x00000000
.L_836:


//--------------------- .nv.info._ZN5flash24flash_fwd_splitkv_kernelI23Flash_fwd_kernel_traitsILi96ELi64ELi128ELi4ELb0ELb0EN7cutlass6half_tE19Flash_kernel_traitsILi96ELi64ELi128ELi4ES3_EELb1ELb0ELb0ELb0ELb0ELb1ELb1ELb0EEEvNS_16Flash_fwd_paramsE --------------------------
	.section	.nv.info._ZN5flash24flash_fwd_splitkv_kernelI23Flash_fwd_kernel_traitsILi96ELi64ELi128ELi4ELb0ELb0EN7cutlass6half_tE19Flash_kernel_traitsILi96ELi64ELi128ELi4ES3_EELb1ELb0ELb0ELb0ELb0ELb1ELb1ELb0EEEvNS_16Flash_fwd_paramsE,"",@"SHT_CUDA_INFO"
	.sectionflags	@""
	.align	4


	//----- nvinfo : EIATTR_CUDA_API_VERSION
	.align		4
        /*0000*/ 	.byte	0x04, 0x37
        /*0002*/ 	.short	(.L_838 - .L_837)
.L_837:
        /*0004*/ 	.word	0x00000082


	//----- nvinfo : EIATTR_SW2861232_WAR
	.align		4
.L_838:
        /*0008*/ 	.byte	0x01, 0x35
	.zero		2


	//----- nvinfo : EIATTR_PARAM_CBANK
	.align		4
        /*000c*/ 	.byte	0x04, 0x0a
        /*000e*/ 	.short	(.L_840 - .L_839)
	.align		4
.L_839:
        /*0010*/ 	.word	index@(.nv.constant0._ZN5flash24flash_fwd_splitkv_kernelI23Flash_fwd_kernel_traitsILi96ELi64ELi128ELi4ELb0ELb0EN7cutlass6half_tE19Flash_kernel_traitsILi96ELi64ELi128ELi4ES3_EELb1ELb0ELb0ELb0ELb0ELb1ELb1ELb0EEEvNS_16Flash_fwd_paramsE)
        /*0014*/ 	.short	0x0160
        /*0016*/ 	.short	0x01d0


	//----- nvinfo : EIATTR_CBANK_PARAM_SIZE
	.align		4
.L_840:
        /*0018*/ 	.byte	0x03, 0x19
        /*001a*/ 	.short	0x01d0


	//----- nvinfo : EIATTR_KPARAM_INFO
	.align		4
        /*001c*/ 	.byte	0x04, 0x17
        /*001e*/ 	.short	(.L_842 - .L_841)
.L_841:
        /*0020*/ 	.word	0x00000000
        /*0024*/ 	.short	0x0000
        /*0026*/ 	.short	0x0000
        /*0028*/ 	.byte	0x00, 0xf0, 0x41, 0x07


	//----- nvinfo : EIATTR_MAXREG_COUNT
	.align		4
.L_842:
        /*002c*/ 	.byte	0x03, 0x1b
        /*002e*/ 	.short	0x00ff


	//----- nvinfo : EIATTR_NUM_BARRIERS
	.align		4
        /*0030*/ 	.byte	0x02, 0x4c
        /*0032*/ 	.byte	0x01
	.zero		1


	//----- nvinfo : EIATTR_MERCURY_ISA_VERSION
	.align		4
        /*0034*/ 	.byte	0x03, 0x5f
        /*0036*/ 	.short	0x0000


	//----- nvinfo : EIATTR_COOP_GROUP_MASK_REGIDS
	.align		4
        /*0038*/ 	.byte	0x04, 0x29
        /*003a*/ 	.short	(.L_844 - .L_843)


	//   ....[0]....
.L_843:
        /*003c*/ 	.word	0xffffffff


	//   ....[1]....
        /*0040*/ 	.word	0xffffffff


	//   ....[2]....
        /*0044*/ 	.word	0xffffffff


	//   ....[3]....
        /*0048*/ 	.word	0xffffffff


	//   ....[4]....
        /*004c*/ 	.word	0xffffffff


	//   ....[5]....
        /*0050*/ 	.word	0xffffffff


	//   ....[6]....
        /*0054*/ 	.word	0xffffffff


	//   ....[7]....
        /*0058*/ 	.word	0xffffffff


	//   ....[8]....
        /*005c*/ 	.word	0xffffffff


	//   ....[9]....
        /*0060*/ 	.word	0xffffffff


	//   ....[10]....
        /*0064*/ 	.word	0xffffffff


	//   ....[11]....
        /*0068*/ 	.word	0xffffffff


	//   ....[12]....
        /*006c*/ 	.word	0xffffffff


	//   ....[13]....
        /*0070*/ 	.word	0xffffffff


	//   ....[14]....
        /*0074*/ 	.word	0xffffffff


	//   ....[15]....
        /*0078*/ 	.word	0xffffffff


	//----- nvinfo : EIATTR_COOP_GROUP_INSTR_OFFSETS
	.align		4
.L_844:
        /*007c*/ 	.byte	0x04, 0x28
        /*007e*/ 	.short	(.L_846 - .L_845)


	//   ....[0]....
.L_845:
        /*0080*/ 	.word	0x00006030


	//   ....[1]....
        /*0084*/ 	.word	0x00006060


	//   ....[2]....
        /*0088*/ 	.word	0x00006080


	//   ....[3]....
        /*008c*/ 	.word	0x000060a0


	//   ....[4]....
        /*0090*/ 	.word	0x0000add0


	//   ....[5]....
        /*0094*/ 	.word	0x0000adf0


	//   ....[6]....
        /*0098*/ 	.word	0x0000ae10


	//   ....[7]....
        /*009c*/ 	.word	0x0000ae30


	//   ....[8]....
        /*00a0*/ 	.word	0x0000f370


	//   ....[9]....
        /*00a4*/ 	.word	0x0000f380


	//   ....[10]....
        /*00a8*/ 	.word	0x0000f3b0


	//   ....[11]....
        /*00ac*/ 	.word	0x0000f3c0


	//   ....[12]....
        /*00b0*/ 	.word	0x00010e80


	//   ....[13]....
        /*00b4*/ 	.word	0x00010ec0


	//   ....[14]....
        /*00b8*/ 	.word	0x00010f10


	//   ....[15]....
        /*00bc*/ 	.word	0x00010f20


	//----- nvinfo : EIATTR_EXIT_INSTR_OFFSETS
	.align		4
.L_846:
        /*00c0*/ 	.byte	0x04, 0x1c
        /*00c2*/ 	.short	(.L_848 - .L_847)


	//   ....[0]....
.L_847:
        /*00c4*/ 	.word	0x00000410


	//   ....[1]....
        /*00c8*/ 	.word	0x00000be0


	//   ....[2]....
        /*00cc*/ 	.word	0x00000c10


	//   ....[3]....
        /*00d0*/ 	.word	0x00011d80


	//   ....[4]....
        /*00d4*/ 	.word	0x00011de0


	//   ....[5]....
        /*00d8*/ 	.word	0x00011e00


	//----- nvinfo : EIATTR_CTAIDZ_USED
	.align		4
.L_848:
        /*00dc*/ 	.byte	0x01, 0x04
	.zero		2


	//----- nvinfo : EIATTR_CRS_STACK_SIZE
	.align		4
        /*00e0*/ 	.byte	0x04, 0x1e
        /*00e2*/ 	.short	(.L_850 - .L_849)
.L_849:
        /*00e4*/ 	.word	0x00000000
.L_850:


//--------------------- .nv.info._ZN5flash24flash_fwd_splitkv_kernelI23Flash_fwd_kernel_traitsILi96ELi64ELi128ELi4ELb0ELb0EN7cutlass6half_tE19Flash_kernel_traitsILi96ELi64ELi128ELi4ES3_EELb1ELb0ELb0ELb0ELb0ELb0ELb1ELb1EEEvNS_16Flash_fwd_paramsE --------------------------
	.section	.nv.info._ZN5flash24flash_fwd_splitkv_kernelI23Flash_fwd_kernel_traitsILi96ELi64ELi128ELi4ELb0ELb0EN7cutlass6half_tE19Flash_kernel_traitsILi96ELi64ELi128ELi4ES3_EELb1ELb0ELb0ELb0ELb0ELb0ELb1ELb1EEEvNS_16Flash_fwd_paramsE,"",@"SHT_CUDA_INFO"
	.sectionflags	@""
	.align	4


	//----- nvinfo : EIATTR_CUDA_API_VERSION
	.align		4
        /*0000*/ 	.byte	0x04, 0x37
        /*0002*/ 	.short	(.L_852 - .L_851)
.L_851:
        /*0004*/ 	.word	0x00000082


	//----- nvinfo : EIATTR_SW2861232_WAR
	.align		4
.L_852:
        /*0008*/ 	.byte	0x01, 0x35
	.zero		2


	//----- nvinfo : EIATTR_PARAM_CBANK
	.align		4
        /*000c*/ 	.byte	0x04, 0x0a
        /*000e*/ 	.short	(.L_854 - .L_853)
	.align		4
.L_853:
        /*0010*/ 	.word	index@(.nv.constant0._ZN5flash24flash_fwd_splitkv_kernelI23Flash_fwd_kernel_traitsILi96ELi64ELi128ELi4ELb0ELb0EN7cutlass6half_tE19Flash_kernel_traitsILi96ELi64ELi128ELi4ES3_EELb1ELb0ELb0ELb0ELb0ELb0ELb1ELb1EEEvNS_16Flash_fwd_paramsE)
        /*0014*/ 	.short	0x0160
        /*0016*/ 	.short	0x01d0


	//----- nvinfo : EIATTR_CBANK_PARAM_SIZE
	.align		4
.L_854:
        /*0018*/ 	.byte	0x03, 0x19
        /*001a*/ 	.short	0x01d0


	//----- nvinfo : EIATTR_KPARAM_INFO
	.align		4
        /*001c*/ 	.byte	0x04, 0x17
        /*001e*/ 	.short	(.L_856 - .L_855)
.L_855:
        /*0020*/ 	.word	0x00000000
        /*0024*/ 	.short	0x0000
        /*0026*/ 	.short	0x0000
        /*0028*/ 	.byte	0x00, 0xf0, 0x41, 0x07


	//----- nvinfo : EIATTR_MAXREG_COUNT
	.align		4
.L_856:
        /*002c*/ 	.byte	0x03, 0x1b
        /*002e*/ 	.short	0x00ff


	//----- nvinfo : EIATTR_NUM_BARRIERS
	.align		4
        /*0030*/ 	.byte	0x02, 0x4c
        /*0032*/ 	.byte	0x01
	.zero		1


	//----- nvinfo : EIATTR_MERCURY_ISA_VERSION
	.align		4
        /*0034*/ 	.byte	0x03, 0x5f
        /*0036*/ 	.short	0x0000


	//----- nvinfo : EIATTR_COOP_GROUP_MASK_REGIDS
	.align		4
        /*0038*/ 	.byte	0x04, 0x29
        /*003a*/ 	.short	(.L_858 - .L_857)


	//   ....[0]....
.L_857:
        /*003c*/ 	.word	0xffffffff


	//   ....[1]....
        /*0040*/ 	.word	0xffffffff


	//   ....[2]....
        /*0044*/ 	.word	0xffffffff


	//   ....[3]....
        /*0048*/ 	.word	0xffffffff


	//   ....[4]....
        /*004c*/ 	.word	0xffffffff


	//   ....[5]....
        /*0050*/ 	.word	0xffffffff


	//   ....[6]....
        /*0054*/ 	.word	0xffffffff


	//   ....[7]....
        /*0058*/ 	.word	0xffffffff


	//   ....[8]....
        /*005c*/ 	.word	0xffffffff


	//   ....[9]....
        /*0060*/ 	.word	0xffffffff


	//   ....[10]....
        /*0064*/ 	.word	0xffffffff


	//   ....[11]....
        /*0068*/ 	.word	0xffffffff


	//   ....[12]....
        /*006c*/ 	.word	0xffffffff


	//   ....[13]....
        /*0070*/ 	.word	0xffffffff


	//   ....[14]....
        /*0074*/ 	.word	0xffffffff


	//   ....[15]....
        /*0078*/ 	.word	0xffffffff


	//----- nvinfo : EIATTR_COOP_GROUP_INSTR_OFFSETS
	.align		4
.L_858:
        /*007c*/ 	.byte	0x04, 0x28
        /*007e*/ 	.short	(.L_860 - .L_859)


	//   ....[0]....
.L_859:
        /*0080*/ 	.word	0x00012a50


	//   ....[1]....
        /*0084*/ 	.word	0x00012ad0


	//   ....[2]....
        /*0088*/ 	.word	0x00012ae0


	//   ....[3]....
        /*008c*/ 	.word	0x00012b30


	//   ....[4]....
        /*0090*/ 	.word	0x00016ff0


	//   ....[5]....
        /*0094*/ 	.word	0x00017000


	//   ....[6]....
        /*0098*/ 	.word	0x00017030


	//   ....[7]....
        /*009c*/ 	.word	0x00017040


	//   ....[8]....
        /*00a0*/ 	.word	0x0001ad30


	//   ....[9]....
        /*00a4*/ 	.word	0x0001ad50


	//   ....[10]....
        /*00a8*/ 	.word	0x0001ad80


	//   ....[11]....
        /*00ac*/ 	.word	0x0001ad90


	//   ....[12]....
        /*00b0*/ 	.word	0x0001c8b0


	//   ....[13]....
        /*00b4*/ 	.word	0x0001c8f0


	//   ....[14]....
        /*00b8*/ 	.word	0x0001c950


	//   ....[15]....
        /*00bc*/ 	.word	0x0001c960


	//----- nvinfo : EIATTR_EXIT_INSTR_OFFSETS
	.align		4
.L_860:
        /*00c0*/ 	.byte	0x04, 0x1c
        /*00c2*/ 	.short	(.L_862 - .L_861)


	//   ....[0]....
.L_861:
        /*00c4*/ 	.word	0x00000420


	//   ....[1]....
        /*00c8*/ 	.word	0x00000c00


	//   ....[2]....
        /*00cc*/ 	.word	0x00000c30


	//   ....[3]....
        /*00d0*/ 	.word	0x0001d790


	//   ....[4]....
        /*00d4*/ 	.word	0x0001d7f0


	//   ....[5]....
        /*00d8*/ 	.word	0x0001d810


	//----- nvinfo : EIATTR_CTAIDZ_USED
	.align		4
.L_862:
        /*00dc*/ 	.byte	0x01, 0x04
	.zero		2


	//----- nvinfo : EIATTR_CRS_STACK_SIZE
	.align		4
        /*00e0*/ 	.byte	0x04, 0x1e
        /*00e2*/ 	.short	(.L_864 - .L_863)
.L_863:
        /*00e4*/ 	.word	0x00000000
.L_864:


//--------------------- .nv.info._ZN5flash24flash_fwd_splitkv_kernelI23Flash_fwd_kernel_traitsILi96ELi64ELi128ELi4ELb0ELb0EN7cutlass6half_tE19Flash_kernel_traitsILi96ELi64ELi128ELi4ES3_EELb1ELb0ELb0ELb0ELb0ELb1ELb1ELb1EEEvNS_16Flash_fwd_paramsE --------------------------
	.section	.nv.info._ZN5flash24flash_fwd_splitkv_kernelI23Flash_fwd_kernel_traitsILi96ELi64ELi128ELi4ELb0ELb0EN7cutlass6half_tE19Flash_kernel_traitsILi96ELi64ELi128ELi4ES3_EELb1ELb0ELb0ELb0ELb0ELb1ELb1ELb1EEEvNS_16Flash_fwd_paramsE,"",@"SHT_CUDA_INFO"
	.sectionflags	@""
	.align	4


	//----- nvinfo : EIATTR_CUDA_API_VERSION
	.align		4
        /*0000*/ 	.byte	0x04, 0x37
        /*0002*/ 	.short	(.L_866 - .L_865)
.L_865:
        /*0004*/ 	.word	0x00000082


	//----- nvinfo : EIATTR_SW2861232_WAR
	.align		4
.L_866:
        /*0008*/ 	.byte	0x01, 0x35
	.zero		2


	//----- nvinfo : EIATTR_PARAM_CBANK
	.align		4
        /*000c*/ 	.byte	0x04, 0x0a
        /*000e*/ 	.short	(.L_868 - .L_867)
	.align		4
.L_867:
        /*0010*/ 	.word	index@(.nv.constant0._ZN5flash24flash_fwd_splitkv_kernelI23Flash_fwd_kernel_traitsILi96ELi64ELi128ELi4ELb0ELb0EN7cutlass6half_tE19Flash_kernel_traitsILi96ELi64ELi128ELi4ES3_EELb1ELb0ELb0ELb0ELb0ELb1ELb1ELb1EEEvNS_16Flash_fwd_paramsE)
        /*0014*/ 	.short	0x0160
        /*0016*/ 	.short	0x01d0


	//----- nvinfo : EIATTR_CBANK_PARAM_SIZE
	.align		4
.L_868:
        /*0018*/ 	.byte	0x03, 0x19
        /*001a*/ 	.short	0x01d0


	//----- nvinfo : EIATTR_KPARAM_INFO
	.align		4
        /*001c*/ 	.byte	0x04, 0x17
        /*001e*/ 	.short	(.L_870 - .L_869)
.L_869:
        /*0020*/ 	.word	0x00000000
        /*0024*/ 	.short	0x0000
        /*0026*/ 	.short	0x0000
        /*0028*/ 	.byte	0x00, 0xf0, 0x41, 0x07


	//----- nvinfo : EIATTR_MAXREG_COUNT
	.align		4
.L_870:
        /*002c*/ 	.byte	0x03, 0x1b
        /*002e*/ 	.short	0x00ff


	//----- nvinfo : EIATTR_NUM_BARRIERS
	.align		4
        /*0030*/ 	.byte	0x02, 0x4c
        /*0032*/ 	.byte	0x01
	.zero		1


	//----- nvinfo : EIATTR_MERCURY_ISA_VERSION
	.align		4
        /*0034*/ 	.byte	0x03, 0x5f
        /*0036*/ 	.short	0x0000


	//----- nvinfo : EIATTR_COOP_GROUP_MASK_REGIDS
	.align		4
        /*0038*/ 	.byte	0x04, 0x29
        /*003a*/ 	.short	(.L_872 - .L_871)


	//   ....[0]....
.L_871:
        /*003c*/ 	.word	0xffffffff


	//   ....[1]....
        /*0040*/ 	.word	0xffffffff


	//   ....[2]....
        /*0044*/ 	.word	0xffffffff


	//   ....[3]....
        /*0048*/ 	.word	0xffffffff


	//   ....[4]....
        /*004c*/ 	.word	0xffffffff


	//   ....[5]....
        /*0050*/ 	.word	0xffffffff


	//   ....[6]....
        /*0054*/ 	.word	0xffffffff


	//   ....[7]....
        /*0058*/ 	.word	0xffffffff


	//   ....[8]....
        /*005c*/ 	.word	0xffffffff


	//   ....[9]....
        /*0060*/ 	.word	0xffffffff


	//   ....[10]....
        /*0064*/ 	.word	0xffffffff


	//   ....[11]....
        /*0068*/ 	.word	0xffffffff


	//   ....[12]....
        /*006c*/ 	.word	0xffffffff


	//   ....[13]....
        /*0070*/ 	.word	0xffffffff


	//   ....[14]....
        /*0074*/ 	.word	0xffffffff


	//   ....[15]....
        /*0078*/ 	.word	0xffffffff


	//----- nvinfo : EIATTR_COOP_GROUP_INSTR_OFFSETS
	.align		4
.L_872:
        /*007c*/ 	.byte	0x04, 0x28
        /*007e*/ 	.short	(.L_874 - .L_873)


	//   ....[0]....
.L_873:
        /*0080*/ 	.word	0x00013280


	//   ....[1]....
        /*0084*/ 	.word	0x000132d0


	//   ....[2]....
        /*0088*/ 	.word	0x000132e0


	//   ....[3]....
        /*008c*/ 	.word	0x00013310


	//   ....[4]....
        /*0090*/ 	.word	0x00017fe0


	//   ....[5]....
        /*0094*/ 	.word	0x00017ff0


	//   ....[6]....
        /*0098*/ 	.word	0x00018020


	//   ....[7]....
        /*009c*/ 	.word	0x00018030


	//   ....[8]....
        /*00a0*/ 	.word	0x0001c5b0


	//   ....[9]....
        /*00a4*/ 	.word	0x0001c5d0


	//   ....[10]....
        /*00a8*/ 	.word	0x0001c600


	//   ....[11]....
        /*00ac*/ 	.word	0x0001c610


	//   ....[12]....
        /*00b0*/ 	.word	0x0001e0d0


	//   ....[13]....
        /*00b4*/ 	.word	0x0001e110


	//   ....[14]....
        /*00b8*/ 	.word	0x0001e170


	//   ....[15]....
        /*00bc*/ 	.word	0x0001e180


	//----- nvinfo : EIATTR_EXIT_INSTR_OFFSETS
	.align		4
.L_874:
        /*00c0*/ 	.byte	0x04, 0x1c
        /*00c2*/ 	.short	(.L_876 - .L_875)


	//   ....[0]....
.L_875:
        /*00c4*/ 	.word	0x00000420


	//   ....[1]....
        /*00c8*/ 	.word	0x00000c00


	//   ....[2]....
        /*00cc*/ 	.word	0x00000c30


	//   ....[3]....
        /*00d0*/ 	.word	0x0001efb0


	//   ....[4]....
        /*00d4*/ 	.word	0x0001f010


	//   ....[5]....
        /*00d8*/ 	.word	0x0001f030


	//----- nvinfo : EIATTR_CTAIDZ_USED
	.align		4
.L_876:
        /*00dc*/ 	.byte	0x01, 0x04
	.zero		2


	//----- nvinfo : EIATTR_CRS_STACK_SIZE
	.align		4
        /*00e0*/ 	.byte	0x04, 0x1e
        /*00e2*/ 	.short	(.L_878 - .L_877)
.L_877:
        /*00e4*/ 	.word	0x00000000
.L_878:


//--------------------- .nv.info._ZN5flash24flash_fwd_splitkv_kernelI23Flash_fwd_kernel_traitsILi96ELi64ELi128ELi4ELb0ELb0EN7cutlass6half_tE19Flash_kernel_traitsILi96ELi64ELi128ELi4ES3_EELb1ELb0ELb0ELb1ELb1ELb0ELb0ELb0EEEvNS_16Flash_fwd_paramsE --------------------------
	.section	.nv.info._ZN5flash24flash_fwd_splitkv_kernelI23Flash_fwd_kernel_traitsILi96ELi64ELi128ELi4ELb0ELb0EN7cutlass6half_tE19Flash_kernel_traitsILi96ELi64ELi128ELi4ES3_EELb1ELb0ELb0ELb1ELb1ELb0ELb0ELb0EEEvNS_16Flash_fwd_paramsE,"",@"SHT_CUDA_INFO"
	.sectionflags	@""
	.align	4


	//----- nvinfo : EIATTR_CUDA_API_VERSION
	.align		4
        /*0000*/ 	.byte	0x04, 0x37
        /*0002*/ 	.short	(.L_880 - .L_879)
.L_879:
        /*0004*/ 	.word	0x00000082


	//----- nvinfo : EIATTR_SW2861232_WAR
	.align		4
.L_880:
        /*0008*/ 	.byte	0x01, 0x35
	.zero		2


	//----- nvinfo : EIATTR_PARAM_CBANK
	.align		4
        /*000c*/ 	.byte	0x04, 0x0a
        /*000e*/ 	.short	(.L_882 - .L_881)
	.align		4
.L_881:
        /*0010*/ 	.word	index@(.nv.constant0._ZN5flash24flash_fwd_splitkv_kernelI23Flash_fwd_kernel_traitsILi96ELi64ELi128ELi4ELb0ELb0EN7cutlass6half_tE19Flash_kernel_traitsILi96ELi64ELi128ELi4ES3_EELb1ELb0ELb0ELb1ELb1ELb0ELb0ELb0EEEvNS_16Flash_fwd_paramsE)
        /*0014*/ 	.short	0x0160
        /*0016*/ 	.short	0x01d0


	//----- nvinfo : EIATTR_CBANK_PARAM_SIZE
	.align		4
.L_882:
        /*0018*/ 	.byte	0x03, 0x19
        /*001a*/ 	.short	0x01d0


	//----- nvinfo : EIATTR_KPARAM_INFO
	.align		4
        /*001c*/ 	.byte	0x04, 0x17
        /*001e*/ 	.short	(.L_884 - .L_883)
.L_883:
        /*0020*/ 	.word	0x00000000
        /*0024*/ 	.short	0x0000
        /*0026*/ 	.short	0x0000
        /*0028*/ 	.byte	0x00, 0xf0, 0x41, 0x07


	//----- nvinfo : EIATTR_MAXREG_COUNT
	.align		4
.L_884:
        /*002c*/ 	.byte	0x03, 0x1b
        /*002e*/ 	.short	0x00ff


	//----- nvinfo : EIATTR_NUM_BARRIERS
	.align		4
        /*0030*/ 	.byte	0x02, 0x4c
        /*0032*/ 	.byte	0x01
	.zero		1


	//----- nvinfo : EIATTR_MERCURY_ISA_VERSION
	.align		4
        /*0034*/ 	.byte	0x03, 0x5f
        /*0036*/ 	.short	0x0000


	//----- nvinfo : EIATTR_COOP_GROUP_MASK_REGIDS
	.align		4
        /*0038*/ 	.byte	0x04, 0x29
        /*003a*/ 	.short	(.L_886 - .L_885)


	//   ....[0]....
.L_885:
        /*003c*/ 	.word	0xffffffff


	//   ....[1]....
        /*0040*/ 	.word	0xffffffff


	//   ....[2]....
        /*0044*/ 	.word	0xffffffff


	//   ....[3]....
        /*0048*/ 	.word	0xffffffff


	//   ....[4]....
        /*004c*/ 	.word	0xffffffff


	//   ....[5]....
        /*0050*/ 	.word	0xffffffff


	//   ....[6]....
        /*0054*/ 	.word	0xffffffff


	//   ....[7]....
        /*0058*/ 	.word	0xffffffff


	//   ....[8]....
        /*005c*/ 	.word	0xffffffff


	//   ....[9]....
        /*0060*/ 	.word	0xffffffff


	//   ....[10]....
        /*0064*/ 	.word	0xffffffff


	//   ....[11]....
        /*0068*/ 	.word	0xffffffff


	//----- nvinfo : EIATTR_COOP_GROUP_INSTR_OFFSETS
	.align		4
.L_886:
        /*006c*/ 	.byte	0x04, 0x28
        /*006e*/ 	.short	(.L_888 - .L_887)


	//   ....[0]....
.L_887:
        /*0070*/ 	.word	0x00003920


	//   ....[1]....
        /*0074*/ 	.word	0x00003930


	//   ....[2]....
        /*0078*/ 	.word	0x000039b0


	//   ....[3]....
        /*007c*/ 	.word	0x000039c0


	//   ....[4]....
        /*0080*/ 	.word	0x00006a20


	//   ....[5]....
        /*0084*/ 	.word	0x00006a40


	//   ....[6]....
        /*0088*/ 	.word	0x00006a80


	//   ....[7]....
        /*008c*/ 	.word	0x00006a90


	//   ....[8]....
        /*0090*/ 	.word	0x000085c0


	//   ....[9]....
        /*0094*/ 	.word	0x00008600


	//   ....[10]....
        /*0098*/ 	.word	0x000086b0


	//   ....[11]....
        /*009c*/ 	.word	0x000086c0


	//----- nvinfo : EIATTR_EXIT_INSTR_OFFSETS
	.align		4
.L_888:
        /*00a0*/ 	.byte	0x04, 0x1c
        /*00a2*/ 	.short	(.L_890 - .L_889)


	//   ....[0]....
.L_889:
        /*00a4*/ 	.word	0x00000160


	//   ....[1]....
        /*00a8*/ 	.word	0x00000630


	//   ....[2]....
        /*00ac*/ 	.word	0x00000660


	//   ....[3]....
        /*00b0*/ 	.word	0x00009380


	//----- nvinfo : EIATTR_CTAIDZ_USED
	.align		4
.L_890:
        /*00b4*/ 	.byte	0x01, 0x04
	.zero		2


	//----- nvinfo : EIATTR_CRS_STACK_SIZE
	.align		4
        /*00b8*/ 	.byte	0x04, 0x1e
        /*00ba*/ 	.short	(.L_892 - .L_891)
.L_891:
        /*00bc*/ 	.word	0x00000000
.L_892:


//--------------------- .nv.info._ZN5flash24flash_fwd_splitkv_kernelI23Flash_fwd_kernel_traitsILi96ELi64ELi128ELi4ELb0ELb0EN7cutlass6half_tE19Flash_kernel_traitsILi96ELi64ELi128ELi4ES3_EELb1ELb0ELb0ELb1ELb1ELb1ELb0ELb0EEEvNS_16Flash_fwd_paramsE --------------------------
	.section	.nv.info._ZN5flash24flash_fwd_splitkv_kernelI23Flash_fwd_kernel_traitsILi96ELi64ELi128ELi4ELb0ELb0EN7cutlass6half_tE19Flash_kernel_traitsILi96ELi64ELi128ELi4ES3_EELb1ELb0ELb0ELb1ELb1ELb1ELb0ELb0EEEvNS_16Flash_fwd_paramsE,"",@"SHT_CUDA_INFO"
	.sectionflags	@""
	.align	4


	//----- nvinfo : EIATTR_CUDA_API_VERSION
	.align		4
        /*0000*/ 	.byte	0x04, 0x37
        /*0002*/ 	.short	(.L_894 - .L_893)
.L_893:
        /*0004*/ 	.word	0x00000082


	//----- nvinfo : EIATTR_SW2861232_WAR
	.align		4
.L_894:
        /*0008*/ 	.byte	0x01, 0x35
	.zero		2


	//----- nvinfo : EIATTR_PARAM_CBANK
	.align		4
        /*000c*/ 	.byte	0x04, 0x0a
        /*000e*/ 	.short	(.L_896 - .L_895)
	.align		4
.L_895:
        /*0010*/ 	.word	index@(.nv.constant0._ZN5flash24flash_fwd_splitkv_kernelI23Flash_fwd_kernel_traitsILi96ELi64ELi128ELi4ELb0ELb0EN7cutlass6half_tE19Flash_kernel_traitsILi96ELi64ELi128ELi4ES3_EELb1ELb0ELb0ELb1ELb1ELb1ELb0ELb0EEEvNS_16Flash_fwd_paramsE)
        /*0014*/ 	.short	0x0160
        /*0016*/ 	.short	0x01d0


	//----- nvinfo : EIATTR_CBANK_PARAM_SIZE
	.align		4
.L_896:
        /*0018*/ 	.byte	0x03, 0x19
        /*001a*/ 	.short	0x01d0


	//----- nvinfo : EIATTR_KPARAM_INFO
	.align		4
        /*001c*/ 	.byte	0x04, 0x17
        /*001e*/ 	.short	(.L_898 - .L_897)
.L_897:
        /*0020*/ 	.word	0x00000000
        /*0024*/ 	.short	0x0000
        /*0026*/ 	.short	0x0000
        /*0028*/ 	.byte	0x00, 0xf0, 0x41, 0x07


	//----- nvinfo : EIATTR_MAXREG_COUNT
	.align		4
.L_898:
        /*002c*/ 	.byte	0x03, 0x1b
        /*002e*/ 	.short	0x00ff


	//----- nvinfo : EIATTR_NUM_BARRIERS
	.align		4
        /*0030*/ 	.byte	0x02, 0x4c
        /*0032*/ 	.byte	0x01
	.zero		1


	//----- nvinfo : EIATTR_MERCURY_ISA_VERSION
	.align		4
        /*0034*/ 	.byte	0x03, 0x5f
        /*0036*/ 	.short	0x0000


	//----- nvinfo : EIATTR_COOP_GROUP_MASK_REGIDS
	.align		4
        /*0038*/ 	.byte	0x04, 0x29
        /*003a*/ 	.short	(.L_900 - .L_899)


	//   ....[0]....
.L_899:
        /*003c*/ 	.word	0xffffffff


	//   ....[1]....
        /*0040*/ 	.word	0xffffffff


	//   ....[2]....
        /*0044*/ 	.word	0xffffffff


	//   ....[3]....
        /*0048*/ 	.word	0xffffffff


	//   ....[4]....
        /*004c*/ 	.word	0xffffffff


	//   ....[5]....
        /*0050*/ 	.word	0xffffffff


	//   ....[6]....
        /*0054*/ 	.word	0xffffffff


	//   ....[7]....
        /*0058*/ 	.word	0xffffffff


	//   ....[8]....
        /*005c*/ 	.word	0xffffffff


	//   ....[9]....
        /*0060*/ 	.word	0xffffffff


	//   ....[10]....
        /*0064*/ 	.word	0xffffffff


	//   ....[11]....
        /*0068*/ 	.word	0xffffffff


	//----- nvinfo : EIATTR_COOP_GROUP_INSTR_OFFSETS
	.align		4
.L_900:
        /*006c*/ 	.byte	0x04, 0x28
        /*006e*/ 	.short	(.L_902 - .L_901)


	//   ....[0]....
.L_901:
        /*0070*/ 	.word	0x00004100


	//   ....[1]....
        /*0074*/ 	.word	0x00004120


	//   ....[2]....
        /*0078*/ 	.word	0x000041a0


	//   ....[3]....
        /*007c*/ 	.word	0x000041b0


	//   ....[4]....
        /*0080*/ 	.word	0x00007a90


	//   ....[5]....
        /*0084*/ 	.word	0x00007aa0


	//   ....[6]....
        /*0088*/ 	.word	0x00007ad0


	//   ....[7]....
        /*008c*/ 	.word	0x00007ae0


	//   ....[8]....
        /*0090*/ 	.word	0x000095c0


	//   ....[9]....
        /*0094*/ 	.word	0x00009600


	//   ....[10]....
        /*0098*/ 	.word	0x000096b0


	//   ....[11]....
        /*009c*/ 	.word	0x000096c0


	//----- nvinfo : EIATTR_EXIT_INSTR_OFFSETS
	.align		4
.L_902:
        /*00a0*/ 	.byte	0x04, 0x1c
        /*00a2*/ 	.short	(.L_904 - .L_903)


	//   ....[0]....
.L_903:
        /*00a4*/ 	.word	0x00000160


	//   ....[1]....
        /*00a8*/ 	.word	0x00000630


	//   ....[2]....
        /*00ac*/ 	.word	0x00000660


	//   ....[3]....
        /*00b0*/ 	.word	0x0000a380


	//----- nvinfo : EIATTR_CTAIDZ_USED
	.align		4
.L_904:
        /*00b4*/ 	.byte	0x01, 0x04
	.zero		2


	//----- nvinfo : EIATTR_CRS_STACK_SIZE
	.align		4
        /*00b8*/ 	.byte	0x04, 0x1e
        /*00ba*/ 	.short	(.L_906 - .L_905)
.L_905:
        /*00bc*/ 	.word	0x00000000
.L_906:


//--------------------- .nv.info._ZN5flash24flash_fwd_splitkv_kernelI23Flash_fwd_kernel_traitsILi96ELi64ELi128ELi4ELb0ELb0EN7cutlass6half_tE19Flash_kernel_traitsILi96ELi64ELi128ELi4ES3_EELb1ELb0ELb0ELb1ELb1ELb0ELb1ELb0EEEvNS_16Flash_fwd_paramsE --------------------------
	.section	.nv.info._ZN5flash24flash_fwd_splitkv_kernelI23Flash_fwd_kernel_traitsILi96ELi64ELi128ELi4ELb0ELb0EN7cutlass6half_tE19Flash_kernel_traitsILi96ELi64ELi128ELi4ES3_EELb1ELb0ELb0ELb1ELb1ELb0ELb1ELb0EEEvNS_16Flash_fwd_paramsE,"",@"SHT_CUDA_INFO"
	.sectionflags	@""
	.align	4


	//----- nvinfo : EIATTR_CUDA_API_VERSION
	.align		4
        /*0000*/ 	.byte	0x04, 0x37
        /*0002*/ 	.short	(.L_908 - .L_907)
.L_907:
        /*0004*/ 	.word	0x00000082


	//----- nvinfo : EIATTR_SW2861232_WAR
	.align		4
.L_908:
        /*0008*/ 	.byte	0x01, 0x35
	.zero		2


	//----- nvinfo : EIATTR_PARAM_CBANK
	.align		4
        /*000c*/ 	.byte	0x04, 0x0a
        /*000e*/ 	.short	(.L_910 - .L_909)
	.align		4
.L_909:
        /*0010*/ 	.word	index@(.nv.constant0._ZN5flash24flash_fwd_splitkv_kernelI23Flash_fwd_kernel_traitsILi96ELi64ELi128ELi4ELb0ELb0EN7cutlass6half_tE19Flash_kernel_traitsILi96ELi64ELi128ELi4ES3_EELb1ELb0ELb0ELb1ELb1ELb0ELb1ELb0EEEvNS_16Flash_fwd_paramsE)
        /*0014*/ 	.short	0x0160
        /*0016*/ 	.short	0x01d0


	//----- nvinfo : EIATTR_CBANK_PARAM_SIZE
	.align		4
.L_910:
        /*0018*/ 	.byte	0x03, 0x19
        /*001a*/ 	.short	0x01d0


	//----- nvinfo : EIATTR_KPARAM_INFO
	.align		4
        /*001c*/ 	.byte	0x04, 0x17
        /*001e*/ 	.short	(.L_912 - .L_911)
.L_911:
        /*0020*/ 	.word	0x00000000
        /*0024*/ 	.short	0x0000
        /*0026*/ 	.short	0x0000
        /*0028*/ 	.byte	0x00, 0xf0, 0x41, 0x07


	//----- nvinfo : EIATTR_MAXREG_COUNT
	.align		4
.L_912:
        /*002c*/ 	.byte	0x03, 0x1b
        /*002e*/ 	.short	0x00ff


	//----- nvinfo : EIATTR_NUM_BARRIERS
	.align		4
        /*0030*/ 	.byte	0x02, 0x4c
        /*0032*/ 	.byte	0x01
	.zero		1


	//----- nvinfo : EIATTR_MERCURY_ISA_VERSION
	.align		4
        /*0034*/ 	.byte	0x03, 0x5f
        /*0036*/ 	.short	0x0000


	//----- nvinfo : EIATTR_COOP_GROUP_MASK_REGIDS
	.align		4
        /*0038*/ 	.byte	0x04, 0x29
        /*003a*/ 	.short	(.L_914 - .L_913)


	//   ....[0]....
.L_913:
        /*003c*/ 	.word	0xffffffff


	//   ....[1]....
        /*0040*/ 	.word	0xffffffff


	//   ....[2]....
        /*0044*/ 	.word	0xffffffff


	//   ....[3]....
        /*0048*/ 	.word	0xffffffff


	//   ....[4]....
        /*004c*/ 	.word	0xffffffff


	//   ....[5]....
        /*0050*/ 	.word	0xffffffff


	//   ....[6]....
        /*0054*/ 	.word	0xffffffff


	//   ....[7]....
        /*0058*/ 	.word	0xffffffff


	//   ....[8]....
        /*005c*/ 	.word	0xffffffff


	//   ....[9]....
        /*0060*/ 	.word	0xffffffff


	//   ....[10]....
        /*0064*/ 	.word	0xffffffff


	//   ....[11]....
        /*0068*/ 	.word	0xffffffff


	//----- nvinfo : EIATTR_COOP_GROUP_INSTR_OFFSETS
	.align		4
.L_914:
        /*006c*/ 	.byte	0x04, 0x28
        /*006e*/ 	.short	(.L_916 - .L_915)


	//   ....[0]....
.L_915:
        /*0070*/ 	.word	0x00003b60


	//   ....[1]....
        /*0074*/ 	.word	0x00003b80


	//   ....[2]....
        /*0078*/ 	.word	0x00003c00


	//   ....[3]....
        /*007c*/ 	.word	0x00003c10


	//   ....[4]....
        /*0080*/ 	.word	0x00006c70


	//   ....[5]....
        /*0084*/ 	.word	0x00006c90


	//   ....[6]....
        /*0088*/ 	.word	0x00006cd0


	//   ....[7]....
        /*008c*/ 	.word	0x00006ce0


	//   ....[8]....
        /*0090*/ 	.word	0x00008810


	//   ....[9]....
        /*0094*/ 	.word	0x00008880


	//   ....[10]....
        /*0098*/ 	.word	0x000088d0


	//   ....[11]....
        /*009c*/ 	.word	0x00008910


	//----- nvinfo : EIATTR_EXIT_INSTR_OFFSETS
	.align		4
.L_916:
        /*00a0*/ 	.byte	0x04, 0x1c
        /*00a2*/ 	.short	(.L_918 - .L_917)


	//   ....[0]....
.L_917:
        /*00a4*/ 	.word	0x000002a0


	//   ....[1]....
        /*00a8*/ 	.word	0x000008b0


	//   ....[2]....
        /*00ac*/ 	.word	0x000008e0


	//   ....[3]....
        /*00b0*/ 	.word	0x000094f0


	//----- nvinfo : EIATTR_CTAIDZ_USED
	.align		4
.L_918:
        /*00b4*/ 	.byte	0x01, 0x04
	.zero		2


	//----- nvinfo : EIATTR_CRS_STACK_SIZE
	.align		4
        /*00b8*/ 	.byte	0x04, 0x1e
        /*00ba*/ 	.short	(.L_920 - .L_919)
.L_919:
        /*00bc*/ 	.word	0x00000000
.L_920:


//--------------------- .nv.info._ZN5flash24flash_fwd_splitkv_kernelI23Flash_fwd_kernel_traitsILi96ELi64ELi128ELi4ELb0ELb0EN7cutlass6half_tE19Flash_kernel_traitsILi96ELi64ELi128ELi4ES3_EELb1ELb0ELb0ELb1ELb1ELb1ELb1ELb0EEEvNS_16Flash_fwd_paramsE --------------------------
	.section	.nv.info._ZN5flash24flash_fwd_splitkv_kernelI23Flash_fwd_kernel_traitsILi96ELi64ELi128ELi4ELb0ELb0EN7cutlass6half_tE19Flash_kernel_traitsILi96ELi64ELi128ELi4ES3_EELb1ELb0ELb0ELb1ELb1ELb1ELb1ELb0EEEvNS_16Flash_fwd_paramsE,"",@"SHT_CUDA_INFO"
	.sectionflags	@""
	.align	4


	//----- nvinfo : EIATTR_CUDA_API_VERSION
	.align		4
        /*0000*/ 	.byte	0x04, 0x37
        /*0002*/ 	.short	(.L_922 - .L_921)
.L_921:
        /*0004*/ 	.word	0x00000082


	//----- nvinfo : EIATTR_SW2861232_WAR
	.align		4
.L_922:
        /*0008*/ 	.byte	0x01, 0x35
	.zero		2


	//----- nvinfo : EIATTR_PARAM_CBANK
	.align		4
        /*000c*/ 	.byte	0x04, 0x0a
        /*000e*/ 	.short	(.L_924 - .L_923)
	.align		4
.L_923:
        /*0010*/ 	.word	index@(.nv.constant0._ZN5flash24flash_fwd_splitkv_kernelI23Flash_fwd_kernel_traitsILi96ELi64ELi128ELi4ELb0ELb0EN7cutlass6half_tE19Flash_kernel_traitsILi96ELi64ELi128ELi4ES3_EELb1ELb0ELb0ELb1ELb1ELb1ELb1ELb0EEEvNS_16Flash_fwd_paramsE)
        /*0014*/ 	.short	0x0160
        /*0016*/ 	.short	0x01d0


	//----- nvinfo : EIATTR_CBANK_PARAM_SIZE
	.align		4
.L_924:
        /*0018*/ 	.byte	0x03, 0x19
        /*001a*/ 	.short	0x01d0


	//----- nvinfo : EIATTR_KPARAM_INFO
	.align		4
        /*001c*/ 	.byte	0x04, 0x17
        /*001e*/ 	.short	(.L_926 - .L_925)
.L_925:
        /*0020*/ 	.word	0x00000000
        /*0024*/ 	.short	0x0000
        /*0026*/ 	.short	0x0000
        /*0028*/ 	.byte	0x00, 0xf0, 0x41, 0x07


	//----- nvinfo : EIATTR_MAXREG_COUNT
	.align		4
.L_926:
        /*002c*/ 	.byte	0x03, 0x1b
        /*002e*/ 	.short	0x00ff


	//----- nvinfo : EIATTR_NUM_BARRIERS
	.align		4
        /*0030*/ 	.byte	0x02, 0x4c
        /*0032*/ 	.byte	0x01
	.zero		1


	//----- nvinfo : EIATTR_MERCURY_ISA_VERSION
	.align		4
        /*0034*/ 	.byte	0x03, 0x5f
        /*0036*/ 	.short	0x0000


	//----- nvinfo : EIATTR_COOP_GROUP_MASK_REGIDS
	.align		4
        /*0038*/ 	.byte	0x04, 0x29
        /*003a*/ 	.short	(.L_928 - .L_927)


	//   ....[0]....
.L_927:
        /*003c*/ 	.word	0xffffffff


	//   ....[1]....
        /*0040*/ 	.word	0xffffffff


	//   ....[2]....
        /*0044*/ 	.word	0xffffffff


	//   ....[3]....
        /*0048*/ 	.word	0xffffffff


	//   ....[4]....
        /*004c*/ 	.word	0xffffffff


	//   ....[5]....
        /*0050*/ 	.word	0xffffffff


	//   ....[6]....
        /*0054*/ 	.word	0xffffffff


	//   ....[7]....
        /*0058*/ 	.word	0xffffffff


	//   ....[8]....
        /*005c*/ 	.word	0xffffffff


	//   ....[9]....
        /*0060*/ 	.word	0xffffffff


	//   ....[10]....
        /*0064*/ 	.word	0xffffffff


	//   ....[11]....
        /*0068*/ 	.word	0xffffffff


	//----- nvinfo : EIATTR_COOP_GROUP_INSTR_OFFSETS
	.align		4
.L_928:
        /*006c*/ 	.byte	0x04, 0x28
        /*006e*/ 	.short	(.L_930 - .L_929)


	//   ....[0]....
.L_929:
        /*0070*/ 	.word	0x00004380


	//   ....[1]....
        /*0074*/ 	.word	0x000043a0


	//   ....[2]....
        /*0078*/ 	.word	0x00004420


	//   ....[3]....
        /*007c*/ 	.word	0x00004430


	//   ....[4]....
        /*0080*/ 	.word	0x00007cf0


	//   ....[5]....
        /*0084*/ 	.word	0x00007d10


	//   ....[6]....
        /*0088*/ 	.word	0x00007d40


	//   ....[7]....
        /*008c*/ 	.word	0x00007d50


	//   ....[8]....
        /*0090*/ 	.word	0x00009830


	//   ....[9]....
        /*0094*/ 	.word	0x000098a0


	//   ....[10]....
        /*0098*/ 	.word	0x000098f0


	//   ....[11]....
        /*009c*/ 	.word	0x00009930


	//----- nvinfo : EIATTR_EXIT_INSTR_OFFSETS
	.align		4
.L_930:
        /*00a0*/ 	.byte	0x04, 0x1c
        /*00a2*/ 	.short	(.L_932 - .L_931)


	//   ....[0]....
.L_931:
        /*00a4*/ 	.word	0x000002a0


	//   ....[1]....
        /*00a8*/ 	.word	0x000008b0


	//   ....[2]....
        /*00ac*/ 	.word	0x000008e0


	//   ....[3]....
        /*00b0*/ 	.word	0x0000a510


	//----- nvinfo : EIATTR_CTAIDZ_USED
	.align		4
.L_932:
        /*00b4*/ 	.byte	0x01, 0x04
	.zero		2


	//----- nvinfo : EIATTR_CRS_STACK_SIZE
	.align		4
        /*00b8*/ 	.byte	0x04, 0x1e
        /*00ba*/ 	.short	(.L_934 - .L_933)
.L_933:
        /*00bc*/ 	.word	0x00000000
.L_934:


//--------------------- .nv.info._ZN5flash24flash_fwd_splitkv_kernelI23Flash_fwd_kernel_traitsILi96ELi64ELi128ELi4ELb0ELb0EN7cutlass6half_tE19Flash_kernel_traitsILi96ELi64ELi128ELi4ES3_EELb1ELb0ELb0ELb0ELb1ELb0ELb0ELb0EEEvNS_16Flash_fwd_paramsE --------------------------
	.section	.nv.info._ZN5flash24flash_fwd_splitkv_kernelI23Flash_fwd_kernel_traitsILi96ELi64ELi128ELi4ELb0ELb0EN7cutlass6half_tE19Flash_kernel_traitsILi96ELi64ELi128ELi4ES3_EELb1ELb0ELb0ELb0ELb1ELb0ELb0ELb0EEEvNS_16Flash_fwd_paramsE,"",@"SHT_CUDA_INFO"
	.sectionflags	@""
	.align	4


	//----- nvinfo : EIATTR_CUDA_API_VERSION
	.align		4
        /*0000*/ 	.byte	0x04, 0x37
        /*0002*/ 	.short	(.L_936 - .L_935)
.L_935:
        /*0004*/ 	.word	0x00000082


	//----- nvinfo : EIATTR_SW2861232_WAR
	.align		4
.L_936:
        /*0008*/ 	.byte	0x01, 0x35
	.zero		2


	//----- nvinfo : EIATTR_PARAM_CBANK
	.align		4
        /*000c*/ 	.byte	0x04, 0x0a
        /*000e*/ 	.short	(.L_938 - .L_937)
	.align		4
.L_937:
        /*0010*/ 	.word	index@(.nv.constant0._ZN5flash24flash_fwd_splitkv_kernelI23Flash_fwd_kernel_traitsILi96ELi64ELi128ELi4ELb0ELb0EN7cutlass6half_tE19Flash_kernel_traitsILi96ELi64ELi128ELi4ES3_EELb1ELb0ELb0ELb0ELb1ELb0ELb0ELb0EEEvNS_16Flash_fwd_paramsE)
        /*0014*/ 	.short	0x0160
        /*0016*/ 	.short	0x01d0


	//----- nvinfo : EIATTR_CBANK_PARAM_SIZE
	.align		4
.L_938:
        /*0018*/ 	.byte	0x03, 0x19
        /*001a*/ 	.short	0x01d0


	//----- nvinfo : EIATTR_KPARAM_INFO
	.align		4
        /*001c*/ 	.byte	0x04, 0x17
        /*001e*/ 	.short	(.L_940 - .L_939)
.L_939:
        /*0020*/ 	.word	0x00000000
        /*0024*/ 	.short	0x0000
        /*0026*/ 	.short	0x0000
        /*0028*/ 	.byte	0x00, 0xf0, 0x41, 0x07


	//----- nvinfo : EIATTR_MAXREG_COUNT
	.align		4
.L_940:
        /*002c*/ 	.byte	0x03, 0x1b
        /*002e*/ 	.short	0x00ff


	//----- nvinfo : EIATTR_NUM_BARRIERS
	.align		4
        /*0030*/ 	.byte	0x02, 0x4c
        /*0032*/ 	.byte	0x01
	.zero		1


	//----- nvinfo : EIATTR_MERCURY_ISA_VERSION
	.align		4
        /*0034*/ 	.byte	0x03, 0x5f
        /*0036*/ 	.short	0x0000


	//----- nvinfo : EIATTR_COOP_GROUP_MASK_REGIDS
	.align		4
        /*0038*/ 	.byte	0x04, 0x29
        /*003a*/ 	.short	(.L_942 - .L_941)


	//   ....[0]....
.L_941:
        /*003c*/ 	.word	0xffffffff


	//   ....[1]....
        /*0040*/ 	.word	0xffffffff


	//   ....[2]....
        /*0044*/ 	.word	0xffffffff


	//   ....[3]....
        /*0048*/ 	.word	0xffffffff


	//   ....[4]....
        /*004c*/ 	.word	0xffffffff


	//   ....[5]....
        /*0050*/ 	.word	0xffffffff


	//   ....[6]....
        /*0054*/ 	.word	0xffffffff


	//   ....[7]....
        /*0058*/ 	.word	0xffffffff


	//   ....[8]....
        /*005c*/ 	.word	0xffffffff


	//   ....[9]....
        /*0060*/ 	.word	0xffffffff


	//   ....[10]....
        /*0064*/ 	.word	0xffffffff


	//   ....[11]....
        /*0068*/ 	.word	0xffffffff


	//   ....[12]....
        /*006c*/ 	.word	0xffffffff


	//   ....[13]....
        /*0070*/ 	.word	0xffffffff


	//   ....[14]....
        /*0074*/ 	.word	0xffffffff


	//   ....[15]....
        /*0078*/ 	.word	0xffffffff


	//----- nvinfo : EIATTR_COOP_GROUP_INSTR_OFFSETS
	.align		4
.L_942:
        /*007c*/ 	.byte	0x04, 0x28
        /*007e*/ 	.short	(.L_944 - .L_943)


	//   ....[0]....
.L_943:
        /*0080*/ 	.word	0x00003e50


	//   ....[1]....
        /*0084*/ 	.word	0x00004030


	//   ....[2]....
        /*0088*/ 	.word	0x000040c0


	//   ....[3]....
        /*008c*/ 	.word	0x00004180


	//   ....[4]....
        /*0090*/ 	.word	0x00007c50


	//   ....[5]....
        /*0094*/ 	.word	0x00007c90


	//   ....[6]....
        /*0098*/ 	.word	0x00007cb0


	//   ....[7]....
        /*009c*/ 	.word	0x00007cd0


	//   ....[8]....
        /*00a0*/ 	.word	0x0000b170


	//   ....[9]....
        /*00a4*/ 	.word	0x0000b190


	//   ....[10]....
        /*00a8*/ 	.word	0x0000b1d0


	//   ....[11]....
        /*00ac*/ 	.word	0x0000b1e0


	//   ....[12]....
        /*00b0*/ 	.word	0x0000cd10


	//   ....[13]....
        /*00b4*/ 	.word	0x0000cd50


	//   ....[14]....
        /*00b8*/ 	.word	0x0000cd90


	//   ....[15]....
        /*00bc*/ 	.word	0x0000cda0


	//----- nvinfo : EIATTR_EXIT_INSTR_OFFSETS
	.align		4
.L_944:
        /*00c0*/ 	.byte	0x04, 0x1c
        /*00c2*/ 	.short	(.L_946 - .L_945)


	//   ....[0]....
.L_945:
        /*00c4*/ 	.word	0x000002d0


	//   ....[1]....
        /*00c8*/ 	.word	0x00000880


	//   ....[2]....
        /*00cc*/ 	.word	0x000008b0


	//   ....[3]....
        /*00d0*/ 	.word	0x0000db60


	//   ....[4]....
        /*00d4*/ 	.word	0x0000dc30


	//----- nvinfo : EIATTR_CTAIDZ_USED
	.align		4
.L_946:
        /*00d8*/ 	.byte	0x01, 0x04
	.zero		2


	//----- nvinfo : EIATTR_CRS_STACK_SIZE
	.align		4
        /*00dc*/ 	.byte	0x04, 0x1e
        /*00de*/ 	.short	(.L_948 - .L_947)
.L_947:
        /*00e0*/ 	.word	0x00000000
.L_948:


//--------------------- .nv.info._ZN5flash24flash_fwd_splitkv_kernelI23Flash_fwd_kernel_traitsILi96ELi64ELi128ELi4ELb0ELb0EN7cutlass6half_tE19Flash_kernel_traitsILi96ELi64ELi128ELi4ES3_EELb1ELb0ELb0ELb0ELb1ELb1ELb0ELb0EEEvNS_16Flash_fwd_paramsE --------------------------
	.section	.nv.info._ZN5flash24flash_fwd_splitkv_kernelI23Flash_fwd_kernel_traitsILi96ELi64ELi128ELi4ELb0ELb0EN7cutlass6half_tE19Flash_kernel_traitsILi96ELi64ELi128ELi4ES3_EELb1ELb0ELb0ELb0ELb1ELb1ELb0ELb0EEEvNS_16Flash_fwd_paramsE,"",@"SHT_CUDA_INFO"
	.sectionflags	@""
	.align	4


	//----- nvinfo : EIATTR_CUDA_API_VERSION
	.align		4
        /*0000*/ 	.byte	0x04, 0x37
        /*0002*/ 	.short	(.L_950 - .L_949)
.L_949:
        /*0004*/ 	.word	0x00000082


	//----- nvinfo : EIATTR_SW2861232_WAR
	.align		4
.L_950:
        /*0008*/ 	.byte	0x01, 0x35
	.zero		2


	//----- nvinfo : EIATTR_PARAM_CBANK
	.align		4
        /*000c*/ 	.byte	0x04, 0x0a
        /*000e*/ 	.short	(.L_952 - .L_951)
	.align		4
.L_951:
        /*0010*/ 	.word	index@(.nv.constant0._ZN5flash24flash_fwd_splitkv_kernelI23Flash_fwd_kernel_traitsILi96ELi64ELi128ELi4ELb0ELb0EN7cutlass6half_tE19Flash_kernel_traitsILi96ELi64ELi128ELi4ES3_EELb1ELb0ELb0ELb0ELb1ELb1ELb0ELb0EEEvNS_16Flash_fwd_paramsE)
        /*0014*/ 	.short	0x0160
        /*0016*/ 	.short	0x01d0


	//----- nvinfo : EIATTR_CBANK_PARAM_SIZE
	.align		4
.L_952:
        /*0018*/ 	.byte	0x03, 0x19
        /*001a*/ 	.short	0x01d0


	//----- nvinfo : EIATTR_KPARAM_INFO
	.align		4
        /*001c*/ 	.byte	0x04, 0x17
        /*001e*/ 	.short	(.L_954 - .L_953)
.L_953:
        /*0020*/ 	.word	0x00000000
        /*0024*/ 	.short	0x0000
        /*0026*/ 	.short	0x0000
        /*0028*/ 	.byte	0x00, 0xf0, 0x41, 0x07


	//----- nvinfo : EIATTR_MAXREG_COUNT
	.align		4
.L_954:
        /*002c*/ 	.byte	0x03, 0x1b
        /*002e*/ 	.short	0x00ff


	//----- nvinfo : EIATTR_NUM_BARRIERS
	.align		4
        /*0030*/ 	.byte	0x02, 0x4c
        /*0032*/ 	.byte	0x01
	.zero		1


	//----- nvinfo : EIATTR_MERCURY_ISA_VERSION
	.align		4
        /*0034*/ 	.byte	0x03, 0x5f
        /*0036*/ 	.short	0x0000


	//----- nvinfo : EIATTR_COOP_GROUP_MASK_REGIDS
	.align		4
        /*0038*/ 	.byte	0x04, 0x29
        /*003a*/ 	.short	(.L_956 - .L_955)


	//   ....[0]....
.L_955:
        /*003c*/ 	.word	0xffffffff


	//   ....[1]....
        /*0040*/ 	.word	0xffffffff


	//   ....[2]....
        /*0044*/ 	.word	0xffffffff


	//   ....[3]....
        /*0048*/ 	.word	0xffffffff


	//   ....[4]....
        /*004c*/ 	.word	0xffffffff


	//   ....[5]....
        /*0050*/ 	.word	0xffffffff


	//   ....[6]....
        /*0054*/ 	.word	0xffffffff


	//   ....[7]....
        /*0058*/ 	.word	0xffffffff


	//   ....[8]....
        /*005c*/ 	.word	0xffffffff


	//   ....[9]....
        /*0060*/ 	.word	0xffffffff


	//   ....[10]....
        /*0064*/ 	.word	0xffffffff


	//   ....[11]....
        /*0068*/ 	.word	0xffffffff


	//   ....[12]....
        /*006c*/ 	.word	0xffffffff


	//   ....[13]....
        /*0070*/ 	.word	0xffffffff


	//   ....[14]....
        /*0074*/ 	.word	0xffffffff


	//   ....[15]....
        /*0078*/ 	.word	0xffffffff


	//----- nvinfo : EIATTR_COOP_GROUP_INSTR_OFFSETS
	.align		4
.L_956:
        /*007c*/ 	.byte	0x04, 0x28
        /*007e*/ 	.short	(.L_958 - .L_957)


	//   ....[0]....
.L_957:
        /*0080*/ 	.word	0x00004730


	//   ....[1]....
        /*0084*/ 	.word	0x000048a0


	//   ....[2]....
        /*0088*/ 	.word	0x000048c0


	//   ....[3]....
        /*008c*/ 	.word	0x00004920


	//   ....[4]....
        /*0090*/ 	.word	0x00008c60


	//   ....[5]....
        /*0094*/ 	.word	0x00008c70


	//   ....[6]....
        /*0098*/ 	.word	0x00008ca0


	//   ....[7]....
        /*009c*/ 	.word	0x00008cb0


	//   ....[8]....
        /*00a0*/ 	.word	0x0000c9d0


	//   ....[9]....
        /*00a4*/ 	.word	0x0000c9e0


	//   ....[10]....
        /*00a8*/ 	.word	0x0000ca10


	//   ....[11]....
        /*00ac*/ 	.word	0x0000ca20


	//   ....[12]....
        /*00b0*/ 	.word	0x0000e500


	//   ....[13]....
        /*00b4*/ 	.word	0x0000e540


	//   ....[14]....
        /*00b8*/ 	.word	0x0000e580


	//   ....[15]....
        /*00bc*/ 	.word	0x0000e590


	//----- nvinfo : EIATTR_EXIT_INSTR_OFFSETS
	.align		4
.L_958:
        /*00c0*/ 	.byte	0x04, 0x1c
        /*00c2*/ 	.short	(.L_960 - .L_959)


	//   ....[0]....
.L_959:
        /*00c4*/ 	.word	0x000002d0


	//   ....[1]....
        /*00c8*/ 	.word	0x00000890


	//   ....[2]....
        /*00cc*/ 	.word	0x000008c0


	//   ....[3]....
        /*00d0*/ 	.word	0x0000f350


	//   ....[4]....
        /*00d4*/ 	.word	0x0000f430


	//----- nvinfo : EIATTR_CTAIDZ_USED
	.align		4
.L_960:
        /*00d8*/ 	.byte	0x01, 0x04
	.zero		2


	//----- nvinfo : EIATTR_CRS_STACK_SIZE
	.align		4
        /*00dc*/ 	.byte	0x04, 0x1e
        /*00de*/ 	.short	(.L_962 - .L_961)
.L_961:
        /*00e0*/ 	.word	0x00000000
.L_962:


//--------------------- .nv.info._ZN5flash24flash_fwd_splitkv_kernelI23Flash_fwd_kernel_traitsILi96ELi64ELi128ELi4ELb0ELb0EN7cutlass6half_tE19Flash_kernel_traitsILi96ELi64ELi128ELi4ES3_EELb1ELb0ELb1ELb0ELb0ELb0ELb0ELb0EEEvNS_16Flash_fwd_paramsE --------------------------
	.section	.nv.info._ZN5flash24flash_fwd_splitkv_kernelI23Flash_fwd_kernel_traitsILi96ELi64ELi128ELi4ELb0ELb0EN7cutlass6half_tE19Flash_kernel_traitsILi96ELi64ELi128ELi4ES3_EELb1ELb0ELb1ELb0ELb0ELb0ELb0ELb0EEEvNS_16Flash_fwd_paramsE,"",@"SHT_CUDA_INFO"
	.sectionflags	@""
	.align	4


	//----- nvinfo : EIATTR_CUDA_API_VERSION
	.align		4
        /*0000*/ 	.byte	0x04, 0x37
        /*0002*/ 	.short	(.L_964 - .L_963)
.L_963:
        /*0004*/ 	.word	0x00000082


	//----- nvinfo : EIATTR_SW2861232_WAR
	.align		4
.L_964:
        /*0008*/ 	.byte	0x01, 0x35
	.zero		2


	//----- nvinfo : EIATTR_PARAM_CBANK
	.align		4
        /*000c*/ 	.byte	0x04, 0x0a
        /*000e*/ 	.short	(.L_966 - .L_965)
	.align		4
.L_965:
        /*0010*/ 	.word	index@(.nv.constant0._ZN5flash24flash_fwd_splitkv_kernelI23Flash_fwd_kernel_traitsILi96ELi64ELi128ELi4ELb0ELb0EN7cutlass6half_tE19Flash_kernel_traitsILi96ELi64ELi128ELi4ES3_EELb1ELb0ELb1ELb0ELb0ELb0ELb0ELb0EEEvNS_16Flash_fwd_paramsE)
        /*0014*/ 	.short	0x0160
        /*0016*/ 	.short	0x01d0


	//----- nvinfo : EIATTR_CBANK_PARAM_SIZE
	.align		4
.L_966:
        /*0018*/ 	.byte	0x03, 0x19
        /*001a*/ 	.short	0x01d0


	//----- nvinfo : EIATTR_KPARAM_INFO
	.align		4
        /*001c*/ 	.byte	0x04, 0x17
        /*001e*/ 	.short	(.L_968 - .L_967)
.L_967:
        /*0020*/ 	.word	0x00000000
        /*0024*/ 	.short	0x0000
        /*0026*/ 	.short	0x0000
        /*0028*/ 	.byte	0x00, 0xf0, 0x41, 0x07


	//----- nvinfo : EIATTR_MAXREG_COUNT
	.align		4
.L_968:
        /*002c*/ 	.byte	0x03, 0x1b
        /*002e*/ 	.short	0x00ff


	//----- nvinfo : EIATTR_NUM_BARRIERS
	.align		4
        /*0030*/ 	.byte	0x02, 0x4c
        /*0032*/ 	.byte	0x01
	.zero		1


	//----- nvinfo : EIATTR_MERCURY_ISA_VERSION
	.align		4
        /*0034*/ 	.byte	0x03, 0x5f
        /*0036*/ 	.short	0x0000


	//----- nvinfo : EIATTR_COOP_GROUP_MASK_REGIDS
	.align		4
        /*0038*/ 	.byte	0x04, 0x29
        /*003a*/ 	.short	(.L_970 - .L_969)


	//   ....[0]....
.L_969:
        /*003c*/ 	.word	0xffffffff


	//   ....[1]....
        /*0040*/ 	.word	0xffffffff


	//   ....[2]....
        /*0044*/ 	.word	0xffffffff


	//   ....[3]....
        /*0048*/ 	.word	0xffffffff


	//   ....[4]....
        /*004c*/ 	.word	0xffffffff


	//   ....[5]....
        /*0050*/ 	.word	0xffffffff


	//   ....[6]....
        /*0054*/ 	.word	0xffffffff


	//   ....[7]....
        /*0058*/ 	.word	0xffffffff


	//   ....[8]....
        /*005c*/ 	.word	0xffffffff


	//   ....[9]....
        /*0060*/ 	.word	0xffffffff


	//   ....[10]....
        /*0064*/ 	.word	0xffffffff


	//   ....[11]....
        /*0068*/ 	.word	0xffffffff


	//   ....[12]....
        /*006c*/ 	.word	0xffffffff


	//   ....[13]....
        /*0070*/ 	.word	0xffffffff


	//   ....[14]....
        /*0074*/ 	.word	0xffffffff


	//   ....[15]....
        /*0078*/ 	.word	0xffffffff


	//----- nvinfo : EIATTR_COOP_GROUP_INSTR_OFFSETS
	.align		4
.L_970:
        /*007c*/ 	.byte	0x04, 0x28
        /*007e*/ 	.short	(.L_972 - .L_971)


	//   ....[0]....
.L_971:
        /*0080*/ 	.word	0x00005b80


	//   ....[1]....
        /*0084*/ 	.word	0x00005be0


	//   ....[2]....
        /*0088*/ 	.word	0x00005c10


	//   ....[3]....
        /*008c*/ 	.word	0x00005ca0


	//   ....[4]....
        /*0090*/ 	.word	0x0000a740


	//   ....[5]....
        /*0094*/ 	.word	0x0000a750


	//   ....[6]....
        /*0098*/ 	.word	0x0000a780


	//   ....[7]....
        /*009c*/ 	.word	0x0000a790


	//   ....[8]....
        /*00a0*/ 	.word	0x0000ec60


	//   ....[9]....
        /*00a4*/ 	.word	0x0000ec80


	//   ....[10]....
        /*00a8*/ 	.word	0x0000eca0


	//   ....[11]....
        /*00ac*/ 	.word	0x0000ecc0


	//   ....[12]....
        /*00b0*/ 	.word	0x00010800


	//   ....[13]....
        /*00b4*/ 	.word	0x00010840


	//   ....[14]....
        /*00b8*/ 	.word	0x00010880


	//   ....[15]....
        /*00bc*/ 	.word	0x00010890


	//----- nvinfo : EIATTR_EXIT_INSTR_OFFSETS
	.align		4
.L_972:
        /*00c0*/ 	.byte	0x04, 0x1c
        /*00c2*/ 	.short	(.L_974 - .L_973)


	//   ....[0]....
.L_973:
        /*00c4*/ 	.word	0x000002d0


	//   ....[1]....
        /*00c8*/ 	.word	0x00000900


	//   ....[2]....
        /*00cc*/ 	.word	0x00000930


	//   ....[3]....
        /*00d0*/ 	.word	0x000116e0


	//   ....[4]....
        /*00d4*/ 	.word	0x000117d0


	//   ....[5]....
        /*00d8*/ 	.word	0x000117f0


	//----- nvinfo : EIATTR_CTAIDZ_USED
	.align		4
.L_974:
        /*00dc*/ 	.byte	0x01, 0x04
	.zero		2


	//----- nvinfo : EIATTR_CRS_STACK_SIZE
	.align		4
        /*00e0*/ 	.byte	0x04, 0x1e
        /*00e2*/ 	.short	(.L_976 - .L_975)
.L_975:
        /*00e4*/ 	.word	0x00000000
.L_976:


//--------------------- .nv.info._ZN5flash24flash_fwd_splitkv_kernelI23Flash_fwd_kernel_traitsILi96ELi64ELi128ELi4ELb0ELb0EN7cutlass6half_tE19Flash_kernel_traitsILi96ELi64ELi128ELi4ES3_EELb1ELb0ELb1ELb0ELb0ELb1ELb0ELb0EEEvNS_16Flash_fwd_paramsE --------------------------
	.section	.nv.info._ZN5flash24flash_fwd_splitkv_kernelI23Flash_fwd_kernel_traitsILi96ELi64ELi128ELi4ELb0ELb0EN7cutlass6half_tE19Flash_kernel_traitsILi96ELi64ELi128ELi4ES3_EELb1ELb0ELb1ELb0ELb0ELb1ELb0ELb0EEEvNS_16Flash_fwd_paramsE,"",@"SHT_CUDA_INFO"
	.sectionflags	@""
	.align	4


	//----- nvinfo : EIATTR_CUDA_API_VERSION
	.align		4
        /*0000*/ 	.byte	0x04, 0x37
        /*0002*/ 	.short	(.L_978 - .L_977)
.L_977:
        /*0004*/ 	.word	0x00000082


	//----- nvinfo : EIATTR_SW2861232_WAR
	.align		4
.L_978:
        /*0008*/ 	.byte	0x01, 0x35
	.zero		2


	//----- nvinfo : EIATTR_PARAM_CBANK
	.align		4
        /*000c*/ 	.byte	0x04, 0x0a
        /*000e*/ 	.short	(.L_980 - .L_979)
	.align		4
.L_979:
        /*0010*/ 	.word	index@(.nv.constant0._ZN5flash24flash_fwd_splitkv_kernelI23Flash_fwd_kernel_traitsILi96ELi64ELi128ELi4ELb0ELb0EN7cutlass6half_tE19Flash_kernel_traitsILi96ELi64ELi128ELi4ES3_EELb1ELb0ELb1ELb0ELb0ELb1ELb0ELb0EEEvNS_16Flash_fwd_paramsE)
        /*0014*/ 	.short	0x0160
        /*0016*/ 	.short	0x01d0


	//----- nvinfo : EIATTR_CBANK_PARAM_SIZE
	.align		4
.L_980:
        /*0018*/ 	.byte	0x03, 0x19
        /*001a*/ 	.short	0x01d0


	//----- nvinfo : EIATTR_KPARAM_INFO
	.align		4
        /*001c*/ 	.byte	0x04, 0x17
        /*001e*/ 	.short	(.L_982 - .L_981)
.L_981:
        /*0020*/ 	.word	0x00000000
        /*0024*/ 	.short	0x0000
        /*0026*/ 	.short	0x0000
        /*0028*/ 	.byte	0x00, 0xf0, 0x41, 0x07


	//----- nvinfo : EIATTR_MAXREG_COUNT
	.align		4
.L_982:
        /*002c*/ 	.byte	0x03, 0x1b
        /*002e*/ 	.short	0x00ff


	//----- nvinfo : EIATTR_NUM_BARRIERS
	.align		4
        /*0030*/ 	.byte	0x02, 0x4c
        /*0032*/ 	.byte	0x01
	.zero		1


	//----- nvinfo : EIATTR_MERCURY_ISA_VERSION
	.align		4
        /*0034*/ 	.byte	0x03, 0x5f
        /*0036*/ 	.short	0x0000


	//----- nvinfo : EIATTR_COOP_GROUP_MASK_REGIDS
	.align		4
        /*0038*/ 	.byte	0x04, 0x29
        /*003a*/ 	.short	(.L_984 - .L_983)


	//   ....[0]....
.L_983:
        /*003c*/ 	.word	0xffffffff


	//   ....[1]....
        /*0040*/ 	.word	0xffffffff


	//   ....[2]....
        /*0044*/ 	.word	0xffffffff


	//   ....[3]....
        /*0048*/ 	.word	0xffffffff


	//   ....[4]....
        /*004c*/ 	.word	0xffffffff


	//   ....[5]....
        /*0050*/ 	.word	0xffffffff


	//   ....[6]....
        /*0054*/ 	.word	0xffffffff


	//   ....[7]....
        /*0058*/ 	.word	0xffffffff


	//   ....[8]....
        /*005c*/ 	.word	0xffffffff


	//   ....[9]....
        /*0060*/ 	.word	0xffffffff


	//   ....[10]....
        /*0064*/ 	.word	0xffffffff


	//   ....[11]....
        /*0068*/ 	.word	0xffffffff


	//   ....[12]....
        /*006c*/ 	.word	0xffffffff


	//   ....[13]....
        /*0070*/ 	.word	0xffffffff


	//   ....[14]....
        /*0074*/ 	.word	0xffffffff


	//   ....[15]....
        /*0078*/ 	.word	0xffffffff


	//----- nvinfo : EIATTR_COOP_GROUP_INSTR_OFFSETS
	.align		4
.L_984:
        /*007c*/ 	.byte	0x04, 0x28
        /*007e*/ 	.short	(.L_986 - .L_985)


	//   ....[0]....
.L_985:
        /*0080*/ 	.word	0x000063a0


	//   ....[1]....
        /*0084*/ 	.word	0x000063d0


	//   ....[2]....
        /*0088*/ 	.word	0x00006400


	//   ....[3]....
        /*008c*/ 	.word	0x00006490


	//   ....[4]....
        /*0090*/ 	.word	0x0000b790


	//   ....[5]....
        /*0094*/ 	.word	0x0000b7c0


	//   ....[6]....
        /*0098*/ 	.word	0x0000b7e0


	//   ....[7]....
        /*009c*/ 	.word	0x0000b810


	//   ....[8]....
        /*00a0*/ 	.word	0x00010540


	//   ....[9]....
        /*00a4*/ 	.word	0x00010550


	//   ....[10]....
        /*00a8*/ 	.word	0x00010570


	//   ....[11]....
        /*00ac*/ 	.word	0x00010590


	//   ....[12]....
        /*00b0*/ 	.word	0x00012070


	//   ....[13]....
        /*00b4*/ 	.word	0x000120b0


	//   ....[14]....
        /*00b8*/ 	.word	0x000120e0


	//   ....[15]....
        /*00bc*/ 	.word	0x000120f0


	//----- nvinfo : EIATTR_EXIT_INSTR_OFFSETS
	.align		4
.L_986:
        /*00c0*/ 	.byte	0x04, 0x1c
        /*00c2*/ 	.short	(.L_988 - .L_987)


	//   ....[0]....
.L_987:
        /*00c4*/ 	.word	0x000002d0


	//   ....[1]....
        /*00c8*/ 	.word	0x00000900


	//   ....[2]....
        /*00cc*/ 	.word	0x00000930


	//   ....[3]....
        /*00d0*/ 	.word	0x00012f50


	//   ....[4]....
        /*00d4*/ 	.word	0x00013040


	//   ....[5]....
        /*00d8*/ 	.word	0x00013060


	//----- nvinfo : EIATTR_CTAIDZ_USED
	.align		4
.L_988:
        /*00dc*/ 	.byte	0x01, 0x04
	.zero		2


	//----- nvinfo : EIATTR_CRS_STACK_SIZE
	.align		4
        /*00e0*/ 	.byte	0x04, 0x1e
        /*00e2*/ 	.short	(.L_990 - .L_989)
.L_989:
        /*00e4*/ 	.word	0x00000000
.L_990:


//--------------------- .nv.info._ZN5flash24flash_fwd_splitkv_kernelI23Flash_fwd_kernel_traitsILi96ELi64ELi128ELi4ELb0ELb0EN7cutlass6half_tE19Flash_kernel_traitsILi96ELi64ELi128ELi4ES3_EELb1ELb0ELb0ELb0ELb1ELb0ELb0ELb1EEEvNS_16Flash_fwd_paramsE --------------------------
	.section	.nv.info._ZN5flash24flash_fwd_splitkv_kernelI23Flash_fwd_kernel_traitsILi96ELi64ELi128ELi4ELb0ELb0EN7cutlass6half_tE19Flash_kernel_traitsILi96ELi64ELi128ELi4ES3_EELb1ELb0ELb0ELb0ELb1ELb0ELb0ELb1EEEvNS_16Flash_fwd_paramsE,"",@"SHT_CUDA_INFO"
	.sectionflags	@""
	.align	4


	//----- nvinfo : EIATTR_CUDA_API_VERSION
	.align		4
        /*0000*/ 	.byte	0x04, 0x37
        /*0002*/ 	.short	(.L_992 - .L_991)
.L_991:
        /*0004*/ 	.word	0x00000082


	//----- nvinfo : EIATTR_SW2861232_WAR
	.align		4
.L_992:
        /*0008*/ 	.byte	0x01, 0x35
	.zero		2


	//----- nvinfo : EIATTR_PARAM_CBANK
	.align		4
        /*000c*/ 	.byte	0x04, 0x0a
        /*000e*/ 	.short	(.L_994 - .L_993)
	.align		4
.L_993:
        /*0010*/ 	.word	index@(.nv.constant0._ZN5flash24flash_fwd_splitkv_kernelI23Flash_fwd_kernel_traitsILi96ELi64ELi128ELi4ELb0ELb0EN7cutlass6half_tE19Flash_kernel_traitsILi96ELi64ELi128ELi4ES3_EELb1ELb0ELb0ELb0ELb1ELb0ELb0ELb1EEEvNS_16Flash_fwd_paramsE)
        /*0014*/ 	.short	0x0160
        /*0016*/ 	.short	0x01d0


	//----- nvinfo : EIATTR_CBANK_PARAM_SIZE
	.align		4
.L_994:
        /*0018*/ 	.byte	0x03, 0x19
        /*001a*/ 	.short	0x01d0


	//----- nvinfo : EIATTR_KPARAM_INFO
	.align		4
        /*001c*/ 	.byte	0x04, 0x17
        /*001e*/ 	.short	(.L_996 - .L_995)
.L_995:
        /*0020*/ 	.word	0x00000000
        /*0024*/ 	.short	0x0000
        /*0026*/ 	.short	0x0000
        /*0028*/ 	.byte	0x00, 0xf0, 0x41, 0x07


	//----- nvinfo : EIATTR_MAXREG_COUNT
	.align		4
.L_996:
        /*002c*/ 	.byte	0x03, 0x1b
        /*002e*/ 	.short	0x00ff


	//----- nvinfo : EIATTR_NUM_BARRIERS
	.align		4
        /*0030*/ 	.byte	0x02, 0x4c
        /*0032*/ 	.byte	0x01
	.zero		1


	//----- nvinfo : EIATTR_MERCURY_ISA_VERSION
	.align		4
        /*0034*/ 	.byte	0x03, 0x5f
        /*0036*/ 	.short	0x0000


	//----- nvinfo : EIATTR_COOP_GROUP_MASK_REGIDS
	.align		4
        /*0038*/ 	.byte	0x04, 0x29
        /*003a*/ 	.short	(.L_998 - .L_997)


	//   ....[0]....
.L_997:
        /*003c*/ 	.word	0xffffffff


	//   ....[1]....
        /*0040*/ 	.word	0xffffffff


	//   ....[2]....
        /*0044*/ 	.word	0xffffffff


	//   ....[3]....
        /*0048*/ 	.word	0xffffffff


	//   ....[4]....
        /*004c*/ 	.word	0xffffffff


	//   ....[5]....
        /*0050*/ 	.word	0xffffffff


	//   ....[6]....
        /*0054*/ 	.word	0xffffffff


	//   ....[7]....
        /*0058*/ 	.word	0xffffffff


	//   ....[8]....
        /*005c*/ 	.word	0xffffffff


	//   ....[9]....
        /*0060*/ 	.word	0xffffffff


	//   ....[10]....
        /*0064*/ 	.word	0xffffffff


	//   ....[11]....
        /*0068*/ 	.word	0xffffffff


	//   ....[12]....
        /*006c*/ 	.word	0xffffffff


	//   ....[13]....
        /*0070*/ 	.word	0xffffffff


	//   ....[14]....
        /*0074*/ 	.word	0xffffffff


	//   ....[15]....
        /*0078*/ 	.word	0xffffffff


	//----- nvinfo : EIATTR_COOP_GROUP_INSTR_OFFSETS
	.align		4
.L_998:
        /*007c*/ 	.byte	0x04, 0x28
        /*007e*/ 	.short	(.L_1000 - .L_999)


	//   ....[0]....
.L_999:
        /*0080*/ 	.word	0x000100b0


	//   ....[1]....
        /*0084*/ 	.word	0x00010140


	//   ....[2]....
        /*0088*/ 	.word	0x00010170


	//   ....[3]....
        /*008c*/ 	.word	0x00010190


	//   ....[4]....
        /*0090*/ 	.word	0x00013d00


	//   ....[5]....
        /*0094*/ 	.word	0x00013d50


	//   ....[6]....
        /*0098*/ 	.word	0x00013d70


	//   ....[7]....
        /*009c*/ 	.word	0x00013d90


	//   ....[8]....
        /*00a0*/ 	.word	0x00017210


	//   ....[9]....
        /*00a4*/ 	.word	0x00017230


	//   ....[10]....
        /*00a8*/ 	.word	0x00017270


	//   ....[11]....
        /*00ac*/ 	.word	0x00017280


	//   ....[12]....
        /*00b0*/ 	.word	0x00018db0


	//   ....[13]....
        /*00b4*/ 	.word	0x00018df0


	//   ....[14]....
        /*00b8*/ 	.word	0x00018e30


	//   ....[15]....
        /*00bc*/ 	.word	0x00018e40


	//----- nvinfo : EIATTR_EXIT_INSTR_OFFSETS
	.align		4
.L_1000:
        /*00c0*/ 	.byte	0x04, 0x1c
        /*00c2*/ 	.short	(.L_1002 - .L_1001)


	//   ....[0]....
.L_1001:
        /*00c4*/ 	.word	0x00000310


	//   ....[1]....
        /*00c8*/ 	.word	0x000008a0


	//   ....[2]....
        /*00cc*/ 	.word	0x000008d0


	//   ....[3]....
        /*00d0*/ 	.word	0x00019ca0


	//   ....[4]....
        /*00d4*/ 	.word	0x00019d70


	//----- nvinfo : EIATTR_CTAIDZ_USED
	.align		4
.L_1002:
        /*00d8*/ 	.byte	0x01, 0x04
	.zero		2


	//----- nvinfo : EIATTR_CRS_STACK_SIZE
	.align		4
        /*00dc*/ 	.byte	0x04, 0x1e
        /*00de*/ 	.short	(.L_1004 - .L_1003)
.L_1003:
        /*00e0*/ 	.word	0x00000000
.L_1004:


//--------------------- .nv.info._ZN5flash24flash_fwd_splitkv_kernelI23Flash_fwd_kernel_traitsILi96ELi64ELi128ELi4ELb0ELb0EN7cutlass6half_tE19Flash_kernel_traitsILi96ELi64ELi128ELi4ES3_EELb1ELb0ELb0ELb0ELb1ELb1ELb0ELb1EEEvNS_16Flash_fwd_paramsE --------------------------
	.section	.nv.info._ZN5flash24flash_fwd_splitkv_kernelI23Flash_fwd_kernel_traitsILi96ELi64ELi128ELi4ELb0ELb0EN7cutlass6half_tE19Flash_kernel_traitsILi96ELi64ELi128ELi4ES3_EELb1ELb0ELb0ELb0ELb1ELb1ELb0ELb1EEEvNS_16Flash_fwd_paramsE,"",@"SHT_CUDA_INFO"
	.sectionflags	@""
	.align	4


	//----- nvinfo : EIATTR_CUDA_API_VERSION
	.align		4
        /*0000*/ 	.byte	0x04, 0x37
        /*0002*/ 	.short	(.L_1006 - .L_1005)
.L_1005:
        /*0004*/ 	.word	0x00000082


	//----- nvinfo : EIATTR_SW2861232_WAR
	.align		4
.L_1006:
        /*0008*/ 	.byte	0x01, 0x35
	.zero		2


	//----- nvinfo : EIATTR_PARAM_CBANK
	.align		4
        /*000c*/ 	.byte	0x04, 0x0a
        /*000e*/ 	.short	(.L_1008 - .L_1007)
	.align		4
.L_1007:
        /*0010*/ 	.word	index@(.nv.constant0._ZN5flash24flash_fwd_splitkv_kernelI23Flash_fwd_kernel_traitsILi96ELi64ELi128ELi4ELb0ELb0EN7cutlass6half_tE19Flash_kernel_traitsILi96ELi64ELi128ELi4ES3_EELb1ELb0ELb0ELb0ELb1ELb1ELb0ELb1EEEvNS_16Flash_fwd_paramsE)
        /*0014*/ 	.short	0x0160
        /*0016*/ 	.short	0x01d0


	//----- nvinfo : EIATTR_CBANK_PARAM_SIZE
	.align		4
.L_1008:
        /*0018*/ 	.byte	0x03, 0x19
        /*001a*/ 	.short	0x01d0


	//----- nvinfo : EIATTR_KPARAM_INFO
	.align		4
        /*001c*/ 	.byte	0x04, 0x17
        /*001e*/ 	.short	(.L_1010 - .L_1009)
.L_1009:
        /*0020*/ 	.word	0x00000000
        /*0024*/ 	.short	0x0000
        /*0026*/ 	.short	0x0000
        /*0028*/ 	.byte	0x00, 0xf0, 0x41, 0x07


	//----- nvinfo : EIATTR_MAXREG_COUNT
	.align		4
.L_1010:
        /*002c*/ 	.byte	0x03, 0x1b
        /*002e*/ 	.short	0x00ff


	//----- nvinfo : EIATTR_NUM_BARRIERS
	.align		4
        /*0030*/ 	.byte	0x02, 0x4c
        /*0032*/ 	.byte	0x01
	.zero		1


	//----- nvinfo : EIATTR_MERCURY_ISA_VERSION
	.align		4
        /*0034*/ 	.byte	0x03, 0x5f
        /*0036*/ 	.short	0x0000


	//----- nvinfo : EIATTR_COOP_GROUP_MASK_REGIDS
	.align		4
        /*0038*/ 	.byte	0x04, 0x29
        /*003a*/ 	.short	(.L_1012 - .L_1011)


	//   ....[0]....
.L_1011:
        /*003c*/ 	.word	0xffffffff


	//   ....[1]....
        /*0040*/ 	.word	0xffffffff


	//   ....[2]....
        /*0044*/ 	.word	0xffffffff


	//   ....[3]....
        /*0048*/ 	.word	0xffffffff


	//   ....[4]....
        /*004c*/ 	.word	0xffffffff


	//   ....[5]....
        /*0050*/ 	.word	0xffffffff


	//   ....[6]....
        /*0054*/ 	.word	0xffffffff


	//   ....[7]....
        /*0058*/ 	.word	0xffffffff


	//   ....[8]....
        /*005c*/ 	.word	0xffffffff


	//   ....[9]....
        /*0060*/ 	.word	0xffffffff


	//   ....[10]....
        /*0064*/ 	.word	0xffffffff


	//   ....[11]....
        /*0068*/ 	.word	0xffffffff


	//   ....[12]....
        /*006c*/ 	.word	0xffffffff


	//   ....[13]....
        /*0070*/ 	.word	0xffffffff


	//   ....[14]....
        /*0074*/ 	.word	0xffffffff


	//   ....[15]....
        /*0078*/ 	.word	0xffffffff


	//----- nvinfo : EIATTR_COOP_GROUP_INSTR_OFFSETS
	.align		4
.L_1012:
        /*007c*/ 	.byte	0x04, 0x28
        /*007e*/ 	.short	(.L_1014 - .L_1013)


	//   ....[0]....
.L_1013:
        /*0080*/ 	.word	0x00010880


	//   ....[1]....
        /*0084*/ 	.word	0x00010970


	//   ....[2]....
        /*0088*/ 	.word	0x00010980


	//   ....[3]....
        /*008c*/ 	.word	0x000109d0


	//   ....[4]....
        /*0090*/ 	.word	0x00014d70


	//   ....[5]....
        /*0094*/ 	.word	0x00014d90


	//   ....[6]....
        /*0098*/ 	.word	0x00014db0


	//   ....[7]....
        /*009c*/ 	.word	0x00014dd0


	//   ....[8]....
        /*00a0*/ 	.word	0x00018af0


	//   ....[9]....
        /*00a4*/ 	.word	0x00018b10


	//   ....[10]....
        /*00a8*/ 	.word	0x00018b50


	//   ....[11]....
        /*00ac*/ 	.word	0x00018b60


	//   ....[12]....
        /*00b0*/ 	.word	0x0001a640


	//   ....[13]....
        /*00b4*/ 	.word	0x0001a680


	//   ....[14]....
        /*00b8*/ 	.word	0x0001a6c0


	//   ....[15]....
        /*00bc*/ 	.word	0x0001a6d0


	//----- nvinfo : EIATTR_EXIT_INSTR_OFFSETS
	.align		4
.L_1014:
        /*00c0*/ 	.byte	0x04, 0x1c
        /*00c2*/ 	.short	(.L_1016 - .L_1015)


	//   ....[0]....
.L_1015:
        /*00c4*/ 	.word	0x00000310


	//   ....[1]....
        /*00c8*/ 	.word	0x000008a0


	//   ....[2]....
        /*00cc*/ 	.word	0x000008d0


	//   ....[3]....
        /*00d0*/ 	.word	0x0001b530


	//   ....[4]....
        /*00d4*/ 	.word	0x0001b610


	//----- nvinfo : EIATTR_CTAIDZ_USED
	.align		4
.L_1016:
        /*00d8*/ 	.byte	0x01, 0x04
	.zero		2


	//----- nvinfo : EIATTR_CRS_STACK_SIZE
	.align		4
        /*00dc*/ 	.byte	0x04, 0x1e
        /*00de*/ 	.short	(.L_1018 - .L_1017)
.L_1017:
        /*00e0*/ 	.word	0x00000000
.L_1018:


//--------------------- .nv.info._ZN5flash24flash_fwd_splitkv_kernelI23Flash_fwd_kernel_traitsILi96ELi64ELi128ELi4ELb0ELb0EN7cutlass6half_tE19Flash_kernel_traitsILi96ELi64ELi128ELi4ES3_EELb1ELb0ELb1ELb0ELb0ELb0ELb0ELb1EEEvNS_16Flash_fwd_paramsE --------------------------
	.section	.nv.info._ZN5flash24flash_fwd_splitkv_kernelI23Flash_fwd_kernel_traitsILi96ELi64ELi128ELi4ELb0ELb0EN7cutlass6half_tE19Flash_kernel_traitsILi96ELi64ELi128ELi4ES3_EELb1ELb0ELb1ELb0ELb0ELb0ELb0ELb1EEEvNS_16Flash_fwd_paramsE,"",@"SHT_CUDA_INFO"
	.sectionflags	@""
	.align	4


	//----- nvinfo : EIATTR_CUDA_API_VERSION
	.align		4
        /*0000*/ 	.byte	0x04, 0x37
        /*0002*/ 	.short	(.L_1020 - .L_1019)
.L_1019:
        /*0004*/ 	.word	0x00000082


	//----- nvinfo : EIATTR_SW2861232_WAR
	.align		4
.L_1020:
        /*0008*/ 	.byte	0x01, 0x35
	.zero		2


	//----- nvinfo : EIATTR_PARAM_CBANK
	.align		4
        /*000c*/ 	.byte	0x04, 0x0a
        /*000e*/ 	.short	(.L_1022 - .L_1021)
	.align		4
.L_1021:
        /*0010*/ 	.word	index@(.nv.constant0._ZN5flash24flash_fwd_splitkv_kernelI23Flash_fwd_kernel_traitsILi96ELi64ELi128ELi4ELb0ELb0EN7cutlass6half_tE19Flash_kernel_traitsILi96ELi64ELi128ELi4ES3_EELb1ELb0ELb1ELb0ELb0ELb0ELb0ELb1EEEvNS_16Flash_fwd_paramsE)
        /*0014*/ 	.short	0x0160
        /*0016*/ 	.short	0x01d0


	//----- nvinfo : EIATTR_CBANK_PARAM_SIZE
	.align		4
.L_1022:
        /*0018*/ 	.byte	0x03, 0x19
        /*001a*/ 	.short	0x01d0


	//----- nvinfo : EIATTR_KPARAM_INFO
	.align		4
        /*001c*/ 	.byte	0x04, 0x17
        /*001e*/ 	.short	(.L_1024 - .L_1023)
.L_1023:
        /*0020*/ 	.word	0x00000000
        /*0024*/ 	.short	0x0000
        /*0026*/ 	.short	0x0000
        /*0028*/ 	.byte	0x00, 0xf0, 0x41, 0x07


	//----- nvinfo : EIATTR_MAXREG_COUNT
	.align		4
.L_1024:
        /*002c*/ 	.byte	0x03, 0x1b
        /*002e*/ 	.short	0x00ff


	//----- nvinfo : EIATTR_NUM_BARRIERS
	.align		4
        /*0030*/ 	.byte	0x02, 0x4c
        /*0032*/ 	.byte	0x01
	.zero		1


	//----- nvinfo : EIATTR_MERCURY_ISA_VERSION
	.align		4
        /*0034*/ 	.byte	0x03, 0x5f
        /*0036*/ 	.short	0x0000


	//----- nvinfo : EIATTR_COOP_GROUP_MASK_REGIDS
	.align		4
        /*0038*/ 	.byte	0x04, 0x29
        /*003a*/ 	.short	(.L_1026 - .L_1025)


	//   ....[0]....
.L_1025:
        /*003c*/ 	.word	0xffffffff


	//   ....[1]....
        /*0040*/ 	.word	0xffffffff


	//   ....[2]....
        /*0044*/ 	.word	0xffffffff


	//   ....[3]....
        /*0048*/ 	.word	0xffffffff


	//   ....[4]....
        /*004c*/ 	.word	0xffffffff


	//   ....[5]....
        /*0050*/ 	.word	0xffffffff


	//   ....[6]....
        /*0054*/ 	.word	0xffffffff


	//   ....[7]....
        /*0058*/ 	.word	0xffffffff


	//   ....[8]....
        /*005c*/ 	.word	0xffffffff


	//   ....[9]....
        /*0060*/ 	.word	0xffffffff


	//   ....[10]....
        /*0064*/ 	.word	0xffffffff


	//   ....[11]....
        /*0068*/ 	.word	0xffffffff


	//   ....[12]....
        /*006c*/ 	.word	0xffffffff


	//   ....[13]....
        /*0070*/ 	.word	0xffffffff


	//   ....[14]....
        /*0074*/ 	.word	0xffffffff


	//   ....[15]....
        /*0078*/ 	.word	0xffffffff


	//----- nvinfo : EIATTR_COOP_GROUP_INSTR_OFFSETS
	.align		4
.L_1026:
        /*007c*/ 	.byte	0x04, 0x28
        /*007e*/ 	.short	(.L_1028 - .L_1027)


	//   ....[0]....
.L_1027:
        /*0080*/ 	.word	0x00012c20


	//   ....[1]....
        /*0084*/ 	.word	0x00012c40


	//   ....[2]....
        /*0088*/ 	.word	0x00012cc0


	//   ....[3]....
        /*008c*/ 	.word	0x00012cd0


	//   ....[4]....
        /*0090*/ 	.word	0x00017780


	//   ....[5]....
        /*0094*/ 	.word	0x000177e0


	//   ....[6]....
        /*0098*/ 	.word	0x00017800


	//   ....[7]....
        /*009c*/ 	.word	0x00017830


	//   ....[8]....
        /*00a0*/ 	.word	0x0001bd20


	//   ....[9]....
        /*00a4*/ 	.word	0x0001bd40


	//   ....[10]....
        /*00a8*/ 	.word	0x0001bd60


	//   ....[11]....
        /*00ac*/ 	.word	0x0001bd80


	//   ....[12]....
        /*00b0*/ 	.word	0x0001d8b0


	//   ....[13]....
        /*00b4*/ 	.word	0x0001d8f0


	//   ....[14]....
        /*00b8*/ 	.word	0x0001d930


	//   ....[15]....
        /*00bc*/ 	.word	0x0001d950


	//----- nvinfo : EIATTR_EXIT_INSTR_OFFSETS
	.align		4
.L_1028:
        /*00c0*/ 	.byte	0x04, 0x1c
        /*00c2*/ 	.short	(.L_1030 - .L_1029)


	//   ....[0]....
.L_1029:
        /*00c4*/ 	.word	0x00000300


	//   ....[1]....
        /*00c8*/ 	.word	0x00000920


	//   ....[2]....
        /*00cc*/ 	.word	0x00000950


	//   ....[3]....
        /*00d0*/ 	.word	0x0001e7d0


	//   ....[4]....
        /*00d4*/ 	.word	0x0001e8d0


	//   ....[5]....
        /*00d8*/ 	.word	0x0001e8f0


	//----- nvinfo : EIATTR_CTAIDZ_USED
	.align		4
.L_1030:
        /*00dc*/ 	.byte	0x01, 0x04
	.zero		2


	//----- nvinfo : EIATTR_CRS_STACK_SIZE
	.align		4
        /*00e0*/ 	.byte	0x04, 0x1e
        /*00e2*/ 	.short	(.L_1032 - .L_1031)
.L_1031:
        /*00e4*/ 	.word	0x00000000
.L_1032:


//--------------------- .nv.info._ZN5flash24flash_fwd_splitkv_kernelI23Flash_fwd_kernel_traitsILi96ELi64ELi128ELi4ELb0ELb0EN7cutlass6half_tE19Flash_kernel_traitsILi96ELi64ELi128ELi4ES3_EELb1ELb0ELb1ELb0ELb0ELb1ELb0ELb1EEEvNS_16Flash_fwd_paramsE --------------------------
	.section	.nv.info._ZN5flash24flash_fwd_splitkv_kernelI23Flash_fwd_kernel_traitsILi96ELi64ELi128ELi4ELb0ELb0EN7cutlass6half_tE19Flash_kernel_traitsILi96ELi64ELi128ELi4ES3_EELb1ELb0ELb1ELb0ELb0ELb1ELb0ELb1EEEvNS_16Flash_fwd_paramsE,"",@"SHT_CUDA_INFO"
	.sectionflags	@""
	.align	4


	//----- nvinfo : EIATTR_CUDA_API_VERSION
	.align		4
        /*0000*/ 	.byte	0x04, 0x37
        /*0002*/ 	.short	(.L_1034 - .L_1033)
.L_1033:
        /*0004*/ 	.word	0x00000082


	//----- nvinfo : EIATTR_SW2861232_WAR
	.align		4
.L_1034:
        /*0008*/ 	.byte	0x01, 0x35
	.zero		2


	//----- nvinfo : EIATTR_PARAM_CBANK
	.align		4
        /*000c*/ 	.byte	0x04, 0x0a
        /*000e*/ 	.short	(.L_1036 - .L_1035)
	.align		4
.L_1035:
        /*0010*/ 	.word	index@(.nv.constant0._ZN5flash24flash_fwd_splitkv_kernelI23Flash_fwd_kernel_traitsILi96ELi64ELi128ELi4ELb0ELb0EN7cutlass6half_tE19Flash_kernel_traitsILi96ELi64ELi128ELi4ES3_EELb1ELb0ELb1ELb0ELb0ELb1ELb0ELb1EEEvNS_16Flash_fwd_paramsE)
        /*0014*/ 	.short	0x0160
        /*0016*/ 	.short	0x01d0


	//----- nvinfo : EIATTR_CBANK_PARAM_SIZE
	.align		4
.L_1036:
        /*0018*/ 	.byte	0x03, 0x19
        /*001a*/ 	.short	0x01d0


	//----- nvinfo : EIATTR_KPARAM_INFO
	.align		4
        /*001c*/ 	.byte	0x04, 0x17
        /*001e*/ 	.short	(.L_1038 - .L_1037)
.L_1037:
        /*0020*/ 	.word	0x00000000
        /*0024*/ 	.short	0x0000
        /*0026*/ 	.short	0x0000
        /*0028*/ 	.byte	0x00, 0xf0, 0x41, 0x07


	//----- nvinfo : EIATTR_MAXREG_COUNT
	.align		4
.L_1038:
        /*002c*/ 	.byte	0x03, 0x1b
        /*002e*/ 	.short	0x00ff


	//----- nvinfo : EIATTR_NUM_BARRIERS
	.align		4
        /*0030*/ 	.byte	0x02, 0x4c
        /*0032*/ 	.byte	0x01
	.zero		1


	//----- nvinfo : EIATTR_MERCURY_ISA_VERSION
	.align		4
        /*0034*/ 	.byte	0x03, 0x5f
        /*0036*/ 	.short	0x0000


	//----- nvinfo : EIATTR_COOP_GROUP_MASK_REGIDS
	.align		4
        /*0038*/ 	.byte	0x04, 0x29
        /*003a*/ 	.short	(.L_1040 - .L_1039)


	//   ....[0]....
.L_1039:
        /*003c*/ 	.word	0xffffffff


	//   ....[1]....
        /*0040*/ 	.word	0xffffffff


	//   ....[2]....
        /*0044*/ 	.word	0xffffffff


	//   ....[3]....
        /*0048*/ 	.word	0xffffffff


	//   ....[4]....
        /*004c*/ 	.word	0xffffffff


	//   ....[5]....
        /*0050*/ 	.word	0xffffffff


	//   ....[6]....
        /*0054*/ 	.word	0xffffffff


	//   ....[7]....
        /*0058*/ 	.word	0xffffffff


	//   ....[8]....
        /*005c*/ 	.word	0xffffffff


	//   ....[9]....
        /*0060*/ 	.word	0xffffffff


	//   ....[10]....
        /*0064*/ 	.word	0xffffffff


	//   ....[11]....
        /*0068*/ 	.word	0xffffffff


	//   ....[12]....
        /*006c*/ 	.word	0xffffffff


	//   ....[13]....
        /*0070*/ 	.word	0xffffffff


	//   ....[14]....
        /*0074*/ 	.word	0xffffffff


	//   ....[15]....
        /*0078*/ 	.word	0xffffffff


	//----- nvinfo : EIATTR_COOP_GROUP_INSTR_OFFSETS
	.align		4
.L_1040:
        /*007c*/ 	.byte	0x04, 0x28
        /*007e*/ 	.short	(.L_1042 - .L_1041)


	//   ....[0]....
.L_1041:
        /*0080*/ 	.word	0x000133f0


	//   ....[1]....
        /*0084*/ 	.word	0x00013410


	//   ....[2]....
        /*0088*/ 	.word	0x00013490


	//   ....[3]....
        /*008c*/ 	.word	0x000134a0


	//   ....[4]....
        /*0090*/ 	.word	0x000187a0


	//   ....[5]....
        /*0094*/ 	.word	0x000187b0


	//   ....[6]....
        /*0098*/ 	.word	0x000187e0


	//   ....[7]....
        /*009c*/ 	.word	0x000187f0


	//   ....[8]....
        /*00a0*/ 	.word	0x0001d530


	//   ....[9]....
        /*00a4*/ 	.word	0x0001d540


	//   ....[10]....
        /*00a8*/ 	.word	0x0001d560


	//   ....[11]....
        /*00ac*/ 	.word	0x0001d580


	//   ....[12]....
        /*00b0*/ 	.word	0x0001f080


	//   ....[13]....
        /*00b4*/ 	.word	0x0001f0c0


	//   ....[14]....
        /*00b8*/ 	.word	0x0001f100


	//   ....[15]....
        /*00bc*/ 	.word	0x0001f120


	//----- nvinfo : EIATTR_EXIT_INSTR_OFFSETS
	.align		4
.L_1042:
        /*00c0*/ 	.byte	0x04, 0x1c
        /*00c2*/ 	.short	(.L_1044 - .L_1043)


	//   ....[0]....
.L_1043:
        /*00c4*/ 	.word	0x00000300


	//   ....[1]....
        /*00c8*/ 	.word	0x00000920


	//   ....[2]....
        /*00cc*/ 	.word	0x00000950


	//   ....[3]....
        /*00d0*/ 	.word	0x0001ffa0


	//   ....[4]....
        /*00d4*/ 	.word	0x000200a0


	//   ....[5]....
        /*00d8*/ 	.word	0x000200c0


	//----- nvinfo : EIATTR_CTAIDZ_USED
	.align		4
.L_1044:
        /*00dc*/ 	.byte	0x01, 0x04
	.zero		2


	//----- nvinfo : EIATTR_CRS_STACK_SIZE
	.align		4
        /*00e0*/ 	.byte	0x04, 0x1e
        /*00e2*/ 	.short	(.L_1046 - .L_1045)
.L_1045:
        /*00e4*/ 	.word	0x00000000
.L_1046:


//--------------------- .nv.info._ZN5flash24flash_fwd_splitkv_kernelI23Flash_fwd_kernel_traitsILi96ELi64ELi128ELi4ELb0ELb0EN7cutlass6half_tE19Flash_kernel_traitsILi96ELi64ELi128ELi4ES3_EELb1ELb0ELb0ELb0ELb1ELb0ELb1ELb0EEEvNS_16Flash_fwd_paramsE --------------------------
	.section	.nv.info._ZN5flash24flash_fwd_splitkv_kernelI23Flash_fwd_kernel_traitsILi96ELi64ELi128ELi4ELb0ELb0EN7cutlass6half_tE19Flash_kernel_traitsILi96ELi64ELi128ELi4ES3_EELb1ELb0ELb0ELb0ELb1ELb0ELb1ELb0EEEvNS_16Flash_fwd_paramsE,"",@"SHT_CUDA_INFO"
	.sectionflags	@""
	.align	4


	//----- nvinfo : EIATTR_CUDA_API_VERSION
	.align		4
        /*0000*/ 	.byte	0x04, 0x37
        /*0002*/ 	.short	(.L_1048 - .L_1047)
.L_1047:
        /*0004*/ 	.word	0x00000082


	//----- nvinfo : EIATTR_SW2861232_WAR
	.align		4
.L_1048:
        /*0008*/ 	.byte	0x01, 0x35
	.zero		2


	//----- nvinfo : EIATTR_PARAM_CBANK
	.align		4
        /*000c*/ 	.byte	0x04, 0x0a
        /*000e*/ 	.short	(.L_1050 - .L_1049)
	.align		4
.L_1049:
        /*0010*/ 	.word	index@(.nv.constant0._ZN5flash24flash_fwd_splitkv_kernelI23Flash_fwd_kernel_traitsILi96ELi64ELi128ELi4ELb0ELb0EN7cutlass6half_tE19Flash_kernel_traitsILi96ELi64ELi128ELi4ES3_EELb1ELb0ELb0ELb0ELb1ELb0ELb1ELb0EEEvNS_16Flash_fwd_paramsE)
        /*0014*/ 	.short	0x0160
        /*0016*/ 	.short	0x01d0


	//----- nvinfo : EIATTR_CBANK_PARAM_SIZE
	.align		4
.L_1050:
        /*0018*/ 	.byte	0x03, 0x19
        /*001a*/ 	.short	0x01d0


	//----- nvinfo : EIATTR_KPARAM_INFO
	.align		4
        /*001c*/ 	.byte	0x04, 0x17
        /*001e*/ 	.short	(.L_1052 - .L_1051)
.L_1051:
        /*0020*/ 	.word	0x00000000
        /*0024*/ 	.short	0x0000
        /*0026*/ 	.short	0x0000
        /*0028*/ 	.byte	0x00, 0xf0, 0x41, 0x07


	//----- nvinfo : EIATTR_MAXREG_COUNT
	.align		4
.L_1052:
        /*002c*/ 	.byte	0x03, 0x1b
        /*002e*/ 	.short	0x00ff


	//----- nvinfo : EIATTR_NUM_BARRIERS
	.align		4
        /*0030*/ 	.byte	0x02, 0x4c
        /*0032*/ 	.byte	0x01
	.zero		1


	//----- nvinfo : EIATTR_MERCURY_ISA_VERSION
	.align		4
        /*0034*/ 	.byte	0x03, 0x5f
        /*0036*/ 	.short	0x0000


	//----- nvinfo : EIATTR_COOP_GROUP_MASK_REGIDS
	.align		4
        /*0038*/ 	.byte	0x04, 0x29
        /*003a*/ 	.short	(.L_1054 - .L_1053)


	//   ....[0]....
.L_1053:
        /*003c*/ 	.word	0xffffffff


	//   ....[1]....
        /*0040*/ 	.word	0xffffffff


	//   ....[2]....
        /*0044*/ 	.word	0xffffffff


	//   ....[3]....
        /*0048*/ 	.word	0xffffffff


	//   ....[4]....
        /*004c*/ 	.word	0xffffffff


	//   ....[5]....
        /*0050*/ 	.word	0xffffffff


	//   ....[6]....
        /*0054*/ 	.word	0xffffffff


	//   ....[7]....
        /*0058*/ 	.word	0xffffffff


	//   ....[8]....
        /*005c*/ 	.word	0xffffffff


	//   ....[9]....
        /*0060*/ 	.word	0xffffffff


	//   ....[10]....
        /*0064*/ 	.word	0xffffffff


	//   ....[11]....
        /*0068*/ 	.word	0xffffffff


	//   ....[12]....
        /*006c*/ 	.word	0xffffffff


	//   ....[13]....
        /*0070*/ 	.word	0xffffffff


	//   ....[14]....
        /*0074*/ 	.word	0xffffffff


	//   ....[15]....
        /*0078*/ 	.word	0xffffffff


	//----- nvinfo : EIATTR_COOP_GROUP_INSTR_OFFSETS
	.align		4
.L_1054:
        /*007c*/ 	.byte	0x04, 0x28
        /*007e*/ 	.short	(.L_1056 - .L_1055)


	//   ....[0]....
.L_1055:
        /*0080*/ 	.word	0x00004290


	//   ....[1]....
        /*0084*/ 	.word	0x000042c0


	//   ....[2]....
        /*0088*/ 	.word	0x00004340


	//   ....[3]....
        /*008c*/ 	.word	0x00004350


	//   ....[4]....
        /*0090*/ 	.word	0x00007ef0


	//   ....[5]....
        /*0094*/ 	.word	0x00007f10


	//   ....[6]....
        /*0098*/ 	.word	0x00007f30


	//   ....[7]....
        /*009c*/ 	.word	0x00007f50


	//   ....[8]....
        /*00a0*/ 	.word	0x0000b3d0


	//   ....[9]....
        /*00a4*/ 	.word	0x0000b3f0


	//   ....[10]....
        /*00a8*/ 	.word	0x0000b430


	//   ....[11]....
        /*00ac*/ 	.word	0x0000b440


	//   ....[12]....
        /*00b0*/ 	.word	0x0000cf50


	//   ....[13]....
        /*00b4*/ 	.word	0x0000cf90


	//   ....[14]....
        /*00b8*/ 	.word	0x0000d010


	//   ....[15]....
        /*00bc*/ 	.word	0x0000d030


	//----- nvinfo : EIATTR_EXIT_INSTR_OFFSETS
	.align		4
.L_1056:
        /*00c0*/ 	.byte	0x04, 0x1c
        /*00c2*/ 	.short	(.L_1058 - .L_1057)


	//   ....[0]....
.L_1057:
        /*00c4*/ 	.word	0x00000420


	//   ....[1]....
        /*00c8*/ 	.word	0x00000a50


	//   ....[2]....
        /*00cc*/ 	.word	0x00000a80


	//   ....[3]....
        /*00d0*/ 	.word	0x0000dc50


	//   ....[4]....
        /*00d4*/ 	.word	0x0000dc90


	//----- nvinfo : EIATTR_CTAIDZ_USED
	.align		4
.L_1058:
        /*00d8*/ 	.byte	0x01, 0x04
	.zero		2


	//----- nvinfo : EIATTR_CRS_STACK_SIZE
	.align		4
        /*00dc*/ 	.byte	0x04, 0x1e
        /*00de*/ 	.short	(.L_1060 - .L_1059)
.L_1059:
        /*00e0*/ 	.word	0x00000000
.L_1060:


//--------------------- .nv.info._ZN5flash24flash_fwd_splitkv_kernelI23Flash_fwd_kernel_traitsILi96ELi64ELi128ELi4ELb0ELb0EN7cutlass6half_tE19Flash_kernel_traitsILi96ELi64ELi128ELi4ES3_EELb1ELb0ELb0ELb0ELb1ELb1ELb1ELb0EEEvNS_16Flash_fwd_paramsE --------------------------
	.section	.nv.info._ZN5flash24flash_fwd_splitkv_kernelI23Flash_fwd_kernel_traitsILi96ELi64ELi128ELi4ELb0ELb0EN7cutlass6half_tE19Flash_kernel_traitsILi96ELi64ELi128ELi4ES3_EELb1ELb0ELb0ELb0ELb1ELb1ELb1ELb0EEEvNS_16Flash_fwd_paramsE,"",@"SHT_CUDA_INFO"
	.sectionflags	@""
	.align	4


	//----- nvinfo : EIATTR_CUDA_API_VERSION
	.align		4
        /*0000*/ 	.byte	0x04, 0x37
        /*0002*/ 	.short	(.L_1062 - .L_1061)
.L_1061:
        /*0004*/ 	.word	0x00000082


	//----- nvinfo : EIATTR_SW2861232_WAR
	.align		4
.L_1062:
        /*0008*/ 	.byte	0x01, 0x35
	.zero		2


	//----- nvinfo : EIATTR_PARAM_CBANK
	.align		4
        /*000c*/ 	.byte	0x04, 0x0a
        /*000e*/ 	.short	(.L_1064 - .L_1063)
	.align		4
.L_1063:
        /*0010*/ 	.word	index@(.nv.constant0._ZN5flash24flash_fwd_splitkv_kernelI23Flash_fwd_kernel_traitsILi96ELi64ELi128ELi4ELb0ELb0EN7cutlass6half_tE19Flash_kernel_traitsILi96ELi64ELi128ELi4ES3_EELb1ELb0ELb0ELb0ELb1ELb1ELb1ELb0EEEvNS_16Flash_fwd_paramsE)
        /*0014*/ 	.short	0x0160
        /*0016*/ 	.short	0x01d0


	//----- nvinfo : EIATTR_CBANK_PARAM_SIZE
	.align		4
.L_1064:
        /*0018*/ 	.byte	0x03, 0x19
        /*001a*/ 	.short	0x01d0


	//----- nvinfo : EIATTR_KPARAM_INFO
	.align		4
        /*001c*/ 	.byte	0x04, 0x17
        /*001e*/ 	.short	(.L_1066 - .L_1065)
.L_1065:
        /*0020*/ 	.word	0x00000000
        /*0024*/ 	.short	0x0000
        /*0026*/ 	.short	0x0000
        /*0028*/ 	.byte	0x00, 0xf0, 0x41, 0x07


	//----- nvinfo : EIATTR_MAXREG_COUNT
	.align		4
.L_1066:
        /*002c*/ 	.byte	0x03, 0x1b
        /*002e*/ 	.short	0x00ff


	//----- nvinfo : EIATTR_NUM_BARRIERS
	.align		4
        /*0030*/ 	.byte	0x02, 0x4c
        /*0032*/ 	.byte	0x01
	.zero		1


	//----- nvinfo : EIATTR_MERCURY_ISA_VERSION
	.align		4
        /*0034*/ 	.byte	0x03, 0x5f
        /*0036*/ 	.short	0x0000


	//----- nvinfo : EIATTR_COOP_GROUP_MASK_REGIDS
	.align		4
        /*0038*/ 	.byte	0x04, 0x29
        /*003a*/ 	.short	(.L_1068 - .L_1067)


	//   ....[0]....
.L_1067:
        /*003c*/ 	.word	0xffffffff


	//   ....[1]....
        /*0040*/ 	.word	0xffffffff


	//   ....[2]....
        /*0044*/ 	.word	0xffffffff


	//   ....[3]....
        /*0048*/ 	.word	0xffffffff


	//   ....[4]....
        /*004c*/ 	.word	0xffffffff


	//   ....[5]....
        /*0050*/ 	.word	0xffffffff


	//   ....[6]....
        /*0054*/ 	.word	0xffffffff


	//   ....[7]....
        /*0058*/ 	.word	0xffffffff


	//   ....[8]....
        /*005c*/ 	.word	0xffffffff


	//   ....[9]....
        /*0060*/ 	.word	0xffffffff


	//   ....[10]....
        /*0064*/ 	.word	0xffffffff


	//   ....[11]....
        /*0068*/ 	.word	0xffffffff


	//   ....[12]....
        /*006c*/ 	.word	0xffffffff


	//   ....[13]....
        /*0070*/ 	.word	0xffffffff


	//   ....[14]....
        /*0074*/ 	.word	0xffffffff


	//   ....[15]....
        /*0078*/ 	.word	0xffffffff


	//----- nvinfo : EIATTR_COOP_GROUP_INSTR_OFFSETS
	.align		4
.L_1068:
        /*007c*/ 	.byte	0x04, 0x28
        /*007e*/ 	.short	(.L_1070 - .L_1069)


	//   ....[0]....
.L_1069:
        /*0080*/ 	.word	0x00004a70


	//   ....[1]....
        /*0084*/ 	.word	0x00004aa0


	//   ....[2]....
        /*0088*/ 	.word	0x00004b20


	//   ....[3]....
        /*008c*/ 	.word	0x00004b30


	//   ....[4]....
        /*0090*/ 	.word	0x00008e80


	//   ....[5]....
        /*0094*/ 	.word	0x00008ea0


	//   ....[6]....
        /*0098*/ 	.word	0x00008ec0


	//   ....[7]....
        /*009c*/ 	.word	0x00008ee0


	//   ....[8]....
        /*00a0*/ 	.word	0x0000cbf0


	//   ....[9]....
        /*00a4*/ 	.word	0x0000cc00


	//   ....[10]....
        /*00a8*/ 	.word	0x0000cc30


	//   ....[11]....
        /*00ac*/ 	.word	0x0000cc40


	//   ....[12]....
        /*00b0*/ 	.word	0x0000e700


	//   ....[13]....
        /*00b4*/ 	.word	0x0000e770


	//   ....[14]....
        /*00b8*/ 	.word	0x0000e7c0


	//   ....[15]....
        /*00bc*/ 	.word	0x0000e800


	//----- nvinfo : EIATTR_EXIT_INSTR_OFFSETS
	.align		4
.L_1070:
        /*00c0*/ 	.byte	0x04, 0x1c
        /*00c2*/ 	.short	(.L_1072 - .L_1071)


	//   ....[0]....
.L_1071:
        /*00c4*/ 	.word	0x00000420


	//   ....[1]....
        /*00c8*/ 	.word	0x00000a50


	//   ....[2]....
        /*00cc*/ 	.word	0x00000a80


	//   ....[3]....
        /*00d0*/ 	.word	0x0000f400


	//   ....[4]....
        /*00d4*/ 	.word	0x0000f440


	//----- nvinfo : EIATTR_CTAIDZ_USED
	.align		4
.L_1072:
        /*00d8*/ 	.byte	0x01, 0x04
	.zero		2


	//----- nvinfo : EIATTR_CRS_STACK_SIZE
	.align		4
        /*00dc*/ 	.byte	0x04, 0x1e
        /*00de*/ 	.short	(.L_1074 - .L_1073)
.L_1073:
        /*00e0*/ 	.word	0x00000000
.L_1074:


//--------------------- .nv.info._ZN5flash24flash_fwd_splitkv_kernelI23Flash_fwd_kernel_traitsILi96ELi64ELi128ELi4ELb0ELb0EN7cutlass6half_tE19Flash_kernel_traitsILi96ELi64ELi128ELi4ES3_EELb1ELb0ELb1ELb0ELb0ELb0ELb1ELb0EEEvNS_16Flash_fwd_paramsE --------------------------
	.section	.nv.info._ZN5flash24flash_fwd_splitkv_kernelI23Flash_fwd_kernel_traitsILi96ELi64ELi128ELi4ELb0ELb0EN7cutlass6half_tE19Flash_kernel_traitsILi96ELi64ELi128ELi4ES3_EELb1ELb0ELb1ELb0ELb0ELb0ELb1ELb0EEEvNS_16Flash_fwd_paramsE,"",@"SHT_CUDA_INFO"
	.sectionflags	@""
	.align	4


	//----- nvinfo : EIATTR_CUDA_API_VERSION
	.align		4
        /*0000*/ 	.byte	0x04, 0x37
        /*0002*/ 	.short	(.L_1076 - .L_1075)
.L_1075:
        /*0004*/ 	.word	0x00000082


	//----- nvinfo : EIATTR_SW2861232_WAR
	.align		4
.L_1076:
        /*0008*/ 	.byte	0x01, 0x35
	.zero		2


	//----- nvinfo : EIATTR_PARAM_CBANK
	.align		4
        /*000c*/ 	.byte	0x04, 0x0a
        /*000e*/ 	.short	(.L_1078 - .L_1077)
	.align		4
.L_1077:
        /*0010*/ 	.word	index@(.nv.constant0._ZN5flash24flash_fwd_splitkv_kernelI23Flash_fwd_kernel_traitsILi96ELi64ELi128ELi4ELb0ELb0EN7cutlass6half_tE19Flash_kernel_traitsILi96ELi64ELi128ELi4ES3_EELb1ELb0ELb1ELb0ELb0ELb0ELb1ELb0EEEvNS_16Flash_fwd_paramsE)
        /*0014*/ 	.short	0x0160
        /*0016*/ 	.short	0x01d0


	//----- nvinfo : EIATTR_CBANK_PARAM_SIZE
	.align		4
.L_1078:
        /*0018*/ 	.byte	0x03, 0x19
        /*001a*/ 	.short	0x01d0


	//----- nvinfo : EIATTR_KPARAM_INFO
	.align		4
        /*001c*/ 	.byte	0x04, 0x17
        /*001e*/ 	.short	(.L_1080 - .L_1079)
.L_1079:
        /*0020*/ 	.word	0x00000000
        /*0024*/ 	.short	0x0000
        /*0026*/ 	.short	0x0000
        /*0028*/ 	.byte	0x00, 0xf0, 0x41, 0x07


	//----- nvinfo : EIATTR_MAXREG_COUNT
	.align		4
.L_1080:
        /*002c*/ 	.byte	0x03, 0x1b
        /*002e*/ 	.short	0x00ff


	//----- nvinfo : EIATTR_NUM_BARRIERS
	.align		4
        /*0030*/ 	.byte	0x02, 0x4c
        /*0032*/ 	.byte	0x01
	.zero		1


	//----- nvinfo : EIATTR_MERCURY_ISA_VERSION
	.align		4
        /*0034*/ 	.byte	0x03, 0x5f
        /*0036*/ 	.short	0x0000


	//----- nvinfo : EIATTR_COOP_GROUP_MASK_REGIDS
	.align		4
        /*0038*/ 	.byte	0x04, 0x29
        /*003a*/ 	.short	(.L_1082 - .L_1081)


	//   ....[0]....
.L_1081:
        /*003c*/ 	.word	0xffffffff


	//   ....[1]....
        /*0040*/ 	.word	0xffffffff


	//   ....[2]....
        /*0044*/ 	.word	0xffffffff


	//   ....[3]....
        /*0048*/ 	.word	0xffffffff


	//   ....[4]....
        /*004c*/ 	.word	0xffffffff


	//   ....[5]....
        /*0050*/ 	.word	0xffffffff


	//   ....[6]....
        /*0054*/ 	.word	0xffffffff


	//   ....[7]....
        /*0058*/ 	.word	0xffffffff


	//   ....[8]....
        /*005c*/ 	.word	0xffffffff


	//   ....[9]....
        /*0060*/ 	.word	0xffffffff


	//   ....[10]....
        /*0064*/ 	.word	0xffffffff


	//   ....[11]....
        /*0068*/ 	.word	0xffffffff


	//   ....[12]....
        /*006c*/ 	.word	0xffffffff


	//   ....[13]....
        /*0070*/ 	.word	0xffffffff


	//   ....[14]....
        /*0074*/ 	.word	0xffffffff


	//   ....[15]....
        /*0078*/ 	.word	0xffffffff


	//----- nvinfo : EIATTR_COOP_GROUP_INSTR_OFFSETS
	.align		4
.L_1082:
        /*007c*/ 	.byte	0x04, 0x28
        /*007e*/ 	.short	(.L_1084 - .L_1083)


	//   ....[0]....
.L_1083:
        /*0080*/ 	.word	0x00005e60


	//   ....[1]....
        /*0084*/ 	.word	0x00005f00


	//   ....[2]....
        /*0088*/ 	.word	0x00005f10


	//   ....[3]....
        /*008c*/ 	.word	0x00005fa0


	//   ....[4]....
        /*0090*/ 	.word	0x0000aa50


	//   ....[5]....
        /*0094*/ 	.word	0x0000aaa0


	//   ....[6]....
        /*0098*/ 	.word	0x0000aac0


	//   ....[7]....
        /*009c*/ 	.word	0x0000aae0


	//   ....[8]....
        /*00a0*/ 	.word	0x0000efa0


	//   ....[9]....
        /*00a4*/ 	.word	0x0000efc0


	//   ....[10]....
        /*00a8*/ 	.word	0x0000efe0


	//   ....[11]....
        /*00ac*/ 	.word	0x0000f000


	//   ....[12]....
        /*00b0*/ 	.word	0x00010b20


	//   ....[13]....
        /*00b4*/ 	.word	0x00010b60


	//   ....[14]....
        /*00b8*/ 	.word	0x00010bb0


	//   ....[15]....
        /*00bc*/ 	.word	0x00010bc0


	//----- nvinfo : EIATTR_EXIT_INSTR_OFFSETS
	.align		4
.L_1084:
        /*00c0*/ 	.byte	0x04, 0x1c
        /*00c2*/ 	.short	(.L_1086 - .L_1085)


	//   ....[0]....
.L_1085:
        /*00c4*/ 	.word	0x00000410


	//   ....[1]....
        /*00c8*/ 	.word	0x00000bf0


	//   ....[2]....
        /*00cc*/ 	.word	0x00000c20


	//   ....[3]....
        /*00d0*/ 	.word	0x00011a20


	//   ....[4]....
        /*00d4*/ 	.word	0x00011a80


	//   ....[5]....
        /*00d8*/ 	.word	0x00011aa0


	//----- nvinfo : EIATTR_CTAIDZ_USED
	.align		4
.L_1086:
        /*00dc*/ 	.byte	0x01, 0x04
	.zero		2


	//----- nvinfo : EIATTR_CRS_STACK_SIZE
	.align		4
        /*00e0*/ 	.byte	0x04, 0x1e
        /*00e2*/ 	.short	(.L_1088 - .L_1087)
.L_1087:
        /*00e4*/ 	.word	0x00000000
.L_1088:


//--------------------- .nv.info._ZN5flash24flash_fwd_splitkv_kernelI23Flash_fwd_kernel_traitsILi96ELi64ELi128ELi4ELb0ELb0EN7cutlass6half_tE19Flash_kernel_traitsILi96ELi64ELi128ELi4ES3_EELb1ELb0ELb1ELb0ELb0ELb1ELb1ELb0EEEvNS_16Flash_fwd_paramsE --------------------------
	.section	.nv.info._ZN5flash24flash_fwd_splitkv_kernelI23Flash_fwd_kernel_traitsILi96ELi64ELi128ELi4ELb0ELb0EN7cutlass6half_tE19Flash_kernel_traitsILi96ELi64ELi128ELi4ES3_EELb1ELb0ELb1ELb0ELb0ELb1ELb1ELb0EEEvNS_16Flash_fwd_paramsE,"",@"SHT_CUDA_INFO"
	.sectionflags	@""
	.align	4


	//----- nvinfo : EIATTR_CUDA_API_VERSION
	.align		4
        /*0000*/ 	.byte	0x04, 0x37
        /*0002*/ 	.short	(.L_1090 - .L_1089)
.L_1089:
        /*0004*/ 	.word	0x00000082


	//----- nvinfo : EIATTR_SW2861232_WAR
	.align		4
.L_1090:
        /*0008*/ 	.byte	0x01, 0x35
	.zero		2


	//----- nvinfo : EIATTR_PARAM_CBANK
	.align		4
        /*000c*/ 	.byte	0x04, 0x0a
        /*000e*/ 	.short	(.L_1092 - .L_1091)
	.align		4
.L_1091:
        /*0010*/ 	.word	index@(.nv.constant0._ZN5flash24flash_fwd_splitkv_kernelI23Flash_fwd_kernel_traitsILi96ELi64ELi128ELi4ELb0ELb0EN7cutlass6half_tE19Flash_kernel_traitsILi96ELi64ELi128ELi4ES3_EELb1ELb0ELb1ELb0ELb0ELb1ELb1ELb0EEEvNS_16Flash_fwd_paramsE)
        /*0014*/ 	.short	0x0160
        /*0016*/ 	.short	0x01d0


	//----- nvinfo : EIATTR_CBANK_PARAM_SIZE
	.align		4
.L_1092:
        /*0018*/ 	.byte	0x03, 0x19
        /*001a*/ 	.short	0x01d0


	//----- nvinfo : EIATTR_KPARAM_INFO
	.align		4
        /*001c*/ 	.byte	0x04, 0x17
        /*001e*/ 	.short	(.L_1094 - .L_1093)
.L_1093:
        /*0020*/ 	.word	0x00000000
        /*0024*/ 	.short	0x0000
        /*0026*/ 	.short	0x0000
        /*0028*/ 	.byte	0x00, 0xf0, 0x41, 0x07


	//----- nvinfo : EIATTR_MAXREG_COUNT
	.align		4
.L_1094:
        /*002c*/ 	.byte	0x03, 0x1b
        /*002e*/ 	.short	0x00ff


	//----- nvinfo : EIATTR_NUM_BARRIERS
	.align		4
        /*0030*/ 	.byte	0x02, 0x4c
        /*0032*/ 	.byte	0x01
	.zero		1


	//----- nvinfo : EIATTR_MERCURY_ISA_VERSION
	.align		4
        /*0034*/ 	.byte	0x03, 0x5f
        /*0036*/ 	.short	0x0000


	//----- nvinfo : EIATTR_COOP_GROUP_MASK_REGIDS
	.align		4
        /*0038*/ 	.byte	0x04, 0x29
        /*003a*/ 	.short	(.L_1096 - .L_1095)


	//   ....[0]....
.L_1095:
        /*003c*/ 	.word	0xffffffff


	//   ....[1]....
        /*0040*/ 	.word	0xffffffff


	//   ....[2]....
        /*0044*/ 	.word	0xffffffff


	//   ....[3]....
        /*0048*/ 	.word	0xffffffff


	//   ....[4]....
        /*004c*/ 	.word	0xffffffff


	//   ....[5]....
        /*0050*/ 	.word	0xffffffff


	//   ....[6]....
        /*0054*/ 	.word	0xffffffff


	//   ....[7]....
        /*0058*/ 	.word	0xffffffff


	//   ....[8]....
        /*005c*/ 	.word	0xffffffff


	//   ....[9]....
        /*0060*/ 	.word	0xffffffff


	//   ....[10]....
        /*0064*/ 	.word	0xffffffff


	//   ....[11]....
        /*0068*/ 	.word	0xffffffff


	//   ....[12]....
        /*006c*/ 	.word	0xffffffff


	//   ....[13]....
        /*0070*/ 	.word	0xffffffff


	//   ....[14]....
        /*0074*/ 	.word	0xffffffff


	//   ....[15]....
        /*0078*/ 	.word	0xffffffff


	//----- nvinfo : EIATTR_COOP_GROUP_INSTR_OFFSETS
	.align		4
.L_1096:
        /*007c*/ 	.byte	0x04, 0x28
        /*007e*/ 	.short	(.L_1098 - .L_1097)


	//   ....[0]....
.L_1097:
        /*0080*/ 	.word	0x00006690


	//   ....[1]....
        /*0084*/ 	.word	0x000066f0


	//   ....[2]....
        /*0088*/ 	.word	0x00006710


	//   ....[3]....
        /*008c*/ 	.word	0x000067a0


	//   ....[4]....
        /*0090*/ 	.word	0x0000ba80


	//   ....[5]....
        /*0094*/ 	.word	0x0000ba90


	//   ....[6]....
        /*0098*/ 	.word	0x0000bac0


	//   ....[7]....
        /*009c*/ 	.word	0x0000bad0


	//   ....[8]....
        /*00a0*/ 	.word	0x000107f0


	//   ....[9]....
        /*00a4*/ 	.word	0x00010800


	//   ....[10]....
        /*00a8*/ 	.word	0x00010820


	//   ....[11]....
        /*00ac*/ 	.word	0x00010840


	//   ....[12]....
        /*00b0*/ 	.word	0x00012320


	//   ....[13]....
        /*00b4*/ 	.word	0x00012360


	//   ....[14]....
        /*00b8*/ 	.word	0x000123b0


	//   ....[15]....
        /*00bc*/ 	.word	0x000123c0


	//----- nvinfo : EIATTR_EXIT_INSTR_OFFSETS
	.align		4
.L_1098:
        /*00c0*/ 	.byte	0x04, 0x1c
        /*00c2*/ 	.short	(.L_1100 - .L_1099)


	//   ....[0]....
.L_1099:
        /*00c4*/ 	.word	0x00000410


	//   ....[1]....
        /*00c8*/ 	.word	0x00000bf0


	//   ....[2]....
        /*00cc*/ 	.word	0x00000c20


	//   ....[3]....
        /*00d0*/ 	.word	0x00013220


	//   ....[4]....
        /*00d4*/ 	.word	0x00013280


	//   ....[5]....
        /*00d8*/ 	.word	0x000132a0


	//----- nvinfo : EIATTR_CTAIDZ_USED
	.align		4
.L_1100:
        /*00dc*/ 	.byte	0x01, 0x04
	.zero		2


	//----- nvinfo : EIATTR_CRS_STACK_SIZE
	.align		4
        /*00e0*/ 	.byte	0x04, 0x1e
        /*00e2*/ 	.short	(.L_1102 - .L_1101)
.L_1101:
        /*00e4*/ 	.word	0x00000000
.L_1102:


//--------------------- .nv.info._ZN5flash24flash_fwd_splitkv_kernelI23Flash_fwd_kernel_traitsILi96ELi64ELi128ELi4ELb0ELb0EN7cutlass6half_tE19Flash_kernel_traitsILi96ELi64ELi128ELi4ES3_EELb1ELb0ELb0ELb0ELb1ELb0ELb1ELb1EEEvNS_16Flash_fwd_paramsE --------------------------
	.section	.nv.info._ZN5flash24flash_fwd_splitkv_kernelI23Flash_fwd_kernel_traitsILi96ELi64ELi128ELi4ELb0ELb0EN7cutlass6half_tE19Flash_kernel_traitsILi96ELi64ELi128ELi4ES3_EELb1ELb0ELb0ELb0ELb1ELb0ELb1ELb1EEEvNS_16Flash_fwd_paramsE,"",@"SHT_CUDA_INFO"
	.sectionflags	@""
	.align	4


	//----- nvinfo : EIATTR_CUDA_API_VERSION
	.align		4
        /*0000*/ 	.byte	0x04, 0x37
        /*0002*/ 	.short	(.L_1104 - .L_1103)
.L_1103:
        /*0004*/ 	.word	0x00000082


	//----- nvinfo : EIATTR_SW2861232_WAR
	.align		4
.L_1104:
        /*0008*/ 	.byte	0x01, 0x35
	.zero		2


	//----- nvinfo : EIATTR_PARAM_CBANK
	.align		4
        /*000c*/ 	.byte	0x04, 0x0a
        /*000e*/ 	.short	(.L_1106 - .L_1105)
	.align		4
.L_1105:
        /*0010*/ 	.word	index@(.nv.constant0._ZN5flash24flash_fwd_splitkv_kernelI23Flash_fwd_kernel_traitsILi96ELi64ELi128ELi4ELb0ELb0EN7cutlass6half_tE19Flash_kernel_traitsILi96ELi64ELi128ELi4ES3_EELb1ELb0ELb0ELb0ELb1ELb0ELb1ELb1EEEvNS_16Flash_fwd_paramsE)
        /*0014*/ 	.short	0x0160
        /*0016*/ 	.short	0x01d0


	//----- nvinfo : EIATTR_CBANK_PARAM_SIZE
	.align		4
.L_1106:
        /*0018*/ 	.byte	0x03, 0x19
        /*001a*/ 	.short	0x01d0


	//----- nvinfo : EIATTR_KPARAM_INFO
	.align		4
        /*001c*/ 	.byte	0x04, 0x17
        /*001e*/ 	.short	(.L_1108 - .L_1107)
.L_1107:
        /*0020*/ 	.word	0x00000000
        /*0024*/ 	.short	0x0000
        /*0026*/ 	.short	0x0000
        /*0028*/ 	.byte	0x00, 0xf0, 0x41, 0x07


	//----- nvinfo : EIATTR_MAXREG_COUNT
	.align		4
.L_1108:
        /*002c*/ 	.byte	0x03, 0x1b
        /*002e*/ 	.short	0x00ff


	//----- nvinfo : EIATTR_NUM_BARRIERS
	.align		4
        /*0030*/ 	.byte	0x02, 0x4c
        /*0032*/ 	.byte	0x01
	.zero		1


	//----- nvinfo : EIATTR_MERCURY_ISA_VERSION
	.align		4
        /*0034*/ 	.byte	0x03, 0x5f
        /*0036*/ 	.short	0x0000


	//----- nvinfo : EIATTR_COOP_GROUP_MASK_REGIDS
	.align		4
        /*0038*/ 	.byte	0x04, 0x29
        /*003a*/ 	.short	(.L_1110 - .L_1109)


	//   ....[0]....
.L_1109:
        /*003c*/ 	.word	0xffffffff


	//   ....[1]....
        /*0040*/ 	.word	0xffffffff


	//   ....[2]....
        /*0044*/ 	.word	0xffffffff


	//   ....[3]....
        /*0048*/ 	.word	0xffffffff


	//   ....[4]....
        /*004c*/ 	.word	0xffffffff


	//   ....[5]....
        /*0050*/ 	.word	0xffffffff


	//   ....[6]....
        /*0054*/ 	.word	0xffffffff


	//   ....[7]....
        /*0058*/ 	.word	0xffffffff


	//   ....[8]....
        /*005c*/ 	.word	0xffffffff


	//   ....[9]....
        /*0060*/ 	.word	0xffffffff


	//   ....[10]....
        /*0064*/ 	.word	0xffffffff


	//   ....[11]....
        /*0068*/ 	.word	0xffffffff


	//   ....[12]....
        /*006c*/ 	.word	0xffffffff


	//   ....[13]....
        /*0070*/ 	.word	0xffffffff


	//   ....[14]....
        /*0074*/ 	.word	0xffffffff


	//   ....[15]....
        /*0078*/ 	.word	0xffffffff


	//----- nvinfo : EIATTR_COOP_GROUP_INSTR_OFFSETS
	.align		4
.L_1110:
        /*007c*/ 	.byte	0x04, 0x28
        /*007e*/ 	.short	(.L_1112 - .L_1111)


	//   ....[0]....
.L_1111:
        /*0080*/ 	.word	0x000103a0


	//   ....[1]....
        /*0084*/ 	.word	0x000103f0


	//   ....[2]....
        /*0088*/ 	.word	0x00010410


	//   ....[3]....
        /*008c*/ 	.word	0x00010430


	//   ....[4]....
        /*0090*/ 	.word	0x00013fe0


	//   ....[5]....
        /*0094*/ 	.word	0x00014020


	//   ....[6]....
        /*0098*/ 	.word	0x00014040


	//   ....[7]....
        /*009c*/ 	.word	0x00014060


	//   ....[8]....
        /*00a0*/ 	.word	0x000174e0


	//   ....[9]....
        /*00a4*/ 	.word	0x00017500


	//   ....[10]....
        /*00a8*/ 	.word	0x00017530


	//   ....[11]....
        /*00ac*/ 	.word	0x00017540


	//   ....[12]....
        /*00b0*/ 	.word	0x00019060


	//   ....[13]....
        /*00b4*/ 	.word	0x000190a0


	//   ....[14]....
        /*00b8*/ 	.word	0x00019120


	//   ....[15]....
        /*00bc*/ 	.word	0x00019130


	//----- nvinfo : EIATTR_EXIT_INSTR_OFFSETS
	.align		4
.L_1112:
        /*00c0*/ 	.byte	0x04, 0x1c
        /*00c2*/ 	.short	(.L_1114 - .L_1113)


	//   ....[0]....
.L_1113:
        /*00c4*/ 	.word	0x00000430


	//   ....[1]....
        /*00c8*/ 	.word	0x00000a40


	//   ....[2]....
        /*00cc*/ 	.word	0x00000a70


	//   ....[3]....
        /*00d0*/ 	.word	0x00019e40


	//   ....[4]....
        /*00d4*/ 	.word	0x00019e80


	//----- nvinfo : EIATTR_CTAIDZ_USED
	.align		4
.L_1114:
        /*00d8*/ 	.byte	0x01, 0x04
	.zero		2


	//----- nvinfo : EIATTR_CRS_STACK_SIZE
	.align		4
        /*00dc*/ 	.byte	0x04, 0x1e
        /*00de*/ 	.short	(.L_1116 - .L_1115)
.L_1115:
        /*00e0*/ 	.word	0x00000000
.L_1116:


//--------------------- .nv.info._ZN5flash24flash_fwd_splitkv_kernelI23Flash_fwd_kernel_traitsILi96ELi64ELi128ELi4ELb0ELb0EN7cutlass6half_tE19Flash_kernel_traitsILi96ELi64ELi128ELi4ES3_EELb1ELb0ELb0ELb0ELb1ELb1ELb1ELb1EEEvNS_16Flash_fwd_paramsE --------------------------
	.section	.nv.info._ZN5flash24flash_fwd_splitkv_kernelI23Flash_fwd_kernel_traitsILi96ELi64ELi128ELi4ELb0ELb0EN7cutlass6half_tE19Flash_kernel_traitsILi96ELi64ELi128ELi4ES3_EELb1ELb0ELb0ELb0ELb1ELb1ELb1ELb1EEEvNS_16Flash_fwd_paramsE,"",@"SHT_CUDA_INFO"
	.sectionflags	@""
	.align	4


	//----- nvinfo : EIATTR_CUDA_API_VERSION
	.align		4
        /*0000*/ 	.byte	0x04, 0x37
        /*0002*/ 	.short	(.L_1118 - .L_1117)
.L_1117:
        /*0004*/ 	.word	0x00000082


	//----- nvinfo : EIATTR_SW2861232_WAR
	.align		4
.L_1118:
        /*0008*/ 	.byte	0x01, 0x35
	.zero		2


	//----- nvinfo : EIATTR_PARAM_CBANK
	.align		4
        /*000c*/ 	.byte	0x04, 0x0a
        /*000e*/ 	.short	(.L_1120 - .L_1119)
	.align		4
.L_1119:
        /*0010*/ 	.word	index@(.nv.constant0._ZN5flash24flash_fwd_splitkv_kernelI23Flash_fwd_kernel_traitsILi96ELi64ELi128ELi4ELb0ELb0EN7cutlass6half_tE19Flash_kernel_traitsILi96ELi64ELi128ELi4ES3_EELb1ELb0ELb0ELb0ELb1ELb1ELb1ELb1EEEvNS_16Flash_fwd_paramsE)
        /*0014*/ 	.short	0x0160
        /*0016*/ 	.short	0x01d0


	//----- nvinfo : EIATTR_CBANK_PARAM_SIZE
	.align		4
.L_1120:
        /*0018*/ 	.byte	0x03, 0x19
        /*001a*/ 	.short	0x01d0


	//----- nvinfo : EIATTR_KPARAM_INFO
	.align		4
        /*001c*/ 	.byte	0x04, 0x17
        /*001e*/ 	.short	(.L_1122 - .L_1121)
.L_1121:
        /*0020*/ 	.word	0x00000000
        /*0024*/ 	.short	0x0000
        /*0026*/ 	.short	0x0000
        /*0028*/ 	.byte	0x00, 0xf0, 0x41, 0x07


	//----- nvinfo : EIATTR_MAXREG_COUNT
	.align		4
.L_1122:
        /*002c*/ 	.byte	0x03, 0x1b
        /*002e*/ 	.short	0x00ff


	//----- nvinfo : EIATTR_NUM_BARRIERS
	.align		4
        /*0030*/ 	.byte	0x02, 0x4c
        /*0032*/ 	.byte	0x01
	.zero		1


	//----- nvinfo : EIATTR_MERCURY_ISA_VERSION
	.align		4
        /*0034*/ 	.byte	0x03, 0x5f
        /*0036*/ 	.short	0x0000


	//----- nvinfo : EIATTR_COOP_GROUP_MASK_REGIDS
	.align		4
        /*0038*/ 	.byte	0x04, 0x29
        /*003a*/ 	.short	(.L_1124 - .L_1123)


	//   ....[0]....
.L_1123:
        /*003c*/ 	.word	0xffffffff


	//   ....[1]....
        /*0040*/ 	.word	0xffffffff


	//   ....[2]....
        /*0044*/ 	.word	0xffffffff


	//   ....[3]....
        /*0048*/ 	.word	0xffffffff


	//   ....[4]....
        /*004c*/ 	.word	0xffffffff


	//   ....[5]....
        /*0050*/ 	.word	0xffffffff


	//   ....[6]....
        /*0054*/ 	.word	0xffffffff


	//   ....[7]....
        /*0058*/ 	.word	0xffffffff


	//   ....[8]....
        /*005c*/ 	.word	0xffffffff


	//   ....[9]....
        /*0060*/ 	.word	0xffffffff


	//   ....[10]....
        /*0064*/ 	.word	0xffffffff


	//   ....[11]....
        /*0068*/ 	.word	0xffffffff


	//   ....[12]....
        /*006c*/ 	.word	0xffffffff


	//   ....[13]....
        /*0070*/ 	.word	0xffffffff


	//   ....[14]....
        /*0074*/ 	.word	0xffffffff


	//   ....[15]....
        /*0078*/ 	.word	0xffffffff


	//----- nvinfo : EIATTR_COOP_GROUP_INSTR_OFFSETS
	.align		4
.L_1124:
        /*007c*/ 	.byte	0x04, 0x28
        /*007e*/ 	.short	(.L_1126 - .L_1125)


	//   ....[0]....
.L_1125:
        /*0080*/ 	.word	0x00010bb0


	//   ....[1]....
        /*0084*/ 	.word	0x00010bf0


	//   ....[2]....
        /*0088*/ 	.word	0x00010c10


	//   ....[3]....
        /*008c*/ 	.word	0x00010c30


	//   ....[4]....
        /*0090*/ 	.word	0x00014ff0


	//   ....[5]....
        /*0094*/ 	.word	0x00015010


	//   ....[6]....
        /*0098*/ 	.word	0x00015030


	//   ....[7]....
        /*009c*/ 	.word	0x00015050


	//   ....[8]....
        /*00a0*/ 	.word	0x00018d50


	//   ....[9]....
        /*00a4*/ 	.word	0x00018d70


	//   ....[10]....
        /*00a8*/ 	.word	0x00018da0


	//   ....[11]....
        /*00ac*/ 	.word	0x00018db0


	//   ....[12]....
        /*00b0*/ 	.word	0x0001a870


	//   ....[13]....
        /*00b4*/ 	.word	0x0001a8b0


	//   ....[14]....
        /*00b8*/ 	.word	0x0001a930


	//   ....[15]....
        /*00bc*/ 	.word	0x0001a940


	//----- nvinfo : EIATTR_EXIT_INSTR_OFFSETS
	.align		4
.L_1126:
        /*00c0*/ 	.byte	0x04, 0x1c
        /*00c2*/ 	.short	(.L_1128 - .L_1127)


	//   ....[0]....
.L_1127:
        /*00c4*/ 	.word	0x00000430


	//   ....[1]....
        /*00c8*/ 	.word	0x00000a40


	//   ....[2]....
        /*00cc*/ 	.word	0x00000a70


	//   ....[3]....
        /*00d0*/ 	.word	0x0001b650


	//   ....[4]....
        /*00d4*/ 	.word	0x0001b690


	//----- nvinfo : EIATTR_CTAIDZ_USED
	.align		4
.L_1128:
        /*00d8*/ 	.byte	0x01, 0x04
	.zero		2


	//----- nvinfo : EIATTR_CRS_STACK_SIZE
	.align		4
        /*00dc*/ 	.byte	0x04, 0x1e
        /*00de*/ 	.short	(.L_1130 - .L_1129)
.L_1129:
        /*00e0*/ 	.word	0x00000000
.L_1130:


//--------------------- .nv.info._ZN5flash24flash_fwd_splitkv_kernelI23Flash_fwd_kernel_traitsILi96ELi64ELi128ELi4ELb0ELb0EN7cutlass6half_tE19Flash_kernel_traitsILi96ELi64ELi128ELi4ES3_EELb1ELb0ELb1ELb0ELb0ELb0ELb1ELb1EEEvNS_16Flash_fwd_paramsE --------------------------
	.section	.nv.info._ZN5flash24flash_fwd_splitkv_kernelI23Flash_fwd_kernel_traitsILi96ELi64ELi128ELi4ELb0ELb0EN7cutlass6half_tE19Flash_kernel_traitsILi96ELi64ELi128ELi4ES3_EELb1ELb0ELb1ELb0ELb0ELb0ELb1ELb1EEEvNS_16Flash_fwd_paramsE,"",@"SHT_CUDA_INFO"
	.sectionflags	@""
	.align	4


	//----- nvinfo : EIATTR_CUDA_API_VERSION
	.align		4
        /*0000*/ 	.byte	0x04, 0x37
        /*0002*/ 	.short	(.L_1132 - .L_1131)
.L_1131:
        /*0004*/ 	.word	0x00000082


	//----- nvinfo : EIATTR_SW2861232_WAR
	.align		4
.L_1132:
        /*0008*/ 	.byte	0x01, 0x35
	.zero		2


	//----- nvinfo : EIATTR_PARAM_CBANK
	.align		4
        /*000c*/ 	.byte	0x04, 0x0a
        /*000e*/ 	.short	(.L_1134 - .L_1133)
	.align		4
.L_1133:
        /*0010*/ 	.word	index@(.nv.constant0._ZN5flash24flash_fwd_splitkv_kernelI23Flash_fwd_kernel_traitsILi96ELi64ELi128ELi4ELb0ELb0EN7cutlass6half_tE19Flash_kernel_traitsILi96ELi64ELi128ELi4ES3_EELb1ELb0ELb1ELb0ELb0ELb0ELb1ELb1EEEvNS_16Flash_fwd_paramsE)
        /*0014*/ 	.short	0x0160
        /*0016*/ 	.short	0x01d0


	//----- nvinfo : EIATTR_CBANK_PARAM_SIZE
	.align		4
.L_1134:
        /*0018*/ 	.byte	0x03, 0x19
        /*001a*/ 	.short	0x01d0


	//----- nvinfo : EIATTR_KPARAM_INFO
	.align		4
        /*001c*/ 	.byte	0x04, 0x17
        /*001e*/ 	.short	(.L_1136 - .L_1135)
.L_1135:
        /*0020*/ 	.word	0x00000000
        /*0024*/ 	.short	0x0000
        /*0026*/ 	.short	0x0000
        /*0028*/ 	.byte	0x00, 0xf0, 0x41, 0x07


	//----- nvinfo : EIATTR_MAXREG_COUNT
	.align		4
.L_1136:
        /*002c*/ 	.byte	0x03, 0x1b
        /*002e*/ 	.short	0x00ff


	//----- nvinfo : EIATTR_NUM_BARRIERS
	.align		4
        /*0030*/ 	.byte	0x02, 0x4c
        /*0032*/ 	.byte	0x01
	.zero		1


	//----- nvinfo : EIATTR_MERCURY_ISA_VERSION
	.align		4
        /*0034*/ 	.byte	0x03, 0x5f
        /*0036*/ 	.short	0x0000


	//----- nvinfo : EIATTR_COOP_GROUP_MASK_REGIDS
	.align		4
        /*0038*/ 	.byte	0x04, 0x29
        /*003a*/ 	.short	(.L_1138 - .L_1137)


	//   ....[0]....
.L_1137:
        /*003c*/ 	.word	0xffffffff


	//   ....[1]....
        /*0040*/ 	.word	0xffffffff


	//   ....[2]....
        /*0044*/ 	.word	0xffffffff


	//   ....[3]....
        /*0048*/ 	.word	0xffffffff


	//   ....[4]....
        /*004c*/ 	.word	0xffffffff


	//   ....[5]....
        /*0050*/ 	.word	0xffffffff


	//   ....[6]....
        /*0054*/ 	.word	0xffffffff


	//   ....[7]....
        /*0058*/ 	.word	0xffffffff


	//   ....[8]....
        /*005c*/ 	.word	0xffffffff


	//   ....[9]....
        /*0060*/ 	.word	0xffffffff


	//   ....[10]....
        /*0064*/ 	.word	0xffffffff


	//   ....[11]....
        /*0068*/ 	.word	0xffffffff


	//   ....[12]....
        /*006c*/ 	.word	0xffffffff


	//   ....[13]....
        /*0070*/ 	.word	0xffffffff


	//   ....[14]....
        /*0074*/ 	.word	0xffffffff


	//   ....[15]....
        /*0078*/ 	.word	0xffffffff


	//----- nvinfo : EIATTR_COOP_GROUP_INSTR_OFFSETS
	.align		4
.L_1138:
        /*007c*/ 	.byte	0x04, 0x28
        /*007e*/ 	.short	(.L_1140 - .L_1139)


	//   ....[0]....
.L_1139:
        /*0080*/ 	.word	0x00013060


	//   ....[1]....
        /*0084*/ 	.word	0x00013080


	//   ....[2]....
        /*0088*/ 	.word	0x00013100


	//   ....[3]....
        /*008c*/ 	.word	0x00013110


	//   ....[4]....
        /*0090*/ 	.word	0x00017bc0


	//   ....[5]....
        /*0094*/ 	.word	0x00017c00


	//   ....[6]....
        /*0098*/ 	.word	0x00017c20


	//   ....[7]....
        /*009c*/ 	.word	0x00017c40


	//   ....[8]....
        /*00a0*/ 	.word	0x0001c140


	//   ....[9]....
        /*00a4*/ 	.word	0x0001c160


	//   ....[10]....
        /*00a8*/ 	.word	0x0001c180


	//   ....[11]....
        /*00ac*/ 	.word	0x0001c1a0


	//   ....[12]....
        /*00b0*/ 	.word	0x0001dcd0


	//   ....[13]....
        /*00b4*/ 	.word	0x0001dd10


	//   ....[14]....
        /*00b8*/ 	.word	0x0001dd60


	//   ....[15]....
        /*00bc*/ 	.word	0x0001dd80


	//----- nvinfo : EIATTR_EXIT_INSTR_OFFSETS
	.align		4
.L_1140:
        /*00c0*/ 	.byte	0x04, 0x1c
        /*00c2*/ 	.short	(.L_1142 - .L_1141)


	//   ....[0]....
.L_1141:
        /*00c4*/ 	.word	0x00000420


	//   ....[1]....
        /*00c8*/ 	.word	0x00000bf0


	//   ....[2]....
        /*00cc*/ 	.word	0x00000c20


	//   ....[3]....
        /*00d0*/ 	.word	0x0001ebb0


	//   ....[4]....
        /*00d4*/ 	.word	0x0001ec10


	//   ....[5]....
        /*00d8*/ 	.word	0x0001ec30


	//----- nvinfo : EIATTR_CTAIDZ_USED
	.align		4
.L_1142:
        /*00dc*/ 	.byte	0x01, 0x04
	.zero		2


	//----- nvinfo : EIATTR_CRS_STACK_SIZE
	.align		4
        /*00e0*/ 	.byte	0x04, 0x1e
        /*00e2*/ 	.short	(.L_1144 - .L_1143)
.L_1143:
        /*00e4*/ 	.word	0x00000000
.L_1144:


//--------------------- .nv.info._ZN5flash24flash_fwd_splitkv_kernelI23Flash_fwd_kernel_traitsILi96ELi64ELi128ELi4ELb0ELb0EN7cutlass6half_tE19Flash_kernel_traitsILi96ELi64ELi128ELi4ES3_EELb1ELb0ELb1ELb0ELb0ELb1ELb1ELb1EEEvNS_16Flash_fwd_paramsE --------------------------
	.section	.nv.info._ZN5flash24flash_fwd_splitkv_kernelI23Flash_fwd_kernel_traitsILi96ELi64ELi128ELi4ELb0ELb0EN7cutlass6half_tE19Flash_kernel_traitsILi96ELi64ELi128ELi4ES3_EELb1ELb0ELb1ELb0ELb0ELb1ELb1ELb1EEEvNS_16Flash_fwd_paramsE,"",@"SHT_CUDA_INFO"
	.sectionflags	@""
	.align	4


	//----- nvinfo : EIATTR_CUDA_API_VERSION
	.align		4
        /*0000*/ 	.byte	0x04, 0x37
        /*0002*/ 	.short	(.L_1146 - .L_1145)
.L_1145:
        /*0004*/ 	.word	0x00000082


	//----- nvinfo : EIATTR_SW2861232_WAR
	.align		4
.L_1146:
        /*0008*/ 	.byte	0x01, 0x35
	.zero		2


	//----- nvinfo : EIATTR_PARAM_CBANK
	.align		4
        /*000c*/ 	.byte	0x04, 0x0a
        /*000e*/ 	.short	(.L_1148 - .L_1147)
	.align		4
.L_1147:
        /*0010*/ 	.word	index@(.nv.constant0._ZN5flash24flash_fwd_splitkv_kernelI23Flash_fwd_kernel_traitsILi96ELi64ELi128ELi4ELb0ELb0EN7cutlass6half_tE19Flash_kernel_traitsILi96ELi64ELi128ELi4ES3_EELb1ELb0ELb1ELb0ELb0ELb1ELb1ELb1EEEvNS_16Flash_fwd_paramsE)
        /*0014*/ 	.short	0x0160
        /*0016*/ 	.short	0x01d0


	//----- nvinfo : EIATTR_CBANK_PARAM_SIZE
	.align		4
.L_1148:
        /*0018*/ 	.byte	0x03, 0x19
        /*001a*/ 	.short	0x01d0


	//----- nvinfo : EIATTR_KPARAM_INFO
	.align		4
        /*001c*/ 	.byte	0x04, 0x17
        /*001e*/ 	.short	(.L_1150 - .L_1149)
.L_1149:
        /*0020*/ 	.word	0x00000000
        /*0024*/ 	.short	0x0000
        /*0026*/ 	.short	0x0000
        /*0028*/ 	.byte	0x00, 0xf0, 0x41, 0x07


	//----- nvinfo : EIATTR_MAXREG_COUNT
	.align		4
.L_1150:
        /*002c*/ 	.byte	0x03, 0x1b
        /*002e*/ 	.short	0x00ff


	//----- nvinfo : EIATTR_NUM_BARRIERS
	.align		4
        /*0030*/ 	.byte	0x02, 0x4c
        /*0032*/ 	.byte	0x01
	.zero		1


	//----- nvinfo : EIATTR_MERCURY_ISA_VERSION
	.align		4
        /*0034*/ 	.byte	0x03, 0x5f
        /*0036*/ 	.short	0x0000


	//----- nvinfo : EIATTR_COOP_GROUP_MASK_REGIDS
	.align		4
        /*0038*/ 	.byte	0x04, 0x29
        /*003a*/ 	.short	(.L_1152 - .L_1151)


	//   ....[0]....
.L_1151:
        /*003c*/ 	.word	0xffffffff


	//   ....[1]....
        /*0040*/ 	.word	0xffffffff


	//   ....[2]....
        /*0044*/ 	.word	0xffffffff


	//   ....[3]....
        /*0048*/ 	.word	0xffffffff


	//   ....[4]....
        /*004c*/ 	.word	0xffffffff


	//   ....[5]....
        /*0050*/ 	.word	0xffffffff


	//   ....[6]....
        /*0054*/ 	.word	0xffffffff


	//   ....[7]....
        /*0058*/ 	.word	0xffffffff


	//   ....[8]....
        /*005c*/ 	.word	0xffffffff


	//   ....[9]....
        /*0060*/ 	.word	0xffffffff


	//   ....[10]....
        /*0064*/ 	.word	0xffffffff


	//   ....[11]....
        /*0068*/ 	.word	0xffffffff


	//   ....[12]....
        /*006c*/ 	.word	0xffffffff


	//   ....[13]....
        /*0070*/ 	.word	0xffffffff


	//   ....[14]....
        /*0074*/ 	.word	0xffffffff


	//   ....[15]....
        /*0078*/ 	.word	0xffffffff


	//----- nvinfo : EIATTR_COOP_GROUP_INSTR_OFFSETS
	.align		4
.L_1152:
        /*007c*/ 	.byte	0x04, 0x28
        /*007e*/ 	.short	(.L_1154 - .L_1153)


	//   ....[0]....
.L_1153:
        /*0080*/ 	.word	0x00013870


	//   ....[1]....
        /*0084*/ 	.word	0x00013890


	//   ....[2]....
        /*0088*/ 	.word	0x00013900


	//   ....[3]....
        /*008c*/ 	.word	0x00013910


	//   ....[4]....
        /*0090*/ 	.word	0x00018c00


	//   ....[5]....
        /*0094*/ 	.word	0x00018c20


	//   ....[6]....
        /*0098*/ 	.word	0x00018c40


	//   ....[7]....
        /*009c*/ 	.word	0x00018c60


	//   ....[8]....
        /*00a0*/ 	.word	0x0001d9c0


	//   ....[9]....
        /*00a4*/ 	.word	0x0001d9d0


	//   ....[10]....
        /*00a8*/ 	.word	0x0001d9f0


	//   ....[11]....
        /*00ac*/ 	.word	0x0001da10


	//   ....[12]....
        /*00b0*/ 	.word	0x0001f4e0


	//   ....[13]....
        /*00b4*/ 	.word	0x0001f520


	//   ....[14]....
        /*00b8*/ 	.word	0x0001f570


	//   ....[15]....
        /*00bc*/ 	.word	0x0001f590


	//----- nvinfo : EIATTR_EXIT_INSTR_OFFSETS
	.align		4
.L_1154:
        /*00c0*/ 	.byte	0x04, 0x1c
        /*00c2*/ 	.short	(.L_1156 - .L_1155)


	//   ....[0]....
.L_1155:
        /*00c4*/ 	.word	0x00000420


	//   ....[1]....
        /*00c8*/ 	.word	0x00000bf0


	//   ....[2]....
        /*00cc*/ 	.word	0x00000c20


	//   ....[3]....
        /*00d0*/ 	.word	0x000203c0


	//   ....[4]....
        /*00d4*/ 	.word	0x00020420


	//   ....[5]....
        /*00d8*/ 	.word	0x00020440


	//----- nvinfo : EIATTR_CTAIDZ_USED
	.align		4
.L_1156:
        /*00dc*/ 	.byte	0x01, 0x04
	.zero		2


	//----- nvinfo : EIATTR_CRS_STACK_SIZE
	.align		4
        /*00e0*/ 	.byte	0x04, 0x1e
        /*00e2*/ 	.short	(.L_1158 - .L_1157)
.L_1157:
        /*00e4*/ 	.word	0x00000000
.L_1158:


//--------------------- .nv.info._ZN5flash32flash_fwd_splitkv_combine_kernelI23Flash_fwd_kernel_traitsILi96ELi64ELi64ELi4ELb0ELb0EN7cutlass6half_tE19Flash_kernel_traitsILi96ELi64ELi64ELi4ES3_EELi16ELi7ELb0EEEvNS_16Flash_fwd_paramsE --------------------------
	.section	.nv.info._ZN5flash32flash_fwd_splitkv_combine_kernelI23Flash_fwd_kernel_traitsILi96ELi64ELi64ELi4ELb0ELb0EN7cutlass6half_tE19Flash_kernel_traitsILi96ELi64ELi64ELi4ES3_EELi16ELi7ELb0EEEvNS_16Flash_fwd_paramsE,"",@"SHT_CUDA_INFO"
	.sectionflags	@""
	.align	4


	//----- nvinfo : EIATTR_CUDA_API_VERSION
	.align		4
        /*0000*/ 	.byte	0x04, 0x37
        /*0002*/ 	.short	(.L_1160 - .L_1159)
.L_1159:
        /*0004*/ 	.word	0x00000082


	//----- nvinfo : EIATTR_SW2861232_WAR
	.align		4
.L_1160:
        /*0008*/ 	.byte	0x01, 0x35
	.zero		2


	//----- nvinfo : EIATTR_PARAM_CBANK
	.align		4
        /*000c*/ 	.byte	0x04, 0x0a
        /*000e*/ 	.short	(.L_1162 - .L_1161)
	.align		4
.L_1161:
        /*0010*/ 	.word	index@(.nv.constant0._ZN5flash32flash_fwd_splitkv_combine_kernelI23Flash_fwd_kernel_traitsILi96ELi64ELi64ELi4ELb0ELb0EN7cutlass6half_tE19Flash_kernel_traitsILi96ELi64ELi64ELi4ES3_EELi16ELi7ELb0EEEvNS_16Flash_fwd_paramsE)
        /*0014*/ 	.short	0x0160
        /*0016*/ 	.short	0x01d0


	//----- nvinfo : EIATTR_CBANK_PARAM_SIZE
	.align		4
.L_1162:
        /*0018*/ 	.byte	0x03, 0x19
        /*001a*/ 	.short	0x01d0


	//----- nvinfo : EIATTR_KPARAM_INFO
	.align		4
        /*001c*/ 	.byte	0x04, 0x17
        /*001e*/ 	.short	(.L_1164 - .L_1163)
.L_1163:
        /*0020*/ 	.word	0x00000000
        /*0024*/ 	.short	0x0000
        /*0026*/ 	.short	0x0000
        /*0028*/ 	.byte	0x00, 0xf0, 0x41, 0x07


	//----- nvinfo : EIATTR_MAXREG_COUNT
	.align		4
.L_1164:
        /*002c*/ 	.byte	0x03, 0x1b
        /*002e*/ 	.short	0x00ff


	//----- nvinfo : EIATTR_NUM_BARRIERS
	.align		4
        /*0030*/ 	.byte	0x02, 0x4c
        /*0032*/ 	.byte	0x01
	.zero		1


	//----- nvinfo : EIATTR_MERCURY_ISA_VERSION
	.align		4
        /*0034*/ 	.byte	0x03, 0x5f
        /*0036*/ 	.short	0x0000


	//----- nvinfo : EIATTR_COOP_GROUP_MASK_REGIDS
	.align		4
        /*0038*/ 	.byte	0x04, 0x29
        /*003a*/ 	.short	(.L_1166 - .L_1165)


	//   ....[0]....
.L_1165:
        /*003c*/ 	.word	0xffffffff


	//   ....[1]....
        /*0040*/ 	.word	0xffffffff


	//   ....[2]....
        /*0044*/ 	.word	0xffffffff


	//   ....[3]....
        /*0048*/ 	.word	0xffffffff


	//   ....[4]....
        /*004c*/ 	.word	0xffffffff


	//   ....[5]....
        /*0050*/ 	.word	0xffffffff


	//----- nvinfo : EIATTR_COOP_GROUP_INSTR_OFFSETS
	.align		4
.L_1166:
        /*0054*/ 	.byte	0x04, 0x28
        /*0056*/ 	.short	(.L_1168 - .L_1167)


	//   ....[0]....
.L_1167:
        /*0058*/ 	.word	0x000028f0


	//   ....[1]....
        /*005c*/ 	.word	0x00002910


	//   ....[2]....
        /*0060*/ 	.word	0x00002930


	//   ....[3]....
        /*0064*/ 	.word	0x00002dd0


	//   ....[4]....
        /*0068*/ 	.word	0x00002ea0


	//   ....[5]....
        /*006c*/ 	.word	0x00002f60


	//----- nvinfo : EIATTR_EXIT_INSTR_OFFSETS
	.align		4
.L_1168:
        /*0070*/ 	.byte	0x04, 0x1c
        /*0072*/ 	.short	(.L_1170 - .L_1169)


	//   ....[0]....
.L_1169:
        /*0074*/ 	.word	0x00005a70


	//   ....[1]....
        /*0078*/ 	.word	0x00005f90


	//   ....[2]....
        /*007c*/ 	.word	0x00005ff0


	//----- nvinfo : EIATTR_CRS_STACK_SIZE
	.align		4
.L_1170:
        /*0080*/ 	.byte	0x04, 0x1e
        /*0082*/ 	.short	(.L_1172 - .L_1171)
.L_1171:
        /*0084*/ 	.word	0x00000000
.L_1172:


//--------------------- .nv.info._ZN5flash32flash_fwd_splitkv_combine_kernelI23Flash_fwd_kernel_traitsILi96ELi64ELi64ELi4ELb0ELb0EN7cutlass6half_tE19Flash_kernel_traitsILi96ELi64ELi64ELi4ES3_EELi16ELi6ELb0EEEvNS_16Flash_fwd_paramsE --------------------------
	.section	.nv.info._ZN5flash32flash_fwd_splitkv_combine_kernelI23Flash_fwd_kernel_traitsILi96ELi64ELi64ELi4ELb0ELb0EN7cutlass6half_tE19Flash_kernel_traitsILi96ELi64ELi64ELi4ES3_EELi16ELi6ELb0EEEvNS_16Flash_fwd_paramsE,"",@"SHT_CUDA_INFO"
	.sectionflags	@""
	.align	4


	//----- nvinfo : EIATTR_CUDA_API_VERSION
	.align		4
        /*0000*/ 	.byte	0x04, 0x37
        /*0002*/ 	.short	(.L_1174 - .L_1173)
.L_1173:
        /*0004*/ 	.word	0x00000082


	//----- nvinfo : EIATTR_SW2861232_WAR
	.align		4
.L_1174:
        /*0008*/ 	.byte	0x01, 0x35
	.zero		2


	//----- nvinfo : EIATTR_PARAM_CBANK
	.align		4
        /*000c*/ 	.byte	0x04, 0x0a
        /*000e*/ 	.short	(.L_1176 - .L_1175)
	.align		4
.L_1175:
        /*0010*/ 	.word	index@(.nv.constant0._ZN5flash32flash_fwd_splitkv_combine_kernelI23Flash_fwd_kernel_traitsILi96ELi64ELi64ELi4ELb0ELb0EN7cutlass6half_tE19Flash_kernel_traitsILi96ELi64ELi64ELi4ES3_EELi16ELi6ELb0EEEvNS_16Flash_fwd_paramsE)
        /*0014*/ 	.short	0x0160
        /*0016*/ 	.short	0x01d0


	//----- nvinfo : EIATTR_CBANK_PARAM_SIZE
	.align		4
.L_1176:
        /*0018*/ 	.byte	0x03, 0x19
        /*001a*/ 	.short	0x01d0


	//----- nvinfo : EIATTR_KPARAM_INFO
	.align		4
        /*001c*/ 	.byte	0x04, 0x17
        /*001e*/ 	.short	(.L_1178 - .L_1177)
.L_1177:
        /*0020*/ 	.word	0x00000000
        /*0024*/ 	.short	0x0000
        /*0026*/ 	.short	0x0000
        /*0028*/ 	.byte	0x00, 0xf0, 0x41, 0x07


	//----- nvinfo : EIATTR_MAXREG_COUNT
	.align		4
.L_1178:
        /*002c*/ 	.byte	0x03, 0x1b
        /*002e*/ 	.short	0x00ff


	//----- nvinfo : EIATTR_NUM_BARRIERS
	.align		4
        /*0030*/ 	.byte	0x02, 0x4c
        /*0032*/ 	.byte	0x01
	.zero		1


	//----- nvinfo : EIATTR_MERCURY_ISA_VERSION
	.align		4
        /*0034*/ 	.byte	0x03, 0x5f
        /*0036*/ 	.short	0x0000


	//----- nvinfo : EIATTR_COOP_GROUP_MASK_REGIDS
	.align		4
        /*0038*/ 	.byte	0x04, 0x29
        /*003a*/ 	.short	(.L_1180 - .L_1179)


	//   ....[0]....
.L_1179:
        /*003c*/ 	.word	0xffffffff


	//   ....[1]....
        /*0040*/ 	.word	0xffffffff


	//   ....[2]....
        /*0044*/ 	.word	0xffffffff


	//   ....[3]....
        /*0048*/ 	.word	0xffffffff


	//   ....[4]....
        /*004c*/ 	.word	0xffffffff


	//   ....[5]....
        /*0050*/ 	.word	0xffffffff


	//----- nvinfo : EIATTR_COOP_GROUP_INSTR_OFFSETS
	.align		4
.L_1180:
        /*0054*/ 	.byte	0x04, 0x28
        /*0056*/ 	.short	(.L_1182 - .L_1181)


	//   ....[0]....
.L_1181:
        /*0058*/ 	.word	0x00002020


	//   ....[1]....
        /*005c*/ 	.word	0x00002040


	//   ....[2]....
        /*0060*/ 	.word	0x00002060


	//   ....[3]....
        /*0064*/ 	.word	0x00002310


	//   ....[4]....
        /*0068*/ 	.word	0x000023b0


	//   ....[5]....
        /*006c*/ 	.word	0x00002470


	//----- nvinfo : EIATTR_EXIT_INSTR_OFFSETS
	.align		4
.L_1182:
        /*0070*/ 	.byte	0x04, 0x1c
        /*0072*/ 	.short	(.L_1184 - .L_1183)


	//   ....[0]....
.L_1183:
        /*0074*/ 	.word	0x00004c90


	//   ....[1]....
        /*0078*/ 	.word	0x000051b0


	//   ....[2]....
        /*007c*/ 	.word	0x00005210


	//----- nvinfo : EIATTR_CRS_STACK_SIZE
	.align		4
.L_1184:
        /*0080*/ 	.byte	0x04, 0x1e
        /*0082*/ 	.short	(.L_1186 - .L_1185)
.L_1185:
        /*0084*/ 	.word	0x00000000
.L_1186:


//--------------------- .nv.info._ZN5flash32flash_fwd_splitkv_combine_kernelI23Flash_fwd_kernel_traitsILi96ELi64ELi64ELi4ELb0ELb0EN7cutlass6half_tE19Flash_kernel_traitsILi96ELi64ELi64ELi4ES3_EELi16ELi5ELb0EEEvNS_16Flash_fwd_paramsE --------------------------
	.section	.nv.info._ZN5flash32flash_fwd_splitkv_combine_kernelI23Flash_fwd_kernel_traitsILi96ELi64ELi64ELi4ELb0ELb0EN7cutlass6half_tE19Flash_kernel_traitsILi96ELi64ELi64ELi4ES3_EELi16ELi5ELb0EEEvNS_16Flash_fwd_paramsE,"",@"SHT_CUDA_INFO"
	.sectionflags	@""
	.align	4


	//----- nvinfo : EIATTR_CUDA_API_VERSION
	.align		4
        /*0000*/ 	.byte	0x04, 0x37
        /*0002*/ 	.short	(.L_1188 - .L_1187)
.L_1187:
        /*0004*/ 	.word	0x00000082


	//----- nvinfo : EIATTR_SW2861232_WAR
	.align		4
.L_1188:
        /*0008*/ 	.byte	0x01, 0x35
	.zero		2


	//----- nvinfo : EIATTR_PARAM_CBANK
	.align		4
        /*000c*/ 	.byte	0x04, 0x0a
        /*000e*/ 	.short	(.L_1190 - .L_1189)
	.align		4
.L_1189:
        /*0010*/ 	.word	index@(.nv.constant0._ZN5flash32flash_fwd_splitkv_combine_kernelI23Flash_fwd_kernel_traitsILi96ELi64ELi64ELi4ELb0ELb0EN7cutlass6half_tE19Flash_kernel_traitsILi96ELi64ELi64ELi4ES3_EELi16ELi5ELb0EEEvNS_16Flash_fwd_paramsE)
        /*0014*/ 	.short	0x0160
        /*0016*/ 	.short	0x01d0


	//----- nvinfo : EIATTR_CBANK_PARAM_SIZE
	.align		4
.L_1190:
        /*0018*/ 	.byte	0x03, 0x19
        /*001a*/ 	.short	0x01d0


	//----- nvinfo : EIATTR_KPARAM_INFO
	.align		4
        /*001c*/ 	.byte	0x04, 0x17
        /*001e*/ 	.short	(.L_1192 - .L_1191)
.L_1191:
        /*0020*/ 	.word	0x00000000
        /*0024*/ 	.short	0x0000
        /*0026*/ 	.short	0x0000
        /*0028*/ 	.byte	0x00, 0xf0, 0x41, 0x07


	//----- nvinfo : EIATTR_MAXREG_COUNT
	.align		4
.L_1192:
        /*002c*/ 	.byte	0x03, 0x1b
        /*002e*/ 	.short	0x00ff


	//----- nvinfo : EIATTR_NUM_BARRIERS
	.align		4
        /*0030*/ 	.byte	0x02, 0x4c
        /*0032*/ 	.byte	0x01
	.zero		1


	//----- nvinfo : EIATTR_MERCURY_ISA_VERSION
	.align		4
        /*0034*/ 	.byte	0x03, 0x5f
        /*0036*/ 	.short	0x0000


	//----- nvinfo : EIATTR_COOP_GROUP_MASK_REGIDS
	.align		4
        /*0038*/ 	.byte	0x04, 0x29
        /*003a*/ 	.short	(.L_1194 - .L_1193)


	//   ....[0]....
.L_1193:
        /*003c*/ 	.word	0xffffffff


	//   ....[1]....
        /*0040*/ 	.word	0xffffffff


	//   ....[2]....
        /*0044*/ 	.word	0xffffffff


	//   ....[3]....
        /*0048*/ 	.word	0xffffffff


	//   ....[4]....
        /*004c*/ 	.word	0xffffffff


	//   ....[5]....
        /*0050*/ 	.word	0xffffffff


	//----- nvinfo : EIATTR_COOP_GROUP_INSTR_OFFSETS
	.align		4
.L_1194:
        /*0054*/ 	.byte	0x04, 0x28
        /*0056*/ 	.short	(.L_1196 - .L_1195)


	//   ....[0]....
.L_1195:
        /*0058*/ 	.word	0x00001b10


	//   ....[1]....
        /*005c*/ 	.word	0x00001b30


	//   ....[2]....
        /*0060*/ 	.word	0x00001b60


	//   ....[3]....
        /*0064*/ 	.word	0x00001cc0


	//   ....[4]....
        /*0068*/ 	.word	0x00001da0


	//   ....[5]....
        /*006c*/ 	.word	0x00001e90


	//----- nvinfo : EIATTR_EXIT_INSTR_OFFSETS
	.align		4
.L_1196:
        /*0070*/ 	.byte	0x04, 0x1c
        /*0072*/ 	.short	(.L_1198 - .L_1197)


	//   ....[0]....
.L_1197:
        /*0074*/ 	.word	0x00004430


	//   ....[1]....
        /*0078*/ 	.word	0x00004950


	//   ....[2]....
        /*007c*/ 	.word	0x000049b0


	//----- nvinfo : EIATTR_CRS_STACK_SIZE
	.align		4
.L_1198:
        /*0080*/ 	.byte	0x04, 0x1e
        /*0082*/ 	.short	(.L_1200 - .L_1199)
.L_1199:
        /*0084*/ 	.word	0x00000000
.L_1200:


//--------------------- .nv.info._ZN5flash32flash_fwd_splitkv_combine_kernelI23Flash_fwd_kernel_traitsILi96ELi64ELi64ELi4ELb0ELb0EN7cutlass6half_tE19Flash_kernel_traitsILi96ELi64ELi64ELi4ES3_EELi16ELi4ELb0EEEvNS_16Flash_fwd_paramsE --------------------------
	.section	.nv.info._ZN5flash32flash_fwd_splitkv_combine_kernelI23Flash_fwd_kernel_traitsILi96ELi64ELi64ELi4ELb0ELb0EN7cutlass6half_tE19Flash_kernel_traitsILi96ELi64ELi64ELi4ES3_EELi16ELi4ELb0EEEvNS_16Flash_fwd_paramsE,"",@"SHT_CUDA_INFO"
	.sectionflags	@""
	.align	4


	//----- nvinfo : EIATTR_CUDA_API_VERSION
	.align		4
        /*0000*/ 	.byte	0x04, 0x37
        /*0002*/ 	.short	(.L_1202 - .L_1201)
.L_1201:
        /*0004*/ 	.word	0x00000082


	//----- nvinfo : EIATTR_SW2861232_WAR
	.align		4
.L_1202:
        /*0008*/ 	.byte	0x01, 0x35
	.zero		2


	//----- nvinfo : EIATTR_PARAM_CBANK
	.align		4
        /*000c*/ 	.byte	0x04, 0x0a
        /*000e*/ 	.short	(.L_1204 - .L_1203)
	.align		4
.L_1203:
        /*0010*/ 	.word	index@(.nv.constant0._ZN5flash32flash_fwd_splitkv_combine_kernelI23Flash_fwd_kernel_traitsILi96ELi64ELi64ELi4ELb0ELb0EN7cutlass6half_tE19Flash_kernel_traitsILi96ELi64ELi64ELi4ES3_EELi16ELi4ELb0EEEvNS_16Flash_fwd_paramsE)
        /*0014*/ 	.short	0x0160
        /*0016*/ 	.short	0x01d0


	//----- nvinfo : EIATTR_CBANK_PARAM_SIZE
	.align		4
.L_1204:
        /*0018*/ 	.byte	0x03, 0x19
        /*001a*/ 	.short	0x01d0


	//----- nvinfo : EIATTR_KPARAM_INFO
	.align		4
        /*001c*/ 	.byte	0x04, 0x17
        /*001e*/ 	.short	(.L_1206 - .L_1205)
.L_1205:
        /*0020*/ 	.word	0x00000000
        /*0024*/ 	.short	0x0000
        /*0026*/ 	.short	0x0000
        /*0028*/ 	.byte	0x00, 0xf0, 0x41, 0x07


	//----- nvinfo : EIATTR_MAXREG_COUNT
	.align		4
.L_1206:
        /*002c*/ 	.byte	0x03, 0x1b
        /*002e*/ 	.short	0x00ff


	//----- nvinfo : EIATTR_NUM_BARRIERS
	.align		4
        /*0030*/ 	.byte	0x02, 0x4c
        /*0032*/ 	.byte	0x01
	.zero		1


	//----- nvinfo : EIATTR_MERCURY_ISA_VERSION
	.align		4
        /*0034*/ 	.byte	0x03, 0x5f
        /*0036*/ 	.short	0x0000


	//----- nvinfo : EIATTR_COOP_GROUP_MASK_REGIDS
	.align		4
        /*0038*/ 	.byte	0x04, 0x29
        /*003a*/ 	.short	(.L_1208 - .L_1207)


	//   ....[0]....
.L_1207:
        /*003c*/ 	.word	0xffffffff


	//   ....[1]....
        /*0040*/ 	.word	0xffffffff


	//   ....[2]....
        /*0044*/ 	.word	0xffffffff


	//   ....[3]....
        /*0048*/ 	.word	0xffffffff


	//   ....[4]....
        /*004c*/ 	.word	0xffffffff


	//   ....[5]....
        /*0050*/ 	.word	0xffffffff


	//----- nvinfo : EIATTR_COOP_GROUP_INSTR_OFFSETS
	.align		4
.L_1208:
        /*0054*/ 	.byte	0x04, 0x28
        /*0056*/ 	.short	(.L_1210 - .L_1209)


	//   ....[0]....
.L_1209:
        /*0058*/ 	.word	0x00001710


	//   ....[1]....
        /*005c*/ 	.word	0x00001750


	//   ....[2]....
        /*0060*/ 	.word	0x000017b0


	//   ....[3]....
        /*0064*/ 	.word	0x000018f0


	//   ....[4]....
        /*0068*/ 	.word	0x000019c0


	//   ....[5]....
        /*006c*/ 	.word	0x00001b00


	//----- nvinfo : EIATTR_EXIT_INSTR_OFFSETS
	.align		4
.L_1210:
        /*0070*/ 	.byte	0x04, 0x1c
        /*0072*/ 	.short	(.L_1212 - .L_1211)


	//   ....[0]....
.L_1211:
        /*0074*/ 	.word	0x000040c0


	//   ....[1]....
        /*0078*/ 	.word	0x000045e0


	//   ....[2]....
        /*007c*/ 	.word	0x00004640


	//----- nvinfo : EIATTR_CRS_STACK_SIZE
	.align		4
.L_1212:
        /*0080*/ 	.byte	0x04, 0x1e
        /*0082*/ 	.short	(.L_1214 - .L_1213)
.L_1213:
        /*0084*/ 	.word	0x00000000
.L_1214:


//--------------------- .nv.info._ZN5flash32flash_fwd_splitkv_combine_kernelI23Flash_fwd_kernel_traitsILi96ELi64ELi64ELi4ELb0ELb0EN7cutlass6half_tE19Flash_kernel_traitsILi96ELi64ELi64ELi4ES3_EELi16ELi3ELb0EEEvNS_16Flash_fwd_paramsE --------------------------
	.section	.nv.info._ZN5flash32flash_fwd_splitkv_combine_kernelI23Flash_fwd_kernel_traitsILi96ELi64ELi64ELi4ELb0ELb0EN7cutlass6half_tE19Flash_kernel_traitsILi96ELi64ELi64ELi4ES3_EELi16ELi3ELb0EEEvNS_16Flash_fwd_paramsE,"",@"SHT_CUDA_INFO"
	.sectionflags	@""
	.align	4


	//----- nvinfo : EIATTR_CUDA_API_VERSION
	.align		4
        /*0000*/ 	.byte	0x04, 0x37
        /*0002*/ 	.short	(.L_1216 - .L_1215)
.L_1215:
        /*0004*/ 	.word	0x00000082


	//----- nvinfo : EIATTR_SW2861232_WAR
	.align		4
.L_1216:
        /*0008*/ 	.byte	0x01, 0x35
	.zero		2


	//----- nvinfo : EIATTR_PARAM_CBANK
	.align		4
        /*000c*/ 	.byte	0x04, 0x0a
        /*000e*/ 	.short	(.L_1218 - .L_1217)
	.align		4
.L_1217:
        /*0010*/ 	.word	index@(.nv.constant0._ZN5flash32flash_fwd_splitkv_combine_kernelI23Flash_fwd_kernel_traitsILi96ELi64ELi64ELi4ELb0ELb0EN7cutlass6half_tE19Flash_kernel_traitsILi96ELi64ELi64ELi4ES3_EELi16ELi3ELb0EEEvNS_16Flash_fwd_paramsE)
        /*0014*/ 	.short	0x0160
        /*0016*/ 	.short	0x01d0


	//----- nvinfo : EIATTR_CBANK_PARAM_SIZE
	.align		4
.L_1218:
        /*0018*/ 	.byte	0x03, 0x19
        /*001a*/ 	.short	0x01d0


	//----- nvinfo : EIATTR_KPARAM_INFO
	.align		4
        /*001c*/ 	.byte	0x04, 0x17
        /*001e*/ 	.short	(.L_1220 - .L_1219)
.L_1219:
        /*0020*/ 	.word	0x00000000
        /*0024*/ 	.short	0x0000
        /*0026*/ 	.short	0x0000
        /*0028*/ 	.byte	0x00, 0xf0, 0x41, 0x07


	//----- nvinfo : EIATTR_MAXREG_COUNT
	.align		4
.L_1220:
        /*002c*/ 	.byte	0x03, 0x1b
        /*002e*/ 	.short	0x00ff


	//----- nvinfo : EIATTR_NUM_BARRIERS
	.align		4
        /*0030*/ 	.byte	0x02, 0x4c
        /*0032*/ 	.byte	0x01
	.zero		1


	//----- nvinfo : EIATTR_MERCURY_ISA_VERSION
	.align		4
        /*0034*/ 	.byte	0x03, 0x5f
        /*0036*/ 	.short	0x0000


	//----- nvinfo : EIATTR_COOP_GROUP_MASK_REGIDS
	.align		4
        /*0038*/ 	.byte	0x04, 0x29
        /*003a*/ 	.short	(.L_1222 - .L_1221)


	//   ....[0]....
.L_1221:
        /*003c*/ 	.word	0xffffffff


	//   ....[1]....
        /*0040*/ 	.word	0xffffffff


	//   ....[2]....
        /*0044*/ 	.word	0xffffffff


	//   ....[3]....
        /*0048*/ 	.word	0xffffffff


	//   ....[4]....
        /*004c*/ 	.word	0xffffffff


	//   ....[5]....
        /*0050*/ 	.word	0xffffffff


	//----- nvinfo : EIATTR_COOP_GROUP_INSTR_OFFSETS
	.align		4
.L_1222:
        /*0054*/ 	.byte	0x04, 0x28
        /*0056*/ 	.short	(.L_1224 - .L_1223)


	//   ....[0]....
.L_1223:
        /*0058*/ 	.word	0x00001c20


	//   ....[1]....
        /*005c*/ 	.word	0x00001c40


	//   ....[2]....
        /*0060*/ 	.word	0x00001c70


	//   ....[3]....
        /*0064*/ 	.word	0x00001ce0


	//   ....[4]....
        /*0068*/ 	.word	0x00001d00


	//   ....[5]....
        /*006c*/ 	.word	0x00001d20


	//----- nvinfo : EIATTR_EXIT_INSTR_OFFSETS
	.align		4
.L_1224:
        /*0070*/ 	.byte	0x04, 0x1c
        /*0072*/ 	.short	(.L_1226 - .L_1225)


	//   ....[0]....
.L_1225:
        /*0074*/ 	.word	0x00004030


	//   ....[1]....
        /*0078*/ 	.word	0x00004550


	//   ....[2]....
        /*007c*/ 	.word	0x000045b0


	//----- nvinfo : EIATTR_CRS_STACK_SIZE
	.align		4
.L_1226:
        /*0080*/ 	.byte	0x04, 0x1e
        /*0082*/ 	.short	(.L_1228 - .L_1227)
.L_1227:
        /*0084*/ 	.word	0x00000000
.L_1228:


//--------------------- .nv.info._ZN5flash32flash_fwd_splitkv_combine_kernelI23Flash_fwd_kernel_traitsILi96ELi64ELi64ELi4ELb0ELb0EN7cutlass6half_tE19Flash_kernel_traitsILi96ELi64ELi64ELi4ES3_EELi16ELi2ELb0EEEvNS_16Flash_fwd_paramsE --------------------------
	.section	.nv.info._ZN5flash32flash_fwd_splitkv_combine_kernelI23Flash_fwd_kernel_traitsILi96ELi64ELi64ELi4ELb0ELb0EN7cutlass6half_tE19Flash_kernel_traitsILi96ELi64ELi64ELi4ES3_EELi16ELi2ELb0EEEvNS_16Flash_fwd_paramsE,"",@"SHT_CUDA_INFO"
	.sectionflags	@""
	.align	4


	//----- nvinfo : EIATTR_CUDA_API_VERSION
	.align		4
        /*0000*/ 	.byte	0x04, 0x37
        /*0002*/ 	.short	(.L_1230 - .L_1229)
.L_1229:
        /*0004*/ 	.word	0x00000082


	//----- nvinfo : EIATTR_SW2861232_WAR
	.align		4
.L_1230:
        /*0008*/ 	.byte	0x01, 0x35
	.zero		2


	//----- nvinfo : EIATTR_PARAM_CBANK
	.align		4
        /*000c*/ 	.byte	0x04, 0x0a
        /*000e*/ 	.short	(.L_1232 - .L_1231)
	.align		4
.L_1231:
        /*0010*/ 	.word	index@(.nv.constant0._ZN5flash32flash_fwd_splitkv_combine_kernelI23Flash_fwd_kernel_traitsILi96ELi64ELi64ELi4ELb0ELb0EN7cutlass6half_tE19Flash_kernel_traitsILi96ELi64ELi64ELi4ES3_EELi16ELi2ELb0EEEvNS_16Flash_fwd_paramsE)
        /*0014*/ 	.short	0x0160
        /*0016*/ 	.short	0x01d0


	//----- nvinfo : EIATTR_CBANK_PARAM_SIZE
	.align		4
.L_1232:
        /*0018*/ 	.byte	0x03, 0x19
        /*001a*/ 	.short	0x01d0


	//----- nvinfo : EIATTR_KPARAM_INFO
	.align		4
        /*001c*/ 	.byte	0x04, 0x17
        /*001e*/ 	.short	(.L_1234 - .L_1233)
.L_1233:
        /*0020*/ 	.word	0x00000000
        /*0024*/ 	.short	0x0000
        /*0026*/ 	.short	0x0000
        /*0028*/ 	.byte	0x00, 0xf0, 0x41, 0x07


	//----- nvinfo : EIATTR_MAXREG_COUNT
	.align		4
.L_1234:
        /*002c*/ 	.byte	0x03, 0x1b
        /*002e*/ 	.short	0x00ff


	//----- nvinfo : EIATTR_NUM_BARRIERS
	.align		4
        /*0030*/ 	.byte	0x02, 0x4c
        /*0032*/ 	.byte	0x01
	.zero		1


	//----- nvinfo : EIATTR_MERCURY_ISA_VERSION
	.align		4
        /*0034*/ 	.byte	0x03, 0x5f
        /*0036*/ 	.short	0x0000


	//----- nvinfo : EIATTR_COOP_GROUP_MASK_REGIDS
	.align		4
        /*0038*/ 	.byte	0x04, 0x29
        /*003a*/ 	.short	(.L_1236 - .L_1235)


	//   ....[0]....
.L_1235:
        /*003c*/ 	.word	0xffffffff


	//   ....[1]....
        /*0040*/ 	.word	0xffffffff


	//   ....[2]....
        /*0044*/ 	.word	0xffffffff


	//   ....[3]....
        /*0048*/ 	.word	0xffffffff


	//----- nvinfo : EIATTR_COOP_GROUP_INSTR_OFFSETS
	.align		4
.L_1236:
        /*004c*/ 	.byte	0x04, 0x28
        /*004e*/ 	.short	(.L_1238 - .L_1237)


	//   ....[0]....
.L_1237:
        /*0050*/ 	.word	0x00001c20


	//   ....[1]....
        /*0054*/ 	.word	0x00001c40


	//   ....[2]....
        /*0058*/ 	.word	0x00001cb0


	//   ....[3]....
        /*005c*/ 	.word	0x00001cd0


	//----- nvinfo : EIATTR_EXIT_INSTR_OFFSETS
	.align		4
.L_1238:
        /*0060*/ 	.byte	0x04, 0x1c
        /*0062*/ 	.short	(.L_1240 - .L_1239)


	//   ....[0]....
.L_1239:
        /*0064*/ 	.word	0x00004000


	//   ....[1]....
        /*0068*/ 	.word	0x00004520


	//   ....[2]....
        /*006c*/ 	.word	0x00004580


	//----- nvinfo : EIATTR_CRS_STACK_SIZE
	.align		4
.L_1240:
        /*0070*/ 	.byte	0x04, 0x1e
        /*0072*/ 	.short	(.L_1242 - .L_1241)
.L_1241:
        /*0074*/ 	.word	0x00000000
.L_1242:


//--------------------- .nv.info._ZN5flash32flash_fwd_splitkv_combine_kernelI23Flash_fwd_kernel_traitsILi96ELi64ELi64ELi4ELb0ELb0EN7cutlass6half_tE19Flash_kernel_traitsILi96ELi64ELi64ELi4ES3_EELi16ELi1ELb0EEEvNS_16Flash_fwd_paramsE --------------------------
	.section	.nv.info._ZN5flash32flash_fwd_splitkv_combine_kernelI23Flash_fwd_kernel_traitsILi96ELi64ELi64ELi4ELb0ELb0EN7cutlass6half_tE19Flash_kernel_traitsILi96ELi64ELi64ELi4ES3_EELi16ELi1ELb0EEEvNS_16Flash_fwd_paramsE,"",@"SHT_CUDA_INFO"
	.sectionflags	@""
	.align	4


	//----- nvinfo : EIATTR_CUDA_API_VERSION
	.align		4
        /*0000*/ 	.byte	0x04, 0x37
        /*0002*/ 	.short	(.L_1244 - .L_1243)
.L_1243:
        /*0004*/ 	.word	0x00000082


	//----- nvinfo : EIATTR_SW2861232_WAR
	.align		4
.L_1244:
        /*0008*/ 	.byte	0x01, 0x35
	.zero		2


	//----- nvinfo : EIATTR_PARAM_CBANK
	.align		4
        /*000c*/ 	.byte	0x04, 0x0a
        /*000e*/ 	.short	(.L_1246 - .L_1245)
	.align		4
.L_1245:
        /*0010*/ 	.word	index@(.nv.constant0._ZN5flash32flash_fwd_splitkv_combine_kernelI23Flash_fwd_kernel_traitsILi96ELi64ELi64ELi4ELb0ELb0EN7cutlass6half_tE19Flash_kernel_traitsILi96ELi64ELi64ELi4ES3_EELi16ELi1ELb0EEEvNS_16Flash_fwd_paramsE)
        /*0014*/ 	.short	0x0160
        /*0016*/ 	.short	0x01d0


	//----- nvinfo : EIATTR_CBANK_PARAM_SIZE
	.align		4
.L_1246:
        /*0018*/ 	.byte	0x03, 0x19
        /*001a*/ 	.short	0x01d0


	//----- nvinfo : EIATTR_KPARAM_INFO
	.align		4
        /*001c*/ 	.byte	0x04, 0x17
        /*001e*/ 	.short	(.L_1248 - .L_1247)
.L_1247:
        /*0020*/ 	.word	0x00000000
        /*0024*/ 	.short	0x0000
        /*0026*/ 	.short	0x0000
        /*0028*/ 	.byte	0x00, 0xf0, 0x41, 0x07


	//----- nvinfo : EIATTR_MAXREG_COUNT
	.align		4
.L_1248:
        /*002c*/ 	.byte	0x03, 0x1b
        /*002e*/ 	.short	0x00ff


	//----- nvinfo : EIATTR_NUM_BARRIERS
	.align		4
        /*0030*/ 	.byte	0x02, 0x4c
        /*0032*/ 	.byte	0x01
	.zero		1


	//----- nvinfo : EIATTR_MERCURY_ISA_VERSION
	.align		4
        /*0034*/ 	.byte	0x03, 0x5f
        /*0036*/ 	.short	0x0000


	//----- nvinfo : EIATTR_COOP_GROUP_MASK_REGIDS
	.align		4
        /*0038*/ 	.byte	0x04, 0x29
        /*003a*/ 	.short	(.L_1250 - .L_1249)


	//   ....[0]....
.L_1249:
        /*003c*/ 	.word	0xffffffff


	//   ....[1]....
        /*0040*/ 	.word	0xffffffff


	//----- nvinfo : EIATTR_COOP_GROUP_INSTR_OFFSETS
	.align		4
.L_1250:
        /*0044*/ 	.byte	0x04, 0x28
        /*0046*/ 	.short	(.L_1252 - .L_1251)


	//   ....[0]....
.L_1251:
        /*0048*/ 	.word	0x00001c60


	//   ....[1]....
        /*004c*/ 	.word	0x00001cd0


	//----- nvinfo : EIATTR_EXIT_INSTR_OFFSETS
	.align		4
.L_1252:
        /*0050*/ 	.byte	0x04, 0x1c
        /*0052*/ 	.short	(.L_1254 - .L_1253)


	//   ....[0]....
.L_1253:
        /*0054*/ 	.word	0x00004020


	//   ....[1]....
        /*0058*/ 	.word	0x00004540


	//   ....[2]....
        /*005c*/ 	.word	0x000045a0


	//----- nvinfo : EIATTR_CRS_STACK_SIZE
	.align		4
.L_1254:
        /*0060*/ 	.byte	0x04, 0x1e
        /*0062*/ 	.short	(.L_1256 - .L_1255)
.L_1255:
        /*0064*/ 	.word	0x00000000
.L_1256:


//--------------------- .nv.info._ZN5flash32flash_fwd_splitkv_combine_kernelI23Flash_fwd_kernel_traitsILi96ELi64ELi64ELi4ELb0ELb0EN7cutlass6half_tE19Flash_kernel_traitsILi96ELi64ELi64ELi4ES3_EELi16ELi7ELb1EEEvNS_16Flash_fwd_paramsE --------------------------
	.section	.nv.info._ZN5flash32flash_fwd_splitkv_combine_kernelI23Flash_fwd_kernel_traitsILi96ELi64ELi64ELi4ELb0ELb0EN7cutlass6half_tE19Flash_kernel_traitsILi96ELi64ELi64ELi4ES3_EELi16ELi7ELb1EEEvNS_16Flash_fwd_paramsE,"",@"SHT_CUDA_INFO"
	.sectionflags	@""
	.align	4


	//----- nvinfo : EIATTR_CUDA_API_VERSION
	.align		4
        /*0000*/ 	.byte	0x04, 0x37
        /*0002*/ 	.short	(.L_1258 - .L_1257)
.L_1257:
        /*0004*/ 	.word	0x00000082


	//----- nvinfo : EIATTR_SW2861232_WAR
	.align		4
.L_1258:
        /*0008*/ 	.byte	0x01, 0x35
	.zero		2


	//----- nvinfo : EIATTR_PARAM_CBANK
	.align		4
        /*000c*/ 	.byte	0x04, 0x0a
        /*000e*/ 	.short	(.L_1260 - .L_1259)
	.align		4
.L_1259:
        /*0010*/ 	.word	index@(.nv.constant0._ZN5flash32flash_fwd_splitkv_combine_kernelI23Flash_fwd_kernel_traitsILi96ELi64ELi64ELi4ELb0ELb0EN7cutlass6half_tE19Flash_kernel_traitsILi96ELi64ELi64ELi4ES3_EELi16ELi7ELb1EEEvNS_16Flash_fwd_paramsE)
        /*0014*/ 	.short	0x0160
        /*0016*/ 	.short	0x01d0


	//----- nvinfo : EIATTR_CBANK_PARAM_SIZE
	.align		4
.L_1260:
        /*0018*/ 	.byte	0x03, 0x19
        /*001a*/ 	.short	0x01d0


	//----- nvinfo : EIATTR_KPARAM_INFO
	.align		4
        /*001c*/ 	.byte	0x04, 0x17
        /*001e*/ 	.short	(.L_1262 - .L_1261)
.L_1261:
        /*0020*/ 	.word	0x00000000
        /*0024*/ 	.short	0x0000
        /*0026*/ 	.short	0x0000
        /*0028*/ 	.byte	0x00, 0xf0, 0x41, 0x07


	//----- nvinfo : EIATTR_MAXREG_COUNT
	.align		4
.L_1262:
        /*002c*/ 	.byte	0x03, 0x1b
        /*002e*/ 	.short	0x00ff


	//----- nvinfo : EIATTR_NUM_BARRIERS
	.align		4
        /*0030*/ 	.byte	0x02, 0x4c
        /*0032*/ 	.byte	0x01
	.zero		1


	//----- nvinfo : EIATTR_MERCURY_ISA_VERSION
	.align		4
        /*0034*/ 	.byte	0x03, 0x5f
        /*0036*/ 	.short	0x0000


	//----- nvinfo : EIATTR_COOP_GROUP_MASK_REGIDS
	.align		4
        /*0038*/ 	.byte	0x04, 0x29
        /*003a*/ 	.short	(.L_1264 - .L_1263)


	//   ....[0]....
.L_1263:
        /*003c*/ 	.word	0xffffffff


	//   ....[1]....
        /*0040*/ 	.word	0xffffffff


	//   ....[2]....
        /*0044*/ 	.word	0xffffffff


	//   ....[3]....
        /*0048*/ 	.word	0xffffffff


	//   ....[4]....
        /*004c*/ 	.word	0xffffffff


	//   ....[5]....
        /*0050*/ 	.word	0xffffffff


	//----- nvinfo : EIATTR_COOP_GROUP_INSTR_OFFSETS
	.align		4
.L_1264:
        /*0054*/ 	.byte	0x04, 0x28
        /*0056*/ 	.short	(.L_1266 - .L_1265)


	//   ....[0]....
.L_1265:
        /*0058*/ 	.word	0x000028f0


	//   ....[1]....
        /*005c*/ 	.word	0x00002910


	//   ....[2]....
        /*0060*/ 	.word	0x00002930


	//   ....[3]....
        /*0064*/ 	.word	0x00002dd0


	//   ....[4]....
        /*0068*/ 	.word	0x00002ea0


	//   ....[5]....
        /*006c*/ 	.word	0x00002f60


	//----- nvinfo : EIATTR_EXIT_INSTR_OFFSETS
	.align		4
.L_1266:
        /*0070*/ 	.byte	0x04, 0x1c
        /*0072*/ 	.short	(.L_1268 - .L_1267)


	//   ....[0]....
.L_1267:
        /*0074*/ 	.word	0x00006140


	//   ....[1]....
        /*0078*/ 	.word	0x000066a0


	//----- nvinfo : EIATTR_CRS_STACK_SIZE
	.align		4
.L_1268:
        /*007c*/ 	.byte	0x04, 0x1e
        /*007e*/ 	.short	(.L_1270 - .L_1269)
.L_1269:
        /*0080*/ 	.word	0x00000000
.L_1270:


//--------------------- .nv.info._ZN5flash32flash_fwd_splitkv_combine_kernelI23Flash_fwd_kernel_traitsILi96ELi64ELi64ELi4ELb0ELb0EN7cutlass6half_tE19Flash_kernel_traitsILi96ELi64ELi64ELi4ES3_EELi16ELi6ELb1EEEvNS_16Flash_fwd_paramsE --------------------------
	.section	.nv.info._ZN5flash32flash_fwd_splitkv_combine_kernelI23Flash_fwd_kernel_traitsILi96ELi64ELi64ELi4ELb0ELb0EN7cutlass6half_tE19Flash_kernel_traitsILi96ELi64ELi64ELi4ES3_EELi16ELi6ELb1EEEvNS_16Flash_fwd_paramsE,"",@"SHT_CUDA_INFO"
	.sectionflags	@""
	.align	4


	//----- nvinfo : EIATTR_CUDA_API_VERSION
	.align		4
        /*0000*/ 	.byte	0x04, 0x37
        /*0002*/ 	.short	(.L_1272 - .L_1271)
.L_1271:
        /*0004*/ 	.word	0x00000082


	//----- nvinfo : EIATTR_SW2861232_WAR
	.align		4
.L_1272:
        /*0008*/ 	.byte	0x01, 0x35
	.zero		2


	//----- nvinfo : EIATTR_PARAM_CBANK
	.align		4
        /*000c*/ 	.byte	0x04, 0x0a
        /*000e*/ 	.short	(.L_1274 - .L_1273)
	.align		4
.L_1273:
        /*0010*/ 	.word	index@(.nv.constant0._ZN5flash32flash_fwd_splitkv_combine_kernelI23Flash_fwd_kernel_traitsILi96ELi64ELi64ELi4ELb0ELb0EN7cutlass6half_tE19Flash_kernel_traitsILi96ELi64ELi64ELi4ES3_EELi16ELi6ELb1EEEvNS_16Flash_fwd_paramsE)
        /*0014*/ 	.short	0x0160
        /*0016*/ 	.short	0x01d0


	//----- nvinfo : EIATTR_CBANK_PARAM_SIZE
	.align		4
.L_1274:
        /*0018*/ 	.byte	0x03, 0x19
        /*001a*/ 	.short	0x01d0


	//----- nvinfo : EIATTR_KPARAM_INFO
	.align		4
        /*001c*/ 	.byte	0x04, 0x17
        /*001e*/ 	.short	(.L_1276 - .L_1275)
.L_1275:
        /*0020*/ 	.word	0x00000000
        /*0024*/ 	.short	0x0000
        /*0026*/ 	.short	0x0000
        /*0028*/ 	.byte	0x00, 0xf0, 0x41, 0x07


	//----- nvinfo : EIATTR_MAXREG_COUNT
	.align		4
.L_1276:
        /*002c*/ 	.byte	0x03, 0x1b
        /*002e*/ 	.short	0x00ff


	//----- nvinfo : EIATTR_NUM_BARRIERS
	.align		4
        /*0030*/ 	.byte	0x02, 0x4c
        /*0032*/ 	.byte	0x01
	.zero		1


	//----- nvinfo : EIATTR_MERCURY_ISA_VERSION
	.align		4
        /*0034*/ 	.byte	0x03, 0x5f
        /*0036*/ 	.short	0x0000


	//----- nvinfo : EIATTR_COOP_GROUP_MASK_REGIDS
	.align		4
        /*0038*/ 	.byte	0x04, 0x29
        /*003a*/ 	.short	(.L_1278 - .L_1277)


	//   ....[0]....
.L_1277:
        /*003c*/ 	.word	0xffffffff


	//   ....[1]....
        /*0040*/ 	.word	0xffffffff


	//   ....[2]....
        /*0044*/ 	.word	0xffffffff


	//   ....[3]....
        /*0048*/ 	.word	0xffffffff


	//   ....[4]....
        /*004c*/ 	.word	0xffffffff


	//   ....[5]....
        /*0050*/ 	.word	0xffffffff


	//----- nvinfo : EIATTR_COOP_GROUP_INSTR_OFFSETS
	.align		4
.L_1278:
        /*0054*/ 	.byte	0x04, 0x28
        /*0056*/ 	.short	(.L_1280 - .L_1279)


	//   ....[0]....
.L_1279:
        /*0058*/ 	.word	0x00002020


	//   ....[1]....
        /*005c*/ 	.word	0x00002040


	//   ....[2]....
        /*0060*/ 	.word	0x00002060


	//   ....[3]....
        /*0064*/ 	.word	0x00002310


	//   ....[4]....
        /*0068*/ 	.word	0x000023b0


	//   ....[5]....
        /*006c*/ 	.word	0x00002470


	//----- nvinfo : EIATTR_EXIT_INSTR_OFFSETS
	.align		4
.L_1280:
        /*0070*/ 	.byte	0x04, 0x1c
        /*0072*/ 	.short	(.L_1282 - .L_1281)


	//   ....[0]....
.L_1281:
        /*0074*/ 	.word	0x00005360


	//   ....[1]....
        /*0078*/ 	.word	0x000058c0


	//----- nvinfo : EIATTR_CRS_STACK_SIZE
	.align		4
.L_1282:
        /*007c*/ 	.byte	0x04, 0x1e
        /*007e*/ 	.short	(.L_1284 - .L_1283)
.L_1283:
        /*0080*/ 	.word	0x00000000
.L_1284:


//--------------------- .nv.info._ZN5flash32flash_fwd_splitkv_combine_kernelI23Flash_fwd_kernel_traitsILi96ELi64ELi64ELi4ELb0ELb0EN7cutlass6half_tE19Flash_kernel_traitsILi96ELi64ELi64ELi4ES3_EELi16ELi5ELb1EEEvNS_16Flash_fwd_paramsE --------------------------
	.section	.nv.info._ZN5flash32flash_fwd_splitkv_combine_kernelI23Flash_fwd_kernel_traitsILi96ELi64ELi64ELi4ELb0ELb0EN7cutlass6half_tE19Flash_kernel_traitsILi96ELi64ELi64ELi4ES3_EELi16ELi5ELb1EEEvNS_16Flash_fwd_paramsE,"",@"SHT_CUDA_INFO"
	.sectionflags	@""
	.align	4


	//----- nvinfo : EIATTR_CUDA_API_VERSION
	.align		4
        /*0000*/ 	.byte	0x04, 0x37
        /*0002*/ 	.short	(.L_1286 - .L_1285)
.L_1285:
        /*0004*/ 	.word	0x00000082


	//----- nvinfo : EIATTR_SW2861232_WAR
	.align		4
.L_1286:
        /*0008*/ 	.byte	0x01, 0x35
	.zero		2


	//----- nvinfo : EIATTR_PARAM_CBANK
	.align		4
        /*000c*/ 	.byte	0x04, 0x0a
        /*000e*/ 	.short	(.L_1288 - .L_1287)
	.align		4
.L_1287:
        /*0010*/ 	.word	index@(.nv.constant0._ZN5flash32flash_fwd_splitkv_combine_kernelI23Flash_fwd_kernel_traitsILi96ELi64ELi64ELi4ELb0ELb0EN7cutlass6half_tE19Flash_kernel_traitsILi96ELi64ELi64ELi4ES3_EELi16ELi5ELb1EEEvNS_16Flash_fwd_paramsE)
        /*0014*/ 	.short	0x0160
        /*0016*/ 	.short	0x01d0


	//----- nvinfo : EIATTR_CBANK_PARAM_SIZE
	.align		4
.L_1288:
        /*0018*/ 	.byte	0x03, 0x19
        /*001a*/ 	.short	0x01d0


	//----- nvinfo : EIATTR_KPARAM_INFO
	.align		4
        /*001c*/ 	.byte	0x04, 0x17
        /*001e*/ 	.short	(.L_1290 - .L_1289)
.L_1289:
        /*0020*/ 	.word	0x00000000
        /*0024*/ 	.short	0x0000
        /*0026*/ 	.short	0x0000
        /*0028*/ 	.byte	0x00, 0xf0, 0x41, 0x07


	//----- nvinfo : EIATTR_MAXREG_COUNT
	.align		4
.L_1290:
        /*002c*/ 	.byte	0x03, 0x1b
        /*002e*/ 	.short	0x00ff


	//----- nvinfo : EIATTR_NUM_BARRIERS
	.align		4
        /*0030*/ 	.byte	0x02, 0x4c
        /*0032*/ 	.byte	0x01
	.zero		1


	//----- nvinfo : EIATTR_MERCURY_ISA_VERSION
	.align		4
        /*0034*/ 	.byte	0x03, 0x5f
        /*0036*/ 	.short	0x0000


	//----- nvinfo : EIATTR_COOP_GROUP_MASK_REGIDS
	.align		4
        /*0038*/ 	.byte	0x04, 0x29
        /*003a*/ 	.short	(.L_1292 - .L_1291)


	//   ....[0]....
.L_1291:
        /*003c*/ 	.word	0xffffffff


	//   ....[1]....
        /*0040*/ 	.word	0xffffffff


	//   ....[2]....
        /*0044*/ 	.word	0xffffffff


	//   ....[3]....
        /*0048*/ 	.word	0xffffffff


	//   ....[4]....
        /*004c*/ 	.word	0xffffffff


	//   ....[5]....
        /*0050*/ 	.word	0xffffffff


	//----- nvinfo : EIATTR_COOP_GROUP_INSTR_OFFSETS
	.align		4
.L_1292:
        /*0054*/ 	.byte	0x04, 0x28
        /*0056*/ 	.short	(.L_1294 - .L_1293)


	//   ....[0]....
.L_1293:
        /*0058*/ 	.word	0x00001b10


	//   ....[1]....
        /*005c*/ 	.word	0x00001b30


	//   ....[2]....
        /*0060*/ 	.word	0x00001b60


	//   ....[3]....
        /*0064*/ 	.word	0x00001cc0


	//   ....[4]....
        /*0068*/ 	.word	0x00001da0


	//   ....[5]....
        /*006c*/ 	.word	0x00001e90


	//----- nvinfo : EIATTR_EXIT_INSTR_OFFSETS
	.align		4
.L_1294:
        /*0070*/ 	.byte	0x04, 0x1c
        /*0072*/ 	.short	(.L_1296 - .L_1295)


	//   ....[0]....
.L_1295:
        /*0074*/ 	.word	0x00004b10


	//   ....[1]....
        /*0078*/ 	.word	0x00005070


	//----- nvinfo : EIATTR_CRS_STACK_SIZE
	.align		4
.L_1296:
        /*007c*/ 	.byte	0x04, 0x1e
        /*007e*/ 	.short	(.L_1298 - .L_1297)
.L_1297:
        /*0080*/ 	.word	0x00000000
.L_1298:


//--------------------- .nv.info._ZN5flash32flash_fwd_splitkv_combine_kernelI23Flash_fwd_kernel_traitsILi96ELi64ELi64ELi4ELb0ELb0EN7cutlass6half_tE19Flash_kernel_traitsILi96ELi64ELi64ELi4ES3_EELi16ELi4ELb1EEEvNS_16Flash_fwd_paramsE --------------------------
	.section	.nv.info._ZN5flash32flash_fwd_splitkv_combine_kernelI23Flash_fwd_kernel_traitsILi96ELi64ELi64ELi4ELb0ELb0EN7cutlass6half_tE19Flash_kernel_traitsILi96ELi64ELi64ELi4ES3_EELi16ELi4ELb1EEEvNS_16Flash_fwd_paramsE,"",@"SHT_CUDA_INFO"
	.sectionflags	@""
	.align	4


	//----- nvinfo : EIATTR_CUDA_API_VERSION
	.align		4
        /*0000*/ 	.byte	0x04, 0x37
        /*0002*/ 	.short	(.L_1300 - .L_1299)
.L_1299:
        /*0004*/ 	.word	0x00000082


	//----- nvinfo : EIATTR_SW2861232_WAR
	.align		4
.L_1300:
        /*0008*/ 	.byte	0x01, 0x35
	.zero		2


	//----- nvinfo : EIATTR_PARAM_CBANK
	.align		4
        /*000c*/ 	.byte	0x04, 0x0a
        /*000e*/ 	.short	(.L_1302 - .L_1301)
	.align		4
.L_1301:
        /*0010*/ 	.word	index@(.nv.constant0._ZN5flash32flash_fwd_splitkv_combine_kernelI23Flash_fwd_kernel_traitsILi96ELi64ELi64ELi4ELb0ELb0EN7cutlass6half_tE19Flash_kernel_traitsILi96ELi64ELi64ELi4ES3_EELi16ELi4ELb1EEEvNS_16Flash_fwd_paramsE)
        /*0014*/ 	.short	0x0160
        /*0016*/ 	.short	0x01d0


	//----- nvinfo : EIATTR_CBANK_PARAM_SIZE
	.align		4
.L_1302:
        /*0018*/ 	.byte	0x03, 0x19
        /*001a*/ 	.short	0x01d0


	//----- nvinfo : EIATTR_KPARAM_INFO
	.align		4
        /*001c*/ 	.byte	0x04, 0x17
        /*001e*/ 	.short	(.L_1304 - .L_1303)
.L_1303:
        /*0020*/ 	.word	0x00000000
        /*0024*/ 	.short	0x0000
        /*0026*/ 	.short	0x0000
        /*0028*/ 	.byte	0x00, 0xf0, 0x41, 0x07


	//----- nvinfo : EIATTR_MAXREG_COUNT
	.align		4
.L_1304:
        /*002c*/ 	.byte	0x03, 0x1b
        /*002e*/ 	.short	0x00ff


	//----- nvinfo : EIATTR_NUM_BARRIERS
	.align		4
        /*0030*/ 	.byte	0x02, 0x4c
        /*0032*/ 	.byte	0x01
	.zero		1


	//----- nvinfo : EIATTR_MERCURY_ISA_VERSION
	.align		4
        /*0034*/ 	.byte	0x03, 0x5f
        /*0036*/ 	.short	0x0000


	//----- nvinfo : EIATTR_COOP_GROUP_MASK_REGIDS
	.align		4
        /*0038*/ 	.byte	0x04, 0x29
        /*003a*/ 	.short	(.L_1306 - .L_1305)


	//   ....[0]....
.L_1305:
        /*003c*/ 	.word	0xffffffff


	//   ....[1]....
        /*0040*/ 	.word	0xffffffff


	//   ....[2]....
        /*0044*/ 	.word	0xffffffff


	//   ....[3]....
        /*0048*/ 	.word	0xffffffff


	//   ....[4]....
        /*004c*/ 	.word	0xffffffff


	//   ....[5]....
        /*0050*/ 	.word	0xffffffff


	//----- nvinfo : EIATTR_COOP_GROUP_INSTR_OFFSETS
	.align		4
.L_1306:
        /*0054*/ 	.byte	0x04, 0x28
        /*0056*/ 	.short	(.L_1308 - .L_1307)


	//   ....[0]....
.L_1307:
        /*0058*/ 	.word	0x00001710


	//   ....[1]....
        /*005c*/ 	.word	0x00001750


	//   ....[2]....
        /*0060*/ 	.word	0x000017b0


	//   ....[3]....
        /*0064*/ 	.word	0x000018f0


	//   ....[4]....
        /*0068*/ 	.word	0x000019c0


	//   ....[5]....
        /*006c*/ 	.word	0x00001b00


	//----- nvinfo : EIATTR_EXIT_INSTR_OFFSETS
	.align		4
.L_1308:
        /*0070*/ 	.byte	0x04, 0x1c
        /*0072*/ 	.short	(.L_1310 - .L_1309)


	//   ....[0]....
.L_1309:
        /*0074*/ 	.word	0x000047a0


	//   ....[1]....
        /*0078*/ 	.word	0x00004d00


	//----- nvinfo : EIATTR_CRS_STACK_SIZE
	.align		4
.L_1310:
        /*007c*/ 	.byte	0x04, 0x1e
        /*007e*/ 	.short	(.L_1312 - .L_1311)
.L_1311:
        /*0080*/ 	.word	0x00000000
.L_1312:


//--------------------- .nv.info._ZN5flash32flash_fwd_splitkv_combine_kernelI23Flash_fwd_kernel_traitsILi96ELi64ELi64ELi4ELb0ELb0EN7cutlass6half_tE19Flash_kernel_traitsILi96ELi64ELi64ELi4ES3_EELi16ELi3ELb1EEEvNS_16Flash_fwd_paramsE --------------------------
	.section	.nv.info._ZN5flash32flash_fwd_splitkv_combine_kernelI23Flash_fwd_kernel_traitsILi96ELi64ELi64ELi4ELb0ELb0EN7cutlass6half_tE19Flash_kernel_traitsILi96ELi64ELi64ELi4ES3_EELi16ELi3ELb1EEEvNS_16Flash_fwd_paramsE,"",@"SHT_CUDA_INFO"
	.sectionflags	@""
	.align	4


	//----- nvinfo : EIATTR_CUDA_API_VERSION
	.align		4
        /*0000*/ 	.byte	0x04, 0x37
        /*0002*/ 	.short	(.L_1314 - .L_1313)
.L_1313:
        /*0004*/ 	.word	0x00000082


	//----- nvinfo : EIATTR_SW2861232_WAR
	.align		4
.L_1314:
        /*0008*/ 	.byte	0x01, 0x35
	.zero		2


	//----- nvinfo : EIATTR_PARAM_CBANK
	.align		4
        /*000c*/ 	.byte	0x04, 0x0a
        /*000e*/ 	.short	(.L_1316 - .L_1315)
	.align		4
.L_1315:
        /*0010*/ 	.word	index@(.nv.constant0._ZN5flash32flash_fwd_splitkv_combine_kernelI23Flash_fwd_kernel_traitsILi96ELi64ELi64ELi4ELb0ELb0EN7cutlass6half_tE19Flash_kernel_traitsILi96ELi64ELi64ELi4ES3_EELi16ELi3ELb1EEEvNS_16Flash_fwd_paramsE)
        /*0014*/ 	.short	0x0160
        /*0016*/ 	.short	0x01d0


	//----- nvinfo : EIATTR_CBANK_PARAM_SIZE
	.align		4
.L_1316:
        /*0018*/ 	.byte	0x03, 0x19
        /*001a*/ 	.short	0x01d0


	//----- nvinfo : EIATTR_KPARAM_INFO
	.align		4
        /*001c*/ 	.byte	0x04, 0x17
        /*001e*/ 	.short	(.L_1318 - .L_1317)
.L_1317:
        /*0020*/ 	.word	0x00000000
        /*0024*/ 	.short	0x0000
        /*0026*/ 	.short	0x0000
        /*0028*/ 	.byte	0x00, 0xf0, 0x41, 0x07


	//----- nvinfo : EIATTR_MAXREG_COUNT
	.align		4
.L_1318:
        /*002c*/ 	.byte	0x03, 0x1b
        /*002e*/ 	.short	0x00ff


	//----- nvinfo : EIATTR_NUM_BARRIERS
	.align		4
        /*0030*/ 	.byte	0x02, 0x4c
        /*0032*/ 	.byte	0x01
	.zero		1


	//----- nvinfo : EIATTR_MERCURY_ISA_VERSION
	.align		4
        /*0034*/ 	.byte	0x03, 0x5f
        /*0036*/ 	.short	0x0000


	//----- nvinfo : EIATTR_COOP_GROUP_MASK_REGIDS
	.align		4
        /*0038*/ 	.byte	0x04, 0x29
        /*003a*/ 	.short	(.L_1320 - .L_1319)


	//   ....[0]....
.L_1319:
        /*003c*/ 	.word	0xffffffff


	//   ....[1]....
        /*0040*/ 	.word	0xffffffff


	//   ....[2]....
        /*0044*/ 	.word	0xffffffff


	//   ....[3]....
        /*0048*/ 	.word	0xffffffff


	//   ....[4]....
        /*004c*/ 	.word	0xffffffff


	//   ....[5]....
        /*0050*/ 	.word	0xffffffff


	//----- nvinfo : EIATTR_COOP_GROUP_INSTR_OFFSETS
	.align		4
.L_1320:
        /*0054*/ 	.byte	0x04, 0x28
        /*0056*/ 	.short	(.L_1322 - .L_1321)


	//   ....[0]....
.L_1321:
        /*0058*/ 	.word	0x00001c80


	//   ....[1]....
        /*005c*/ 	.word	0x00001ca0


	//   ....[2]....
        /*0060*/ 	.word	0x00001cc0


	//   ....[3]....
        /*0064*/ 	.word	0x00001d30


	//   ....[4]....
        /*0068*/ 	.word	0x00001d50


	//   ....[5]....
        /*006c*/ 	.word	0x00001d70


	//----- nvinfo : EIATTR_EXIT_INSTR_OFFSETS
	.align		4
.L_1322:
        /*0070*/ 	.byte	0x04, 0x1c
        /*0072*/ 	.short	(.L_1324 - .L_1323)


	//   ....[0]....
.L_1323:
        /*0074*/ 	.word	0x00004780


	//   ....[1]....
        /*0078*/ 	.word	0x00004ce0


	//----- nvinfo : EIATTR_CRS_STACK_SIZE
	.align		4
.L_1324:
        /*007c*/ 	.byte	0x04, 0x1e
        /*007e*/ 	.short	(.L_1326 - .L_1325)
.L_1325:
        /*0080*/ 	.word	0x00000000
.L_1326:


//--------------------- .nv.info._ZN5flash32flash_fwd_splitkv_combine_kernelI23Flash_fwd_kernel_traitsILi96ELi64ELi64ELi4ELb0ELb0EN7cutlass6half_tE19Flash_kernel_traitsILi96ELi64ELi64ELi4ES3_EELi16ELi2ELb1EEEvNS_16Flash_fwd_paramsE --------------------------
	.section	.nv.info._ZN5flash32flash_fwd_splitkv_combine_kernelI23Flash_fwd_kernel_traitsILi96ELi64ELi64ELi4ELb0ELb0EN7cutlass6half_tE19Flash_kernel_traitsILi96ELi64ELi64ELi4ES3_EELi16ELi2ELb1EEEvNS_16Flash_fwd_paramsE,"",@"SHT_CUDA_INFO"
	.sectionflags	@""
	.align	4


	//----- nvinfo : EIATTR_CUDA_API_VERSION
	.align		4
        /*0000*/ 	.byte	0x04, 0x37
        /*0002*/ 	.short	(.L_1328 - .L_1327)
.L_1327:
        /*0004*/ 	.word	0x00000082


	//----- nvinfo : EIATTR_SW2861232_WAR
	.align		4
.L_1328:
        /*0008*/ 	.byte	0x01, 0x35
	.zero		2


	//----- nvinfo : EIATTR_PARAM_CBANK
	.align		4
        /*000c*/ 	.byte	0x04, 0x0a
        /*000e*/ 	.short	(.L_1330 - .L_1329)
	.align		4
.L_1329:
        /*0010*/ 	.word	index@(.nv.constant0._ZN5flash32flash_fwd_splitkv_combine_kernelI23Flash_fwd_kernel_traitsILi96ELi64ELi64ELi4ELb0ELb0EN7cutlass6half_tE19Flash_kernel_traitsILi96ELi64ELi64ELi4ES3_EELi16ELi2ELb1EEEvNS_16Flash_fwd_paramsE)
        /*0014*/ 	.short	0x0160
        /*0016*/ 	.short	0x01d0


	//----- nvinfo : EIATTR_CBANK_PARAM_SIZE
	.align		4
.L_1330:
        /*0018*/ 	.byte	0x03, 0x19
        /*001a*/ 	.short	0x01d0


	//----- nvinfo : EIATTR_KPARAM_INFO
	.align		4
        /*001c*/ 	.byte	0x04, 0x17
        /*001e*/ 	.short	(.L_1332 - .L_1331)
.L_1331:
        /*0020*/ 	.word	0x00000000
        /*0024*/ 	.short	0x0000
        /*0026*/ 	.short	0x0000
        /*0028*/ 	.byte	0x00, 0xf0, 0x41, 0x07


	//----- nvinfo : EIATTR_MAXREG_COUNT
	.align		4
.L_1332:
        /*002c*/ 	.byte	0x03, 0x1b
        /*002e*/ 	.short	0x00ff


	//----- nvinfo : EIATTR_NUM_BARRIERS
	.align		4
        /*0030*/ 	.byte	0x02, 0x4c
        /*0032*/ 	.byte	0x01
	.zero		1


	//----- nvinfo : EIATTR_MERCURY_ISA_VERSION
	.align		4
        /*0034*/ 	.byte	0x03, 0x5f
        /*0036*/ 	.short	0x0000


	//----- nvinfo : EIATTR_COOP_GROUP_MASK_REGIDS
	.align		4
        /*0038*/ 	.byte	0x04, 0x29
        /*003a*/ 	.short	(.L_1334 - .L_1333)


	//   ....[0]....
.L_1333:
        /*003c*/ 	.word	0xffffffff


	//   ....[1]....
        /*0040*/ 	.word	0xffffffff


	//   ....[2]....
        /*0044*/ 	.word	0xffffffff


	//   ....[3]....
        /*0048*/ 	.word	0xffffffff


	//----- nvinfo : EIATTR_COOP_GROUP_INSTR_OFFSETS
	.align		4
.L_1334:
        /*004c*/ 	.byte	0x04, 0x28
        /*004e*/ 	.short	(.L_1336 - .L_1335)


	//   ....[0]....
.L_1335:
        /*0050*/ 	.word	0x00001c70


	//   ....[1]....
        /*0054*/ 	.word	0x00001c90


	//   ....[2]....
        /*0058*/ 	.word	0x00001d00


	//   ....[3]....
        /*005c*/ 	.word	0x00001d20


	//----- nvinfo : EIATTR_EXIT_INSTR_OFFSETS
	.align		4
.L_1336:
        /*0060*/ 	.byte	0x04, 0x1c
        /*0062*/ 	.short	(.L_1338 - .L_1337)


	//   ....[0]....
.L_1337:
        /*0064*/ 	.word	0x00004760


	//   ....[1]....
        /*0068*/ 	.word	0x00004cc0


	//----- nvinfo : EIATTR_CRS_STACK_SIZE
	.align		4
.L_1338:
        /*006c*/ 	.byte	0x04, 0x1e
        /*006e*/ 	.short	(.L_1340 - .L_1339)
.L_1339:
        /*0070*/ 	.word	0x00000000
.L_1340:


//--------------------- .nv.info._ZN5flash32flash_fwd_splitkv_combine_kernelI23Flash_fwd_kernel_traitsILi96ELi64ELi64ELi4ELb0ELb0EN7cutlass6half_tE19Flash_kernel_traitsILi96ELi64ELi64ELi4ES3_EELi16ELi1ELb1EEEvNS_16Flash_fwd_paramsE --------------------------
	.section	.nv.info._ZN5flash32flash_fwd_splitkv_combine_kernelI23Flash_fwd_kernel_traitsILi96ELi64ELi64ELi4ELb0ELb0EN7cutlass6half_tE19Flash_kernel_traitsILi96ELi64ELi64ELi4ES3_EELi16ELi1ELb1EEEvNS_16Flash_fwd_paramsE,"",@"SHT_CUDA_INFO"
	.sectionflags	@""
	.align	4


	//----- nvinfo : EIATTR_CUDA_API_VERSION
	.align		4
        /*0000*/ 	.byte	0x04, 0x37
        /*0002*/ 	.short	(.L_1342 - .L_1341)
.L_1341:
        /*0004*/ 	.word	0x00000082


	//----- nvinfo : EIATTR_SW2861232_WAR
	.align		4
.L_1342:
        /*0008*/ 	.byte	0x01, 0x35
	.zero		2


	//----- nvinfo : EIATTR_PARAM_CBANK
	.align		4
        /*000c*/ 	.byte	0x04, 0x0a
        /*000e*/ 	.short	(.L_1344 - .L_1343)
	.align		4
.L_1343:
        /*0010*/ 	.word	index@(.nv.constant0._ZN5flash32flash_fwd_splitkv_combine_kernelI23Flash_fwd_kernel_traitsILi96ELi64ELi64ELi4ELb0ELb0EN7cutlass6half_tE19Flash_kernel_traitsILi96ELi64ELi64ELi4ES3_EELi16ELi1ELb1EEEvNS_16Flash_fwd_paramsE)
        /*0014*/ 	.short	0x0160
        /*0016*/ 	.short	0x01d0


	//----- nvinfo : EIATTR_CBANK_PARAM_SIZE
	.align		4
.L_1344:
        /*0018*/ 	.byte	0x03, 0x19
        /*001a*/ 	.short	0x01d0


	//----- nvinfo : EIATTR_KPARAM_INFO
	.align		4
        /*001c*/ 	.byte	0x04, 0x17
        /*001e*/ 	.short	(.L_1346 - .L_1345)
.L_1345:
        /*0020*/ 	.word	0x00000000
        /*0024*/ 	.short	0x0000
        /*0026*/ 	.short	0x0000
        /*0028*/ 	.byte	0x00, 0xf0, 0x41, 0x07


	//----- nvinfo : EIATTR_MAXREG_COUNT
	.align		4
.L_1346:
        /*002c*/ 	.byte	0x03, 0x1b
        /*002e*/ 	.short	0x00ff


	//----- nvinfo : EIATTR_NUM_BARRIERS
	.align		4
        /*0030*/ 	.byte	0x02, 0x4c
        /*0032*/ 	.byte	0x01
	.zero		1


	//----- nvinfo : EIATTR_MERCURY_ISA_VERSION
	.align		4
        /*0034*/ 	.byte	0x03, 0x5f
        /*0036*/ 	.short	0x0000


	//----- nvinfo : EIATTR_COOP_GROUP_MASK_REGIDS
	.align		4
        /*0038*/ 	.byte	0x04, 0x29
        /*003a*/ 	.short	(.L_1348 - .L_1347)


	//   ....[0]....
.L_1347:
        /*003c*/ 	.word	0xffffffff


	//   ....[1]....
        /*0040*/ 	.word	0xffffffff


	//----- nvinfo : EIATTR_COOP_GROUP_INSTR_OFFSETS
	.align		4
.L_1348:
        /*0044*/ 	.byte	0x04, 0x28
        /*0046*/ 	.short	(.L_1350 - .L_1349)


	//   ....[0]....
.L_1349:
        /*0048*/ 	.word	0x00001ca0


	//   ....[1]....
        /*004c*/ 	.word	0x00001d30


	//----- nvinfo : EIATTR_EXIT_INSTR_OFFSETS
	.align		4
.L_1350:
        /*0050*/ 	.byte	0x04, 0x1c
        /*0052*/ 	.short	(.L_1352 - .L_1351)


	//   ....[0]....
.L_1351:
        /*0054*/ 	.word	0x000047c0


	//   ....[1]....
        /*0058*/ 	.word	0x00004d20


	//----- nvinfo : EIATTR_CRS_STACK_SIZE
	.align		4
.L_1352:
        /*005c*/ 	.byte	0x04, 0x1e
        /*005e*/ 	.short	(.L_1354 - .L_1353)
.L_1353:
        /*0060*/ 	.word	0x00000000
.L_1354:


//--------------------- .nv.info._ZN5flash24flash_fwd_splitkv_kernelI23Flash_fwd_kernel_traitsILi96ELi64ELi64ELi4ELb0ELb0EN7cutlass6half_tE19Flash_kernel_traitsILi96ELi64ELi64ELi4ES3_EELb1ELb0ELb0ELb0ELb0ELb0ELb0ELb0EEEvNS_16Flash_fwd_paramsE --------------------------
	.section	.nv.info._ZN5flash24flash_fwd_splitkv_kernelI23Flash_fwd_kernel_traitsILi96ELi64ELi64ELi4ELb0ELb0EN7cutlass6half_tE19Flash_kernel_traitsILi96ELi64ELi64ELi4ES3_EELb1ELb0ELb0ELb0ELb0ELb0ELb0ELb0EEEvNS_16Flash_fwd_paramsE,"",@"SHT_CUDA_INFO"
	.sectionflags	@""
	.align	4


	//----- nvinfo : EIATTR_CUDA_API_VERSION
	.align		4
        /*0000*/ 	.byte	0x04, 0x37
        /*0002*/ 	.short	(.L_1356 - .L_1355)
.L_1355:
        /*0004*/ 	.word	0x00000082


	//----- nvinfo : EIATTR_SW2861232_WAR
	.align		4
.L_1356:
        /*0008*/ 	.byte	0x01, 0x35
	.zero		2


	//----- nvinfo : EIATTR_PARAM_CBANK
	.align		4
        /*000c*/ 	.byte	0x04, 0x0a
        /*000e*/ 	.short	(.L_1358 - .L_1357)
	.align		4
.L_1357:
        /*0010*/ 	.word	index@(.nv.constant0._ZN5flash24flash_fwd_splitkv_kernelI23Flash_fwd_kernel_traitsILi96ELi64ELi64ELi4ELb0ELb0EN7cutlass6half_tE19Flash_kernel_traitsILi96ELi64ELi64ELi4ES3_EELb1ELb0ELb0ELb0ELb0ELb0ELb0ELb0EEEvNS_16Flash_fwd_paramsE)
        /*0014*/ 	.short	0x0160
        /*0016*/ 	.short	0x01d0


	//----- nvinfo : EIATTR_CBANK_PARAM_SIZE
	.align		4
.L_1358:
        /*0018*/ 	.byte	0x03, 0x19
        /*001a*/ 	.short	0x01d0


	//----- nvinfo : EIATTR_KPARAM_INFO
	.align		4
        /*001c*/ 	.byte	0x04, 0x17
        /*001e*/ 	.short	(.L_1360 - .L_1359)
.L_1359:
        /*0020*/ 	.word	0x00000000
        /*0024*/ 	.short	0x0000
        /*0026*/ 	.short	0x0000
        /*0028*/ 	.byte	0x00, 0xf0, 0x41, 0x07


	//----- nvinfo : EIATTR_MAXREG_COUNT
	.align		4
.L_1360:
        /*002c*/ 	.byte	0x03, 0x1b
        /*002e*/ 	.short	0x00ff


	//----- nvinfo : EIATTR_NUM_BARRIERS
	.align		4
        /*0030*/ 	.byte	0x02, 0x4c
        /*0032*/ 	.byte	0x01
	.zero		1


	//----- nvinfo : EIATTR_MERCURY_ISA_VERSION
	.align		4
        /*0034*/ 	.byte	0x03, 0x5f
        /*0036*/ 	.short	0x0000


	//----- nvinfo : EIATTR_COOP_GROUP_MASK_REGIDS
	.align		4
        /*0038*/ 	.byte	0x04, 0x29
        /*003a*/ 	.short	(.L_1362 - .L_1361)


	//   ....[0]....
.L_1361:
        /*003c*/ 	.word	0xffffffff


	//   ....[1]....
        /*0040*/ 	.word	0xffffffff


	//   ....[2]....
        /*0044*/ 	.word	0xffffffff


	//   ....[3]....
        /*0048*/ 	.word	0xffffffff


	//   ....[4]....
        /*004c*/ 	.word	0xffffffff


	//   ....[5]....
        /*0050*/ 	.word	0xffffffff


	//   ....[6]....
        /*0054*/ 	.word	0xffffffff


	//   ....[7]....
        /*0058*/ 	.word	0xffffffff


	//   ....[8]....
        /*005c*/ 	.word	0xffffffff


	//   ....[9]....
        /*0060*/ 	.word	0xffffffff


	//   ....[10]....
        /*0064*/ 	.word	0xffffffff


	//   ....[11]....
        /*0068*/ 	.word	0xffffffff


	//   ....[12]....
        /*006c*/ 	.word	0xffffffff


	//   ....[13]....
        /*0070*/ 	.word	0xffffffff


	//   ....[14]....
        /*0074*/ 	.word	0xffffffff


	//   ....[15]....
        /*0078*/ 	.word	0xffffffff


	//----- nvinfo : EIATTR_COOP_GROUP_INSTR_OFFSETS
	.align		4
.L_1362:
        /*007c*/ 	.byte	0x04, 0x28
        /*007e*/ 	.short	(.L_1364 - .L_1363)


	//   ....[0]....
.L_1363:
        /*0080*/ 	.word	0x00003c80


	//   ....[1]....
        /*0084*/ 	.word	0x00003d10


	//   ....[2]....
        /*0088*/ 	.word	0x00003d40


	//   ....[3]....
        /*008c*/ 	.word	0x00003da0


	//   ....[4]....
        /*0090*/ 	.word	0x00006520


	//   ....[5]....
        /*0094*/ 	.word	0x00006570


	//   ....[6]....
        /*0098*/ 	.word	0x00006590


	//   ....[7]....
        /*009c*/ 	.word	0x000065c0


	//   ....[8]....
        /*00a0*/ 	.word	0x00008b20


	//   ....[9]....
        /*00a4*/ 	.word	0x00008b40


	//   ....[10]....
        /*00a8*/ 	.word	0x00008b70


	//   ....[11]....
        /*00ac*/ 	.word	0x00008b80


	//   ....[12]....
        /*00b0*/ 	.word	0x00009b50


	//   ....[13]....
        /*00b4*/ 	.word	0x00009b90


	//   ....[14]....
        /*00b8*/ 	.word	0x00009bd0


	//   ....[15]....
        /*00bc*/ 	.word	0x00009be0


	//----- nvinfo : EIATTR_EXIT_INSTR_OFFSETS
	.align		4
.L_1364:
        /*00c0*/ 	.byte	0x04, 0x1c
        /*00c2*/ 	.short	(.L_1366 - .L_1365)


	//   ....[0]....
.L_1365:
        /*00c4*/ 	.word	0x000002d0


	//   ....[1]....
        /*00c8*/ 	.word	0x00000910


	//   ....[2]....
        /*00cc*/ 	.word	0x00000940


	//   ....[3]....
        /*00d0*/ 	.word	0x0000aa40


	//   ....[4]....
        /*00d4*/ 	.word	0x0000ab40


	//   ....[5]....
        /*00d8*/ 	.word	0x0000ab60


	//----- nvinfo : EIATTR_CTAIDZ_USED
	.align		4
.L_1366:
        /*00dc*/ 	.byte	0x01, 0x04
	.zero		2


	//----- nvinfo : EIATTR_CRS_STACK_SIZE
	.align		4
        /*00e0*/ 	.byte	0x04, 0x1e
        /*00e2*/ 	.short	(.L_1368 - .L_1367)
.L_1367:
        /*00e4*/ 	.word	0x00000000
.L_1368:


//--------------------- .nv.info._ZN5flash24flash_fwd_splitkv_kernelI23Flash_fwd_kernel_traitsILi96ELi64ELi64ELi4ELb0ELb0EN7cutlass6half_tE19Flash_kernel_traitsILi96ELi64ELi64ELi4ES3_EELb1ELb0ELb0ELb0ELb0ELb1ELb0ELb0EEEvNS_16Flash_fwd_paramsE --------------------------
	.section	.nv.info._ZN5flash24flash_fwd_splitkv_kernelI23Flash_fwd_kernel_traitsILi96ELi64ELi64ELi4ELb0ELb0EN7cutlass6half_tE19Flash_kernel_traitsILi96ELi64ELi64ELi4ES3_EELb1ELb0ELb0ELb0ELb0ELb1ELb0ELb0EEEvNS_16Flash_fwd_paramsE,"",@"SHT_CUDA_INFO"
	.sectionflags	@""
	.align	4


	//----- nvinfo : EIATTR_CUDA_API_VERSION
	.align		4
        /*0000*/ 	.byte	0x04, 0x37
        /*0002*/ 	.short	(.L_1370 - .L_1369)
.L_1369:
        /*0004*/ 	.word	0x00000082


	//----- nvinfo : EIATTR_SW2861232_WAR
	.align		4
.L_1370:
        /*0008*/ 	.byte	0x01, 0x35
	.zero		2


	//----- nvinfo : EIATTR_PARAM_CBANK
	.align		4
        /*000c*/ 	.byte	0x04, 0x0a
        /*000e*/ 	.short	(.L_1372 - .L_1371)
	.align		4
.L_1371:
        /*0010*/ 	.word	index@(.nv.constant0._ZN5flash24flash_fwd_splitkv_kernelI23Flash_fwd_kernel_traitsILi96ELi64ELi64ELi4ELb0ELb0EN7cutlass6half_tE19Flash_kernel_traitsILi96ELi64ELi64ELi4ES3_EELb1ELb0ELb0ELb0ELb0ELb1ELb0ELb0EEEvNS_16Flash_fwd_paramsE)
        /*0014*/ 	.short	0x0160
        /*0016*/ 	.short	0x01d0


	//----- nvinfo : EIATTR_CBANK_PARAM_SIZE
	.align		4
.L_1372:
        /*0018*/ 	.byte	0x03, 0x19
        /*001a*/ 	.short	0x01d0


	//----- nvinfo : EIATTR_KPARAM_INFO
	.align		4
        /*001c*/ 	.byte	0x04, 0x17
        /*001e*/ 	.short	(.L_1374 - .L_1373)
.L_1373:
        /*0020*/ 	.word	0x00000000
        /*0024*/ 	.short	0x0000
        /*0026*/ 	.short	0x0000
        /*0028*/ 	.byte	0x00, 0xf0, 0x41, 0x07


	//----- nvinfo : EIATTR_MAXREG_COUNT
	.align		4
.L_1374:
        /*002c*/ 	.byte	0x03, 0x1b
        /*002e*/ 	.short	0x00ff


	//----- nvinfo : EIATTR_NUM_BARRIERS
	.align		4
        /*0030*/ 	.byte	0x02, 0x4c
        /*0032*/ 	.byte	0x01
	.zero		1


	//----- nvinfo : EIATTR_MERCURY_ISA_VERSION
	.align		4
        /*0034*/ 	.byte	0x03, 0x5f
        /*0036*/ 	.short	0x0000


	//----- nvinfo : EIATTR_COOP_GROUP_MASK_REGIDS
	.align		4
        /*0038*/ 	.byte	0x04, 0x29
        /*003a*/ 	.short	(.L_1376 - .L_1375)


	//   ....[0]....
.L_1375:
        /*003c*/ 	.word	0xffffffff


	//   ....[1]....
        /*0040*/ 	.word	0xffffffff


	//   ....[2]....
        /*0044*/ 	.word	0xffffffff


	//   ....[3]....
        /*0048*/ 	.word	0xffffffff


	//   ....[4]....
        /*004c*/ 	.word	0xffffffff


	//   ....[5]....
        /*0050*/ 	.word	0xffffffff


	//   ....[6]....
        /*0054*/ 	.word	0xffffffff


	//   ....[7]....
        /*0058*/ 	.word	0xffffffff


	//   ....[8]....
        /*005c*/ 	.word	0xffffffff


	//   ....[9]....
        /*0060*/ 	.word	0xffffffff


	//   ....[10]....
        /*0064*/ 	.word	0xffffffff


	//   ....[11]....
        /*0068*/ 	.word	0xffffffff


	//   ....[12]....
        /*006c*/ 	.word	0xffffffff


	//   ....[13]....
        /*0070*/ 	.word	0xffffffff


	//   ....[14]....
        /*0074*/ 	.word	0xffffffff


	//   ....[15]....
        /*0078*/ 	.word	0xffffffff


	//----- nvinfo : EIATTR_COOP_GROUP_INSTR_OFFSETS
	.align		4
.L_1376:
        /*007c*/ 	.byte	0x04, 0x28
        /*007e*/ 	.short	(.L_1378 - .L_1377)


	//   ....[0]....
.L_1377:
        /*0080*/ 	.word	0x000040e0


	//   ....[1]....
        /*0084*/ 	.word	0x00004130


	//   ....[2]....
        /*0088*/ 	.word	0x00004140


	//   ....[3]....
        /*008c*/ 	.word	0x000041b0


	//   ....[4]....
        /*0090*/ 	.word	0x00006d30


	//   ....[5]....
        /*0094*/ 	.word	0x00006d70


	//   ....[6]....
        /*0098*/ 	.word	0x00006d90


	//   ....[7]....
        /*009c*/ 	.word	0x00006dc0


	//   ....[8]....
        /*00a0*/ 	.word	0x00009750


	//   ....[9]....
        /*00a4*/ 	.word	0x00009760


	//   ....[10]....
        /*00a8*/ 	.word	0x00009790


	//   ....[11]....
        /*00ac*/ 	.word	0x000097a0


	//   ....[12]....
        /*00b0*/ 	.word	0x0000a750


	//   ....[13]....
        /*00b4*/ 	.word	0x0000a790


	//   ....[14]....
        /*00b8*/ 	.word	0x0000a7d0


	//   ....[15]....
        /*00bc*/ 	.word	0x0000a7e0


	//----- nvinfo : EIATTR_EXIT_INSTR_OFFSETS
	.align		4
.L_1378:
        /*00c0*/ 	.byte	0x04, 0x1c
        /*00c2*/ 	.short	(.L_1380 - .L_1379)


	//   ....[0]....
.L_1379:
        /*00c4*/ 	.word	0x000002d0


	//   ....[1]....
        /*00c8*/ 	.word	0x00000910


	//   ....[2]....
        /*00cc*/ 	.word	0x00000940


	//   ....[3]....
        /*00d0*/ 	.word	0x0000b640


	//   ....[4]....
        /*00d4*/ 	.word	0x0000b740


	//   ....[5]....
        /*00d8*/ 	.word	0x0000b760


	//----- nvinfo : EIATTR_CTAIDZ_USED
	.align		4
.L_1380:
        /*00dc*/ 	.byte	0x01, 0x04
	.zero		2


	//----- nvinfo : EIATTR_CRS_STACK_SIZE
	.align		4
        /*00e0*/ 	.byte	0x04, 0x1e
        /*00e2*/ 	.short	(.L_1382 - .L_1381)
.L_1381:
        /*00e4*/ 	.word	0x00000000
.L_1382:


//--------------------- .nv.info._ZN5flash24flash_fwd_splitkv_kernelI23Flash_fwd_kernel_traitsILi96ELi64ELi64ELi4ELb0ELb0EN7cutlass6half_tE19Flash_kernel_traitsILi96ELi64ELi64ELi4ES3_EELb1ELb0ELb0ELb0ELb0ELb0ELb0ELb1EEEvNS_16Flash_fwd_paramsE --------------------------
	.section	.nv.info._ZN5flash24flash_fwd_splitkv_kernelI23Flash_fwd_kernel_traitsILi96ELi64ELi64ELi4ELb0ELb0EN7cutlass6half_tE19Flash_kernel_traitsILi96ELi64ELi64ELi4ES3_EELb1ELb0ELb0ELb0ELb0ELb0ELb0ELb1EEEvNS_16Flash_fwd_paramsE,"",@"SHT_CUDA_INFO"
	.sectionflags	@""
	.align	4


	//----- nvinfo : EIATTR_CUDA_API_VERSION
	.align		4
        /*0000*/ 	.byte	0x04, 0x37
        /*0002*/ 	.short	(.L_1384 - .L_1383)
.L_1383:
        /*0004*/ 	.word	0x00000082


	//----- nvinfo : EIATTR_SW2861232_WAR
	.align		4
.L_1384:
        /*0008*/ 	.byte	0x01, 0x35
	.zero		2


	//----- nvinfo : EIATTR_PARAM_CBANK
	.align		4
        /*000c*/ 	.byte	0x04, 0x0a
        /*000e*/ 	.short	(.L_1386 - .L_1385)
	.align		4
.L_1385:
        /*0010*/ 	.word	index@(.nv.constant0._ZN5flash24flash_fwd_splitkv_kernelI23Flash_fwd_kernel_traitsILi96ELi64ELi64ELi4ELb0ELb0EN7cutlass6half_tE19Flash_kernel_traitsILi96ELi64ELi64ELi4ES3_EELb1ELb0ELb0ELb0ELb0ELb0ELb0ELb1EEEvNS_16Flash_fwd_paramsE)
        /*0014*/ 	.short	0x0160
        /*0016*/ 	.short	0x01d0


	//----- nvinfo : EIATTR_CBANK_PARAM_SIZE
	.align		4
.L_1386:
        /*0018*/ 	.byte	0x03, 0x19
        /*001a*/ 	.short	0x01d0


	//----- nvinfo : EIATTR_KPARAM_INFO
	.align		4
        /*001c*/ 	.byte	0x04, 0x17
        /*001e*/ 	.short	(.L_1388 - .L_1387)
.L_1387:
        /*0020*/ 	.word	0x00000000
        /*0024*/ 	.short	0x0000
        /*0026*/ 	.short	0x0000
        /*0028*/ 	.byte	0x00, 0xf0, 0x41, 0x07


	//----- nvinfo : EIATTR_MAXREG_COUNT
	.align		4
.L_1388:
        /*002c*/ 	.byte	0x03, 0x1b
        /*002e*/ 	.short	0x00ff


	//----- nvinfo : EIATTR_NUM_BARRIERS
	.align		4
        /*0030*/ 	.byte	0x02, 0x4c
        /*0032*/ 	.byte	0x01
	.zero		1


	//----- nvinfo : EIATTR_MERCURY_ISA_VERSION
	.align		4
        /*0034*/ 	.byte	0x03, 0x5f
        /*0036*/ 	.short	0x0000


	//----- nvinfo : EIATTR_COOP_GROUP_MASK_REGIDS
	.align		4
        /*0038*/ 	.byte	0x04, 0x29
        /*003a*/ 	.short	(.L_1390 - .L_1389)


	//   ....[0]....
.L_1389:
        /*003c*/ 	.word	0xffffffff


	//   ....[1]....
        /*0040*/ 	.word	0xffffffff


	//   ....[2]....
        /*0044*/ 	.word	0xffffffff


	//   ....[3]....
        /*0048*/ 	.word	0xffffffff


	//   ....[4]....
        /*004c*/ 	.word	0xffffffff


	//   ....[5]....
        /*0050*/ 	.word	0xffffffff


	//   ....[6]....
        /*0054*/ 	.word	0xffffffff


	//   ....[7]....
        /*0058*/ 	.word	0xffffffff


	//   ....[8]....
        /*005c*/ 	.word	0xffffffff


	//   ....[9]....
        /*0060*/ 	.word	0xffffffff


	//   ....[10]....
        /*0064*/ 	.word	0xffffffff


	//   ....[11]....
        /*0068*/ 	.word	0xffffffff


	//   ....[12]....
        /*006c*/ 	.word	0xffffffff


	//   ....[13]....
        /*0070*/ 	.word	0xffffffff


	//   ....[14]....
        /*0074*/ 	.word	0xffffffff


	//   ....[15]....
        /*0078*/ 	.word	0xffffffff


	//----- nvinfo : EIATTR_COOP_GROUP_INSTR_OFFSETS
	.align		4
.L_1390:
        /*007c*/ 	.byte	0x04, 0x28
        /*007e*/ 	.short	(.L_1392 - .L_1391)


	//   ....[0]....
.L_1391:
        /*0080*/ 	.word	0x0000c200


	//   ....[1]....
        /*0084*/ 	.word	0x0000c330


	//   ....[2]....
        /*0088*/ 	.word	0x0000c340


	//   ....[3]....
        /*008c*/ 	.word	0x0000c390


	//   ....[4]....
        /*0090*/ 	.word	0x0000eac0


	//   ....[5]....
        /*0094*/ 	.word	0x0000ead0


	//   ....[6]....
        /*0098*/ 	.word	0x0000eb00


	//   ....[7]....
        /*009c*/ 	.word	0x0000eb10


	//   ....[8]....
        /*00a0*/ 	.word	0x00011090


	//   ....[9]....
        /*00a4*/ 	.word	0x000110b0


	//   ....[10]....
        /*00a8*/ 	.word	0x000110e0


	//   ....[11]....
        /*00ac*/ 	.word	0x000110f0


	//   ....[12]....
        /*00b0*/ 	.word	0x000120b0


	//   ....[13]....
        /*00b4*/ 	.word	0x000120f0


	//   ....[14]....
        /*00b8*/ 	.word	0x00012130


	//   ....[15]....
        /*00bc*/ 	.word	0x00012140


	//----- nvinfo : EIATTR_EXIT_INSTR_OFFSETS
	.align		4
.L_1392:
        /*00c0*/ 	.byte	0x04, 0x1c
        /*00c2*/ 	.short	(.L_1394 - .L_1393)


	//   ....[0]....
.L_1393:
        /*00c4*/ 	.word	0x00000300


	//   ....[1]....
        /*00c8*/ 	.word	0x00000920


	//   ....[2]....
        /*00cc*/ 	.word	0x00000950


	//   ....[3]....
        /*00d0*/ 	.word	0x00012fd0


	//   ....[4]....
        /*00d4*/ 	.word	0x000130d0


	//   ....[5]....
        /*00d8*/ 	.word	0x000130f0


	//----- nvinfo : EIATTR_CTAIDZ_USED
	.align		4
.L_1394:
        /*00dc*/ 	.byte	0x01, 0x04
	.zero		2


	//----- nvinfo : EIATTR_CRS_STACK_SIZE
	.align		4
        /*00e0*/ 	.byte	0x04, 0x1e
        /*00e2*/ 	.short	(.L_1396 - .L_1395)
.L_1395:
        /*00e4*/ 	.word	0x00000000
.L_1396:


//--------------------- .nv.info._ZN5flash24flash_fwd_splitkv_kernelI23Flash_fwd_kernel_traitsILi96ELi64ELi64ELi4ELb0ELb0EN7cutlass6half_tE19Flash_kernel_traitsILi96ELi64ELi64ELi4ES3_EELb1ELb0ELb0ELb0ELb0ELb1ELb0ELb1EEEvNS_16Flash_fwd_paramsE --------------------------
	.section	.nv.info._ZN5flash24flash_fwd_splitkv_kernelI23Flash_fwd_kernel_traitsILi96ELi64ELi64ELi4ELb0ELb0EN7cutlass6half_tE19Flash_kernel_traitsILi96ELi64ELi64ELi4ES3_EELb1ELb0ELb0ELb0ELb0ELb1ELb0ELb1EEEvNS_16Flash_fwd_paramsE,"",@"SHT_CUDA_INFO"
	.sectionflags	@""
	.align	4


	//----- nvinfo : EIATTR_CUDA_API_VERSION
	.align		4
        /*0000*/ 	.byte	0x04, 0x37
        /*0002*/ 	.short	(.L_1398 - .L_1397)
.L_1397:
        /*0004*/ 	.word	0x00000082


	//----- nvinfo : EIATTR_SW2861232_WAR
	.align		4
.L_1398:
        /*0008*/ 	.byte	0x01, 0x35
	.zero		2


	//----- nvinfo : EIATTR_PARAM_CBANK
	.align		4
        /*000c*/ 	.byte	0x04, 0x0a
        /*000e*/ 	.short	(.L_1400 - .L_1399)
	.align		4
.L_1399:
        /*0010*/ 	.word	index@(.nv.constant0._ZN5flash24flash_fwd_splitkv_kernelI23Flash_fwd_kernel_traitsILi96ELi64ELi64ELi4ELb0ELb0EN7cutlass6half_tE19Flash_kernel_traitsILi96ELi64ELi64ELi4ES3_EELb1ELb0ELb0ELb0ELb0ELb1ELb0ELb1EEEvNS_16Flash_fwd_paramsE)
        /*0014*/ 	.short	0x0160
        /*0016*/ 	.short	0x01d0


	//----- nvinfo : EIATTR_CBANK_PARAM_SIZE
	.align		4
.L_1400:
        /*0018*/ 	.byte	0x03, 0x19
        /*001a*/ 	.short	0x01d0


	//----- nvinfo : EIATTR_KPARAM_INFO
	.align		4
        /*001c*/ 	.byte	0x04, 0x17
        /*001e*/ 	.short	(.L_1402 - .L_1401)
.L_1401:
        /*0020*/ 	.word	0x00000000
        /*0024*/ 	.short	0x0000
        /*0026*/ 	.short	0x0000
        /*0028*/ 	.byte	0x00, 0xf0, 0x41, 0x07


	//----- nvinfo : EIATTR_MAXREG_COUNT
	.align		4
.L_1402:
        /*002c*/ 	.byte	0x03, 0x1b
        /*002e*/ 	.short	0x00ff


	//----- nvinfo : EIATTR_NUM_BARRIERS
	.align		4
        /*0030*/ 	.byte	0x02, 0x4c
        /*0032*/ 	.byte	0x01
	.zero		1


	//----- nvinfo : EIATTR_MERCURY_ISA_VERSION
	.align		4
        /*0034*/ 	.byte	0x03, 0x5f
        /*0036*/ 	.short	0x0000


	//----- nvinfo : EIATTR_COOP_GROUP_MASK_REGIDS
	.align		4
        /*0038*/ 	.byte	0x04, 0x29
        /*003a*/ 	.short	(.L_1404 - .L_1403)


	//   ....[0]....
.L_1403:
        /*003c*/ 	.word	0xffffffff


	//   ....[1]....
        /*0040*/ 	.word	0xffffffff


	//   ....[2]....
        /*0044*/ 	.word	0xffffffff


	//   ....[3]....
        /*0048*/ 	.word	0xffffffff


	//   ....[4]....
        /*004c*/ 	.word	0xffffffff


	//   ....[5]....
        /*0050*/ 	.word	0xffffffff


	//   ....[6]....
        /*0054*/ 	.word	0xffffffff


	//   ....[7]....
        /*0058*/ 	.word	0xffffffff


	//   ....[8]....
        /*005c*/ 	.word	0xffffffff


	//   ....[9]....
        /*0060*/ 	.word	0xffffffff


	//   ....[10]....
        /*0064*/ 	.word	0xffffffff


	//   ....[11]....
        /*0068*/ 	.word	0xffffffff


	//   ....[12]....
        /*006c*/ 	.word	0xffffffff


	//   ....[13]....
        /*0070*/ 	.word	0xffffffff


	//   ....[14]....
        /*0074*/ 	.word	0xffffffff


	//   ....[15]....
        /*0078*/ 	.word	0xffffffff


	//----- nvinfo : EIATTR_COOP_GROUP_INSTR_OFFSETS
	.align		4
.L_1404:
        /*007c*/ 	.byte	0x04, 0x28
        /*007e*/ 	.short	(.L_1406 - .L_1405)


	//   ....[0]....
.L_1405:
        /*0080*/ 	.word	0x0000c5f0


	//   ....[1]....
        /*0084*/ 	.word	0x0000c710


	//   ....[2]....
        /*0088*/ 	.word	0x0000c720


	//   ....[3]....
        /*008c*/ 	.word	0x0000c770


	//   ....[4]....
        /*0090*/ 	.word	0x0000f2b0


	//   ....[5]....
        /*0094*/ 	.word	0x0000f2c0


	//   ....[6]....
        /*0098*/ 	.word	0x0000f300


	//   ....[7]....
        /*009c*/ 	.word	0x0000f310


	//   ....[8]....
        /*00a0*/ 	.word	0x00011c90


	//   ....[9]....
        /*00a4*/ 	.word	0x00011ca0


	//   ....[10]....
        /*00a8*/ 	.word	0x00011cd0


	//   ....[11]....
        /*00ac*/ 	.word	0x00011ce0


	//   ....[12]....
        /*00b0*/ 	.word	0x00012c90


	//   ....[13]....
        /*00b4*/ 	.word	0x00012cd0


	//   ....[14]....
        /*00b8*/ 	.word	0x00012d10


	//   ....[15]....
        /*00bc*/ 	.word	0x00012d20


	//----- nvinfo : EIATTR_EXIT_INSTR_OFFSETS
	.align		4
.L_1406:
        /*00c0*/ 	.byte	0x04, 0x1c
        /*00c2*/ 	.short	(.L_1408 - .L_1407)


	//   ....[0]....
.L_1407:
        /*00c4*/ 	.word	0x00000300


	//   ....[1]....
        /*00c8*/ 	.word	0x00000920


	//   ....[2]....
        /*00cc*/ 	.word	0x00000950


	//   ....[3]....
        /*00d0*/ 	.word	0x00013bb0


	//   ....[4]....
        /*00d4*/ 	.word	0x00013cb0


	//   ....[5]....
        /*00d8*/ 	.word	0x00013cd0


	//----- nvinfo : EIATTR_CTAIDZ_USED
	.align		4
.L_1408:
        /*00dc*/ 	.byte	0x01, 0x04
	.zero		2


	//----- nvinfo : EIATTR_CRS_STACK_SIZE
	.align		4
        /*00e0*/ 	.byte	0x04, 0x1e
        /*00e2*/ 	.short	(.L_1410 - .L_1409)
.L_1409:
        /*00e4*/ 	.word	0x00000000
.L_1410:


//--------------------- .nv.info._ZN5flash24flash_fwd_splitkv_kernelI23Flash_fwd_kernel_traitsILi96ELi64ELi64ELi4ELb0ELb0EN7cutlass6half_tE19Flash_kernel_traitsILi96ELi64ELi64ELi4ES3_EELb1ELb0ELb0ELb0ELb0ELb0ELb1ELb0EEEvNS_16Flash_fwd_paramsE --------------------------
	.section	.nv.info._ZN5flash24flash_fwd_splitkv_kernelI23Flash_fwd_kernel_traitsILi96ELi64ELi64ELi4ELb0ELb0EN7cutlass6half_tE19Flash_kernel_traitsILi96ELi64ELi64ELi4ES3_EELb1ELb0ELb0ELb0ELb0ELb0ELb1ELb0EEEvNS_16Flash_fwd_paramsE,"",@"SHT_CUDA_INFO"
	.sectionflags	@""
	.align	4


	//----- nvinfo : EIATTR_CUDA_API_VERSION
	.align		4
        /*0000*/ 	.byte	0x04, 0x37
        /*0002*/ 	.short	(.L_1412 - .L_1411)
.L_1411:
        /*0004*/ 	.word	0x00000082


	//----- nvinfo : EIATTR_SW2861232_WAR
	.align		4
.L_1412:
        /*0008*/ 	.byte	0x01, 0x35
	.zero		2


	//----- nvinfo : EIATTR_PARAM_CBANK
	.align		4
        /*000c*/ 	.byte	0x04, 0x0a
        /*000e*/ 	.short	(.L_1414 - .L_1413)
	.align		4
.L_1413:
        /*0010*/ 	.word	index@(.nv.constant0._ZN5flash24flash_fwd_splitkv_kernelI23Flash_fwd_kernel_traitsILi96ELi64ELi64ELi4ELb0ELb0EN7cutlass6half_tE19Flash_kernel_traitsILi96ELi64ELi64ELi4ES3_EELb1ELb0ELb0ELb0ELb0ELb0ELb1ELb0EEEvNS_16Flash_fwd_paramsE)
        /*0014*/ 	.short	0x0160
        /*0016*/ 	.short	0x01d0


	//----- nvinfo : EIATTR_CBANK_PARAM_SIZE
	.align		4
.L_1414:
        /*0018*/ 	.byte	0x03, 0x19
        /*001a*/ 	.short	0x01d0


	//----- nvinfo : EIATTR_KPARAM_INFO
	.align		4
        /*001c*/ 	.byte	0x04, 0x17
        /*001e*/ 	.short	(.L_1416 - .L_1415)
.L_1415:
        /*0020*/ 	.word	0x00000000
        /*0024*/ 	.short	0x0000
        /*0026*/ 	.short	0x0000
        /*0028*/ 	.byte	0x00, 0xf0, 0x41, 0x07


	//----- nvinfo : EIATTR_MAXREG_COUNT
	.align		4
.L_1416:
        /*002c*/ 	.byte	0x03, 0x1b
        /*002e*/ 	.short	0x00ff


	//----- nvinfo : EIATTR_NUM_BARRIERS
	.align		4
        /*0030*/ 	.byte	0x02, 0x4c
        /*0032*/ 	.byte	0x01
	.zero		1


	//----- nvinfo : EIATTR_MERCURY_ISA_VERSION
	.align		4
        /*0034*/ 	.byte	0x03, 0x5f
        /*0036*/ 	.short	0x0000


	//----- nvinfo : EIATTR_COOP_GROUP_MASK_REGIDS
	.align		4
        /*0038*/ 	.byte	0x04, 0x29
        /*003a*/ 	.short	(.L_1418 - .L_1417)


	//   ....[0]....
.L_1417:
        /*003c*/ 	.word	0xffffffff


	//   ....[1]....
        /*0040*/ 	.word	0xffffffff


	//   ....[2]....
        /*0044*/ 	.word	0xffffffff


	//   ....[3]....
        /*0048*/ 	.word	0xffffffff


	//   ....[4]....
        /*004c*/ 	.word	0xffffffff


	//   ....[5]....
        /*0050*/ 	.word	0xffffffff


	//   ....[6]....
        /*0054*/ 	.word	0xffffffff


	//   ....[7]....
        /*0058*/ 	.word	0xffffffff


	//   ....[8]....
        /*005c*/ 	.word	0xffffffff


	//   ....[9]....
        /*0060*/ 	.word	0xffffffff


	//   ....[10]....
        /*0064*/ 	.word	0xffffffff


	//   ....[11]....
        /*0068*/ 	.word	0xffffffff


	//   ....[12]....
        /*006c*/ 	.word	0xffffffff


	//   ....[13]....
        /*0070*/ 	.word	0xffffffff


	//   ....[14]....
        /*0074*/ 	.word	0xffffffff


	//   ....[15]....
        /*0078*/ 	.word	0xffffffff


	//----- nvinfo : EIATTR_COOP_GROUP_INSTR_OFFSETS
	.align		4
.L_1418:
        /*007c*/ 	.byte	0x04, 0x28
        /*007e*/ 	.short	(.L_1420 - .L_1419)


	//   ....[0]....
.L_1419:
        /*0080*/ 	.word	0x00003f90


	//   ....[1]....
        /*0084*/ 	.word	0x00004010


	//   ....[2]....
        /*0088*/ 	.word	0x00004020


	//   ....[3]....
        /*008c*/ 	.word	0x00004090


	//   ....[4]....
        /*0090*/ 	.word	0x00006830


	//   ....[5]....
        /*0094*/ 	.word	0x00006870


	//   ....[6]....
        /*0098*/ 	.word	0x00006890


	//   ....[7]....
        /*009c*/ 	.word	0x000068c0


	//   ....[8]....
        /*00a0*/ 	.word	0x00008e20


	//   ....[9]....
        /*00a4*/ 	.word	0x00008e40


	//   ....[10]....
        /*00a8*/ 	.word	0x00008e70


	//   ....[11]....
        /*00ac*/ 	.word	0x00008e80


	//   ....[12]....
        /*00b0*/ 	.word	0x00009e40


	//   ....[13]....
        /*00b4*/ 	.word	0x00009e80


	//   ....[14]....
        /*00b8*/ 	.word	0x00009ee0


	//   ....[15]....
        /*00bc*/ 	.word	0x00009ef0


	//----- nvinfo : EIATTR_EXIT_INSTR_OFFSETS
	.align		4
.L_1420:
        /*00c0*/ 	.byte	0x04, 0x1c
        /*00c2*/ 	.short	(.L_1422 - .L_1421)


	//   ....[0]....
.L_1421:
        /*00c4*/ 	.word	0x00000420


	//   ....[1]....
        /*00c8*/ 	.word	0x00000bf0


	//   ....[2]....
        /*00cc*/ 	.word	0x00000c20


	//   ....[3]....
        /*00d0*/ 	.word	0x0000adf0


	//   ....[4]....
        /*00d4*/ 	.word	0x0000ae50


	//   ....[5]....
        /*00d8*/ 	.word	0x0000ae70


	//----- nvinfo : EIATTR_CTAIDZ_USED
	.align		4
.L_1422:
        /*00dc*/ 	.byte	0x01, 0x04
	.zero		2


	//----- nvinfo : EIATTR_CRS_STACK_SIZE
	.align		4
        /*00e0*/ 	.byte	0x04, 0x1e
        /*00e2*/ 	.short	(.L_1424 - .L_1423)
.L_1423:
        /*00e4*/ 	.word	0x00000000
.L_1424:


//--------------------- .nv.info._ZN5flash24flash_fwd_splitkv_kernelI23Flash_fwd_kernel_traitsILi96ELi64ELi64ELi4ELb0ELb0EN7cutlass6half_tE19Flash_kernel_traitsILi96ELi64ELi64ELi4ES3_EELb1ELb0ELb0ELb0ELb0ELb1ELb1ELb0EEEvNS_16Flash_fwd_paramsE --------------------------
	.section	.nv.info._ZN5flash24flash_fwd_splitkv_kernelI23Flash_fwd_kernel_traitsILi96ELi64ELi64ELi4ELb0ELb0EN7cutlass6half_tE19Flash_kernel_traitsILi96ELi64ELi64ELi4ES3_EELb1ELb0ELb0ELb0ELb0ELb1ELb1ELb0EEEvNS_16Flash_fwd_paramsE,"",@"SHT_CUDA_INFO"
	.sectionflags	@""
	.align	4


	//----- nvinfo : EIATTR_CUDA_API_VERSION
	.align		4
        /*0000*/ 	.byte	0x04, 0x37
        /*0002*/ 	.short	(.L_1426 - .L_1425)
.L_1425:
        /*0004*/ 	.word	0x00000082


	//----- nvinfo : EIATTR_SW2861232_WAR
	.align		4
.L_1426:
        /*0008*/ 	.byte	0x01, 0x35
	.zero		2


	//----- nvinfo : EIATTR_PARAM_CBANK
	.align		4
        /*000c*/ 	.byte	0x04, 0x0a
        /*000e*/ 	.short	(.L_1428 - .L_1427)
	.align		4
.L_1427:
        /*0010*/ 	.word	index@(.nv.constant0._ZN5flash24flash_fwd_splitkv_kernelI23Flash_fwd_kernel_traitsILi96ELi64ELi64ELi4ELb0ELb0EN7cutlass6half_tE19Flash_kernel_traitsILi96ELi64ELi64ELi4ES3_EELb1ELb0ELb0ELb0ELb0ELb1ELb1ELb0EEEvNS_16Flash_fwd_paramsE)
        /*0014*/ 	.short	0x0160
        /*0016*/ 	.short	0x01d0


	//----- nvinfo : EIATTR_CBANK_PARAM_SIZE
	.align		4
.L_1428:
        /*0018*/ 	.byte	0x03, 0x19
        /*001a*/ 	.short	0x01d0


	//----- nvinfo : EIATTR_KPARAM_INFO
	.align		4
        /*001c*/ 	.byte	0x04, 0x17
        /*001e*/ 	.short	(.L_1430 - .L_1429)
.L_1429:
        /*0020*/ 	.word	0x00000000
        /*0024*/ 	.short	0x0000
        /*0026*/ 	.short	0x0000
        /*0028*/ 	.byte	0x00, 0xf0, 0x41, 0x07


	//----- nvinfo : EIATTR_MAXREG_COUNT
	.align		4
.L_1430:
        /*002c*/ 	.byte	0x03, 0x1b
        /*002e*/ 	.short	0x00ff


	//----- nvinfo : EIATTR_NUM_BARRIERS
	.align		4
        /*0030*/ 	.byte	0x02, 0x4c
        /*0032*/ 	.byte	0x01
	.zero		1


	//----- nvinfo : EIATTR_MERCURY_ISA_VERSION
	.align		4
        /*0034*/ 	.byte	0x03, 0x5f
        /*0036*/ 	.short	0x0000


	//----- nvinfo : EIATTR_COOP_GROUP_MASK_REGIDS
	.align		4
        /*0038*/ 	.byte	0x04, 0x29
        /*003a*/ 	.short	(.L_1432 - .L_1431)


	//   ....[0]....
.L_1431:
        /*003c*/ 	.word	0xffffffff


	//   ....[1]....
        /*0040*/ 	.word	0xffffffff


	//   ....[2]....
        /*0044*/ 	.word	0xffffffff


	//   ....[3]....
        /*0048*/ 	.word	0xffffffff


	//   ....[4]....
        /*004c*/ 	.word	0xffffffff


	//   ....[5]....
        /*0050*/ 	.word	0xffffffff


	//   ....[6]....
        /*0054*/ 	.word	0xffffffff


	//   ....[7]....
        /*0058*/ 	.word	0xffffffff


	//   ....[8]....
        /*005c*/ 	.word	0xffffffff


	//   ....[9]....
        /*0060*/ 	.word	0xffffffff


	//   ....[10]....
        /*0064*/ 	.word	0xffffffff


	//   ....[11]....
        /*0068*/ 	.word	0xffffffff


	//   ....[12]....
        /*006c*/ 	.word	0xffffffff


	//   ....[13]....
        /*0070*/ 	.word	0xffffffff


	//   ....[14]....
        /*0074*/ 	.word	0xffffffff


	//   ....[15]....
        /*0078*/ 	.word	0xffffffff


	//----- nvinfo : EIATTR_COOP_GROUP_INSTR_OFFSETS
	.align		4
.L_1432:
        /*007c*/ 	.byte	0x04, 0x28
        /*007e*/ 	.short	(.L_1434 - .L_1433)


	//   ....[0]....
.L_1433:
        /*0080*/ 	.word	0x00004390


	//   ....[1]....
        /*0084*/ 	.word	0x00004400


	//   ....[2]....
        /*0088*/ 	.word	0x00004410


	//   ....[3]....
        /*008c*/ 	.word	0x00004440


	//   ....[4]....
        /*0090*/ 	.word	0x00007050


	//   ....[5]....
        /*0094*/ 	.word	0x00007070


	//   ....[6]....
        /*0098*/ 	.word	0x00007090


	//   ....[7]....
        /*009c*/ 	.word	0x000070c0


	//   ....[8]....
        /*00a0*/ 	.word	0x00009a20


	//   ....[9]....
        /*00a4*/ 	.word	0x00009a40


	//   ....[10]....
        /*00a8*/ 	.word	0x00009a70


	//   ....[11]....
        /*00ac*/ 	.word	0x00009a80


	//   ....[12]....
        /*00b0*/ 	.word	0x0000aa20


	//   ....[13]....
        /*00b4*/ 	.word	0x0000aa60


	//   ....[14]....
        /*00b8*/ 	.word	0x0000aac0


	//   ....[15]....
        /*00bc*/ 	.word	0x0000aad0


	//----- nvinfo : EIATTR_EXIT_INSTR_OFFSETS
	.align		4
.L_1434:
        /*00c0*/ 	.byte	0x04, 0x1c
        /*00c2*/ 	.short	(.L_1436 - .L_1435)


	//   ....[0]....
.L_1435:
        /*00c4*/ 	.word	0x00000420


	//   ....[1]....
        /*00c8*/ 	.word	0x00000bf0


	//   ....[2]....
        /*00cc*/ 	.word	0x00000c20


	//   ....[3]....
        /*00d0*/ 	.word	0x0000b9d0


	//   ....[4]....
        /*00d4*/ 	.word	0x0000ba30


	//   ....[5]....
        /*00d8*/ 	.word	0x0000ba50


	//----- nvinfo : EIATTR_CTAIDZ_USED
	.align		4
.L_1436:
        /*00dc*/ 	.byte	0x01, 0x04
	.zero		2


	//----- nvinfo : EIATTR_CRS_STACK_SIZE
	.align		4
        /*00e0*/ 	.byte	0x04, 0x1e
        /*00e2*/ 	.short	(.L_1438 - .L_1437)
.L_1437:
        /*00e4*/ 	.word	0x00000000
.L_1438:


//--------------------- .nv.info._ZN5flash24flash_fwd_splitkv_kernelI23Flash_fwd_kernel_traitsILi96ELi64ELi64ELi4ELb0ELb0EN7cutlass6half_tE19Flash_kernel_traitsILi96ELi64ELi64ELi4ES3_EELb1ELb0ELb0ELb0ELb0ELb0ELb1ELb1EEEvNS_16Flash_fwd_paramsE --------------------------
	.section	.nv.info._ZN5flash24flash_fwd_splitkv_kernelI23Flash_fwd_kernel_traitsILi96ELi64ELi64ELi4ELb0ELb0EN7cutlass6half_tE19Flash_kernel_traitsILi96ELi64ELi64ELi4ES3_EELb1ELb0ELb0ELb0ELb0ELb0ELb1ELb1EEEvNS_16Flash_fwd_paramsE,"",@"SHT_CUDA_INFO"
	.sectionflags	@""
	.align	4


	//----- nvinfo : EIATTR_CUDA_API_VERSION
	.align		4
        /*0000*/ 	.byte	0x04, 0x37
        /*0002*/ 	.short	(.L_1440 - .L_1439)
.L_1439:
        /*0004*/ 	.word	0x00000082


	//----- nvinfo : EIATTR_SW2861232_WAR
	.align		4
.L_1440:
        /*0008*/ 	.byte	0x01, 0x35
	.zero		2


	//----- nvinfo : EIATTR_PARAM_CBANK
	.align		4
        /*000c*/ 	.byte	0x04, 0x0a
        /*000e*/ 	.short	(.L_1442 - .L_1441)
	.align		4
.L_1441:
        /*0010*/ 	.word	index@(.nv.constant0._ZN5flash24flash_fwd_splitkv_kernelI23Flash_fwd_kernel_traitsILi96ELi64ELi64ELi4ELb0ELb0EN7cutlass6half_tE19Flash_kernel_traitsILi96ELi64ELi64ELi4ES3_EELb1ELb0ELb0ELb0ELb0ELb0ELb1ELb1EEEvNS_16Flash_fwd_paramsE)
        /*0014*/ 	.short	0x0160
        /*0016*/ 	.short	0x01d0


	//----- nvinfo : EIATTR_CBANK_PARAM_SIZE
	.align		4
.L_1442:
        /*0018*/ 	.byte	0x03, 0x19
        /*001a*/ 	.short	0x01d0


	//----- nvinfo : EIATTR_KPARAM_INFO
	.align		4
        /*001c*/ 	.byte	0x04, 0x17
        /*001e*/ 	.short	(.L_1444 - .L_1443)
.L_1443:
        /*0020*/ 	.word	0x00000000
        /*0024*/ 	.short	0x0000
        /*0026*/ 	.short	0x0000
        /*0028*/ 	.byte	0x00, 0xf0, 0x41, 0x07


	//----- nvinfo : EIATTR_MAXREG_COUNT
	.align		4
.L_1444:
        /*002c*/ 	.byte	0x03, 0x1b
        /*002e*/ 	.short	0x00ff


	//----- nvinfo : EIATTR_NUM_BARRIERS
	.align		4
        /*0030*/ 	.byte	0x02, 0x4c
        /*0032*/ 	.byte	0x01
	.zero		1


	//----- nvinfo : EIATTR_MERCURY_ISA_VERSION
	.align		4
        /*0034*/ 	.byte	0x03, 0x5f
        /*0036*/ 	.short	0x0000


	//----- nvinfo : EIATTR_COOP_GROUP_MASK_REGIDS
	.align		4
        /*0038*/ 	.byte	0x04, 0x29
        /*003a*/ 	.short	(.L_1446 - .L_1445)


	//   ....[0]....
.L_1445:
        /*003c*/ 	.word	0xffffffff


	//   ....[1]....
        /*0040*/ 	.word	0xffffffff


	//   ....[2]....
        /*0044*/ 	.word	0xffffffff


	//   ....[3]....
        /*0048*/ 	.word	0xffffffff


	//   ....[4]....
        /*004c*/ 	.word	0xffffffff


	//   ....[5]....
        /*0050*/ 	.word	0xffffffff


	//   ....[6]....
        /*0054*/ 	.word	0xffffffff


	//   ....[7]....
        /*0058*/ 	.word	0xffffffff


	//   ....[8]....
        /*005c*/ 	.word	0xffffffff


	//   ....[9]....
        /*0060*/ 	.word	0xffffffff


	//   ....[10]....
        /*0064*/ 	.word	0xffffffff


	//   ....[11]....
        /*0068*/ 	.word	0xffffffff


	//   ....[12]....
        /*006c*/ 	.word	0xffffffff


	//   ....[13]....
        /*0070*/ 	.word	0xffffffff


	//   ....[14]....
        /*0074*/ 	.word	0xffffffff


	//   ....[15]....
        /*0078*/ 	.word	0xffffffff


	//----- nvinfo : EIATTR_COOP_GROUP_INSTR_OFFSETS
	.align		4
.L_1446:
        /*007c*/ 	.byte	0x04, 0x28
        /*007e*/ 	.short	(.L_1448 - .L_1447)


	//   ....[0]....
.L_1447:
        /*0080*/ 	.word	0x0000c590


	//   ....[1]....
        /*0084*/ 	.word	0x0000c5d0


	//   ....[2]....
        /*0088*/ 	.word	0x0000c5f0


	//   ....[3]....
        /*008c*/ 	.word	0x0000c610


	//   ....[4]....
        /*0090*/ 	.word	0x0000ede0


	//   ....[5]....
        /*0094*/ 	.word	0x0000edf0


	//   ....[6]....
        /*0098*/ 	.word	0x0000ee30


	//   ....[7]....
        /*009c*/ 	.word	0x0000ee40


	//   ....[8]....
        /*00a0*/ 	.word	0x000113b0


	//   ....[9]....
        /*00a4*/ 	.word	0x000113d0


	//   ....[10]....
        /*00a8*/ 	.word	0x00011410


	//   ....[11]....
        /*00ac*/ 	.word	0x00011420


	//   ....[12]....
        /*00b0*/ 	.word	0x000123c0


	//   ....[13]....
        /*00b4*/ 	.word	0x00012400


	//   ....[14]....
        /*00b8*/ 	.word	0x00012460


	//   ....[15]....
        /*00bc*/ 	.word	0x00012470


	//----- nvinfo : EIATTR_EXIT_INSTR_OFFSETS
	.align		4
.L_1448:
        /*00c0*/ 	.byte	0x04, 0x1c
        /*00c2*/ 	.short	(.L_1450 - .L_1449)


	//   ....[0]....
.L_1449:
        /*00c4*/ 	.word	0x00000420


	//   ....[1]....
        /*00c8*/ 	.word	0x00000bf0


	//   ....[2]....
        /*00cc*/ 	.word	0x00000c20


	//   ....[3]....
        /*00d0*/ 	.word	0x000132a0


	//   ....[4]....
        /*00d4*/ 	.word	0x00013300


	//   ....[5]....
        /*00d8*/ 	.word	0x00013320


	//----- nvinfo : EIATTR_CTAIDZ_USED
	.align		4
.L_1450:
        /*00dc*/ 	.byte	0x01, 0x04
	.zero		2


	//----- nvinfo : EIATTR_CRS_STACK_SIZE
	.align		4
        /*00e0*/ 	.byte	0x04, 0x1e
        /*00e2*/ 	.short	(.L_1452 - .L_1451)
.L_1451:
        /*00e4*/ 	.word	0x00000000
.L_1452:


//--------------------- .nv.info._ZN5flash24flash_fwd_splitkv_kernelI23Flash_fwd_kernel_traitsILi96ELi64ELi64ELi4ELb0ELb0EN7cutlass6half_tE19Flash_kernel_traitsILi96ELi64ELi64ELi4ES3_EELb1ELb0ELb0ELb0ELb0ELb1ELb1ELb1EEEvNS_16Flash_fwd_paramsE --------------------------
	.section	.nv.info._ZN5flash24flash_fwd_splitkv_kernelI23Flash_fwd_kernel_traitsILi96ELi64ELi64ELi4ELb0ELb0EN7cutlass6half_tE19Flash_kernel_traitsILi96ELi64ELi64ELi4ES3_EELb1ELb0ELb0ELb0ELb0ELb1ELb1ELb1EEEvNS_16Flash_fwd_paramsE,"",@"SHT_CUDA_INFO"
	.sectionflags	@""
	.align	4


	//----- nvinfo : EIATTR_CUDA_API_VERSION
	.align		4
        /*0000*/ 	.byte	0x04, 0x37
        /*0002*/ 	.short	(.L_1454 - .L_1453)
.L_1453:
        /*0004*/ 	.word	0x00000082


	//----- nvinfo : EIATTR_SW2861232_WAR
	.align		4
.L_1454:
        /*0008*/ 	.byte	0x01, 0x35
	.zero		2


	//----- nvinfo : EIATTR_PARAM_CBANK
	.align		4
        /*000c*/ 	.byte	0x04, 0x0a
        /*000e*/ 	.short	(.L_1456 - .L_1455)
	.align		4
.L_1455:
        /*0010*/ 	.word	index@(.nv.constant0._ZN5flash24flash_fwd_splitkv_kernelI23Flash_fwd_kernel_traitsILi96ELi64ELi64ELi4ELb0ELb0EN7cutlass6half_tE19Flash_kernel_traitsILi96ELi64ELi64ELi4ES3_EELb1ELb0ELb0ELb0ELb0ELb1ELb1ELb1EEEvNS_16Flash_fwd_paramsE)
        /*0014*/ 	.short	0x0160
        /*0016*/ 	.short	0x01d0


	//----- nvinfo : EIATTR_CBANK_PARAM_SIZE
	.align		4
.L_1456:
        /*0018*/ 	.byte	0x03, 0x19
        /*001a*/ 	.short	0x01d0


	//----- nvinfo : EIATTR_KPARAM_INFO
	.align		4
        /*001c*/ 	.byte	0x04, 0x17
        /*001e*/ 	.short	(.L_1458 - .L_1457)
.L_1457:
        /*0020*/ 	.word	0x00000000
        /*0024*/ 	.short	0x0000
        /*0026*/ 	.short	0x0000
        /*0028*/ 	.byte	0x00, 0xf0, 0x41, 0x07


	//----- nvinfo : EIATTR_MAXREG_COUNT
	.align		4
.L_1458:
        /*002c*/ 	.byte	0x03, 0x1b
        /*002e*/ 	.short	0x00ff


	//----- nvinfo : EIATTR_NUM_BARRIERS
	.align		4
        /*0030*/ 	.byte	0x02, 0x4c
        /*0032*/ 	.byte	0x01
	.zero		1


	//----- nvinfo : EIATTR_MERCURY_ISA_VERSION
	.align		4
        /*0034*/ 	.byte	0x03, 0x5f
        /*0036*/ 	.short	0x0000


	//----- nvinfo : EIATTR_COOP_GROUP_MASK_REGIDS
	.align		4
        /*0038*/ 	.byte	0x04, 0x29
        /*003a*/ 	.short	(.L_1460 - .L_1459)


	//   ....[0]....
.L_1459:
        /*003c*/ 	.word	0xffffffff


	//   ....[1]....
        /*0040*/ 	.word	0xffffffff


	//   ....[2]....
        /*0044*/ 	.word	0xffffffff


	//   ....[3]....
        /*0048*/ 	.word	0xffffffff


	//   ....[4]....
        /*004c*/ 	.word	0xffffffff


	//   ....[5]....
        /*0050*/ 	.word	0xffffffff


	//   ....[6]....
        /*0054*/ 	.word	0xffffffff


	//   ....[7]....
        /*0058*/ 	.word	0xffffffff


	//   ....[8]....
        /*005c*/ 	.word	0xffffffff


	//   ....[9]....
        /*0060*/ 	.word	0xffffffff


	//   ....[10]....
        /*0064*/ 	.word	0xffffffff


	//   ....[11]....
        /*0068*/ 	.word	0xffffffff


	//   ....[12]....
        /*006c*/ 	.word	0xffffffff


	//   ....[13]....
        /*0070*/ 	.word	0xffffffff


	//   ....[14]....
        /*0074*/ 	.word	0xffffffff


	//   ....[15]....
        /*0078*/ 	.word	0xffffffff


	//----- nvinfo : EIATTR_COOP_GROUP_INSTR_OFFSETS
	.align		4
.L_1460:
        /*007c*/ 	.byte	0x04, 0x28
        /*007e*/ 	.short	(.L_1462 - .L_1461)


	//   ....[0]....
.L_1461:
        /*0080*/ 	.word	0x0000c9e0


	//   ....[1]....
        /*0084*/ 	.word	0x0000ca00


	//   ....[2]....
        /*0088*/ 	.word	0x0000ca70


	//   ....[3]....
        /*008c*/ 	.word	0x0000ca80


	//   ....[4]....
        /*0090*/ 	.word	0x0000f640


	//   ....[5]....
        /*0094*/ 	.word	0x0000f650


	//   ....[6]....
        /*0098*/ 	.word	0x0000f680


	//   ....[7]....
        /*009c*/ 	.word	0x0000f690


	//   ....[8]....
        /*00a0*/ 	.word	0x00012020


	//   ....[9]....
        /*00a4*/ 	.word	0x00012030


	//   ....[10]....
        /*00a8*/ 	.word	0x00012060


	//   ....[11]....
        /*00ac*/ 	.word	0x00012070


	//   ....[12]....
        /*00b0*/ 	.word	0x00013010


	//   ....[13]....
        /*00b4*/ 	.word	0x00013050


	//   ....[14]....
        /*00b8*/ 	.word	0x000130b0


	//   ....[15]....
        /*00bc*/ 	.word	0x000130c0


	//----- nvinfo : EIATTR_EXIT_INSTR_OFFSETS
	.align		4
.L_1462:
        /*00c0*/ 	.byte	0x04, 0x1c
        /*00c2*/ 	.short	(.L_1464 - .L_1463)


	//   ....[0]....
.L_1463:
        /*00c4*/ 	.word	0x00000420


	//   ....[1]....
        /*00c8*/ 	.word	0x00000bf0


	//   ....[2]....
        /*00cc*/ 	.word	0x00000c20


	//   ....[3]....
        /*00d0*/ 	.word	0x00013ef0


	//   ....[4]....
        /*00d4*/ 	.word	0x00013f50


	//   ....[5]....
        /*00d8*/ 	.word	0x00013f70


	//----- nvinfo : EIATTR_CTAIDZ_USED
	.align		4
.L_1464:
        /*00dc*/ 	.byte	0x01, 0x04
	.zero		2


	//----- nvinfo : EIATTR_CRS_STACK_SIZE
	.align		4
        /*00e0*/ 	.byte	0x04, 0x1e
        /*00e2*/ 	.short	(.L_1466 - .L_1465)
.L_1465:
        /*00e4*/ 	.word	0x00000000
.L_1466:


//--------------------- .nv.info._ZN5flash24flash_fwd_splitkv_kernelI23Flash_fwd_kernel_traitsILi96ELi64ELi64ELi4ELb0ELb0EN7cutlass6half_tE19Flash_kernel_traitsILi96ELi64ELi64ELi4ES3_EELb1ELb0ELb0ELb1ELb1ELb0ELb0ELb0EEEvNS_16Flash_fwd_paramsE --------------------------
	.section	.nv.info._ZN5flash24flash_fwd_splitkv_kernelI23Flash_fwd_kernel_traitsILi96ELi64ELi64ELi4ELb0ELb0EN7cutlass6half_tE19Flash_kernel_traitsILi96ELi64ELi64ELi4ES3_EELb1ELb0ELb0ELb1ELb1ELb0ELb0ELb0EEEvNS_16Flash_fwd_paramsE,"",@"SHT_CUDA_INFO"
	.sectionflags	@""
	.align	4


	//----- nvinfo : EIATTR_CUDA_API_VERSION
	.align		4
        /*0000*/ 	.byte	0x04, 0x37
        /*0002*/ 	.short	(.L_1468 - .L_1467)
.L_1467:
        /*0004*/ 	.word	0x00000082


	//----- nvinfo : EIATTR_SW2861232_WAR
	.align		4
.L_1468:
        /*0008*/ 	.byte	0x01, 0x35
	.zero		2


	//----- nvinfo : EIATTR_PARAM_CBANK
	.align		4
        /*000c*/ 	.byte	0x04, 0x0a
        /*000e*/ 	.short	(.L_1470 - .L_1469)
	.align		4
.L_1469:
        /*0010*/ 	.word	index@(.nv.constant0._ZN5flash24flash_fwd_splitkv_kernelI23Flash_fwd_kernel_traitsILi96ELi64ELi64ELi4ELb0ELb0EN7cutlass6half_tE19Flash_kernel_traitsILi96ELi64ELi64ELi4ES3_EELb1ELb0ELb0ELb1ELb1ELb0ELb0ELb0EEEvNS_16Flash_fwd_paramsE)
        /*0014*/ 	.short	0x0160
        /*0016*/ 	.short	0x01d0


	//----- nvinfo : EIATTR_CBANK_PARAM_SIZE
	.align		4
.L_1470:
        /*0018*/ 	.byte	0x03, 0x19
        /*001a*/ 	.short	0x01d0


	//----- nvinfo : EIATTR_KPARAM_INFO
	.align		4
        /*001c*/ 	.byte	0x04, 0x17
        /*001e*/ 	.short	(.L_1472 - .L_1471)
.L_1471:
        /*0020*/ 	.word	0x00000000
        /*0024*/ 	.short	0x0000
        /*0026*/ 	.short	0x0000
        /*0028*/ 	.byte	0x00, 0xf0, 0x41, 0x07


	//----- nvinfo : EIATTR_MAXREG_COUNT
	.align		4
.L_1472:
        /*002c*/ 	.byte	0x03, 0x1b
        /*002e*/ 	.short	0x00ff


	//----- nvinfo : EIATTR_NUM_BARRIERS
	.align		4
        /*0030*/ 	.byte	0x02, 0x4c
        /*0032*/ 	.byte	0x01
	.zero		1


	//----- nvinfo : EIATTR_MERCURY_ISA_VERSION
	.align		4
        /*0034*/ 	.byte	0x03, 0x5f
        /*0036*/ 	.short	0x0000


	//----- nvinfo : EIATTR_COOP_GROUP_MASK_REGIDS
	.align		4
        /*0038*/ 	.byte	0x04, 0x29
        /*003a*/ 	.short	(.L_1474 - .L_1473)


	//   ....[0]....
.L_1473:
        /*003c*/ 	.word	0xffffffff


	//   ....[1]....
        /*0040*/ 	.word	0xffffffff


	//   ....[2]....
        /*0044*/ 	.word	0xffffffff


	//   ....[3]....
        /*0048*/ 	.word	0xffffffff


	//   ....[4]....
        /*004c*/ 	.word	0xffffffff


	//   ....[5]....
        /*0050*/ 	.word	0xffffffff


	//   ....[6]....
        /*0054*/ 	.word	0xffffffff


	//   ....[7]....
        /*0058*/ 	.word	0xffffffff


	//   ....[8]....
        /*005c*/ 	.word	0xffffffff


	//   ....[9]....
        /*0060*/ 	.word	0xffffffff


	//   ....[10]....
        /*0064*/ 	.word	0xffffffff


	//   ....[11]....
        /*0068*/ 	.word	0xffffffff


	//----- nvinfo : EIATTR_COOP_GROUP_INSTR_OFFSETS
	.align		4
.L_1474:
        /*006c*/ 	.byte	0x04, 0x28
        /*006e*/ 	.short	(.L_1476 - .L_1475)


	//   ....[0]....
.L_1475:
        /*0070*/ 	.word	0x00002b50


	//   ....[1]....
        /*0074*/ 	.word	0x00002b70


	//   ....[2]....
        /*0078*/ 	.word	0x00002bf0


	//   ....[3]....
        /*007c*/ 	.word	0x00002c00


	//   ....[4]....
        /*0080*/ 	.word	0x00004970


	//   ....[5]....
        /*0084*/ 	.word	0x00004990


	//   ....[6]....
        /*0088*/ 	.word	0x000049c0


	//   ....[7]....
        /*008c*/ 	.word	0x000049d0


	//   ....[8]....
        /*0090*/ 	.word	0x00005980


	//   ....[9]....
        /*0094*/ 	.word	0x000059c0


	//   ....[10]....
        /*0098*/ 	.word	0x00005a20


	//   ....[11]....
        /*009c*/ 	.word	0x00005a40


	//----- nvinfo : EIATTR_EXIT_INSTR_OFFSETS
	.align		4
.L_1476:
        /*00a0*/ 	.byte	0x04, 0x1c
        /*00a2*/ 	.short	(.L_1478 - .L_1477)


	//   ....[0]....
.L_1477:
        /*00a4*/ 	.word	0x00000160


	//   ....[1]....
        /*00a8*/ 	.word	0x00000630


	//   ....[2]....
        /*00ac*/ 	.word	0x00000660


	//   ....[3]....
        /*00b0*/ 	.word	0x00006780


	//----- nvinfo : EIATTR_CTAIDZ_USED
	.align		4
.L_1478:
        /*00b4*/ 	.byte	0x01, 0x04
	.zero		2


	//----- nvinfo : EIATTR_CRS_STACK_SIZE
	.align		4
        /*00b8*/ 	.byte	0x04, 0x1e
        /*00ba*/ 	.short	(.L_1480 - .L_1479)
.L_1479:
        /*00bc*/ 	.word	0x00000000
.L_1480:


//--------------------- .nv.info._ZN5flash24flash_fwd_splitkv_kernelI23Flash_fwd_kernel_traitsILi96ELi64ELi64ELi4ELb0ELb0EN7cutlass6half_tE19Flash_kernel_traitsILi96ELi64ELi64ELi4ES3_EELb1ELb0ELb0ELb1ELb1ELb1ELb0ELb0EEEvNS_16Flash_fwd_paramsE --------------------------
	.section	.nv.info._ZN5flash24flash_fwd_splitkv_kernelI23Flash_fwd_kernel_traitsILi96ELi64ELi64ELi4ELb0ELb0EN7cutlass6half_tE19Flash_kernel_traitsILi96ELi64ELi64ELi4ES3_EELb1ELb0ELb0ELb1ELb1ELb1ELb0ELb0EEEvNS_16Flash_fwd_paramsE,"",@"SHT_CUDA_INFO"
	.sectionflags	@""
	.align	4


	//----- nvinfo : EIATTR_CUDA_API_VERSION
	.align		4
        /*0000*/ 	.byte	0x04, 0x37
        /*0002*/ 	.short	(.L_1482 - .L_1481)
.L_1481:
        /*0004*/ 	.word	0x00000082


	//----- nvinfo : EIATTR_SW2861232_WAR
	.align		4
.L_1482:
        /*0008*/ 	.byte	0x01, 0x35
	.zero		2


	//----- nvinfo : EIATTR_PARAM_CBANK
	.align		4
        /*000c*/ 	.byte	0x04, 0x0a
        /*000e*/ 	.short	(.L_1484 - .L_1483)
	.align		4
.L_1483:
        /*0010*/ 	.word	index@(.nv.constant0._ZN5flash24flash_fwd_splitkv_kernelI23Flash_fwd_kernel_traitsILi96ELi64ELi64ELi4ELb0ELb0EN7cutlass6half_tE19Flash_kernel_traitsILi96ELi64ELi64ELi4ES3_EELb1ELb0ELb0ELb1ELb1ELb1ELb0ELb0EEEvNS_16Flash_fwd_paramsE)
        /*0014*/ 	.short	0x0160
        /*0016*/ 	.short	0x01d0


	//----- nvinfo : EIATTR_CBANK_PARAM_SIZE
	.align		4
.L_1484:
        /*0018*/ 	.byte	0x03, 0x19
        /*001a*/ 	.short	0x01d0


	//----- nvinfo : EIATTR_KPARAM_INFO
	.align		4
        /*001c*/ 	.byte	0x04, 0x17
        /*001e*/ 	.short	(.L_1486 - .L_1485)
.L_1485:
        /*0020*/ 	.word	0x00000000
        /*0024*/ 	.short	0x0000
        /*0026*/ 	.short	0x0000
        /*0028*/ 	.byte	0x00, 0xf0, 0x41, 0x07


	//----- nvinfo : EIATTR_MAXREG_COUNT
	.align		4
.L_1486:
        /*002c*/ 	.byte	0x03, 0x1b
        /*002e*/ 	.short	0x00ff


	//----- nvinfo : EIATTR_NUM_BARRIERS
	.align		4
        /*0030*/ 	.byte	0x02, 0x4c
        /*0032*/ 	.byte	0x01
	.zero		1


	//----- nvinfo : EIATTR_MERCURY_ISA_VERSION
	.align		4
        /*0034*/ 	.byte	0x03, 0x5f
        /*0036*/ 	.short	0x0000


	//----- nvinfo : EIATTR_COOP_GROUP_MASK_REGIDS
	.align		4
        /*0038*/ 	.byte	0x04, 0x29
        /*003a*/ 	.short	(.L_1488 - .L_1487)


	//   ....[0]....
.L_1487:
        /*003c*/ 	.word	0xffffffff


	//   ....[1]....
        /*0040*/ 	.word	0xffffffff


	//   ....[2]....
        /*0044*/ 	.word	0xffffffff


	//   ....[3]....
        /*0048*/ 	.word	0xffffffff


	//   ....[4]....
        /*004c*/ 	.word	0xffffffff


	//   ....[5]....
        /*0050*/ 	.word	0xffffffff


	//   ....[6]....
        /*0054*/ 	.word	0xffffffff


	//   ....[7]....
        /*0058*/ 	.word	0xffffffff


	//   ....[8]....
        /*005c*/ 	.word	0xffffffff


	//   ....[9]....
        /*0060*/ 	.word	0xffffffff


	//   ....[10]....
        /*0064*/ 	.word	0xffffffff


	//   ....[11]....
        /*0068*/ 	.word	0xffffffff


	//----- nvinfo : EIATTR_COOP_GROUP_INSTR_OFFSETS
	.align		4
.L_1488:
        /*006c*/ 	.byte	0x04, 0x28
        /*006e*/ 	.short	(.L_1490 - .L_1489)


	//   ....[0]....
.L_1489:
        /*0070*/ 	.word	0x00002fa0


	//   ....[1]....
        /*0074*/ 	.word	0x00002fb0


	//   ....[2]....
        /*0078*/ 	.word	0x00003000


	//   ....[3]....
        /*007c*/ 	.word	0x00003010


	//   ....[4]....
        /*0080*/ 	.word	0x00005190


	//   ....[5]....
        /*0084*/ 	.word	0x000051b0


	//   ....[6]....
        /*0088*/ 	.word	0x000051e0


	//   ....[7]....
        /*008c*/ 	.word	0x000051f0


	//   ....[8]....
        /*0090*/ 	.word	0x00006190


	//   ....[9]....
        /*0094*/ 	.word	0x000061d0


	//   ....[10]....
        /*0098*/ 	.word	0x00006230


	//   ....[11]....
        /*009c*/ 	.word	0x00006250


	//----- nvinfo : EIATTR_EXIT_INSTR_OFFSETS
	.align		4
.L_1490:
        /*00a0*/ 	.byte	0x04, 0x1c
        /*00a2*/ 	.short	(.L_1492 - .L_1491)


	//   ....[0]....
.L_1491:
        /*00a4*/ 	.word	0x00000160


	//   ....[1]....
        /*00a8*/ 	.word	0x00000630


	//   ....[2]....
        /*00ac*/ 	.word	0x00000660


	//   ....[3]....
        /*00b0*/ 	.word	0x00006f90


	//----- nvinfo : EIATTR_CTAIDZ_USED
	.align		4
.L_1492:
        /*00b4*/ 	.byte	0x01, 0x04
	.zero		2


	//----- nvinfo : EIATTR_CRS_STACK_SIZE
	.align		4
        /*00b8*/ 	.byte	0x04, 0x1e
        /*00ba*/ 	.short	(.L_1494 - .L_1493)
.L_1493:
        /*00bc*/ 	.word	0x00000000
.L_1494:


//--------------------- .nv.info._ZN5flash24flash_fwd_splitkv_kernelI23Flash_fwd_kernel_traitsILi96ELi64ELi64ELi4ELb0ELb0EN7cutlass6half_tE19Flash_kernel_traitsILi96ELi64ELi64ELi4ES3_EELb1ELb0ELb0ELb1ELb1ELb0ELb1ELb0EEEvNS_16Flash_fwd_paramsE --------------------------
	.section	.nv.info._ZN5flash24flash_fwd_splitkv_kernelI23Flash_fwd_kernel_traitsILi96ELi64ELi64ELi4ELb0ELb0EN7cutlass6half_tE19Flash_kernel_traitsILi96ELi64ELi64ELi4ES3_EELb1ELb0ELb0ELb1ELb1ELb0ELb1ELb0EEEvNS_16Flash_fwd_paramsE,"",@"SHT_CUDA_INFO"
	.sectionflags	@""
	.align	4


	//----- nvinfo : EIATTR_CUDA_API_VERSION
	.align		4
        /*0000*/ 	.byte	0x04, 0x37
        /*0002*/ 	.short	(.L_1496 - .L_1495)
.L_1495:
        /*0004*/ 	.word	0x00000082


	//----- nvinfo : EIATTR_SW2861232_WAR
	.align		4
.L_1496:
        /*0008*/ 	.byte	0x01, 0x35
	.zero		2


	//----- nvinfo : EIATTR_PARAM_CBANK
	.align		4
        /*000c*/ 	.byte	0x04, 0x0a
        /*000e*/ 	.short	(.L_1498 - .L_1497)
	.align		4
.L_1497:
        /*0010*/ 	.word	index@(.nv.constant0._ZN5flash24flash_fwd_splitkv_kernelI23Flash_fwd_kernel_traitsILi96ELi64ELi64ELi4ELb0ELb0EN7cutlass6half_tE19Flash_kernel_traitsILi96ELi64ELi64ELi4ES3_EELb1ELb0ELb0ELb1ELb1ELb0ELb1ELb0EEEvNS_16Flash_fwd_paramsE)
        /*0014*/ 	.short	0x0160
        /*0016*/ 	.short	0x01d0


	//----- nvinfo : EIATTR_CBANK_PARAM_SIZE
	.align		4
.L_1498:
        /*0018*/ 	.byte	0x03, 0x19
        /*001a*/ 	.short	0x01d0


	//----- nvinfo : EIATTR_KPARAM_INFO
	.align		4
        /*001c*/ 	.byte	0x04, 0x17
        /*001e*/ 	.short	(.L_1500 - .L_1499)
.L_1499:
        /*0020*/ 	.word	0x00000000
        /*0024*/ 	.short	0x0000
        /*0026*/ 	.short	0x0000
        /*0028*/ 	.byte	0x00, 0xf0, 0x41, 0x07


	//----- nvinfo : EIATTR_MAXREG_COUNT
	.align		4
.L_1500:
        /*002c*/ 	.byte	0x03, 0x1b
        /*002e*/ 	.short	0x00ff


	//----- nvinfo : EIATTR_NUM_BARRIERS
	.align		4
        /*0030*/ 	.byte	0x02, 0x4c
        /*0032*/ 	.byte	0x01
	.zero		1


	//----- nvinfo : EIATTR_MERCURY_ISA_VERSION
	.align		4
        /*0034*/ 	.byte	0x03, 0x5f
        /*0036*/ 	.short	0x0000


	//----- nvinfo : EIATTR_COOP_GROUP_MASK_REGIDS
	.align		4
        /*0038*/ 	.byte	0x04, 0x29
        /*003a*/ 	.short	(.L_1502 - .L_1501)


	//   ....[0]....
.L_1501:
        /*003c*/ 	.word	0xffffffff


	//   ....[1]....
        /*0040*/ 	.word	0xffffffff


	//   ....[2]....
        /*0044*/ 	.word	0xffffffff


	//   ....[3]....
        /*0048*/ 	.word	0xffffffff


	//   ....[4]....
        /*004c*/ 	.word	0xffffffff


	//   ....[5]....
        /*0050*/ 	.word	0xffffffff


	//   ....[6]....
        /*0054*/ 	.word	0xffffffff


	//   ....[7]....
        /*0058*/ 	.word	0xffffffff


	//   ....[8]....
        /*005c*/ 	.word	0xffffffff


	//   ....[9]....
        /*0060*/ 	.word	0xffffffff


	//   ....[10]....
        /*0064*/ 	.word	0xffffffff


	//   ....[11]....
        /*0068*/ 	.word	0xffffffff


	//----- nvinfo : EIATTR_COOP_GROUP_INSTR_OFFSETS
	.align		4
.L_1502:
        /*006c*/ 	.byte	0x04, 0x28
        /*006e*/ 	.short	(.L_1504 - .L_1503)


	//   ....[0]....
.L_1503:
        /*0070*/ 	.word	0x00002e10


	//   ....[1]....
        /*0074*/ 	.word	0x00002e30


	//   ....[2]....
        /*0078*/ 	.word	0x00002eb0


	//   ....[3]....
        /*007c*/ 	.word	0x00002ec0


	//   ....[4]....
        /*0080*/ 	.word	0x00004c20


	//   ....[5]....
        /*0084*/ 	.word	0x00004c40


	//   ....[6]....
        /*0088*/ 	.word	0x00004c70


	//   ....[7]....
        /*008c*/ 	.word	0x00004c80


	//   ....[8]....
        /*0090*/ 	.word	0x00005c30


	//   ....[9]....
        /*0094*/ 	.word	0x00005c90


	//   ....[10]....
        /*0098*/ 	.word	0x00005cd0


	//   ....[11]....
        /*009c*/ 	.word	0x00005d10


	//----- nvinfo : EIATTR_EXIT_INSTR_OFFSETS
	.align		4
.L_1504:
        /*00a0*/ 	.byte	0x04, 0x1c
        /*00a2*/ 	.short	(.L_1506 - .L_1505)


	//   ....[0]....
.L_1505:
        /*00a4*/ 	.word	0x000002a0


	//   ....[1]....
        /*00a8*/ 	.word	0x000008b0


	//   ....[2]....
        /*00ac*/ 	.word	0x000008e0


	//   ....[3]....
        /*00b0*/ 	.word	0x00006910


	//----- nvinfo : EIATTR_CTAIDZ_USED
	.align		4
.L_1506:
        /*00b4*/ 	.byte	0x01, 0x04
	.zero		2


	//----- nvinfo : EIATTR_CRS_STACK_SIZE
	.align		4
        /*00b8*/ 	.byte	0x04, 0x1e
        /*00ba*/ 	.short	(.L_1508 - .L_1507)
.L_1507:
        /*00bc*/ 	.word	0x00000000
.L_1508:


//--------------------- .nv.info._ZN5flash24flash_fwd_splitkv_kernelI23Flash_fwd_kernel_traitsILi96ELi64ELi64ELi4ELb0ELb0EN7cutlass6half_tE19Flash_kernel_traitsILi96ELi64ELi64ELi4ES3_EELb1ELb0ELb0ELb1ELb1ELb1ELb1ELb0EEEvNS_16Flash_fwd_paramsE --------------------------
	.section	.nv.info._ZN5flash24flash_fwd_splitkv_kernelI23Flash_fwd_kernel_traitsILi96ELi64ELi64ELi4ELb0ELb0EN7cutlass6half_tE19Flash_kernel_traitsILi96ELi64ELi64ELi4ES3_EELb1ELb0ELb0ELb1ELb1ELb1ELb1ELb0EEEvNS_16Flash_fwd_paramsE,"",@"SHT_CUDA_INFO"
	.sectionflags	@""
	.align	4


	//----- nvinfo : EIATTR_CUDA_API_VERSION
	.align		4
        /*0000*/ 	.byte	0x04, 0x37
        /*0002*/ 	.short	(.L_1510 - .L_1509)
.L_1509:
        /*0004*/ 	.word	0x00000082


	//----- nvinfo : EIATTR_SW2861232_WAR
	.align		4
.L_1510:
        /*0008*/ 	.byte	0x01, 0x35
	.zero		2


	//----- nvinfo : EIATTR_PARAM_CBANK
	.align		4
        /*000c*/ 	.byte	0x04, 0x0a
        /*000e*/ 	.short	(.L_1512 - .L_1511)
	.align		4
.L_1511:
        /*0010*/ 	.word	index@(.nv.constant0._ZN5flash24flash_fwd_splitkv_kernelI23Flash_fwd_kernel_traitsILi96ELi64ELi64ELi4ELb0ELb0EN7cutlass6half_tE19Flash_kernel_traitsILi96ELi64ELi64ELi4ES3_EELb1ELb0ELb0ELb1ELb1ELb1ELb1ELb0EEEvNS_16Flash_fwd_paramsE)
        /*0014*/ 	.short	0x0160
        /*0016*/ 	.short	0x01d0


	//----- nvinfo : EIATTR_CBANK_PARAM_SIZE
	.align		4
.L_1512:
        /*0018*/ 	.byte	0x03, 0x19
        /*001a*/ 	.short	0x01d0


	//----- nvinfo : EIATTR_KPARAM_INFO
	.align		4
        /*001c*/ 	.byte	0x04, 0x17
        /*001e*/ 	.short	(.L_1514 - .L_1513)
.L_1513:
        /*0020*/ 	.word	0x00000000
        /*0024*/ 	.short	0x0000
        /*0026*/ 	.short	0x0000
        /*0028*/ 	.byte	0x00, 0xf0, 0x41, 0x07


	//----- nvinfo : EIATTR_MAXREG_COUNT
	.align		4
.L_1514:
        /*002c*/ 	.byte	0x03, 0x1b
        /*002e*/ 	.short	0x00ff


	//----- nvinfo : EIATTR_NUM_BARRIERS
	.align		4
        /*0030*/ 	.byte	0x02, 0x4c
        /*0032*/ 	.byte	0x01
	.zero		1


	//----- nvinfo : EIATTR_MERCURY_ISA_VERSION
	.align		4
        /*0034*/ 	.byte	0x03, 0x5f
        /*0036*/ 	.short	0x0000


	//----- nvinfo : EIATTR_COOP_GROUP_MASK_REGIDS
	.align		4
        /*0038*/ 	.byte	0x04, 0x29
        /*003a*/ 	.short	(.L_1516 - .L_1515)


	//   ....[0]....
.L_1515:
        /*003c*/ 	.word	0xffffffff


	//   ....[1]....
        /*0040*/ 	.word	0xffffffff


	//   ....[2]....
        /*0044*/ 	.word	0xffffffff


	//   ....[3]....
        /*0048*/ 	.word	0xffffffff


	//   ....[4]....
        /*004c*/ 	.word	0xffffffff


	//   ....[5]....
        /*0050*/ 	.word	0xffffffff


	//   ....[6]....
        /*0054*/ 	.word	0xffffffff


	//   ....[7]....
        /*0058*/ 	.word	0xffffffff


	//   ....[8]....
        /*005c*/ 	.word	0xffffffff


	//   ....[9]....
        /*0060*/ 	.word	0xffffffff


	//   ....[10]....
        /*0064*/ 	.word	0xffffffff


	//   ....[11]....
        /*0068*/ 	.word	0xffffffff


	//----- nvinfo : EIATTR_COOP_GROUP_INSTR_OFFSETS
	.align		4
.L_1516:
        /*006c*/ 	.byte	0x04, 0x28
        /*006e*/ 	.short	(.L_1518 - .L_1517)


	//   ....[0]....
.L_1517:
        /*0070*/ 	.word	0x00003240


	//   ....[1]....
        /*0074*/ 	.word	0x00003270


	//   ....[2]....
        /*0078*/ 	.word	0x000032b0


	//   ....[3]....
        /*007c*/ 	.word	0x000032d0


	//   ....[4]....
        /*0080*/ 	.word	0x00005440


	//   ....[5]....
        /*0084*/ 	.word	0x00005450


	//   ....[6]....
        /*0088*/ 	.word	0x00005490


	//   ....[7]....
        /*008c*/ 	.word	0x000054a0


	//   ....[8]....
        /*0090*/ 	.word	0x00006440


	//   ....[9]....
        /*0094*/ 	.word	0x00006480


	//   ....[10]....
        /*0098*/ 	.word	0x000064e0


	//   ....[11]....
        /*009c*/ 	.word	0x000064f0


	//----- nvinfo : EIATTR_EXIT_INSTR_OFFSETS
	.align		4
.L_1518:
        /*00a0*/ 	.byte	0x04, 0x1c
        /*00a2*/ 	.short	(.L_1520 - .L_1519)


	//   ....[0]....
.L_1519:
        /*00a4*/ 	.word	0x000002a0


	//   ....[1]....
        /*00a8*/ 	.word	0x000008b0


	//   ....[2]....
        /*00ac*/ 	.word	0x000008e0


	//   ....[3]....
        /*00b0*/ 	.word	0x00007120


	//----- nvinfo : EIATTR_CTAIDZ_USED
	.align		4
.L_1520:
        /*00b4*/ 	.byte	0x01, 0x04
	.zero		2


	//----- nvinfo : EIATTR_CRS_STACK_SIZE
	.align		4
        /*00b8*/ 	.byte	0x04, 0x1e
        /*00ba*/ 	.short	(.L_1522 - .L_1521)
.L_1521:
        /*00bc*/ 	.word	0x00000000
.L_1522:


//--------------------- .nv.info._ZN5flash24flash_fwd_splitkv_kernelI23Flash_fwd_kernel_traitsILi96ELi64ELi64ELi4ELb0ELb0EN7cutlass6half_tE19Flash_kernel_traitsILi96ELi64ELi64ELi4ES3_EELb1ELb0ELb0ELb0ELb1ELb0ELb0ELb0EEEvNS_16Flash_fwd_paramsE --------------------------
	.section	.nv.info._ZN5flash24flash_fwd_splitkv_kernelI23Flash_fwd_kernel_traitsILi96ELi64ELi64ELi4ELb0ELb0EN7cutlass6half_tE19Flash_kernel_traitsILi96ELi64ELi64ELi4ES3_EELb1ELb0ELb0ELb0ELb1ELb0ELb0ELb0EEEvNS_16Flash_fwd_paramsE,"",@"SHT_CUDA_INFO"
	.sectionflags	@""
	.align	4


	//----- nvinfo : EIATTR_CUDA_API_VERSION
	.align		4
        /*0000*/ 	.byte	0x04, 0x37
        /*0002*/ 	.short	(.L_1524 - .L_1523)
.L_1523:
        /*0004*/ 	.word	0x00000082


	//----- nvinfo : EIATTR_SW2861232_WAR
	.align		4
.L_1524:
        /*0008*/ 	.byte	0x01, 0x35
	.zero		2


	//----- nvinfo : EIATTR_PARAM_CBANK
	.align		4
        /*000c*/ 	.byte	0x04, 0x0a
        /*000e*/ 	.short	(.L_1526 - .L_1525)
	.align		4
.L_1525:
        /*0010*/ 	.word	index@(.nv.constant0._ZN5flash24flash_fwd_splitkv_kernelI23Flash_fwd_kernel_traitsILi96ELi64ELi64ELi4ELb0ELb0EN7cutlass6half_tE19Flash_kernel_traitsILi96ELi64ELi64ELi4ES3_EELb1ELb0ELb0ELb0ELb1ELb0ELb0ELb0EEEvNS_16Flash_fwd_paramsE)
        /*0014*/ 	.short	0x0160
        /*0016*/ 	.short	0x01d0


	//----- nvinfo : EIATTR_CBANK_PARAM_SIZE
	.align		4
.L_1526:
        /*0018*/ 	.byte	0x03, 0x19
        /*001a*/ 	.short	0x01d0


	//----- nvinfo : EIATTR_KPARAM_INFO
	.align		4
        /*001c*/ 	.byte	0x04, 0x17
        /*001e*/ 	.short	(.L_1528 - .L_1527)
.L_1527:
        /*0020*/ 	.word	0x00000000
        /*0024*/ 	.short	0x0000
        /*0026*/ 	.short	0x0000
        /*0028*/ 	.byte	0x00, 0xf0, 0x41, 0x07


	//----- nvinfo : EIATTR_MAXREG_COUNT
	.align		4
.L_1528:
        /*002c*/ 	.byte	0x03, 0x1b
        /*002e*/ 	.short	0x00ff


	//----- nvinfo : EIATTR_NUM_BARRIERS
	.align		4
        /*0030*/ 	.byte	0x02, 0x4c
        /*0032*/ 	.byte	0x01
	.zero		1


	//----- nvinfo : EIATTR_MERCURY_ISA_VERSION
	.align		4
        /*0034*/ 	.byte	0x03, 0x5f
        /*0036*/ 	.short	0x0000


	//----- nvinfo : EIATTR_COOP_GROUP_MASK_REGIDS
	.align		4
        /*0038*/ 	.byte	0x04, 0x29
        /*003a*/ 	.short	(.L_1530 - .L_1529)


	//   ....[0]....
.L_1529:
        /*003c*/ 	.word	0xffffffff


	//   ....[1]....
        /*0040*/ 	.word	0xffffffff


	//   ....[2]....
        /*0044*/ 	.word	0xffffffff


	//   ....[3]....
        /*0048*/ 	.word	0xffffffff


	//   ....[4]....
        /*004c*/ 	.word	0xffffffff


	//   ....[5]....
        /*0050*/ 	.word	0xffffffff


	//   ....[6]....
        /*0054*/ 	.word	0xffffffff


	//   ....[7]....
        /*0058*/ 	.word	0xffffffff


	//   ....[8]....
        /*005c*/ 	.word	0xffffffff


	//   ....[9]....
        /*0060*/ 	.word	0xffffffff


	//   ....[10]....
        /*0064*/ 	.word	0xffffffff


	//   ....[11]....
        /*0068*/ 	.word	0xffffffff


	//   ....[12]....
        /*006c*/ 	.word	0xffffffff


	//   ....[13]....
        /*0070*/ 	.word	0xffffffff


	//   ....[14]....
        /*0074*/ 	.word	0xffffffff


	//   ....[15]....
        /*0078*/ 	.word	0xffffffff


	//----- nvinfo : EIATTR_COOP_GROUP_INSTR_OFFSETS
	.align		4
.L_1530:
        /*007c*/ 	.byte	0x04, 0x28
        /*007e*/ 	.short	(.L_1532 - .L_1531)


	//   ....[0]....
.L_1531:
        /*0080*/ 	.word	0x000030a0


	//   ....[1]....
        /*0084*/ 	.word	0x00003130


	//   ....[2]....
        /*0088*/ 	.word	0x00003160


	//   ....[3]....
        /*008c*/ 	.word	0x000031c0


	//   ....[4]....
        /*0090*/ 	.word	0x000054c0


	//   ....[5]....
        /*0094*/ 	.word	0x000054d0


	//   ....[6]....
        /*0098*/ 	.word	0x00005500


	//   ....[7]....
        /*009c*/ 	.word	0x00005510


	//   ....[8]....
        /*00a0*/ 	.word	0x000076c0


	//   ....[9]....
        /*00a4*/ 	.word	0x000076e0


	//   ....[10]....
        /*00a8*/ 	.word	0x00007710


	//   ....[11]....
        /*00ac*/ 	.word	0x00007720


	//   ....[12]....
        /*00b0*/ 	.word	0x000086d0


	//   ....[13]....
        /*00b4*/ 	.word	0x00008710


	//   ....[14]....
        /*00b8*/ 	.word	0x00008750


	//   ....[15]....
        /*00bc*/ 	.word	0x00008760


	//----- nvinfo : EIATTR_EXIT_INSTR_OFFSETS
	.align		4
.L_1532:
        /*00c0*/ 	.byte	0x04, 0x1c
        /*00c2*/ 	.short	(.L_1534 - .L_1533)


	//   ....[0]....
.L_1533:
        /*00c4*/ 	.word	0x000002e0


	//   ....[1]....
        /*00c8*/ 	.word	0x00000880


	//   ....[2]....
        /*00cc*/ 	.word	0x000008b0


	//   ....[3]....
        /*00d0*/ 	.word	0x00009580


	//   ....[4]....
        /*00d4*/ 	.word	0x00009650


	//----- nvinfo : EIATTR_CTAIDZ_USED
	.align		4
.L_1534:
        /*00d8*/ 	.byte	0x01, 0x04
	.zero		2


	//----- nvinfo : EIATTR_CRS_STACK_SIZE
	.align		4
        /*00dc*/ 	.byte	0x04, 0x1e
        /*00de*/ 	.short	(.L_1536 - .L_1535)
.L_1535:
        /*00e0*/ 	.word	0x00000000
.L_1536:


//--------------------- .nv.info._ZN5flash24flash_fwd_splitkv_kernelI23Flash_fwd_kernel_traitsILi96ELi64ELi64ELi4ELb0ELb0EN7cutlass6half_tE19Flash_kernel_traitsILi96ELi64ELi64ELi4ES3_EELb1ELb0ELb0ELb0ELb1ELb1ELb0ELb0EEEvNS_16Flash_fwd_paramsE --------------------------
	.section	.nv.info._ZN5flash24flash_fwd_splitkv_kernelI23Flash_fwd_kernel_traitsILi96ELi64ELi64ELi4ELb0ELb0EN7cutlass6half_tE19Flash_kernel_traitsILi96ELi64ELi64ELi4ES3_EELb1ELb0ELb0ELb0ELb1ELb1ELb0ELb0EEEvNS_16Flash_fwd_paramsE,"",@"SHT_CUDA_INFO"
	.sectionflags	@""
	.align	4


	//----- nvinfo : EIATTR_CUDA_API_VERSION
	.align		4
        /*0000*/ 	.byte	0x04, 0x37
        /*0002*/ 	.short	(.L_1538 - .L_1537)
.L_1537:
        /*0004*/ 	.word	0x00000082


	//----- nvinfo : EIATTR_SW2861232_WAR
	.align		4
.L_1538:
        /*0008*/ 	.byte	0x01, 0x35
	.zero		2


	//----- nvinfo : EIATTR_PARAM_CBANK
	.align		4
        /*000c*/ 	.byte	0x04, 0x0a
        /*000e*/ 	.short	(.L_1540 - .L_1539)
	.align		4
.L_1539:
        /*0010*/ 	.word	index@(.nv.constant0._ZN5flash24flash_fwd_splitkv_kernelI23Flash_fwd_kernel_traitsILi96ELi64ELi64ELi4ELb0ELb0EN7cutlass6half_tE19Flash_kernel_traitsILi96ELi64ELi64ELi4ES3_EELb1ELb0ELb0ELb0ELb1ELb1ELb0ELb0EEEvNS_16Flash_fwd_paramsE)
        /*0014*/ 	.short	0x0160
        /*0016*/ 	.short	0x01d0


	//----- nvinfo : EIATTR_CBANK_PARAM_SIZE
	.align		4
.L_1540:
        /*0018*/ 	.byte	0x03, 0x19
        /*001a*/ 	.short	0x01d0


	//----- nvinfo : EIATTR_KPARAM_INFO
	.align		4
        /*001c*/ 	.byte	0x04, 0x17
        /*001e*/ 	.short	(.L_1542 - .L_1541)
.L_1541:
        /*0020*/ 	.word	0x00000000
        /*0024*/ 	.short	0x0000
        /*0026*/ 	.short	0x0000
        /*0028*/ 	.byte	0x00, 0xf0, 0x41, 0x07


	//----- nvinfo : EIATTR_MAXREG_COUNT
	.align		4
.L_1542:
        /*002c*/ 	.byte	0x03, 0x1b
        /*002e*/ 	.short	0x00ff


	//----- nvinfo : EIATTR_NUM_BARRIERS
	.align		4
        /*0030*/ 	.byte	0x02, 0x4c
        /*0032*/ 	.byte	0x01
	.zero		1


	//----- nvinfo : EIATTR_MERCURY_ISA_VERSION
	.align		4
        /*0034*/ 	.byte	0x03, 0x5f
        /*0036*/ 	.short	0x0000


	//----- nvinfo : EIATTR_COOP_GROUP_MASK_REGIDS
	.align		4
        /*0038*/ 	.byte	0x04, 0x29
        /*003a*/ 	.short	(.L_1544 - .L_1543)


	//   ....[0]....
.L_1543:
        /*003c*/ 	.word	0xffffffff


	//   ....[1]....
        /*0040*/ 	.word	0xffffffff


	//   ....[2]....
        /*0044*/ 	.word	0xffffffff


	//   ....[3]....
        /*0048*/ 	.word	0xffffffff


	//   ....[4]....
        /*004c*/ 	.word	0xffffffff


	//   ....[5]....
        /*0050*/ 	.word	0xffffffff


	//   ....[6]....
        /*0054*/ 	.word	0xffffffff


	//   ....[7]....
        /*0058*/ 	.word	0xffffffff


	//   ....[8]....
        /*005c*/ 	.word	0xffffffff


	//   ....[9]....
        /*0060*/ 	.word	0xffffffff


	//   ....[10]....
        /*0064*/ 	.word	0xffffffff


	//   ....[11]....
        /*0068*/ 	.word	0xffffffff


	//   ....[12]....
        /*006c*/ 	.word	0xffffffff


	//   ....[13]....
        /*0070*/ 	.word	0xffffffff


	//   ....[14]....
        /*0074*/ 	.word	0xffffffff


	//   ....[15]....
        /*0078*/ 	.word	0xffffffff


	//----- nvinfo : EIATTR_COOP_GROUP_INSTR_OFFSETS
	.align		4
.L_1544:
        /*007c*/ 	.byte	0x04, 0x28
        /*007e*/ 	.short	(.L_1546 - .L_1545)


	//   ....[0]....
.L_1545:
        /*0080*/ 	.word	0x000034e0


	//   ....[1]....
        /*0084*/ 	.word	0x00003500


	//   ....[2]....
        /*0088*/ 	.word	0x00003580


	//   ....[3]....
        /*008c*/ 	.word	0x00003590


	//   ....[4]....
        /*0090*/ 	.word	0x00005c90


	//   ....[5]....
        /*0094*/ 	.word	0x00005ca0


	//   ....[6]....
        /*0098*/ 	.word	0x00005cd0


	//   ....[7]....
        /*009c*/ 	.word	0x00005ce0


	//   ....[8]....
        /*00a0*/ 	.word	0x000082b0


	//   ....[9]....
        /*00a4*/ 	.word	0x000082d0


	//   ....[10]....
        /*00a8*/ 	.word	0x00008300


	//   ....[11]....
        /*00ac*/ 	.word	0x00008310


	//   ....[12]....
        /*00b0*/ 	.word	0x000092b0


	//   ....[13]....
        /*00b4*/ 	.word	0x000092f0


	//   ....[14]....
        /*00b8*/ 	.word	0x00009330


	//   ....[15]....
        /*00bc*/ 	.word	0x00009340


	//----- nvinfo : EIATTR_EXIT_INSTR_OFFSETS
	.align		4
.L_1546:
        /*00c0*/ 	.byte	0x04, 0x1c
        /*00c2*/ 	.short	(.L_1548 - .L_1547)


	//   ....[0]....
.L_1547:
        /*00c4*/ 	.word	0x000002e0


	//   ....[1]....
        /*00c8*/ 	.word	0x00000880


	//   ....[2]....
        /*00cc*/ 	.word	0x000008b0


	//   ....[3]....
        /*00d0*/ 	.word	0x0000a160


	//   ....[4]....
        /*00d4*/ 	.word	0x0000a230


	//----- nvinfo : EIATTR_CTAIDZ_USED
	.align		4
.L_1548:
        /*00d8*/ 	.byte	0x01, 0x04
	.zero		2


	//----- nvinfo : EIATTR_CRS_STACK_SIZE
	.align		4
        /*00dc*/ 	.byte	0x04, 0x1e
        /*00de*/ 	.short	(.L_1550 - .L_1549)
.L_1549:
        /*00e0*/ 	.word	0x00000000
.L_1550:


//--------------------- .nv.info._ZN5flash24flash_fwd_splitkv_kernelI23Flash_fwd_kernel_traitsILi96ELi64ELi64ELi4ELb0ELb0EN7cutlass6half_tE19Flash_kernel_traitsILi96ELi64ELi64ELi4ES3_EELb1ELb0ELb1ELb0ELb0ELb0ELb0ELb0EEEvNS_16Flash_fwd_paramsE --------------------------
	.section	.nv.info._ZN5flash24flash_fwd_splitkv_kernelI23Flash_fwd_kernel_traitsILi96ELi64ELi64ELi4ELb0ELb0EN7cutlass6half_tE19Flash_kernel_traitsILi96ELi64ELi64ELi4ES3_EELb1ELb0ELb1ELb0ELb0ELb0ELb0ELb0EEEvNS_16Flash_fwd_paramsE,"",@"SHT_CUDA_INFO"
	.sectionflags	@""
	.align	4


	//----- nvinfo : EIATTR_CUDA_API_VERSION
	.align		4
        /*0000*/ 	.byte	0x04, 0x37
        /*0002*/ 	.short	(.L_1552 - .L_1551)
.L_1551:
        /*0004*/ 	.word	0x00000082


	//----- nvinfo : EIATTR_SW2861232_WAR
	.align		4
.L_1552:
        /*0008*/ 	.byte	0x01, 0x35
	.zero		2


	//----- nvinfo : EIATTR_PARAM_CBANK
	.align		4
        /*000c*/ 	.byte	0x04, 0x0a
        /*000e*/ 	.short	(.L_1554 - .L_1553)
	.align		4
.L_1553:
        /*0010*/ 	.word	index@(.nv.constant0._ZN5flash24flash_fwd_splitkv_kernelI23Flash_fwd_kernel_traitsILi96ELi64ELi64ELi4ELb0ELb0EN7cutlass6half_tE19Flash_kernel_traitsILi96ELi64ELi64ELi4ES3_EELb1ELb0ELb1ELb0ELb0ELb0ELb0ELb0EEEvNS_16Flash_fwd_paramsE)
        /*0014*/ 	.short	0x0160
        /*0016*/ 	.short	0x01d0


	//----- nvinfo : EIATTR_CBANK_PARAM_SIZE
	.align		4
.L_1554:
        /*0018*/ 	.byte	0x03, 0x19
        /*001a*/ 	.short	0x01d0


	//----- nvinfo : EIATTR_KPARAM_INFO
	.align		4
        /*001c*/ 	.byte	0x04, 0x17
        /*001e*/ 	.short	(.L_1556 - .L_1555)
.L_1555:
        /*0020*/ 	.word	0x00000000
        /*0024*/ 	.short	0x0000
        /*0026*/ 	.short	0x0000
        /*0028*/ 	.byte	0x00, 0xf0, 0x41, 0x07


	//----- nvinfo : EIATTR_MAXREG_COUNT
	.align		4
.L_1556:
        /*002c*/ 	.byte	0x03, 0x1b
        /*002e*/ 	.short	0x00ff


	//----- nvinfo : EIATTR_NUM_BARRIERS
	.align		4
        /*0030*/ 	.byte	0x02, 0x4c
        /*0032*/ 	.byte	0x01
	.zero		1


	//----- nvinfo : EIATTR_MERCURY_ISA_VERSION
	.align		4
        /*0034*/ 	.byte	0x03, 0x5f
        /*0036*/ 	.short	0x0000


	//----- nvinfo : EIATTR_COOP_GROUP_MASK_REGIDS
	.align		4
        /*0038*/ 	.byte	0x04, 0x29
        /*003a*/ 	.short	(.L_1558 - .L_1557)


	//   ....[0]....
.L_1557:
        /*003c*/ 	.word	0xffffffff


	//   ....[1]....
        /*0040*/ 	.word	0xffffffff


	//   ....[2]....
        /*0044*/ 	.word	0xffffffff


	//   ....[3]....
        /*0048*/ 	.word	0xffffffff


	//   ....[4]....
        /*004c*/ 	.word	0xffffffff


	//   ....[5]....
        /*0050*/ 	.word	0xffffffff


	//   ....[6]....
        /*0054*/ 	.word	0xffffffff


	//   ....[7]....
        /*0058*/ 	.word	0xffffffff


	//   ....[8]....
        /*005c*/ 	.word	0xffffffff


	//   ....[9]....
        /*0060*/ 	.word	0xffffffff


	//   ....[10]....
        /*0064*/ 	.word	0xffffffff


	//   ....[11]....
        /*0068*/ 	.word	0xffffffff


	//   ....[12]....
        /*006c*/ 	.word	0xffffffff


	//   ....[13]....
        /*0070*/ 	.word	0xffffffff


	//   ....[14]....
        /*0074*/ 	.word	0xffffffff


	//   ....[15]....
        /*0078*/ 	.word	0xffffffff


	//----- nvinfo : EIATTR_COOP_GROUP_INSTR_OFFSETS
	.align		4
.L_1558:
        /*007c*/ 	.byte	0x04, 0x28
        /*007e*/ 	.short	(.L_1560 - .L_1559)


	//   ....[0]....
.L_1559:
        /*0080*/ 	.word	0x00004000


	//   ....[1]....
        /*0084*/ 	.word	0x00004090


	//   ....[2]....
        /*0088*/ 	.word	0x000040c0


	//   ....[3]....
        /*008c*/ 	.word	0x00004130


	//   ....[4]....
        /*0090*/ 	.word	0x00006b70


	//   ....[5]....
        /*0094*/ 	.word	0x00006b80


	//   ....[6]....
        /*0098*/ 	.word	0x00006bb0


	//   ....[7]....
        /*009c*/ 	.word	0x00006bc0


	//   ....[8]....
        /*00a0*/ 	.word	0x00009540


	//   ....[9]....
        /*00a4*/ 	.word	0x00009550


	//   ....[10]....
        /*00a8*/ 	.word	0x00009570


	//   ....[11]....
        /*00ac*/ 	.word	0x00009590


	//   ....[12]....
        /*00b0*/ 	.word	0x0000a570


	//   ....[13]....
        /*00b4*/ 	.word	0x0000a5b0


	//   ....[14]....
        /*00b8*/ 	.word	0x0000a5f0


	//   ....[15]....
        /*00bc*/ 	.word	0x0000a600


	//----- nvinfo : EIATTR_EXIT_INSTR_OFFSETS
	.align		4
.L_1560:
        /*00c0*/ 	.byte	0x04, 0x1c
        /*00c2*/ 	.short	(.L_1562 - .L_1561)


	//   ....[0]....
.L_1561:
        /*00c4*/ 	.word	0x000002d0


	//   ....[1]....
        /*00c8*/ 	.word	0x00000900


	//   ....[2]....
        /*00cc*/ 	.word	0x00000930


	//   ....[3]....
        /*00d0*/ 	.word	0x0000b4b0


	//   ....[4]....
        /*00d4*/ 	.word	0x0000b5a0


	//   ....[5]....
        /*00d8*/ 	.word	0x0000b5c0


	//----- nvinfo : EIATTR_CTAIDZ_USED
	.align		4
.L_1562:
        /*00dc*/ 	.byte	0x01, 0x04
	.zero		2


	//----- nvinfo : EIATTR_CRS_STACK_SIZE
	.align		4
        /*00e0*/ 	.byte	0x04, 0x1e
        /*00e2*/ 	.short	(.L_1564 - .L_1563)
.L_1563:
        /*00e4*/ 	.word	0x00000000
.L_1564:


//--------------------- .nv.info._ZN5flash24flash_fwd_splitkv_kernelI23Flash_fwd_kernel_traitsILi96ELi64ELi64ELi4ELb0ELb0EN7cutlass6half_tE19Flash_kernel_traitsILi96ELi64ELi64ELi4ES3_EELb1ELb0ELb1ELb0ELb0ELb1ELb0ELb0EEEvNS_16Flash_fwd_paramsE --------------------------
	.section	.nv.info._ZN5flash24flash_fwd_splitkv_kernelI23Flash_fwd_kernel_traitsILi96ELi64ELi64ELi4ELb0ELb0EN7cutlass6half_tE19Flash_kernel_traitsILi96ELi64ELi64ELi4ES3_EELb1ELb0ELb1ELb0ELb0ELb1ELb0ELb0EEEvNS_16Flash_fwd_paramsE,"",@"SHT_CUDA_INFO"
	.sectionflags	@""
	.align	4


	//----- nvinfo : EIATTR_CUDA_API_VERSION
	.align		4
        /*0000*/ 	.byte	0x04, 0x37
        /*0002*/ 	.short	(.L_1566 - .L_1565)
.L_1565:
        /*0004*/ 	.word	0x00000082


	//----- nvinfo : EIATTR_SW2861232_WAR
	.align		4
.L_1566:
        /*0008*/ 	.byte	0x01, 0x35
	.zero		2


	//----- nvinfo : EIATTR_PARAM_CBANK
	.align		4
        /*000c*/ 	.byte	0x04, 0x0a
        /*000e*/ 	.short	(.L_1568 - .L_1567)
	.align		4
.L_1567:
        /*0010*/ 	.word	index@(.nv.constant0._ZN5flash24flash_fwd_splitkv_kernelI23Flash_fwd_kernel_traitsILi96ELi64ELi64ELi4ELb0ELb0EN7cutlass6half_tE19Flash_kernel_traitsILi96ELi64ELi64ELi4ES3_EELb1ELb0ELb1ELb0ELb0ELb1ELb0ELb0EEEvNS_16Flash_fwd_paramsE)
        /*0014*/ 	.short	0x0160
        /*0016*/ 	.short	0x01d0


	//----- nvinfo : EIATTR_CBANK_PARAM_SIZE
	.align		4
.L_1568:
        /*0018*/ 	.byte	0x03, 0x19
        /*001a*/ 	.short	0x01d0


	//----- nvinfo : EIATTR_KPARAM_INFO
	.align		4
        /*001c*/ 	.byte	0x04, 0x17
        /*001e*/ 	.short	(.L_1570 - .L_1569)
.L_1569:
        /*0020*/ 	.word	0x00000000
        /*0024*/ 	.short	0x0000
        /*0026*/ 	.short	0x0000
        /*0028*/ 	.byte	0x00, 0xf0, 0x41, 0x07


	//----- nvinfo : EIATTR_MAXREG_COUNT
	.align		4
.L_1570:
        /*002c*/ 	.byte	0x03, 0x1b
        /*002e*/ 	.short	0x00ff


	//----- nvinfo : EIATTR_NUM_BARRIERS
	.align		4
        /*0030*/ 	.byte	0x02, 0x4c
        /*0032*/ 	.byte	0x01
	.zero		1


	//----- nvinfo : EIATTR_MERCURY_ISA_VERSION
	.align		4
        /*0034*/ 	.byte	0x03, 0x5f
        /*0036*/ 	.short	0x0000


	//----- nvinfo : EIATTR_COOP_GROUP_MASK_REGIDS
	.align		4
        /*0038*/ 	.byte	0x04, 0x29
        /*003a*/ 	.short	(.L_1572 - .L_1571)


	//   ....[0]....
.L_1571:
        /*003c*/ 	.word	0xffffffff


	//   ....[1]....
        /*0040*/ 	.word	0xffffffff


	//   ....[2]....
        /*0044*/ 	.word	0xffffffff


	//   ....[3]....
        /*0048*/ 	.word	0xffffffff


	//   ....[4]....
        /*004c*/ 	.word	0xffffffff


	//   ....[5]....
        /*0050*/ 	.word	0xffffffff


	//   ....[6]....
        /*0054*/ 	.word	0xffffffff


	//   ....[7]....
        /*0058*/ 	.word	0xffffffff


	//   ....[8]....
        /*005c*/ 	.word	0xffffffff


	//   ....[9]....
        /*0060*/ 	.word	0xffffffff


	//   ....[10]....
        /*0064*/ 	.word	0xffffffff


	//   ....[11]....
        /*0068*/ 	.word	0xffffffff


	//   ....[12]....
        /*006c*/ 	.word	0xffffffff


	//   ....[13]....
        /*0070*/ 	.word	0xffffffff


	//   ....[14]....
        /*0074*/ 	.word	0xffffffff


	//   ....[15]....
        /*0078*/ 	.word	0xffffffff


	//----- nvinfo : EIATTR_COOP_GROUP_INSTR_OFFSETS
	.align		4
.L_1572:
        /*007c*/ 	.byte	0x04, 0x28
        /*007e*/ 	.short	(.L_1574 - .L_1573)


	//   ....[0]....
.L_1573:
        /*0080*/ 	.word	0x00004450


	//   ....[1]....
        /*0084*/ 	.word	0x00004480


	//   ....[2]....
        /*0088*/ 	.word	0x000044a0


	//   ....[3]....
        /*008c*/ 	.word	0x000044c0


	//   ....[4]....
        /*0090*/ 	.word	0x00007390


	//   ....[5]....
        /*0094*/ 	.word	0x000073a0


	//   ....[6]....
        /*0098*/ 	.word	0x000073d0


	//   ....[7]....
        /*009c*/ 	.word	0x000073e0


	//   ....[8]....
        /*00a0*/ 	.word	0x0000a170


	//   ....[9]....
        /*00a4*/ 	.word	0x0000a190


	//   ....[10]....
        /*00a8*/ 	.word	0x0000a1b0


	//   ....[11]....
        /*00ac*/ 	.word	0x0000a1d0


	//   ....[12]....
        /*00b0*/ 	.word	0x0000b180


	//   ....[13]....
        /*00b4*/ 	.word	0x0000b1c0


	//   ....[14]....
        /*00b8*/ 	.word	0x0000b200


	//   ....[15]....
        /*00bc*/ 	.word	0x0000b210


	//----- nvinfo : EIATTR_EXIT_INSTR_OFFSETS
	.align		4
.L_1574:
        /*00c0*/ 	.byte	0x04, 0x1c
        /*00c2*/ 	.short	(.L_1576 - .L_1575)


	//   ....[0]....
.L_1575:
        /*00c4*/ 	.word	0x000002d0


	//   ....[1]....
        /*00c8*/ 	.word	0x00000900


	//   ....[2]....
        /*00cc*/ 	.word	0x00000930


	//   ....[3]....
        /*00d0*/ 	.word	0x0000c0c0


	//   ....[4]....
        /*00d4*/ 	.word	0x0000c1b0


	//   ....[5]....
        /*00d8*/ 	.word	0x0000c1d0


	//----- nvinfo : EIATTR_CTAIDZ_USED
	.align		4
.L_1576:
        /*00dc*/ 	.byte	0x01, 0x04
	.zero		2


	//----- nvinfo : EIATTR_CRS_STACK_SIZE
	.align		4
        /*00e0*/ 	.byte	0x04, 0x1e
        /*00e2*/ 	.short	(.L_1578 - .L_1577)
.L_1577:
        /*00e4*/ 	.word	0x00000000
.L_1578:


//--------------------- .nv.info._ZN5flash24flash_fwd_splitkv_kernelI23Flash_fwd_kernel_traitsILi96ELi64ELi64ELi4ELb0ELb0EN7cutlass6half_tE19Flash_kernel_traitsILi96ELi64ELi64ELi4ES3_EELb1ELb0ELb0ELb0ELb1ELb0ELb0ELb1EEEvNS_16Flash_fwd_paramsE --------------------------
	.section	.nv.info._ZN5flash24flash_fwd_splitkv_kernelI23Flash_fwd_kernel_traitsILi96ELi64ELi64ELi4ELb0ELb0EN7cutlass6half_tE19Flash_kernel_traitsILi96ELi64ELi64ELi4ES3_EELb1ELb0ELb0ELb0ELb1ELb0ELb0ELb1EEEvNS_16Flash_fwd_paramsE,"",@"SHT_CUDA_INFO"
	.sectionflags	@""
	.align	4


	//----- nvinfo : EIATTR_CUDA_API_VERSION
	.align		4
        /*0000*/ 	.byte	0x04, 0x37
        /*0002*/ 	.short	(.L_1580 - .L_1579)
.L_1579:
        /*0004*/ 	.word	0x00000082


	//----- nvinfo : EIATTR_SW2861232_WAR
	.align		4
.L_1580:
        /*0008*/ 	.byte	0x01, 0x35
	.zero		2


	//----- nvinfo : EIATTR_PARAM_CBANK
	.align		4
        /*000c*/ 	.byte	0x04, 0x0a
        /*000e*/ 	.short	(.L_1582 - .L_1581)
	.align		4
.L_1581:
        /*0010*/ 	.word	index@(.nv.constant0._ZN5flash24flash_fwd_splitkv_kernelI23Flash_fwd_kernel_traitsILi96ELi64ELi64ELi4ELb0ELb0EN7cutlass6half_tE19Flash_kernel_traitsILi96ELi64ELi64ELi4ES3_EELb1ELb0ELb0ELb0ELb1ELb0ELb0ELb1EEEvNS_16Flash_fwd_paramsE)
        /*0014*/ 	.short	0x0160
        /*0016*/ 	.short	0x01d0


	//----- nvinfo : EIATTR_CBANK_PARAM_SIZE
	.align		4
.L_1582:
        /*0018*/ 	.byte	0x03, 0x19
        /*001a*/ 	.short	0x01d0


	//----- nvinfo : EIATTR_KPARAM_INFO
	.align		4
        /*001c*/ 	.byte	0x04, 0x17
        /*001e*/ 	.short	(.L_1584 - .L_1583)
.L_1583:
        /*0020*/ 	.word	0x00000000
        /*0024*/ 	.short	0x0000
        /*0026*/ 	.short	0x0000
        /*0028*/ 	.byte	0x00, 0xf0, 0x41, 0x07


	//----- nvinfo : EIATTR_MAXREG_COUNT
	.align		4
.L_1584:
        /*002c*/ 	.byte	0x03, 0x1b
        /*002e*/ 	.short	0x00ff


	//----- nvinfo : EIATTR_NUM_BARRIERS
	.align		4
        /*0030*/ 	.byte	0x02, 0x4c
        /*0032*/ 	.byte	0x01
	.zero		1


	//----- nvinfo : EIATTR_MERCURY_ISA_VERSION
	.align		4
        /*0034*/ 	.byte	0x03, 0x5f
        /*0036*/ 	.short	0x0000


	//----- nvinfo : EIATTR_COOP_GROUP_MASK_REGIDS
	.align		4
        /*0038*/ 	.byte	0x04, 0x29
        /*003a*/ 	.short	(.L_1586 - .L_1585)


	//   ....[0]....
.L_1585:
        /*003c*/ 	.word	0xffffffff


	//   ....[1]....
        /*0040*/ 	.word	0xffffffff


	//   ....[2]....
        /*0044*/ 	.word	0xffffffff


	//   ....[3]....
        /*0048*/ 	.word	0xffffffff


	//   ....[4]....
        /*004c*/ 	.word	0xffffffff


	//   ....[5]....
        /*0050*/ 	.word	0xffffffff


	//   ....[6]....
        /*0054*/ 	.word	0xffffffff


	//   ....[7]....
        /*0058*/ 	.word	0xffffffff


	//   ....[8]....
        /*005c*/ 	.word	0xffffffff


	//   ....[9]....
        /*0060*/ 	.word	0xffffffff


	//   ....[10]....
        /*0064*/ 	.word	0xffffffff


	//   ....[11]....
        /*0068*/ 	.word	0xffffffff


	//   ....[12]....
        /*006c*/ 	.word	0xffffffff


	//   ....[13]....
        /*0070*/ 	.word	0xffffffff


	//   ....[14]....
        /*0074*/ 	.word	0xffffffff


	//   ....[15]....
        /*0078*/ 	.word	0xffffffff


	//----- nvinfo : EIATTR_COOP_GROUP_INSTR_OFFSETS
	.align		4
.L_1586:
        /*007c*/ 	.byte	0x04, 0x28
        /*007e*/ 	.short	(.L_1588 - .L_1587)


	//   ....[0]....
.L_1587:
        /*0080*/ 	.word	0x0000ae40


	//   ....[1]....
        /*0084*/ 	.word	0x0000aea0


	//   ....[2]....
        /*0088*/ 	.word	0x0000aeb0


	//   ....[3]....
        /*008c*/ 	.word	0x0000aee0


	//   ....[4]....
        /*0090*/ 	.word	0x0000d190


	//   ....[5]....
        /*0094*/ 	.word	0x0000d1a0


	//   ....[6]....
        /*0098*/ 	.word	0x0000d1e0


	//   ....[7]....
        /*009c*/ 	.word	0x0000d1f0


	//   ....[8]....
        /*00a0*/ 	.word	0x0000f390


	//   ....[9]....
        /*00a4*/ 	.word	0x0000f3b0


	//   ....[10]....
        /*00a8*/ 	.word	0x0000f3e0


	//   ....[11]....
        /*00ac*/ 	.word	0x0000f3f0


	//   ....[12]....
        /*00b0*/ 	.word	0x000103a0


	//   ....[13]....
        /*00b4*/ 	.word	0x000103d0


	//   ....[14]....
        /*00b8*/ 	.word	0x00010410


	//   ....[15]....
        /*00bc*/ 	.word	0x00010430


	//----- nvinfo : EIATTR_EXIT_INSTR_OFFSETS
	.align		4
.L_1588:
        /*00c0*/ 	.byte	0x04, 0x1c
        /*00c2*/ 	.short	(.L_1590 - .L_1589)


	//   ....[0]....
.L_1589:
        /*00c4*/ 	.word	0x00000320


	//   ....[1]....
        /*00c8*/ 	.word	0x000008b0


	//   ....[2]....
        /*00cc*/ 	.word	0x000008e0


	//   ....[3]....
        /*00d0*/ 	.word	0x00011290


	//   ....[4]....
        /*00d4*/ 	.word	0x00011370


	//----- nvinfo : EIATTR_CTAIDZ_USED
	.align		4
.L_1590:
        /*00d8*/ 	.byte	0x01, 0x04
	.zero		2


	//----- nvinfo : EIATTR_CRS_STACK_SIZE
	.align		4
        /*00dc*/ 	.byte	0x04, 0x1e
        /*00de*/ 	.short	(.L_1592 - .L_1591)
.L_1591:
        /*00e0*/ 	.word	0x00000000
.L_1592:


//--------------------- .nv.info._ZN5flash24flash_fwd_splitkv_kernelI23Flash_fwd_kernel_traitsILi96ELi64ELi64ELi4ELb0ELb0EN7cutlass6half_tE19Flash_kernel_traitsILi96ELi64ELi64ELi4ES3_EELb1ELb0ELb0ELb0ELb1ELb1ELb0ELb1EEEvNS_16Flash_fwd_paramsE --------------------------
	.section	.nv.info._ZN5flash24flash_fwd_splitkv_kernelI23Flash_fwd_kernel_traitsILi96ELi64ELi64ELi4ELb0ELb0EN7cutlass6half_tE19Flash_kernel_traitsILi96ELi64ELi64ELi4ES3_EELb1ELb0ELb0ELb0ELb1ELb1ELb0ELb1EEEvNS_16Flash_fwd_paramsE,"",@"SHT_CUDA_INFO"
	.sectionflags	@""
	.align	4


	//----- nvinfo : EIATTR_CUDA_API_VERSION
	.align		4
        /*0000*/ 	.byte	0x04, 0x37
        /*0002*/ 	.short	(.L_1594 - .L_1593)
.L_1593:
        /*0004*/ 	.word	0x00000082


	//----- nvinfo : EIATTR_SW2861232_WAR
	.align		4
.L_1594:
        /*0008*/ 	.byte	0x01, 0x35
	.zero		2


	//----- nvinfo : EIATTR_PARAM_CBANK
	.align		4
        /*000c*/ 	.byte	0x04, 0x0a
        /*000e*/ 	.short	(.L_1596 - .L_1595)
	.align		4
.L_1595:
        /*0010*/ 	.word	index@(.nv.constant0._ZN5flash24flash_fwd_splitkv_kernelI23Flash_fwd_kernel_traitsILi96ELi64ELi64ELi4ELb0ELb0EN7cutlass6half_tE19Flash_kernel_traitsILi96ELi64ELi64ELi4ES3_EELb1ELb0ELb0ELb0ELb1ELb1ELb0ELb1EEEvNS_16Flash_fwd_paramsE)
        /*0014*/ 	.short	0x0160
        /*0016*/ 	.short	0x01d0


	//----- nvinfo : EIATTR_CBANK_PARAM_SIZE
	.align		4
.L_1596:
        /*0018*/ 	.byte	0x03, 0x19
        /*001a*/ 	.short	0x01d0


	//----- nvinfo : EIATTR_KPARAM_INFO
	.align		4
        /*001c*/ 	.byte	0x04, 0x17
        /*001e*/ 	.short	(.L_1598 - .L_1597)
.L_1597:
        /*0020*/ 	.word	0x00000000
        /*0024*/ 	.short	0x0000
        /*0026*/ 	.short	0x0000
        /*0028*/ 	.byte	0x00, 0xf0, 0x41, 0x07


	//----- nvinfo : EIATTR_MAXREG_COUNT
	.align		4
.L_1598:
        /*002c*/ 	.byte	0x03, 0x1b
        /*002e*/ 	.short	0x00ff


	//----- nvinfo : EIATTR_NUM_BARRIERS
	.align		4
        /*0030*/ 	.byte	0x02, 0x4c
        /*0032*/ 	.byte	0x01
	.zero		1


	//----- nvinfo : EIATTR_MERCURY_ISA_VERSION
	.align		4
        /*0034*/ 	.byte	0x03, 0x5f
        /*0036*/ 	.short	0x0000


	//----- nvinfo : EIATTR_COOP_GROUP_MASK_REGIDS
	.align		4
        /*0038*/ 	.byte	0x04, 0x29
        /*003a*/ 	.short	(.L_1600 - .L_1599)


	//   ....[0]....
.L_1599:
        /*003c*/ 	.word	0xffffffff


	//   ....[1]....
        /*0040*/ 	.word	0xffffffff


	//   ....[2]....
        /*0044*/ 	.word	0xffffffff


	//   ....[3]....
        /*0048*/ 	.word	0xffffffff


	//   ....[4]....
        /*004c*/ 	.word	0xffffffff


	//   ....[5]....
        /*0050*/ 	.word	0xffffffff


	//   ....[6]....
        /*0054*/ 	.word	0xffffffff


	//   ....[7]....
        /*0058*/ 	.word	0xffffffff


	//   ....[8]....
        /*005c*/ 	.word	0xffffffff


	//   ....[9]....
        /*0060*/ 	.word	0xffffffff


	//   ....[10]....
        /*0064*/ 	.word	0xffffffff


	//   ....[11]....
        /*0068*/ 	.word	0xffffffff


	//   ....[12]....
        /*006c*/ 	.word	0xffffffff


	//   ....[13]....
        /*0070*/ 	.word	0xffffffff


	//   ....[14]....
        /*0074*/ 	.word	0xffffffff


	//   ....[15]....
        /*0078*/ 	.word	0xffffffff


	//----- nvinfo : EIATTR_COOP_GROUP_INSTR_OFFSETS
	.align		4
.L_1600:
        /*007c*/ 	.byte	0x04, 0x28
        /*007e*/ 	.short	(.L_1602 - .L_1601)


	//   ....[0]....
.L_1601:
        /*0080*/ 	.word	0x0000b230


	//   ....[1]....
        /*0084*/ 	.word	0x0000b260


	//   ....[2]....
        /*0088*/ 	.word	0x0000b2b0


	//   ....[3]....
        /*008c*/ 	.word	0x0000b2d0


	//   ....[4]....
        /*0090*/ 	.word	0x0000d990


	//   ....[5]....
        /*0094*/ 	.word	0x0000d9a0


	//   ....[6]....
        /*0098*/ 	.word	0x0000d9d0


	//   ....[7]....
        /*009c*/ 	.word	0x0000d9e0


	//   ....[8]....
        /*00a0*/ 	.word	0x0000ffa0


	//   ....[9]....
        /*00a4*/ 	.word	0x0000ffb0


	//   ....[10]....
        /*00a8*/ 	.word	0x0000ffe0


	//   ....[11]....
        /*00ac*/ 	.word	0x0000fff0


	//   ....[12]....
        /*00b0*/ 	.word	0x00010f90


	//   ....[13]....
        /*00b4*/ 	.word	0x00010fc0


	//   ....[14]....
        /*00b8*/ 	.word	0x00011000


	//   ....[15]....
        /*00bc*/ 	.word	0x00011020


	//----- nvinfo : EIATTR_EXIT_INSTR_OFFSETS
	.align		4
.L_1602:
        /*00c0*/ 	.byte	0x04, 0x1c
        /*00c2*/ 	.short	(.L_1604 - .L_1603)


	//   ....[0]....
.L_1603:
        /*00c4*/ 	.word	0x00000320


	//   ....[1]....
        /*00c8*/ 	.word	0x000008b0


	//   ....[2]....
        /*00cc*/ 	.word	0x000008e0


	//   ....[3]....
        /*00d0*/ 	.word	0x00011e80


	//   ....[4]....
        /*00d4*/ 	.word	0x00011f60


	//----- nvinfo : EIATTR_CTAIDZ_USED
	.align		4
.L_1604:
        /*00d8*/ 	.byte	0x01, 0x04
	.zero		2


	//----- nvinfo : EIATTR_CRS_STACK_SIZE
	.align		4
        /*00dc*/ 	.byte	0x04, 0x1e
        /*00de*/ 	.short	(.L_1606 - .L_1605)
.L_1605:
        /*00e0*/ 	.word	0x00000000
.L_1606:


//--------------------- .nv.info._ZN5flash24flash_fwd_splitkv_kernelI23Flash_fwd_kernel_traitsILi96ELi64ELi64ELi4ELb0ELb0EN7cutlass6half_tE19Flash_kernel_traitsILi96ELi64ELi64ELi4ES3_EELb1ELb0ELb1ELb0ELb0ELb0ELb0ELb1EEEvNS_16Flash_fwd_paramsE --------------------------
	.section	.nv.info._ZN5flash24flash_fwd_splitkv_kernelI23Flash_fwd_kernel_traitsILi96ELi64ELi64ELi4ELb0ELb0EN7cutlass6half_tE19Flash_kernel_traitsILi96ELi64ELi64ELi4ES3_EELb1ELb0ELb1ELb0ELb0ELb0ELb0ELb1EEEvNS_16Flash_fwd_paramsE,"",@"SHT_CUDA_INFO"
	.sectionflags	@""
	.align	4


	//----- nvinfo : EIATTR_CUDA_API_VERSION
	.align		4
        /*0000*/ 	.byte	0x04, 0x37
        /*0002*/ 	.short	(.L_1608 - .L_1607)
.L_1607:
        /*0004*/ 	.word	0x00000082


	//----- nvinfo : EIATTR_SW2861232_WAR
	.align		4
.L_1608:
        /*0008*/ 	.byte	0x01, 0x35
	.zero		2


	//----- nvinfo : EIATTR_PARAM_CBANK
	.align		4
        /*000c*/ 	.byte	0x04, 0x0a
        /*000e*/ 	.short	(.L_1610 - .L_1609)
	.align		4
.L_1609:
        /*0010*/ 	.word	index@(.nv.constant0._ZN5flash24flash_fwd_splitkv_kernelI23Flash_fwd_kernel_traitsILi96ELi64ELi64ELi4ELb0ELb0EN7cutlass6half_tE19Flash_kernel_traitsILi96ELi64ELi64ELi4ES3_EELb1ELb0ELb1ELb0ELb0ELb0ELb0ELb1EEEvNS_16Flash_fwd_paramsE)
        /*0014*/ 	.short	0x0160
        /*0016*/ 	.short	0x01d0


	//----- nvinfo : EIATTR_CBANK_PARAM_SIZE
	.align		4
.L_1610:
        /*0018*/ 	.byte	0x03, 0x19
        /*001a*/ 	.short	0x01d0


	//----- nvinfo : EIATTR_KPARAM_INFO
	.align		4
        /*001c*/ 	.byte	0x04, 0x17
        /*001e*/ 	.short	(.L_1612 - .L_1611)
.L_1611:
        /*0020*/ 	.word	0x00000000
        /*0024*/ 	.short	0x0000
        /*0026*/ 	.short	0x0000
        /*0028*/ 	.byte	0x00, 0xf0, 0x41, 0x07


	//----- nvinfo : EIATTR_MAXREG_COUNT
	.align		4
.L_1612:
        /*002c*/ 	.byte	0x03, 0x1b
        /*002e*/ 	.short	0x00ff


	//----- nvinfo : EIATTR_NUM_BARRIERS
	.align		4
        /*0030*/ 	.byte	0x02, 0x4c
        /*0032*/ 	.byte	0x01
	.zero		1


	//----- nvinfo : EIATTR_MERCURY_ISA_VERSION
	.align		4
        /*0034*/ 	.byte	0x03, 0x5f
        /*0036*/ 	.short	0x0000


	//----- nvinfo : EIATTR_COOP_GROUP_MASK_REGIDS
	.align		4
        /*0038*/ 	.byte	0x04, 0x29
        /*003a*/ 	.short	(.L_1614 - .L_1613)


	//   ....[0]....
.L_1613:
        /*003c*/ 	.word	0xffffffff


	//   ....[1]....
        /*0040*/ 	.word	0xffffffff


	//   ....[2]....
        /*0044*/ 	.word	0xffffffff


	//   ....[3]....
        /*0048*/ 	.word	0xffffffff


	//   ....[4]....
        /*004c*/ 	.word	0xffffffff


	//   ....[5]....
        /*0050*/ 	.word	0xffffffff


	//   ....[6]....
        /*0054*/ 	.word	0xffffffff


	//   ....[7]....
        /*0058*/ 	.word	0xffffffff


	//   ....[8]....
        /*005c*/ 	.word	0xffffffff


	//   ....[9]....
        /*0060*/ 	.word	0xffffffff


	//   ....[10]....
        /*0064*/ 	.word	0xffffffff


	//   ....[11]....
        /*0068*/ 	.word	0xffffffff


	//   ....[12]....
        /*006c*/ 	.word	0xffffffff


	//   ....[13]....
        /*0070*/ 	.word	0xffffffff


	//   ....[14]....
        /*0074*/ 	.word	0xffffffff


	//   ....[15]....
        /*0078*/ 	.word	0xffffffff


	//----- nvinfo : EIATTR_COOP_GROUP_INSTR_OFFSETS
	.align		4
.L_1614:
        /*007c*/ 	.byte	0x04, 0x28
        /*007e*/ 	.short	(.L_1616 - .L_1615)


	//   ....[0]....
.L_1615:
        /*0080*/ 	.word	0x0000c640


	//   ....[1]....
        /*0084*/ 	.word	0x0000c6d0


	//   ....[2]....
        /*0088*/ 	.word	0x0000c6f0


	//   ....[3]....
        /*008c*/ 	.word	0x0000c760


	//   ....[4]....
        /*0090*/ 	.word	0x0000f150


	//   ....[5]....
        /*0094*/ 	.word	0x0000f160


	//   ....[6]....
        /*0098*/ 	.word	0x0000f190


	//   ....[7]....
        /*009c*/ 	.word	0x0000f1a0


	//   ....[8]....
        /*00a0*/ 	.word	0x00011b10


	//   ....[9]....
        /*00a4*/ 	.word	0x00011b30


	//   ....[10]....
        /*00a8*/ 	.word	0x00011b50


	//   ....[11]....
        /*00ac*/ 	.word	0x00011b70


	//   ....[12]....
        /*00b0*/ 	.word	0x00012b50


	//   ....[13]....
        /*00b4*/ 	.word	0x00012b90


	//   ....[14]....
        /*00b8*/ 	.word	0x00012bd0


	//   ....[15]....
        /*00bc*/ 	.word	0x00012bf0


	//----- nvinfo : EIATTR_EXIT_INSTR_OFFSETS
	.align		4
.L_1616:
        /*00c0*/ 	.byte	0x04, 0x1c
        /*00c2*/ 	.short	(.L_1618 - .L_1617)


	//   ....[0]....
.L_1617:
        /*00c4*/ 	.word	0x00000300


	//   ....[1]....
        /*00c8*/ 	.word	0x00000920


	//   ....[2]....
        /*00cc*/ 	.word	0x00000950


	//   ....[3]....
        /*00d0*/ 	.word	0x00013a70


	//   ....[4]....
        /*00d4*/ 	.word	0x00013b70


	//   ....[5]....
        /*00d8*/ 	.word	0x00013b90


	//----- nvinfo : EIATTR_CTAIDZ_USED
	.align		4
.L_1618:
        /*00dc*/ 	.byte	0x01, 0x04
	.zero		2


	//----- nvinfo : EIATTR_CRS_STACK_SIZE
	.align		4
        /*00e0*/ 	.byte	0x04, 0x1e
        /*00e2*/ 	.short	(.L_1620 - .L_1619)
.L_1619:
        /*00e4*/ 	.word	0x00000000
.L_1620:


//--------------------- .nv.info._ZN5flash24flash_fwd_splitkv_kernelI23Flash_fwd_kernel_traitsILi96ELi64ELi64ELi4ELb0ELb0EN7cutlass6half_tE19Flash_kernel_traitsILi96ELi64ELi64ELi4ES3_EELb1ELb0ELb1ELb0ELb0ELb1ELb0ELb1EEEvNS_16Flash_fwd_paramsE --------------------------
	.section	.nv.info._ZN5flash24flash_fwd_splitkv_kernelI23Flash_fwd_kernel_traitsILi96ELi64ELi64ELi4ELb0ELb0EN7cutlass6half_tE19Flash_kernel_traitsILi96ELi64ELi64ELi4ES3_EELb1ELb0ELb1ELb0ELb0ELb1ELb0ELb1EEEvNS_16Flash_fwd_paramsE,"",@"SHT_CUDA_INFO"
	.sectionflags	@""
	.align	4


	//----- nvinfo : EIATTR_CUDA_API_VERSION
	.align		4
        /*0000*/ 	.byte	0x04, 0x37
        /*0002*/ 	.short	(.L_1622 - .L_1621)
.L_1621:
        /*0004*/ 	.word	0x00000082


	//----- nvinfo : EIATTR_SW2861232_WAR
	.align		4
.L_1622:
        /*0008*/ 	.byte	0x01, 0x35
	.zero		2


	//----- nvinfo : EIATTR_PARAM_CBANK
	.align		4
        /*000c*/ 	.byte	0x04, 0x0a
        /*000e*/ 	.short	(.L_1624 - .L_1623)
	.align		4
.L_1623:
        /*0010*/ 	.word	index@(.nv.constant0._ZN5flash24flash_fwd_splitkv_kernelI23Flash_fwd_kernel_traitsILi96ELi64ELi64ELi4ELb0ELb0EN7cutlass6half_tE19Flash_kernel_traitsILi96ELi64ELi64ELi4ES3_EELb1ELb0ELb1ELb0ELb0ELb1ELb0ELb1EEEvNS_16Flash_fwd_paramsE)
        /*0014*/ 	.short	0x0160
        /*0016*/ 	.short	0x01d0


	//----- nvinfo : EIATTR_CBANK_PARAM_SIZE
	.align		4
.L_1624:
        /*0018*/ 	.byte	0x03, 0x19
        /*001a*/ 	.short	0x01d0


	//----- nvinfo : EIATTR_KPARAM_INFO
	.align		4
        /*001c*/ 	.byte	0x04, 0x17
        /*001e*/ 	.short	(.L_1626 - .L_1625)
.L_1625:
        /*0020*/ 	.word	0x00000000
        /*0024*/ 	.short	0x0000
        /*0026*/ 	.short	0x0000
        /*0028*/ 	.byte	0x00, 0xf0, 0x41, 0x07


	//----- nvinfo : EIATTR_MAXREG_COUNT
	.align		4
.L_1626:
        /*002c*/ 	.byte	0x03, 0x1b
        /*002e*/ 	.short	0x00ff


	//----- nvinfo : EIATTR_NUM_BARRIERS
	.align		4
        /*0030*/ 	.byte	0x02, 0x4c
        /*0032*/ 	.byte	0x01
	.zero		1


	//----- nvinfo : EIATTR_MERCURY_ISA_VERSION
	.align		4
        /*0034*/ 	.byte	0x03, 0x5f
        /*0036*/ 	.short	0x0000


	//----- nvinfo : EIATTR_COOP_GROUP_MASK_REGIDS
	.align		4
        /*0038*/ 	.byte	0x04, 0x29
        /*003a*/ 	.short	(.L_1628 - .L_1627)


	//   ....[0]....
.L_1627:
        /*003c*/ 	.word	0xffffffff


	//   ....[1]....
        /*0040*/ 	.word	0xffffffff


	//   ....[2]....
        /*0044*/ 	.word	0xffffffff


	//   ....[3]....
        /*0048*/ 	.word	0xffffffff


	//   ....[4]....
        /*004c*/ 	.word	0xffffffff


	//   ....[5]....
        /*0050*/ 	.word	0xffffffff


	//   ....[6]....
        /*0054*/ 	.word	0xffffffff


	//   ....[7]....
        /*0058*/ 	.word	0xffffffff


	//   ....[8]....
        /*005c*/ 	.word	0xffffffff


	//   ....[9]....
        /*0060*/ 	.word	0xffffffff


	//   ....[10]....
        /*0064*/ 	.word	0xffffffff


	//   ....[11]....
        /*0068*/ 	.word	0xffffffff


	//   ....[12]....
        /*006c*/ 	.word	0xffffffff


	//   ....[13]....
        /*0070*/ 	.word	0xffffffff


	//   ....[14]....
        /*0074*/ 	.word	0xffffffff


	//   ....[15]....
        /*0078*/ 	.word	0xffffffff


	//----- nvinfo : EIATTR_COOP_GROUP_INSTR_OFFSETS
	.align		4
.L_1628:
        /*007c*/ 	.byte	0x04, 0x28
        /*007e*/ 	.short	(.L_1630 - .L_1629)


	//   ....[0]....
.L_1629:
        /*0080*/ 	.word	0x0000cac0


	//   ....[1]....
        /*0084*/ 	.word	0x0000cae0


	//   ....[2]....
        /*0088*/ 	.word	0x0000cb50


	//   ....[3]....
        /*008c*/ 	.word	0x0000cb60


	//   ....[4]....
        /*0090*/ 	.word	0x0000f990


	//   ....[5]....
        /*0094*/ 	.word	0x0000f9a0


	//   ....[6]....
        /*0098*/ 	.word	0x0000f9d0


	//   ....[7]....
        /*009c*/ 	.word	0x0000f9e0


	//   ....[8]....
        /*00a0*/ 	.word	0x00012780


	//   ....[9]....
        /*00a4*/ 	.word	0x00012790


	//   ....[10]....
        /*00a8*/ 	.word	0x000127b0


	//   ....[11]....
        /*00ac*/ 	.word	0x000127d0


	//   ....[12]....
        /*00b0*/ 	.word	0x00013790


	//   ....[13]....
        /*00b4*/ 	.word	0x000137d0


	//   ....[14]....
        /*00b8*/ 	.word	0x00013810


	//   ....[15]....
        /*00bc*/ 	.word	0x00013830


	//----- nvinfo : EIATTR_EXIT_INSTR_OFFSETS
	.align		4
.L_1630:
        /*00c0*/ 	.byte	0x04, 0x1c
        /*00c2*/ 	.short	(.L_1632 - .L_1631)


	//   ....[0]....
.L_1631:
        /*00c4*/ 	.word	0x00000300


	//   ....[1]....
        /*00c8*/ 	.word	0x00000920


	//   ....[2]....
        /*00cc*/ 	.word	0x00000950


	//   ....[3]....
        /*00d0*/ 	.word	0x000146b0


	//   ....[4]....
        /*00d4*/ 	.word	0x000147b0


	//   ....[5]....
        /*00d8*/ 	.word	0x000147d0


	//----- nvinfo : EIATTR_CTAIDZ_USED
	.align		4
.L_1632:
        /*00dc*/ 	.byte	0x01, 0x04
	.zero		2


	//----- nvinfo : EIATTR_CRS_STACK_SIZE
	.align		4
        /*00e0*/ 	.byte	0x04, 0x1e
        /*00e2*/ 	.short	(.L_1634 - .L_1633)
.L_1633:
        /*00e4*/ 	.word	0x00000000
.L_1634:


//--------------------- .nv.info._ZN5flash24flash_fwd_splitkv_kernelI23Flash_fwd_kernel_traitsILi96ELi64ELi64ELi4ELb0ELb0EN7cutlass6half_tE19Flash_kernel_traitsILi96ELi64ELi64ELi4ES3_EELb1ELb0ELb0ELb0ELb1ELb0ELb1ELb0EEEvNS_16Flash_fwd_paramsE --------------------------
	.section	.nv.info._ZN5flash24flash_fwd_splitkv_kernelI23Flash_fwd_kernel_traitsILi96ELi64ELi64ELi4ELb0ELb0EN7cutlass6half_tE19Flash_kernel_traitsILi96ELi64ELi64ELi4ES3_EELb1ELb0ELb0ELb0ELb1ELb0ELb1ELb0EEEvNS_16Flash_fwd_paramsE,"",@"SHT_CUDA_INFO"
	.sectionflags	@""
	.align	4


	//----- nvinfo : EIATTR_CUDA_API_VERSION
	.align		4
        /*0000*/ 	.byte	0x04, 0x37
        /*0002*/ 	.short	(.L_1636 - .L_1635)
.L_1635:
        /*0004*/ 	.word	0x00000082


	//----- nvinfo : EIATTR_SW2861232_WAR
	.align		4
.L_1636:
        /*0008*/ 	.byte	0x01, 0x35
	.zero		2


	//----- nvinfo : EIATTR_PARAM_CBANK
	.align		4
        /*000c*/ 	.byte	0x04, 0x0a
        /*000e*/ 	.short	(.L_1638 - .L_1637)
	.align		4
.L_1637:
        /*0010*/ 	.word	index@(.nv.constant0._ZN5flash24flash_fwd_splitkv_kernelI23Flash_fwd_kernel_traitsILi96ELi64ELi64ELi4ELb0ELb0EN7cutlass6half_tE19Flash_kernel_traitsILi96ELi64ELi64ELi4ES3_EELb1ELb0ELb0ELb0ELb1ELb0ELb1ELb0EEEvNS_16Flash_fwd_paramsE)
        /*0014*/ 	.short	0x0160
        /*0016*/ 	.short	0x01d0


	//----- nvinfo : EIATTR_CBANK_PARAM_SIZE
	.align		4
.L_1638:
        /*0018*/ 	.byte	0x03, 0x19
        /*001a*/ 	.short	0x01d0


	//----- nvinfo : EIATTR_KPARAM_INFO
	.align		4
        /*001c*/ 	.byte	0x04, 0x17
        /*001e*/ 	.short	(.L_1640 - .L_1639)
.L_1639:
        /*0020*/ 	.word	0x00000000
        /*0024*/ 	.short	0x0000
        /*0026*/ 	.short	0x0000
        /*0028*/ 	.byte	0x00, 0xf0, 0x41, 0x07


	//----- nvinfo : EIATTR_MAXREG_COUNT
	.align		4
.L_1640:
        /*002c*/ 	.byte	0x03, 0x1b
        /*002e*/ 	.short	0x00ff


	//----- nvinfo : EIATTR_NUM_BARRIERS
	.align		4
        /*0030*/ 	.byte	0x02, 0x4c
        /*0032*/ 	.byte	0x01
	.zero		1


	//----- nvinfo : EIATTR_MERCURY_ISA_VERSION
	.align		4
        /*0034*/ 	.byte	0x03, 0x5f
        /*0036*/ 	.short	0x0000


	//----- nvinfo : EIATTR_COOP_GROUP_MASK_REGIDS
	.align		4
        /*0038*/ 	.byte	0x04, 0x29
        /*003a*/ 	.short	(.L_1642 - .L_1641)


	//   ....[0]....
.L_1641:
        /*003c*/ 	.word	0xffffffff


	//   ....[1]....
        /*0040*/ 	.word	0xffffffff


	//   ....[2]....
        /*0044*/ 	.word	0xffffffff


	//   ....[3]....
        /*0048*/ 	.word	0xffffffff


	//   ....[4]....
        /*004c*/ 	.word	0xffffffff


	//   ....[5]....
        /*0050*/ 	.word	0xffffffff


	//   ....[6]....
        /*0054*/ 	.word	0xffffffff


	//   ....[7]....
        /*0058*/ 	.word	0xffffffff


	//   ....[8]....
        /*005c*/ 	.word	0xffffffff


	//   ....[9]....
        /*0060*/ 	.word	0xffffffff


	//   ....[10]....
        /*0064*/ 	.word	0xffffffff


	//   ....[11]....
        /*0068*/ 	.word	0xffffffff


	//   ....[12]....
        /*006c*/ 	.word	0xffffffff


	//   ....[13]....
        /*0070*/ 	.word	0xffffffff


	//   ....[14]....
        /*0074*/ 	.word	0xffffffff


	//   ....[15]....
        /*0078*/ 	.word	0xffffffff


	//----- nvinfo : EIATTR_COOP_GROUP_INSTR_OFFSETS
	.align		4
.L_1642:
        /*007c*/ 	.byte	0x04, 0x28
        /*007e*/ 	.short	(.L_1644 - .L_1643)


	//   ....[0]....
.L_1643:
        /*0080*/ 	.word	0x00003300


	//   ....[1]....
        /*0084*/ 	.word	0x00003390


	//   ....[2]....
        /*0088*/ 	.word	0x000033a0


	//   ....[3]....
        /*008c*/ 	.word	0x000033f0


	//   ....[4]....
        /*0090*/ 	.word	0x00005700


	//   ....[5]....
        /*0094*/ 	.word	0x00005710


	//   ....[6]....
        /*0098*/ 	.word	0x00005740


	//   ....[7]....
        /*009c*/ 	.word	0x00005750


	//   ....[8]....
        /*00a0*/ 	.word	0x00007950


	//   ....[9]....
        /*00a4*/ 	.word	0x00007970


	//   ....[10]....
        /*00a8*/ 	.word	0x000079a0


	//   ....[11]....
        /*00ac*/ 	.word	0x000079b0


	//   ....[12]....
        /*00b0*/ 	.word	0x00008940


	//   ....[13]....
        /*00b4*/ 	.word	0x000089a0


	//   ....[14]....
        /*00b8*/ 	.word	0x000089e0


	//   ....[15]....
        /*00bc*/ 	.word	0x00008a20


	//----- nvinfo : EIATTR_EXIT_INSTR_OFFSETS
	.align		4
.L_1644:
        /*00c0*/ 	.byte	0x04, 0x1c
        /*00c2*/ 	.short	(.L_1646 - .L_1645)


	//   ....[0]....
.L_1645:
        /*00c4*/ 	.word	0x00000420


	//   ....[1]....
        /*00c8*/ 	.word	0x00000a40


	//   ....[2]....
        /*00cc*/ 	.word	0x00000a70


	//   ....[3]....
        /*00d0*/ 	.word	0x00009680


	//   ....[4]....
        /*00d4*/ 	.word	0x000096c0


	//----- nvinfo : EIATTR_CTAIDZ_USED
	.align		4
.L_1646:
        /*00d8*/ 	.byte	0x01, 0x04
	.zero		2


	//----- nvinfo : EIATTR_CRS_STACK_SIZE
	.align		4
        /*00dc*/ 	.byte	0x04, 0x1e
        /*00de*/ 	.short	(.L_1648 - .L_1647)
.L_1647:
        /*00e0*/ 	.word	0x00000000
.L_1648:


//--------------------- .nv.info._ZN5flash24flash_fwd_splitkv_kernelI23Flash_fwd_kernel_traitsILi96ELi64ELi64ELi4ELb0ELb0EN7cutlass6half_tE19Flash_kernel_traitsILi96ELi64ELi64ELi4ES3_EELb1ELb0ELb0ELb0ELb1ELb1ELb1ELb0EEEvNS_16Flash_fwd_paramsE --------------------------
	.section	.nv.info._ZN5flash24flash_fwd_splitkv_kernelI23Flash_fwd_kernel_traitsILi96ELi64ELi64ELi4ELb0ELb0EN7cutlass6half_tE19Flash_kernel_traitsILi96ELi64ELi64ELi4ES3_EELb1ELb0ELb0ELb0ELb1ELb1ELb1ELb0EEEvNS_16Flash_fwd_paramsE,"",@"SHT_CUDA_INFO"
	.sectionflags	@""
	.align	4


	//----- nvinfo : EIATTR_CUDA_API_VERSION
	.align		4
        /*0000*/ 	.byte	0x04, 0x37
        /*0002*/ 	.short	(.L_1650 - .L_1649)
.L_1649:
        /*0004*/ 	.word	0x00000082


	//----- nvinfo : EIATTR_SW2861232_WAR
	.align		4
.L_1650:
        /*0008*/ 	.byte	0x01, 0x35
	.zero		2


	//----- nvinfo : EIATTR_PARAM_CBANK
	.align		4
        /*000c*/ 	.byte	0x04, 0x0a
        /*000e*/ 	.short	(.L_1652 - .L_1651)
	.align		4
.L_1651:
        /*0010*/ 	.word	index@(.nv.constant0._ZN5flash24flash_fwd_splitkv_kernelI23Flash_fwd_kernel_traitsILi96ELi64ELi64ELi4ELb0ELb0EN7cutlass6half_tE19Flash_kernel_traitsILi96ELi64ELi64ELi4ES3_EELb1ELb0ELb0ELb0ELb1ELb1ELb1ELb0EEEvNS_16Flash_fwd_paramsE)
        /*0014*/ 	.short	0x0160
        /*0016*/ 	.short	0x01d0


	//----- nvinfo : EIATTR_CBANK_PARAM_SIZE
	.align		4
.L_1652:
        /*0018*/ 	.byte	0x03, 0x19
        /*001a*/ 	.short	0x01d0


	//----- nvinfo : EIATTR_KPARAM_INFO
	.align		4
        /*001c*/ 	.byte	0x04, 0x17
        /*001e*/ 	.short	(.L_1654 - .L_1653)
.L_1653:
        /*0020*/ 	.word	0x00000000
        /*0024*/ 	.short	0x0000
        /*0026*/ 	.short	0x0000
        /*0028*/ 	.byte	0x00, 0xf0, 0x41, 0x07


	//----- nvinfo : EIATTR_MAXREG_COUNT
	.align		4
.L_1654:
        /*002c*/ 	.byte	0x03, 0x1b
        /*002e*/ 	.short	0x00ff


	//----- nvinfo : EIATTR_NUM_BARRIERS
	.align		4
        /*0030*/ 	.byte	0x02, 0x4c
        /*0032*/ 	.byte	0x01
	.zero		1


	//----- nvinfo : EIATTR_MERCURY_ISA_VERSION
	.align		4
        /*0034*/ 	.byte	0x03, 0x5f
        /*0036*/ 	.short	0x0000


	//----- nvinfo : EIATTR_COOP_GROUP_MASK_REGIDS
	.align		4
        /*0038*/ 	.byte	0x04, 0x29
        /*003a*/ 	.short	(.L_1656 - .L_1655)


	//   ....[0]....
.L_1655:
        /*003c*/ 	.word	0xffffffff


	//   ....[1]....
        /*0040*/ 	.word	0xffffffff


	//   ....[2]....
        /*0044*/ 	.word	0xffffffff


	//   ....[3]....
        /*0048*/ 	.word	0xffffffff


	//   ....[4]....
        /*004c*/ 	.word	0xffffffff


	//   ....[5]....
        /*0050*/ 	.word	0xffffffff


	//   ....[6]....
        /*0054*/ 	.word	0xffffffff


	//   ....[7]....
        /*0058*/ 	.word	0xffffffff


	//   ....[8]....
        /*005c*/ 	.word	0xffffffff


	//   ....[9]....
        /*0060*/ 	.word	0xffffffff


	//   ....[10]....
        /*0064*/ 	.word	0xffffffff


	//   ....[11]....
        /*0068*/ 	.word	0xffffffff


	//   ....[12]....
        /*006c*/ 	.word	0xffffffff


	//   ....[13]....
        /*0070*/ 	.word	0xffffffff


	//   ....[14]....
        /*0074*/ 	.word	0xffffffff


	//   ....[15]....
        /*0078*/ 	.word	0xffffffff


	//----- nvinfo : EIATTR_COOP_GROUP_INSTR_OFFSETS
	.align		4
.L_1656:
        /*007c*/ 	.byte	0x04, 0x28
        /*007e*/ 	.short	(.L_1658 - .L_1657)


	//   ....[0]....
.L_1657:
        /*0080*/ 	.word	0x00003730


	//   ....[1]....
        /*0084*/ 	.word	0x00003790


	//   ....[2]....
        /*0088*/ 	.word	0x000037a0


	//   ....[3]....
        /*008c*/ 	.word	0x000037d0


	//   ....[4]....
        /*0090*/ 	.word	0x00005f10


	//   ....[5]....
        /*0094*/ 	.word	0x00005f20


	//   ....[6]....
        /*0098*/ 	.word	0x00005f50


	//   ....[7]....
        /*009c*/ 	.word	0x00005f60


	//   ....[8]....
        /*00a0*/ 	.word	0x00008570


	//   ....[9]....
        /*00a4*/ 	.word	0x00008580


	//   ....[10]....
        /*00a8*/ 	.word	0x000085c0


	//   ....[11]....
        /*00ac*/ 	.word	0x000085d0


	//   ....[12]....
        /*00b0*/ 	.word	0x00009550


	//   ....[13]....
        /*00b4*/ 	.word	0x000095b0


	//   ....[14]....
        /*00b8*/ 	.word	0x000095f0


	//   ....[15]....
        /*00bc*/ 	.word	0x00009630


	//----- nvinfo : EIATTR_EXIT_INSTR_OFFSETS
	.align		4
.L_1658:
        /*00c0*/ 	.byte	0x04, 0x1c
        /*00c2*/ 	.short	(.L_1660 - .L_1659)


	//   ....[0]....
.L_1659:
        /*00c4*/ 	.word	0x00000420


	//   ....[1]....
        /*00c8*/ 	.word	0x00000a50


	//   ....[2]....
        /*00cc*/ 	.word	0x00000a80


	//   ....[3]....
        /*00d0*/ 	.word	0x0000a290


	//   ....[4]....
        /*00d4*/ 	.word	0x0000a2d0


	//----- nvinfo : EIATTR_CTAIDZ_USED
	.align		4
.L_1660:
        /*00d8*/ 	.byte	0x01, 0x04
	.zero		2


	//----- nvinfo : EIATTR_CRS_STACK_SIZE
	.align		4
        /*00dc*/ 	.byte	0x04, 0x1e
        /*00de*/ 	.short	(.L_1662 - .L_1661)
.L_1661:
        /*00e0*/ 	.word	0x00000000
.L_1662:


//--------------------- .nv.info._ZN5flash24flash_fwd_splitkv_kernelI23Flash_fwd_kernel_traitsILi96ELi64ELi64ELi4ELb0ELb0EN7cutlass6half_tE19Flash_kernel_traitsILi96ELi64ELi64ELi4ES3_EELb1ELb0ELb1ELb0ELb0ELb0ELb1ELb0EEEvNS_16Flash_fwd_paramsE --------------------------
	.section	.nv.info._ZN5flash24flash_fwd_splitkv_kernelI23Flash_fwd_kernel_traitsILi96ELi64ELi64ELi4ELb0ELb0EN7cutlass6half_tE19Flash_kernel_traitsILi96ELi64ELi64ELi4ES3_EELb1ELb0ELb1ELb0ELb0ELb0ELb1ELb0EEEvNS_16Flash_fwd_paramsE,"",@"SHT_CUDA_INFO"
	.sectionflags	@""
	.align	4


	//----- nvinfo : EIATTR_CUDA_API_VERSION
	.align		4
        /*0000*/ 	.byte	0x04, 0x37
        /*0002*/ 	.short	(.L_1664 - .L_1663)
.L_1663:
        /*0004*/ 	.word	0x00000082


	//----- nvinfo : EIATTR_SW2861232_WAR
	.align		4
.L_1664:
        /*0008*/ 	.byte	0x01, 0x35
	.zero		2


	//----- nvinfo : EIATTR_PARAM_CBANK
	.align		4
        /*000c*/ 	.byte	0x04, 0x0a
        /*000e*/ 	.short	(.L_1666 - .L_1665)
	.align		4
.L_1665:
        /*0010*/ 	.word	index@(.nv.constant0._ZN5flash24flash_fwd_splitkv_kernelI23Flash_fwd_kernel_traitsILi96ELi64ELi64ELi4ELb0ELb0EN7cutlass6half_tE19Flash_kernel_traitsILi96ELi64ELi64ELi4ES3_EELb1ELb0ELb1ELb0ELb0ELb0ELb1ELb0EEEvNS_16Flash_fwd_paramsE)
        /*0014*/ 	.short	0x0160
        /*0016*/ 	.short	0x01d0


	//----- nvinfo : EIATTR_CBANK_PARAM_SIZE
	.align		4
.L_1666:
        /*0018*/ 	.byte	0x03, 0x19
        /*001a*/ 	.short	0x01d0


	//----- nvinfo : EIATTR_KPARAM_INFO
	.align		4
        /*001c*/ 	.byte	0x04, 0x17
        /*001e*/ 	.short	(.L_1668 - .L_1667)
.L_1667:
        /*0020*/ 	.word	0x00000000
        /*0024*/ 	.short	0x0000
        /*0026*/ 	.short	0x0000
        /*0028*/ 	.byte	0x00, 0xf0, 0x41, 0x07


	//----- nvinfo : EIATTR_MAXREG_COUNT
	.align		4
.L_1668:
        /*002c*/ 	.byte	0x03, 0x1b
        /*002e*/ 	.short	0x00ff


	//----- nvinfo : EIATTR_NUM_BARRIERS
	.align		4
        /*0030*/ 	.byte	0x02, 0x4c
        /*0032*/ 	.byte	0x01
	.zero		1


	//----- nvinfo : EIATTR_MERCURY_ISA_VERSION
	.align		4
        /*0034*/ 	.byte	0x03, 0x5f
        /*0036*/ 	.short	0x0000


	//----- nvinfo : EIATTR_COOP_GROUP_MASK_REGIDS
	.align		4
        /*0038*/ 	.byte	0x04, 0x29
        /*003a*/ 	.short	(.L_1670 - .L_1669)


	//   ....[0]....
.L_1669:
        /*003c*/ 	.word	0xffffffff


	//   ....[1]....
        /*0040*/ 	.word	0xffffffff


	//   ....[2]....
        /*0044*/ 	.word	0xffffffff


	//   ....[3]....
        /*0048*/ 	.word	0xffffffff


	//   ....[4]....
        /*004c*/ 	.word	0xffffffff


	//   ....[5]....
        /*0050*/ 	.word	0xffffffff


	//   ....[6]....
        /*0054*/ 	.word	0xffffffff


	//   ....[7]....
        /*0058*/ 	.word	0xffffffff


	//   ....[8]....
        /*005c*/ 	.word	0xffffffff


	//   ....[9]....
        /*0060*/ 	.word	0xffffffff


	//   ....[10]....
        /*0064*/ 	.word	0xffffffff


	//   ....[11]....
        /*0068*/ 	.word	0xffffffff


	//   ....[12]....
        /*006c*/ 	.word	0xffffffff


	//   ....[13]....
        /*0070*/ 	.word	0xffffffff


	//   ....[14]....
        /*0074*/ 	.word	0xffffffff


	//   ....[15]....
        /*0078*/ 	.word	0xffffffff


	//----- nvinfo : EIATTR_COOP_GROUP_INSTR_OFFSETS
	.align		4
.L_1670:
        /*007c*/ 	.byte	0x04, 0x28
        /*007e*/ 	.short	(.L_1672 - .L_1671)


	//   ....[0]....
.L_1671:
        /*0080*/ 	.word	0x00004300


	//   ....[1]....
        /*0084*/ 	.word	0x00004390


	//   ....[2]....
        /*0088*/ 	.word	0x000043b0


	//   ....[3]....
        /*008c*/ 	.word	0x00004420


	//   ....[4]....
        /*0090*/ 	.word	0x00006ed0


	//   ....[5]....
        /*0094*/ 	.word	0x00006ee0


	//   ....[6]....
        /*0098*/ 	.word	0x00006f10


	//   ....[7]....
        /*009c*/ 	.word	0x00006f20


	//   ....[8]....
        /*00a0*/ 	.word	0x00009840


	//   ....[9]....
        /*00a4*/ 	.word	0x00009860


	//   ....[10]....
        /*00a8*/ 	.word	0x00009880


	//   ....[11]....
        /*00ac*/ 	.word	0x000098a0


	//   ....[12]....
        /*00b0*/ 	.word	0x0000a860


	//   ....[13]....
        /*00b4*/ 	.word	0x0000a8a0


	//   ....[14]....
        /*00b8*/ 	.word	0x0000a910


	//   ....[15]....
        /*00bc*/ 	.word	0x0000a930


	//----- nvinfo : EIATTR_EXIT_INSTR_OFFSETS
	.align		4
.L_1672:
        /*00c0*/ 	.byte	0x04, 0x1c
        /*00c2*/ 	.short	(.L_1674 - .L_1673)


	//   ....[0]....
.L_1673:
        /*00c4*/ 	.word	0x00000420


	//   ....[1]....
        /*00c8*/ 	.word	0x00000be0


	//   ....[2]....
        /*00cc*/ 	.word	0x00000c10


	//   ....[3]....
        /*00d0*/ 	.word	0x0000b810


	//   ....[4]....
        /*00d4*/ 	.word	0x0000b870


	//   ....[5]....
        /*00d8*/ 	.word	0x0000b890


	//----- nvinfo : EIATTR_CTAIDZ_USED
	.align		4
.L_1674:
        /*00dc*/ 	.byte	0x01, 0x04
	.zero		2


	//----- nvinfo : EIATTR_CRS_STACK_SIZE
	.align		4
        /*00e0*/ 	.byte	0x04, 0x1e
        /*00e2*/ 	.short	(.L_1676 - .L_1675)
.L_1675:
        /*00e4*/ 	.word	0x00000000
.L_1676:


//--------------------- .nv.info._ZN5flash24flash_fwd_splitkv_kernelI23Flash_fwd_kernel_traitsILi96ELi64ELi64ELi4ELb0ELb0EN7cutlass6half_tE19Flash_kernel_traitsILi96ELi64ELi64ELi4ES3_EELb1ELb0ELb1ELb0ELb0ELb1ELb1ELb0EEEvNS_16Flash_fwd_paramsE --------------------------
	.section	.nv.info._ZN5flash24flash_fwd_splitkv_kernelI23Flash_fwd_kernel_traitsILi96ELi64ELi64ELi4ELb0ELb0EN7cutlass6half_tE19Flash_kernel_traitsILi96ELi64ELi64ELi4ES3_EELb1ELb0ELb1ELb0ELb0ELb1ELb1ELb0EEEvNS_16Flash_fwd_paramsE,"",@"SHT_CUDA_INFO"
	.sectionflags	@""
	.align	4


	//----- nvinfo : EIATTR_CUDA_API_VERSION
	.align		4
        /*0000*/ 	.byte	0x04, 0x37
        /*0002*/ 	.short	(.L_1678 - .L_1677)
.L_1677:
        /*0004*/ 	.word	0x00000082


	//----- nvinfo : EIATTR_SW2861232_WAR
	.align		4
.L_1678:
        /*0008*/ 	.byte	0x01, 0x35
	.zero		2


	//----- nvinfo : EIATTR_PARAM_CBANK
	.align		4
        /*000c*/ 	.byte	0x04, 0x0a
        /*000e*/ 	.short	(.L_1680 - .L_1679)
	.align		4
.L_1679:
        /*0010*/ 	.word	index@(.nv.constant0._ZN5flash24flash_fwd_splitkv_kernelI23Flash_fwd_kernel_traitsILi96ELi64ELi64ELi4ELb0ELb0EN7cutlass6half_tE19Flash_kernel_traitsILi96ELi64ELi64ELi4ES3_EELb1ELb0ELb1ELb0ELb0ELb1ELb1ELb0EEEvNS_16Flash_fwd_paramsE)
        /*0014*/ 	.short	0x0160
        /*0016*/ 	.short	0x01d0


	//----- nvinfo : EIATTR_CBANK_PARAM_SIZE
	.align		4
.L_1680:
        /*0018*/ 	.byte	0x03, 0x19
        /*001a*/ 	.short	0x01d0


	//----- nvinfo : EIATTR_KPARAM_INFO
	.align		4
        /*001c*/ 	.byte	0x04, 0x17
        /*001e*/ 	.short	(.L_1682 - .L_1681)
.L_1681:
        /*0020*/ 	.word	0x00000000
        /*0024*/ 	.short	0x0000
        /*0026*/ 	.short	0x0000
        /*0028*/ 	.byte	0x00, 0xf0, 0x41, 0x07


	//----- nvinfo : EIATTR_MAXREG_COUNT
	.align		4
.L_1682:
        /*002c*/ 	.byte	0x03, 0x1b
        /*002e*/ 	.short	0x00ff


	//----- nvinfo : EIATTR_NUM_BARRIERS
	.align		4
        /*0030*/ 	.byte	0x02, 0x4c
        /*0032*/ 	.byte	0x01
	.zero		1


	//----- nvinfo : EIATTR_MERCURY_ISA_VERSION
	.align		4
        /*0034*/ 	.byte	0x03, 0x5f
        /*0036*/ 	.short	0x0000


	//----- nvinfo : EIATTR_COOP_GROUP_MASK_REGIDS
	.align		4
        /*0038*/ 	.byte	0x04, 0x29
        /*003a*/ 	.short	(.L_1684 - .L_1683)


	//   ....[0]....
.L_1683:
        /*003c*/ 	.word	0xffffffff


	//   ....[1]....
        /*0040*/ 	.word	0xffffffff


	//   ....[2]....
        /*0044*/ 	.word	0xffffffff


	//   ....[3]....
        /*0048*/ 	.word	0xffffffff


	//   ....[4]....
        /*004c*/ 	.word	0xffffffff


	//   ....[5]....
        /*0050*/ 	.word	0xffffffff


	//   ....[6]....
        /*0054*/ 	.word	0xffffffff


	//   ....[7]....
        /*0058*/ 	.word	0xffffffff


	//   ....[8]....
        /*005c*/ 	.word	0xffffffff


	//   ....[9]....
        /*0060*/ 	.word	0xffffffff


	//   ....[10]....
        /*0064*/ 	.word	0xffffffff


	//   ....[11]....
        /*0068*/ 	.word	0xffffffff


	//   ....[12]....
        /*006c*/ 	.word	0xffffffff


	//   ....[13]....
        /*0070*/ 	.word	0xffffffff


	//   ....[14]....
        /*0074*/ 	.word	0xffffffff


	//   ....[15]....
        /*0078*/ 	.word	0xffffffff


	//----- nvinfo : EIATTR_COOP_GROUP_INSTR_OFFSETS
	.align		4
.L_1684:
        /*007c*/ 	.byte	0x04, 0x28
        /*007e*/ 	.short	(.L_1686 - .L_1685)


	//   ....[0]....
.L_1685:
        /*0080*/ 	.word	0x00004710


	//   ....[1]....
        /*0084*/ 	.word	0x000047a0


	//   ....[2]....
        /*0088*/ 	.word	0x000047b0


	//   ....[3]....
        /*008c*/ 	.word	0x00004800


	//   ....[4]....
        /*0090*/ 	.word	0x000076e0


	//   ....[5]....
        /*0094*/ 	.word	0x000076f0


	//   ....[6]....
        /*0098*/ 	.word	0x00007720


	//   ....[7]....
        /*009c*/ 	.word	0x00007730


	//   ....[8]....
        /*00a0*/ 	.word	0x0000a460


	//   ....[9]....
        /*00a4*/ 	.word	0x0000a470


	//   ....[10]....
        /*00a8*/ 	.word	0x0000a490


	//   ....[11]....
        /*00ac*/ 	.word	0x0000a4b0


	//   ....[12]....
        /*00b0*/ 	.word	0x0000b460


	//   ....[13]....
        /*00b4*/ 	.word	0x0000b4a0


	//   ....[14]....
        /*00b8*/ 	.word	0x0000b510


	//   ....[15]....
        /*00bc*/ 	.word	0x0000b530


	//----- nvinfo : EIATTR_EXIT_INSTR_OFFSETS
	.align		4
.L_1686:
        /*00c0*/ 	.byte	0x04, 0x1c
        /*00c2*/ 	.short	(.L_1688 - .L_1687)


	//   ....[0]....
.L_1687:
        /*00c4*/ 	.word	0x00000420


	//   ....[1]....
        /*00c8*/ 	.word	0x00000be0


	//   ....[2]....
        /*00cc*/ 	.word	0x00000c10


	//   ....[3]....
        /*00d0*/ 	.word	0x0000c410


	//   ....[4]....
        /*00d4*/ 	.word	0x0000c470


	//   ....[5]....
        /*00d8*/ 	.word	0x0000c490


	//----- nvinfo : EIATTR_CTAIDZ_USED
	.align		4
.L_1688:
        /*00dc*/ 	.byte	0x01, 0x04
	.zero		2


	//----- nvinfo : EIATTR_CRS_STACK_SIZE
	.align		4
        /*00e0*/ 	.byte	0x04, 0x1e
        /*00e2*/ 	.short	(.L_1690 - .L_1689)
.L_1689:
        /*00e4*/ 	.word	0x00000000
.L_1690:


//--------------------- .nv.info._ZN5flash24flash_fwd_splitkv_kernelI23Flash_fwd_kernel_traitsILi96ELi64ELi64ELi4ELb0ELb0EN7cutlass6half_tE19Flash_kernel_traitsILi96ELi64ELi64ELi4ES3_EELb1ELb0ELb0ELb0ELb1ELb0ELb1ELb1EEEvNS_16Flash_fwd_paramsE --------------------------
	.section	.nv.info._ZN5flash24flash_fwd_splitkv_kernelI23Flash_fwd_kernel_traitsILi96ELi64ELi64ELi4ELb0ELb0EN7cutlass6half_tE19Flash_kernel_traitsILi96ELi64ELi64ELi4ES3_EELb1ELb0ELb0ELb0ELb1ELb0ELb1ELb1EEEvNS_16Flash_fwd_paramsE,"",@"SHT_CUDA_INFO"
	.sectionflags	@""
	.align	4


	//----- nvinfo : EIATTR_CUDA_API_VERSION
	.align		4
        /*0000*/ 	.byte	0x04, 0x37
        /*0002*/ 	.short	(.L_1692 - .L_1691)
.L_1691:
        /*0004*/ 	.word	0x00000082


	//----- nvinfo : EIATTR_SW2861232_WAR
	.align		4
.L_1692:
        /*0008*/ 	.byte	0x01, 0x35
	.zero		2


	//----- nvinfo : EIATTR_PARAM_CBANK
	.align		4
        /*000c*/ 	.byte	0x04, 0x0a
        /*000e*/ 	.short	(.L_1694 - .L_1693)
	.align		4
.L_1693:
        /*0010*/ 	.word	index@(.nv.constant0._ZN5flash24flash_fwd_splitkv_kernelI23Flash_fwd_kernel_traitsILi96ELi64ELi64ELi4ELb0ELb0EN7cutlass6half_tE19Flash_kernel_traitsILi96ELi64ELi64ELi4ES3_EELb1ELb0ELb0ELb0ELb1ELb0ELb1ELb1EEEvNS_16Flash_fwd_paramsE)
        /*0014*/ 	.short	0x0160
        /*0016*/ 	.short	0x01d0


	//----- nvinfo : EIATTR_CBANK_PARAM_SIZE
	.align		4
.L_1694:
        /*0018*/ 	.byte	0x03, 0x19
        /*001a*/ 	.short	0x01d0


	//----- nvinfo : EIATTR_KPARAM_INFO
	.align		4
        /*001c*/ 	.byte	0x04, 0x17
        /*001e*/ 	.short	(.L_1696 - .L_1695)
.L_1695:
        /*0020*/ 	.word	0x00000000
        /*0024*/ 	.short	0x0000
        /*0026*/ 	.short	0x0000
        /*0028*/ 	.byte	0x00, 0xf0, 0x41, 0x07


	//----- nvinfo : EIATTR_MAXREG_COUNT
	.align		4
.L_1696:
        /*002c*/ 	.byte	0x03, 0x1b
        /*002e*/ 	.short	0x00ff


	//----- nvinfo : EIATTR_NUM_BARRIERS
	.align		4
        /*0030*/ 	.byte	0x02, 0x4c
        /*0032*/ 	.byte	0x01
	.zero		1


	//----- nvinfo : EIATTR_MERCURY_ISA_VERSION
	.align		4
        /*0034*/ 	.byte	0x03, 0x5f
        /*0036*/ 	.short	0x0000


	//----- nvinfo : EIATTR_COOP_GROUP_MASK_REGIDS
	.align		4
        /*0038*/ 	.byte	0x04, 0x29
        /*003a*/ 	.short	(.L_1698 - .L_1697)


	//   ....[0]....
.L_1697:
        /*003c*/ 	.word	0xffffffff


	//   ....[1]....
        /*0040*/ 	.word	0xffffffff


	//   ....[2]....
        /*0044*/ 	.word	0xffffffff


	//   ....[3]....
        /*0048*/ 	.word	0xffffffff


	//   ....[4]....
        /*004c*/ 	.word	0xffffffff


	//   ....[5]....
        /*0050*/ 	.word	0xffffffff


	//   ....[6]....
        /*0054*/ 	.word	0xffffffff


	//   ....[7]....
        /*0058*/ 	.word	0xffffffff


	//   ....[8]....
        /*005c*/ 	.word	0xffffffff


	//   ....[9]....
        /*0060*/ 	.word	0xffffffff


	//   ....[10]....
        /*0064*/ 	.word	0xffffffff


	//   ....[11]....
        /*0068*/ 	.word	0xffffffff


	//   ....[12]....
        /*006c*/ 	.word	0xffffffff


	//   ....[13]....
        /*0070*/ 	.word	0xffffffff


	//   ....[14]....
        /*0074*/ 	.word	0xffffffff


	//   ....[15]....
        /*0078*/ 	.word	0xffffffff


	//----- nvinfo : EIATTR_COOP_GROUP_INSTR_OFFSETS
	.align		4
.L_1698:
        /*007c*/ 	.byte	0x04, 0x28
        /*007e*/ 	.short	(.L_1700 - .L_1699)


	//   ....[0]....
.L_1699:
        /*0080*/ 	.word	0x0000b040


	//   ....[1]....
        /*0084*/ 	.word	0x0000b070


	//   ....[2]....
        /*0088*/ 	.word	0x0000b0c0


	//   ....[3]....
        /*008c*/ 	.word	0x0000b0d0


	//   ....[4]....
        /*0090*/ 	.word	0x0000d3a0


	//   ....[5]....
        /*0094*/ 	.word	0x0000d3c0


	//   ....[6]....
        /*0098*/ 	.word	0x0000d3e0


	//   ....[7]....
        /*009c*/ 	.word	0x0000d400


	//   ....[8]....
        /*00a0*/ 	.word	0x0000f5a0


	//   ....[9]....
        /*00a4*/ 	.word	0x0000f5c0


	//   ....[10]....
        /*00a8*/ 	.word	0x0000f5f0


	//   ....[11]....
        /*00ac*/ 	.word	0x0000f600


	//   ....[12]....
        /*00b0*/ 	.word	0x000105a0


	//   ....[13]....
        /*00b4*/ 	.word	0x000105d0


	//   ....[14]....
        /*00b8*/ 	.word	0x00010620


	//   ....[15]....
        /*00bc*/ 	.word	0x00010630


	//----- nvinfo : EIATTR_EXIT_INSTR_OFFSETS
	.align		4
.L_1700:
        /*00c0*/ 	.byte	0x04, 0x1c
        /*00c2*/ 	.short	(.L_1702 - .L_1701)


	//   ....[0]....
.L_1701:
        /*00c4*/ 	.word	0x00000430


	//   ....[1]....
        /*00c8*/ 	.word	0x00000a60


	//   ....[2]....
        /*00cc*/ 	.word	0x00000a90


	//   ....[3]....
        /*00d0*/ 	.word	0x00011380


	//   ....[4]....
        /*00d4*/ 	.word	0x000113c0


	//----- nvinfo : EIATTR_CTAIDZ_USED
	.align		4
.L_1702:
        /*00d8*/ 	.byte	0x01, 0x04
	.zero		2


	//----- nvinfo : EIATTR_CRS_STACK_SIZE
	.align		4
        /*00dc*/ 	.byte	0x04, 0x1e
        /*00de*/ 	.short	(.L_1704 - .L_1703)
.L_1703:
        /*00e0*/ 	.word	0x00000000
.L_1704:


//--------------------- .nv.info._ZN5flash24flash_fwd_splitkv_kernelI23Flash_fwd_kernel_traitsILi96ELi64ELi64ELi4ELb0ELb0EN7cutlass6half_tE19Flash_kernel_traitsILi96ELi64ELi64ELi4ES3_EELb1ELb0ELb0ELb0ELb1ELb1ELb1ELb1EEEvNS_16Flash_fwd_paramsE --------------------------
	.section	.nv.info._ZN5flash24flash_fwd_splitkv_kernelI23Flash_fwd_kernel_traitsILi96ELi64ELi64ELi4ELb0ELb0EN7cutlass6half_tE19Flash_kernel_traitsILi96ELi64ELi64ELi4ES3_EELb1ELb0ELb0ELb0ELb1ELb1ELb1ELb1EEEvNS_16Flash_fwd_paramsE,"",@"SHT_CUDA_INFO"
	.sectionflags	@""
	.align	4


	//----- nvinfo : EIATTR_CUDA_API_VERSION
	.align		4
        /*0000*/ 	.byte	0x04, 0x37
        /*0002*/ 	.short	(.L_1706 - .L_1705)
.L_1705:
        /*0004*/ 	.word	0x00000082


	//----- nvinfo : EIATTR_SW2861232_WAR
	.align		4
.L_1706:
        /*0008*/ 	.byte	0x01, 0x35
	.zero		2


	//----- nvinfo : EIATTR_PARAM_CBANK
	.align		4
        /*000c*/ 	.byte	0x04, 0x0a
        /*000e*/ 	.short	(.L_1708 - .L_1707)
	.align		4
.L_1707:
        /*0010*/ 	.word	index@(.nv.constant0._ZN5flash24flash_fwd_splitkv_kernelI23Flash_fwd_kernel_traitsILi96ELi64ELi64ELi4ELb0ELb0EN7cutlass6half_tE19Flash_kernel_traitsILi96ELi64ELi64ELi4ES3_EELb1ELb0ELb0ELb0ELb1ELb1ELb1ELb1EEEvNS_16Flash_fwd_paramsE)
        /*0014*/ 	.short	0x0160
        /*0016*/ 	.short	0x01d0


	//----- nvinfo : EIATTR_CBANK_PARAM_SIZE
	.align		4
.L_1708:
        /*0018*/ 	.byte	0x03, 0x19
        /*001a*/ 	.short	0x01d0


	//----- nvinfo : EIATTR_KPARAM_INFO
	.align		4
        /*001c*/ 	.byte	0x04, 0x17
        /*001e*/ 	.short	(.L_1710 - .L_1709)
.L_1709:
        /*0020*/ 	.word	0x00000000
        /*0024*/ 	.short	0x0000
        /*0026*/ 	.short	0x0000
        /*0028*/ 	.byte	0x00, 0xf0, 0x41, 0x07


	//----- nvinfo : EIATTR_MAXREG_COUNT
	.align		4
.L_1710:
        /*002c*/ 	.byte	0x03, 0x1b
        /*002e*/ 	.short	0x00ff


	//----- nvinfo : EIATTR_NUM_BARRIERS
	.align		4
        /*0030*/ 	.byte	0x02, 0x4c
        /*0032*/ 	.byte	0x01
	.zero		1


	//----- nvinfo : EIATTR_MERCURY_ISA_VERSION
	.align		4
        /*0034*/ 	.byte	0x03, 0x5f
        /*0036*/ 	.short	0x0000


	//----- nvinfo : EIATTR_COOP_GROUP_MASK_REGIDS
	.align		4
        /*0038*/ 	.byte	0x04, 0x29
        /*003a*/ 	.short	(.L_1712 - .L_1711)


	//   ....[0]....
.L_1711:
        /*003c*/ 	.word	0xffffffff


	//   ....[1]....
        /*0040*/ 	.word	0xffffffff


	//   ....[2]....
        /*0044*/ 	.word	0xffffffff


	//   ....[3]....
        /*0048*/ 	.word	0xffffffff


	//   ....[4]....
        /*004c*/ 	.word	0xffffffff


	//   ....[5]....
        /*0050*/ 	.word	0xffffffff


	//   ....[6]....
        /*0054*/ 	.word	0xffffffff


	//   ....[7]....
        /*0058*/ 	.word	0xffffffff


	//   ....[8]....
        /*005c*/ 	.word	0xffffffff


	//   ....[9]....
        /*0060*/ 	.word	0xffffffff


	//   ....[10]....
        /*0064*/ 	.word	0xffffffff


	//   ....[11]....
        /*0068*/ 	.word	0xffffffff


	//   ....[12]....
        /*006c*/ 	.word	0xffffffff


	//   ....[13]....
        /*0070*/ 	.word	0xffffffff


	//   ....[14]....
        /*0074*/ 	.word	0xffffffff


	//   ....[15]....
        /*0078*/ 	.word	0xffffffff


	//----- nvinfo : EIATTR_COOP_GROUP_INSTR_OFFSETS
	.align		4
.L_1712:
        /*007c*/ 	.byte	0x04, 0x28
        /*007e*/ 	.short	(.L_1714 - .L_1713)


	//   ....[0]....
.L_1713:
        /*0080*/ 	.word	0x0000b440


	//   ....[1]....
        /*0084*/ 	.word	0x0000b480


	//   ....[2]....
        /*0088*/ 	.word	0x0000b4b0


	//   ....[3]....
        /*008c*/ 	.word	0x0000b4d0


	//   ....[4]....
        /*0090*/ 	.word	0x0000dba0


	//   ....[5]....
        /*0094*/ 	.word	0x0000dbb0


	//   ....[6]....
        /*0098*/ 	.word	0x0000dbe0


	//   ....[7]....
        /*009c*/ 	.word	0x0000dbf0


	//   ....[8]....
        /*00a0*/ 	.word	0x000101b0


	//   ....[9]....
        /*00a4*/ 	.word	0x000101d0


	//   ....[10]....
        /*00a8*/ 	.word	0x00010200


	//   ....[11]....
        /*00ac*/ 	.word	0x00010210


	//   ....[12]....
        /*00b0*/ 	.word	0x00011190


	//   ....[13]....
        /*00b4*/ 	.word	0x000111c0


	//   ....[14]....
        /*00b8*/ 	.word	0x00011210


	//   ....[15]....
        /*00bc*/ 	.word	0x00011220


	//----- nvinfo : EIATTR_EXIT_INSTR_OFFSETS
	.align		4
.L_1714:
        /*00c0*/ 	.byte	0x04, 0x1c
        /*00c2*/ 	.short	(.L_1716 - .L_1715)


	//   ....[0]....
.L_1715:
        /*00c4*/ 	.word	0x00000430


	//   ....[1]....
        /*00c8*/ 	.word	0x00000a60


	//   ....[2]....
        /*00cc*/ 	.word	0x00000a90


	//   ....[3]....
        /*00d0*/ 	.word	0x00011f70


	//   ....[4]....
        /*00d4*/ 	.word	0x00011fb0


	//----- nvinfo : EIATTR_CTAIDZ_USED
	.align		4
.L_1716:
        /*00d8*/ 	.byte	0x01, 0x04
	.zero		2


	//----- nvinfo : EIATTR_CRS_STACK_SIZE
	.align		4
        /*00dc*/ 	.byte	0x04, 0x1e
        /*00de*/ 	.short	(.L_1718 - .L_1717)
.L_1717:
        /*00e0*/ 	.word	0x00000000
.L_1718:


//--------------------- .nv.info._ZN5flash24flash_fwd_splitkv_kernelI23Flash_fwd_kernel_traitsILi96ELi64ELi64ELi4ELb0ELb0EN7cutlass6half_tE19Flash_kernel_traitsILi96ELi64ELi64ELi4ES3_EELb1ELb0ELb1ELb0ELb0ELb0ELb1ELb1EEEvNS_16Flash_fwd_paramsE --------------------------
	.section	.nv.info._ZN5flash24flash_fwd_splitkv_kernelI23Flash_fwd_kernel_traitsILi96ELi64ELi64ELi4ELb0ELb0EN7cutlass6half_tE19Flash_kernel_traitsILi96ELi64ELi64ELi4ES3_EELb1ELb0ELb1ELb0ELb0ELb0ELb1ELb1EEEvNS_16Flash_fwd_paramsE,"",@"SHT_CUDA_INFO"
	.sectionflags	@""
	.align	4


	//----- nvinfo : EIATTR_CUDA_API_VERSION
	.align		4
        /*0000*/ 	.byte	0x04, 0x37
        /*0002*/ 	.short	(.L_1720 - .L_1719)
.L_1719:
        /*0004*/ 	.word	0x00000082


	//----- nvinfo : EIATTR_SW2861232_WAR
	.align		4
.L_1720:
        /*0008*/ 	.byte	0x01, 0x35
	.zero		2


	//----- nvinfo : EIATTR_PARAM_CBANK
	.align		4
        /*000c*/ 	.byte	0x04, 0x0a
        /*000e*/ 	.short	(.L_1722 - .L_1721)
	.align		4
.L_1721:
        /*0010*/ 	.word	index@(.nv.constant0._ZN5flash24flash_fwd_splitkv_kernelI23Flash_fwd_kernel_traitsILi96ELi64ELi64ELi4ELb0ELb0EN7cutlass6half_tE19Flash_kernel_traitsILi96ELi64ELi64ELi4ES3_EELb1ELb0ELb1ELb0ELb0ELb0ELb1ELb1EEEvNS_16Flash_fwd_paramsE)
        /*0014*/ 	.short	0x0160
        /*0016*/ 	.short	0x01d0


	//----- nvinfo : EIATTR_CBANK_PARAM_SIZE
	.align		4
.L_1722:
        /*0018*/ 	.byte	0x03, 0x19
        /*001a*/ 	.short	0x01d0


	//----- nvinfo : EIATTR_KPARAM_INFO
	.align		4
        /*001c*/ 	.byte	0x04, 0x17
        /*001e*/ 	.short	(.L_1724 - .L_1723)
.L_1723:
        /*0020*/ 	.word	0x00000000
        /*0024*/ 	.short	0x0000
        /*0026*/ 	.short	0x0000
        /*0028*/ 	.byte	0x00, 0xf0, 0x41, 0x07


	//----- nvinfo : EIATTR_MAXREG_COUNT
	.align		4
.L_1724:
        /*002c*/ 	.byte	0x03, 0x1b
        /*002e*/ 	.short	0x00ff


	//----- nvinfo : EIATTR_NUM_BARRIERS
	.align		4
        /*0030*/ 	.byte	0x02, 0x4c
        /*0032*/ 	.byte	0x01
	.zero		1


	//----- nvinfo : EIATTR_MERCURY_ISA_VERSION
	.align		4
        /*0034*/ 	.byte	0x03, 0x5f
        /*0036*/ 	.short	0x0000


	//----- nvinfo : EIATTR_COOP_GROUP_MASK_REGIDS
	.align		4
        /*0038*/ 	.byte	0x04, 0x29
        /*003a*/ 	.short	(.L_1726 - .L_1725)


	//   ....[0]....
.L_1725:
        /*003c*/ 	.word	0xffffffff


	//   ....[1]....
        /*0040*/ 	.word	0xffffffff


	//   ....[2]....
        /*0044*/ 	.word	0xffffffff


	//   ....[3]....
        /*0048*/ 	.word	0xffffffff


	//   ....[4]....
        /*004c*/ 	.word	0xffffffff


	//   ....[5]....
        /*0050*/ 	.word	0xffffffff


	//   ....[6]....
        /*0054*/ 	.word	0xffffffff


	//   ....[7]....
        /*0058*/ 	.word	0xffffffff


	//   ....[8]....
        /*005c*/ 	.word	0xffffffff


	//   ....[9]....
        /*0060*/ 	.word	0xffffffff


	//   ....[10]....
        /*0064*/ 	.word	0xffffffff


	//   ....[11]....
        /*0068*/ 	.word	0xffffffff


	//   ....[12]....
        /*006c*/ 	.word	0xffffffff


	//   ....[13]....
        /*0070*/ 	.word	0xffffffff


	//   ....[14]....
        /*0074*/ 	.word	0xffffffff


	//   ....[15]....
        /*0078*/ 	.word	0xffffffff


	//----- nvinfo : EIATTR_COOP_GROUP_INSTR_OFFSETS
	.align		4
.L_1726:
        /*007c*/ 	.byte	0x04, 0x28
        /*007e*/ 	.short	(.L_1728 - .L_1727)


	//   ....[0]....
.L_1727:
        /*0080*/ 	.word	0x0000c960


	//   ....[1]....
        /*0084*/ 	.word	0x0000c990


	//   ....[2]....
        /*0088*/ 	.word	0x0000c9d0


	//   ....[3]....
        /*008c*/ 	.word	0x0000c9f0


	//   ....[4]....
        /*0090*/ 	.word	0x0000f460


	//   ....[5]....
        /*0094*/ 	.word	0x0000f470


	//   ....[6]....
        /*0098*/ 	.word	0x0000f4a0


	//   ....[7]....
        /*009c*/ 	.word	0x0000f4b0


	//   ....[8]....
        /*00a0*/ 	.word	0x00011e10


	//   ....[9]....
        /*00a4*/ 	.word	0x00011e30


	//   ....[10]....
        /*00a8*/ 	.word	0x00011e50


	//   ....[11]....
        /*00ac*/ 	.word	0x00011e70


	//   ....[12]....
        /*00b0*/ 	.word	0x00012e40


	//   ....[13]....
        /*00b4*/ 	.word	0x00012e80


	//   ....[14]....
        /*00b8*/ 	.word	0x00012ed0


	//   ....[15]....
        /*00bc*/ 	.word	0x00012ef0


	//----- nvinfo : EIATTR_EXIT_INSTR_OFFSETS
	.align		4
.L_1728:
        /*00c0*/ 	.byte	0x04, 0x1c
        /*00c2*/ 	.short	(.L_1730 - .L_1729)


	//   ....[0]....
.L_1729:
        /*00c4*/ 	.word	0x00000420


	//   ....[1]....
        /*00c8*/ 	.word	0x00000bf0


	//   ....[2]....
        /*00cc*/ 	.word	0x00000c20


	//   ....[3]....
        /*00d0*/ 	.word	0x00013d20


	//   ....[4]....
        /*00d4*/ 	.word	0x00013d80


	//   ....[5]....
        /*00d8*/ 	.word	0x00013da0


	//----- nvinfo : EIATTR_CTAIDZ_USED
	.align		4
.L_1730:
        /*00dc*/ 	.byte	0x01, 0x04
	.zero		2


	//----- nvinfo : EIATTR_CRS_STACK_SIZE
	.align		4
        /*00e0*/ 	.byte	0x04, 0x1e
        /*00e2*/ 	.short	(.L_1732 - .L_1731)
.L_1731:
        /*00e4*/ 	.word	0x00000000
.L_1732:


//--------------------- .nv.info._ZN5flash24flash_fwd_splitkv_kernelI23Flash_fwd_kernel_traitsILi96ELi64ELi64ELi4ELb0ELb0EN7cutlass6half_tE19Flash_kernel_traitsILi96ELi64ELi64ELi4ES3_EELb1ELb0ELb1ELb0ELb0ELb1ELb1ELb1EEEvNS_16Flash_fwd_paramsE --------------------------
	.section	.nv.info._ZN5flash24flash_fwd_splitkv_kernelI23Flash_fwd_kernel_traitsILi96ELi64ELi64ELi4ELb0ELb0EN7cutlass6half_tE19Flash_kernel_traitsILi96ELi64ELi64ELi4ES3_EELb1ELb0ELb1ELb0ELb0ELb1ELb1ELb1EEEvNS_16Flash_fwd_paramsE,"",@"SHT_CUDA_INFO"
	.sectionflags	@""
	.align	4


	//----- nvinfo : EIATTR_CUDA_API_VERSION
	.align		4
        /*0000*/ 	.byte	0x04, 0x37
        /*0002*/ 	.short	(.L_1734 - .L_1733)
.L_1733:
        /*0004*/ 	.word	0x00000082


	//----- nvinfo : EIATTR_SW2861232_WAR
	.align		4
.L_1734:
        /*0008*/ 	.byte	0x01, 0x35
	.zero		2


	//----- nvinfo : EIATTR_PARAM_CBANK
	.align		4
        /*000c*/ 	.byte	0x04, 0x0a
        /*000e*/ 	.short	(.L_1736 - .L_1735)
	.align		4
.L_1735:
        /*0010*/ 	.word	index@(.nv.constant0._ZN5flash24flash_fwd_splitkv_kernelI23Flash_fwd_kernel_traitsILi96ELi64ELi64ELi4ELb0ELb0EN7cutlass6half_tE19Flash_kernel_traitsILi96ELi64ELi64ELi4ES3_EELb1ELb0ELb1ELb0ELb0ELb1ELb1ELb1EEEvNS_16Flash_fwd_paramsE)
        /*0014*/ 	.short	0x0160
        /*0016*/ 	.short	0x01d0


	//----- nvinfo : EIATTR_CBANK_PARAM_SIZE
	.align		4
.L_1736:
        /*0018*/ 	.byte	0x03, 0x19
        /*001a*/ 	.short	0x01d0


	//----- nvinfo : EIATTR_KPARAM_INFO
	.align		4
        /*001c*/ 	.byte	0x04, 0x17
        /*001e*/ 	.short	(.L_1738 - .L_1737)
.L_1737:
        /*0020*/ 	.word	0x00000000
        /*0024*/ 	.short	0x0000
        /*0026*/ 	.short	0x0000
        /*0028*/ 	.byte	0x00, 0xf0, 0x41, 0x07


	//----- nvinfo : EIATTR_MAXREG_COUNT
	.align		4
.L_1738:
        /*002c*/ 	.byte	0x03, 0x1b
        /*002e*/ 	.short	0x00ff


	//----- nvinfo : EIATTR_NUM_BARRIERS
	.align		4
        /*0030*/ 	.byte	0x02, 0x4c
        /*0032*/ 	.byte	0x01
	.zero		1


	//----- nvinfo : EIATTR_MERCURY_ISA_VERSION
	.align		4
        /*0034*/ 	.byte	0x03, 0x5f
        /*0036*/ 	.short	0x0000


	//----- nvinfo : EIATTR_COOP_GROUP_MASK_REGIDS
	.align		4
        /*0038*/ 	.byte	0x04, 0x29
        /*003a*/ 	.short	(.L_1740 - .L_1739)


	//   ....[0]....
.L_1739:
        /*003c*/ 	.word	0xffffffff


	//   ....[1]....
        /*0040*/ 	.word	0xffffffff


	//   ....[2]....
        /*0044*/ 	.word	0xffffffff


	//   ....[3]....
        /*0048*/ 	.word	0xffffffff


	//   ....[4]....
        /*004c*/ 	.word	0xffffffff


	//   ....[5]....
        /*0050*/ 	.word	0xffffffff


	//   ....[6]....
        /*0054*/ 	.word	0xffffffff


	//   ....[7]....
        /*0058*/ 	.word	0xffffffff


	//   ....[8]....
        /*005c*/ 	.word	0xffffffff


	//   ....[9]....
        /*0060*/ 	.word	0xffffffff


	//   ....[10]....
        /*0064*/ 	.word	0xffffffff


	//   ....[11]....
        /*0068*/ 	.word	0xffffffff


	//   ....[12]....
        /*006c*/ 	.word	0xffffffff


	//   ....[13]....
        /*0070*/ 	.word	0xffffffff


	//   ....[14]....
        /*0074*/ 	.word	0xffffffff


	//   ....[15]....
        /*0078*/ 	.word	0xffffffff


	//----- nvinfo : EIATTR_COOP_GROUP_INSTR_OFFSETS
	.align		4
.L_1740:
        /*007c*/ 	.byte	0x04, 0x28
        /*007e*/ 	.short	(.L_1742 - .L_1741)


	//   ....[0]....
.L_1741:
        /*0080*/ 	.word	0x0000cda0


	//   ....[1]....
        /*0084*/ 	.word	0x0000cdf0


	//   ....[2]....
        /*0088*/ 	.word	0x0000ce10


	//   ....[3]....
        /*008c*/ 	.word	0x0000ce30


	//   ....[4]....
        /*0090*/ 	.word	0x0000fcc0


	//   ....[5]....
        /*0094*/ 	.word	0x0000fcd0


	//   ....[6]....
        /*0098*/ 	.word	0x0000fd00


	//   ....[7]....
        /*009c*/ 	.word	0x0000fd10


	//   ....[8]....
        /*00a0*/ 	.word	0x00012a70


	//   ....[9]....
        /*00a4*/ 	.word	0x00012a90


	//   ....[10]....
        /*00a8*/ 	.word	0x00012ab0


	//   ....[11]....
        /*00ac*/ 	.word	0x00012ad0


	//   ....[12]....
        /*00b0*/ 	.word	0x00013a80


	//   ....[13]....
        /*00b4*/ 	.word	0x00013ac0


	//   ....[14]....
        /*00b8*/ 	.word	0x00013b10


	//   ....[15]....
        /*00bc*/ 	.word	0x00013b30


	//----- nvinfo : EIATTR_EXIT_INSTR_OFFSETS
	.align		4
.L_1742:
        /*00c0*/ 	.byte	0x04, 0x1c
        /*00c2*/ 	.short	(.L_1744 - .L_1743)


	//   ....[0]....
.L_1743:
        /*00c4*/ 	.word	0x00000420


	//   ....[1]....
        /*00c8*/ 	.word	0x00000bf0


	//   ....[2]....
        /*00cc*/ 	.word	0x00000c20


	//   ....[3]....
        /*00d0*/ 	.word	0x00014960


	//   ....[4]....
        /*00d4*/ 	.word	0x000149c0


	//   ....[5]....
        /*00d8*/ 	.word	0x000149e0


	//----- nvinfo : EIATTR_CTAIDZ_USED
	.align		4
.L_1744:
        /*00dc*/ 	.byte	0x01, 0x04
	.zero		2


	//----- nvinfo : EIATTR_CRS_STACK_SIZE
	.align		4
        /*00e0*/ 	.byte	0x04, 0x1e
        /*00e2*/ 	.short	(.L_1746 - .L_1745)
.L_1745:
        /*00e4*/ 	.word	0x00000000
.L_1746:


//--------------------- .nv.callgraph             --------------------------
	.section	.nv.callgraph,"",@"SHT_CUDA_CALLGRAPH"
	.align	4
	.sectionentsize	8
	.align		4
        /*0000*/ 	.word	0x00000000
	.align		4
        /*0004*/ 	.word	0xffffffff
	.align		4
        /*0008*/ 	.word	0x00000000
	.align		4
        /*000c*/ 	.word	0xfffffffe
	.align		4
        /*0010*/ 	.word	0x00000000
	.align		4
        /*0014*/ 	.word	0xfffffffd
	.align		4
        /*0018*/ 	.word	0x00000000
	.align		4
        /*001c*/ 	.word	0xfffffffc


//--------------------- .nv.rel.action            --------------------------
	.section	.nv.rel.action,"",@"SHT_CUDA_RELOCINFO"
	.align	8
	.sectionentsize	8
        /*0000*/ 	.byte	0x73, 0x00, 0x00, 0x00, 0x00, 0x00, 0x00, 0x00, 0x00, 0x00, 0x00, 0x11, 0x25, 0x00, 0x05, 0x36


//--------------------- .nv.constant4             --------------------------
	.section	.nv.constant4,"a",@progbits
	.align	8
	.align		8
.nv.constant4:
        /*0000*/ 	.dword	_ZN79_INTERNAL_68d571b8_42_flash_fwd_split_hdim96_fp16_causal_sm80_cu_0106449f_108984cuda3std3__45__cpo5beginE
	.align		8
        /*0008*/ 	.dword	_ZN79_INTERNAL_68d571b8_42_flash_fwd_split_hdim96_fp16_causal_sm80_cu_0106449f_108984cuda3std3__45__cpo3endE
	.align		8
        /*0010*/ 	.dword	_ZN79_INTERNAL_68d571b8_42_flash_fwd_split_hdim96_fp16_causal_sm80_cu_0106449f_108984cuda3std3__45__cpo6cbeginE
	.align		8
        /*0018*/ 	.dword	_ZN79_INTERNAL_68d571b8_42_flash_fwd_split_hdim96_fp16_causal_sm80_cu_0106449f_108984cuda3std3__45__cpo4cendE
	.align		8
        /*0020*/ 	.dword	_ZN79_INTERNAL_68d571b8_42_flash_fwd_split_hdim96_fp16_causal_sm80_cu_0106449f_108984cuda3std3__481_GLOBAL__N__68d571b8_42_flash_fwd_split_hdim96_fp16_causal_sm80_cu_0106449f_108986ignoreE
	.align		8
        /*0028*/ 	.dword	_ZN79_INTERNAL_68d571b8_42_flash_fwd_split_hdim96_fp16_causal_sm80_cu_0106449f_108984cuda3std3__419piecewise_constructE
	.align		8
        /*0030*/ 	.dword	_ZN79_INTERNAL_68d571b8_42_flash_fwd_split_hdim96_fp16_causal_sm80_cu_0106449f_108984cuda3std3__48in_placeE
	.align		8
        /*0038*/ 	.dword	_ZN79_INTERNAL_68d571b8_42_flash_fwd_split_hdim96_fp16_causal_sm80_cu_0106449f_108984cuda3std6ranges3__45__cpo4swapE
	.align		8
        /*0040*/ 	.dword	_ZN79_INTERNAL_68d571b8_42_flash_fwd_split_hdim96_fp16_causal_sm80_cu_0106449f_108984cuda3std6ranges3__45__cpo9iter_moveE
	.align		8
        /*0048*/ 	.dword	_ZN79_INTERNAL_68d571b8_42_flash_fwd_split_hdim96_fp16_causal_sm80_cu_0106449f_108984cute7productE
	.align		8
        /*0050*/ 	.dword	_ZN79_INTERNAL_68d571b8_42_flash_fwd_split_hdim96_fp16_causal_sm80_cu_0106449f_108984cute1_E


//--------------------- .nv.constant0._ZN5flash32flash_fwd_splitkv_combine_kernelI23Flash_fwd_kernel_traitsILi96ELi64ELi128ELi4ELb0ELb0EN7cutlass6half_tE19Flash_kernel_traitsILi96ELi64ELi128ELi4ES3_EELi16ELi7ELb0EEEvNS_16Flash_fwd_paramsE --------------------------
	.section	.nv.constant0._ZN5flash32flash_fwd_splitkv_combine_kernelI23Flash_fwd_kernel_traitsILi96ELi64ELi128ELi4ELb0ELb0EN7cutlass6half_tE19Flash_kernel_traitsILi96ELi64ELi128ELi4ES3_EELi16ELi7ELb0EEEvNS_16Flash_fwd_paramsE,"a",@progbits
	.sectionflags	@""
	.align	4
.nv.constant0._ZN5flash32flash_fwd_splitkv_combine_kernelI23Flash_fwd_kernel_traitsILi96ELi64ELi128ELi4ELb0ELb0EN7cutlass6half_tE19Flash_kernel_traitsILi96ELi64ELi128ELi4ES3_EELi16ELi7ELb0EEEvNS_16Flash_fwd_paramsE:
	.zero		816


//--------------------- .nv.constant0._ZN5flash32flash_fwd_splitkv_combine_kernelI23Flash_fwd_kernel_traitsILi96ELi64ELi128ELi4ELb0ELb0EN7cutlass6half_tE19Flash_kernel_traitsILi96ELi64ELi128ELi4ES3_EELi16ELi6ELb0EEEvNS_16Flash_fwd_paramsE --------------------------
	.section	.nv.constant0._ZN5flash32flash_fwd_splitkv_combine_kernelI23Flash_fwd_kernel_traitsILi96ELi64ELi128ELi4ELb0ELb0EN7cutlass6half_tE19Flash_kernel_traitsILi96ELi64ELi128ELi4ES3_EELi16ELi6ELb0EEEvNS_16Flash_fwd_paramsE,"a",@progbits
	.sectionflags	@""
	.align	4
.nv.constant0._ZN5flash32flash_fwd_splitkv_combine_kernelI23Flash_fwd_kernel_traitsILi96ELi64ELi128ELi4ELb0ELb0EN7cutlass6half_tE19Flash_kernel_traitsILi96ELi64ELi128ELi4ES3_EELi16ELi6ELb0EEEvNS_16Flash_fwd_paramsE:
	.zero		816


//--------------------- .nv.constant0._ZN5flash32flash_fwd_splitkv_combine_kernelI23Flash_fwd_kernel_traitsILi96ELi64ELi128ELi4ELb0ELb0EN7cutlass6half_tE19Flash_kernel_traitsILi96ELi64ELi128ELi4ES3_EELi16ELi5ELb0EEEvNS_16Flash_fwd_paramsE --------------------------
	.section	.nv.constant0._ZN5flash32flash_fwd_splitkv_combine_kernelI23Flash_fwd_kernel_traitsILi96ELi64ELi128ELi4ELb0ELb0EN7cutlass6half_tE19Flash_kernel_traitsILi96ELi64ELi128ELi4ES3_EELi16ELi5ELb0EEEvNS_16Flash_fwd_paramsE,"a",@progbits
	.sectionflags	@""
	.align	4
.nv.constant0._ZN5flash32flash_fwd_splitkv_combine_kernelI23Flash_fwd_kernel_traitsILi96ELi64ELi128ELi4ELb0ELb0EN7cutlass6half_tE19Flash_kernel_traitsILi96ELi64ELi128ELi4ES3_EELi16ELi5ELb0EEEvNS_16Flash_fwd_paramsE:
	.zero		816


//--------------------- .nv.constant0._ZN5flash32flash_fwd_splitkv_combine_kernelI23Flash_fwd_kernel_traitsILi96ELi64ELi128ELi4ELb0ELb0EN7cutlass6half_tE19Flash_kernel_traitsILi96ELi64ELi128ELi4ES3_EELi16ELi4ELb0EEEvNS_16Flash_fwd_paramsE --------------------------
	.section	.nv.constant0._ZN5flash32flash_fwd_splitkv_combine_kernelI23Flash_fwd_kernel_traitsILi96ELi64ELi128ELi4ELb0ELb0EN7cutlass6half_tE19Flash_kernel_traitsILi96ELi64ELi128ELi4ES3_EELi16ELi4ELb0EEEvNS_16Flash_fwd_paramsE,"a",@progbits
	.sectionflags	@""
	.align	4
.nv.constant0._ZN5flash32flash_fwd_splitkv_combine_kernelI23Flash_fwd_kernel_traitsILi96ELi64ELi128ELi4ELb0ELb0EN7cutlass6half_tE19Flash_kernel_traitsILi96ELi64ELi128ELi4ES3_EELi16ELi4ELb0EEEvNS_16Flash_fwd_paramsE:
	.zero		816


//--------------------- .nv.constant0._ZN5flash32flash_fwd_splitkv_combine_kernelI23Flash_fwd_kernel_traitsILi96ELi64ELi128ELi4ELb0ELb0EN7cutlass6half_tE19Flash_kernel_traitsILi96ELi64ELi128ELi4ES3_EELi16ELi3ELb0EEEvNS_16Flash_fwd_paramsE --------------------------
	.section	.nv.constant0._ZN5flash32flash_fwd_splitkv_combine_kernelI23Flash_fwd_kernel_traitsILi96ELi64ELi128ELi4ELb0ELb0EN7cutlass6half_tE19Flash_kernel_traitsILi96ELi64ELi128ELi4ES3_EELi16ELi3ELb0EEEvNS_16Flash_fwd_paramsE,"a",@progbits
	.sectionflags	@""
	.align	4
.nv.constant0._ZN5flash32flash_fwd_splitkv_combine_kernelI23Flash_fwd_kernel_traitsILi96ELi64ELi128ELi4ELb0ELb0EN7cutlass6half_tE19Flash_kernel_traitsILi96ELi64ELi128ELi4ES3_EELi16ELi3ELb0EEEvNS_16Flash_fwd_paramsE:
	.zero		816


//--------------------- .nv.constant0._ZN5flash32flash_fwd_splitkv_combine_kernelI23Flash_fwd_kernel_traitsILi96ELi64ELi128ELi4ELb0ELb0EN7cutlass6half_tE19Flash_kernel_traitsILi96ELi64ELi128ELi4ES3_EELi16ELi2ELb0EEEvNS_16Flash_fwd_paramsE --------------------------
	.section	.nv.constant0._ZN5flash32flash_fwd_splitkv_combine_kernelI23Flash_fwd_kernel_traitsILi96ELi64ELi128ELi4ELb0ELb0EN7cutlass6half_tE19Flash_kernel_traitsILi96ELi64ELi128ELi4ES3_EELi16ELi2ELb0EEEvNS_16Flash_fwd_paramsE,"a",@progbits
	.sectionflags	@""
	.align	4
.nv.constant0._ZN5flash32flash_fwd_splitkv_combine_kernelI23Flash_fwd_kernel_traitsILi96ELi64ELi128ELi4ELb0ELb0EN7cutlass6half_tE19Flash_kernel_traitsILi96ELi64ELi128ELi4ES3_EELi16ELi2ELb0EEEvNS_16Flash_fwd_paramsE:
	.zero		816


//--------------------- .nv.constant0._ZN5flash32flash_fwd_splitkv_combine_kernelI23Flash_fwd_kernel_traitsILi96ELi64ELi128ELi4ELb0ELb0EN7cutlass6half_tE19Flash_kernel_traitsILi96ELi64ELi128ELi4ES3_EELi16ELi1ELb0EEEvNS_16Flash_fwd_paramsE --------------------------
	.section	.nv.constant0._ZN5flash32flash_fwd_splitkv_combine_kernelI23Flash_fwd_kernel_traitsILi96ELi64ELi128ELi4ELb0ELb0EN7cutlass6half_tE19Flash_kernel_traitsILi96ELi64ELi128ELi4ES3_EELi16ELi1ELb0EEEvNS_16Flash_fwd_paramsE,"a",@progbits
	.sectionflags	@""
	.align	4
.nv.constant0._ZN5flash32flash_fwd_splitkv_combine_kernelI23Flash_fwd_kernel_traitsILi96ELi64ELi128ELi4ELb0ELb0EN7cutlass6half_tE19Flash_kernel_traitsILi96ELi64ELi128ELi4ES3_EELi16ELi1ELb0EEEvNS_16Flash_fwd_paramsE:
	.zero		816


//--------------------- .nv.constant0._ZN5flash32flash_fwd_splitkv_combine_kernelI23Flash_fwd_kernel_traitsILi96ELi64ELi128ELi4ELb0ELb0EN7cutlass6half_tE19Flash_kernel_traitsILi96ELi64ELi128ELi4ES3_EELi16ELi7ELb1EEEvNS_16Flash_fwd_paramsE --------------------------
	.section	.nv.constant0._ZN5flash32flash_fwd_splitkv_combine_kernelI23Flash_fwd_kernel_traitsILi96ELi64ELi128ELi4ELb0ELb0EN7cutlass6half_tE19Flash_kernel_traitsILi96ELi64ELi128ELi4ES3_EELi16ELi7ELb1EEEvNS_16Flash_fwd_paramsE,"a",@progbits
	.sectionflags	@""
	.align	4
.nv.constant0._ZN5flash32flash_fwd_splitkv_combine_kernelI23Flash_fwd_kernel_traitsILi96ELi64ELi128ELi4ELb0ELb0EN7cutlass6half_tE19Flash_kernel_traitsILi96ELi64ELi128ELi4ES3_EELi16ELi7ELb1EEEvNS_16Flash_fwd_paramsE:
	.zero		816


//--------------------- .nv.constant0._ZN5flash32flash_fwd_splitkv_combine_kernelI23Flash_fwd_kernel_traitsILi96ELi64ELi128ELi4ELb0ELb0EN7cutlass6half_tE19Flash_kernel_traitsILi96ELi64ELi128ELi4ES3_EELi16ELi6ELb1EEEvNS_16Flash_fwd_paramsE --------------------------
	.section	.nv.constant0._ZN5flash32flash_fwd_splitkv_combine_kernelI23Flash_fwd_kernel_traitsILi96ELi64ELi128ELi4ELb0ELb0EN7cutlass6half_tE19Flash_kernel_traitsILi96ELi64ELi128ELi4ES3_EELi16ELi6ELb1EEEvNS_16Flash_fwd_paramsE,"a",@progbits
	.sectionflags	@""
	.align	4
.nv.constant0._ZN5flash32flash_fwd_splitkv_combine_kernelI23Flash_fwd_kernel_traitsILi96ELi64ELi128ELi4ELb0ELb0EN7cutlass6half_tE19Flash_kernel_traitsILi96ELi64ELi128ELi4ES3_EELi16ELi6ELb1EEEvNS_16Flash_fwd_paramsE:
	.zero		816


//--------------------- .nv.constant0._ZN5flash32flash_fwd_splitkv_combine_kernelI23Flash_fwd_kernel_traitsILi96ELi64ELi128ELi4ELb0ELb0EN7cutlass6half_tE19Flash_kernel_traitsILi96ELi64ELi128ELi4ES3_EELi16ELi5ELb1EEEvNS_16Flash_fwd_paramsE --------------------------
	.section	.nv.constant0._ZN5flash32flash_fwd_splitkv_combine_kernelI23Flash_fwd_kernel_traitsILi96ELi64ELi128ELi4ELb0ELb0EN7cutlass6half_tE19Flash_kernel_traitsILi96ELi64ELi128ELi4ES3_EELi16ELi5ELb1EEEvNS_16Flash_fwd_paramsE,"a",@progbits
	.sectionflags	@""
	.align	4
.nv.constant0._ZN5flash32flash_fwd_splitkv_combine_kernelI23Flash_fwd_kernel_traitsILi96ELi64ELi128ELi4ELb0ELb0EN7cutlass6half_tE19Flash_kernel_traitsILi96ELi64ELi128ELi4ES3_EELi16ELi5ELb1EEEvNS_16Flash_fwd_paramsE:
	.zero		816


//--------------------- .nv.constant0._ZN5flash32flash_fwd_splitkv_combine_kernelI23Flash_fwd_kernel_traitsILi96ELi64ELi128ELi4ELb0ELb0EN7cutlass6half_tE19Flash_kernel_traitsILi96ELi64ELi128ELi4ES3_EELi16ELi4ELb1EEEvNS_16Flash_fwd_paramsE --------------------------
	.section	.nv.constant0._ZN5flash32flash_fwd_splitkv_combine_kernelI23Flash_fwd_kernel_traitsILi96ELi64ELi128ELi4ELb0ELb0EN7cutlass6half_tE19Flash_kernel_traitsILi96ELi64ELi128ELi4ES3_EELi16ELi4ELb1EEEvNS_16Flash_fwd_paramsE,"a",@progbits
	.sectionflags	@""
	.align	4
.nv.constant0._ZN5flash32flash_fwd_splitkv_combine_kernelI23Flash_fwd_kernel_traitsILi96ELi64ELi128ELi4ELb0ELb0EN7cutlass6half_tE19Flash_kernel_traitsILi96ELi64ELi128ELi4ES3_EELi16ELi4ELb1EEEvNS_16Flash_fwd_paramsE:
	.zero		816


//--------------------- .nv.constant0._ZN5flash32flash_fwd_splitkv_combine_kernelI23Flash_fwd_kernel_traitsILi96ELi64ELi128ELi4ELb0ELb0EN7cutlass6half_tE19Flash_kernel_traitsILi96ELi64ELi128ELi4ES3_EELi16ELi3ELb1EEEvNS_16Flash_fwd_paramsE --------------------------
	.section	.nv.constant0._ZN5flash32flash_fwd_splitkv_combine_kernelI23Flash_fwd_kernel_traitsILi96ELi64ELi128ELi4ELb0ELb0EN7cutlass6half_tE19Flash_kernel_traitsILi96ELi64ELi128ELi4ES3_EELi16ELi3ELb1EEEvNS_16Flash_fwd_paramsE,"a",@progbits
	.sectionflags	@""
	.align	4
.nv.constant0._ZN5flash32flash_fwd_splitkv_combine_kernelI23Flash_fwd_kernel_traitsILi96ELi64ELi128ELi4ELb0ELb0EN7cutlass6half_tE19Flash_kernel_traitsILi96ELi64ELi128ELi4ES3_EELi16ELi3ELb1EEEvNS_16Flash_fwd_paramsE:
	.zero		816


//--------------------- .nv.constant0._ZN5flash32flash_fwd_splitkv_combine_kernelI23Flash_fwd_kernel_traitsILi96ELi64ELi128ELi4ELb0ELb0EN7cutlass6half_tE19Flash_kernel_traitsILi96ELi64ELi128ELi4ES3_EELi16ELi2ELb1EEEvNS_16Flash_fwd_paramsE --------------------------
	.section	.nv.constant0._ZN5flash32flash_fwd_splitkv_combine_kernelI23Flash_fwd_kernel_traitsILi96ELi64ELi128ELi4ELb0ELb0EN7cutlass6half_tE19Flash_kernel_traitsILi96ELi64ELi128ELi4ES3_EELi16ELi2ELb1EEEvNS_16Flash_fwd_paramsE,"a",@progbits
	.sectionflags	@""
	.align	4
.nv.constant0._ZN5flash32flash_fwd_splitkv_combine_kernelI23Flash_fwd_kernel_traitsILi96ELi64ELi128ELi4ELb0ELb0EN7cutlass6half_tE19Flash_kernel_traitsILi96ELi64ELi128ELi4ES3_EELi16ELi2ELb1EEEvNS_16Flash_fwd_paramsE:
	.zero		816


//--------------------- .nv.constant0._ZN5flash32flash_fwd_splitkv_combine_kernelI23Flash_fwd_kernel_traitsILi96ELi64ELi128ELi4ELb0ELb0EN7cutlass6half_tE19Flash_kernel_traitsILi96ELi64ELi128ELi4ES3_EELi16ELi1ELb1EEEvNS_16Flash_fwd_paramsE --------------------------
	.section	.nv.constant0._ZN5flash32flash_fwd_splitkv_combine_kernelI23Flash_fwd_kernel_traitsILi96ELi64ELi128ELi4ELb0ELb0EN7cutlass6half_tE19Flash_kernel_traitsILi96ELi64ELi128ELi4ES3_EELi16ELi1ELb1EEEvNS_16Flash_fwd_paramsE,"a",@progbits
	.sectionflags	@""
	.align	4
.nv.constant0._ZN5flash32flash_fwd_splitkv_combine_kernelI23Flash_fwd_kernel_traitsILi96ELi64ELi128ELi4ELb0ELb0EN7cutlass6half_tE19Flash_kernel_traitsILi96ELi64ELi128ELi4ES3_EELi16ELi1ELb1EEEvNS_16Flash_fwd_paramsE:
	.zero		816


//--------------------- .nv.constant0._ZN5flash24flash_fwd_splitkv_kernelI23Flash_fwd_kernel_traitsILi96ELi64ELi128ELi4ELb0ELb0EN7cutlass6half_tE19Flash_kernel_traitsILi96ELi64ELi128ELi4ES3_EELb1ELb0ELb0ELb0ELb0ELb0ELb0ELb0EEEvNS_16Flash_fwd_paramsE --------------------------
	.section	.nv.constant0._ZN5flash24flash_fwd_splitkv_kernelI23Flash_fwd_kernel_traitsILi96ELi64ELi128ELi4ELb0ELb0EN7cutlass6half_tE19Flash_kernel_traitsILi96ELi64ELi128ELi4ES3_EELb1ELb0ELb0ELb0ELb0ELb0ELb0ELb0EEEvNS_16Flash_fwd_paramsE,"a",@progbits
	.sectionflags	@""
	.align	4
.nv.constant0._ZN5flash24flash_fwd_splitkv_kernelI23Flash_fwd_kernel_traitsILi96ELi64ELi128ELi4ELb0ELb0EN7cutlass6half_tE19Flash_kernel_traitsILi96ELi64ELi128ELi4ES3_EELb1ELb0ELb0ELb0ELb0ELb0ELb0ELb0EEEvNS_16Flash_fwd_paramsE:
	.zero		816


//--------------------- .nv.constant0._ZN5flash24flash_fwd_splitkv_kernelI23Flash_fwd_kernel_traitsILi96ELi64ELi128ELi4ELb0ELb0EN7cutlass6half_tE19Flash_kernel_traitsILi96ELi64ELi128ELi4ES3_EELb1ELb0ELb0ELb0ELb0ELb1ELb0ELb0EEEvNS_16Flash_fwd_paramsE --------------------------
	.section	.nv.constant0._ZN5flash24flash_fwd_splitkv_kernelI23Flash_fwd_kernel_traitsILi96ELi64ELi128ELi4ELb0ELb0EN7cutlass6half_tE19Flash_kernel_traitsILi96ELi64ELi128ELi4ES3_EELb1ELb0ELb0ELb0ELb0ELb1ELb0ELb0EEEvNS_16Flash_fwd_paramsE,"a",@progbits
	.sectionflags	@""
	.align	4
.nv.constant0._ZN5flash24flash_fwd_splitkv_kernelI23Flash_fwd_kernel_traitsILi96ELi64ELi128ELi4ELb0ELb0EN7cutlass6half_tE19Flash_kernel_traitsILi96ELi64ELi128ELi4ES3_EELb1ELb0ELb0ELb0ELb0ELb1ELb0ELb0EEEvNS_16Flash_fwd_paramsE:
	.zero		816


//--------------------- .nv.constant0._ZN5flash24flash_fwd_splitkv_kernelI23Flash_fwd_kernel_traitsILi96ELi64ELi128ELi4ELb0ELb0EN7cutlass6half_tE19Flash_kernel_traitsILi96ELi64ELi128ELi4ES3_EELb1ELb0ELb0ELb0ELb0ELb0ELb0ELb1EEEvNS_16Flash_fwd_paramsE --------------------------
	.section	.nv.constant0._ZN5flash24flash_fwd_splitkv_kernelI23Flash_fwd_kernel_traitsILi96ELi64ELi128ELi4ELb0ELb0EN7cutlass6half_tE19Flash_kernel_traitsILi96ELi64ELi128ELi4ES3_EELb1ELb0ELb0ELb0ELb0ELb0ELb0ELb1EEEvNS_16Flash_fwd_paramsE,"a",@progbits
	.sectionflags	@""
	.align	4
.nv.constant0._ZN5flash24flash_fwd_splitkv_kernelI23Flash_fwd_kernel_traitsILi96ELi64ELi128ELi4ELb0ELb0EN7cutlass6half_tE19Flash_kernel_traitsILi96ELi64ELi128ELi4ES3_EELb1ELb0ELb0ELb0ELb0ELb0ELb0ELb1EEEvNS_16Flash_fwd_paramsE:
	.zero		816


//--------------------- .nv.constant0._ZN5flash24flash_fwd_splitkv_kernelI23Flash_fwd_kernel_traitsILi96ELi64ELi128ELi4ELb0ELb0EN7cutlass6half_tE19Flash_kernel_traitsILi96ELi64ELi128ELi4ES3_EELb1ELb0ELb0ELb0ELb0ELb1ELb0ELb1EEEvNS_16Flash_fwd_paramsE --------------------------
	.section	.nv.constant0._ZN5flash24flash_fwd_splitkv_kernelI23Flash_fwd_kernel_traitsILi96ELi64ELi128ELi4ELb0ELb0EN7cutlass6half_tE19Flash_kernel_traitsILi96ELi64ELi128ELi4ES3_EELb1ELb0ELb0ELb0ELb0ELb1ELb0ELb1EEEvNS_16Flash_fwd_paramsE,"a",@progbits
	.sectionflags	@""
	.align	4
.nv.constant0._ZN5flash24flash_fwd_splitkv_kernelI23Flash_fwd_kernel_traitsILi96ELi64ELi128ELi4ELb0ELb0EN7cutlass6half_tE19Flash_kernel_traitsILi96ELi64ELi128ELi4ES3_EELb1ELb0ELb0ELb0ELb0ELb1ELb0ELb1EEEvNS_16Flash_fwd_paramsE:
	.zero		816


//--------------------- .nv.constant0._ZN5flash24flash_fwd_splitkv_kernelI23Flash_fwd_kernel_traitsILi96ELi64ELi128ELi4ELb0ELb0EN7cutlass6half_tE19Flash_kernel_traitsILi96ELi64ELi128ELi4ES3_EELb1ELb0ELb0ELb0ELb0ELb0ELb1ELb0EEEvNS_16Flash_fwd_paramsE --------------------------
	.section	.nv.constant0._ZN5flash24flash_fwd_splitkv_kernelI23Flash_fwd_kernel_traitsILi96ELi64ELi128ELi4ELb0ELb0EN7cutlass6half_tE19Flash_kernel_traitsILi96ELi64ELi128ELi4ES3_EELb1ELb0ELb0ELb0ELb0ELb0ELb1ELb0EEEvNS_16Flash_fwd_paramsE,"a",@progbits
	.sectionflags	@""
	.align	4
.nv.constant0._ZN5flash24flash_fwd_splitkv_kernelI23Flash_fwd_kernel_traitsILi96ELi64ELi128ELi4ELb0ELb0EN7cutlass6half_tE19Flash_kernel_traitsILi96ELi64ELi128ELi4ES3_EELb1ELb0ELb0ELb0ELb0ELb0ELb1ELb0EEEvNS_16Flash_fwd_paramsE:
	.zero		816


//--------------------- .nv.constant0._ZN5flash24flash_fwd_splitkv_kernelI23Flash_fwd_kernel_traitsILi96ELi64ELi128ELi4ELb0ELb0EN7cutlass6half_tE19Flash_kernel_traitsILi96ELi64ELi128ELi4ES3_EELb1ELb0ELb0ELb0ELb0ELb1ELb1ELb0EEEvNS_16Flash_fwd_paramsE --------------------------
	.section	.nv.constant0._ZN5flash24flash_fwd_splitkv_kernelI23Flash_fwd_kernel_traitsILi96ELi64ELi128ELi4ELb0ELb0EN7cutlass6half_tE19Flash_kernel_traitsILi96ELi64ELi128ELi4ES3_EELb1ELb0ELb0ELb0ELb0ELb1ELb1ELb0EEEvNS_16Flash_fwd_paramsE,"a",@progbits
	.sectionflags	@""
	.align	4
.nv.constant0._ZN5flash24flash_fwd_splitkv_kernelI23Flash_fwd_kernel_traitsILi96ELi64ELi128ELi4ELb0ELb0EN7cutlass6half_tE19Flash_kernel_traitsILi96ELi64ELi128ELi4ES3_EELb1ELb0ELb0ELb0ELb0ELb1ELb1ELb0EEEvNS_16Flash_fwd_paramsE:
	.zero		816


//--------------------- .nv.constant0._ZN5flash24flash_fwd_splitkv_kernelI23Flash_fwd_kernel_traitsILi96ELi64ELi128ELi4ELb0ELb0EN7cutlass6half_tE19Flash_kernel_traitsILi96ELi64ELi128ELi4ES3_EELb1ELb0ELb0ELb0ELb0ELb0ELb1ELb1EEEvNS_16Flash_fwd_paramsE --------------------------
	.section	.nv.constant0._ZN5flash24flash_fwd_splitkv_kernelI23Flash_fwd_kernel_traitsILi96ELi64ELi128ELi4ELb0ELb0EN7cutlass6half_tE19Flash_kernel_traitsILi96ELi64ELi128ELi4ES3_EELb1ELb0ELb0ELb0ELb0ELb0ELb1ELb1EEEvNS_16Flash_fwd_paramsE,"a",@progbits
	.sectionflags	@""
	.align	4
.nv.constant0._ZN5flash24flash_fwd_splitkv_kernelI23Flash_fwd_kernel_traitsILi96ELi64ELi128ELi4ELb0ELb0EN7cutlass6half_tE19Flash_kernel_traitsILi96ELi64ELi128ELi4ES3_EELb1ELb0ELb0ELb0ELb0ELb0ELb1ELb1EEEvNS_16Flash_fwd_paramsE:
	.zero		816


//--------------------- .nv.constant0._ZN5flash24flash_fwd_splitkv_kernelI23Flash_fwd_kernel_traitsILi96ELi64ELi128ELi4ELb0ELb0EN7cutlass6half_tE19Flash_kernel_traitsILi96ELi64ELi128ELi4ES3_EELb1ELb0ELb0ELb0ELb0ELb1ELb1ELb1EEEvNS_16Flash_fwd_paramsE --------------------------
	.section	.nv.constant0._ZN5flash24flash_fwd_splitkv_kernelI23Flash_fwd_kernel_traitsILi96ELi64ELi128ELi4ELb0ELb0EN7cutlass6half_tE19Flash_kernel_traitsILi96ELi64ELi128ELi4ES3_EELb1ELb0ELb0ELb0ELb0ELb1ELb1ELb1EEEvNS_16Flash_fwd_paramsE,"a",@progbits
	.sectionflags	@""
	.align	4
.nv.constant0._ZN5flash24flash_fwd_splitkv_kernelI23Flash_fwd_kernel_traitsILi96ELi64ELi128ELi4ELb0ELb0EN7cutlass6half_tE19Flash_kernel_traitsILi96ELi64ELi128ELi4ES3_EELb1ELb0ELb0ELb0ELb0ELb1ELb1ELb1EEEvNS_16Flash_fwd_paramsE:
	.zero		816


//--------------------- .nv.constant0._ZN5flash24flash_fwd_splitkv_kernelI23Flash_fwd_kernel_traitsILi96ELi64ELi128ELi4ELb0ELb0EN7cutlass6half_tE19Flash_kernel_traitsILi96ELi64ELi128ELi4ES3_EELb1ELb0ELb0ELb1ELb1ELb0ELb0ELb0EEEvNS_16Flash_fwd_paramsE --------------------------
	.section	.nv.constant0._ZN5flash24flash_fwd_splitkv_kernelI23Flash_fwd_kernel_traitsILi96ELi64ELi128ELi4ELb0ELb0EN7cutlass6half_tE19Flash_kernel_traitsILi96ELi64ELi128ELi4ES3_EELb1ELb0ELb0ELb1ELb1ELb0ELb0ELb0EEEvNS_16Flash_fwd_paramsE,"a",@progbits
	.sectionflags	@""
	.align	4
.nv.constant0._ZN5flash24flash_fwd_splitkv_kernelI23Flash_fwd_kernel_traitsILi96ELi64ELi128ELi4ELb0ELb0EN7cutlass6half_tE19Flash_kernel_traitsILi96ELi64ELi128ELi4ES3_EELb1ELb0ELb0ELb1ELb1ELb0ELb0ELb0EEEvNS_16Flash_fwd_paramsE:
	.zero		816


//--------------------- .nv.constant0._ZN5flash24flash_fwd_splitkv_kernelI23Flash_fwd_kernel_traitsILi96ELi64ELi128ELi4ELb0ELb0EN7cutlass6half_tE19Flash_kernel_traitsILi96ELi64ELi128ELi4ES3_EELb1ELb0ELb0ELb1ELb1ELb1ELb0ELb0EEEvNS_16Flash_fwd_paramsE --------------------------
	.section	.nv.constant0._ZN5flash24flash_fwd_splitkv_kernelI23Flash_fwd_kernel_traitsILi96ELi64ELi128ELi4ELb0ELb0EN7cutlass6half_tE19Flash_kernel_traitsILi96ELi64ELi128ELi4ES3_EELb1ELb0ELb0ELb1ELb1ELb1ELb0ELb0EEEvNS_16Flash_fwd_paramsE,"a",@progbits
	.sectionflags	@""
	.align	4
.nv.constant0._ZN5flash24flash_fwd_splitkv_kernelI23Flash_fwd_kernel_traitsILi96ELi64ELi128ELi4ELb0ELb0EN7cutlass6half_tE19Flash_kernel_traitsILi96ELi64ELi128ELi4ES3_EELb1ELb0ELb0ELb1ELb1ELb1ELb0ELb0EEEvNS_16Flash_fwd_paramsE:
	.zero		816


//--------------------- .nv.constant0._ZN5flash24flash_fwd_splitkv_kernelI23Flash_fwd_kernel_traitsILi96ELi64ELi128ELi4ELb0ELb0EN7cutlass6half_tE19Flash_kernel_traitsILi96ELi64ELi128ELi4ES3_EELb1ELb0ELb0ELb1ELb1ELb0ELb1ELb0EEEvNS_16Flash_fwd_paramsE --------------------------
	.section	.nv.constant0._ZN5flash24flash_fwd_splitkv_kernelI23Flash_fwd_kernel_traitsILi96ELi64ELi128ELi4ELb0ELb0EN7cutlass6half_tE19Flash_kernel_traitsILi96ELi64ELi128ELi4ES3_EELb1ELb0ELb0ELb1ELb1ELb0ELb1ELb0EEEvNS_16Flash_fwd_paramsE,"a",@progbits
	.sectionflags	@""
	.align	4
.nv.constant0._ZN5flash24flash_fwd_splitkv_kernelI23Flash_fwd_kernel_traitsILi96ELi64ELi128ELi4ELb0ELb0EN7cutlass6half_tE19Flash_kernel_traitsILi96ELi64ELi128ELi4ES3_EELb1ELb0ELb0ELb1ELb1ELb0ELb1ELb0EEEvNS_16Flash_fwd_paramsE:
	.zero		816


//--------------------- .nv.constant0._ZN5flash24flash_fwd_splitkv_kernelI23Flash_fwd_kernel_traitsILi96ELi64ELi128ELi4ELb0ELb0EN7cutlass6half_tE19Flash_kernel_traitsILi96ELi64ELi128ELi4ES3_EELb1ELb0ELb0ELb1ELb1ELb1ELb1ELb0EEEvNS_16Flash_fwd_paramsE --------------------------
	.section	.nv.constant0._ZN5flash24flash_fwd_splitkv_kernelI23Flash_fwd_kernel_traitsILi96ELi64ELi128ELi4ELb0ELb0EN7cutlass6half_tE19Flash_kernel_traitsILi96ELi64ELi128ELi4ES3_EELb1ELb0ELb0ELb1ELb1ELb1ELb1ELb0EEEvNS_16Flash_fwd_paramsE,"a",@progbits
	.sectionflags	@""
	.align	4
.nv.constant0._ZN5flash24flash_fwd_splitkv_kernelI23Flash_fwd_kernel_traitsILi96ELi64ELi128ELi4ELb0ELb0EN7cutlass6half_tE19Flash_kernel_traitsILi96ELi64ELi128ELi4ES3_EELb1ELb0ELb0ELb1ELb1ELb1ELb1ELb0EEEvNS_16Flash_fwd_paramsE:
	.zero		816


//--------------------- .nv.constant0._ZN5flash24flash_fwd_splitkv_kernelI23Flash_fwd_kernel_traitsILi96ELi64ELi128ELi4ELb0ELb0EN7cutlass6half_tE19Flash_kernel_traitsILi96ELi64ELi128ELi4ES3_EELb1ELb0ELb0ELb0ELb1ELb0ELb0ELb0EEEvNS_16Flash_fwd_paramsE --------------------------
	.section	.nv.constant0._ZN5flash24flash_fwd_splitkv_kernelI23Flash_fwd_kernel_traitsILi96ELi64ELi128ELi4ELb0ELb0EN7cutlass6half_tE19Flash_kernel_traitsILi96ELi64ELi128ELi4ES3_EELb1ELb0ELb0ELb0ELb1ELb0ELb0ELb0EEEvNS_16Flash_fwd_paramsE,"a",@progbits
	.sectionflags	@""
	.align	4
.nv.constant0._ZN5flash24flash_fwd_splitkv_kernelI23Flash_fwd_kernel_traitsILi96ELi64ELi128ELi4ELb0ELb0EN7cutlass6half_tE19Flash_kernel_traitsILi96ELi64ELi128ELi4ES3_EELb1ELb0ELb0ELb0ELb1ELb0ELb0ELb0EEEvNS_16Flash_fwd_paramsE:
	.zero		816


//--------------------- .nv.constant0._ZN5flash24flash_fwd_splitkv_kernelI23Flash_fwd_kernel_traitsILi96ELi64ELi128ELi4ELb0ELb0EN7cutlass6half_tE19Flash_kernel_traitsILi96ELi64ELi128ELi4ES3_EELb1ELb0ELb0ELb0ELb1ELb1ELb0ELb0EEEvNS_16Flash_fwd_paramsE --------------------------
	.section	.nv.constant0._ZN5flash24flash_fwd_splitkv_kernelI23Flash_fwd_kernel_traitsILi96ELi64ELi128ELi4ELb0ELb0EN7cutlass6half_tE19Flash_kernel_traitsILi96ELi64ELi128ELi4ES3_EELb1ELb0ELb0ELb0ELb1ELb1ELb0ELb0EEEvNS_16Flash_fwd_paramsE,"a",@progbits
	.sectionflags	@""
	.align	4
.nv.constant0._ZN5flash24flash_fwd_splitkv_kernelI23Flash_fwd_kernel_traitsILi96ELi64ELi128ELi4ELb0ELb0EN7cutlass6half_tE19Flash_kernel_traitsILi96ELi64ELi128ELi4ES3_EELb1ELb0ELb0ELb0ELb1ELb1ELb0ELb0EEEvNS_16Flash_fwd_paramsE:
	.zero		816


//--------------------- .nv.constant0._ZN5flash24flash_fwd_splitkv_kernelI23Flash_fwd_kernel_traitsILi96ELi64ELi128ELi4ELb0ELb0EN7cutlass6half_tE19Flash_kernel_traitsILi96ELi64ELi128ELi4ES3_EELb1ELb0ELb1ELb0ELb0ELb0ELb0ELb0EEEvNS_16Flash_fwd_paramsE --------------------------
	.section	.nv.constant0._ZN5flash24flash_fwd_splitkv_kernelI23Flash_fwd_kernel_traitsILi96ELi64ELi128ELi4ELb0ELb0EN7cutlass6half_tE19Flash_kernel_traitsILi96ELi64ELi128ELi4ES3_EELb1ELb0ELb1ELb0ELb0ELb0ELb0ELb0EEEvNS_16Flash_fwd_paramsE,"a",@progbits
	.sectionflags	@""
	.align	4
.nv.constant0._ZN5flash24flash_fwd_splitkv_kernelI23Flash_fwd_kernel_traitsILi96ELi64ELi128ELi4ELb0ELb0EN7cutlass6half_tE19Flash_kernel_traitsILi96ELi64ELi128ELi4ES3_EELb1ELb0ELb1ELb0ELb0ELb0ELb0ELb0EEEvNS_16Flash_fwd_paramsE:
	.zero		816


//--------------------- .nv.constant0._ZN5flash24flash_fwd_splitkv_kernelI23Flash_fwd_kernel_traitsILi96ELi64ELi128ELi4ELb0ELb0EN7cutlass6half_tE19Flash_kernel_traitsILi96ELi64ELi128ELi4ES3_EELb1ELb0ELb1ELb0ELb0ELb1ELb0ELb0EEEvNS_16Flash_fwd_paramsE --------------------------
	.section	.nv.constant0._ZN5flash24flash_fwd_splitkv_kernelI23Flash_fwd_kernel_traitsILi96ELi64ELi128ELi4ELb0ELb0EN7cutlass6half_tE19Flash_kernel_traitsILi96ELi64ELi128ELi4ES3_EELb1ELb0ELb1ELb0ELb0ELb1ELb0ELb0EEEvNS_16Flash_fwd_paramsE,"a",@progbits
	.sectionflags	@""
	.align	4
.nv.constant0._ZN5flash24flash_fwd_splitkv_kernelI23Flash_fwd_kernel_traitsILi96ELi64ELi128ELi4ELb0ELb0EN7cutlass6half_tE19Flash_kernel_traitsILi96ELi64ELi128ELi4ES3_EELb1ELb0ELb1ELb0ELb0ELb1ELb0ELb0EEEvNS_16Flash_fwd_paramsE:
	.zero		816


//--------------------- .nv.constant0._ZN5flash24flash_fwd_splitkv_kernelI23Flash_fwd_kernel_traitsILi96ELi64ELi128ELi4ELb0ELb0EN7cutlass6half_tE19Flash_kernel_traitsILi96ELi64ELi128ELi4ES3_EELb1ELb0ELb0ELb0ELb1ELb0ELb0ELb1EEEvNS_16Flash_fwd_paramsE --------------------------
	.section	.nv.constant0._ZN5flash24flash_fwd_splitkv_kernelI23Flash_fwd_kernel_traitsILi96ELi64ELi128ELi4ELb0ELb0EN7cutlass6half_tE19Flash_kernel_traitsILi96ELi64ELi128ELi4ES3_EELb1ELb0ELb0ELb0ELb1ELb0ELb0ELb1EEEvNS_16Flash_fwd_paramsE,"a",@progbits
	.sectionflags	@""
	.align	4
.nv.constant0._ZN5flash24flash_fwd_splitkv_kernelI23Flash_fwd_kernel_traitsILi96ELi64ELi128ELi4ELb0ELb0EN7cutlass6half_tE19Flash_kernel_traitsILi96ELi64ELi128ELi4ES3_EELb1ELb0ELb0ELb0ELb1ELb0ELb0ELb1EEEvNS_16Flash_fwd_paramsE:
	.zero		816


//--------------------- .nv.constant0._ZN5flash24flash_fwd_splitkv_kernelI23Flash_fwd_kernel_traitsILi96ELi64ELi128ELi4ELb0ELb0EN7cutlass6half_tE19Flash_kernel_traitsILi96ELi64ELi128ELi4ES3_EELb1ELb0ELb0ELb0ELb1ELb1ELb0ELb1EEEvNS_16Flash_fwd_paramsE --------------------------
	.section	.nv.constant0._ZN5flash24flash_fwd_splitkv_kernelI23Flash_fwd_kernel_traitsILi96ELi64ELi128ELi4ELb0ELb0EN7cutlass6half_tE19Flash_kernel_traitsILi96ELi64ELi128ELi4ES3_EELb1ELb0ELb0ELb0ELb1ELb1ELb0ELb1EEEvNS_16Flash_fwd_paramsE,"a",@progbits
	.sectionflags	@""
	.align	4
.nv.constant0._ZN5flash24flash_fwd_splitkv_kernelI23Flash_fwd_kernel_traitsILi96ELi64ELi128ELi4ELb0ELb0EN7cutlass6half_tE19Flash_kernel_traitsILi96ELi64ELi128ELi4ES3_EELb1ELb0ELb0ELb0ELb1ELb1ELb0ELb1EEEvNS_16Flash_fwd_paramsE:
	.zero		816


//--------------------- .nv.constant0._ZN5flash24flash_fwd_splitkv_kernelI23Flash_fwd_kernel_traitsILi96ELi64ELi128ELi4ELb0ELb0EN7cutlass6half_tE19Flash_kernel_traitsILi96ELi64ELi128ELi4ES3_EELb1ELb0ELb1ELb0ELb0ELb0ELb0ELb1EEEvNS_16Flash_fwd_paramsE --------------------------
	.section	.nv.constant0._ZN5flash24flash_fwd_splitkv_kernelI23Flash_fwd_kernel_traitsILi96ELi64ELi128ELi4ELb0ELb0EN7cutlass6half_tE19Flash_kernel_traitsILi96ELi64ELi128ELi4ES3_EELb1ELb0ELb1ELb0ELb0ELb0ELb0ELb1EEEvNS_16Flash_fwd_paramsE,"a",@progbits
	.sectionflags	@""
	.align	4
.nv.constant0._ZN5flash24flash_fwd_splitkv_kernelI23Flash_fwd_kernel_traitsILi96ELi64ELi128ELi4ELb0ELb0EN7cutlass6half_tE19Flash_kernel_traitsILi96ELi64ELi128ELi4ES3_EELb1ELb0ELb1ELb0ELb0ELb0ELb0ELb1EEEvNS_16Flash_fwd_paramsE:
	.zero		816


//--------------------- .nv.constant0._ZN5flash24flash_fwd_splitkv_kernelI23Flash_fwd_kernel_traitsILi96ELi64ELi128ELi4ELb0ELb0EN7cutlass6half_tE19Flash_kernel_traitsILi96ELi64ELi128ELi4ES3_EELb1ELb0ELb1ELb0ELb0ELb1ELb0ELb1EEEvNS_16Flash_fwd_paramsE --------------------------
	.section	.nv.constant0._ZN5flash24flash_fwd_splitkv_kernelI23Flash_fwd_kernel_traitsILi96ELi64ELi128ELi4ELb0ELb0EN7cutlass6half_tE19Flash_kernel_traitsILi96ELi64ELi128ELi4ES3_EELb1ELb0ELb1ELb0ELb0ELb1ELb0ELb1EEEvNS_16Flash_fwd_paramsE,"a",@progbits
	.sectionflags	@""
	.align	4
.nv.constant0._ZN5flash24flash_fwd_splitkv_kernelI23Flash_fwd_kernel_traitsILi96ELi64ELi128ELi4ELb0ELb0EN7cutlass6half_tE19Flash_kernel_traitsILi96ELi64ELi128ELi4ES3_EELb1ELb0ELb1ELb0ELb0ELb1ELb0ELb1EEEvNS_16Flash_fwd_paramsE:
	.zero		816


//--------------------- .nv.constant0._ZN5flash24flash_fwd_splitkv_kernelI23Flash_fwd_kernel_traitsILi96ELi64ELi128ELi4ELb0ELb0EN7cutlass6half_tE19Flash_kernel_traitsILi96ELi64ELi128ELi4ES3_EELb1ELb0ELb0ELb0ELb1ELb0ELb1ELb0EEEvNS_16Flash_fwd_paramsE --------------------------
	.section	.nv.constant0._ZN5flash24flash_fwd_splitkv_kernelI23Flash_fwd_kernel_traitsILi96ELi64ELi128ELi4ELb0ELb0EN7cutlass6half_tE19Flash_kernel_traitsILi96ELi64ELi128ELi4ES3_EELb1ELb0ELb0ELb0ELb1ELb0ELb1ELb0EEEvNS_16Flash_fwd_paramsE,"a",@progbits
	.sectionflags	@""
	.align	4
.nv.constant0._ZN5flash24flash_fwd_splitkv_kernelI23Flash_fwd_kernel_traitsILi96ELi64ELi128ELi4ELb0ELb0EN7cutlass6half_tE19Flash_kernel_traitsILi96ELi64ELi128ELi4ES3_EELb1ELb0ELb0ELb0ELb1ELb0ELb1ELb0EEEvNS_16Flash_fwd_paramsE:
	.zero		816


//--------------------- .nv.constant0._ZN5flash24flash_fwd_splitkv_kernelI23Flash_fwd_kernel_traitsILi96ELi64ELi128ELi4ELb0ELb0EN7cutlass6half_tE19Flash_kernel_traitsILi96ELi64ELi128ELi4ES3_EELb1ELb0ELb0ELb0ELb1ELb1ELb1ELb0EEEvNS_16Flash_fwd_paramsE --------------------------
	.section	.nv.constant0._ZN5flash24flash_fwd_splitkv_kernelI23Flash_fwd_kernel_traitsILi96ELi64ELi128ELi4ELb0ELb0EN7cutlass6half_tE19Flash_kernel_traitsILi96ELi64ELi128ELi4ES3_EELb1ELb0ELb0ELb0ELb1ELb1ELb1ELb0EEEvNS_16Flash_fwd_paramsE,"a",@progbits
	.sectionflags	@""
	.align	4
.nv.constant0._ZN5flash24flash_fwd_splitkv_kernelI23Flash_fwd_kernel_traitsILi96ELi64ELi128ELi4ELb0ELb0EN7cutlass6half_tE19Flash_kernel_traitsILi96ELi64ELi128ELi4ES3_EELb1ELb0ELb0ELb0ELb1ELb1ELb1ELb0EEEvNS_16Flash_fwd_paramsE:
	.zero		816


//--------------------- .nv.constant0._ZN5flash24flash_fwd_splitkv_kernelI23Flash_fwd_kernel_traitsILi96ELi64ELi128ELi4ELb0ELb0EN7cutlass6half_tE19Flash_kernel_traitsILi96ELi64ELi128ELi4ES3_EELb1ELb0ELb1ELb0ELb0ELb0ELb1ELb0EEEvNS_16Flash_fwd_paramsE --------------------------
	.section	.nv.constant0._ZN5flash24flash_fwd_splitkv_kernelI23Flash_fwd_kernel_traitsILi96ELi64ELi128ELi4ELb0ELb0EN7cutlass6half_tE19Flash_kernel_traitsILi96ELi64ELi128ELi4ES3_EELb1ELb0ELb1ELb0ELb0ELb0ELb1ELb0EEEvNS_16Flash_fwd_paramsE,"a",@progbits
	.sectionflags	@""
	.align	4
.nv.constant0._ZN5flash24flash_fwd_splitkv_kernelI23Flash_fwd_kernel_traitsILi96ELi64ELi128ELi4ELb0ELb0EN7cutlass6half_tE19Flash_kernel_traitsILi96ELi64ELi128ELi4ES3_EELb1ELb0ELb1ELb0ELb0ELb0ELb1ELb0EEEvNS_16Flash_fwd_paramsE:
	.zero		816


//--------------------- .nv.constant0._ZN5flash24flash_fwd_splitkv_kernelI23Flash_fwd_kernel_traitsILi96ELi64ELi128ELi4ELb0ELb0EN7cutlass6half_tE19Flash_kernel_traitsILi96ELi64ELi128ELi4ES3_EELb1ELb0ELb1ELb0ELb0ELb1ELb1ELb0EEEvNS_16Flash_fwd_paramsE --------------------------
	.section	.nv.constant0._ZN5flash24flash_fwd_splitkv_kernelI23Flash_fwd_kernel_traitsILi96ELi64ELi128ELi4ELb0ELb0EN7cutlass6half_tE19Flash_kernel_traitsILi96ELi64ELi128ELi4ES3_EELb1ELb0ELb1ELb0ELb0ELb1ELb1ELb0EEEvNS_16Flash_fwd_paramsE,"a",@progbits
	.sectionflags	@""
	.align	4
.nv.constant0._ZN5flash24flash_fwd_splitkv_kernelI23Flash_fwd_kernel_traitsILi96ELi64ELi128ELi4ELb0ELb0EN7cutlass6half_tE19Flash_kernel_traitsILi96ELi64ELi128ELi4ES3_EELb1ELb0ELb1ELb0ELb0ELb1ELb1ELb0EEEvNS_16Flash_fwd_paramsE:
	.zero		816


//--------------------- .nv.constant0._ZN5flash24flash_fwd_splitkv_kernelI23Flash_fwd_kernel_traitsILi96ELi64ELi128ELi4ELb0ELb0EN7cutlass6half_tE19Flash_kernel_traitsILi96ELi64ELi128ELi4ES3_EELb1ELb0ELb0ELb0ELb1ELb0ELb1ELb1EEEvNS_16Flash_fwd_paramsE --------------------------
	.section	.nv.constant0._ZN5flash24flash_fwd_splitkv_kernelI23Flash_fwd_kernel_traitsILi96ELi64ELi128ELi4ELb0ELb0EN7cutlass6half_tE19Flash_kernel_traitsILi96ELi64ELi128ELi4ES3_EELb1ELb0ELb0ELb0ELb1ELb0ELb1ELb1EEEvNS_16Flash_fwd_paramsE,"a",@progbits
	.sectionflags	@""
	.align	4
.nv.constant0._ZN5flash24flash_fwd_splitkv_kernelI23Flash_fwd_kernel_traitsILi96ELi64ELi128ELi4ELb0ELb0EN7cutlass6half_tE19Flash_kernel_traitsILi96ELi64ELi128ELi4ES3_EELb1ELb0ELb0ELb0ELb1ELb0ELb1ELb1EEEvNS_16Flash_fwd_paramsE:
	.zero		816


//--------------------- .nv.constant0._ZN5flash24flash_fwd_splitkv_kernelI23Flash_fwd_kernel_traitsILi96ELi64ELi128ELi4ELb0ELb0EN7cutlass6half_tE19Flash_kernel_traitsILi96ELi64ELi128ELi4ES3_EELb1ELb0ELb0ELb0ELb1ELb1ELb1ELb1EEEvNS_16Flash_fwd_paramsE --------------------------
	.section	.nv.constant0._ZN5flash24flash_fwd_splitkv_kernelI23Flash_fwd_kernel_traitsILi96ELi64ELi128ELi4ELb0ELb0EN7cutlass6half_tE19Flash_kernel_traitsILi96ELi64ELi128ELi4ES3_EELb1ELb0ELb0ELb0ELb1ELb1ELb1ELb1EEEvNS_16Flash_fwd_paramsE,"a",@progbits
	.sectionflags	@""
	.align	4
.nv.constant0._ZN5flash24flash_fwd_splitkv_kernelI23Flash_fwd_kernel_traitsILi96ELi64ELi128ELi4ELb0ELb0EN7cutlass6half_tE19Flash_kernel_traitsILi96ELi64ELi128ELi4ES3_EELb1ELb0ELb0ELb0ELb1ELb1ELb1ELb1EEEvNS_16Flash_fwd_paramsE:
	.zero		816


//--------------------- .nv.constant0._ZN5flash24flash_fwd_splitkv_kernelI23Flash_fwd_kernel_traitsILi96ELi64ELi128ELi4ELb0ELb0EN7cutlass6half_tE19Flash_kernel_traitsILi96ELi64ELi128ELi4ES3_EELb1ELb0ELb1ELb0ELb0ELb0ELb1ELb1EEEvNS_16Flash_fwd_paramsE --------------------------
	.section	.nv.constant0._ZN5flash24flash_fwd_splitkv_kernelI23Flash_fwd_kernel_traitsILi96ELi64ELi128ELi4ELb0ELb0EN7cutlass6half_tE19Flash_kernel_traitsILi96ELi64ELi128ELi4ES3_EELb1ELb0ELb1ELb0ELb0ELb0ELb1ELb1EEEvNS_16Flash_fwd_paramsE,"a",@progbits
	.sectionflags	@""
	.align	4
.nv.constant0._ZN5flash24flash_fwd_splitkv_kernelI23Flash_fwd_kernel_traitsILi96ELi64ELi128ELi4ELb0ELb0EN7cutlass6half_tE19Flash_kernel_traitsILi96ELi64ELi128ELi4ES3_EELb1ELb0ELb1ELb0ELb0ELb0ELb1ELb1EEEvNS_16Flash_fwd_paramsE:
	.zero		816


//--------------------- .nv.constant0._ZN5flash24flash_fwd_splitkv_kernelI23Flash_fwd_kernel_traitsILi96ELi64ELi128ELi4ELb0ELb0EN7cutlass6half_tE19Flash_kernel_traitsILi96ELi64ELi128ELi4ES3_EELb1ELb0ELb1ELb0ELb0ELb1ELb1ELb1EEEvNS_16Flash_fwd_paramsE --------------------------
	.section	.nv.constant0._ZN5flash24flash_fwd_splitkv_kernelI23Flash_fwd_kernel_traitsILi96ELi64ELi128ELi4ELb0ELb0EN7cutlass6half_tE19Flash_kernel_traitsILi96ELi64ELi128ELi4ES3_EELb1ELb0ELb1ELb0ELb0ELb1ELb1ELb1EEEvNS_16Flash_fwd_paramsE,"a",@progbits
	.sectionflags	@""
	.align	4
.nv.constant0._ZN5flash24flash_fwd_splitkv_kernelI23Flash_fwd_kernel_traitsILi96ELi64ELi128ELi4ELb0ELb0EN7cutlass6half_tE19Flash_kernel_traitsILi96ELi64ELi128ELi4ES3_EELb1ELb0ELb1ELb0ELb0ELb1ELb1ELb1EEEvNS_16Flash_fwd_paramsE:
	.zero		816


//--------------------- .nv.constant0._ZN5flash32flash_fwd_splitkv_combine_kernelI23Flash_fwd_kernel_traitsILi96ELi64ELi64ELi4ELb0ELb0EN7cutlass6half_tE19Flash_kernel_traitsILi96ELi64ELi64ELi4ES3_EELi16ELi7ELb0EEEvNS_16Flash_fwd_paramsE --------------------------
	.section	.nv.constant0._ZN5flash32flash_fwd_splitkv_combine_kernelI23Flash_fwd_kernel_traitsILi96ELi64ELi64ELi4ELb0ELb0EN7cutlass6half_tE19Flash_kernel_traitsILi96ELi64ELi64ELi4ES3_EELi16ELi7ELb0EEEvNS_16Flash_fwd_paramsE,"a",@progbits
	.sectionflags	@""
	.align	4
.nv.constant0._ZN5flash32flash_fwd_splitkv_combine_kernelI23Flash_fwd_kernel_traitsILi96ELi64ELi64ELi4ELb0ELb0EN7cutlass6half_tE19Flash_kernel_traitsILi96ELi64ELi64ELi4ES3_EELi16ELi7ELb0EEEvNS_16Flash_fwd_paramsE:
	.zero		816


//--------------------- .nv.constant0._ZN5flash32flash_fwd_splitkv_combine_kernelI23Flash_fwd_kernel_traitsILi96ELi64ELi64ELi4ELb0ELb0EN7cutlass6half_tE19Flash_kernel_traitsILi96ELi64ELi64ELi4ES3_EELi16ELi6ELb0EEEvNS_16Flash_fwd_paramsE --------------------------
	.section	.nv.constant0._ZN5flash32flash_fwd_splitkv_combine_kernelI23Flash_fwd_kernel_traitsILi96ELi64ELi64ELi4ELb0ELb0EN7cutlass6half_tE19Flash_kernel_traitsILi96ELi64ELi64ELi4ES3_EELi16ELi6ELb0EEEvNS_16Flash_fwd_paramsE,"a",@progbits
	.sectionflags	@""
	.align	4
.nv.constant0._ZN5flash32flash_fwd_splitkv_combine_kernelI23Flash_fwd_kernel_traitsILi96ELi64ELi64ELi4ELb0ELb0EN7cutlass6half_tE19Flash_kernel_traitsILi96ELi64ELi64ELi4ES3_EELi16ELi6ELb0EEEvNS_16Flash_fwd_paramsE:
	.zero		816


//--------------------- .nv.constant0._ZN5flash32flash_fwd_splitkv_combine_kernelI23Flash_fwd_kernel_traitsILi96ELi64ELi64ELi4ELb0ELb0EN7cutlass6half_tE19Flash_kernel_traitsILi96ELi64ELi64ELi4ES3_EELi16ELi5ELb0EEEvNS_16Flash_fwd_paramsE --------------------------
	.section	.nv.constant0._ZN5flash32flash_fwd_splitkv_combine_kernelI23Flash_fwd_kernel_traitsILi96ELi64ELi64ELi4ELb0ELb0EN7cutlass6half_tE19Flash_kernel_traitsILi96ELi64ELi64ELi4ES3_EELi16ELi5ELb0EEEvNS_16Flash_fwd_paramsE,"a",@progbits
	.sectionflags	@""
	.align	4
.nv.constant0._ZN5flash32flash_fwd_splitkv_combine_kernelI23Flash_fwd_kernel_traitsILi96ELi64ELi64ELi4ELb0ELb0EN7cutlass6half_tE19Flash_kernel_traitsILi96ELi64ELi64ELi4ES3_EELi16ELi5ELb0EEEvNS_16Flash_fwd_paramsE:
	.zero		816


//--------------------- .nv.constant0._ZN5flash32flash_fwd_splitkv_combine_kernelI23Flash_fwd_kernel_traitsILi96ELi64ELi64ELi4ELb0ELb0EN7cutlass6half_tE19Flash_kernel_traitsILi96ELi64ELi64ELi4ES3_EELi16ELi4ELb0EEEvNS_16Flash_fwd_paramsE --------------------------
	.section	.nv.constant0._ZN5flash32flash_fwd_splitkv_combine_kernelI23Flash_fwd_kernel_traitsILi96ELi64ELi64ELi4ELb0ELb0EN7cutlass6half_tE19Flash_kernel_traitsILi96ELi64ELi64ELi4ES3_EELi16ELi4ELb0EEEvNS_16Flash_fwd_paramsE,"a",@progbits
	.sectionflags	@""
	.align	4
.nv.constant0._ZN5flash32flash_fwd_splitkv_combine_kernelI23Flash_fwd_kernel_traitsILi96ELi64ELi64ELi4ELb0ELb0EN7cutlass6half_tE19Flash_kernel_traitsILi96ELi64ELi64ELi4ES3_EELi16ELi4ELb0EEEvNS_16Flash_fwd_paramsE:
	.zero		816


//--------------------- .nv.constant0._ZN5flash32flash_fwd_splitkv_combine_kernelI23Flash_fwd_kernel_traitsILi96ELi64ELi64ELi4ELb0ELb0EN7cutlass6half_tE19Flash_kernel_traitsILi96ELi64ELi64ELi4ES3_EELi16ELi3ELb0EEEvNS_16Flash_fwd_paramsE --------------------------
	.section	.nv.constant0._ZN5flash32flash_fwd_splitkv_combine_kernelI23Flash_fwd_kernel_traitsILi96ELi64ELi64ELi4ELb0ELb0EN7cutlass6half_tE19Flash_kernel_traitsILi96ELi64ELi64ELi4ES3_EELi16ELi3ELb0EEEvNS_16Flash_fwd_paramsE,"a",@progbits
	.sectionflags	@""
	.align	4
.nv.constant0._ZN5flash32flash_fwd_splitkv_combine_kernelI23Flash_fwd_kernel_traitsILi96ELi64ELi64ELi4ELb0ELb0EN7cutlass6half_tE19Flash_kernel_traitsILi96ELi64ELi64ELi4ES3_EELi16ELi3ELb0EEEvNS_16Flash_fwd_paramsE:
	.zero		816


//--------------------- .nv.constant0._ZN5flash32flash_fwd_splitkv_combine_kernelI23Flash_fwd_kernel_traitsILi96ELi64ELi64ELi4ELb0ELb0EN7cutlass6half_tE19Flash_kernel_traitsILi96ELi64ELi64ELi4ES3_EELi16ELi2ELb0EEEvNS_16Flash_fwd_paramsE --------------------------
	.section	.nv.constant0._ZN5flash32flash_fwd_splitkv_combine_kernelI23Flash_fwd_kernel_traitsILi96ELi64ELi64ELi4ELb0ELb0EN7cutlass6half_tE19Flash_kernel_traitsILi96ELi64ELi64ELi4ES3_EELi16ELi2ELb0EEEvNS_16Flash_fwd_paramsE,"a",@progbits
	.sectionflags	@""
	.align	4
.nv.constant0._ZN5flash32flash_fwd_splitkv_combine_kernelI23Flash_fwd_kernel_traitsILi96ELi64ELi64ELi4ELb0ELb0EN7cutlass6half_tE19Flash_kernel_traitsILi96ELi64ELi64ELi4ES3_EELi16ELi2ELb0EEEvNS_16Flash_fwd_paramsE:
	.zero		816


//--------------------- .nv.constant0._ZN5flash32flash_fwd_splitkv_combine_kernelI23Flash_fwd_kernel_traitsILi96ELi64ELi64ELi4ELb0ELb0EN7cutlass6half_tE19Flash_kernel_traitsILi96ELi64ELi64ELi4ES3_EELi16ELi1ELb0EEEvNS_16Flash_fwd_paramsE --------------------------
	.section	.nv.constant0._ZN5flash32flash_fwd_splitkv_combine_kernelI23Flash_fwd_kernel_traitsILi96ELi64ELi64ELi4ELb0ELb0EN7cutlass6half_tE19Flash_kernel_traitsILi96ELi64ELi64ELi4ES3_EELi16ELi1ELb0EEEvNS_16Flash_fwd_paramsE,"a",@progbits
	.sectionflags	@""
	.align	4
.nv.constant0._ZN5flash32flash_fwd_splitkv_combine_kernelI23Flash_fwd_kernel_traitsILi96ELi64ELi64ELi4ELb0ELb0EN7cutlass6half_tE19Flash_kernel_traitsILi96ELi64ELi64ELi4ES3_EELi16ELi1ELb0EEEvNS_16Flash_fwd_paramsE:
	.zero		816


//--------------------- .nv.constant0._ZN5flash32flash_fwd_splitkv_combine_kernelI23Flash_fwd_kernel_traitsILi96ELi64ELi64ELi4ELb0ELb0EN7cutlass6half_tE19Flash_kernel_traitsILi96ELi64ELi64ELi4ES3_EELi16ELi7ELb1EEEvNS_16Flash_fwd_paramsE --------------------------
	.section	.nv.constant0._ZN5flash32flash_fwd_splitkv_combine_kernelI23Flash_fwd_kernel_traitsILi96ELi64ELi64ELi4ELb0ELb0EN7cutlass6half_tE19Flash_kernel_traitsILi96ELi64ELi64ELi4ES3_EELi16ELi7ELb1EEEvNS_16Flash_fwd_paramsE,"a",@progbits
	.sectionflags	@""
	.align	4
.nv.constant0._ZN5flash32flash_fwd_splitkv_combine_kernelI23Flash_fwd_kernel_traitsILi96ELi64ELi64ELi4ELb0ELb0EN7cutlass6half_tE19Flash_kernel_traitsILi96ELi64ELi64ELi4ES3_EELi16ELi7ELb1EEEvNS_16Flash_fwd_paramsE:
	.zero		816


//--------------------- .nv.constant0._ZN5flash32flash_fwd_splitkv_combine_kernelI23Flash_fwd_kernel_traitsILi96ELi64ELi64ELi4ELb0ELb0EN7cutlass6half_tE19Flash_kernel_traitsILi96ELi64ELi64ELi4ES3_EELi16ELi6ELb1EEEvNS_16Flash_fwd_paramsE --------------------------
	.section	.nv.constant0._ZN5flash32flash_fwd_splitkv_combine_kernelI23Flash_fwd_kernel_traitsILi96ELi64ELi64ELi4ELb0ELb0EN7cutlass6half_tE19Flash_kernel_traitsILi96ELi64ELi64ELi4ES3_EELi16ELi6ELb1EEEvNS_16Flash_fwd_paramsE,"a",@progbits
	.sectionflags	@""
	.align	4
.nv.constant0._ZN5flash32flash_fwd_splitkv_combine_kernelI23Flash_fwd_kernel_traitsILi96ELi64ELi64ELi4ELb0ELb0EN7cutlass6half_tE19Flash_kernel_traitsILi96ELi64ELi64ELi4ES3_EELi16ELi6ELb1EEEvNS_16Flash_fwd_paramsE:
	.zero		816


//--------------------- .nv.constant0._ZN5flash32flash_fwd_splitkv_combine_kernelI23Flash_fwd_kernel_traitsILi96ELi64ELi64ELi4ELb0ELb0EN7cutlass6half_tE19Flash_kernel_traitsILi96ELi64ELi64ELi4ES3_EELi16ELi5ELb1EEEvNS_16Flash_fwd_paramsE --------------------------
	.section	.nv.constant0._ZN5flash32flash_fwd_splitkv_combine_kernelI23Flash_fwd_kernel_traitsILi96ELi64ELi64ELi4ELb0ELb0EN7cutlass6half_tE19Flash_kernel_traitsILi96ELi64ELi64ELi4ES3_EELi16ELi5ELb1EEEvNS_16Flash_fwd_paramsE,"a",@progbits
	.sectionflags	@""
	.align	4
.nv.constant0._ZN5flash32flash_fwd_splitkv_combine_kernelI23Flash_fwd_kernel_traitsILi96ELi64ELi64ELi4ELb0ELb0EN7cutlass6half_tE19Flash_kernel_traitsILi96ELi64ELi64ELi4ES3_EELi16ELi5ELb1EEEvNS_16Flash_fwd_paramsE:
	.zero		816


//--------------------- .nv.constant0._ZN5flash32flash_fwd_splitkv_combine_kernelI23Flash_fwd_kernel_traitsILi96ELi64ELi64ELi4ELb0ELb0EN7cutlass6half_tE19Flash_kernel_traitsILi96ELi64ELi64ELi4ES3_EELi16ELi4ELb1EEEvNS_16Flash_fwd_paramsE --------------------------
	.section	.nv.constant0._ZN5flash32flash_fwd_splitkv_combine_kernelI23Flash_fwd_kernel_traitsILi96ELi64ELi64ELi4ELb0ELb0EN7cutlass6half_tE19Flash_kernel_traitsILi96ELi64ELi64ELi4ES3_EELi16ELi4ELb1EEEvNS_16Flash_fwd_paramsE,"a",@progbits
	.sectionflags	@""
	.align	4
.nv.constant0._ZN5flash32flash_fwd_splitkv_combine_kernelI23Flash_fwd_kernel_traitsILi96ELi64ELi64ELi4ELb0ELb0EN7cutlass6half_tE19Flash_kernel_traitsILi96ELi64ELi64ELi4ES3_EELi16ELi4ELb1EEEvNS_16Flash_fwd_paramsE:
	.zero		816


//--------------------- .nv.constant0._ZN5flash32flash_fwd_splitkv_combine_kernelI23Flash_fwd_kernel_traitsILi96ELi64ELi64ELi4ELb0ELb0EN7cutlass6half_tE19Flash_kernel_traitsILi96ELi64ELi64ELi4ES3_EELi16ELi3ELb1EEEvNS_16Flash_fwd_paramsE --------------------------
	.section	.nv.constant0._ZN5flash32flash_fwd_splitkv_combine_kernelI23Flash_fwd_kernel_traitsILi96ELi64ELi64ELi4ELb0ELb0EN7cutlass6half_tE19Flash_kernel_traitsILi96ELi64ELi64ELi4ES3_EELi16ELi3ELb1EEEvNS_16Flash_fwd_paramsE,"a",@progbits
	.sectionflags	@""
	.align	4
.nv.constant0._ZN5flash32flash_fwd_splitkv_combine_kernelI23Flash_fwd_kernel_traitsILi96ELi64ELi64ELi4ELb0ELb0EN7cutlass6half_tE19Flash_kernel_traitsILi96ELi64ELi64ELi4ES3_EELi16ELi3ELb1EEEvNS_16Flash_fwd_paramsE:
	.zero		816


//--------------------- .nv.constant0._ZN5flash32flash_fwd_splitkv_combine_kernelI23Flash_fwd_kernel_traitsILi96ELi64ELi64ELi4ELb0ELb0EN7cutlass6half_tE19Flash_kernel_traitsILi96ELi64ELi64ELi4ES3_EELi16ELi2ELb1EEEvNS_16Flash_fwd_paramsE --------------------------
	.section	.nv.constant0._ZN5flash32flash_fwd_splitkv_combine_kernelI23Flash_fwd_kernel_traitsILi96ELi64ELi64ELi4ELb0ELb0EN7cutlass6half_tE19Flash_kernel_traitsILi96ELi64ELi64ELi4ES3_EELi16ELi2ELb1EEEvNS_16Flash_fwd_paramsE,"a",@progbits
	.sectionflags	@""
	.align	4
.nv.constant0._ZN5flash32flash_fwd_splitkv_combine_kernelI23Flash_fwd_kernel_traitsILi96ELi64ELi64ELi4ELb0ELb0EN7cutlass6half_tE19Flash_kernel_traitsILi96ELi64ELi64ELi4ES3_EELi16ELi2ELb1EEEvNS_16Flash_fwd_paramsE:
	.zero		816


//--------------------- .nv.constant0._ZN5flash32flash_fwd_splitkv_combine_kernelI23Flash_fwd_kernel_traitsILi96ELi64ELi64ELi4ELb0ELb0EN7cutlass6half_tE19Flash_kernel_traitsILi96ELi64ELi64ELi4ES3_EELi16ELi1ELb1EEEvNS_16Flash_fwd_paramsE --------------------------
	.section	.nv.constant0._ZN5flash32flash_fwd_splitkv_combine_kernelI23Flash_fwd_kernel_traitsILi96ELi64ELi64ELi4ELb0ELb0EN7cutlass6half_tE19Flash_kernel_traitsILi96ELi64ELi64ELi4ES3_EELi16ELi1ELb1EEEvNS_16Flash_fwd_paramsE,"a",@progbits
	.sectionflags	@""
	.align	4
.nv.constant0._ZN5flash32flash_fwd_splitkv_combine_kernelI23Flash_fwd_kernel_traitsILi96ELi64ELi64ELi4ELb0ELb0EN7cutlass6half_tE19Flash_kernel_traitsILi96ELi64ELi64ELi4ES3_EELi16ELi1ELb1EEEvNS_16Flash_fwd_paramsE:
	.zero		816


//--------------------- .nv.constant0._ZN5flash24flash_fwd_splitkv_kernelI23Flash_fwd_kernel_traitsILi96ELi64ELi64ELi4ELb0ELb0EN7cutlass6half_tE19Flash_kernel_traitsILi96ELi64ELi64ELi4ES3_EELb1ELb0ELb0ELb0ELb0ELb0ELb0ELb0EEEvNS_16Flash_fwd_paramsE --------------------------
	.section	.nv.constant0._ZN5flash24flash_fwd_splitkv_kernelI23Flash_fwd_kernel_traitsILi96ELi64ELi64ELi4ELb0ELb0EN7cutlass6half_tE19Flash_kernel_traitsILi96ELi64ELi64ELi4ES3_EELb1ELb0ELb0ELb0ELb0ELb0ELb0ELb0EEEvNS_16Flash_fwd_paramsE,"a",@progbits
	.sectionflags	@""
	.align	4
.nv.constant0._ZN5flash24flash_fwd_splitkv_kernelI23Flash_fwd_kernel_traitsILi96ELi64ELi64ELi4ELb0ELb0EN7cutlass6half_tE19Flash_kernel_traitsILi96ELi64ELi64ELi4ES3_EELb1ELb0ELb0ELb0ELb0ELb0ELb0ELb0EEEvNS_16Flash_fwd_paramsE:
	.zero		816


//--------------------- .nv.constant0._ZN5flash24flash_fwd_splitkv_kernelI23Flash_fwd_kernel_traitsILi96ELi64ELi64ELi4ELb0ELb0EN7cutlass6half_tE19Flash_kernel_traitsILi96ELi64ELi64ELi4ES3_EELb1ELb0ELb0ELb0ELb0ELb1ELb0ELb0EEEvNS_16Flash_fwd_paramsE --------------------------
	.section	.nv.constant0._ZN5flash24flash_fwd_splitkv_kernelI23Flash_fwd_kernel_traitsILi96ELi64ELi64ELi4ELb0ELb0EN7cutlass6half_tE19Flash_kernel_traitsILi96ELi64ELi64ELi4ES3_EELb1ELb0ELb0ELb0ELb0ELb1ELb0ELb0EEEvNS_16Flash_fwd_paramsE,"a",@progbits
	.sectionflags	@""
	.align	4
.nv.constant0._ZN5flash24flash_fwd_splitkv_kernelI23Flash_fwd_kernel_traitsILi96ELi64ELi64ELi4ELb0ELb0EN7cutlass6half_tE19Flash_kernel_traitsILi96ELi64ELi64ELi4ES3_EELb1ELb0ELb0ELb0ELb0ELb1ELb0ELb0EEEvNS_16Flash_fwd_paramsE:
	.zero		816


//--------------------- .nv.constant0._ZN5flash24flash_fwd_splitkv_kernelI23Flash_fwd_kernel_traitsILi96ELi64ELi64ELi4ELb0ELb0EN7cutlass6half_tE19Flash_kernel_traitsILi96ELi64ELi64ELi4ES3_EELb1ELb0ELb0ELb0ELb0ELb0ELb0ELb1EEEvNS_16Flash_fwd_paramsE --------------------------
	.section	.nv.constant0._ZN5flash24flash_fwd_splitkv_kernelI23Flash_fwd_kernel_traitsILi96ELi64ELi64ELi4ELb0ELb0EN7cutlass6half_tE19Flash_kernel_traitsILi96ELi64ELi64ELi4ES3_EELb1ELb0ELb0ELb0ELb0ELb0ELb0ELb1EEEvNS_16Flash_fwd_paramsE,"a",@progbits
	.sectionflags	@""
	.align	4
.nv.constant0._ZN5flash24flash_fwd_splitkv_kernelI23Flash_fwd_kernel_traitsILi96ELi64ELi64ELi4ELb0ELb0EN7cutlass6half_tE19Flash_kernel_traitsILi96ELi64ELi64ELi4ES3_EELb1ELb0ELb0ELb0ELb0ELb0ELb0ELb1EEEvNS_16Flash_fwd_paramsE:
	.zero		816


//--------------------- .nv.constant0._ZN5flash24flash_fwd_splitkv_kernelI23Flash_fwd_kernel_traitsILi96ELi64ELi64ELi4ELb0ELb0EN7cutlass6half_tE19Flash_kernel_traitsILi96ELi64ELi64ELi4ES3_EELb1ELb0ELb0ELb0ELb0ELb1ELb0ELb1EEEvNS_16Flash_fwd_paramsE --------------------------
	.section	.nv.constant0._ZN5flash24flash_fwd_splitkv_kernelI23Flash_fwd_kernel_traitsILi96ELi64ELi64ELi4ELb0ELb0EN7cutlass6half_tE19Flash_kernel_traitsILi96ELi64ELi64ELi4ES3_EELb1ELb0ELb0ELb0ELb0ELb1ELb0ELb1EEEvNS_16Flash_fwd_paramsE,"a",@progbits
	.sectionflags	@""
	.align	4
.nv.constant0._ZN5flash24flash_fwd_splitkv_kernelI23Flash_fwd_kernel_traitsILi96ELi64ELi64ELi4ELb0ELb0EN7cutlass6half_tE19Flash_kernel_traitsILi96ELi64ELi64ELi4ES3_EELb1ELb0ELb0ELb0ELb0ELb1ELb0ELb1EEEvNS_16Flash_fwd_paramsE:
	.zero		816


//--------------------- .nv.constant0._ZN5flash24flash_fwd_splitkv_kernelI23Flash_fwd_kernel_traitsILi96ELi64ELi64ELi4ELb0ELb0EN7cutlass6half_tE19Flash_kernel_traitsILi96ELi64ELi64ELi4ES3_EELb1ELb0ELb0ELb0ELb0ELb0ELb1ELb0EEEvNS_16Flash_fwd_paramsE --------------------------
	.section	.nv.constant0._ZN5flash24flash_fwd_splitkv_kernelI23Flash_fwd_kernel_traitsILi96ELi64ELi64ELi4ELb0ELb0EN7cutlass6half_tE19Flash_kernel_traitsILi96ELi64ELi64ELi4ES3_EELb1ELb0ELb0ELb0ELb0ELb0ELb1ELb0EEEvNS_16Flash_fwd_paramsE,"a",@progbits
	.sectionflags	@""
	.align	4
.nv.constant0._ZN5flash24flash_fwd_splitkv_kernelI23Flash_fwd_kernel_traitsILi96ELi64ELi64ELi4ELb0ELb0EN7cutlass6half_tE19Flash_kernel_traitsILi96ELi64ELi64ELi4ES3_EELb1ELb0ELb0ELb0ELb0ELb0ELb1ELb0EEEvNS_16Flash_fwd_paramsE:
	.zero		816


//--------------------- .nv.constant0._ZN5flash24flash_fwd_splitkv_kernelI23Flash_fwd_kernel_traitsILi96ELi64ELi64ELi4ELb0ELb0EN7cutlass6half_tE19Flash_kernel_traitsILi96ELi64ELi64ELi4ES3_EELb1ELb0ELb0ELb0ELb0ELb1ELb1ELb0EEEvNS_16Flash_fwd_paramsE --------------------------
	.section	.nv.constant0._ZN5flash24flash_fwd_splitkv_kernelI23Flash_fwd_kernel_traitsILi96ELi64ELi64ELi4ELb0ELb0EN7cutlass6half_tE19Flash_kernel_traitsILi96ELi64ELi64ELi4ES3_EELb1ELb0ELb0ELb0ELb0ELb1ELb1ELb0EEEvNS_16Flash_fwd_paramsE,"a",@progbits
	.sectionflags	@""
	.align	4
.nv.constant0._ZN5flash24flash_fwd_splitkv_kernelI23Flash_fwd_kernel_traitsILi96ELi64ELi64ELi4ELb0ELb0EN7cutlass6half_tE19Flash_kernel_traitsILi96ELi64ELi64ELi4ES3_EELb1ELb0ELb0ELb0ELb0ELb1ELb1ELb0EEEvNS_16Flash_fwd_paramsE:
	.zero		816


//--------------------- .nv.constant0._ZN5flash24flash_fwd_splitkv_kernelI23Flash_fwd_kernel_traitsILi96ELi64ELi64ELi4ELb0ELb0EN7cutlass6half_tE19Flash_kernel_traitsILi96ELi64ELi64ELi4ES3_EELb1ELb0ELb0ELb0ELb0ELb0ELb1ELb1EEEvNS_16Flash_fwd_paramsE --------------------------
	.section	.nv.constant0._ZN5flash24flash_fwd_splitkv_kernelI23Flash_fwd_kernel_traitsILi96ELi64ELi64ELi4ELb0ELb0EN7cutlass6half_tE19Flash_kernel_traitsILi96ELi64ELi64ELi4ES3_EELb1ELb0ELb0ELb0ELb0ELb0ELb1ELb1EEEvNS_16Flash_fwd_paramsE,"a",@progbits
	.sectionflags	@""
	.align	4
.nv.constant0._ZN5flash24flash_fwd_splitkv_kernelI23Flash_fwd_kernel_traitsILi96ELi64ELi64ELi4ELb0ELb0EN7cutlass6half_tE19Flash_kernel_traitsILi96ELi64ELi64ELi4ES3_EELb1ELb0ELb0ELb0ELb0ELb0ELb1ELb1EEEvNS_16Flash_fwd_paramsE:
	.zero		816


//--------------------- .nv.constant0._ZN5flash24flash_fwd_splitkv_kernelI23Flash_fwd_kernel_traitsILi96ELi64ELi64ELi4ELb0ELb0EN7cutlass6half_tE19Flash_kernel_traitsILi96ELi64ELi64ELi4ES3_EELb1ELb0ELb0ELb0ELb0ELb1ELb1ELb1EEEvNS_16Flash_fwd_paramsE --------------------------
	.section	.nv.constant0._ZN5flash24flash_fwd_splitkv_kernelI23Flash_fwd_kernel_traitsILi96ELi64ELi64ELi4ELb0ELb0EN7cutlass6half_tE19Flash_kernel_traitsILi96ELi64ELi64ELi4ES3_EELb1ELb0ELb0ELb0ELb0ELb1ELb1ELb1EEEvNS_16Flash_fwd_paramsE,"a",@progbits
	.sectionflags	@""
	.align	4
.nv.constant0._ZN5flash24flash_fwd_splitkv_kernelI23Flash_fwd_kernel_traitsILi96ELi64ELi64ELi4ELb0ELb0EN7cutlass6half_tE19Flash_kernel_traitsILi96ELi64ELi64ELi4ES3_EELb1ELb0ELb0ELb0ELb0ELb1ELb1ELb1EEEvNS_16Flash_fwd_paramsE:
	.zero		816


//--------------------- .nv.constant0._ZN5flash24flash_fwd_splitkv_kernelI23Flash_fwd_kernel_traitsILi96ELi64ELi64ELi4ELb0ELb0EN7cutlass6half_tE19Flash_kernel_traitsILi96ELi64ELi64ELi4ES3_EELb1ELb0ELb0ELb1ELb1ELb0ELb0ELb0EEEvNS_16Flash_fwd_paramsE --------------------------
	.section	.nv.constant0._ZN5flash24flash_fwd_splitkv_kernelI23Flash_fwd_kernel_traitsILi96ELi64ELi64ELi4ELb0ELb0EN7cutlass6half_tE19Flash_kernel_traitsILi96ELi64ELi64ELi4ES3_EELb1ELb0ELb0ELb1ELb1ELb0ELb0ELb0EEEvNS_16Flash_fwd_paramsE,"a",@progbits
	.sectionflags	@""
	.align	4
.nv.constant0._ZN5flash24flash_fwd_splitkv_kernelI23Flash_fwd_kernel_traitsILi96ELi64ELi64ELi4ELb0ELb0EN7cutlass6half_tE19Flash_kernel_traitsILi96ELi64ELi64ELi4ES3_EELb1ELb0ELb0ELb1ELb1ELb0ELb0ELb0EEEvNS_16Flash_fwd_paramsE:
	.zero		816


//--------------------- .nv.constant0._ZN5flash24flash_fwd_splitkv_kernelI23Flash_fwd_kernel_traitsILi96ELi64ELi64ELi4ELb0ELb0EN7cutlass6half_tE19Flash_kernel_traitsILi96ELi64ELi64ELi4ES3_EELb1ELb0ELb0ELb1ELb1ELb1ELb0ELb0EEEvNS_16Flash_fwd_paramsE --------------------------
	.section	.nv.constant0._ZN5flash24flash_fwd_splitkv_kernelI23Flash_fwd_kernel_traitsILi96ELi64ELi64ELi4ELb0ELb0EN7cutlass6half_tE19Flash_kernel_traitsILi96ELi64ELi64ELi4ES3_EELb1ELb0ELb0ELb1ELb1ELb1ELb0ELb0EEEvNS_16Flash_fwd_paramsE,"a",@progbits
	.sectionflags	@""
	.align	4
.nv.constant0._ZN5flash24flash_fwd_splitkv_kernelI23Flash_fwd_kernel_traitsILi96ELi64ELi64ELi4ELb0ELb0EN7cutlass6half_tE19Flash_kernel_traitsILi96ELi64ELi64ELi4ES3_EELb1ELb0ELb0ELb1ELb1ELb1ELb0ELb0EEEvNS_16Flash_fwd_paramsE:
	.zero		816


//--------------------- .nv.constant0._ZN5flash24flash_fwd_splitkv_kernelI23Flash_fwd_kernel_traitsILi96ELi64ELi64ELi4ELb0ELb0EN7cutlass6half_tE19Flash_kernel_traitsILi96ELi64ELi64ELi4ES3_EELb1ELb0ELb0ELb1ELb1ELb0ELb1ELb0EEEvNS_16Flash_fwd_paramsE --------------------------
	.section	.nv.constant0._ZN5flash24flash_fwd_splitkv_kernelI23Flash_fwd_kernel_traitsILi96ELi64ELi64ELi4ELb0ELb0EN7cutlass6half_tE19Flash_kernel_traitsILi96ELi64ELi64ELi4ES3_EELb1ELb0ELb0ELb1ELb1ELb0ELb1ELb0EEEvNS_16Flash_fwd_paramsE,"a",@progbits
	.sectionflags	@""
	.align	4
.nv.constant0._ZN5flash24flash_fwd_splitkv_kernelI23Flash_fwd_kernel_traitsILi96ELi64ELi64ELi4ELb0ELb0EN7cutlass6half_tE19Flash_kernel_traitsILi96ELi64ELi64ELi4ES3_EELb1ELb0ELb0ELb1ELb1ELb0ELb1ELb0EEEvNS_16Flash_fwd_paramsE:
	.zero		816


//--------------------- .nv.constant0._ZN5flash24flash_fwd_splitkv_kernelI23Flash_fwd_kernel_traitsILi96ELi64ELi64ELi4ELb0ELb0EN7cutlass6half_tE19Flash_kernel_traitsILi96ELi64ELi64ELi4ES3_EELb1ELb0ELb0ELb1ELb1ELb1ELb1ELb0EEEvNS_16Flash_fwd_paramsE --------------------------
	.section	.nv.constant0._ZN5flash24flash_fwd_splitkv_kernelI23Flash_fwd_kernel_traitsILi96ELi64ELi64ELi4ELb0ELb0EN7cutlass6half_tE19Flash_kernel_traitsILi96ELi64ELi64ELi4ES3_EELb1ELb0ELb0ELb1ELb1ELb1ELb1ELb0EEEvNS_16Flash_fwd_paramsE,"a",@progbits
	.sectionflags	@""
	.align	4
.nv.constant0._ZN5flash24flash_fwd_splitkv_kernelI23Flash_fwd_kernel_traitsILi96ELi64ELi64ELi4ELb0ELb0EN7cutlass6half_tE19Flash_kernel_traitsILi96ELi64ELi64ELi4ES3_EELb1ELb0ELb0ELb1ELb1ELb1ELb1ELb0EEEvNS_16Flash_fwd_paramsE:
	.zero		816


//--------------------- .nv.constant0._ZN5flash24flash_fwd_splitkv_kernelI23Flash_fwd_kernel_traitsILi96ELi64ELi64ELi4ELb0ELb0EN7cutlass6half_tE19Flash_kernel_traitsILi96ELi64ELi64ELi4ES3_EELb1ELb0ELb0ELb0ELb1ELb0ELb0ELb0EEEvNS_16Flash_fwd_paramsE --------------------------
	.section	.nv.constant0._ZN5flash24flash_fwd_splitkv_kernelI23Flash_fwd_kernel_traitsILi96ELi64ELi64ELi4ELb0ELb0EN7cutlass6half_tE19Flash_kernel_traitsILi96ELi64ELi64ELi4ES3_EELb1ELb0ELb0ELb0ELb1ELb0ELb0ELb0EEEvNS_16Flash_fwd_paramsE,"a",@progbits
	.sectionflags	@""
	.align	4
.nv.constant0._ZN5flash24flash_fwd_splitkv_kernelI23Flash_fwd_kernel_traitsILi96ELi64ELi64ELi4ELb0ELb0EN7cutlass6half_tE19Flash_kernel_traitsILi96ELi64ELi64ELi4ES3_EELb1ELb0ELb0ELb0ELb1ELb0ELb0ELb0EEEvNS_16Flash_fwd_paramsE:
	.zero		816


//--------------------- .nv.constant0._ZN5flash24flash_fwd_splitkv_kernelI23Flash_fwd_kernel_traitsILi96ELi64ELi64ELi4ELb0ELb0EN7cutlass6half_tE19Flash_kernel_traitsILi96ELi64ELi64ELi4ES3_EELb1ELb0ELb0ELb0ELb1ELb1ELb0ELb0EEEvNS_16Flash_fwd_paramsE --------------------------
	.section	.nv.constant0._ZN5flash24flash_fwd_splitkv_kernelI23Flash_fwd_kernel_traitsILi96ELi64ELi64ELi4ELb0ELb0EN7cutlass6half_tE19Flash_kernel_traitsILi96ELi64ELi64ELi4ES3_EELb1ELb0ELb0ELb0ELb1ELb1ELb0ELb0EEEvNS_16Flash_fwd_paramsE,"a",@progbits
	.sectionflags	@""
	.align	4
.nv.constant0._ZN5flash24flash_fwd_splitkv_kernelI23Flash_fwd_kernel_traitsILi96ELi64ELi64ELi4ELb0ELb0EN7cutlass6half_tE19Flash_kernel_traitsILi96ELi64ELi64ELi4ES3_EELb1ELb0ELb0ELb0ELb1ELb1ELb0ELb0EEEvNS_16Flash_fwd_paramsE:
	.zero		816


//--------------------- .nv.constant0._ZN5flash24flash_fwd_splitkv_kernelI23Flash_fwd_kernel_traitsILi96ELi64ELi64ELi4ELb0ELb0EN7cutlass6half_tE19Flash_kernel_traitsILi96ELi64ELi64ELi4ES3_EELb1ELb0ELb1ELb0ELb0ELb0ELb0ELb0EEEvNS_16Flash_fwd_paramsE --------------------------
	.section	.nv.constant0._ZN5flash24flash_fwd_splitkv_kernelI23Flash_fwd_kernel_traitsILi96ELi64ELi64ELi4ELb0ELb0EN7cutlass6half_tE19Flash_kernel_traitsILi96ELi64ELi64ELi4ES3_EELb1ELb0ELb1ELb0ELb0ELb0ELb0ELb0EEEvNS_16Flash_fwd_paramsE,"a",@progbits
	.sectionflags	@""
	.align	4
.nv.constant0._ZN5flash24flash_fwd_splitkv_kernelI23Flash_fwd_kernel_traitsILi96ELi64ELi64ELi4ELb0ELb0EN7cutlass6half_tE19Flash_kernel_traitsILi96ELi64ELi64ELi4ES3_EELb1ELb0ELb1ELb0ELb0ELb0ELb0ELb0EEEvNS_16Flash_fwd_paramsE:
	.zero		816


//--------------------- .nv.constant0._ZN5flash24flash_fwd_splitkv_kernelI23Flash_fwd_kernel_traitsILi96ELi64ELi64ELi4ELb0ELb0EN7cutlass6half_tE19Flash_kernel_traitsILi96ELi64ELi64ELi4ES3_EELb1ELb0ELb1ELb0ELb0ELb1ELb0ELb0EEEvNS_16Flash_fwd_paramsE --------------------------
	.section	.nv.constant0._ZN5flash24flash_fwd_splitkv_kernelI23Flash_fwd_kernel_traitsILi96ELi64ELi64ELi4ELb0ELb0EN7cutlass6half_tE19Flash_kernel_traitsILi96ELi64ELi64ELi4ES3_EELb1ELb0ELb1ELb0ELb0ELb1ELb0ELb0EEEvNS_16Flash_fwd_paramsE,"a",@progbits
	.sectionflags	@""
	.align	4
.nv.constant0._ZN5flash24flash_fwd_splitkv_kernelI23Flash_fwd_kernel_traitsILi96ELi64ELi64ELi4ELb0ELb0EN7cutlass6half_tE19Flash_kernel_traitsILi96ELi64ELi64ELi4ES3_EELb1ELb0ELb1ELb0ELb0ELb1ELb0ELb0EEEvNS_16Flash_fwd_paramsE:
	.zero		816


//--------------------- .nv.constant0._ZN5flash24flash_fwd_splitkv_kernelI23Flash_fwd_kernel_traitsILi96ELi64ELi64ELi4ELb0ELb0EN7cutlass6half_tE19Flash_kernel_traitsILi96ELi64ELi64ELi4ES3_EELb1ELb0ELb0ELb0ELb1ELb0ELb0ELb1EEEvNS_16Flash_fwd_paramsE --------------------------
	.section	.nv.constant0._ZN5flash24flash_fwd_splitkv_kernelI23Flash_fwd_kernel_traitsILi96ELi64ELi64ELi4ELb0ELb0EN7cutlass6half_tE19Flash_kernel_traitsILi96ELi64ELi64ELi4ES3_EELb1ELb0ELb0ELb0ELb1ELb0ELb0ELb1EEEvNS_16Flash_fwd_paramsE,"a",@progbits
	.sectionflags	@""
	.align	4
.nv.constant0._ZN5flash24flash_fwd_splitkv_kernelI23Flash_fwd_kernel_traitsILi96ELi64ELi64ELi4ELb0ELb0EN7cutlass6half_tE19Flash_kernel_traitsILi96ELi64ELi64ELi4ES3_EELb1ELb0ELb0ELb0ELb1ELb0ELb0ELb1EEEvNS_16Flash_fwd_paramsE:
	.zero		816


//--------------------- .nv.constant0._ZN5flash24flash_fwd_splitkv_kernelI23Flash_fwd_kernel_traitsILi96ELi64ELi64ELi4ELb0ELb0EN7cutlass6half_tE19Flash_kernel_traitsILi96ELi64ELi64ELi4ES3_EELb1ELb0ELb0ELb0ELb1ELb1ELb0ELb1EEEvNS_16Flash_fwd_paramsE --------------------------
	.section	.nv.constant0._ZN5flash24flash_fwd_splitkv_kernelI23Flash_fwd_kernel_traitsILi96ELi64ELi64ELi4ELb0ELb0EN7cutlass6half_tE19Flash_kernel_traitsILi96ELi64ELi64ELi4ES3_EELb1ELb0ELb0ELb0ELb1ELb1ELb0ELb1EEEvNS_16Flash_fwd_paramsE,"a",@progbits
	.sectionflags	@""
	.align	4
.nv.constant0._ZN5flash24flash_fwd_splitkv_kernelI23Flash_fwd_kernel_traitsILi96ELi64ELi64ELi4ELb0ELb0EN7cutlass6half_tE19Flash_kernel_traitsILi96ELi64ELi64ELi4ES3_EELb1ELb0ELb0ELb0ELb1ELb1ELb0ELb1EEEvNS_16Flash_fwd_paramsE:
	.zero		816


//--------------------- .nv.constant0._ZN5flash24flash_fwd_splitkv_kernelI23Flash_fwd_kernel_traitsILi96ELi64ELi64ELi4ELb0ELb0EN7cutlass6half_tE19Flash_kernel_traitsILi96ELi64ELi64ELi4ES3_EELb1ELb0ELb1ELb0ELb0ELb0ELb0ELb1EEEvNS_16Flash_fwd_paramsE --------------------------
	.section	.nv.constant0._ZN5flash24flash_fwd_splitkv_kernelI23Flash_fwd_kernel_traitsILi96ELi64ELi64ELi4ELb0ELb0EN7cutlass6half_tE19Flash_kernel_traitsILi96ELi64ELi64ELi4ES3_EELb1ELb0ELb1ELb0ELb0ELb0ELb0ELb1EEEvNS_16Flash_fwd_paramsE,"a",@progbits
	.sectionflags	@""
	.align	4
.nv.constant0._ZN5flash24flash_fwd_splitkv_kernelI23Flash_fwd_kernel_traitsILi96ELi64ELi64ELi4ELb0ELb0EN7cutlass6half_tE19Flash_kernel_traitsILi96ELi64ELi64ELi4ES3_EELb1ELb0ELb1ELb0ELb0ELb0ELb0ELb1EEEvNS_16Flash_fwd_paramsE:
	.zero		816


//--------------------- .nv.constant0._ZN5flash24flash_fwd_splitkv_kernelI23Flash_fwd_kernel_traitsILi96ELi64ELi64ELi4ELb0ELb0EN7cutlass6half_tE19Flash_kernel_traitsILi96ELi64ELi64ELi4ES3_EELb1ELb0ELb1ELb0ELb0ELb1ELb0ELb1EEEvNS_16Flash_fwd_paramsE --------------------------
	.section	.nv.constant0._ZN5flash24flash_fwd_splitkv_kernelI23Flash_fwd_kernel_traitsILi96ELi64ELi64ELi4ELb0ELb0EN7cutlass6half_tE19Flash_kernel_traitsILi96ELi64ELi64ELi4ES3_EELb1ELb0ELb1ELb0ELb0ELb1ELb0ELb1EEEvNS_16Flash_fwd_paramsE,"a",@progbits
	.sectionflags	@""
	.align	4
.nv.constant0._ZN5flash24flash_fwd_splitkv_kernelI23Flash_fwd_kernel_traitsILi96ELi64ELi64ELi4ELb0ELb0EN7cutlass6half_tE19Flash_kernel_traitsILi96ELi64ELi64ELi4ES3_EELb1ELb0ELb1ELb0ELb0ELb1ELb0ELb1EEEvNS_16Flash_fwd_paramsE:
	.zero		816


//--------------------- .nv.constant0._ZN5flash24flash_fwd_splitkv_kernelI23Flash_fwd_kernel_traitsILi96ELi64ELi64ELi4ELb0ELb0EN7cutlass6half_tE19Flash_kernel_traitsILi96ELi64ELi64ELi4ES3_EELb1ELb0ELb0ELb0ELb1ELb0ELb1ELb0EEEvNS_16Flash_fwd_paramsE --------------------------
	.section	.nv.constant0._ZN5flash24flash_fwd_splitkv_kernelI23Flash_fwd_kernel_traitsILi96ELi64ELi64ELi4ELb0ELb0EN7cutlass6half_tE19Flash_kernel_traitsILi96ELi64ELi64ELi4ES3_EELb1ELb0ELb0ELb0ELb1ELb0ELb1ELb0EEEvNS_16Flash_fwd_paramsE,"a",@progbits
	.sectionflags	@""
	.align	4
.nv.constant0._ZN5flash24flash_fwd_splitkv_kernelI23Flash_fwd_kernel_traitsILi96ELi64ELi64ELi4ELb0ELb0EN7cutlass6half_tE19Flash_kernel_traitsILi96ELi64ELi64ELi4ES3_EELb1ELb0ELb0ELb0ELb1ELb0ELb1ELb0EEEvNS_16Flash_fwd_paramsE:
	.zero		816


//--------------------- .nv.constant0._ZN5flash24flash_fwd_splitkv_kernelI23Flash_fwd_kernel_traitsILi96ELi64ELi64ELi4ELb0ELb0EN7cutlass6half_tE19Flash_kernel_traitsILi96ELi64ELi64ELi4ES3_EELb1ELb0ELb0ELb0ELb1ELb1ELb1ELb0EEEvNS_16Flash_fwd_paramsE --------------------------
	.section	.nv.constant0._ZN5flash24flash_fwd_splitkv_kernelI23Flash_fwd_kernel_traitsILi96ELi64ELi64ELi4ELb0ELb0EN7cutlass6half_tE19Flash_kernel_traitsILi96ELi64ELi64ELi4ES3_EELb1ELb0ELb0ELb0ELb1ELb1ELb1ELb0EEEvNS_16Flash_fwd_paramsE,"a",@progbits
	.sectionflags	@""
	.align	4
.nv.constant0._ZN5flash24flash_fwd_splitkv_kernelI23Flash_fwd_kernel_traitsILi96ELi64ELi64ELi4ELb0ELb0EN7cutlass6half_tE19Flash_kernel_traitsILi96ELi64ELi64ELi4ES3_EELb1ELb0ELb0ELb0ELb1ELb1ELb1ELb0EEEvNS_16Flash_fwd_paramsE:
	.zero		816


//--------------------- .nv.constant0._ZN5flash24flash_fwd_splitkv_kernelI23Flash_fwd_kernel_traitsILi96ELi64ELi64ELi4ELb0ELb0EN7cutlass6half_tE19Flash_kernel_traitsILi96ELi64ELi64ELi4ES3_EELb1ELb0ELb1ELb0ELb0ELb0ELb1ELb0EEEvNS_16Flash_fwd_paramsE --------------------------
	.section	.nv.constant0._ZN5flash24flash_fwd_splitkv_kernelI23Flash_fwd_kernel_traitsILi96ELi64ELi64ELi4ELb0ELb0EN7cutlass6half_tE19Flash_kernel_traitsILi96ELi64ELi64ELi4ES3_EELb1ELb0ELb1ELb0ELb0ELb0ELb1ELb0EEEvNS_16Flash_fwd_paramsE,"a",@progbits
	.sectionflags	@""
	.align	4
.nv.constant0._ZN5flash24flash_fwd_splitkv_kernelI23Flash_fwd_kernel_traitsILi96ELi64ELi64ELi4ELb0ELb0EN7cutlass6half_tE19Flash_kernel_traitsILi96ELi64ELi64ELi4ES3_EELb1ELb0ELb1ELb0ELb0ELb0ELb1ELb0EEEvNS_16Flash_fwd_paramsE:
	.zero		816


//--------------------- .nv.constant0._ZN5flash24flash_fwd_splitkv_kernelI23Flash_fwd_kernel_traitsILi96ELi64ELi64ELi4ELb0ELb0EN7cutlass6half_tE19Flash_kernel_traitsILi96ELi64ELi64ELi4ES3_EELb1ELb0ELb1ELb0ELb0ELb1ELb1ELb0EEEvNS_16Flash_fwd_paramsE --------------------------
	.section	.nv.constant0._ZN5flash24flash_fwd_splitkv_kernelI23Flash_fwd_kernel_traitsILi96ELi64ELi64ELi4ELb0ELb0EN7cutlass6half_tE19Flash_kernel_traitsILi96ELi64ELi64ELi4ES3_EELb1ELb0ELb1ELb0ELb0ELb1ELb1ELb0EEEvNS_16Flash_fwd_paramsE,"a",@progbits
	.sectionflags	@""
	.align	4
.nv.constant0._ZN5flash24flash_fwd_splitkv_kernelI23Flash_fwd_kernel_traitsILi96ELi64ELi64ELi4ELb0ELb0EN7cutlass6half_tE19Flash_kernel_traitsILi96ELi64ELi64ELi4ES3_EELb1ELb0ELb1ELb0ELb0ELb1ELb1ELb0EEEvNS_16Flash_fwd_paramsE:
	.zero		816


//--------------------- .nv.constant0._ZN5flash24flash_fwd_splitkv_kernelI23Flash_fwd_kernel_traitsILi96ELi64ELi64ELi4ELb0ELb0EN7cutlass6half_tE19Flash_kernel_traitsILi96ELi64ELi64ELi4ES3_EELb1ELb0ELb0ELb0ELb1ELb0ELb1ELb1EEEvNS_16Flash_fwd_paramsE --------------------------
	.section	.nv.constant0._ZN5flash24flash_fwd_splitkv_kernelI23Flash_fwd_kernel_traitsILi96ELi64ELi64ELi4ELb0ELb0EN7cutlass6half_tE19Flash_kernel_traitsILi96ELi64ELi64ELi4ES3_EELb1ELb0ELb0ELb0ELb1ELb0ELb1ELb1EEEvNS_16Flash_fwd_paramsE,"a",@progbits
	.sectionflags	@""
	.align	4
.nv.constant0._ZN5flash24flash_fwd_splitkv_kernelI23Flash_fwd_kernel_traitsILi96ELi64ELi64ELi4ELb0ELb0EN7cutlass6half_tE19Flash_kernel_traitsILi96ELi64ELi64ELi4ES3_EELb1ELb0ELb0ELb0ELb1ELb0ELb1ELb1EEEvNS_16Flash_fwd_paramsE:
	.zero		816


//--------------------- .nv.constant0._ZN5flash24flash_fwd_splitkv_kernelI23Flash_fwd_kernel_traitsILi96ELi64ELi64ELi4ELb0ELb0EN7cutlass6half_tE19Flash_kernel_traitsILi96ELi64ELi64ELi4ES3_EELb1ELb0ELb0ELb0ELb1ELb1ELb1ELb1EEEvNS_16Flash_fwd_paramsE --------------------------
	.section	.nv.constant0._ZN5flash24flash_fwd_splitkv_kernelI23Flash_fwd_kernel_traitsILi96ELi64ELi64ELi4ELb0ELb0EN7cutlass6half_tE19Flash_kernel_traitsILi96ELi64ELi64ELi4ES3_EELb1ELb0ELb0ELb0ELb1ELb1ELb1ELb1EEEvNS_16Flash_fwd_paramsE,"a",@progbits
	.sectionflags	@""
	.align	4
.nv.constant0._ZN5flash24flash_fwd_splitkv_kernelI23Flash_fwd_kernel_traitsILi96ELi64ELi64ELi4ELb0ELb0EN7cutlass6half_tE19Flash_kernel_traitsILi96ELi64ELi64ELi4ES3_EELb1ELb0ELb0ELb0ELb1ELb1ELb1ELb1EEEvNS_16Flash_fwd_paramsE:
	.zero		816


//--------------------- .nv.constant0._ZN5flash24flash_fwd_splitkv_kernelI23Flash_fwd_kernel_traitsILi96ELi64ELi64ELi4ELb0ELb0EN7cutlass6half_tE19Flash_kernel_traitsILi96ELi64ELi64ELi4ES3_EELb1ELb0ELb1ELb0ELb0ELb0ELb1ELb1EEEvNS_16Flash_fwd_paramsE --------------------------
	.section	.nv.constant0._ZN5flash24flash_fwd_splitkv_kernelI23Flash_fwd_kernel_traitsILi96ELi64ELi64ELi4ELb0ELb0EN7cutlass6half_tE19Flash_kernel_traitsILi96ELi64ELi64ELi4ES3_EELb1ELb0ELb1ELb0ELb0ELb0ELb1ELb1EEEvNS_16Flash_fwd_paramsE,"a",@progbits
	.sectionflags	@""
	.align	4
.nv.constant0._ZN5flash24flash_fwd_splitkv_kernelI23Flash_fwd_kernel_traitsILi96ELi64ELi64ELi4ELb0ELb0EN7cutlass6half_tE19Flash_kernel_traitsILi96ELi64ELi64ELi4ES3_EELb1ELb0ELb1ELb0ELb0ELb0ELb1ELb1EEEvNS_16Flash_fwd_paramsE:
	.zero		816


//--------------------- .nv.constant0._ZN5flash24flash_fwd_splitkv_kernelI23Flash_fwd_kernel_traitsILi96ELi64ELi64ELi4ELb0ELb0EN7cutlass6half_tE19Flash_kernel_traitsILi96ELi64ELi64ELi4ES3_EELb1ELb0ELb1ELb0ELb0ELb1ELb1ELb1EEEvNS_16Flash_fwd_paramsE --------------------------
	.section	.nv.constant0._ZN5flash24flash_fwd_splitkv_kernelI23Flash_fwd_kernel_traitsILi96ELi64ELi64ELi4ELb0ELb0EN7cutlass6half_tE19Flash_kernel_traitsILi96ELi64ELi64ELi4ES3_EELb1ELb0ELb1ELb0ELb0ELb1ELb1ELb1EEEvNS_16Flash_fwd_paramsE,"a",@progbits
	.sectionflags	@""
	.align	4
.nv.constant0._ZN5flash24flash_fwd_splitkv_kernelI23Flash_fwd_kernel_traitsILi96ELi64ELi64ELi4ELb0ELb0EN7cutlass6half_tE19Flash_kernel_traitsILi96ELi64ELi64ELi4ES3_EELb1ELb0ELb1ELb0ELb0ELb1ELb1ELb1EEEvNS_16Flash_fwd_paramsE:
	.zero		816


//--------------------- .text._ZN5flash32flash_fwd_splitkv_combine_kernelI23Flash_fwd_kernel_traitsILi96ELi64ELi128ELi4ELb0ELb0EN7cutlass6half_tE19Flash_kernel_traitsILi96ELi64ELi128ELi4ES3_EELi16ELi7ELb0EEEvNS_16Flash_fwd_paramsE --------------------------
	.section	.text._ZN5flash32flash_fwd_splitkv_combine_kernelI23Flash_fwd_kernel_traitsILi96ELi64ELi128ELi4ELb0ELb0EN7cutlass6half_tE19Flash_kernel_traitsILi96ELi64ELi128ELi4ES3_EELi16ELi7ELb0EEEvNS_16Flash_fwd_paramsE,"ax",@progbits
	.sectioninfo	@"SHI_REGISTERS=70"
	.align	128
        .global         _ZN5flash32flash_fwd_splitkv_combine_kernelI23Flash_fwd_kernel_traitsILi96ELi64ELi128ELi4ELb0ELb0EN7cutlass6half_tE19Flash_kernel_traitsILi96ELi64ELi128ELi4ES3_EELi16ELi7ELb0EEEvNS_16Flash_fwd_paramsE
        .type           _ZN5flash32flash_fwd_splitkv_combine_kernelI23Flash_fwd_kernel_traitsILi96ELi64ELi128ELi4ELb0ELb0EN7cutlass6half_tE19Flash_kernel_traitsILi96ELi64ELi128ELi4ES3_EELi16ELi7ELb0EEEvNS_16Flash_fwd_paramsE,@function
        .size           _ZN5flash32flash_fwd_splitkv_combine_kernelI23Flash_fwd_kernel_traitsILi96ELi64ELi128ELi4ELb0ELb0EN7cutlass6half_tE19Flash_kernel_traitsILi96ELi64ELi128ELi4ES3_EELi16ELi7ELb0EEEvNS_16Flash_fwd_paramsE,(.L_x_6064 - _ZN5flash32flash_fwd_splitkv_combine_kernelI23Flash_fwd_kernel_traitsILi96ELi64ELi128ELi4ELb0ELb0EN7cutlass6half_tE19Flash_kernel_traitsILi96ELi64ELi128ELi4ES3_EELi16ELi7ELb0EEEvNS_16Flash_fwd_paramsE)
        .other          _ZN5flash32flash_fwd_splitkv_combine_kernelI23Flash_fwd_kernel_traitsILi96ELi64ELi128ELi4ELb0ELb0EN7cutlass6half_tE19Flash_kernel_traitsILi96ELi64ELi128ELi4ES3_EELi16ELi7ELb0EEEvNS_16Flash_fwd_paramsE,@"STO_CUDA_ENTRY STV_DEFAULT"
_ZN5flash32flash_fwd_splitkv_combine_kernelI23Flash_fwd_kernel_traitsILi96ELi64ELi128ELi4ELb0ELb0EN7cutlass6half_tE19Flash_kernel_traitsILi96ELi64ELi128ELi4ES3_EELi16ELi7ELb0EEEvNS_16Flash_fwd_paramsE:
.text._ZN5flash32flash_fwd_splitkv_combine_kernelI23Flash_fwd_kernel_traitsILi96ELi64ELi128ELi4ELb0ELb0EN7cutlass6half_tE19Flash_kernel_traitsILi96ELi64ELi128ELi4ES3_EELi16ELi7ELb0EEEvNS_16Flash_fwd_paramsE:
[----:B------:R-:W-:Y:S02]  /*0000*/  MOV R1, c[0x0][0x28] ;  /* 0x00000a0000017a02 */ /* 0x000fe40000000f00 */
[----:B------:R-:W-:Y:S01]  /*0010*/  IMAD.MOV.U32 R3, RZ, RZ, c[0x0][0x1c0] ;  /* 0x00007000ff037624 */ /* 0x000fe200078e00ff */
[----:B------:R-:W0:Y:S01]  /*0020*/  S2UR UR7, SR_CTAID.X ;  /* 0x00000000000779c3 */ /* 0x000e220000002500 */
[----:B------:R-:W-:Y:S02]  /*0030*/  IMAD.MOV.U32 R2, RZ, RZ, c[0x0][0x214] ;  /* 0x00008500ff027624 */ /* 0x000fe400078e00ff */
[----:B------:R-:W-:Y:S01]  /*0040*/  IMAD R28, R3, c[0x0][0x210], RZ ;  /* 0x00008400031c7a24 */ /* 0x000fe200078e02ff */
[----:B------:R-:W-:Y:S02]  /*0050*/  SHF.R.S32.HI R3, RZ, 0x1f, R3 ;  /* 0x0000001fff037819 */ /* 0x000fe40000011403 */
[----:B------:R-:W-:Y:S01]  /*0060*/  SHF.R.S32.HI R2, RZ, 0x1f, R2 ;  /* 0x0000001fff027819 */ /* 0x000fe20000011402 */
[----:B------:R-:W-:-:S05]  /*0070*/  IMAD R28, R28, c[0x0][0x214], RZ ;  /* 0x000085001c1c7a24 */ /* 0x000fca00078e02ff */
[----:B------:R-:W-:Y:S02]  /*0080*/  ISETP.LT.U32.AND P0, PT, R28, c[0x0][0x214], PT ;  /* 0x000085001c007a0c */ /* 0x000fe40003f01070 */
[----:B------:R-:W-:-:S04]  /*0090*/  SHF.R.S32.HI R5, RZ, 0x1f, R28 ;  /* 0x0000001fff057819 */ /* 0x000fc8000001141c */
[----:B------:R-:W-:-:S04]  /*00a0*/  ISETP.LT.AND.EX P0, PT, R5, R2, PT, P0 ;  /* 0x000000020500720c */ /* 0x000fc80003f01300 */
[C---:B------:R-:W-:Y:S01]  /*00b0*/  SEL R2, R5.reuse, R2, P0 ;  /* 0x0000000205027207 */ /* 0x040fe20000000000 */
[----:B0-----:R-:W-:Y:S01]  /*00c0*/  USHF.L.U32 UR7, UR7, 0x4, URZ ;  /* 0x0000000407077899 */ /* 0x001fe2000800063f */
[----:B------:R-:W-:Y:S02]  /*00d0*/  SEL R48, R28, c[0x0][0x214], P0 ;  /* 0x000085001c307a07 */ /* 0x000fe40000000000 */
[----:B------:R-:W-:Y:S01]  /*00e0*/  LOP3.LUT R0, R5, R2, RZ, 0xfc, !PT ;  /* 0x0000000205007212 */ /* 0x000fe200078efcff */
[----:B------:R-:W-:-:S03]  /*00f0*/  USHF.R.S32.HI UR6, URZ, 0x1f, UR7 ;  /* 0x0000001f3f067899 */ /* 0x000fc60008011407 */
[----:B------:R-:W-:-:S13]  /*0100*/  ISETP.NE.U32.AND P1, PT, R0, RZ, PT ;  /* 0x000000ff0000720c */ /* 0x000fda0003f25070 */
[----:B------:R-:W-:Y:S05]  /*0110*/  @!P1 BRA `(.L_x_0) ;  /* 0x0000009000009947 */ /* 0x000fea0003800000 */
[----:B------:R-:W-:Y:S01]  /*0120*/  IMAD.MOV.U32 R27, RZ, RZ, R28 ;  /* 0x000000ffff1b7224 */ /* 0x000fe200078e001c */
[----:B------:R-:W-:Y:S01]  /*0130*/  MOV R24, R48 ;  /* 0x0000003000187202 */ /* 0x000fe20000000f00 */
[----:B------:R-:W-:Y:S01]  /*0140*/  IMAD.MOV.U32 R18, RZ, RZ, R5 ;  /* 0x000000ffff127224 */ /* 0x000fe200078e0005 */
[----:B------:R-:W-:Y:S02]  /*0150*/  MOV R23, R2 ;  /* 0x0000000200177202 */ /* 0x000fe40000000f00 */
[----:B------:R-:W-:Y:S02]  /*0160*/  MOV R22, 0x180 ;  /* 0x0000018000167802 */ /* 0x000fe40000000f00 */
[----:B------:R-:W-:Y:S05]  /*0170*/  CALL.REL.NOINC `($__internal_0_$__cuda_sm20_div_s64) ;  /* 0x00005e8000007944 */ /* 0x000fea0003c00000 */
[----:B------:R-:W-:Y:S02]  /*0180*/  MOV R8, R0 ;  /* 0x0000000000087202 */ /* 0x000fe40000000f00 */
[----:B------:R-:W-:Y:S01]  /*0190*/  MOV R9, R21 ;  /* 0x0000001500097202 */ /* 0x000fe20000000f00 */
[----:B------:R-:W-:Y:S05]  /*01a0*/  BRA `(.L_x_1) ;  /* 0x0000013000007947 */ /* 0x000fea0003800000 */
.L_x_0:
[----:B------:R-:W0:Y:S01]  /*01b0*/  I2F.U32.RP R6, R48 ;  /* 0x0000003000067306 */ /* 0x000e220000209000 */
[----:B------:R-:W-:Y:S01]  /*01c0*/  ISETP.NE.U32.AND P0, PT, R48, RZ, PT ;  /* 0x000000ff3000720c */ /* 0x000fe20003f05070 */
[----:B------:R-:W-:-:S06]  /*01d0*/  HFMA2.MMA R9, -RZ, RZ, 0, 0 ;  /* 0x00000000ff097435 */ /* 0x000fcc00000001ff */
[----:B0-----:R-:W0:Y:S02]  /*01e0*/  MUFU.RCP R6, R6 ;  /* 0x0000000600067308 */ /* 0x001e240000001000 */
[----:B0-----:R-:W-:-:S06]  /*01f0*/  IADD3 R6, R6, 0xffffffe, RZ ;  /* 0x0ffffffe06067810 */ /* 0x001fcc0007ffe0ff */
[----:B------:R-:W0:Y:S02]  /*0200*/  F2I.FTZ.U32.TRUNC.NTZ R7, R6 ;  /* 0x0000000600077305 */ /* 0x000e24000021f000 */
[----:B0-----:R-:W-:Y:S02]  /*0210*/  IMAD.MOV R0, RZ, RZ, -R7 ;  /* 0x000000ffff007224 */ /* 0x001fe400078e0a07 */
[----:B------:R-:W-:Y:S02]  /*0220*/  IMAD.MOV.U32 R6, RZ, RZ, RZ ;  /* 0x000000ffff067224 */ /* 0x000fe400078e00ff */
[----:B------:R-:W-:-:S04]  /*0230*/  IMAD R0, R0, R48, RZ ;  /* 0x0000003000007224 */ /* 0x000fc800078e02ff */
[----:B------:R-:W-:-:S06]  /*0240*/  IMAD.HI.U32 R0, R7, R0, R6 ;  /* 0x0000000007007227 */ /* 0x000fcc00078e0006 */
[----:B------:R-:W-:-:S05]  /*0250*/  IMAD.HI.U32 R8, R0, R28, RZ ;  /* 0x0000001c00087227 */ /* 0x000fca00078e00ff */
[----:B------:R-:W-:-:S05]  /*0260*/  IADD3 R0, -R8, RZ, RZ ;  /* 0x000000ff08007210 */ /* 0x000fca0007ffe1ff */
[----:B------:R-:W-:-:S05]  /*0270*/  IMAD R0, R48, R0, R28 ;  /* 0x0000000030007224 */ /* 0x000fca00078e021c */
[----:B------:R-:W-:-:S13]  /*0280*/  ISETP.GE.U32.AND P2, PT, R0, R48, PT ;  /* 0x000000300000720c */ /* 0x000fda0003f46070 */
[----:B------:R-:W-:Y:S01]  /*0290*/  @P2 IMAD.IADD R0, R0, 0x1, -R48 ;  /* 0x0000000100002824 */ /* 0x000fe200078e0a30 */
[----:B------:R-:W-:-:S04]  /*02a0*/  @P2 IADD3 R8, R8, 0x1, RZ ;  /* 0x0000000108082810 */ /* 0x000fc80007ffe0ff */
[----:B------:R-:W-:-:S13]  /*02b0*/  ISETP.GE.U32.AND P1, PT, R0, R48, PT ;  /* 0x000000300000720c */ /* 0x000fda0003f26070 */
[----:B------:R-:W-:Y:S02]  /*02c0*/  @P1 IADD3 R8, R8, 0x1, RZ ;  /* 0x0000000108081810 */ /* 0x000fe40007ffe0ff */
[----:B------:R-:W-:-:S04]  /*02d0*/  @!P0 LOP3.LUT R8, RZ, R48, RZ, 0x33, !PT ;  /* 0x00000030ff088212 */ /* 0x000fc800078e33ff */
.L_x_1:
[----:B------:R-:W-:Y:S01]  /*02e0*/  ISETP.LT.U32.AND P0, PT, R8, c[0x0][0x1c0], PT ;  /* 0x0000700008007a0c */ /* 0x000fe20003f01070 */
[----:B------:R-:W-:Y:S03]  /*02f0*/  BSSY B0, `(.L_x_2) ;  /* 0x0000024000007945 */ /* 0x000fe60003800000 */
[----:B------:R-:W-:-:S04]  /*0300*/  ISETP.LT.AND.EX P0, PT, R9, R3, PT, P0 ;  /* 0x000000030900720c */ /* 0x000fc80003f01300 */
[C---:B------:R-:W-:Y:S02]  /*0310*/  SEL R3, R9.reuse, R3, P0 ;  /* 0x0000000309037207 */ /* 0x040fe40000000000 */
[----:B------:R-:W-:Y:S02]  /*0320*/  SEL R6, R8, c[0x0][0x1c0], P0 ;  /* 0x0000700008067a07 */ /* 0x000fe40000000000 */
[----:B------:R-:W-:-:S04]  /*0330*/  LOP3.LUT R0, R9, R3, RZ, 0xfc, !PT ;  /* 0x0000000309007212 */ /* 0x000fc800078efcff */
        /* <DEDUP_REMOVED lines=11> */
.L_x_3:
[----:B------:R-:W0:Y:S01]  /*03f0*/  I2F.U32.RP R10, R6 ;  /* 0x00000006000a7306 */ /* 0x000e220000209000 */
[----:B------:R-:W-:-:S07]  /*0400*/  ISETP.NE.U32.AND P0, PT, R6, RZ, PT ;  /* 0x000000ff0600720c */ /* 0x000fce0003f05070 */
        /* <DEDUP_REMOVED lines=16> */
[----:B------:R-:W-:Y:S01]  /*0510*/  MOV R8, R9 ;  /* 0x0000000900087202 */ /* 0x000fe20000000f00 */
[----:B------:R-:W-:Y:S02]  /*0520*/  IMAD.MOV.U32 R9, RZ, RZ, RZ ;  /* 0x000000ffff097224 */ /* 0x000fe400078e00ff */
.L_x_4:
[----:B------:R-:W-:Y:S05]  /*0530*/  BSYNC B0 ;  /* 0x0000000000007941 */ /* 0x000fea0003800000 */
.L_x_2:
[----:B------:R-:W-:Y:S01]  /*0540*/  IABS R7, c[0x0][0x214] ;  /* 0x0000850000077a13 */ /* 0x000fe20000000000 */
[----:B------:R-:W-:Y:S01]  /*0550*/  ULDC UR4, c[0x0][0x214] ;  /* 0x0000850000047ab9 */ /* 0x000fe20000000800 */
[----:B------:R-:W-:Y:S01]  /*0560*/  BSSY B0, `(.L_x_5) ;  /* 0x000004a000007945 */ /* 0x000fe20003800000 */
[----:B------:R-:W-:Y:S01]  /*0570*/  UIADD3 UR8, UR4, -0x1, URZ ;  /* 0xffffffff04087890 */ /* 0x000fe2000fffe03f */
[----:B------:R-:W0:Y:S01]  /*0580*/  I2F.RP R12, R7 ;  /* 0x00000007000c7306 */ /* 0x000e220000209400 */
[----:B------:R-:W-:Y:S02]  /*0590*/  UISETP.LT.AND UP0, UPT, URZ, UR4, UPT ;  /* 0x000000043f00728c */ /* 0x000fe4000bf01270 */
[----:B------:R-:W-:Y:S02]  /*05a0*/  USHF.R.S32.HI UR5, URZ, 0x1f, UR4 ;  /* 0x0000001f3f057899 */ /* 0x000fe40008011404 */
[----:B------:R-:W-:Y:S01]  /*05b0*/  IADD3 R10, R7, UR8, RZ ;  /* 0x00000008070a7c10 */ /* 0x000fe2000fffe0ff */
[----:B------:R-:W-:-:S03]  /*05c0*/  ULEA.HI.SX32 UR4, UR4, 0x1, 0x1 ;  /* 0x0000000104047891 */ /* 0x000fc6000f8f0a3f */
[----:B------:R-:W-:-:S03]  /*05d0*/  IABS R0, R10 ;  /* 0x0000000a00007213 */ /* 0x000fc60000000000 */
[----:B------:R-:W-:Y:S02]  /*05e0*/  @!UP0 UIADD3 UR4, UR5, URZ, URZ ;  /* 0x0000003f05048290 */ /* 0x000fe4000fffe03f */
[----:B------:R-:W-:Y:S01]  /*05f0*/  IMAD.MOV.U32 R11, RZ, RZ, R0 ;  /* 0x000000ffff0b7224 */ /* 0x000fe200078e0000 */
[----:B0-----:R-:W0:Y:S02]  /*0600*/  MUFU.RCP R12, R12 ;  /* 0x0000000c000c7308 */ /* 0x001e240000001000 */
[----:B0-----:R-:W-:-:S06]  /*0610*/  IADD3 R12, R12, 0xffffffe, RZ ;  /* 0x0ffffffe0c0c7810 */ /* 0x001fcc0007ffe0ff */
[----:B------:R-:W0:Y:S02]  /*0620*/  F2I.FTZ.U32.TRUNC.NTZ R13, R12 ;  /* 0x0000000c000d7305 */ /* 0x000e24000021f000 */
[----:B0-----:R-:W-:Y:S02]  /*0630*/  IMAD.MOV R4, RZ, RZ, -R13 ;  /* 0x000000ffff047224 */ /* 0x001fe400078e0a0d */
[----:B------:R-:W-:Y:S02]  /*0640*/  IMAD.MOV.U32 R12, RZ, RZ, RZ ;  /* 0x000000ffff0c7224 */ /* 0x000fe400078e00ff */
[----:B------:R-:W-:-:S04]  /*0650*/  IMAD R4, R4, R7, RZ ;  /* 0x0000000704047224 */ /* 0x000fc800078e02ff */
[----:B------:R-:W-:-:S06]  /*0660*/  IMAD.HI.U32 R4, R13, R4, R12 ;  /* 0x000000040d047227 */ /* 0x000fcc00078e000c */
[----:B------:R-:W-:-:S04]  /*0670*/  IMAD.HI.U32 R0, R4, R11, RZ ;  /* 0x0000000b04007227 */ /* 0x000fc800078e00ff */
[----:B------:R-:W-:-:S04]  /*0680*/  IMAD.MOV R4, RZ, RZ, -R0 ;  /* 0x000000ffff047224 */ /* 0x000fc800078e0a00 */
[----:B------:R-:W-:-:S05]  /*0690*/  IMAD R4, R7, R4, R11 ;  /* 0x0000000407047224 */ /* 0x000fca00078e020b */
[----:B------:R-:W-:-:S13]  /*06a0*/  ISETP.GT.U32.AND P1, PT, R7, R4, PT ;  /* 0x000000040700720c */ /* 0x000fda0003f24070 */
[----:B------:R-:W-:Y:S01]  /*06b0*/  @!P1 IMAD.IADD R4, R4, 0x1, -R7 ;  /* 0x0000000104049824 */ /* 0x000fe200078e0a07 */
[----:B------:R-:W-:Y:S02]  /*06c0*/  @!P1 IADD3 R0, R0, 0x1, RZ ;  /* 0x0000000100009810 */ /* 0x000fe40007ffe0ff */
[----:B------:R-:W-:Y:S02]  /*06d0*/  ISETP.NE.AND P1, PT, RZ, c[0x0][0x214], PT ;  /* 0x00008500ff007a0c */ /* 0x000fe40003f25270 */
[-C--:B------:R-:W-:Y:S02]  /*06e0*/  ISETP.GE.U32.AND P2, PT, R4, R7.reuse, PT ;  /* 0x000000070400720c */ /* 0x080fe40003f46070 */
[C---:B------:R-:W-:Y:S02]  /*06f0*/  LOP3.LUT R4, R10.reuse, R7, RZ, 0x3c, !PT ;  /* 0x000000070a047212 */ /* 0x040fe400078e3cff */
[----:B------:R-:W-:Y:S02]  /*0700*/  LOP3.LUT R10, R10, c[0x0][0x214], RZ, 0x3c, !PT ;  /* 0x000085000a0a7a12 */ /* 0x000fe400078e3cff */
[----:B------:R-:W-:-:S07]  /*0710*/  ISETP.GE.AND P0, PT, R4, RZ, PT ;  /* 0x000000ff0400720c */ /* 0x000fce0003f06270 */
[----:B------:R-:W-:Y:S02]  /*0720*/  @P2 IADD3 R0, R0, 0x1, RZ ;  /* 0x0000000100002810 */ /* 0x000fe40007ffe0ff */
[----:B------:R-:W-:-:S03]  /*0730*/  ISETP.NE.AND P2, PT, RZ, c[0x0][0x214], PT ;  /* 0x00008500ff007a0c */ /* 0x000fc60003f45270 */
[--C-:B------:R-:W-:Y:S02]  /*0740*/  IMAD.MOV.U32 R17, RZ, RZ, R0.reuse ;  /* 0x000000ffff117224 */ /* 0x100fe400078e0000 */
[----:B------:R-:W-:Y:S02]  /*0750*/  IMAD.MOV.U32 R4, RZ, RZ, R0 ;  /* 0x000000ffff047224 */ /* 0x000fe400078e0000 */
[----:B------:R-:W-:Y:S01]  /*0760*/  @!P0 IMAD.MOV R17, RZ, RZ, -R17 ;  /* 0x000000ffff118224 */ /* 0x000fe200078e0a11 */
[----:B------:R-:W-:Y:S02]  /*0770*/  @!P1 LOP3.LUT R17, RZ, R7, RZ, 0x33, !PT ;  /* 0x00000007ff119212 */ /* 0x000fe400078e33ff */
[----:B------:R-:W-:Y:S02]  /*0780*/  ISETP.GE.AND P1, PT, R10, RZ, PT ;  /* 0x000000ff0a00720c */ /* 0x000fe40003f26270 */
[----:B------:R-:W-:Y:S02]  /*0790*/  ISETP.LT.U32.AND P0, PT, R6, R17, PT ;  /* 0x000000110600720c */ /* 0x000fe40003f01070 */
[----:B------:R-:W-:-:S04]  /*07a0*/  SHF.R.S32.HI R16, RZ, 0x1f, R17 ;  /* 0x0000001fff107819 */ /* 0x000fc80000011411 */
[----:B------:R-:W-:-:S04]  /*07b0*/  ISETP.LT.AND.EX P0, PT, R3, R16, PT, P0 ;  /* 0x000000100300720c */ /* 0x000fc80003f01300 */
[C---:B------:R-:W-:Y:S01]  /*07c0*/  SEL R16, R3.reuse, R16, P0 ;  /* 0x0000001003107207 */ /* 0x040fe20000000000 */
[----:B------:R-:W-:Y:S01]  /*07d0*/  @!P1 IMAD.MOV R4, RZ, RZ, -R4 ;  /* 0x000000ffff049224 */ /* 0x000fe200078e0a04 */
[----:B------:R-:W-:Y:S02]  /*07e0*/  @!P2 LOP3.LUT R4, RZ, c[0x0][0x214], RZ, 0x33, !PT ;  /* 0x00008500ff04aa12 */ /* 0x000fe400078e33ff */
[----:B------:R-:W-:Y:S02]  /*07f0*/  LOP3.LUT R0, R3, R16, RZ, 0xfc, !PT ;  /* 0x0000001003007212 */ /* 0x000fe400078efcff */
[----:B------:R-:W-:Y:S01]  /*0800*/  SEL R17, R6, R17, P0 ;  /* 0x0000001106117207 */ /* 0x000fe20000000000 */
[----:B------:R-:W-:Y:S01]  /*0810*/  IMAD R4, R4, UR4, RZ ;  /* 0x0000000404047c24 */ /* 0x000fe2000f8e02ff */
        /* <DEDUP_REMOVED lines=11> */
.L_x_6:
        /* <DEDUP_REMOVED lines=18> */
[----:B------:R-:W-:Y:S02]  /*09f0*/  @!P0 LOP3.LUT R30, RZ, R17, RZ, 0x33, !PT ;  /* 0x00000011ff1e8212 */ /* 0x000fe400078e33ff */
.L_x_7:
[----:B------:R-:W-:Y:S05]  /*0a00*/  BSYNC B0 ;  /* 0x0000000000007941 */ /* 0x000fea0003800000 */
.L_x_5:
[----:B------:R-:W-:Y:S01]  /*0a10*/  IMAD.MOV.U32 R7, RZ, RZ, c[0x0][0x1c0] ;  /* 0x00007000ff077624 */ /* 0x000fe200078e00ff */
[----:B------:R-:W-:Y:S01]  /*0a20*/  IABS R18, R4 ;  /* 0x0000000400127213 */ /* 0x000fe20000000000 */
[----:B------:R-:W-:Y:S01]  /*0a30*/  IMAD.MOV.U32 R24, RZ, RZ, RZ ;  /* 0x000000ffff187224 */ /* 0x000fe200078e00ff */
[----:B------:R-:W-:Y:S01]  /*0a40*/  IABS R13, c[0x0][0x214] ;  /* 0x00008500000d7a13 */ /* 0x000fe20000000000 */
[C---:B------:R-:W-:Y:S01]  /*0a50*/  IMAD R0, R7.reuse, c[0x0][0x214], RZ ;  /* 0x0000850007007a24 */ /* 0x040fe200078e02ff */
[----:B------:R-:W0:Y:S01]  /*0a60*/  I2F.RP R3, R18 ;  /* 0x0000001200037306 */ /* 0x000e220000209400 */
[----:B------:R-:W-:Y:S01]  /*0a70*/  IADD3 R7, R7, -0x1, RZ ;  /* 0xffffffff07077810 */ /* 0x000fe20007ffe0ff */
[----:B------:R-:W1:Y:S01]  /*0a80*/  S2R R47, SR_TID.X ;  /* 0x00000000002f7919 */ /* 0x000e620000002100 */
[----:B------:R-:W-:Y:S01]  /*0a90*/  ISETP.NE.AND P5, PT, R4, RZ, PT ;  /* 0x000000ff0400720c */ /* 0x000fe20003fa5270 */
[----:B------:R-:W-:Y:S01]  /*0aa0*/  BSSY B0, `(.L_x_8) ;  /* 0x0000075000007945 */ /* 0x000fe20003800000 */
[----:B------:R-:W-:Y:S01]  /*0ab0*/  IABS R15, R0 ;  /* 0x00000000000f7213 */ /* 0x000fe20000000000 */
[----:B------:R-:W-:-:S02]  /*0ac0*/  IMAD.IADD R6, R7, 0x1, R18 ;  /* 0x0000000107067824 */ /* 0x000fc400078e0212 */
[----:B------:R-:W-:Y:S01]  /*0ad0*/  I2F.RP R22, R13 ;  /* 0x0000000d00167306 */ /* 0x000fe20000209400 */
[----:B------:R-:W-:Y:S02]  /*0ae0*/  IADD3 R20, R15, UR8, RZ ;  /* 0x000000080f147c10 */ /* 0x000fe4000fffe0ff */
[----:B------:R-:W-:Y:S02]  /*0af0*/  IABS R12, R6 ;  /* 0x00000006000c7213 */ /* 0x000fe40000000000 */
[----:B------:R-:W-:-:S03]  /*0b00*/  IABS R14, R20 ;  /* 0x00000014000e7213 */ /* 0x000fc60000000000 */
[----:B------:R-:W2:Y:S08]  /*0b10*/  I2F.RP R10, R15 ;  /* 0x0000000f000a7306 */ /* 0x000eb00000209400 */
[----:B0-----:R-:W0:Y:S08]  /*0b20*/  MUFU.RCP R3, R3 ;  /* 0x0000000300037308 */ /* 0x001e300000001000 */
[----:B--2---:R-:W2:Y:S08]  /*0b30*/  MUFU.RCP R10, R10 ;  /* 0x0000000a000a7308 */ /* 0x004eb00000001000 */
[----:B------:R-:W3:Y:S01]  /*0b40*/  MUFU.RCP R22, R22 ;  /* 0x0000001600167308 */ /* 0x000ee20000001000 */
[----:B0-----:R-:W-:-:S02]  /*0b50*/  IADD3 R3, R3, 0xffffffe, RZ ;  /* 0x0ffffffe03037810 */ /* 0x001fc40007ffe0ff */
[----:B--2---:R-:W-:-:S05]  /*0b60*/  IADD3 R10, R10, 0xffffffe, RZ ;  /* 0x0ffffffe0a0a7810 */ /* 0x004fca0007ffe0ff */
[----:B------:R-:W0:Y:S01]  /*0b70*/  F2I.FTZ.U32.TRUNC.NTZ R25, R3 ;  /* 0x0000000300197305 */ /* 0x000e22000021f000 */
[----:B---3--:R-:W-:-:S07]  /*0b80*/  IADD3 R22, R22, 0xffffffe, RZ ;  /* 0x0ffffffe16167810 */ /* 0x008fce0007ffe0ff */
[----:B------:R-:W2:Y:S08]  /*0b90*/  F2I.FTZ.U32.TRUNC.NTZ R11, R10 ;  /* 0x0000000a000b7305 */ /* 0x000eb0000021f000 */
[----:B------:R-:W3:Y:S01]  /*0ba0*/  F2I.FTZ.U32.TRUNC.NTZ R23, R22 ;  /* 0x0000001600177305 */ /* 0x000ee2000021f000 */
[----:B0-----:R-:W-:-:S04]  /*0bb0*/  IMAD.MOV R21, RZ, RZ, -R25 ;  /* 0x000000ffff157224 */ /* 0x001fc800078e0a19 */
[----:B------:R-:W-:Y:S02]  /*0bc0*/  IMAD R21, R21, R18, RZ ;  /* 0x0000001215157224 */ /* 0x000fe400078e02ff */
[----:B--2---:R-:W-:Y:S02]  /*0bd0*/  IMAD.MOV R19, RZ, RZ, -R11 ;  /* 0x000000ffff137224 */ /* 0x004fe400078e0a0b */
[----:B------:R-:W-:Y:S02]  /*0be0*/  IMAD.MOV.U32 R10, RZ, RZ, RZ ;  /* 0x000000ffff0a7224 */ /* 0x000fe400078e00ff */
[----:B------:R-:W-:Y:S02]  /*0bf0*/  IMAD R19, R19, R15, RZ ;  /* 0x0000000f13137224 */ /* 0x000fe400078e02ff */
[----:B------:R-:W-:-:S04]  /*0c00*/  IMAD.HI.U32 R21, R25, R21, R24 ;  /* 0x0000001519157227 */ /* 0x000fc800078e0018 */
[----:B------:R-:W-:Y:S01]  /*0c10*/  IMAD.HI.U32 R19, R11, R19, R10 ;  /* 0x000000130b137227 */ /* 0x000fe200078e000a */
[----:B------:R-:W-:Y:S02]  /*0c20*/  IABS R10, R0 ;  /* 0x00000000000a7213 */ /* 0x000fe40000000000 */
[----:B------:R-:W-:Y:S01]  /*0c30*/  IABS R11, R4 ;  /* 0x00000004000b7213 */ /* 0x000fe20000000000 */
[----:B---3--:R-:W-:Y:S02]  /*0c40*/  IMAD.MOV R3, RZ, RZ, -R23 ;  /* 0x000000ffff037224 */ /* 0x008fe400078e0a17 */
[----:B------:R-:W-:Y:S02]  /*0c50*/  IMAD.MOV R10, RZ, RZ, -R10 ;  /* 0x000000ffff0a7224 */ /* 0x000fe400078e0a0a */
[----:B------:R-:W-:-:S04]  /*0c60*/  IMAD.HI.U32 R19, R19, R14, RZ ;  /* 0x0000000e13137227 */ /* 0x000fc800078e00ff */
[----:B------:R-:W-:Y:S02]  /*0c70*/  IMAD R3, R3, R13, RZ ;  /* 0x0000000d03037224 */ /* 0x000fe400078e02ff */
[----:B------:R-:W-:Y:S02]  /*0c80*/  IMAD.MOV.U32 R22, RZ, RZ, RZ ;  /* 0x000000ffff167224 */ /* 0x000fe400078e00ff */
[----:B------:R-:W-:Y:S02]  /*0c90*/  IMAD R10, R19, R10, R14 ;  /* 0x0000000a130a7224 */ /* 0x000fe400078e020e */
[----:B------:R-:W-:Y:S02]  /*0ca0*/  IMAD.MOV R11, RZ, RZ, -R11 ;  /* 0x000000ffff0b7224 */ /* 0x000fe400078e0a0b */
[----:B------:R-:W-:Y:S01]  /*0cb0*/  IMAD.HI.U32 R21, R21, R12, RZ ;  /* 0x0000000c15157227 */ /* 0x000fe200078e00ff */
[----:B------:R-:W-:-:S03]  /*0cc0*/  ISETP.GT.U32.AND P4, PT, R15, R10, PT ;  /* 0x0000000a0f00720c */ /* 0x000fc60003f84070 */
[----:B------:R-:W-:-:S04]  /*0cd0*/  IMAD.HI.U32 R3, R23, R3, R22 ;  /* 0x0000000317037227 */ /* 0x000fc800078e0016 */
[----:B------:R-:W-:Y:S02]  /*0ce0*/  IMAD R12, R21, R11, R12 ;  /* 0x0000000b150c7224 */ /* 0x000fe400078e020c */
[----:B------:R-:W-:-:S03]  /*0cf0*/  IMAD.HI.U32 R3, R3, R14, RZ ;  /* 0x0000000e03037227 */ /* 0x000fc600078e00ff */
[----:B------:R-:W-:Y:S01]  /*0d00*/  ISETP.GT.U32.AND P3, PT, R18, R12, PT ;  /* 0x0000000c1200720c */ /* 0x000fe20003f64070 */
[----:B------:R-:W-:Y:S01]  /*0d10*/  IMAD.MOV R11, RZ, RZ, -R3 ;  /* 0x000000ffff0b7224 */ /* 0x000fe200078e0a03 */
[----:B------:R-:W-:Y:S01]  /*0d20*/  @!P4 IADD3 R19, R19, 0x1, RZ ;  /* 0x000000011313c810 */ /* 0x000fe20007ffe0ff */
[----:B------:R-:W-:Y:S01]  /*0d30*/  @!P4 IMAD.IADD R10, R10, 0x1, -R15 ;  /* 0x000000010a0ac824 */ /* 0x000fe200078e0a0f */
[----:B------:R-:W-:Y:S01]  /*0d40*/  ISETP.NE.AND P4, PT, R0, RZ, PT ;  /* 0x000000ff0000720c */ /* 0x000fe20003f85270 */
[----:B------:R-:W-:-:S03]  /*0d50*/  IMAD R11, R13, R11, R14 ;  /* 0x0000000b0d0b7224 */ /* 0x000fc600078e020e */
[----:B------:R-:W-:Y:S02]  /*0d60*/  ISETP.GE.U32.AND P2, PT, R10, R15, PT ;  /* 0x0000000f0a00720c */ /* 0x000fe40003f46070 */
[----:B------:R-:W-:Y:S02]  /*0d70*/  ISETP.GT.U32.AND P0, PT, R13, R11, PT ;  /* 0x0000000b0d00720c */ /* 0x000fe40003f04070 */
[----:B------:R-:W-:Y:S01]  /*0d80*/  LOP3.LUT R10, R20, R15, RZ, 0x3c, !PT ;  /* 0x0000000f140a7212 */ /* 0x000fe200078e3cff */
[----:B------:R-:W-:Y:S01]  /*0d90*/  @!P3 IMAD.IADD R12, R12, 0x1, -R18 ;  /* 0x000000010c0cb824 */ /* 0x000fe200078e0a12 */
[----:B------:R-:W-:Y:S02]  /*0da0*/  @!P3 IADD3 R21, R21, 0x1, RZ ;  /* 0x000000011515b810 */ /* 0x000fe40007ffe0ff */
[----:B------:R-:W-:Y:S02]  /*0db0*/  ISETP.GE.AND P1, PT, R10, RZ, PT ;  /* 0x000000ff0a00720c */ /* 0x000fe40003f26270 */
[----:B------:R-:W-:-:S02]  /*0dc0*/  ISETP.GE.U32.AND P6, PT, R12, R18, PT ;  /* 0x000000120c00720c */ /* 0x000fc40003fc6070 */
[----:B------:R-:W-:Y:S02]  /*0dd0*/  LOP3.LUT R10, R6, R18, RZ, 0x3c, !PT ;  /* 0x00000012060a7212 */ /* 0x000fe400078e3cff */
[----:B------:R-:W-:Y:S01]  /*0de0*/  @P2 IADD3 R19, R19, 0x1, RZ ;  /* 0x0000000113132810 */ /* 0x000fe20007ffe0ff */
[----:B------:R-:W-:Y:S01]  /*0df0*/  @!P0 IMAD.IADD R11, R11, 0x1, -R13 ;  /* 0x000000010b0b8824 */ /* 0x000fe200078e0a0d */
[----:B------:R-:W-:Y:S02]  /*0e00*/  ISETP.GE.AND P2, PT, R10, RZ, PT ;  /* 0x000000ff0a00720c */ /* 0x000fe40003f46270 */
[----:B------:R-:W-:Y:S01]  /*0e10*/  @!P0 IADD3 R3, R3, 0x1, RZ ;  /* 0x0000000103038810 */ /* 0x000fe20007ffe0ff */
[----:B------:R-:W-:Y:S01]  /*0e20*/  IMAD.MOV.U32 R12, RZ, RZ, R19 ;  /* 0x000000ffff0c7224 */ /* 0x000fe200078e0013 */
[----:B------:R-:W-:Y:S02]  /*0e30*/  ISETP.GE.U32.AND P3, PT, R11, R13, PT ;  /* 0x0000000d0b00720c */ /* 0x000fe40003f66070 */
[----:B------:R-:W-:Y:S01]  /*0e40*/  LOP3.LUT R20, R20, c[0x0][0x214], RZ, 0x3c, !PT ;  /* 0x0000850014147a12 */ /* 0x000fe200078e3cff */
[----:B------:R-:W-:Y:S01]  /*0e50*/  @!P1 IMAD.MOV R12, RZ, RZ, -R12 ;  /* 0x000000ffff0c9224 */ /* 0x000fe200078e0a0c */
[----:B------:R-:W-:-:S02]  /*0e60*/  @P6 IADD3 R21, R21, 0x1, RZ ;  /* 0x0000000115156810 */ /* 0x000fc40007ffe0ff */
[----:B------:R-:W-:Y:S02]  /*0e70*/  @!P4 LOP3.LUT R12, RZ, R15, RZ, 0x33, !PT ;  /* 0x0000000fff0cc212 */ /* 0x000fe400078e33ff */
[----:B------:R-:W-:Y:S01]  /*0e80*/  ISETP.GE.AND P1, PT, R20, RZ, PT ;  /* 0x000000ff1400720c */ /* 0x000fe20003f26270 */
[----:B------:R-:W-:Y:S01]  /*0e90*/  IMAD.MOV.U32 R14, RZ, RZ, R21 ;  /* 0x000000ffff0e7224 */ /* 0x000fe200078e0015 */
[----:B------:R-:W-:Y:S02]  /*0ea0*/  ISETP.LT.U32.AND P0, PT, R8, R12, PT ;  /* 0x0000000c0800720c */ /* 0x000fe40003f01070 */
[----:B------:R-:W-:Y:S01]  /*0eb0*/  SHF.R.S32.HI R11, RZ, 0x1f, R12 ;  /* 0x0000001fff0b7819 */ /* 0x000fe2000001140c */
[----:B------:R-:W-:Y:S01]  /*0ec0*/  @!P2 IMAD.MOV R14, RZ, RZ, -R14 ;  /* 0x000000ffff0ea224 */ /* 0x000fe200078e0a0e */
[----:B------:R-:W-:Y:S02]  /*0ed0*/  ISETP.GT.AND P2, PT, R0, RZ, PT ;  /* 0x000000ff0000720c */ /* 0x000fe40003f44270 */
[----:B------:R-:W-:-:S02]  /*0ee0*/  @P3 IADD3 R3, R3, 0x1, RZ ;  /* 0x0000000103033810 */ /* 0x000fc40007ffe0ff */
[CC--:B------:R-:W-:Y:S02]  /*0ef0*/  ISETP.LT.AND.EX P0, PT, R9.reuse, R11.reuse, PT, P0 ;  /* 0x0000000b0900720c */ /* 0x0c0fe40003f01300 */
[----:B------:R-:W-:Y:S01]  /*0f00*/  LEA.HI.SX32 R15, R0, 0x1, 0x1 ;  /* 0x00000001000f7811 */ /* 0x000fe200078f0aff */
[----:B------:R-:W-:Y:S01]  /*0f10*/  IMAD.MOV.U32 R10, RZ, RZ, R3 ;  /* 0x000000ffff0a7224 */ /* 0x000fe200078e0003 */
[C---:B------:R-:W-:Y:S02]  /*0f20*/  SEL R11, R9.reuse, R11, P0 ;  /* 0x0000000b090b7207 */ /* 0x040fe40000000000 */
[----:B------:R-:W-:Y:S01]  /*0f30*/  SHF.R.S32.HI R3, RZ, 0x1f, R0 ;  /* 0x0000001fff037819 */ /* 0x000fe20000011400 */
[----:B------:R-:W-:Y:S01]  /*0f40*/  @!P1 IMAD.MOV R10, RZ, RZ, -R10 ;  /* 0x000000ffff0a9224 */ /* 0x000fe200078e0a0a */
[----:B------:R-:W-:Y:S02]  /*0f50*/  LOP3.LUT R0, R9, R11, RZ, 0xfc, !PT ;  /* 0x0000000b09007212 */ /* 0x000fe400078efcff */
[----:B------:R-:W-:Y:S01]  /*0f60*/  ISETP.NE.AND P4, PT, RZ, c[0x0][0x214], PT ;  /* 0x00008500ff007a0c */ /* 0x000fe20003f85270 */
[----:B------:R-:W-:Y:S01]  /*0f70*/  @!P2 IMAD.MOV R15, RZ, RZ, R3 ;  /* 0x000000ffff0fa224 */ /* 0x000fe200078e0203 */
[----:B------:R-:W-:-:S02]  /*0f80*/  ISETP.NE.U32.AND P2, PT, R0, RZ, PT ;  /* 0x000000ff0000720c */ /* 0x000fc40003f45070 */
[----:B------:R-:W-:Y:S02]  /*0f90*/  @!P5 LOP3.LUT R14, RZ, R18, RZ, 0x33, !PT ;  /* 0x00000012ff0ed212 */ /* 0x000fe400078e33ff */
[----:B------:R-:W-:Y:S02]  /*0fa0*/  SEL R12, R8, R12, P0 ;  /* 0x0000000c080c7207 */ /* 0x000fe40000000000 */
[----:B------:R-:W-:Y:S02]  /*0fb0*/  ISETP.LT.U32.AND P1, PT, R30, R14, PT ;  /* 0x0000000e1e00720c */ /* 0x000fe40003f21070 */
[----:B------:R-:W-:-:S03]  /*0fc0*/  SHF.R.S32.HI R13, RZ, 0x1f, R14 ;  /* 0x0000001fff0d7819 */ /* 0x000fc6000001140e */
[----:B------:R-:W-:Y:S02]  /*0fd0*/  @!P4 LOP3.LUT R10, RZ, c[0x0][0x214], RZ, 0x33, !PT ;  /* 0x00008500ff0aca12 */ /* 0x000fe400078e33ff */
[----:B------:R-:W-:-:S03]  /*0fe0*/  ISETP.LT.AND.EX P1, PT, R31, R13, PT, P1 ;  /* 0x0000000d1f00720c */ /* 0x000fc60003f21310 */
[----:B------:R-:W-:Y:S01]  /*0ff0*/  IMAD R3, R10, R15, RZ ;  /* 0x0000000f0a037224 */ /* 0x000fe200078e02ff */
[----:B------:R-:W-:Y:S02]  /*1000*/  SEL R14, R30, R14, P1 ;  /* 0x0000000e1e0e7207 */ /* 0x000fe40000800000 */
[----:B------:R-:W-:Y:S01]  /*1010*/  SEL R13, R31, R13, P1 ;  /* 0x0000000d1f0d7207 */ /* 0x000fe20000800000 */
[----:B------:R-:W-:Y:S05]  /*1020*/  @!P2 BRA `(.L_x_9) ;  /* 0x000000900000a947 */ /* 0x000fea0003800000 */
[----:B-1----:R-:W-:Y:S01]  /*1030*/  IMAD.MOV.U32 R27, RZ, RZ, R8 ;  /* 0x000000ffff1b7224 */ /* 0x002fe200078e0008 */
        /* <DEDUP_REMOVED lines=8> */
.L_x_9:
[----:B-1----:R-:W0:Y:S01]  /*10c0*/  I2F.U32.RP R18, R12 ;  /* 0x0000000c00127306 */ /* 0x002e220000209000 */
        /* <DEDUP_REMOVED lines=18> */
.L_x_10:
[----:B------:R-:W-:Y:S05]  /*11f0*/  BSYNC B0 ;  /* 0x0000000000007941 */ /* 0x000fea0003800000 */
.L_x_8:
[----:B------:R-:W-:Y:S01]  /*1200*/  SHF.R.S32.HI R8, RZ, 0x1f, R47 ;  /* 0x0000001fff087819 */ /* 0x000fe2000001142f */
[----:B------:R-:W-:Y:S01]  /*1210*/  ULDC.64 UR8, c[0x0][0x118] ;  /* 0x0000460000087ab9 */ /* 0x000fe20000000a00 */
[----:B------:R-:W-:Y:S02]  /*1220*/  IADD3 R0, P0, R28, -UR7, RZ ;  /* 0x800000071c007c10 */ /* 0x000fe4000ff1e0ff */
[----:B------:R-:W-:Y:S02]  /*1230*/  LEA.HI R35, R8, R47, RZ, 0x4 ;  /* 0x0000002f08237211 */ /* 0x000fe400078f20ff */
[----:B------:R-:W-:Y:S02]  /*1240*/  IADD3.X R9, R5, ~UR6, RZ, P0, !PT ;  /* 0x8000000605097c10 */ /* 0x000fe400087fe4ff */
[----:B------:R-:W-:-:S02]  /*1250*/  LOP3.LUT R36, R35, 0xfffffff0, RZ, 0xc0, !PT ;  /* 0xfffffff023247812 */ /* 0x000fc400078ec0ff */
[----:B------:R-:W-:-:S03]  /*1260*/  SHF.R.S32.HI R35, RZ, 0x4, R35 ;  /* 0x00000004ff237819 */ /* 0x000fc60000011423 */
[----:B------:R-:W-:Y:S01]  /*1270*/  IMAD.IADD R36, R47, 0x1, -R36 ;  /* 0x000000012f247824 */ /* 0x000fe200078e0a24 */
[C---:B------:R-:W-:Y:S02]  /*1280*/  IADD3 R18, R35.reuse, 0x8, RZ ;  /* 0x0000000823127810 */ /* 0x040fe40007ffe0ff */
[----:B------:R-:W-:Y:S02]  /*1290*/  IADD3 R10, R35, 0x10, RZ ;  /* 0x00000010230a7810 */ /* 0x000fe40007ffe0ff */
[----:B------:R-:W-:Y:S02]  /*12a0*/  ISETP.GT.U32.AND P2, PT, R0, R36, PT ;  /* 0x000000240000720c */ /* 0x000fe40003f44070 */
[----:B------:R-:W-:Y:S02]  /*12b0*/  SHF.R.S32.HI R0, RZ, 0x1f, R36 ;  /* 0x0000001fff007819 */ /* 0x000fe40000011424 */
[----:B------:R-:W-:Y:S02]  /*12c0*/  IADD3 R38, P0, R36, UR7, RZ ;  /* 0x0000000724267c10 */ /* 0x000fe4000ff1e0ff */
[----:B------:R-:W-:-:S02]  /*12d0*/  ISETP.GT.AND.EX P2, PT, R9, R0, PT, P2 ;  /* 0x000000000900720c */ /* 0x000fc40003f44320 */
[C---:B------:R-:W-:Y:S02]  /*12e0*/  IADD3 R15, R35.reuse, 0x18, RZ ;  /* 0x00000018230f7810 */ /* 0x040fe40007ffe0ff */
[----:B------:R-:W-:Y:S02]  /*12f0*/  ISETP.GE.OR P3, PT, R18, c[0x0][0x314], !P2 ;  /* 0x0000c50012007a0c */ /* 0x000fe40005766670 */
[----:B------:R-:W-:Y:S02]  /*1300*/  ISETP.GE.OR P6, PT, R35, c[0x0][0x314], !P2 ;  /* 0x0000c50023007a0c */ /* 0x000fe400057c6670 */
[----:B------:R-:W-:Y:S02]  /*1310*/  ISETP.GE.OR P5, PT, R10, c[0x0][0x314], !P2 ;  /* 0x0000c5000a007a0c */ /* 0x000fe400057a6670 */
[----:B------:R-:W-:Y:S02]  /*1320*/  IADD3.X R39, R0, UR6, RZ, P0, !PT ;  /* 0x0000000600277c10 */ /* 0x000fe400087fe4ff */
[----:B------:R-:W-:-:S05]  /*1330*/  ISETP.GE.OR P4, PT, R15, c[0x0][0x314], !P2 ;  /* 0x0000c5000f007a0c */ /* 0x000fca0005786670 */
[----:B------:R-:W-:Y:S01]  /*1340*/  @!P3 SHF.R.S32.HI R19, RZ, 0x1f, R18 ;  /* 0x0000001fff13b819 */ /* 0x000fe20000011412 */
[----:B------:R-:W-:Y:S01]  /*1350*/  @!P3 IMAD.WIDE.U32 R22, R28, R18, R38 ;  /* 0x000000121c16b225 */ /* 0x000fe200078e0026 */
[----:B------:R-:W-:Y:S02]  /*1360*/  @!P6 SHF.R.S32.HI R9, RZ, 0x1f, R35 ;  /* 0x0000001fff09e819 */ /* 0x000fe40000011423 */
[----:B------:R-:W-:Y:S01]  /*1370*/  @!P5 SHF.R.S32.HI R0, RZ, 0x1f, R10 ;  /* 0x0000001fff00d819 */ /* 0x000fe2000001140a */
[-C--:B------:R-:W-:Y:S02]  /*1380*/  @!P3 IMAD R19, R19, R28.reuse, RZ ;  /* 0x0000001c1313b224 */ /* 0x080fe400078e02ff */
[----:B------:R-:W-:Y:S01]  /*1390*/  @!P6 IMAD R9, R9, R28, RZ ;  /* 0x0000001c0909e224 */ /* 0x000fe200078e02ff */
[----:B------:R-:W-:Y:S01]  /*13a0*/  @!P4 SHF.R.S32.HI R20, RZ, 0x1f, R15 ;  /* 0x0000001fff14c819 */ /* 0x000fe2000001140f */
[----:B------:R-:W-:Y:S02]  /*13b0*/  @!P6 IMAD.MOV.U32 R32, RZ, RZ, R38 ;  /* 0x000000ffff20e224 */ /* 0x000fe400078e0026 */
[----:B------:R-:W-:-:S02]  /*13c0*/  @!P6 IMAD.MOV.U32 R33, RZ, RZ, R39 ;  /* 0x000000ffff21e224 */ /* 0x000fc400078e0027 */
[----:B------:R-:W-:Y:S01]  /*13d0*/  @!P3 IMAD R19, R18, R5, R19 ;  /* 0x000000051213b224 */ /* 0x000fe200078e0213 */
[----:B------:R-:W-:Y:S01]  /*13e0*/  @!P3 LEA R18, P1, R22, c[0x0][0x208], 0x2 ;  /* 0x000082001612ba11 */ /* 0x000fe200078210ff */
[----:B------:R-:W-:-:S04]  /*13f0*/  @!P6 IMAD.WIDE.U32 R32, R28, R35, R32 ;  /* 0x000000231c20e225 */ /* 0x000fc800078e0020 */
[----:B------:R-:W-:Y:S01]  /*1400*/  @!P6 IMAD R9, R35, R5, R9 ;  /* 0x000000052309e224 */ /* 0x000fe200078e0209 */
[----:B------:R-:W-:Y:S01]  /*1410*/  @!P6 LEA R24, P0, R32, c[0x0][0x208], 0x2 ;  /* 0x000082002018ea11 */ /* 0x000fe200078010ff */
[----:B------:R-:W-:Y:S02]  /*1420*/  @!P5 IMAD R0, R0, R28, RZ ;  /* 0x0000001c0000d224 */ /* 0x000fe400078e02ff */
[----:B------:R-:W-:Y:S02]  /*1430*/  @!P5 IMAD.MOV.U32 R26, RZ, RZ, R38 ;  /* 0x000000ffff1ad224 */ /* 0x000fe400078e0026 */
[----:B------:R-:W-:Y:S02]  /*1440*/  @!P5 IMAD.MOV.U32 R27, RZ, RZ, R39 ;  /* 0x000000ffff1bd224 */ /* 0x000fe400078e0027 */
[----:B------:R-:W-:Y:S02]  /*1450*/  @!P3 IMAD.IADD R19, R23, 0x1, R19 ;  /* 0x000000011713b824 */ /* 0x000fe400078e0213 */
[----:B------:R-:W-:-:S02]  /*1460*/  @!P6 IMAD.IADD R9, R33, 0x1, R9 ;  /* 0x000000012109e824 */ /* 0x000fc400078e0209 */
[----:B------:R-:W-:Y:S01]  /*1470*/  @!P5 IMAD.WIDE.U32 R26, R28, R10, R26 ;  /* 0x0000000a1c1ad225 */ /* 0x000fe200078e001a */
[----:B------:R-:W-:Y:S02]  /*1480*/  @!P3 LEA.HI.X R19, R22, c[0x0][0x20c], R19, 0x2, P1 ;  /* 0x000083001613ba11 */ /* 0x000fe400008f1413 */
[----:B------:R-:W-:Y:S01]  /*1490*/  @!P6 LEA.HI.X R25, R32, c[0x0][0x20c], R9, 0x2, P0 ;  /* 0x000083002019ea11 */ /* 0x000fe200000f1409 */
[----:B------:R-:W-:Y:S01]  /*14a0*/  @!P5 IMAD R0, R10, R5, R0 ;  /* 0x000000050a00d224 */ /* 0x000fe200078e0200 */
[----:B------:R-:W-:Y:S01]  /*14b0*/  IADD3 R10, R35, 0x20, RZ ;  /* 0x00000020230a7810 */ /* 0x000fe20007ffe0ff */
[----:B------:R-:W-:Y:S01]  /*14c0*/  @!P4 IMAD R9, R20, R28, RZ ;  /* 0x0000001c1409c224 */ /* 0x000fe200078e02ff */
[----:B------:R-:W-:Y:S01]  /*14d0*/  @!P5 LEA R22, P0, R26, c[0x0][0x208], 0x2 ;  /* 0x000082001a16da11 */ /* 0x000fe200078010ff */
[----:B------:R-:W-:Y:S01]  /*14e0*/  @!P4 IMAD.MOV.U32 R20, RZ, RZ, R38 ;  /* 0x000000ffff14c224 */ /* 0x000fe200078e0026 */
[----:B------:R-:W-:Y:S01]  /*14f0*/  ISETP.GE.OR P1, PT, R10, c[0x0][0x314], !P2 ;  /* 0x0000c5000a007a0c */ /* 0x000fe20005726670 */
[----:B------:R-:W-:-:S02]  /*1500*/  @!P4 IMAD.MOV.U32 R21, RZ, RZ, R39 ;  /* 0x000000ffff15c224 */ /* 0x000fc400078e0027 */
[----:B------:R-:W-:Y:S02]  /*1510*/  IMAD.MOV.U32 R33, RZ, RZ, -0x800000 ;  /* 0xff800000ff217424 */ /* 0x000fe400078e00ff */
[----:B------:R-:W-:-:S04]  /*1520*/  @!P4 IMAD.WIDE.U32 R20, R28, R15, R20 ;  /* 0x0000000f1c14c225 */ /* 0x000fc800078e0014 */
[----:B------:R-:W-:Y:S01]  /*1530*/  @!P4 IMAD R9, R15, R5, R9 ;  /* 0x000000050f09c224 */ /* 0x000fe200078e0209 */
[----:B------:R-:W-:Y:S01]  /*1540*/  IADD3 R15, R35, 0x28, RZ ;  /* 0x00000028230f7810 */ /* 0x000fe20007ffe0ff */
[----:B------:R-:W-:Y:S01]  /*1550*/  @!P5 IMAD.IADD R0, R27, 0x1, R0 ;  /* 0x000000011b00d824 */ /* 0x000fe200078e0200 */
[----:B------:R0:W2:Y:S02]  /*1560*/  @!P3 LDG.E R33, [R18.64] ;  /* 0x000000081221b981 */ /* 0x0000a4000c1e1900 */
[----:B------:R-:W-:Y:S01]  /*1570*/  ISETP.GE.OR P3, PT, R15, c[0x0][0x314], !P2 ;  /* 0x0000c5000f007a0c */ /* 0x000fe20005766670 */
[----:B------:R-:W-:Y:S01]  /*1580*/  @!P4 IMAD.IADD R9, R21, 0x1, R9 ;  /* 0x000000011509c824 */ /* 0x000fe200078e0209 */
[----:B------:R-:W-:Y:S02]  /*1590*/  @!P5 LEA.HI.X R23, R26, c[0x0][0x20c], R0, 0x2, P0 ;  /* 0x000083001a17da11 */ /* 0x000fe400000f1400 */
[----:B------:R-:W-:Y:S02]  /*15a0*/  @!P1 SHF.R.S32.HI R0, RZ, 0x1f, R10 ;  /* 0x0000001fff009819 */ /* 0x000fe4000001140a */
[----:B------:R-:W-:Y:S01]  /*15b0*/  @!P4 LEA R26, P0, R20, c[0x0][0x208], 0x2 ;  /* 0x00008200141aca11 */ /* 0x000fe200078010ff */
[----:B------:R-:W-:-:S02]  /*15c0*/  IMAD.MOV.U32 R34, RZ, RZ, -0x800000 ;  /* 0xff800000ff227424 */ /* 0x000fc400078e00ff */
[----:B------:R-:W-:Y:S01]  /*15d0*/  @!P1 IMAD R0, R0, R28, RZ ;  /* 0x0000001c00009224 */ /* 0x000fe200078e02ff */
[----:B------:R-:W-:Y:S01]  /*15e0*/  @!P4 LEA.HI.X R27, R20, c[0x0][0x20c], R9, 0x2, P0 ;  /* 0x00008300141bca11 */ /* 0x000fe200000f1409 */
[----:B------:R-:W-:Y:S01]  /*15f0*/  IMAD.MOV.U32 R32, RZ, RZ, -0x800000 ;  /* 0xff800000ff207424 */ /* 0x000fe200078e00ff */
[C---:B------:R-:W-:Y:S01]  /*1600*/  IADD3 R20, R35.reuse, 0x30, RZ ;  /* 0x0000003023147810 */ /* 0x040fe20007ffe0ff */
[----:B------:R-:W-:Y:S01]  /*1610*/  @!P1 IMAD R0, R10, R5, R0 ;  /* 0x000000050a009224 */ /* 0x000fe200078e0200 */
[----:B------:R1:W3:Y:S01]  /*1620*/  @!P6 LDG.E R34, [R24.64] ;  /* 0x000000081822e981 */ /* 0x0002e2000c1e1900 */
[----:B------:R-:W-:Y:S02]  /*1630*/  IADD3 R9, R35, 0x38, RZ ;  /* 0x0000003823097810 */ /* 0x000fe40007ffe0ff */
[----:B------:R-:W-:Y:S01]  /*1640*/  ISETP.GE.OR P6, PT, R20, c[0x0][0x314], !P2 ;  /* 0x0000c50014007a0c */ /* 0x000fe200057c6670 */
[----:B------:R4:W5:Y:S01]  /*1650*/  @!P5 LDG.E R32, [R22.64] ;  /* 0x000000081620d981 */ /* 0x000962000c1e1900 */
[----:B0-----:R-:W-:-:S02]  /*1660*/  @!P1 IMAD.MOV.U32 R18, RZ, RZ, R38 ;  /* 0x000000ffff129224 */ /* 0x001fc400078e0026 */
[----:B------:R-:W-:-:S04]  /*1670*/  @!P1 IMAD.MOV.U32 R19, RZ, RZ, R39 ;  /* 0x000000ffff139224 */ /* 0x000fc800078e0027 */
[----:B------:R-:W-:Y:S01]  /*1680*/  @!P1 IMAD.WIDE.U32 R18, R28, R10, R18 ;  /* 0x0000000a1c129225 */ /* 0x000fe200078e0012 */
[----:B------:R-:W-:Y:S02]  /*1690*/  @!P3 SHF.R.S32.HI R10, RZ, 0x1f, R15 ;  /* 0x0000001fff0ab819 */ /* 0x000fe4000001140f */
[----:B------:R-:W-:Y:S01]  /*16a0*/  ISETP.GE.OR P5, PT, R9, c[0x0][0x314], !P2 ;  /* 0x0000c50009007a0c */ /* 0x000fe200057a6670 */
[----:B------:R-:W-:Y:S02]  /*16b0*/  IMAD.MOV.U32 R29, RZ, RZ, -0x800000 ;  /* 0xff800000ff1d7424 */ /* 0x000fe400078e00ff */
[----:B------:R-:W-:Y:S02]  /*16c0*/  @!P3 IMAD R10, R10, R28, RZ ;  /* 0x0000001c0a0ab224 */ /* 0x000fe400078e02ff */
[----:B------:R-:W-:Y:S02]  /*16d0*/  @!P1 IMAD.IADD R0, R19, 0x1, R0 ;  /* 0x0000000113009824 */ /* 0x000fe400078e0200 */
[----:B-1----:R-:W-:Y:S01]  /*16e0*/  @!P3 IMAD.MOV.U32 R24, RZ, RZ, R38 ;  /* 0x000000ffff18b224 */ /* 0x002fe200078e0026 */
[----:B------:R0:W2:Y:S01]  /*16f0*/  @!P4 LDG.E R29, [R26.64] ;  /* 0x000000081a1dc981 */ /* 0x0000a2000c1e1900 */
[----:B------:R-:W-:Y:S01]  /*1700*/  @!P3 IMAD.MOV.U32 R25, RZ, RZ, R39 ;  /* 0x000000ffff19b224 */ /* 0x000fe200078e0027 */
[----:B----4-:R-:W-:Y:S01]  /*1710*/  @!P1 LEA R22, P0, R18, c[0x0][0x208], 0x2 ;  /* 0x0000820012169a11 */ /* 0x010fe200078010ff */
[----:B------:R-:W-:Y:S01]  /*1720*/  @!P3 IMAD R10, R15, R5, R10 ;  /* 0x000000050f0ab224 */ /* 0x000fe200078e020a */
[----:B------:R-:W-:Y:S01]  /*1730*/  IADD3 R19, R35, 0x40, RZ ;  /* 0x0000004023137810 */ /* 0x000fe20007ffe0ff */
[----:B------:R-:W-:Y:S01]  /*1740*/  @!P3 IMAD.WIDE.U32 R24, R28, R15, R24 ;  /* 0x0000000f1c18b225 */ /* 0x000fe200078e0018 */
[----:B------:R-:W-:-:S02]  /*1750*/  @!P1 LEA.HI.X R23, R18, c[0x0][0x20c], R0, 0x2, P0 ;  /* 0x0000830012179a11 */ /* 0x000fc400000f1400 */
[----:B------:R-:W-:Y:S02]  /*1760*/  IADD3 R15, R35, 0x48, RZ ;  /* 0x00000048230f7810 */ /* 0x000fe40007ffe0ff */
[----:B------:R-:W-:Y:S02]  /*1770*/  @!P6 SHF.R.S32.HI R0, RZ, 0x1f, R20 ;  /* 0x0000001fff00e819 */ /* 0x000fe40000011414 */
[----:B------:R-:W-:Y:S01]  /*1780*/  ISETP.GE.OR P4, PT, R19, c[0x0][0x314], !P2 ;  /* 0x0000c50013007a0c */ /* 0x000fe20005786670 */
[----:B------:R-:W-:Y:S01]  /*1790*/  @!P3 IMAD.IADD R10, R25, 0x1, R10 ;  /* 0x00000001190ab824 */ /* 0x000fe200078e020a */
[----:B------:R-:W-:Y:S02]  /*17a0*/  ISETP.GE.OR P0, PT, R15, c[0x0][0x314], !P2 ;  /* 0x0000c5000f007a0c */ /* 0x000fe40005706670 */
[----:B------:R-:W-:Y:S01]  /*17b0*/  @!P5 SHF.R.S32.HI R18, RZ, 0x1f, R9 ;  /* 0x0000001fff12d819 */ /* 0x000fe20000011409 */
[----:B0-----:R-:W-:Y:S02]  /*17c0*/  IMAD.MOV.U32 R27, RZ, RZ, -0x800000 ;  /* 0xff800000ff1b7424 */ /* 0x001fe400078e00ff */
[----:B------:R-:W-:-:S04]  /*17d0*/  @!P6 IMAD R0, R0, R28, RZ ;  /* 0x0000001c0000e224 */ /* 0x000fc800078e02ff */
[----:B------:R0:W4:Y:S01]  /*17e0*/  @!P1 LDG.E R27, [R22.64] ;  /* 0x00000008161b9981 */ /* 0x000122000c1e1900 */
[----:B------:R-:W-:Y:S02]  /*17f0*/  @!P6 IMAD.MOV.U32 R42, RZ, RZ, R38 ;  /* 0x000000ffff2ae224 */ /* 0x000fe400078e0026 */
[--C-:B------:R-:W-:Y:S02]  /*1800*/  @!P6 IMAD.MOV.U32 R43, RZ, RZ, R39.reuse ;  /* 0x000000ffff2be224 */ /* 0x100fe400078e0027 */
[----:B------:R-:W-:Y:S02]  /*1810*/  IMAD.MOV.U32 R26, RZ, RZ, -0x800000 ;  /* 0xff800000ff1a7424 */ /* 0x000fe400078e00ff */
[----:B------:R-:W-:Y:S02]  /*1820*/  @!P5 IMAD.MOV.U32 R25, RZ, RZ, R39 ;  /* 0x000000ffff19d224 */ /* 0x000fe400078e0027 */
[----:B------:R-:W-:-:S04]  /*1830*/  @!P6 IMAD.WIDE.U32 R42, R28, R20, R42 ;  /* 0x000000141c2ae225 */ /* 0x000fc800078e002a */
[----:B------:R-:W-:Y:S01]  /*1840*/  @!P6 IMAD R0, R20, R5, R0 ;  /* 0x000000051400e224 */ /* 0x000fe200078e0200 */
[----:B------:R-:W-:Y:S02]  /*1850*/  IADD3 R20, R35, 0x50, RZ ;  /* 0x0000005023147810 */ /* 0x000fe40007ffe0ff */
[----:B0-----:R-:W-:-:S04]  /*1860*/  @!P3 LEA R22, P1, R24, c[0x0][0x208], 0x2 ;  /* 0x000082001816ba11 */ /* 0x001fc800078210ff */
[----:B------:R-:W-:Y:S01]  /*1870*/  @!P3 LEA.HI.X R23, R24, c[0x0][0x20c], R10, 0x2, P1 ;  /* 0x000083001817ba11 */ /* 0x000fe200008f140a */
[----:B------:R-:W-:Y:S02]  /*1880*/  @!P5 IMAD R10, R18, R28, RZ ;  /* 0x0000001c120ad224 */ /* 0x000fe400078e02ff */
[----:B------:R-:W-:Y:S02]  /*1890*/  @!P5 IMAD.MOV.U32 R24, RZ, RZ, R38 ;  /* 0x000000ffff18d224 */ /* 0x000fe400078e0026 */
[----:B------:R-:W-:Y:S01]  /*18a0*/  @!P5 IMAD R10, R9, R5, R10 ;  /* 0x00000005090ad224 */ /* 0x000fe200078e020a */
[----:B------:R0:W3:Y:S01]  /*18b0*/  @!P3 LDG.E R26, [R22.64] ;  /* 0x00000008161ab981 */ /* 0x0000e2000c1e1900 */
[----:B------:R-:W-:Y:S01]  /*18c0*/  @!P5 IMAD.WIDE.U32 R24, R28, R9, R24 ;  /* 0x000000091c18d225 */ /* 0x000fe200078e0018 */
[----:B------:R-:W-:Y:S02]  /*18d0*/  @!P4 SHF.R.S32.HI R9, RZ, 0x1f, R19 ;  /* 0x0000001fff09c819 */ /* 0x000fe40000011413 */
[----:B------:R-:W-:Y:S01]  /*18e0*/  ISETP.GE.OR P1, PT, R20, c[0x0][0x314], !P2 ;  /* 0x0000c50014007a0c */ /* 0x000fe20005726670 */
[----:B------:R-:W-:Y:S01]  /*18f0*/  @!P6 IMAD.IADD R0, R43, 0x1, R0 ;  /* 0x000000012b00e824 */ /* 0x000fe200078e0200 */
[----:B------:R-:W-:-:S02]  /*1900*/  @!P0 SHF.R.S32.HI R18, RZ, 0x1f, R15 ;  /* 0x0000001fff128819 */ /* 0x000fc4000001140f */
[----:B------:R-:W-:Y:S01]  /*1910*/  @!P6 LEA R40, P3, R42, c[0x0][0x208], 0x2 ;  /* 0x000082002a28ea11 */ /* 0x000fe200078610ff */
[----:B------:R-:W-:-:S03]  /*1920*/  @!P4 IMAD R9, R9, R28, RZ ;  /* 0x0000001c0909c224 */ /* 0x000fc600078e02ff */
[----:B------:R-:W-:Y:S01]  /*1930*/  @!P6 LEA.HI.X R41, R42, c[0x0][0x20c], R0, 0x2, P3 ;  /* 0x000083002a29ea11 */ /* 0x000fe200018f1400 */
[----:B------:R-:W-:Y:S02]  /*1940*/  @!P0 IMAD R0, R18, R28, RZ ;  /* 0x0000001c12008224 */ /* 0x000fe400078e02ff */
[----:B------:R-:W-:Y:S01]  /*1950*/  @!P5 IMAD.IADD R10, R25, 0x1, R10 ;  /* 0x00000001190ad824 */ /* 0x000fe200078e020a */
[----:B------:R-:W-:Y:S01]  /*1960*/  @!P5 LEA R42, P3, R24, c[0x0][0x208], 0x2 ;  /* 0x00008200182ada11 */ /* 0x000fe200078610ff */
[----:B------:R-:W-:Y:S02]  /*1970*/  IMAD.MOV.U32 R25, RZ, RZ, -0x800000 ;  /* 0xff800000ff197424 */ /* 0x000fe400078e00ff */
[----:B------:R-:W-:Y:S02]  /*1980*/  @!P4 IMAD R9, R19, R5, R9 ;  /* 0x000000051309c224 */ /* 0x000fe400078e0209 */
[----:B0-----:R-:W-:Y:S02]  /*1990*/  @!P4 IMAD.MOV.U32 R22, RZ, RZ, R38 ;  /* 0x000000ffff16c224 */ /* 0x001fe400078e0026 */
[----:B------:R-:W-:-:S02]  /*19a0*/  @!P4 IMAD.MOV.U32 R23, RZ, RZ, R39 ;  /* 0x000000ffff17c224 */ /* 0x000fc400078e0027 */
[----:B------:R-:W-:Y:S01]  /*19b0*/  @!P0 IMAD R0, R15, R5, R0 ;  /* 0x000000050f008224 */ /* 0x000fe200078e0200 */
[----:B------:R-:W-:Y:S01]  /*19c0*/  @!P5 LEA.HI.X R43, R24, c[0x0][0x20c], R10, 0x2, P3 ;  /* 0x00008300182bda11 */ /* 0x000fe200018f140a */
[C---:B------:R-:W-:Y:S01]  /*19d0*/  @!P4 IMAD.WIDE.U32 R22, R28.reuse, R19, R22 ;  /* 0x000000131c16c225 */ /* 0x040fe200078e0016 */
[----:B------:R0:W3:Y:S03]  /*19e0*/  @!P6 LDG.E R25, [R40.64] ;  /* 0x000000082819e981 */ /* 0x0000e6000c1e1900 */
[----:B------:R-:W-:Y:S01]  /*19f0*/  @!P0 IMAD.WIDE.U32 R18, R28, R15, R38 ;  /* 0x0000000f1c128225 */ /* 0x000fe200078e0026 */
[----:B------:R-:W-:Y:S02]  /*1a00*/  IADD3 R15, R35, 0x58, RZ ;  /* 0x00000058230f7810 */ /* 0x000fe40007ffe0ff */
[----:B------:R-:W-:Y:S01]  /*1a10*/  @!P1 SHF.R.S32.HI R10, RZ, 0x1f, R20 ;  /* 0x0000001fff0a9819 */ /* 0x000fe20000011414 */
[----:B------:R-:W-:Y:S01]  /*1a20*/  @!P4 IMAD.IADD R9, R23, 0x1, R9 ;  /* 0x000000011709c824 */ /* 0x000fe200078e0209 */
[----:B------:R-:W-:Y:S01]  /*1a30*/  ISETP.GE.OR P6, PT, R15, c[0x0][0x314], !P2 ;  /* 0x0000c5000f007a0c */ /* 0x000fe200057c6670 */
[----:B------:R-:W-:-:S02]  /*1a40*/  IMAD.MOV.U32 R24, RZ, RZ, -0x800000 ;  /* 0xff800000ff187424 */ /* 0x000fc400078e00ff */
[----:B------:R-:W-:Y:S01]  /*1a50*/  IMAD.MOV.U32 R23, RZ, RZ, -0x800000 ;  /* 0xff800000ff177424 */ /* 0x000fe200078e00ff */
[----:B------:R-:W-:Y:S01]  /*1a60*/  IADD3 R21, R35, 0x60, RZ ;  /* 0x0000006023157810 */ /* 0x000fe20007ffe0ff */
[----:B------:R-:W-:Y:S02]  /*1a70*/  @!P1 IMAD R10, R10, R28, RZ ;  /* 0x0000001c0a0a9224 */ /* 0x000fe400078e02ff */
[----:B------:R-:W-:Y:S01]  /*1a80*/  @!P1 IMAD.MOV.U32 R50, RZ, RZ, R38 ;  /* 0x000000ffff329224 */ /* 0x000fe200078e0026 */
[----:B------:R1:W3:Y:S01]  /*1a90*/  @!P5 LDG.E R24, [R42.64] ;  /* 0x000000082a18d981 */ /* 0x0002e2000c1e1900 */
[----:B------:R-:W-:Y:S01]  /*1aa0*/  @!P1 IMAD.MOV.U32 R51, RZ, RZ, R39 ;  /* 0x000000ffff339224 */ /* 0x000fe200078e0027 */
[----:B0-----:R-:W-:-:S04]  /*1ab0*/  @!P4 LEA R40, P3, R22, c[0x0][0x208], 0x2 ;  /* 0x000082001628ca11 */ /* 0x001fc800078610ff */
[----:B------:R-:W-:Y:S01]  /*1ac0*/  @!P4 LEA.HI.X R41, R22, c[0x0][0x20c], R9, 0x2, P3 ;  /* 0x000083001629ca11 */ /* 0x000fe200018f1409 */
[----:B------:R-:W-:Y:S01]  /*1ad0*/  @!P1 IMAD.WIDE.U32 R50, R28, R20, R50 ;  /* 0x000000141c329225 */ /* 0x000fe200078e0032 */
[----:B------:R-:W-:-:S03]  /*1ae0*/  ISETP.GE.OR P5, PT, R21, c[0x0][0x314], !P2 ;  /* 0x0000c50015007a0c */ /* 0x000fc600057a6670 */
[----:B------:R-:W-:Y:S01]  /*1af0*/  @!P1 IMAD R10, R20, R5, R10 ;  /* 0x00000005140a9224 */ /* 0x000fe200078e020a */
[----:B------:R-:W-:Y:S01]  /*1b00*/  IADD3 R20, R35, 0x68, RZ ;  /* 0x0000006823147810 */ /* 0x000fe20007ffe0ff */
[----:B------:R0:W3:Y:S01]  /*1b10*/  @!P4 LDG.E R23, [R40.64] ;  /* 0x000000082817c981 */ /* 0x0000e2000c1e1900 */
[----:B------:R-:W-:Y:S01]  /*1b20*/  @!P0 IMAD.IADD R0, R19, 0x1, R0 ;  /* 0x0000000113008824 */ /* 0x000fe200078e0200 */
[----:B------:R-:W-:Y:S02]  /*1b30*/  @!P6 SHF.R.S32.HI R9, RZ, 0x1f, R15 ;  /* 0x0000001fff09e819 */ /* 0x000fe4000001140f */
[----:B------:R-:W-:Y:S01]  /*1b40*/  ISETP.GE.OR P4, PT, R20, c[0x0][0x314], !P2 ;  /* 0x0000c50014007a0c */ /* 0x000fe20005786670 */
[----:B------:R-:W-:Y:S01]  /*1b50*/  IMAD.MOV.U32 R22, RZ, RZ, -0x800000 ;  /* 0xff800000ff167424 */ /* 0x000fe200078e00ff */
[----:B------:R-:W-:Y:S01]  /*1b60*/  IADD3 R19, R35, 0x70, RZ ;  /* 0x0000007023137810 */ /* 0x000fe20007ffe0ff */
[----:B-1----:R-:W-:Y:S02]  /*1b70*/  @!P6 IMAD.MOV.U32 R42, RZ, RZ, R38 ;  /* 0x000000ffff2ae224 */ /* 0x002fe400078e0026 */
[----:B------:R-:W-:-:S02]  /*1b80*/  @!P6 IMAD.MOV.U32 R43, RZ, RZ, R39 ;  /* 0x000000ffff2be224 */ /* 0x000fc400078e0027 */
[----:B------:R-:W-:Y:S02]  /*1b90*/  @!P6 IMAD R9, R9, R28, RZ ;  /* 0x0000001c0909e224 */ /* 0x000fe400078e02ff */
[----:B------:R-:W-:Y:S01]  /*1ba0*/  @!P1 IMAD.IADD R10, R51, 0x1, R10 ;  /* 0x00000001330a9824 */ /* 0x000fe200078e020a */
[----:B0-----:R-:W-:-:S04]  /*1bb0*/  @!P0 LEA R40, P3, R18, c[0x0][0x208], 0x2 ;  /* 0x0000820012288a11 */ /* 0x001fc800078610ff */
[----:B------:R-:W-:Y:S02]  /*1bc0*/  @!P0 LEA.HI.X R41, R18, c[0x0][0x20c], R0, 0x2, P3 ;  /* 0x0000830012298a11 */ /* 0x000fe400018f1400 */
[----:B------:R-:W-:Y:S02]  /*1bd0*/  IADD3 R18, R35, 0x78, RZ ;  /* 0x0000007823127810 */ /* 0x000fe40007ffe0ff */
[----:B------:R-:W-:Y:S01]  /*1be0*/  ISETP.GE.OR P3, PT, R19, c[0x0][0x314], !P2 ;  /* 0x0000c50013007a0c */ /* 0x000fe20005766670 */
[----:B------:R0:W3:Y:S01]  /*1bf0*/  @!P0 LDG.E R22, [R40.64] ;  /* 0x0000000828168981 */ /* 0x0000e2000c1e1900 */
[----:B------:R-:W-:Y:S01]  /*1c00*/  ISETP.GE.OR P2, PT, R18, c[0x0][0x314], !P2 ;  /* 0x0000c50012007a0c */ /* 0x000fe20005746670 */
[----:B------:R-:W-:Y:S01]  /*1c10*/  @!P6 IMAD.WIDE.U32 R42, R28, R15, R42 ;  /* 0x0000000f1c2ae225 */ /* 0x000fe200078e002a */
[----:B------:R-:W-:Y:S02]  /*1c20*/  @!P5 SHF.R.S32.HI R0, RZ, 0x1f, R21 ;  /* 0x0000001fff00d819 */ /* 0x000fe40000011415 */
[----:B------:R-:W-:Y:S01]  /*1c30*/  @!P1 LEA R44, P0, R50, c[0x0][0x208], 0x2 ;  /* 0x00008200322c9a11 */ /* 0x000fe200078010ff */
[-C--:B------:R-:W-:Y:S01]  /*1c40*/  @!P6 IMAD R9, R15, R5.reuse, R9 ;  /* 0x000000050f09e224 */ /* 0x080fe200078e0209 */
[----:B------:R-:W-:Y:S01]  /*1c50*/  @!P4 SHF.R.S32.HI R15, RZ, 0x1f, R20 ;  /* 0x0000001fff0fc819 */ /* 0x000fe20000011414 */
[----:B------:R-:W-:Y:S01]  /*1c60*/  @!P5 IMAD R0, R0, R28, RZ ;  /* 0x0000001c0000d224 */ /* 0x000fe200078e02ff */
[----:B------:R-:W-:Y:S01]  /*1c70*/  @!P1 LEA.HI.X R45, R50, c[0x0][0x20c], R10, 0x2, P0 ;  /* 0x00008300322d9a11 */ /* 0x000fe200000f140a */
[----:B------:R-:W-:Y:S01]  /*1c80*/  @!P6 IMAD.IADD R9, R43, 0x1, R9 ;  /* 0x000000012b09e824 */ /* 0x000fe200078e0209 */
[----:B------:R-:W-:Y:S01]  /*1c90*/  @!P6 LEA R50, P0, R42, c[0x0][0x208], 0x2 ;  /* 0x000082002a32ea11 */ /* 0x000fe200078010ff */
[----:B------:R-:W-:-:S02]  /*1ca0*/  @!P5 IMAD R0, R21, R5, R0 ;  /* 0x000000051500d224 */ /* 0x000fc400078e0200 */
[----:B------:R-:W-:Y:S01]  /*1cb0*/  @!P4 IMAD R15, R15, R28, RZ ;  /* 0x0000001c0f0fc224 */ /* 0x000fe200078e02ff */
[----:B------:R-:W-:Y:S01]  /*1cc0*/  @!P6 LEA.HI.X R51, R42, c[0x0][0x20c], R9, 0x2, P0 ;  /* 0x000083002a33ea11 */ /* 0x000fe200000f1409 */
[----:B------:R-:W-:Y:S01]  /*1cd0*/  @!P4 IMAD.MOV.U32 R54, RZ, RZ, R38 ;  /* 0x000000ffff36c224 */ /* 0x000fe200078e0026 */
[----:B------:R-:W-:Y:S01]  /*1ce0*/  @!P2 SHF.R.S32.HI R9, RZ, 0x1f, R18 ;  /* 0x0000001fff09a819 */ /* 0x000fe20000011412 */
[--C-:B------:R-:W-:Y:S02]  /*1cf0*/  @!P4 IMAD.MOV.U32 R55, RZ, RZ, R39.reuse ;  /* 0x000000ffff37c224 */ /* 0x100fe400078e0027 */
[----:B0-----:R-:W-:Y:S02]  /*1d00*/  @!P5 IMAD.MOV.U32 R40, RZ, RZ, R38 ;  /* 0x000000ffff28d224 */ /* 0x001fe400078e0026 */
[----:B------:R-:W-:-:S04]  /*1d10*/  @!P5 IMAD.MOV.U32 R41, RZ, RZ, R39 ;  /* 0x000000ffff29d224 */ /* 0x000fc800078e0027 */
[----:B------:R-:W-:-:S04]  /*1d20*/  @!P5 IMAD.WIDE.U32 R40, R28, R21, R40 ;  /* 0x000000151c28d225 */ /* 0x000fc800078e0028 */
[----:B------:R-:W-:-:S04]  /*1d30*/  @!P4 IMAD.WIDE.U32 R54, R28, R20, R54 ;  /* 0x000000141c36c225 */ /* 0x000fc800078e0036 */
[----:B------:R-:W-:Y:S01]  /*1d40*/  @!P4 IMAD R15, R20, R5, R15 ;  /* 0x00000005140fc224 */ /* 0x000fe200078e020f */
[C---:B------:R-:W-:Y:S01]  /*1d50*/  @!P5 LEA R20, P0, R40.reuse, c[0x0][0x208], 0x2 ;  /* 0x000082002814da11 */ /* 0x040fe200078010ff */
[----:B------:R-:W-:Y:S02]  /*1d60*/  @!P5 IMAD.IADD R0, R41, 0x1, R0 ;  /* 0x000000012900d824 */ /* 0x000fe400078e0200 */
[----:B------:R-:W-:Y:S01]  /*1d70*/  @!P2 IMAD R9, R9, R28, RZ ;  /* 0x0000001c0909a224 */ /* 0x000fe200078e02ff */
[----:B------:R-:W-:Y:S01]  /*1d80*/  @!P3 SHF.R.S32.HI R10, RZ, 0x1f, R19 ;  /* 0x0000001fff0ab819 */ /* 0x000fe20000011413 */
[----:B------:R-:W-:Y:S01]  /*1d90*/  @!P3 IMAD.MOV.U32 R42, RZ, RZ, R38 ;  /* 0x000000ffff2ab224 */ /* 0x000fe200078e0026 */
[----:B------:R-:W-:Y:S01]  /*1da0*/  @!P5 LEA.HI.X R21, R40, c[0x0][0x20c], R0, 0x2, P0 ;  /* 0x000083002815da11 */ /* 0x000fe200000f1400 */
[----:B------:R-:W-:Y:S01]  /*1db0*/  @!P3 IMAD.MOV.U32 R43, RZ, RZ, R39 ;  /* 0x000000ffff2bb224 */ /* 0x000fe200078e0027 */
[----:B------:R-:W-:Y:S01]  /*1dc0*/  @!P4 LEA R40, P0, R54, c[0x0][0x208], 0x2 ;  /* 0x000082003628ca11 */ /* 0x000fe200078010ff */
[----:B------:R-:W-:-:S02]  /*1dd0*/  @!P4 IMAD.IADD R15, R55, 0x1, R15 ;  /* 0x00000001370fc824 */ /* 0x000fc400078e020f */
[----:B------:R-:W-:-:S04]  /*1de0*/  @!P2 IMAD.WIDE.U32 R38, R28, R18, R38 ;  /* 0x000000121c26a225 */ /* 0x000fc800078e0026 */
[----:B------:R-:W-:Y:S01]  /*1df0*/  @!P2 IMAD R9, R18, R5, R9 ;  /* 0x000000051209a224 */ /* 0x000fe200078e0209 */
[----:B------:R-:W-:Y:S01]  /*1e00*/  @!P4 LEA.HI.X R41, R54, c[0x0][0x20c], R15, 0x2, P0 ;  /* 0x000083003629ca11 */ /* 0x000fe200000f140f */
[----:B------:R-:W-:Y:S01]  /*1e10*/  @!P3 IMAD R10, R10, R28, RZ ;  /* 0x0000001c0a0ab224 */ /* 0x000fe200078e02ff */
[----:B------:R-:W-:Y:S01]  /*1e20*/  @!P2 LEA R18, P0, R38, c[0x0][0x208], 0x2 ;  /* 0x000082002612aa11 */ /* 0x000fe200078010ff */
[----:B------:R-:W-:Y:S02]  /*1e30*/  @!P2 IMAD.IADD R9, R39, 0x1, R9 ;  /* 0x000000012709a824 */ /* 0x000fe400078e0209 */
[----:B------:R-:W-:-:S04]  /*1e40*/  @!P3 IMAD.WIDE.U32 R42, R28, R19, R42 ;  /* 0x000000131c2ab225 */ /* 0x000fc800078e002a */
[----:B------:R-:W-:Y:S01]  /*1e50*/  @!P3 IMAD R10, R19, R5, R10 ;  /* 0x00000005130ab224 */ /* 0x000fe200078e020a */
[----:B------:R-:W-:Y:S01]  /*1e60*/  @!P2 LEA.HI.X R19, R38, c[0x0][0x20c], R9, 0x2, P0 ;  /* 0x000083002613aa11 */ /* 0x000fe200000f1409 */
[----:B------:R-:W-:Y:S02]  /*1e70*/  IMAD.MOV.U32 R0, RZ, RZ, -0x800000 ;  /* 0xff800000ff007424 */ /* 0x000fe400078e00ff */
[----:B------:R-:W-:Y:S02]  /*1e80*/  IMAD.MOV.U32 R9, RZ, RZ, -0x800000 ;  /* 0xff800000ff097424 */ /* 0x000fe400078e00ff */
[----:B------:R-:W-:Y:S02]  /*1e90*/  IMAD.MOV.U32 R15, RZ, RZ, -0x800000 ;  /* 0xff800000ff0f7424 */ /* 0x000fe400078e00ff */
[----:B------:R0:W3:Y:S01]  /*1ea0*/  @!P1 LDG.E R0, [R44.64] ;  /* 0x000000082c009981 */ /* 0x0000e2000c1e1900 */
[----:B------:R-:W-:-:S03]  /*1eb0*/  @!P3 IMAD.IADD R10, R43, 0x1, R10 ;  /* 0x000000012b0ab824 */ /* 0x000fc600078e020a */
[----:B------:R1:W3:Y:S04]  /*1ec0*/  @!P5 LDG.E R9, [R20.64] ;  /* 0x000000081409d981 */ /* 0x0002e8000c1e1900 */
[----:B------:R-:W3:Y:S01]  /*1ed0*/  @!P6 LDG.E R15, [R50.64] ;  /* 0x00000008320fe981 */ /* 0x000ee2000c1e1900 */
[----:B0-----:R-:W-:Y:S01]  /*1ee0*/  @!P3 LEA R44, P1, R42, c[0x0][0x208], 0x2 ;  /* 0x000082002a2cba11 */ /* 0x001fe200078210ff */
[----:B-1----:R-:W-:-:S03]  /*1ef0*/  IMAD.MOV.U32 R20, RZ, RZ, -0x800000 ;  /* 0xff800000ff147424 */ /* 0x002fc600078e00ff */
[----:B------:R-:W-:Y:S01]  /*1f00*/  @!P3 LEA.HI.X R45, R42, c[0x0][0x20c], R10, 0x2, P1 ;  /* 0x000083002a2dba11 */ /* 0x000fe200008f140a */
[----:B------:R-:W-:Y:S02]  /*1f10*/  IMAD.MOV.U32 R10, RZ, RZ, -0x800000 ;  /* 0xff800000ff0a7424 */ /* 0x000fe400078e00ff */
[----:B------:R-:W-:Y:S01]  /*1f20*/  IMAD.MOV.U32 R21, RZ, RZ, -0x800000 ;  /* 0xff800000ff157424 */ /* 0x000fe200078e00ff */
[----:B------:R0:W3:Y:S04]  /*1f30*/  @!P2 LDG.E R20, [R18.64] ;  /* 0x000000081214a981 */ /* 0x0000e8000c1e1900 */
[----:B------:R-:W3:Y:S04]  /*1f40*/  @!P4 LDG.E R10, [R40.64] ;  /* 0x00000008280ac981 */ /* 0x000ee8000c1e1900 */
[----:B------:R-:W3:Y:S01]  /*1f50*/  @!P3 LDG.E R21, [R44.64] ;  /* 0x000000082c15b981 */ /* 0x000ee2000c1e1900 */
[----:B------:R-:W-:-:S04]  /*1f60*/  IABS R37, c[0x0][0x1c0] ;  /* 0x0000700000257a13 */ /* 0x000fc80000000000 */
[----:B------:R-:W1:Y:S08]  /*1f70*/  I2F.U32.RP R38, R37 ;  /* 0x0000002500267306 */ /* 0x000e700000209000 */
[----:B-1----:R-:W1:Y:S02]  /*1f80*/  MUFU.RCP R38, R38 ;  /* 0x0000002600267308 */ /* 0x002e640000001000 */
[----:B-1----:R-:W-:-:S06]  /*1f90*/  IADD3 R38, R38, 0xffffffe, RZ ;  /* 0x0ffffffe26267810 */ /* 0x002fcc0007ffe0ff */
[----:B------:R-:W1:Y:S01]  /*1fa0*/  F2I.FTZ.U32.TRUNC.NTZ R39, R38 ;  /* 0x0000002600277305 */ /* 0x000e62000021f000 */
[----:B------:R-:W-:Y:S01]  /*1fb0*/  ISETP.GT.AND P3, PT, R47, 0x77f, PT ;  /* 0x0000077f2f00780c */ /* 0x000fe20003f64270 */
[----:B------:R-:W-:Y:S01]  /*1fc0*/  IMAD R35, R35, 0x11, R36 ;  /* 0x0000001123237824 */ /* 0x000fe200078e0224 */
[C---:B------:R-:W-:Y:S02]  /*1fd0*/  ISETP.GT.AND P1, PT, R47.reuse, 0x67f, PT ;  /* 0x0000067f2f00780c */ /* 0x040fe40003f24270 */
[----:B------:R-:W-:Y:S02]  /*1fe0*/  ISETP.GT.AND P2, PT, R47, 0x6ff, PT ;  /* 0x000006ff2f00780c */ /* 0x000fe40003f44270 */
[----:B0-----:R-:W-:Y:S01]  /*1ff0*/  IABS R19, R6 ;  /* 0x0000000600137213 */ /* 0x001fe20000000000 */
[----:B-1----:R-:W-:Y:S02]  /*2000*/  IMAD.MOV R18, RZ, RZ, -R39 ;  /* 0x000000ffff127224 */ /* 0x002fe400078e0a27 */
[----:B------:R-:W-:-:S02]  /*2010*/  IMAD.MOV.U32 R38, RZ, RZ, RZ ;  /* 0x000000ffff267224 */ /* 0x000fc400078e00ff */
[----:B------:R-:W-:Y:S01]  /*2020*/  IMAD R18, R18, R37, RZ ;  /* 0x0000002512127224 */ /* 0x000fe200078e02ff */
[C---:B------:R-:W-:Y:S02]  /*2030*/  ISETP.GT.AND P0, PT, R47.reuse, 0x5ff, PT ;  /* 0x000005ff2f00780c */ /* 0x040fe40003f04270 */
[----:B------:R-:W-:Y:S01]  /*2040*/  ISETP.GT.AND P4, PT, R47, 0x57f, PT ;  /* 0x0000057f2f00780c */ /* 0x000fe20003f84270 */
[----:B------:R-:W-:Y:S01]  /*2050*/  IMAD.HI.U32 R38, R39, R18, R38 ;  /* 0x0000001227267227 */ /* 0x000fe200078e0026 */
[----:B------:R-:W-:Y:S01]  /*2060*/  IABS R18, c[0x0][0x1c0] ;  /* 0x0000700000127a13 */ /* 0x000fe20000000000 */
[----:B--2---:R-:W-:Y:S01]  /*2070*/  @!P3 STS [R35.X4+0x220], R33 ;  /* 0x000220212300b388 */ /* 0x004fe20000004800 */
[----:B------:R-:W-:-:S03]  /*2080*/  ISETP.GT.AND P3, PT, R47, 0x4ff, PT ;  /* 0x000004ff2f00780c */ /* 0x000fc60003f64270 */
[----:B------:R-:W-:Y:S02]  /*2090*/  IMAD.MOV R18, RZ, RZ, -R18 ;  /* 0x000000ffff127224 */ /* 0x000fe400078e0a12 */
[----:B------:R-:W-:Y:S01]  /*20a0*/  IMAD.HI.U32 R38, R38, R19, RZ ;  /* 0x0000001326267227 */ /* 0x000fe200078e00ff */
[C---:B------:R-:W-:Y:S01]  /*20b0*/  ISETP.GT.AND P5, PT, R47.reuse, 0x7ff, PT ;  /* 0x000007ff2f00780c */ /* 0x040fe20003fa4270 */
[----:B------:R-:W-:Y:S02]  /*20c0*/  @!P1 STS [R35.X4+0x660], R29 ;  /* 0x0006601d23009388 */ /* 0x000fe40000004800 */
[----:B------:R-:W-:Y:S01]  /*20d0*/  IMAD R18, R38, R18, R19 ;  /* 0x0000001226127224 */ /* 0x000fe200078e0213 */
[C---:B------:R-:W-:Y:S01]  /*20e0*/  ISETP.GT.AND P1, PT, R47.reuse, 0x37f, PT ;  /* 0x0000037f2f00780c */ /* 0x040fe20003f24270 */
[----:B-----5:R-:W-:Y:S01]  /*20f0*/  @!P2 STS [R35.X4+0x440], R32 ;  /* 0x000440202300a388 */ /* 0x020fe20000004800 */
[----:B------:R-:W-:-:S03]  /*2100*/  ISETP.GT.AND P2, PT, R47, 0x3ff, PT ;  /* 0x000003ff2f00780c */ /* 0x000fc60003f44270 */
[----:B----4-:R-:W-:Y:S01]  /*2110*/  @!P0 STS [R35.X4+0x880], R27 ;  /* 0x0008801b23008388 */ /* 0x010fe20000004800 */
[----:B------:R-:W-:-:S03]  /*2120*/  ISETP.GT.AND P0, PT, R47, 0x2ff, PT ;  /* 0x000002ff2f00780c */ /* 0x000fc60003f04270 */
[----:B---3--:R-:W-:Y:S01]  /*2130*/  @!P4 STS [R35.X4+0xaa0], R26 ;  /* 0x000aa01a2300c388 */ /* 0x008fe20000004800 */
[----:B------:R-:W-:Y:S02]  /*2140*/  ISETP.GT.U32.AND P4, PT, R37, R18, PT ;  /* 0x000000122500720c */ /* 0x000fe40003f84070 */
[C---:B------:R-:W-:Y:S01]  /*2150*/  ISETP.GT.AND P6, PT, R47.reuse, 0x7f, PT ;  /* 0x0000007f2f00780c */ /* 0x040fe20003fc4270 */
[----:B------:R-:W-:Y:S01]  /*2160*/  @!P5 STS [R35.X4], R34 ;  /* 0x000000222300d388 */ /* 0x000fe20000004800 */
[----:B------:R-:W-:-:S09]  /*2170*/  ISETP.GT.AND P5, PT, R47, 0x47f, PT ;  /* 0x0000047f2f00780c */ /* 0x000fd20003fa4270 */
[----:B------:R-:W-:Y:S01]  /*2180*/  @!P4 IMAD.IADD R18, R18, 0x1, -R37 ;  /* 0x000000011212c824 */ /* 0x000fe200078e0a25 */
[----:B------:R-:W-:Y:S01]  /*2190*/  @!P3 STS [R35.X4+0xcc0], R25 ;  /* 0x000cc0192300b388 */ /* 0x000fe20000004800 */
[C---:B------:R-:W-:Y:S02]  /*21a0*/  ISETP.GT.AND P3, PT, R47.reuse, 0x27f, PT ;  /* 0x0000027f2f00780c */ /* 0x040fe40003f64270 */
[----:B------:R-:W-:Y:S02]  /*21b0*/  LOP3.LUT R6, R6, c[0x0][0x1c0], RZ, 0x3c, !PT ;  /* 0x0000700006067a12 */ /* 0x000fe400078e3cff */
[----:B------:R-:W-:Y:S01]  /*21c0*/  @!P4 IADD3 R38, R38, 0x1, RZ ;  /* 0x000000012626c810 */ /* 0x000fe20007ffe0ff */
[----:B------:R-:W-:Y:S04]  /*21d0*/  @!P5 STS [R35.X4+0xee0], R24 ;  /* 0x000ee0182300d388 */ /* 0x000fe80000004800 */
[----:B------:R-:W-:Y:S01]  /*21e0*/  @!P2 STS [R35.X4+0x1100], R23 ;  /* 0x001100172300a388 */ /* 0x000fe20000004800 */
[C---:B------:R-:W-:Y:S01]  /*21f0*/  ISETP.GT.AND P2, PT, R47.reuse, 0x1ff, PT ;  /* 0x000001ff2f00780c */ /* 0x040fe20003f44270 */
[----:B------:R-:W-:Y:S02]  /*2200*/  BSSY B0, `(.L_x_11) ;  /* 0x0000030000007945 */ /* 0x000fe40003800000 */
[----:B------:R-:W-:Y:S01]  /*2210*/  @!P1 STS [R35.X4+0x1320], R22 ;  /* 0x0013201623009388 */ /* 0x000fe20000004800 */
[----:B------:R-:W-:-:S03]  /*2220*/  ISETP.GT.AND P1, PT, R47, 0x17f, PT ;  /* 0x0000017f2f00780c */ /* 0x000fc60003f24270 */
[----:B------:R0:W-:Y:S01]  /*2230*/  @!P0 STS [R35.X4+0x1540], R0 ;  /* 0x0015400023008388 */ /* 0x0001e20000004800 */
[----:B------:R-:W-:-:S03]  /*2240*/  ISETP.GT.AND P0, PT, R47, 0xff, PT ;  /* 0x000000ff2f00780c */ /* 0x000fc60003f04270 */
[----:B------:R1:W-:Y:S01]  /*2250*/  @!P3 STS [R35.X4+0x1760], R15 ;  /* 0x0017600f2300b388 */ /* 0x0003e20000004800 */
[----:B------:R-:W-:-:S03]  /*2260*/  ISETP.GE.U32.AND P3, PT, R18, R37, PT ;  /* 0x000000251200720c */ /* 0x000fc60003f66070 */
[----:B------:R1:W-:Y:S01]  /*2270*/  @!P2 STS [R35.X4+0x1980], R9 ;  /* 0x001980092300a388 */ /* 0x0003e20000004800 */
[----:B------:R-:W-:Y:S02]  /*2280*/  ISETP.GE.AND P2, PT, R6, RZ, PT ;  /* 0x000000ff0600720c */ /* 0x000fe40003f46270 */
[----:B0-----:R-:W-:Y:S01]  /*2290*/  LOP3.LUT R0, R31, R13, RZ, 0xfc, !PT ;  /* 0x0000000d1f007212 */ /* 0x001fe200078efcff */
[----:B------:R1:W-:Y:S04]  /*22a0*/  @!P6 STS [R35.X4+0x1fe0], R20 ;  /* 0x001fe0142300e388 */ /* 0x0003e80000004800 */
[----:B------:R1:W-:Y:S01]  /*22b0*/  @!P1 STS [R35.X4+0x1ba0], R10 ;  /* 0x001ba00a23009388 */ /* 0x0003e20000004800 */
[----:B------:R-:W-:-:S03]  /*22c0*/  ISETP.NE.U32.AND P1, PT, R0, RZ, PT ;  /* 0x000000ff0000720c */ /* 0x000fc60003f25070 */
[----:B------:R1:W-:Y:S01]  /*22d0*/  @!P0 STS [R35.X4+0x1dc0], R21 ;  /* 0x001dc01523008388 */ /* 0x0003e20000004800 */
[----:B------:R-:W-:Y:S02]  /*22e0*/  ISETP.NE.AND P0, PT, RZ, c[0x0][0x1c0], PT ;  /* 0x00007000ff007a0c */ /* 0x000fe40003f05270 */
[----:B------:R-:W-:-:S05]  /*22f0*/  @P3 IADD3 R38, R38, 0x1, RZ ;  /* 0x0000000126263810 */ /* 0x000fca0007ffe0ff */
[----:B------:R-:W-:-:S04]  /*2300*/  IMAD.MOV.U32 R6, RZ, RZ, R38 ;  /* 0x000000ffff067224 */ /* 0x000fc800078e0026 */
[----:B------:R-:W-:Y:S02]  /*2310*/  @!P2 IMAD.MOV R6, RZ, RZ, -R6 ;  /* 0x000000ffff06a224 */ /* 0x000fe400078e0a06 */
[----:B------:R-:W-:Y:S01]  /*2320*/  @!P0 LOP3.LUT R6, RZ, c[0x0][0x1c0], RZ, 0x33, !PT ;  /* 0x00007000ff068a12 */ /* 0x000fe200078e33ff */
[----:B------:R-:W-:Y:S05]  /*2330*/  @!P1 BRA `(.L_x_12) ;  /* 0x0000009000009947 */ /* 0x000fea0003800000 */
[----:B------:R-:W-:Y:S01]  /*2340*/  IMAD.MOV.U32 R27, RZ, RZ, R30 ;  /* 0x000000ffff1b7224 */ /* 0x000fe200078e001e */
[----:B------:R-:W-:Y:S01]  /*2350*/  MOV R24, R14 ;  /* 0x0000000e00187202 */ /* 0x000fe20000000f00 */
[----:B------:R-:W-:Y:S01]  /*2360*/  IMAD.MOV.U32 R18, RZ, RZ, R31 ;  /* 0x000000ffff127224 */ /* 0x000fe200078e001f */
[----:B------:R-:W-:Y:S02]  /*2370*/  MOV R23, R13 ;  /* 0x0000000d00177202 */ /* 0x000fe40000000f00 */
[----:B------:R-:W-:Y:S02]  /*2380*/  MOV R22, 0x23a0 ;  /* 0x000023a000167802 */ /* 0x000fe40000000f00 */
[----:B-1----:R-:W-:Y:S05]  /*2390*/  CALL.REL.NOINC `($__internal_0_$__cuda_sm20_div_s64) ;  /* 0x00003c6000007944 */ /* 0x002fea0003c00000 */
[----:B------:R-:W-:Y:S02]  /*23a0*/  MOV R50, R0 ;  /* 0x0000000000327202 */ /* 0x000fe40000000f00 */
[----:B------:R-:W-:Y:S01]  /*23b0*/  MOV R51, R21 ;  /* 0x0000001500337202 */ /* 0x000fe20000000f00 */
[----:B------:R-:W-:Y:S05]  /*23c0*/  BRA `(.L_x_13) ;  /* 0x0000013000007947 */ /* 0x000fea0003800000 */
.L_x_12:
        /* <DEDUP_REMOVED lines=19> */
.L_x_13:
[----:B------:R-:W-:Y:S05]  /*2500*/  BSYNC B0 ;  /* 0x0000000000007941 */ /* 0x000fea0003800000 */
.L_x_11:
[----:B------:R-:W-:Y:S01]  /*2510*/  BAR.SYNC.DEFER_BLOCKING 0x0 ;  /* 0x0000000000007b1d */ /* 0x000fe20000010000 */
[-C--:B------:R-:W-:Y:S01]  /*2520*/  LEA.HI R8, R8, R47.reuse, RZ, 0x3 ;  /* 0x0000002f08087211 */ /* 0x080fe200078f18ff */
[----:B------:R-:W-:Y:S01]  /*2530*/  IMAD.MOV.U32 R45, RZ, RZ, -0x800000 ;  /* 0xff800000ff2d7424 */ /* 0x000fe200078e00ff */
[----:B------:R-:W-:Y:S01]  /*2540*/  MOV R46, 0xff800000 ;  /* 0xff800000002e7802 */ /* 0x000fe20000000f00 */
[----:B------:R-:W-:Y:S01]  /*2550*/  IMAD.MOV.U32 R43, RZ, RZ, -0x800000 ;  /* 0xff800000ff2b7424 */ /* 0x000fe200078e00ff */
[----:B------:R-:W-:Y:S01]  /*2560*/  LOP3.LUT R0, R8, 0xfffffff8, RZ, 0xc0, !PT ;  /* 0xfffffff808007812 */ /* 0x000fe200078ec0ff */
[----:B------:R-:W-:Y:S01]  /*2570*/  IMAD.MOV.U32 R41, RZ, RZ, -0x800000 ;  /* 0xff800000ff297424 */ /* 0x000fe200078e00ff */
[----:B-1----:R-:W-:Y:S01]  /*2580*/  SHF.R.S32.HI R15, RZ, 0x3, R8 ;  /* 0x00000003ff0f7819 */ /* 0x002fe20000011408 */
[----:B------:R-:W-:Y:S01]  /*2590*/  IMAD.MOV.U32 R39, RZ, RZ, -0x800000 ;  /* 0xff800000ff277424 */ /* 0x000fe200078e00ff */
[----:B------:R-:W-:Y:S01]  /*25a0*/  IADD3 R47, -R0, R47, RZ ;  /* 0x0000002f002f7210 */ /* 0x000fe20007ffe1ff */
[----:B------:R-:W-:Y:S01]  /*25b0*/  IMAD.MOV.U32 R37, RZ, RZ, -0x800000 ;  /* 0xff800000ff257424 */ /* 0x000fe200078e00ff */
[----:B------:R-:W-:Y:S01]  /*25c0*/  MOV R44, 0xff800000 ;  /* 0xff800000002c7802 */ /* 0x000fe20000000f00 */
[----:B------:R-:W-:Y:S01]  /*25d0*/  IMAD.MOV.U32 R35, RZ, RZ, -0x800000 ;  /* 0xff800000ff237424 */ /* 0x000fe200078e00ff */
[----:B------:R-:W-:Y:S01]  /*25e0*/  MOV R42, 0xff800000 ;  /* 0xff800000002a7802 */ /* 0x000fe20000000f00 */
[----:B------:R-:W-:Y:S01]  /*25f0*/  IMAD R25, R47, 0x11, R15 ;  /* 0x000000112f197824 */ /* 0x000fe200078e020f */
[----:B------:R-:W-:Y:S01]  /*2600*/  MOV R40, 0xff800000 ;  /* 0xff80000000287802 */ /* 0x000fe20000000f00 */
[----:B------:R-:W-:Y:S01]  /*2610*/  IMAD.MOV.U32 R33, RZ, RZ, -0x800000 ;  /* 0xff800000ff217424 */ /* 0x000fe200078e00ff */
[----:B------:R-:W-:Y:S01]  /*2620*/  MOV R38, 0xff800000 ;  /* 0xff80000000267802 */ /* 0x000fe20000000f00 */
[----:B------:R-:W-:Y:S01]  /*2630*/  IMAD.MOV.U32 R31, RZ, RZ, -0x800000 ;  /* 0xff800000ff1f7424 */ /* 0x000fe200078e00ff */
[----:B------:R-:W-:Y:S01]  /*2640*/  MOV R36, 0xff800000 ;  /* 0xff80000000247802 */ /* 0x000fe20000000f00 */
[----:B------:R-:W-:Y:S01]  /*2650*/  ULDC.U8 UR4, c[0x0][0x329] ;  /* 0x0000ca4000047ab9 */ /* 0x000fe20000000000 */
[----:B------:R-:W-:Y:S01]  /*2660*/  MOV R34, 0xff800000 ;  /* 0xff80000000227802 */ /* 0x000fe20000000f00 */
[----:B------:R-:W-:Y:S01]  /*2670*/  BSSY B1, `(.L_x_14) ;  /* 0x000028c000017945 */ /* 0x000fe20003800000 */
[----:B------:R-:W-:Y:S01]  /*2680*/  MOV R32, 0xff800000 ;  /* 0xff80000000207802 */ /* 0x000fe20000000f00 */
[----:B------:R-:W-:Y:S01]  /*2690*/  @!P6 LDS R45, [R25.X4] ;  /* 0x00000000192de984 */ /* 0x000fe20000004800 */
[----:B------:R-:W-:-:S02]  /*26a0*/  IABS R10, R3 ;  /* 0x00000003000a7213 */ /* 0x000fc40000000000 */
[----:B------:R-:W-:Y:S01]  /*26b0*/  IABS R9, c[0x0][0x1c0] ;  /* 0x0000700000097a13 */ /* 0x000fe20000000000 */
[----:B------:R-:W0:Y:S01]  /*26c0*/  @!P6 LDS R46, [R25.X4+0x220] ;  /* 0x00022000192ee984 */ /* 0x000e220000004800 */
[----:B------:R-:W1:Y:S03]  /*26d0*/  I2F.RP R54, R10 ;  /* 0x0000000a00367306 */ /* 0x000e660000209400 */
[----:B------:R-:W2:Y:S04]  /*26e0*/  @!P6 LDS R43, [R25.X4+0x440] ;  /* 0x00044000192be984 */ /* 0x000ea80000004800 */
[----:B------:R-:W3:Y:S04]  /*26f0*/  @!P6 LDS R44, [R25.X4+0x660] ;  /* 0x00066000192ce984 */ /* 0x000ee80000004800 */
[----:B------:R-:W4:Y:S04]  /*2700*/  @!P6 LDS R41, [R25.X4+0x880] ;  /* 0x000880001929e984 */ /* 0x000f280000004800 */
[----:B------:R-:W5:Y:S01]  /*2710*/  @!P6 LDS R42, [R25.X4+0xaa0] ;  /* 0x000aa000192ae984 */ /* 0x000f620000004800 */
[----:B-1----:R-:W1:Y:S03]  /*2720*/  MUFU.RCP R54, R54 ;  /* 0x0000003600367308 */ /* 0x002e660000001000 */
[----:B------:R-:W5:Y:S04]  /*2730*/  @!P6 LDS R39, [R25.X4+0xcc0] ;  /* 0x000cc0001927e984 */ /* 0x000f680000004800 */
[----:B------:R-:W5:Y:S04]  /*2740*/  @!P6 LDS R40, [R25.X4+0xee0] ;  /* 0x000ee0001928e984 */ /* 0x000f680000004800 */
[----:B------:R-:W5:Y:S04]  /*2750*/  @!P6 LDS R37, [R25.X4+0x1100] ;  /* 0x001100001925e984 */ /* 0x000f680000004800 */
[----:B------:R-:W5:Y:S01]  /*2760*/  @!P6 LDS R38, [R25.X4+0x1320] ;  /* 0x001320001926e984 */ /* 0x000f620000004800 */
[----:B-1----:R-:W-:-:S03]  /*2770*/  IADD3 R54, R54, 0xffffffe, RZ ;  /* 0x0ffffffe36367810 */ /* 0x002fc60007ffe0ff */
[----:B------:R-:W1:Y:S01]  /*2780*/  @!P6 LDS R35, [R25.X4+0x1540] ;  /* 0x001540001923e984 */ /* 0x000e620000004800 */
[----:B------:R4:W-:Y:S03]  /*2790*/  F2I.FTZ.U32.TRUNC.NTZ R55, R54 ;  /* 0x0000003600377305 */ /* 0x0009e6000021f000 */
[----:B------:R-:W1:Y:S01]  /*27a0*/  @!P6 LDS R36, [R25.X4+0x1760] ;  /* 0x001760001924e984 */ /* 0x000e620000004800 */
[----:B0-----:R-:W-:-:S03]  /*27b0*/  FMNMX.FTZ R8, R45, R46, !PT ;  /* 0x0000002e2d087209 */ /* 0x001fc60007810000 */
[----:B------:R-:W0:Y:S01]  /*27c0*/  @!P6 LDS R33, [R25.X4+0x1980] ;  /* 0x001980001921e984 */ /* 0x000e220000004800 */
[----:B--2---:R-:W-:-:S03]  /*27d0*/  FMNMX.FTZ R8, R8, R43, !PT ;  /* 0x0000002b08087209 */ /* 0x004fc60007810000 */
[----:B------:R-:W2:Y:S01]  /*27e0*/  @!P6 LDS R34, [R25.X4+0x1ba0] ;  /* 0x001ba0001922e984 */ /* 0x000ea20000004800 */
[----:B---3--:R-:W-:-:S03]  /*27f0*/  FMNMX.FTZ R8, R8, R44, !PT ;  /* 0x0000002c08087209 */ /* 0x008fc60007810000 */
[----:B------:R-:W3:Y:S01]  /*2800*/  @!P6 LDS R31, [R25.X4+0x1dc0] ;  /* 0x001dc000191fe984 */ /* 0x000ee20000004800 */
[----:B----4-:R-:W-:Y:S01]  /*2810*/  FMNMX.FTZ R8, R8, R41, !PT ;  /* 0x0000002908087209 */ /* 0x010fe20007810000 */
[----:B------:R-:W-:Y:S02]  /*2820*/  HFMA2.MMA R54, -RZ, RZ, 0, 0 ;  /* 0x00000000ff367435 */ /* 0x000fe400000001ff */
[----:B------:R-:W4:Y:S01]  /*2830*/  @!P6 LDS R32, [R25.X4+0x1fe0] ;  /* 0x001fe0001920e984 */ /* 0x000f220000004800 */
[----:B-----5:R-:W-:-:S04]  /*2840*/  FMNMX.FTZ R8, R8, R42, !PT ;  /* 0x0000002a08087209 */ /* 0x020fc80007810000 */
[----:B------:R-:W-:-:S04]  /*2850*/  FMNMX.FTZ R8, R8, R39, !PT ;  /* 0x0000002708087209 */ /* 0x000fc80007810000 */
[----:B------:R-:W-:-:S04]  /*2860*/  FMNMX.FTZ R8, R8, R40, !PT ;  /* 0x0000002808087209 */ /* 0x000fc80007810000 */
[----:B------:R-:W-:-:S04]  /*2870*/  FMNMX.FTZ R8, R8, R37, !PT ;  /* 0x0000002508087209 */ /* 0x000fc80007810000 */
[----:B------:R-:W-:-:S04]  /*2880*/  FMNMX.FTZ R8, R8, R38, !PT ;  /* 0x0000002608087209 */ /* 0x000fc80007810000 */
[----:B-1----:R-:W-:-:S04]  /*2890*/  FMNMX.FTZ R8, R8, R35, !PT ;  /* 0x0000002308087209 */ /* 0x002fc80007810000 */
[----:B------:R-:W-:-:S04]  /*28a0*/  FMNMX.FTZ R8, R8, R36, !PT ;  /* 0x0000002408087209 */ /* 0x000fc80007810000 */
[----:B0-----:R-:W-:-:S04]  /*28b0*/  FMNMX.FTZ R8, R8, R33, !PT ;  /* 0x0000002108087209 */ /* 0x001fc80007810000 */
[----:B--2---:R-:W-:-:S04]  /*28c0*/  FMNMX.FTZ R8, R8, R34, !PT ;  /* 0x0000002208087209 */ /* 0x004fc80007810000 */
[----:B---3--:R-:W-:-:S04]  /*28d0*/  FMNMX.FTZ R8, R8, R31, !PT ;  /* 0x0000001f08087209 */ /* 0x008fc80007810000 */
[----:B----4-:R-:W-:-:S05]  /*28e0*/  FMNMX.FTZ R8, R8, R32, !PT ;  /* 0x0000002008087209 */ /* 0x010fca0007810000 */
[----:B------:R-:W0:Y:S02]  /*28f0*/  SHFL.BFLY PT, R0, R8, 0x4, 0x1f ;  /* 0x0c801f0008007f89 */ /* 0x000e2400000e0000 */
[----:B0-----:R-:W-:-:S05]  /*2900*/  FMNMX.FTZ R0, R8, R0, !PT ;  /* 0x0000000008007209 */ /* 0x001fca0007810000 */
[----:B------:R-:W0:Y:S02]  /*2910*/  SHFL.BFLY PT, R8, R0, 0x2, 0x1f ;  /* 0x0c401f0000087f89 */ /* 0x000e2400000e0000 */
[----:B0-----:R-:W-:-:S05]  /*2920*/  FMNMX.FTZ R8, R0, R8, !PT ;  /* 0x0000000800087209 */ /* 0x001fca0007810000 */
[----:B------:R-:W0:Y:S02]  /*2930*/  SHFL.BFLY PT, R0, R8, 0x1, 0x1f ;  /* 0x0c201f0008007f89 */ /* 0x000e2400000e0000 */
[----:B0-----:R-:W-:Y:S02]  /*2940*/  FMNMX.FTZ R0, R8, R0, !PT ;  /* 0x0000000008007209 */ /* 0x001fe40007810000 */
[----:B------:R-:W-:Y:S02]  /*2950*/  I2F.U32.RP R8, R9 ;  /* 0x0000000900087306 */ /* 0x000fe40000209000 */
[----:B------:R-:W-:-:S04]  /*2960*/  FSETP.NEU.FTZ.AND P0, PT, R0, -INF , PT ;  /* 0xff8000000000780b */ /* 0x000fc80003f1d000 */
[----:B------:R-:W-:-:S05]  /*2970*/  FSEL R0, R0, RZ, P0 ;  /* 0x000000ff00007208 */ /* 0x000fca0000000000 */
[C---:B------:R-:W-:Y:S02]  /*2980*/  FADD.FTZ R49, -R0.reuse, R45 ;  /* 0x0000002d00317221 */ /* 0x040fe40000010100 */
[----:B------:R-:W-:Y:S02]  /*2990*/  FADD.FTZ R30, -R0, R46 ;  /* 0x0000002e001e7221 */ /* 0x000fe40000010100 */
[----:B------:R-:W-:Y:S02]  /*29a0*/  FMUL.FTZ R49, R49, 1.4426950216293334961 ;  /* 0x3fb8aa3b31317820 */ /* 0x000fe40000410000 */
[----:B------:R-:W-:Y:S02]  /*29b0*/  FMUL.FTZ R30, R30, 1.4426950216293334961 ;  /* 0x3fb8aa3b1e1e7820 */ /* 0x000fe40000410000 */
[C---:B------:R-:W-:Y:S02]  /*29c0*/  FADD.FTZ R29, -R0.reuse, R43 ;  /* 0x0000002b001d7221 */ /* 0x040fe40000010100 */
[----:B------:R-:W-:Y:S01]  /*29d0*/  FADD.FTZ R27, -R0, R44 ;  /* 0x0000002c001b7221 */ /* 0x000fe20000010100 */
[----:B------:R-:W-:Y:S01]  /*29e0*/  MUFU.EX2 R49, R49 ;  /* 0x0000003100317308 */ /* 0x000fe20000000800 */
[----:B------:R-:W-:-:S02]  /*29f0*/  FMUL.FTZ R29, R29, 1.4426950216293334961 ;  /* 0x3fb8aa3b1d1d7820 */ /* 0x000fc40000410000 */
[----:B------:R-:W-:Y:S02]  /*2a00*/  FMUL.FTZ R27, R27, 1.4426950216293334961 ;  /* 0x3fb8aa3b1b1b7820 */ /* 0x000fe40000410000 */
[C---:B------:R-:W-:Y:S02]  /*2a10*/  FADD.FTZ R26, -R0.reuse, R41 ;  /* 0x00000029001a7221 */ /* 0x040fe40000010100 */
[----:B------:R-:W-:Y:S01]  /*2a20*/  FADD.FTZ R24, -R0, R42 ;  /* 0x0000002a00187221 */ /* 0x000fe20000010100 */
[----:B------:R-:W0:Y:S01]  /*2a30*/  MUFU.EX2 R30, R30 ;  /* 0x0000001e001e7308 */ /* 0x000e220000000800 */
[----:B------:R-:W-:Y:S02]  /*2a40*/  FMUL.FTZ R26, R26, 1.4426950216293334961 ;  /* 0x3fb8aa3b1a1a7820 */ /* 0x000fe40000410000 */
[----:B------:R-:W-:Y:S02]  /*2a50*/  FMUL.FTZ R24, R24, 1.4426950216293334961 ;  /* 0x3fb8aa3b18187820 */ /* 0x000fe40000410000 */
[----:B------:R-:W-:-:S02]  /*2a60*/  FADD.FTZ R23, -R0, R39 ;  /* 0x0000002700177221 */ /* 0x000fc40000010100 */
[----:B------:R-:W-:Y:S01]  /*2a70*/  FADD.FTZ R22, -R0, R40 ;  /* 0x0000002800167221 */ /* 0x000fe20000010100 */
[----:B------:R-:W1:Y:S01]  /*2a80*/  MUFU.EX2 R29, R29 ;  /* 0x0000001d001d7308 */ /* 0x000e620000000800 */
[----:B------:R-:W-:Y:S02]  /*2a90*/  FMUL.FTZ R23, R23, 1.4426950216293334961 ;  /* 0x3fb8aa3b17177820 */ /* 0x000fe40000410000 */
[----:B------:R-:W-:Y:S02]  /*2aa0*/  FMUL.FTZ R22, R22, 1.4426950216293334961 ;  /* 0x3fb8aa3b16167820 */ /* 0x000fe40000410000 */
[C---:B------:R-:W-:Y:S02]  /*2ab0*/  FADD.FTZ R21, -R0.reuse, R37 ;  /* 0x0000002500157221 */ /* 0x040fe40000010100 */
[----:B------:R-:W-:Y:S01]  /*2ac0*/  FADD.FTZ R20, -R0, R38 ;  /* 0x0000002600147221 */ /* 0x000fe20000010100 */
[----:B------:R-:W2:Y:S01]  /*2ad0*/  MUFU.EX2 R27, R27 ;  /* 0x0000001b001b7308 */ /* 0x000ea20000000800 */
[----:B0-----:R-:W-:-:S02]  /*2ae0*/  FADD.FTZ R30, R49, R30 ;  /* 0x0000001e311e7221 */ /* 0x001fc40000010000 */
[----:B------:R-:W-:Y:S02]  /*2af0*/  FMUL.FTZ R21, R21, 1.4426950216293334961 ;  /* 0x3fb8aa3b15157820 */ /* 0x000fe40000410000 */
[----:B------:R-:W-:Y:S02]  /*2b00*/  FMUL.FTZ R20, R20, 1.4426950216293334961 ;  /* 0x3fb8aa3b14147820 */ /* 0x000fe40000410000 */
[----:B------:R-:W-:Y:S01]  /*2b10*/  FADD.FTZ R19, -R0, R35 ;  /* 0x0000002300137221 */ /* 0x000fe20000010100 */
[----:B------:R-:W0:Y:S01]  /*2b20*/  MUFU.EX2 R26, R26 ;  /* 0x0000001a001a7308 */ /* 0x000e220000000800 */
[----:B-1----:R-:W-:Y:S02]  /*2b30*/  FADD.FTZ R30, R30, R29 ;  /* 0x0000001d1e1e7221 */ /* 0x002fe40000010000 */
[----:B------:R-:W-:Y:S02]  /*2b40*/  FMUL.FTZ R19, R19, 1.4426950216293334961 ;  /* 0x3fb8aa3b13137820 */ /* 0x000fe40000410000 */
[----:B------:R-:W-:-:S02]  /*2b50*/  FADD.FTZ R18, -R0, R36 ;  /* 0x0000002400127221 */ /* 0x000fc40000010100 */
[----:B------:R-:W-:Y:S01]  /*2b60*/  FADD.FTZ R29, -R0, R33 ;  /* 0x00000021001d7221 */ /* 0x000fe20000010100 */
[----:B------:R-:W1:Y:S01]  /*2b70*/  MUFU.EX2 R24, R24 ;  /* 0x0000001800187308 */ /* 0x000e620000000800 */
[----:B--2---:R-:W-:Y:S01]  /*2b80*/  FADD.FTZ R27, R30, R27 ;  /* 0x0000001b1e1b7221 */ /* 0x004fe20000010000 */
[----:B------:R-:W-:Y:S01]  /*2b90*/  MOV R30, 0x7f800000 ;  /* 0x7f800000001e7802 */ /* 0x000fe20000000f00 */
[----:B------:R-:W-:Y:S02]  /*2ba0*/  FMUL.FTZ R18, R18, 1.4426950216293334961 ;  /* 0x3fb8aa3b12127820 */ /* 0x000fe40000410000 */
[----:B------:R-:W-:-:S03]  /*2bb0*/  FMUL.FTZ R29, R29, 1.4426950216293334961 ;  /* 0x3fb8aa3b1d1d7820 */ /* 0x000fc60000410000 */
[----:B------:R-:W2:Y:S01]  /*2bc0*/  MUFU.EX2 R23, R23 ;  /* 0x0000001700177308 */ /* 0x000ea20000000800 */
[----:B0-----:R-:W-:Y:S02]  /*2bd0*/  FADD.FTZ R27, R27, R26 ;  /* 0x0000001a1b1b7221 */ /* 0x001fe40000010000 */
[----:B------:R-:W-:-:S04]  /*2be0*/  FADD.FTZ R26, -R0, R34 ;  /* 0x00000022001a7221 */ /* 0x000fc80000010100 */
[----:B------:R-:W-:Y:S01]  /*2bf0*/  FMUL.FTZ R26, R26, 1.4426950216293334961 ;  /* 0x3fb8aa3b1a1a7820 */ /* 0x000fe20000410000 */
[----:B------:R-:W0:Y:S01]  /*2c00*/  MUFU.EX2 R22, R22 ;  /* 0x0000001600167308 */ /* 0x000e220000000800 */
[----:B-1----:R-:W-:-:S07]  /*2c10*/  FADD.FTZ R24, R27, R24 ;  /* 0x000000181b187221 */ /* 0x002fce0000010000 */
[----:B------:R-:W1:Y:S01]  /*2c20*/  MUFU.EX2 R21, R21 ;  /* 0x0000001500157308 */ /* 0x000e620000000800 */
[----:B--2---:R-:W-:Y:S02]  /*2c30*/  FADD.FTZ R24, R24, R23 ;  /* 0x0000001718187221 */ /* 0x004fe40000010000 */
[----:B------:R-:W-:-:S04]  /*2c40*/  FADD.FTZ R23, -R0, R31 ;  /* 0x0000001f00177221 */ /* 0x000fc80000010100 */
[----:B------:R-:W-:Y:S01]  /*2c50*/  FMUL.FTZ R23, R23, 1.4426950216293334961 ;  /* 0x3fb8aa3b17177820 */ /* 0x000fe20000410000 */
[----:B------:R-:W2:Y:S01]  /*2c60*/  MUFU.EX2 R20, R20 ;  /* 0x0000001400147308 */ /* 0x000ea20000000800 */
[----:B0-----:R-:W-:-:S07]  /*2c70*/  FADD.FTZ R22, R24, R22 ;  /* 0x0000001618167221 */ /* 0x001fce0000010000 */
[----:B------:R-:W0:Y:S01]  /*2c80*/  MUFU.EX2 R19, R19 ;  /* 0x0000001300137308 */ /* 0x000e220000000800 */
[----:B-1----:R-:W-:Y:S02]  /*2c90*/  FADD.FTZ R22, R22, R21 ;  /* 0x0000001516167221 */ /* 0x002fe40000010000 */
[----:B------:R-:W-:-:S04]  /*2ca0*/  FADD.FTZ R21, -R0, R32 ;  /* 0x0000002000157221 */ /* 0x000fc80000010100 */
[----:B------:R-:W-:Y:S01]  /*2cb0*/  FMUL.FTZ R21, R21, 1.4426950216293334961 ;  /* 0x3fb8aa3b15157820 */ /* 0x000fe20000410000 */
[----:B------:R-:W1:Y:S01]  /*2cc0*/  MUFU.EX2 R18, R18 ;  /* 0x0000001200127308 */ /* 0x000e620000000800 */
[----:B--2---:R-:W-:-:S07]  /*2cd0*/  FADD.FTZ R20, R22, R20 ;  /* 0x0000001416147221 */ /* 0x004fce0000010000 */
[----:B------:R-:W2:Y:S01]  /*2ce0*/  MUFU.EX2 R29, R29 ;  /* 0x0000001d001d7308 */ /* 0x000ea20000000800 */
[----:B0-----:R-:W-:Y:S01]  /*2cf0*/  FADD.FTZ R19, R20, R19 ;  /* 0x0000001314137221 */ /* 0x001fe20000010000 */
[----:B------:R-:W-:-:S06]  /*2d00*/  IADD3 R20, R7, R10, RZ ;  /* 0x0000000a07147210 */ /* 0x000fcc0007ffe0ff */
[----:B------:R-:W0:Y:S01]  /*2d10*/  MUFU.EX2 R26, R26 ;  /* 0x0000001a001a7308 */ /* 0x000e220000000800 */
[----:B-1----:R-:W-:-:S07]  /*2d20*/  FADD.FTZ R18, R19, R18 ;  /* 0x0000001213127221 */ /* 0x002fce0000010000 */
[----:B------:R-:W1:Y:S01]  /*2d30*/  MUFU.EX2 R23, R23 ;  /* 0x0000001700177308 */ /* 0x000e620000000800 */
[----:B--2---:R-:W-:-:S07]  /*2d40*/  FADD.FTZ R29, R18, R29 ;  /* 0x0000001d121d7221 */ /* 0x004fce0000010000 */
[----:B------:R-:W2:Y:S01]  /*2d50*/  MUFU.EX2 R21, R21 ;  /* 0x0000001500157308 */ /* 0x000ea20000000800 */
[----:B0-----:R-:W-:-:S04]  /*2d60*/  FADD.FTZ R26, R29, R26 ;  /* 0x0000001a1d1a7221 */ /* 0x001fc80000010000 */
[----:B-1----:R-:W-:-:S03]  /*2d70*/  FADD.FTZ R23, R26, R23 ;  /* 0x000000171a177221 */ /* 0x002fc60000010000 */
[----:B------:R2:W0:Y:S01]  /*2d80*/  MUFU.RCP R19, R8 ;  /* 0x0000000800137308 */ /* 0x0004220000001000 */
[----:B------:R-:W-:Y:S02]  /*2d90*/  IMAD.MOV.U32 R26, RZ, RZ, RZ ;  /* 0x000000ffff1a7224 */ /* 0x000fe400078e00ff */
[----:B--2---:R-:W-:Y:S01]  /*2da0*/  FADD.FTZ R8, R23, R21 ;  /* 0x0000001517087221 */ /* 0x004fe20000010000 */
[----:B0-----:R-:W-:Y:S01]  /*2db0*/  IADD3 R19, R19, 0xffffffe, RZ ;  /* 0x0ffffffe13137810 */ /* 0x001fe20007ffe0ff */
[----:B------:R-:W-:-:S03]  /*2dc0*/  IMAD.MOV R21, RZ, RZ, -R55 ;  /* 0x000000ffff157224 */ /* 0x000fc600078e0a37 */
[----:B------:R-:W0:Y:S01]  /*2dd0*/  SHFL.BFLY PT, R18, R8, 0x4, 0x1f ;  /* 0x0c801f0008127f89 */ /* 0x000e2200000e0000 */
[----:B------:R1:W2:Y:S01]  /*2de0*/  F2I.FTZ.U32.TRUNC.NTZ R27, R19 ;  /* 0x00000013001b7305 */ /* 0x0002a2000021f000 */
[----:B------:R-:W-:-:S04]  /*2df0*/  IMAD R21, R21, R10, RZ ;  /* 0x0000000a15157224 */ /* 0x000fc800078e02ff */
[----:B------:R-:W-:Y:S01]  /*2e00*/  IMAD.HI.U32 R21, R55, R21, R54 ;  /* 0x0000001537157227 */ /* 0x000fe200078e0036 */
[----:B-1----:R-:W-:-:S03]  /*2e10*/  IABS R19, R20 ;  /* 0x0000001400137213 */ /* 0x002fc60000000000 */
[----:B--2---:R-:W-:Y:S01]  /*2e20*/  IMAD.MOV R7, RZ, RZ, -R27 ;  /* 0x000000ffff077224 */ /* 0x004fe200078e0a1b */
[----:B------:R-:W-:-:S03]  /*2e30*/  MOV R23, R19 ;  /* 0x0000001300177202 */ /* 0x000fc60000000f00 */
[----:B------:R-:W-:Y:S01]  /*2e40*/  IMAD R7, R7, R9, RZ ;  /* 0x0000000907077224 */ /* 0x000fe200078e02ff */
[----:B------:R-:W-:Y:S01]  /*2e50*/  IABS R19, c[0x0][0x1c0] ;  /* 0x0000700000137a13 */ /* 0x000fe20000000000 */
[----:B0-----:R-:W-:Y:S01]  /*2e60*/  FADD.FTZ R18, R8, R18 ;  /* 0x0000001208127221 */ /* 0x001fe20000010000 */
[----:B------:R-:W-:Y:S01]  /*2e70*/  IABS R8, R3 ;  /* 0x0000000300087213 */ /* 0x000fe20000000000 */
[----:B------:R-:W-:Y:S01]  /*2e80*/  IMAD.HI.U32 R21, R21, R23, RZ ;  /* 0x0000001715157227 */ /* 0x000fe200078e00ff */
[----:B------:R-:W-:Y:S02]  /*2e90*/  IADD3 R19, RZ, -R19, RZ ;  /* 0x80000013ff137210 */ /* 0x000fe40007ffe0ff */
[----:B------:R-:W0:Y:S01]  /*2ea0*/  SHFL.BFLY PT, R22, R18, 0x2, 0x1f ;  /* 0x0c401f0012167f89 */ /* 0x000e2200000e0000 */
[----:B------:R-:W-:Y:S02]  /*2eb0*/  IMAD.MOV R8, RZ, RZ, -R8 ;  /* 0x000000ffff087224 */ /* 0x000fe400078e0a08 */
[----:B------:R-:W-:-:S04]  /*2ec0*/  IMAD.HI.U32 R7, R27, R7, R26 ;  /* 0x000000071b077227 */ /* 0x000fc800078e001a */
[----:B------:R-:W-:Y:S02]  /*2ed0*/  IMAD R8, R21, R8, R23 ;  /* 0x0000000815087224 */ /* 0x000fe400078e0217 */
[----:B------:R-:W-:-:S03]  /*2ee0*/  IMAD.HI.U32 R7, R7, R23, RZ ;  /* 0x0000001707077227 */ /* 0x000fc600078e00ff */
[----:B------:R-:W-:Y:S01]  /*2ef0*/  ISETP.GT.U32.AND P0, PT, R10, R8, PT ;  /* 0x000000080a00720c */ /* 0x000fe20003f04070 */
[----:B------:R-:W-:-:S05]  /*2f00*/  IMAD R19, R7, R19, R23 ;  /* 0x0000001307137224 */ /* 0x000fca00078e0217 */
[----:B------:R-:W-:Y:S01]  /*2f10*/  ISETP.GT.U32.AND P5, PT, R9, R19, PT ;  /* 0x000000130900720c */ /* 0x000fe20003fa4070 */
[----:B0-----:R-:W-:-:S06]  /*2f20*/  FADD.FTZ R22, R18, R22 ;  /* 0x0000001612167221 */ /* 0x001fcc0000010000 */
[----:B------:R-:W-:Y:S01]  /*2f30*/  @!P0 IADD3 R21, R21, 0x1, RZ ;  /* 0x0000000115158810 */ /* 0x000fe20007ffe0ff */
[----:B------:R-:W-:Y:S01]  /*2f40*/  @!P0 IMAD.IADD R8, R8, 0x1, -R10 ;  /* 0x0000000108088824 */ /* 0x000fe200078e0a0a */
[----:B------:R-:W-:Y:S01]  /*2f50*/  ISETP.GT.AND P0, PT, R3, RZ, PT ;  /* 0x000000ff0300720c */ /* 0x000fe20003f04270 */
[----:B------:R-:W0:Y:S03]  /*2f60*/  SHFL.BFLY PT, R18, R22, 0x1, 0x1f ;  /* 0x0c201f0016127f89 */ /* 0x000e2600000e0000 */
[-C--:B------:R-:W-:Y:S02]  /*2f70*/  ISETP.GE.U32.AND P4, PT, R8, R10.reuse, PT ;  /* 0x0000000a0800720c */ /* 0x080fe40003f86070 */
[----:B------:R-:W-:Y:S02]  /*2f80*/  LOP3.LUT R8, R20, R10, RZ, 0x3c, !PT ;  /* 0x0000000a14087212 */ /* 0x000fe400078e3cff */
[----:B------:R-:W-:-:S02]  /*2f90*/  @!P5 IADD3 R19, R19, -R9, RZ ;  /* 0x800000091313d210 */ /* 0x000fc40007ffe0ff */
[----:B------:R-:W-:Y:S02]  /*2fa0*/  ISETP.GE.AND P3, PT, R8, RZ, PT ;  /* 0x000000ff0800720c */ /* 0x000fe40003f66270 */
[----:B------:R-:W-:Y:S01]  /*2fb0*/  ISETP.GE.U32.AND P1, PT, R19, R9, PT ;  /* 0x000000091300720c */ /* 0x000fe20003f26070 */
[----:B------:R-:W1:Y:S01]  /*2fc0*/  S2R R8, SR_TID.X ;  /* 0x0000000000087919 */ /* 0x000e620000002100 */
[----:B------:R-:W-:Y:S02]  /*2fd0*/  LOP3.LUT R20, R20, c[0x0][0x1c0], RZ, 0x3c, !PT ;  /* 0x0000700014147a12 */ /* 0x000fe400078e3cff */
[----:B------:R-:W-:Y:S02]  /*2fe0*/  @!P5 IADD3 R7, R7, 0x1, RZ ;  /* 0x000000010707d810 */ /* 0x000fe40007ffe0ff */
[----:B------:R-:W-:Y:S02]  /*2ff0*/  ISETP.GE.AND P2, PT, R20, RZ, PT ;  /* 0x000000ff1400720c */ /* 0x000fe40003f46270 */
[----:B------:R-:W-:-:S02]  /*3000*/  @P4 IADD3 R21, R21, 0x1, RZ ;  /* 0x0000000115154810 */ /* 0x000fc40007ffe0ff */
[----:B------:R-:W-:Y:S02]  /*3010*/  ISETP.GT.AND P4, PT, R4, RZ, PT ;  /* 0x000000ff0400720c */ /* 0x000fe40003f84270 */
[----:B------:R-:W-:Y:S01]  /*3020*/  ISETP.NE.AND P5, PT, R3, RZ, PT ;  /* 0x000000ff0300720c */ /* 0x000fe20003fa5270 */
[----:B------:R-:W-:Y:S01]  /*3030*/  @!P3 IMAD.MOV R21, RZ, RZ, -R21 ;  /* 0x000000ffff15b224 */ /* 0x000fe200078e0a15 */
[----:B------:R-:W-:Y:S01]  /*3040*/  @P1 IADD3 R7, R7, 0x1, RZ ;  /* 0x0000000107071810 */ /* 0x000fe20007ffe0ff */
[----:B0-----:R-:W-:Y:S01]  /*3050*/  FADD.FTZ R18, R22, R18 ;  /* 0x0000001216127221 */ /* 0x001fe20000010000 */
[----:B------:R-:W-:Y:S02]  /*3060*/  SHF.R.S32.HI R22, RZ, 0x1f, R3 ;  /* 0x0000001fff167819 */ /* 0x000fe40000011403 */
[----:B------:R-:W-:Y:S02]  /*3070*/  LEA.HI.SX32 R9, R3, 0x1, 0x1 ;  /* 0x0000000103097811 */ /* 0x000fe400078f0aff */
[----:B------:R-:W-:Y:S01]  /*3080*/  FSETP.NE.FTZ.AND P1, PT, R18, RZ, PT ;  /* 0x000000ff1200720b */ /* 0x000fe20003f35000 */
[----:B------:R-:W-:Y:S01]  /*3090*/  @!P0 IMAD.MOV R9, RZ, RZ, R22 ;  /* 0x000000ffff098224 */ /* 0x000fe200078e0216 */
[----:B------:R-:W-:-:S02]  /*30a0*/  ISETP.NE.AND P0, PT, RZ, c[0x0][0x1c0], PT ;  /* 0x00007000ff007a0c */ /* 0x000fc40003f05270 */
[----:B------:R-:W-:Y:S02]  /*30b0*/  @!P2 IADD3 R7, -R7, RZ, RZ ;  /* 0x000000ff0707a210 */ /* 0x000fe40007ffe1ff */
[----:B------:R-:W-:Y:S02]  /*30c0*/  SHF.R.S32.HI R19, RZ, 0x1f, R4 ;  /* 0x0000001fff137819 */ /* 0x000fe40000011404 */
[----:B-1----:R-:W-:Y:S02]  /*30d0*/  LOP3.LUT P2, RZ, R8, 0x7, RZ, 0xc0, !PT ;  /* 0x0000000708ff7812 */ /* 0x002fe4000784c0ff */
[----:B------:R-:W-:Y:S02]  /*30e0*/  LEA.HI.SX32 R20, R4, 0x1, 0x1 ;  /* 0x0000000104147811 */ /* 0x000fe400078f0aff */
[----:B------:R-:W-:Y:S01]  /*30f0*/  @!P4 IADD3 R20, R19, RZ, RZ ;  /* 0x000000ff1314c210 */ /* 0x000fe20007ffe0ff */
[----:B------:R-:W0:Y:S01]  /*3100*/  @P1 MUFU.LG2 R18, R18 ;  /* 0x0000001200121308 */ /* 0x000e220000000c00 */
[----:B------:R-:W-:-:S02]  /*3110*/  ISETP.GT.OR P2, PT, R8, 0x7f, P2 ;  /* 0x0000007f0800780c */ /* 0x000fc40001744670 */
[----:B------:R-:W-:Y:S02]  /*3120*/  MOV R19, c[0x0][0x214] ;  /* 0x0000850000137a02 */ /* 0x000fe40000000f00 */
[----:B------:R-:W-:Y:S02]  /*3130*/  ISETP.NE.AND P3, PT, RZ, UR4, PT ;  /* 0x00000004ff007c0c */ /* 0x000fe4000bf65270 */
[----:B------:R-:W-:Y:S02]  /*3140*/  @!P5 LOP3.LUT R21, RZ, R10, RZ, 0x33, !PT ;  /* 0x0000000aff15d212 */ /* 0x000fe400078e33ff */
[----:B------:R-:W-:Y:S02]  /*3150*/  SEL R10, R19, 0x1, !P3 ;  /* 0x00000001130a7807 */ /* 0x000fe40005800000 */
[----:B------:R-:W-:Y:S02]  /*3160*/  @!P0 LOP3.LUT R7, RZ, c[0x0][0x1c0], RZ, 0x33, !PT ;  /* 0x00007000ff078a12 */ /* 0x000fe400078e33ff */
[----:B------:R-:W-:Y:S01]  /*3170*/  ISETP.LT.U32.AND P0, PT, R52, R21, PT ;  /* 0x000000153400720c */ /* 0x000fe20003f01070 */
[-C--:B------:R-:W-:Y:S01]  /*3180*/  IMAD R6, R6, R10.reuse, RZ ;  /* 0x0000000a06067224 */ /* 0x080fe200078e02ff */
[----:B------:R-:W-:Y:S01]  /*3190*/  SHF.R.S32.HI R19, RZ, 0x1f, R21 ;  /* 0x0000001fff137819 */ /* 0x000fe20000011415 */
[----:B------:R-:W-:-:S02]  /*31a0*/  IMAD R8, R7, R10, RZ ;  /* 0x0000000a07087224 */ /* 0x000fc400078e02ff */
[----:B------:R-:W-:Y:S01]  /*31b0*/  IMAD R7, R6, R20, RZ ;  /* 0x0000001406077224 */ /* 0x000fe200078e02ff */
[----:B------:R-:W-:Y:S01]  /*31c0*/  ISETP.LT.AND.EX P0, PT, R53, R19, PT, P0 ;  /* 0x000000133500720c */ /* 0x000fe20003f01300 */
[----:B------:R-:W-:Y:S02]  /*31d0*/  IMAD R8, R9, R8, RZ ;  /* 0x0000000809087224 */ /* 0x000fe400078e02ff */
[----:B0-----:R-:W-:Y:S01]  /*31e0*/  @P1 FFMA.FTZ R30, R18, 0.69314718246459960938, R0 ;  /* 0x3f317218121e1823 */ /* 0x001fe20000010000 */
[----:B------:R-:W-:Y:S02]  /*31f0*/  SEL R10, R52, R21, P0 ;  /* 0x00000015340a7207 */ /* 0x000fe40000000000 */
[----:B------:R-:W-:Y:S01]  /*3200*/  SEL R9, R53, R19, P0 ;  /* 0x0000001335097207 */ /* 0x000fe20000000000 */
[----:B------:R-:W-:Y:S05]  /*3210*/  @P2 BRA `(.L_x_15) ;  /* 0x00001d1000002947 */ /* 0x000fea0003800000 */
[----:B------:R-:W-:Y:S01]  /*3220*/  ULDC.U8 UR4, c[0x0][0x328] ;  /* 0x0000ca0000047ab9 */ /* 0x000fe20000000000 */
[----:B------:R-:W-:Y:S02]  /*3230*/  IADD3 R52, P0, R15, UR7, RZ ;  /* 0x000000070f347c10 */ /* 0x000fe4000ff1e0ff */
[----:B------:R-:W-:-:S02]  /*3240*/  ISETP.NE.AND P1, PT, RZ, UR4, PT ;  /* 0x00000004ff007c0c */ /* 0x000fc4000bf25270 */
[----:B------:R-:W-:-:S11]  /*3250*/  LEA.HI.X.SX32 R53, R15, UR6, 0x1, P0 ;  /* 0x000000060f357c11 */ /* 0x000fd600080f0eff */
[----:B------:R-:W-:Y:S05]  /*3260*/  @!P1 BRA `(.L_x_16) ;  /* 0x00001c9000009947 */ /* 0x000fea0003800000 */
[----:B------:R-:W-:Y:S01]  /*3270*/  ISETP.GE.U32.AND P1, PT, R52, R28, PT ;  /* 0x0000001c3400720c */ /* 0x000fe20003f26070 */
[----:B------:R-:W-:-:S03]  /*3280*/  IMAD.MOV.U32 R6, RZ, RZ, c[0x0][0x1c0] ;  /* 0x00007000ff067624 */ /* 0x000fc600078e00ff */
[----:B------:R-:W-:Y:S02]  /*3290*/  ISETP.GE.AND.EX P1, PT, R53, R5, PT, P1 ;  /* 0x000000053500720c */ /* 0x000fe40003f26310 */
[----:B------:R-:W-:Y:S02]  /*32a0*/  ISETP.LT.U32.AND P0, PT, R6, 0x1, PT ;  /* 0x000000010600780c */ /* 0x000fe40003f01070 */
[----:B------:R-:W-:-:S04]  /*32b0*/  SHF.R.S32.HI R0, RZ, 0x1f, R6 ;  /* 0x0000001fff007819 */ /* 0x000fc80000011406 */
[----:B------:R-:W-:-:S04]  /*32c0*/  ISETP.LT.AND.EX P0, PT, R0, RZ, PT, P0 ;  /* 0x000000ff0000720c */ /* 0x000fc80003f01300 */
[----:B------:R-:W-:Y:S02]  /*32d0*/  SEL R6, R6, 0x1, P0 ;  /* 0x0000000106067807 */ /* 0x000fe40000000000 */
[----:B------:R-:W-:Y:S01]  /*32e0*/  SEL R5, R0, RZ, P0 ;  /* 0x000000ff00057207 */ /* 0x000fe20000000000 */
[----:B------:R-:W-:Y:S05]  /*32f0*/  @P1 BRA `(.L_x_15) ;  /* 0x00001c3000001947 */ /* 0x000fea0003800000 */
[----:B------:R-:W-:Y:S01]  /*3300*/  IADD3 R0, P1, R6, 0x1, RZ ;  /* 0x0000000106007810 */ /* 0x000fe20007f3e0ff */
[----:B------:R-:W-:Y:S03]  /*3310*/  BSSY B0, `(.L_x_17) ;  /* 0x0000036000007945 */ /* 0x000fe60003800000 */
[----:B------:R-:W-:Y:S01]  /*3320*/  ISETP.GE.U32.AND P0, PT, R0, 0x3, PT ;  /* 0x000000030000780c */ /* 0x000fe20003f06070 */
[----:B------:R-:W-:-:S05]  /*3330*/  IMAD.X R0, RZ, RZ, R5, P1 ;  /* 0x000000ffff007224 */ /* 0x000fca00008e0605 */
[----:B------:R-:W-:-:S04]  /*3340*/  ISETP.GE.U32.AND.EX P0, PT, R0, RZ, PT, P0 ;  /* 0x000000ff0000720c */ /* 0x000fc80003f06100 */
[----:B------:R-:W-:Y:S02]  /*3350*/  SEL R0, R5, RZ, !P0 ;  /* 0x000000ff05007207 */ /* 0x000fe40004000000 */
[----:B------:R-:W-:-:S03]  /*3360*/  SEL R18, R6, RZ, !P0 ;  /* 0x000000ff06127207 */ /* 0x000fc60004000000 */
[-C--:B------:R-:W-:Y:S02]  /*3370*/  IMAD R0, R0, R48.reuse, RZ ;  /* 0x0000003000007224 */ /* 0x080fe400078e02ff */
[----:B------:R-:W-:-:S04]  /*3380*/  IMAD.WIDE.U32 R20, R18, R48, RZ ;  /* 0x0000003012147225 */ /* 0x000fc800078e00ff */
[----:B------:R-:W-:Y:S02]  /*3390*/  IMAD R0, R18, R2, R0 ;  /* 0x0000000212007224 */ /* 0x000fe400078e0200 */
[----:B------:R-:W-:-:S03]  /*33a0*/  IMAD.WIDE.U32 R56, R20, R6, RZ ;  /* 0x0000000614387225 */ /* 0x000fc600078e00ff */
[----:B------:R-:W-:-:S05]  /*33b0*/  IADD3 R0, R21, R0, RZ ;  /* 0x0000000015007210 */ /* 0x000fca0007ffe0ff */
[----:B------:R-:W-:-:S04]  /*33c0*/  IMAD R19, R0, R6, RZ ;  /* 0x0000000600137224 */ /* 0x000fc800078e02ff */
[----:B------:R-:W-:-:S04]  /*33d0*/  IMAD R19, R5, R20, R19 ;  /* 0x0000001405137224 */ /* 0x000fc800078e0213 */
[----:B------:R-:W-:-:S05]  /*33e0*/  IMAD.IADD R19, R57, 0x1, R19 ;  /* 0x0000000139137824 */ /* 0x000fca00078e0213 */
        /* <DEDUP_REMOVED lines=9> */
[-C--:B------:R-:W-:Y:S02]  /*3480*/  IADD3 R20, P0, RZ, -R0.reuse, RZ ;  /* 0x80000000ff147210 */ /* 0x080fe40007f1e0ff */
[----:B------:R-:W-:Y:S02]  /*3490*/  MOV R58, R0 ;  /* 0x00000000003a7202 */ /* 0x000fe40000000f00 */
[-C--:B------:R-:W-:Y:S01]  /*34a0*/  IADD3.X R18, RZ, ~R21.reuse, RZ, P0, !PT ;  /* 0x80000015ff127210 */ /* 0x080fe200007fe4ff */
[----:B------:R-:W-:Y:S01]  /*34b0*/  IMAD.WIDE.U32 R52, R56, R20, R52 ;  /* 0x0000001438347225 */ /* 0x000fe200078e0034 */
[----:B------:R-:W-:-:S03]  /*34c0*/  MOV R59, R21 ;  /* 0x00000015003b7202 */ /* 0x000fc60000000f00 */
[----:B------:R-:W-:-:S04]  /*34d0*/  IMAD R18, R18, R56, RZ ;  /* 0x0000003812127224 */ /* 0x000fc800078e02ff */
[----:B------:R-:W-:Y:S01]  /*34e0*/  IMAD R18, R19, R20, R18 ;  /* 0x0000001413127224 */ /* 0x000fe200078e0212 */
[----:B------:R-:W-:-:S04]  /*34f0*/  MOV R19, R52 ;  /* 0x0000003400137202 */ /* 0x000fc80000000f00 */
[----:B------:R-:W-:Y:S01]  /*3500*/  IADD3 R18, R53, R18, RZ ;  /* 0x0000001235127210 */ /* 0x000fe20007ffe0ff */
[----:B------:R-:W-:Y:S05]  /*3510*/  BRA `(.L_x_19) ;  /* 0x0000015000007947 */ /* 0x000fea0003800000 */
.L_x_18:
[----:B------:R-:W0:Y:S01]  /*3520*/  I2F.U32.RP R18, R56 ;  /* 0x0000003800127306 */ /* 0x000e220000209000 */
[----:B------:R-:W-:Y:S01]  /*3530*/  ISETP.NE.U32.AND P0, PT, R56, RZ, PT ;  /* 0x000000ff3800720c */ /* 0x000fe20003f05070 */
[----:B------:R-:W-:-:S06]  /*3540*/  IMAD.MOV.U32 R59, RZ, RZ, RZ ;  /* 0x000000ffff3b7224 */ /* 0x000fcc00078e00ff */
        /* <DEDUP_REMOVED lines=16> */
[----:B------:R-:W-:-:S05]  /*3650*/  IADD3 R19, -R58, RZ, RZ ;  /* 0x000000ff3a137210 */ /* 0x000fca0007ffe1ff */
[----:B------:R-:W-:Y:S02]  /*3660*/  IMAD R19, R56, R19, R52 ;  /* 0x0000001338137224 */ /* 0x000fe400078e0234 */
.L_x_19:
[----:B------:R-:W-:Y:S05]  /*3670*/  BSYNC B0 ;  /* 0x0000000000007941 */ /* 0x000fea0003800000 */
.L_x_17:
[----:B------:R-:W-:Y:S01]  /*3680*/  LOP3.LUT R0, R18, R2, RZ, 0xfc, !PT ;  /* 0x0000000212007212 */ /* 0x000fe200078efcff */
[----:B------:R-:W-:Y:S03]  /*3690*/  BSSY B0, `(.L_x_20) ;  /* 0x000002a000007945 */ /* 0x000fe60003800000 */
[----:B------:R-:W-:-:S13]  /*36a0*/  ISETP.NE.U32.AND P0, PT, R0, RZ, PT ;  /* 0x000000ff0000720c */ /* 0x000fda0003f05070 */
[----:B------:R-:W-:Y:S05]  /*36b0*/  @!P0 BRA `(.L_x_21) ;  /* 0x0000011000008947 */ /* 0x000fea0003800000 */
[----:B------:R-:W-:Y:S01]  /*36c0*/  IMAD.MOV.U32 R27, RZ, RZ, R19 ;  /* 0x000000ffff1b7224 */ /* 0x000fe200078e0013 */
[----:B------:R-:W-:Y:S01]  /*36d0*/  MOV R24, R48 ;  /* 0x0000003000187202 */ /* 0x000fe20000000f00 */
[----:B------:R-:W-:Y:S01]  /*36e0*/  IMAD.MOV.U32 R23, RZ, RZ, R2 ;  /* 0x000000ffff177224 */ /* 0x000fe200078e0002 */
[----:B------:R-:W-:Y:S02]  /*36f0*/  MOV R22, 0x3710 ;  /* 0x0000371000167802 */ /* 0x000fe40000000f00 */
[----:B------:R-:W-:Y:S05]  /*3700*/  CALL.REL.NOINC `($__internal_0_$__cuda_sm20_div_s64) ;  /* 0x000028f000007944 */ /* 0x000fea0003c00000 */
[----:B------:R-:W-:Y:S02]  /*3710*/  IADD3 R22, P0, RZ, -R0, RZ ;  /* 0x80000000ff167210 */ /* 0x000fe40007f1e0ff */
[----:B------:R-:W-:Y:S02]  /*3720*/  LOP3.LUT R19, R19, R18, RZ, 0x3c, !PT ;  /* 0x0000001213137212 */ /* 0x000fe400078e3cff */
[----:B------:R-:W-:Y:S01]  /*3730*/  MOV R52, R0 ;  /* 0x0000000000347202 */ /* 0x000fe20000000f00 */
[----:B------:R-:W-:Y:S01]  /*3740*/  IMAD.X R20, RZ, RZ, ~R21, P0 ;  /* 0x000000ffff147224 */ /* 0x000fe200000e0e15 */
[C---:B------:R-:W-:Y:S02]  /*3750*/  LOP3.LUT R18, R19.reuse, R18, RZ, 0x3c, !PT ;  /* 0x0000001213127212 */ /* 0x040fe400078e3cff */
[----:B------:R-:W-:Y:S01]  /*3760*/  MOV R53, R21 ;  /* 0x0000001500357202 */ /* 0x000fe20000000f00 */
[----:B------:R-:W-:Y:S01]  /*3770*/  IMAD R20, R20, R48, RZ ;  /* 0x0000003014147224 */ /* 0x000fe200078e02ff */
[----:B------:R-:W-:-:S03]  /*3780*/  LOP3.LUT R19, R19, R18, RZ, 0x3c, !PT ;  /* 0x0000001213137212 */ /* 0x000fc600078e3cff */
[-C--:B------:R-:W-:Y:S02]  /*3790*/  IMAD R2, R2, R22.reuse, R20 ;  /* 0x0000001602027224 */ /* 0x080fe400078e0214 */
[----:B------:R-:W-:-:S04]  /*37a0*/  IMAD.WIDE.U32 R48, R48, R22, R18 ;  /* 0x0000001630307225 */ /* 0x000fc800078e0012 */
[----:B------:R-:W-:Y:S01]  /*37b0*/  IMAD.IADD R2, R49, 0x1, R2 ;  /* 0x0000000131027824 */ /* 0x000fe200078e0202 */
[----:B------:R-:W-:Y:S05]  /*37c0*/  BRA `(.L_x_22) ;  /* 0x0000016000007947 */ /* 0x000fea0003800000 */
.L_x_21:
[----:B------:R-:W0:Y:S01]  /*37d0*/  I2F.U32.RP R20, R48 ;  /* 0x0000003000147306 */ /* 0x000e220000209000 */
[----:B------:R-:W-:Y:S01]  /*37e0*/  ISETP.NE.U32.AND P0, PT, R48, RZ, PT ;  /* 0x000000ff3000720c */ /* 0x000fe20003f05070 */
[----:B------:R-:W-:Y:S01]  /*37f0*/  IMAD.MOV.U32 R53, RZ, RZ, RZ ;  /* 0x000000ffff357224 */ /* 0x000fe200078e00ff */
[----:B------:R-:W-:-:S05]  /*3800*/  MOV R2, RZ ;  /* 0x000000ff00027202 */ /* 0x000fca0000000f00 */
[----:B0-----:R-:W0:Y:S02]  /*3810*/  MUFU.RCP R20, R20 ;  /* 0x0000001400147308 */ /* 0x001e240000001000 */
[----:B0-----:R-:W-:-:S06]  /*3820*/  IADD3 R20, R20, 0xffffffe, RZ ;  /* 0x0ffffffe14147810 */ /* 0x001fcc0007ffe0ff */
[----:B------:R0:W1:Y:S02]  /*3830*/  F2I.FTZ.U32.TRUNC.NTZ R21, R20 ;  /* 0x0000001400157305 */ /* 0x000064000021f000 */
[----:B0-----:R-:W-:Y:S01]  /*3840*/  HFMA2.MMA R20, -RZ, RZ, 0, 0 ;  /* 0x00000000ff147435 */ /* 0x001fe200000001ff */
[----:B-1----:R-:W-:-:S04]  /*3850*/  IMAD.MOV R0, RZ, RZ, -R21 ;  /* 0x000000ffff007224 */ /* 0x002fc800078e0a15 */
[----:B------:R-:W-:-:S05]  /*3860*/  IMAD R0, R0, R48, RZ ;  /* 0x0000003000007224 */ /* 0x000fca00078e02ff */
[----:B------:R-:W-:-:S06]  /*3870*/  IMAD.HI.U32 R0, R21, R0, R20 ;  /* 0x0000000015007227 */ /* 0x000fcc00078e0014 */
[----:B------:R-:W-:-:S04]  /*3880*/  IMAD.HI.U32 R52, R0, R19, RZ ;  /* 0x0000001300347227 */ /* 0x000fc800078e00ff */
[----:B------:R-:W-:-:S04]  /*3890*/  IMAD.MOV R0, RZ, RZ, -R52 ;  /* 0x000000ffff007224 */ /* 0x000fc800078e0a34 */
[----:B------:R-:W-:-:S05]  /*38a0*/  IMAD R0, R48, R0, R19 ;  /* 0x0000000030007224 */ /* 0x000fca00078e0213 */
[----:B------:R-:W-:-:S13]  /*38b0*/  ISETP.GE.U32.AND P2, PT, R0, R48, PT ;  /* 0x000000300000720c */ /* 0x000fda0003f46070 */
[-C--:B------:R-:W-:Y:S02]  /*38c0*/  @P2 IADD3 R0, R0, -R48.reuse, RZ ;  /* 0x8000003000002210 */ /* 0x080fe40007ffe0ff */
[----:B------:R-:W-:Y:S02]  /*38d0*/  @P2 IADD3 R52, R52, 0x1, RZ ;  /* 0x0000000134342810 */ /* 0x000fe40007ffe0ff */
[----:B------:R-:W-:-:S13]  /*38e0*/  ISETP.GE.U32.AND P1, PT, R0, R48, PT ;  /* 0x000000300000720c */ /* 0x000fda0003f26070 */
[----:B------:R-:W-:Y:S02]  /*38f0*/  @P1 IADD3 R52, R52, 0x1, RZ ;  /* 0x0000000134341810 */ /* 0x000fe40007ffe0ff */
[----:B------:R-:W-:-:S05]  /*3900*/  @!P0 LOP3.LUT R52, RZ, R48, RZ, 0x33, !PT ;  /* 0x00000030ff348212 */ /* 0x000fca00078e33ff */
[----:B------:R-:W-:-:S04]  /*3910*/  IMAD.MOV R0, RZ, RZ, -R52 ;  /* 0x000000ffff007224 */ /* 0x000fc800078e0a34 */
[----:B------:R-:W-:Y:S02]  /*3920*/  IMAD R48, R48, R0, R19 ;  /* 0x0000000030307224 */ /* 0x000fe400078e0213 */
.L_x_22:
[----:B------:R-:W-:Y:S05]  /*3930*/  BSYNC B0 ;  /* 0x0000000000007941 */ /* 0x000fea0003800000 */
.L_x_20:
[----:B------:R-:W-:Y:S01]  /*3940*/  LOP3.LUT R0, R53, R5, RZ, 0xfc, !PT ;  /* 0x0000000535007212 */ /* 0x000fe200078efcff */
[----:B------:R-:W-:Y:S01]  /*3950*/  IMAD.MOV.U32 R26, RZ, RZ, c[0x0][0x210] ;  /* 0x00008400ff1a7624 */ /* 0x000fe200078e00ff */
[----:B------:R-:W-:Y:S02]  /*3960*/  BSSY B0, `(.L_x_23) ;  /* 0x000002b000007945 */ /* 0x000fe40003800000 */
[----:B------:R-:W-:Y:S02]  /*3970*/  ISETP.NE.U32.AND P0, PT, R0, RZ, PT ;  /* 0x000000ff0000720c */ /* 0x000fe40003f05070 */
[----:B------:R-:W-:-:S11]  /*3980*/  SEL R26, R26, 0x1, P3 ;  /* 0x000000011a1a7807 */ /* 0x000fd60001800000 */
[----:B------:R-:W-:Y:S05]  /*3990*/  @!P0 BRA `(.L_x_24) ;  /* 0x0000011000008947 */ /* 0x000fea0003800000 */
[----:B------:R-:W-:Y:S01]  /*39a0*/  IMAD.MOV.U32 R27, RZ, RZ, R52 ;  /* 0x000000ffff1b7224 */ /* 0x000fe200078e0034 */
[----:B------:R-:W-:Y:S01]  /*39b0*/  MOV R24, R6 ;  /* 0x0000000600187202 */ /* 0x000fe20000000f00 */
[----:B------:R-:W-:Y:S01]  /*39c0*/  IMAD.MOV.U32 R18, RZ, RZ, R53 ;  /* 0x000000ffff127224 */ /* 0x000fe200078e0035 */
[----:B------:R-:W-:Y:S02]  /*39d0*/  MOV R23, R5 ;  /* 0x0000000500177202 */ /* 0x000fe40000000f00 */
[----:B------:R-:W-:Y:S02]  /*39e0*/  MOV R22, 0x3a00 ;  /* 0x00003a0000167802 */ /* 0x000fe40000000f00 */
[----:B------:R-:W-:Y:S05]  /*39f0*/  CALL.REL.NOINC `($__internal_0_$__cuda_sm20_div_s64) ;  /* 0x0000260000007944 */ /* 0x000fea0003c00000 */
[----:B------:R-:W-:Y:S01]  /*3a00*/  IADD3 R19, P0, RZ, -R0, RZ ;  /* 0x80000000ff137210 */ /* 0x000fe20007f1e0ff */
[----:B------:R-:W-:Y:S01]  /*3a10*/  IMAD.MOV.U32 R20, RZ, RZ, R0 ;  /* 0x000000ffff147224 */ /* 0x000fe200078e0000 */
[----:B------:R-:W-:Y:S02]  /*3a20*/  MOV R22, R52 ;  /* 0x0000003400167202 */ /* 0x000fe40000000f00 */
[----:B------:R-:W-:Y:S02]  /*3a30*/  IADD3.X R18, RZ, ~R21, RZ, P0, !PT ;  /* 0x80000015ff127210 */ /* 0x000fe400007fe4ff */
[----:B------:R-:W-:-:S03]  /*3a40*/  MOV R23, R53 ;  /* 0x0000003500177202 */ /* 0x000fc60000000f00 */
[----:B------:R-:W-:Y:S02]  /*3a50*/  IMAD R18, R18, R6, RZ ;  /* 0x0000000612127224 */ /* 0x000fe400078e02ff */
[----:B------:R-:W-:-:S04]  /*3a60*/  IMAD.WIDE.U32 R22, R6, R19, R22 ;  /* 0x0000001306167225 */ /* 0x000fc800078e0016 */
[----:B------:R-:W-:Y:S02]  /*3a70*/  IMAD R5, R5, R19, R18 ;  /* 0x0000001305057224 */ /* 0x000fe400078e0212 */
[----:B------:R-:W-:-:S03]  /*3a80*/  IMAD.MOV.U32 R52, RZ, RZ, R22 ;  /* 0x000000ffff347224 */ /* 0x000fc600078e0016 */
[----:B------:R-:W-:Y:S01]  /*3a90*/  IADD3 R5, R23, R5, RZ ;  /* 0x0000000517057210 */ /* 0x000fe20007ffe0ff */
[----:B------:R-:W-:Y:S05]  /*3aa0*/  BRA `(.L_x_25) ;  /* 0x0000016000007947 */ /* 0x000fea0003800000 */
.L_x_24:
        /* <DEDUP_REMOVED lines=22> */
.L_x_25:
[----:B------:R-:W-:Y:S05]  /*3c10*/  BSYNC B0 ;  /* 0x0000000000007941 */ /* 0x000fea0003800000 */
.L_x_23:
[-C--:B------:R-:W-:Y:S01]  /*3c20*/  IMAD R0, R51, R17.reuse, RZ ;  /* 0x0000001133007224 */ /* 0x080fe200078e02ff */
[----:B------:R-:W-:Y:S01]  /*3c30*/  ULDC.U8 UR10, c[0x0][0x329] ;  /* 0x0000ca40000a7ab9 */ /* 0x000fe20000000000 */
[C---:B------:R-:W-:Y:S01]  /*3c40*/  IMAD.WIDE.U32 R56, R50.reuse, R17, RZ ;  /* 0x0000001132387225 */ /* 0x040fe200078e00ff */
[----:B------:R-:W-:Y:S01]  /*3c50*/  UISETP.NE.AND UP0, UPT, UR10, URZ, UPT ;  /* 0x0000003f0a00728c */ /* 0x000fe2000bf05270 */
[----:B------:R-:W-:Y:S01]  /*3c60*/  BSSY B0, `(.L_x_26) ;  /* 0x0000046000007945 */ /* 0x000fe20003800000 */
[----:B------:R-:W-:Y:S01]  /*3c70*/  ULDC.64 UR4, c[0x0][0x210] ;  /* 0x0000840000047ab9 */ /* 0x000fe20000000a00 */
[----:B------:R-:W-:Y:S01]  /*3c80*/  IMAD R0, R50, R16, R0 ;  /* 0x0000001032007224 */ /* 0x000fe200078e0200 */
[----:B------:R-:W-:Y:S01]  /*3c90*/  UIMAD UR4, UR4, UR5, URZ ;  /* 0x00000005040472a4 */ /* 0x000fe2000f8e023f */
[----:B------:R-:W-:Y:S01]  /*3ca0*/  IMAD R2, R2, R26, RZ ;  /* 0x0000001a02027224 */ /* 0x000fe200078e02ff */
[----:B------:R-:W-:Y:S02]  /*3cb0*/  USEL UR5, UR5, 0x1, !UP0 ;  /* 0x0000000105057887 */ /* 0x000fe4000c000000 */
[----:B------:R-:W-:Y:S01]  /*3cc0*/  IADD3 R0, R57, R0, RZ ;  /* 0x0000000039007210 */ /* 0x000fe20007ffe0ff */
[----:B------:R-:W-:Y:S01]  /*3cd0*/  USHF.R.S32.HI UR11, URZ, 0x1f, UR4 ;  /* 0x0000001f3f0b7899 */ /* 0x000fe20008011404 */
[----:B------:R-:W-:Y:S01]  /*3ce0*/  IMAD R6, R5, UR4, RZ ;  /* 0x0000000405067c24 */ /* 0x000fe2000f8e02ff */
[----:B------:R-:W-:Y:S01]  /*3cf0*/  USHF.R.S32.HI UR10, URZ, 0x1f, UR5 ;  /* 0x0000001f3f0a7899 */ /* 0x000fe20008011405 */
[----:B------:R-:W-:-:S02]  /*3d00*/  IMAD R5, R21, UR5, RZ ;  /* 0x0000000515057c24 */ /* 0x000fc4000f8e02ff */
[----:B------:R-:W-:Y:S01]  /*3d10*/  IMAD R19, R0, R14, RZ ;  /* 0x0000000e00137224 */ /* 0x000fe200078e02ff */
[----:B------:R-:W-:Y:S01]  /*3d20*/  SHF.R.S32.HI R0, RZ, 0x1f, R26 ;  /* 0x0000001fff007819 */ /* 0x000fe2000001141a */
[----:B------:R-:W-:Y:S02]  /*3d30*/  IMAD R6, R52, UR11, R6 ;  /* 0x0000000b34067c24 */ /* 0x000fe4000f8e0206 */
[----:B------:R-:W-:Y:S02]  /*3d40*/  IMAD R19, R13, R56, R19 ;  /* 0x000000380d137224 */ /* 0x000fe400078e0213 */
[----:B------:R-:W-:-:S04]  /*3d50*/  IMAD.WIDE.U32 R56, R56, R14, RZ ;  /* 0x0000000e38387225 */ /* 0x000fc800078e00ff */
[----:B------:R-:W-:Y:S01]  /*3d60*/  IMAD R2, R0, R48, R2 ;  /* 0x0000003000027224 */ /* 0x000fe200078e0202 */
[----:B------:R-:W-:Y:S01]  /*3d70*/  IADD3 R19, R57, R19, RZ ;  /* 0x0000001339137210 */ /* 0x000fe20007ffe0ff */
[----:B------:R-:W-:-:S03]  /*3d80*/  IMAD.WIDE.U32 R48, R48, R26, RZ ;  /* 0x0000001a30307225 */ /* 0x000fc600078e00ff */
[----:B------:R-:W-:Y:S01]  /*3d90*/  LOP3.LUT R0, R59, R19, RZ, 0xfc, !PT ;  /* 0x000000133b007212 */ /* 0x000fe200078efcff */
[----:B------:R-:W-:Y:S01]  /*3da0*/  IMAD.WIDE.U32 R52, R52, UR4, RZ ;  /* 0x0000000434347c25 */ /* 0x000fe2000f8e00ff */
[----:B------:R-:W-:Y:S02]  /*3db0*/  IADD3 R2, R49, R2, RZ ;  /* 0x0000000231027210 */ /* 0x000fe40007ffe0ff */
[----:B------:R-:W-:Y:S01]  /*3dc0*/  ISETP.NE.U32.AND P0, PT, R0, RZ, PT ;  /* 0x000000ff0000720c */ /* 0x000fe20003f05070 */
[C---:B------:R-:W-:Y:S01]  /*3dd0*/  IMAD R5, R20.reuse, UR10, R5 ;  /* 0x0000000a14057c24 */ /* 0x040fe2000f8e0205 */
[----:B------:R-:W-:Y:S01]  /*3de0*/  IADD3 R6, R53, R6, RZ ;  /* 0x0000000635067210 */ /* 0x000fe20007ffe0ff */
[----:B------:R-:W-:-:S04]  /*3df0*/  IMAD.WIDE.U32 R50, R20, UR5, RZ ;  /* 0x0000000514327c25 */ /* 0x000fc8000f8e00ff */
[----:B------:R-:W-:Y:S01]  /*3e00*/  IMAD R4, R4, UR4, RZ ;  /* 0x0000000404047c24 */ /* 0x000fe2000f8e02ff */
[----:B------:R-:W-:Y:S01]  /*3e10*/  IADD3 R5, R51, R5, RZ ;  /* 0x0000000533057210 */ /* 0x000fe20007ffe0ff */
[----:B------:R-:W-:-:S04]  /*3e20*/  IMAD R3, R3, UR4, RZ ;  /* 0x0000000403037c24 */ /* 0x000fc8000f8e02ff */
        /* <DEDUP_REMOVED lines=10> */
[----:B------:R-:W-:-:S05]  /*3ed0*/  IADD3.X R18, RZ, ~R21, RZ, P0, !PT ;  /* 0x80000015ff127210 */ /* 0x000fca00007fe4ff */
[-C--:B------:R-:W-:Y:S02]  /*3ee0*/  IMAD R18, R18, R56.reuse, RZ ;  /* 0x0000003812127224 */ /* 0x080fe400078e02ff */
[----:B------:R-:W-:-:S04]  /*3ef0*/  IMAD.WIDE.U32 R56, R20, R56, R22 ;  /* 0x0000003814387225 */ /* 0x000fc800078e0016 */
[----:B------:R-:W-:Y:S01]  /*3f00*/  IMAD R18, R19, R20, R18 ;  /* 0x0000001413127224 */ /* 0x000fe200078e0212 */
[----:B------:R-:W-:Y:S02]  /*3f10*/  MOV R19, R56 ;  /* 0x0000003800137202 */ /* 0x000fe40000000f00 */
[----:B------:R-:W-:Y:S01]  /*3f20*/  MOV R56, R0 ;  /* 0x0000000000387202 */ /* 0x000fe20000000f00 */
[----:B------:R-:W-:Y:S01]  /*3f30*/  IMAD.IADD R18, R57, 0x1, R18 ;  /* 0x0000000139127824 */ /* 0x000fe200078e0212 */
[----:B------:R-:W-:Y:S01]  /*3f40*/  MOV R57, R21 ;  /* 0x0000001500397202 */ /* 0x000fe20000000f00 */
[----:B------:R-:W-:Y:S05]  /*3f50*/  BRA `(.L_x_28) ;  /* 0x0000016000007947 */ /* 0x000fea0003800000 */
.L_x_27:
[----:B------:R-:W0:Y:S01]  /*3f60*/  I2F.U32.RP R0, R56 ;  /* 0x0000003800007306 */ /* 0x000e220000209000 */
[----:B------:R-:W-:Y:S01]  /*3f70*/  HFMA2.MMA R18, -RZ, RZ, 0, 0 ;  /* 0x00000000ff127435 */ /* 0x000fe200000001ff */
[----:B------:R-:W-:-:S06]  /*3f80*/  ISETP.NE.U32.AND P0, PT, R56, RZ, PT ;  /* 0x000000ff3800720c */ /* 0x000fcc0003f05070 */
[----:B0-----:R-:W0:Y:S02]  /*3f90*/  MUFU.RCP R0, R0 ;  /* 0x0000000000007308 */ /* 0x001e240000001000 */
[----:B0-----:R-:W-:-:S06]  /*3fa0*/  IADD3 R0, R0, 0xffffffe, RZ ;  /* 0x0ffffffe00007810 */ /* 0x001fcc0007ffe0ff */
[----:B------:R-:W0:Y:S02]  /*3fb0*/  F2I.FTZ.U32.TRUNC.NTZ R19, R0 ;  /* 0x0000000000137305 */ /* 0x000e24000021f000 */
[----:B0-----:R-:W-:-:S04]  /*3fc0*/  IMAD.MOV R0, RZ, RZ, -R19 ;  /* 0x000000ffff007224 */ /* 0x001fc800078e0a13 */
[----:B------:R-:W-:-:S04]  /*3fd0*/  IMAD R0, R0, R56, RZ ;  /* 0x0000003800007224 */ /* 0x000fc800078e02ff */
        /* <DEDUP_REMOVED lines=11> */
[----:B------:R-:W-:Y:S01]  /*4090*/  IMAD R19, R56, R19, R58 ;  /* 0x0000001338137224 */ /* 0x000fe200078e023a */
[----:B------:R-:W-:Y:S01]  /*40a0*/  MOV R56, R57 ;  /* 0x0000003900387202 */ /* 0x000fe20000000f00 */
[----:B------:R-:W-:Y:S02]  /*40b0*/  IMAD.MOV.U32 R57, RZ, RZ, RZ ;  /* 0x000000ffff397224 */ /* 0x000fe400078e00ff */
.L_x_28:
[----:B------:R-:W-:Y:S05]  /*40c0*/  BSYNC B0 ;  /* 0x0000000000007941 */ /* 0x000fea0003800000 */
.L_x_26:
        /* <DEDUP_REMOVED lines=9> */
[----:B------:R-:W-:Y:S01]  /*4160*/  LOP3.LUT R19, R19, R18, RZ, 0x3c, !PT ;  /* 0x0000001213137212 */ /* 0x000fe200078e3cff */
[--C-:B------:R-:W-:Y:S01]  /*4170*/  IMAD.MOV.U32 R59, RZ, RZ, R21.reuse ;  /* 0x000000ffff3b7224 */ /* 0x100fe200078e0015 */
[----:B------:R-:W-:Y:S02]  /*4180*/  IADD3 R22, P0, RZ, -R0, RZ ;  /* 0x80000000ff167210 */ /* 0x000fe40007f1e0ff */
[C---:B------:R-:W-:Y:S02]  /*4190*/  LOP3.LUT R18, R19.reuse, R18, RZ, 0x3c, !PT ;  /* 0x0000001213127212 */ /* 0x040fe400078e3cff */
[----:B------:R-:W-:Y:S01]  /*41a0*/  MOV R58, R0 ;  /* 0x00000000003a7202 */ /* 0x000fe20000000f00 */
[----:B------:R-:W-:Y:S01]  /*41b0*/  IMAD.X R20, RZ, RZ, ~R21, P0 ;  /* 0x000000ffff147224 */ /* 0x000fe200000e0e15 */
[----:B------:R-:W-:-:S03]  /*41c0*/  LOP3.LUT R19, R19, R18, RZ, 0x3c, !PT ;  /* 0x0000001213137212 */ /* 0x000fc600078e3cff */
[----:B------:R-:W-:Y:S02]  /*41d0*/  IMAD R20, R20, R17, RZ ;  /* 0x0000001114147224 */ /* 0x000fe400078e02ff */
[----:B------:R-:W-:-:S04]  /*41e0*/  IMAD.WIDE.U32 R18, R17, R22, R18 ;  /* 0x0000001611127225 */ /* 0x000fc800078e0012 */
[----:B------:R-:W-:Y:S01]  /*41f0*/  IMAD R16, R16, R22, R20 ;  /* 0x0000001610107224 */ /* 0x000fe200078e0214 */
[----:B------:R-:W-:-:S03]  /*4200*/  MOV R17, R18 ;  /* 0x0000001200117202 */ /* 0x000fc60000000f00 */
[----:B------:R-:W-:Y:S01]  /*4210*/  IMAD.IADD R16, R19, 0x1, R16 ;  /* 0x0000000113107824 */ /* 0x000fe200078e0210 */
[----:B------:R-:W-:Y:S05]  /*4220*/  BRA `(.L_x_31) ;  /* 0x0000016000007947 */ /* 0x000fea0003800000 */
.L_x_30:
[----:B------:R-:W0:Y:S01]  /*4230*/  I2F.U32.RP R0, R17 ;  /* 0x0000001100007306 */ /* 0x000e220000209000 */
[----:B------:R-:W-:Y:S01]  /*4240*/  HFMA2.MMA R58, -RZ, RZ, 0, 0 ;  /* 0x00000000ff3a7435 */ /* 0x000fe200000001ff */
[----:B------:R-:W-:Y:S02]  /*4250*/  ISETP.NE.U32.AND P0, PT, R17, RZ, PT ;  /* 0x000000ff1100720c */ /* 0x000fe40003f05070 */
[----:B------:R-:W-:-:S04]  /*4260*/  MOV R16, RZ ;  /* 0x000000ff00107202 */ /* 0x000fc80000000f00 */
[----:B0-----:R-:W0:Y:S02]  /*4270*/  MUFU.RCP R0, R0 ;  /* 0x0000000000007308 */ /* 0x001e240000001000 */
[----:B0-----:R-:W-:-:S06]  /*4280*/  IADD3 R0, R0, 0xffffffe, RZ ;  /* 0x0ffffffe00007810 */ /* 0x001fcc0007ffe0ff */
[----:B------:R-:W0:Y:S02]  /*4290*/  F2I.FTZ.U32.TRUNC.NTZ R59, R0 ;  /* 0x00000000003b7305 */ /* 0x000e24000021f000 */
[----:B0-----:R-:W-:-:S04]  /*42a0*/  IMAD.MOV R0, RZ, RZ, -R59 ;  /* 0x000000ffff007224 */ /* 0x001fc800078e0a3b */
[----:B------:R-:W-:-:S04]  /*42b0*/  IMAD R0, R0, R17, RZ ;  /* 0x0000001100007224 */ /* 0x000fc800078e02ff */
[----:B------:R-:W-:-:S04]  /*42c0*/  IMAD.HI.U32 R58, R59, R0, R58 ;  /* 0x000000003b3a7227 */ /* 0x000fc800078e003a */
[----:B------:R-:W-:Y:S02]  /*42d0*/  IMAD.MOV.U32 R59, RZ, RZ, RZ ;  /* 0x000000ffff3b7224 */ /* 0x000fe400078e00ff */
        /* <DEDUP_REMOVED lines=11> */
.L_x_31:
[----:B------:R-:W-:Y:S05]  /*4390*/  BSYNC B0 ;  /* 0x0000000000007941 */ /* 0x000fea0003800000 */
.L_x_29:
[----:B------:R-:W-:Y:S01]  /*43a0*/  LOP3.LUT R0, R59, R13, RZ, 0xfc, !PT ;  /* 0x0000000d3b007212 */ /* 0x000fe200078efcff */
[----:B------:R-:W-:Y:S03]  /*43b0*/  BSSY B0, `(.L_x_32) ;  /* 0x000002b000007945 */ /* 0x000fe60003800000 */
        /* <DEDUP_REMOVED lines=19> */
.L_x_33:
[----:B------:R-:W0:Y:S01]  /*44f0*/  I2F.U32.RP R0, R14 ;  /* 0x0000000e00007306 */ /* 0x000e220000209000 */
[----:B------:R-:W-:Y:S01]  /*4500*/  IMAD.MOV.U32 R18, RZ, RZ, RZ ;  /* 0x000000ffff127224 */ /* 0x000fe200078e00ff */
[----:B------:R-:W-:Y:S01]  /*4510*/  ISETP.NE.U32.AND P0, PT, R14, RZ, PT ;  /* 0x000000ff0e00720c */ /* 0x000fe20003f05070 */
[----:B------:R-:W-:-:S05]  /*4520*/  IMAD.MOV.U32 R21, RZ, RZ, RZ ;  /* 0x000000ffff157224 */ /* 0x000fca00078e00ff */
[----:B0-----:R-:W0:Y:S02]  /*4530*/  MUFU.RCP R0, R0 ;  /* 0x0000000000007308 */ /* 0x001e240000001000 */
[----:B0-----:R-:W-:-:S06]  /*4540*/  IADD3 R0, R0, 0xffffffe, RZ ;  /* 0x0ffffffe00007810 */ /* 0x001fcc0007ffe0ff */
[----:B------:R-:W0:Y:S02]  /*4550*/  F2I.FTZ.U32.TRUNC.NTZ R19, R0 ;  /* 0x0000000000137305 */ /* 0x000e24000021f000 */
[----:B0-----:R-:W-:-:S04]  /*4560*/  IMAD.MOV R0, RZ, RZ, -R19 ;  /* 0x000000ffff007224 */ /* 0x001fc800078e0a13 */
        /* <DEDUP_REMOVED lines=8> */
[----:B------:R-:W-:Y:S01]  /*45f0*/  ISETP.GE.U32.AND P1, PT, R13, R14, PT ;  /* 0x0000000e0d00720c */ /* 0x000fe20003f26070 */
[----:B------:R-:W-:-:S12]  /*4600*/  IMAD.MOV.U32 R13, RZ, RZ, RZ ;  /* 0x000000ffff0d7224 */ /* 0x000fd800078e00ff */
[----:B------:R-:W-:Y:S02]  /*4610*/  @P1 IADD3 R0, R0, 0x1, RZ ;  /* 0x0000000100001810 */ /* 0x000fe40007ffe0ff */
[----:B------:R-:W-:-:S04]  /*4620*/  @!P0 LOP3.LUT R0, RZ, R14, RZ, 0x33, !PT ;  /* 0x0000000eff008212 */ /* 0x000fc800078e33ff */
[----:B------:R-:W-:Y:S02]  /*4630*/  IADD3 R18, -R0, RZ, RZ ;  /* 0x000000ff00127210 */ /* 0x000fe40007ffe1ff */
[----:B------:R-:W-:-:S03]  /*4640*/  MOV R20, R0 ;  /* 0x0000000000147202 */ /* 0x000fc60000000f00 */
[----:B------:R-:W-:Y:S02]  /*4650*/  IMAD R14, R14, R18, R58 ;  /* 0x000000120e0e7224 */ /* 0x000fe400078e023a */
.L_x_34:
[----:B------:R-:W-:Y:S05]  /*4660*/  BSYNC B0 ;  /* 0x0000000000007941 */ /* 0x000fea0003800000 */
.L_x_32:
[----:B------:R-:W-:Y:S01]  /*4670*/  SHF.R.S32.HI R19, RZ, 0x1f, R7 ;  /* 0x0000001fff137819 */ /* 0x000fe20000011407 */
[-C--:B------:R-:W-:Y:S01]  /*4680*/  IMAD R18, R21, R7.reuse, RZ ;  /* 0x0000000715127224 */ /* 0x080fe200078e02ff */
[----:B------:R-:W-:Y:S01]  /*4690*/  BSSY B0, `(.L_x_35) ;  /* 0x000003b000007945 */ /* 0x000fe20003800000 */
[----:B------:R-:W-:-:S04]  /*46a0*/  IMAD.WIDE.U32 R58, R20, R7, RZ ;  /* 0x00000007143a7225 */ /* 0x000fc800078e00ff */
[----:B------:R-:W-:Y:S01]  /*46b0*/  IMAD R7, R19, R20, R18 ;  /* 0x0000001413077224 */ /* 0x000fe200078e0212 */
[----:B------:R-:W-:Y:S01]  /*46c0*/  LOP3.LUT R19, R57, R11, RZ, 0xfc, !PT ;  /* 0x0000000b39137212 */ /* 0x000fe200078efcff */
[----:B------:R-:W-:Y:S01]  /*46d0*/  IMAD R0, R26, c[0x0][0x214], RZ ;  /* 0x000085001a007a24 */ /* 0x000fe200078e02ff */
[----:B------:R-:W-:Y:S01]  /*46e0*/  SHF.R.S32.HI R20, RZ, 0x1f, R4 ;  /* 0x0000001fff147819 */ /* 0x000fe20000011404 */
[----:B------:R-:W-:Y:S01]  /*46f0*/  IMAD R13, R13, R4, RZ ;  /* 0x000000040d0d7224 */ /* 0x000fe200078e02ff */
[----:B------:R-:W-:Y:S01]  /*4700*/  ISETP.NE.U32.AND P0, PT, R19, RZ, PT ;  /* 0x000000ff1300720c */ /* 0x000fe20003f05070 */
[----:B------:R-:W-:Y:S01]  /*4710*/  IMAD R16, R16, R0, RZ ;  /* 0x0000000010107224 */ /* 0x000fe200078e02ff */
[----:B------:R-:W-:Y:S01]  /*4720*/  SHF.R.S32.HI R18, RZ, 0x1f, R0 ;  /* 0x0000001fff127819 */ /* 0x000fe20000011400 */
[----:B------:R-:W-:Y:S01]  /*4730*/  IMAD.WIDE.U32 R60, R14, R4, RZ ;  /* 0x000000040e3c7225 */ /* 0x000fe200078e00ff */
[----:B------:R-:W-:-:S03]  /*4740*/  IADD3 R7, R59, R7, RZ ;  /* 0x000000073b077210 */ /* 0x000fc60007ffe0ff */
[----:B------:R-:W-:Y:S02]  /*4750*/  IMAD R4, R18, R17, R16 ;  /* 0x0000001112047224 */ /* 0x000fe400078e0210 */
[----:B------:R-:W-:Y:S02]  /*4760*/  IMAD R13, R20, R14, R13 ;  /* 0x0000000e140d7224 */ /* 0x000fe400078e020d */
[----:B------:R-:W-:-:S03]  /*4770*/  IMAD.WIDE.U32 R16, R17, R0, RZ ;  /* 0x0000000011107225 */ /* 0x000fc600078e00ff */
[----:B------:R-:W-:Y:S02]  /*4780*/  IADD3 R13, R61, R13, RZ ;  /* 0x0000000d3d0d7210 */ /* 0x000fe40007ffe0ff */
[----:B------:R-:W-:Y:S01]  /*4790*/  IADD3 R4, R17, R4, RZ ;  /* 0x0000000411047210 */ /* 0x000fe20007ffe0ff */
        /* <DEDUP_REMOVED lines=9> */
[----:B------:R-:W-:-:S02]  /*4830*/  MOV R22, R56 ;  /* 0x0000003800167202 */ /* 0x000fc40000000f00 */
[-C--:B------:R-:W-:Y:S02]  /*4840*/  IADD3.X R14, RZ, ~R21.reuse, RZ, P0, !PT ;  /* 0x80000015ff0e7210 */ /* 0x080fe400007fe4ff */
[----:B------:R-:W-:Y:S01]  /*4850*/  MOV R56, R0 ;  /* 0x0000000000387202 */ /* 0x000fe20000000f00 */
[----:B------:R-:W-:Y:S01]  /*4860*/  IMAD.WIDE.U32 R22, R12, R18, R22 ;  /* 0x000000120c167225 */ /* 0x000fe200078e0016 */
[----:B------:R-:W-:-:S03]  /*4870*/  MOV R57, R21 ;  /* 0x0000001500397202 */ /* 0x000fc60000000f00 */
[----:B------:R-:W-:Y:S01]  /*4880*/  IMAD R14, R14, R12, RZ ;  /* 0x0000000c0e0e7224 */ /* 0x000fe200078e02ff */
[----:B------:R-:W-:-:S03]  /*4890*/  MOV R12, R22 ;  /* 0x00000016000c7202 */ /* 0x000fc60000000f00 */
[----:B------:R-:W-:-:S04]  /*48a0*/  IMAD R11, R11, R18, R14 ;  /* 0x000000120b0b7224 */ /* 0x000fc800078e020e */
[----:B------:R-:W-:Y:S01]  /*48b0*/  IMAD.IADD R11, R23, 0x1, R11 ;  /* 0x00000001170b7824 */ /* 0x000fe200078e020b */
[----:B------:R-:W-:Y:S05]  /*48c0*/  BRA `(.L_x_37) ;  /* 0x0000017000007947 */ /* 0x000fea0003800000 */
.L_x_36:
        /* <DEDUP_REMOVED lines=20> */
[----:B------:R-:W-:Y:S01]  /*4a10*/  IMAD R12, R12, R0, R56 ;  /* 0x000000000c0c7224 */ /* 0x000fe200078e0238 */
[----:B------:R-:W-:Y:S01]  /*4a20*/  MOV R56, R57 ;  /* 0x0000003900387202 */ /* 0x000fe20000000f00 */
[----:B------:R-:W-:Y:S02]  /*4a30*/  IMAD.MOV.U32 R57, RZ, RZ, RZ ;  /* 0x000000ffff397224 */ /* 0x000fe400078e00ff */
.L_x_37:
[----:B------:R-:W-:Y:S05]  /*4a40*/  BSYNC B0 ;  /* 0x0000000000007941 */ /* 0x000fea0003800000 */
.L_x_35:
[----:B------:R-:W-:Y:S01]  /*4a50*/  ULDC UR5, c[0x0][0x1c0] ;  /* 0x0000700000057ab9 */ /* 0x000fe20000000800 */
[----:B------:R-:W-:Y:S01]  /*4a60*/  LOP3.LUT R14, R57, R9, RZ, 0xfc, !PT ;  /* 0x00000009390e7212 */ /* 0x000fe200078efcff */
[----:B------:R-:W-:Y:S01]  /*4a70*/  ULDC UR4, c[0x0][0x214] ;  /* 0x0000850000047ab9 */ /* 0x000fe20000000800 */
[----:B------:R-:W-:Y:S01]  /*4a80*/  BSSY B0, `(.L_x_38) ;  /* 0x0000033000007945 */ /* 0x000fe20003800000 */
[----:B------:R-:W-:Y:S01]  /*4a90*/  UIMAD UR4, UR5, UR4, URZ ;  /* 0x00000004050472a4 */ /* 0x000fe2000f8e023f */
[----:B------:R-:W-:-:S05]  /*4aa0*/  ISETP.NE.U32.AND P0, PT, R14, RZ, PT ;  /* 0x000000ff0e00720c */ /* 0x000fca0003f05070 */
[----:B------:R-:W-:-:S04]  /*4ab0*/  IMAD R26, R26, UR4, RZ ;  /* 0x000000041a1a7c24 */ /* 0x000fc8000f8e02ff */
[-C--:B------:R-:W-:Y:S01]  /*4ac0*/  IMAD R11, R11, R26.reuse, RZ ;  /* 0x0000001a0b0b7224 */ /* 0x080fe200078e02ff */
[----:B------:R-:W-:Y:S01]  /*4ad0*/  SHF.R.S32.HI R0, RZ, 0x1f, R26 ;  /* 0x0000001fff007819 */ /* 0x000fe2000001141a */
[----:B------:R-:W-:-:S04]  /*4ae0*/  IMAD.WIDE.U32 R62, R12, R26, RZ ;  /* 0x0000001a0c3e7225 */ /* 0x000fc800078e00ff */
[----:B------:R-:W-:-:S05]  /*4af0*/  IMAD R11, R0, R12, R11 ;  /* 0x0000000c000b7224 */ /* 0x000fca00078e020b */
        /* <DEDUP_REMOVED lines=11> */
[----:B------:R-:W-:-:S03]  /*4bb0*/  IADD3.X R12, RZ, ~R21, RZ, P0, !PT ;  /* 0x80000015ff0c7210 */ /* 0x000fc600007fe4ff */
[----:B------:R-:W-:-:S04]  /*4bc0*/  IMAD.WIDE.U32 R18, R10, R14, R18 ;  /* 0x0000000e0a127225 */ /* 0x000fc800078e0012 */
[----:B------:R-:W-:Y:S01]  /*4bd0*/  IMAD R12, R12, R10, RZ ;  /* 0x0000000a0c0c7224 */ /* 0x000fe200078e02ff */
[----:B------:R-:W-:Y:S02]  /*4be0*/  MOV R10, R18 ;  /* 0x00000012000a7202 */ /* 0x000fe40000000f00 */
[----:B------:R-:W-:Y:S01]  /*4bf0*/  MOV R18, R0 ;  /* 0x0000000000127202 */ /* 0x000fe20000000f00 */
[----:B------:R-:W-:-:S04]  /*4c00*/  IMAD R9, R9, R14, R12 ;  /* 0x0000000e09097224 */ /* 0x000fc800078e020c */
[----:B------:R-:W-:Y:S01]  /*4c10*/  IMAD.IADD R9, R19, 0x1, R9 ;  /* 0x0000000113097824 */ /* 0x000fe200078e0209 */
[----:B------:R-:W-:Y:S01]  /*4c20*/  MOV R19, R21 ;  /* 0x0000001500137202 */ /* 0x000fe20000000f00 */
[----:B------:R-:W-:Y:S05]  /*4c30*/  BRA `(.L_x_40) ;  /* 0x0000017000007947 */ /* 0x000fea0003800000 */
.L_x_39:
        /* <DEDUP_REMOVED lines=9> */
[----:B------:R-:W-:-:S04]  /*4cd0*/  IMAD.HI.U32 R0, R19, R0, R18 ;  /* 0x0000000013007227 */ /* 0x000fc800078e0012 */
[----:B------:R-:W-:Y:S02]  /*4ce0*/  IMAD.MOV.U32 R19, RZ, RZ, RZ ;  /* 0x000000ffff137224 */ /* 0x000fe400078e00ff */
        /* <DEDUP_REMOVED lines=9> */
[----:B------:R-:W-:Y:S02]  /*4d80*/  IADD3 R0, -R12, RZ, RZ ;  /* 0x000000ff0c007210 */ /* 0x000fe40007ffe1ff */
[----:B------:R-:W-:-:S03]  /*4d90*/  MOV R18, R12 ;  /* 0x0000000c00127202 */ /* 0x000fc60000000f00 */
[----:B------:R-:W-:Y:S02]  /*4da0*/  IMAD R10, R10, R0, R56 ;  /* 0x000000000a0a7224 */ /* 0x000fe400078e0238 */
.L_x_40:
[----:B------:R-:W-:Y:S05]  /*4db0*/  BSYNC B0 ;  /* 0x0000000000007941 */ /* 0x000fea0003800000 */
.L_x_38:
[----:B------:R-:W-:Y:S01]  /*4dc0*/  IADD3 R48, P1, P0, R52, R50, R48 ;  /* 0x0000003234307210 */ /* 0x000fe2000783e030 */
[----:B------:R-:W-:Y:S02]  /*4dd0*/  IMAD R0, R19, R8, RZ ;  /* 0x0000000813007224 */ /* 0x000fe400078e02ff */
[----:B------:R-:W-:Y:S01]  /*4de0*/  IMAD R9, R9, R3, RZ ;  /* 0x0000000309097224 */ /* 0x000fe200078e02ff */
[----:B------:R-:W-:Y:S02]  /*4df0*/  IADD3 R48, P3, P2, R58, R48, R16 ;  /* 0x000000303a307210 */ /* 0x000fe40007a7e010 */
[----:B------:R-:W-:Y:S02]  /*4e00*/  IADD3.X R2, R6, R5, R2, P1, P0 ;  /* 0x0000000506027210 */ /* 0x000fe40000fe0402 */
[----:B------:R-:W-:Y:S02]  /*4e10*/  IADD3 R48, P1, P0, R62, R48, R60 ;  /* 0x000000303e307210 */ /* 0x000fe4000783e03c */
[----:B------:R-:W-:-:S02]  /*4e20*/  IADD3.X R2, R7, R2, R4, P3, P2 ;  /* 0x0000000207027210 */ /* 0x000fc40001fe4404 */
[----:B------:R-:W-:Y:S02]  /*4e30*/  SHF.R.S32.HI R4, RZ, 0x1f, R8 ;  /* 0x0000001fff047819 */ /* 0x000fe40000011408 */
[----:B------:R-:W-:Y:S02]  /*4e40*/  IADD3.X R49, R11, R2, R13, P1, P0 ;  /* 0x000000020b317210 */ /* 0x000fe40000fe040d */
[----:B------:R-:W-:Y:S01]  /*4e50*/  SHF.R.S32.HI R2, RZ, 0x1f, R3 ;  /* 0x0000001fff027819 */ /* 0x000fe20000011403 */
[-C--:B------:R-:W-:Y:S02]  /*4e60*/  IMAD R0, R4, R18.reuse, R0 ;  /* 0x0000001204007224 */ /* 0x080fe400078e0200 */
[----:B------:R-:W-:-:S04]  /*4e70*/  IMAD.WIDE.U32 R48, R8, R18, R48 ;  /* 0x0000001208307225 */ /* 0x000fc800078e0030 */
[----:B------:R-:W-:Y:S02]  /*4e80*/  IMAD.IADD R49, R49, 0x1, R0 ;  /* 0x0000000131317824 */ /* 0x000fe400078e0200 */
[-C--:B------:R-:W-:Y:S02]  /*4e90*/  IMAD R2, R2, R10.reuse, R9 ;  /* 0x0000000a02027224 */ /* 0x080fe400078e0209 */
[----:B------:R-:W-:-:S04]  /*4ea0*/  IMAD.WIDE.U32 R10, R3, R10, R48 ;  /* 0x0000000a030a7225 */ /* 0x000fc800078e0030 */
[----:B------:R-:W-:Y:S01]  /*4eb0*/  IMAD.IADD R2, R11, 0x1, R2 ;  /* 0x000000010b027824 */ /* 0x000fe200078e0202 */
[----:B------:R-:W-:-:S04]  /*4ec0*/  LEA R4, P0, R10, c[0x0][0x200], 0x2 ;  /* 0x000080000a047a11 */ /* 0x000fc800078010ff */
[----:B------:R-:W-:-:S05]  /*4ed0*/  LEA.HI.X R5, R10, c[0x0][0x204], R2, 0x2, P0 ;  /* 0x000081000a057a11 */ /* 0x000fca00000f1402 */
[----:B------:R0:W-:Y:S01]  /*4ee0*/  STG.E [R4.64], R30 ;  /* 0x0000001e04007986 */ /* 0x0001e2000c101908 */
[----:B------:R-:W-:Y:S05]  /*4ef0*/  BRA `(.L_x_15) ;  /* 0x0000003000007947 */ /* 0x000fea0003800000 */
.L_x_16:
[----:B------:R-:W-:-:S04]  /*4f00*/  LEA R2, P0, R52, c[0x0][0x200], 0x2 ;  /* 0x0000800034027a11 */ /* 0x000fc800078010ff */
[----:B------:R-:W-:-:S05]  /*4f10*/  LEA.HI.X R3, R52, c[0x0][0x204], R53, 0x2, P0 ;  /* 0x0000810034037a11 */ /* 0x000fca00000f1435 */
[----:B------:R0:W-:Y:S04]  /*4f20*/  STG.E [R2.64], R30 ;  /* 0x0000001e02007986 */ /* 0x0001e8000c101908 */
.L_x_15:
[----:B------:R-:W-:Y:S05]  /*4f30*/  BSYNC B1 ;  /* 0x0000000000017941 */ /* 0x000fea0003800000 */
.L_x_14:
[C---:B------:R-:W-:Y:S01]  /*4f40*/  IADD3 R0, R47.reuse, 0x8, RZ ;  /* 0x000000082f007810 */ /* 0x040fe20007ffe0ff */
[----:B------:R-:W-:Y:S01]  /*4f50*/  HFMA2.MMA R12, -RZ, RZ, 0, 0 ;  /* 0x00000000ff0c7435 */ /* 0x000fe200000001ff */
[----:B------:R-:W-:Y:S01]  /*4f60*/  CS2R R10, SRZ ;  /* 0x00000000000a7805 */ /* 0x000fe2000001ff00 */
[----:B------:R-:W-:Y:S01]  /*4f70*/  CS2R R8, SRZ ;  /* 0x0000000000087805 */ /* 0x000fe2000001ff00 */
[----:B------:R-:W-:Y:S01]  /*4f80*/  ISETP.GE.OR P2, PT, R0, c[0x0][0x314], P6 ;  /* 0x0000c50000007a0c */ /* 0x000fe20003746670 */
[----:B------:R-:W-:Y:S01]  /*4f90*/  CS2R R6, SRZ ;  /* 0x0000000000067805 */ /* 0x000fe2000001ff00 */
[----:B------:R-:W-:Y:S01]  /*4fa0*/  IADD3 R0, R47, 0x10, RZ ;  /* 0x000000102f007810 */ /* 0x000fe20007ffe0ff */
[----:B0-----:R-:W-:-:S03]  /*4fb0*/  CS2R R4, SRZ ;  /* 0x0000000000047805 */ /* 0x001fc6000001ff00 */
[----:B------:R-:W-:Y:S02]  /*4fc0*/  ISETP.GE.OR P1, PT, R0, c[0x0][0x314], P6 ;  /* 0x0000c50000007a0c */ /* 0x000fe40003726670 */
[----:B------:R-:W-:-:S04]  /*4fd0*/  IADD3 R0, R47, 0x18, RZ ;  /* 0x000000182f007810 */ /* 0x000fc80007ffe0ff */
[----:B------:R-:W-:Y:S01]  /*4fe0*/  ISETP.GE.OR P0, PT, R0, c[0x0][0x314], P6 ;  /* 0x0000c50000007a0c */ /* 0x000fe20003706670 */
[----:B------:R-:W-:Y:S01]  /*4ff0*/  @!P2 FADD.FTZ R2, -R30, R46 ;  /* 0x0000002e1e02a221 */ /* 0x000fe20000010100 */
[----:B------:R-:W-:-:S03]  /*5000*/  IADD3 R0, R47, 0x20, RZ ;  /* 0x000000202f007810 */ /* 0x000fc60007ffe0ff */
[----:B------:R-:W-:Y:S01]  /*5010*/  @!P2 FMUL.FTZ R2, R2, 1.4426950216293334961 ;  /* 0x3fb8aa3b0202a820 */ /* 0x000fe20000410000 */
[----:B------:R-:W-:Y:S01]  /*5020*/  ISETP.GE.OR P5, PT, R0, c[0x0][0x314], P6 ;  /* 0x0000c50000007a0c */ /* 0x000fe200037a6670 */
[----:B------:R-:W-:Y:S01]  /*5030*/  @!P1 FADD.FTZ R43, -R30, R43 ;  /* 0x0000002b1e2b9221 */ /* 0x000fe20000010100 */
[----:B------:R-:W-:-:S03]  /*5040*/  IADD3 R0, R47, 0x28, RZ ;  /* 0x000000282f007810 */ /* 0x000fc60007ffe0ff */
[----:B------:R-:W-:Y:S01]  /*5050*/  @!P1 FMUL.FTZ R43, R43, 1.4426950216293334961 ;  /* 0x3fb8aa3b2b2b9820 */ /* 0x000fe20000410000 */
[----:B------:R-:W0:Y:S01]  /*5060*/  @!P2 MUFU.EX2 R2, R2 ;  /* 0x000000020002a308 */ /* 0x000e220000000800 */
[----:B------:R-:W-:Y:S01]  /*5070*/  @!P0 FADD.FTZ R44, -R30, R44 ;  /* 0x0000002c1e2c8221 */ /* 0x000fe20000010100 */
[----:B------:R-:W-:Y:S02]  /*5080*/  ISETP.GE.OR P4, PT, R0, c[0x0][0x314], P6 ;  /* 0x0000c50000007a0c */ /* 0x000fe40003786670 */
[----:B------:R-:W-:Y:S01]  /*5090*/  IADD3 R0, R47, 0x30, RZ ;  /* 0x000000302f007810 */ /* 0x000fe20007ffe0ff */
[----:B------:R-:W-:Y:S02]  /*50a0*/  @!P0 FMUL.FTZ R44, R44, 1.4426950216293334961 ;  /* 0x3fb8aa3b2c2c8820 */ /* 0x000fe40000410000 */
[----:B------:R-:W-:Y:S01]  /*50b0*/  @!P5 FADD.FTZ R41, -R30, R41 ;  /* 0x000000291e29d221 */ /* 0x000fe20000010100 */
[----:B------:R-:W1:Y:S01]  /*50c0*/  @!P1 MUFU.EX2 R43, R43 ;  /* 0x0000002b002b9308 */ /* 0x000e620000000800 */
[----:B------:R-:W-:-:S02]  /*50d0*/  ISETP.GE.OR P3, PT, R0, c[0x0][0x314], P6 ;  /* 0x0000c50000007a0c */ /* 0x000fc40003766670 */
[----:B------:R-:W-:Y:S01]  /*50e0*/  IADD3 R0, R47, 0x38, RZ ;  /* 0x000000382f007810 */ /* 0x000fe20007ffe0ff */
[----:B------:R-:W-:-:S03]  /*50f0*/  @!P5 FMUL.FTZ R41, R41, 1.4426950216293334961 ;  /* 0x3fb8aa3b2929d820 */ /* 0x000fc60000410000 */
[----:B------:R-:W-:Y:S01]  /*5100*/  @!P4 FADD.FTZ R42, -R30, R42 ;  /* 0x0000002a1e2ac221 */ /* 0x000fe20000010100 */
[----:B------:R-:W2:Y:S01]  /*5110*/  @!P0 MUFU.EX2 R44, R44 ;  /* 0x0000002c002c8308 */ /* 0x000ea20000000800 */
[----:B0-----:R0:W-:Y:S01]  /*5120*/  @!P2 STS [R25.X4+0x220], R2 ;  /* 0x000220021900a388 */ /* 0x0011e20000004800 */
[----:B------:R-:W-:Y:S01]  /*5130*/  ISETP.GE.OR P2, PT, R0, c[0x0][0x314], P6 ;  /* 0x0000c50000007a0c */ /* 0x000fe20003746670 */
[----:B------:R-:W-:Y:S01]  /*5140*/  @!P4 FMUL.FTZ R42, R42, 1.4426950216293334961 ;  /* 0x3fb8aa3b2a2ac820 */ /* 0x000fe20000410000 */
[----:B------:R-:W-:Y:S02]  /*5150*/  IADD3 R0, R47, 0x40, RZ ;  /* 0x000000402f007810 */ /* 0x000fe40007ffe0ff */
[----:B------:R-:W-:Y:S01]  /*5160*/  @!P3 FADD.FTZ R39, -R30, R39 ;  /* 0x000000271e27b221 */ /* 0x000fe20000010100 */
[----:B-1----:R-:W-:Y:S01]  /*5170*/  @!P1 STS [R25.X4+0x440], R43 ;  /* 0x0004402b19009388 */ /* 0x002fe20000004800 */
[----:B------:R-:W-:Y:S02]  /*5180*/  ISETP.GE.OR P1, PT, R0, c[0x0][0x314], P6 ;  /* 0x0000c50000007a0c */ /* 0x000fe40003726670 */
[----:B------:R-:W-:Y:S01]  /*5190*/  @!P3 FMUL.FTZ R39, R39, 1.4426950216293334961 ;  /* 0x3fb8aa3b2727b820 */ /* 0x000fe20000410000 */
[----:B------:R-:W-:Y:S01]  /*51a0*/  IADD3 R0, R47, 0x48, RZ ;  /* 0x000000482f007810 */ /* 0x000fe20007ffe0ff */
[----:B------:R-:W1:Y:S03]  /*51b0*/  @!P4 MUFU.EX2 R42, R42 ;  /* 0x0000002a002ac308 */ /* 0x000e660000000800 */
[----:B------:R-:W-:Y:S01]  /*51c0*/  @!P2 FADD.FTZ R40, -R30, R40 ;  /* 0x000000281e28a221 */ /* 0x000fe20000010100 */
[----:B--2---:R-:W-:Y:S01]  /*51d0*/  @!P0 STS [R25.X4+0x660], R44 ;  /* 0x0006602c19008388 */ /* 0x004fe20000004800 */
[----:B------:R-:W-:-:S02]  /*51e0*/  ISETP.GE.OR P0, PT, R0, c[0x0][0x314], P6 ;  /* 0x0000c50000007a0c */ /* 0x000fc40003706670 */
[----:B------:R-:W-:Y:S01]  /*51f0*/  @!P2 FMUL.FTZ R40, R40, 1.4426950216293334961 ;  /* 0x3fb8aa3b2828a820 */ /* 0x000fe20000410000 */
[----:B------:R-:W2:Y:S01]  /*5200*/  @!P3 MUFU.EX2 R39, R39 ;  /* 0x000000270027b308 */ /* 0x000ea20000000800 */
[----:B------:R-:W-:Y:S01]  /*5210*/  IADD3 R0, R47, 0x50, RZ ;  /* 0x000000502f007810 */ /* 0x000fe20007ffe0ff */
[----:B------:R-:W-:-:S04]  /*5220*/  @!P1 FADD.FTZ R37, -R30, R37 ;  /* 0x000000251e259221 */ /* 0x000fc80000010100 */
[----:B------:R-:W-:Y:S01]  /*5230*/  @!P1 FMUL.FTZ R37, R37, 1.4426950216293334961 ;  /* 0x3fb8aa3b25259820 */ /* 0x000fe20000410000 */
[----:B0-----:R-:W-:Y:S01]  /*5240*/  CS2R R2, SRZ ;  /* 0x0000000000027805 */ /* 0x001fe2000001ff00 */
[----:B------:R-:W0:Y:S01]  /*5250*/  @!P2 MUFU.EX2 R40, R40 ;  /* 0x000000280028a308 */ /* 0x000e220000000800 */
[----:B-1----:R-:W-:Y:S01]  /*5260*/  @!P4 STS [R25.X4+0xaa0], R42 ;  /* 0x000aa02a1900c388 */ /* 0x002fe20000004800 */
[----:B------:R-:W-:Y:S01]  /*5270*/  @!P0 FADD.FTZ R38, -R30, R38 ;  /* 0x000000261e268221 */ /* 0x000fe20000010100 */
[----:B------:R-:W-:Y:S02]  /*5280*/  ISETP.GE.OR P4, PT, R0, c[0x0][0x314], P6 ;  /* 0x0000c50000007a0c */ /* 0x000fe40003786670 */
[----:B------:R-:W-:Y:S01]  /*5290*/  IADD3 R0, R47, 0x58, RZ ;  /* 0x000000582f007810 */ /* 0x000fe20007ffe0ff */
[----:B------:R-:W-:Y:S02]  /*52a0*/  @!P0 FMUL.FTZ R38, R38, 1.4426950216293334961 ;  /* 0x3fb8aa3b26268820 */ /* 0x000fe40000410000 */
[----:B------:R-:W1:Y:S01]  /*52b0*/  @!P1 MUFU.EX2 R37, R37 ;  /* 0x0000002500259308 */ /* 0x000e620000000800 */
[----:B--2---:R-:W-:Y:S01]  /*52c0*/  @!P3 STS [R25.X4+0xcc0], R39 ;  /* 0x000cc0271900b388 */ /* 0x004fe20000004800 */
[----:B------:R-:W-:-:S02]  /*52d0*/  ISETP.GE.OR P3, PT, R0, c[0x0][0x314], P6 ;  /* 0x0000c50000007a0c */ /* 0x000fc40003766670 */
[----:B------:R-:W-:-:S04]  /*52e0*/  IADD3 R0, R47, 0x60, RZ ;  /* 0x000000602f007810 */ /* 0x000fc80007ffe0ff */
[----:B------:R-:W2:Y:S01]  /*52f0*/  @!P0 MUFU.EX2 R38, R38 ;  /* 0x0000002600268308 */ /* 0x000ea20000000800 */
[----:B0-----:R-:W-:Y:S01]  /*5300*/  @!P2 STS [R25.X4+0xee0], R40 ;  /* 0x000ee0281900a388 */ /* 0x001fe20000004800 */
[----:B------:R-:W-:Y:S01]  /*5310*/  ISETP.GE.OR P2, PT, R0, c[0x0][0x314], P6 ;  /* 0x0000c50000007a0c */ /* 0x000fe20003746670 */
[----:B------:R-:W-:Y:S01]  /*5320*/  @!P4 FADD.FTZ R35, -R30, R35 ;  /* 0x000000231e23c221 */ /* 0x000fe20000010100 */
[----:B------:R-:W-:-:S03]  /*5330*/  IADD3 R0, R47, 0x68, RZ ;  /* 0x000000682f007810 */ /* 0x000fc60007ffe0ff */
[----:B------:R-:W-:Y:S01]  /*5340*/  @!P3 FADD.FTZ R36, -R30, R36 ;  /* 0x000000241e24b221 */ /* 0x000fe20000010100 */
[----:B------:R-:W0:Y:S01]  /*5350*/  @!P5 MUFU.EX2 R41, R41 ;  /* 0x000000290029d308 */ /* 0x000e220000000800 */
[----:B-1----:R-:W-:Y:S01]  /*5360*/  @!P1 STS [R25.X4+0x1100], R37 ;  /* 0x0011002519009388 */ /* 0x002fe20000004800 */
[----:B------:R-:W-:Y:S01]  /*5370*/  ISETP.GE.OR P1, PT, R0, c[0x0][0x314], P6 ;  /* 0x0000c50000007a0c */ /* 0x000fe20003726670 */
[----:B------:R-:W-:Y:S01]  /*5380*/  @!P4 FMUL.FTZ R35, R35, 1.4426950216293334961 ;  /* 0x3fb8aa3b2323c820 */ /* 0x000fe20000410000 */
[C---:B------:R-:W-:Y:S01]  /*5390*/  IADD3 R0, R47.reuse, 0x70, RZ ;  /* 0x000000702f007810 */ /* 0x040fe20007ffe0ff */
[----:B------:R-:W-:Y:S02]  /*53a0*/  @!P3 FMUL.FTZ R36, R36, 1.4426950216293334961 ;  /* 0x3fb8aa3b2424b820 */ /* 0x000fe40000410000 */
[----:B------:R-:W-:Y:S01]  /*53b0*/  @!P2 FADD.FTZ R33, -R30, R33 ;  /* 0x000000211e21a221 */ /* 0x000fe20000010100 */
[----:B--2---:R-:W-:Y:S01]  /*53c0*/  @!P0 STS [R25.X4+0x1320], R38 ;  /* 0x0013202619008388 */ /* 0x004fe20000004800 */
[----:B------:R-:W-:Y:S01]  /*53d0*/  ISETP.GE.OR P0, PT, R0, c[0x0][0x314], P6 ;  /* 0x0000c50000007a0c */ /* 0x000fe20003706670 */
[----:B------:R-:W1:Y:S01]  /*53e0*/  @!P4 MUFU.EX2 R35, R35 ;  /* 0x000000230023c308 */ /* 0x000e620000000800 */
[----:B------:R-:W-:Y:S01]  /*53f0*/  IADD3 R0, R47, 0x78, RZ ;  /* 0x000000782f007810 */ /* 0x000fe20007ffe0ff */
[----:B------:R-:W-:-:S03]  /*5400*/  @!P2 FMUL.FTZ R33, R33, 1.4426950216293334961 ;  /* 0x3fb8aa3b2121a820 */ /* 0x000fc60000410000 */
[----:B------:R-:W-:Y:S01]  /*5410*/  @!P1 FADD.FTZ R34, -R30, R34 ;  /* 0x000000221e229221 */ /* 0x000fe20000010100 */
[----:B0-----:R-:W-:Y:S01]  /*5420*/  @!P5 STS [R25.X4+0x880], R41 ;  /* 0x000880291900d388 */ /* 0x001fe20000004800 */
[C---:B------:R-:W-:Y:S01]  /*5430*/  ISETP.GE.OR P5, PT, R47.reuse, c[0x0][0x314], P6 ;  /* 0x0000c5002f007a0c */ /* 0x040fe200037a6670 */
[----:B------:R-:W0:Y:S01]  /*5440*/  @!P3 MUFU.EX2 R36, R36 ;  /* 0x000000240024b308 */ /* 0x000e220000000800 */
[----:B------:R-:W-:Y:S01]  /*5450*/  ISETP.GE.OR P6, PT, R0, c[0x0][0x314], P6 ;  /* 0x0000c50000007a0c */ /* 0x000fe200037c6670 */
[----:B------:R-:W-:Y:S02]  /*5460*/  @!P1 FMUL.FTZ R34, R34, 1.4426950216293334961 ;  /* 0x3fb8aa3b22229820 */ /* 0x000fe40000410000 */
[C---:B------:R-:W-:Y:S02]  /*5470*/  @!P0 FADD.FTZ R31, -R30.reuse, R31 ;  /* 0x0000001f1e1f8221 */ /* 0x040fe40000010100 */
[----:B------:R-:W-:Y:S02]  /*5480*/  IMAD.SHL.U32 R47, R47, 0x4, RZ ;  /* 0x000000042f2f7824 */ /* 0x000fe400078e00ff */
[----:B------:R-:W-:Y:S01]  /*5490*/  @!P0 FMUL.FTZ R31, R31, 1.4426950216293334961 ;  /* 0x3fb8aa3b1f1f8820 */ /* 0x000fe20000410000 */
[----:B------:R-:W2:Y:S01]  /*54a0*/  @!P2 MUFU.EX2 R33, R33 ;  /* 0x000000210021a308 */ /* 0x000ea20000000800 */
[----:B-1----:R-:W-:Y:S02]  /*54b0*/  @!P4 STS [R25.X4+0x1540], R35 ;  /* 0x001540231900c388 */ /* 0x002fe40000004800 */
[----:B------:R-:W-:-:S02]  /*54c0*/  @!P5 FADD.FTZ R45, -R30, R45 ;  /* 0x0000002d1e2dd221 */ /* 0x000fc40000010100 */
[----:B------:R-:W-:Y:S02]  /*54d0*/  @!P6 FADD.FTZ R30, -R30, R32 ;  /* 0x000000201e1ee221 */ /* 0x000fe40000010100 */
[----:B------:R-:W-:Y:S01]  /*54e0*/  @!P5 FMUL.FTZ R45, R45, 1.4426950216293334961 ;  /* 0x3fb8aa3b2d2dd820 */ /* 0x000fe20000410000 */
[----:B------:R-:W1:Y:S01]  /*54f0*/  @!P0 MUFU.EX2 R31, R31 ;  /* 0x0000001f001f8308 */ /* 0x000e620000000800 */
[----:B------:R-:W-:Y:S01]  /*5500*/  @!P6 FMUL.FTZ R0, R30, 1.4426950216293334961 ;  /* 0x3fb8aa3b1e00e820 */ /* 0x000fe20000410000 */
[----:B0-----:R-:W-:Y:S06]  /*5510*/  @!P3 STS [R25.X4+0x1760], R36 ;  /* 0x001760241900b388 */ /* 0x001fec0000004800 */
[----:B------:R-:W0:Y:S01]  /*5520*/  @!P6 MUFU.EX2 R0, R0 ;  /* 0x000000000000e308 */ /* 0x000e220000000800 */
[----:B--2---:R2:W-:Y:S07]  /*5530*/  @!P2 STS [R25.X4+0x1980], R33 ;  /* 0x001980211900a388 */ /* 0x0045ee0000004800 */
[----:B------:R-:W3:Y:S01]  /*5540*/  @!P5 MUFU.EX2 R45, R45 ;  /* 0x0000002d002dd308 */ /* 0x000ee20000000800 */
[----:B-1----:R-:W-:Y:S04]  /*5550*/  @!P0 STS [R25.X4+0x1dc0], R31 ;  /* 0x001dc01f19008388 */ /* 0x002fe80000004800 */
[----:B0-----:R0:W-:Y:S03]  /*5560*/  @!P6 STS [R25.X4+0x1fe0], R0 ;  /* 0x001fe0001900e388 */ /* 0x0011e60000004800 */
[----:B------:R-:W1:Y:S01]  /*5570*/  @!P1 MUFU.EX2 R34, R34 ;  /* 0x0000002200229308 */ /* 0x000e620000000800 */
[----:B---3--:R-:W-:Y:S01]  /*5580*/  @!P5 STS [R25.X4], R45 ;  /* 0x0000002d1900d388 */ /* 0x008fe20000004800 */
[----:B--2---:R-:W-:-:S03]  /*5590*/  IADD3 R33, R47, 0x40, RZ ;  /* 0x000000402f217810 */ /* 0x004fc60007ffe0ff */
[----:B-1----:R1:W-:Y:S01]  /*55a0*/  @!P1 STS [R25.X4+0x1ba0], R34 ;  /* 0x001ba02219009388 */ /* 0x0023e20000004800 */
[----:B0-----:R-:W-:-:S03]  /*55b0*/  IMAD.MOV.U32 R0, RZ, RZ, c[0x0][0x314] ;  /* 0x0000c500ff007624 */ /* 0x001fc600078e00ff */
[----:B------:R-:W-:Y:S02]  /*55c0*/  BAR.SYNC.DEFER_BLOCKING 0x0 ;  /* 0x0000000000007b1d */ /* 0x000fe40000010000 */
[----:B------:R-:W-:Y:S01]  /*55d0*/  ISETP.GE.AND P0, PT, R0, 0x1, PT ;  /* 0x000000010000780c */ /* 0x000fe20003f06270 */
[----:B------:R-:W-:Y:S01]  /*55e0*/  IMAD.MOV.U32 R0, RZ, RZ, RZ ;  /* 0x000000ffff007224 */ /* 0x000fe200078e00ff */
[----:B-1----:R-:W-:-:S11]  /*55f0*/  IADD3 R34, R47, 0x20, RZ ;  /* 0x000000202f227810 */ /* 0x002fd60007ffe0ff */
[----:B------:R-:W-:Y:S05]  /*5600*/  @!P0 BRA `(.L_x_41) ;  /* 0x000003a000008947 */ /* 0x000fea0003800000 */
[----:B------:R-:W-:Y:S01]  /*5610*/  ULDC UR5, c[0x0][0x22c] ;  /* 0x00008b0000057ab9 */ /* 0x000fe20000000800 */
[C---:B------:R-:W-:Y:S01]  /*5620*/  IMAD R29, R15.reuse, 0x60, R47 ;  /* 0x000000600f1d7824 */ /* 0x040fe200078e022f */
[----:B------:R-:W-:Y:S01]  /*5630*/  UIMAD UR5, UR7, UR5, URZ ;  /* 0x00000005070572a4 */ /* 0x000fe2000f8e023f */
[C---:B------:R-:W-:Y:S01]  /*5640*/  IADD3 R13, R28.reuse, -UR7, RZ ;  /* 0x800000071c0d7c10 */ /* 0x040fe2000fffe0ff */
[----:B------:R-:W-:Y:S01]  /*5650*/  IMAD R36, R28, c[0x0][0x22c], RZ ;  /* 0x00008b001c247a24 */ /* 0x000fe200078e02ff */
[----:B------:R-:W-:Y:S01]  /*5660*/  CS2R R16, SRZ ;  /* 0x0000000000107805 */ /* 0x000fe2000001ff00 */
[----:B------:R-:W-:Y:S01]  /*5670*/  USHF.R.S32.HI UR4, URZ, 0x1f, UR5 ;  /* 0x0000001f3f047899 */ /* 0x000fe20008011405 */
[C---:B------:R-:W-:Y:S01]  /*5680*/  ISETP.GE.AND P3, PT, R15.reuse, R13, PT ;  /* 0x0000000d0f00720c */ /* 0x040fe20003f66270 */
[----:B------:R-:W-:Y:S01]  /*5690*/  IMAD.SHL.U32 R14, R15, 0x4, RZ ;  /* 0x000000040f0e7824 */ /* 0x000fe200078e00ff */
[C---:B------:R-:W-:Y:S01]  /*56a0*/  IADD3 R12, P0, R29.reuse, UR5, RZ ;  /* 0x000000051d0c7c10 */ /* 0x040fe2000ff1e0ff */
[----:B------:R-:W-:Y:S01]  /*56b0*/  IMAD.MOV.U32 R32, RZ, RZ, RZ ;  /* 0x000000ffff207224 */ /* 0x000fe200078e00ff */
[----:B------:R-:W-:Y:S01]  /*56c0*/  CS2R R18, SRZ ;  /* 0x0000000000127805 */ /* 0x000fe2000001ff00 */
[----:B------:R-:W-:Y:S01]  /*56d0*/  CS2R R20, SRZ ;  /* 0x0000000000147805 */ /* 0x000fe2000001ff00 */
[----:B------:R-:W-:Y:S01]  /*56e0*/  LEA.HI.X.SX32 R29, R29, UR4, 0x1, P0 ;  /* 0x000000041d1d7c11 */ /* 0x000fe200080f0eff */
[----:B------:R-:W-:Y:S01]  /*56f0*/  CS2R R22, SRZ ;  /* 0x0000000000167805 */ /* 0x000fe2000001ff00 */
[----:B------:R-:W-:Y:S01]  /*5700*/  LEA R30, P0, R12, c[0x0][0x1d8], 0x2 ;  /* 0x000076000c1e7a11 */ /* 0x000fe200078010ff */
[----:B------:R-:W-:Y:S01]  /*5710*/  CS2R R24, SRZ ;  /* 0x0000000000187805 */ /* 0x000fe2000001ff00 */
[----:B------:R-:W-:Y:S01]  /*5720*/  CS2R R26, SRZ ;  /* 0x00000000001a7805 */ /* 0x000fe2000001ff00 */
[----:B------:R-:W-:Y:S01]  /*5730*/  IMAD.WIDE R36, R36, 0x4, RZ ;  /* 0x0000000424247825 */ /* 0x000fe200078e02ff */
[----:B------:R-:W-:-:S02]  /*5740*/  LEA.HI.X R29, R12, c[0x0][0x1dc], R29, 0x2, P0 ;  /* 0x000077000c1d7a11 */ /* 0x000fc400000f141d */
[----:B------:R-:W-:Y:S01]  /*5750*/  IADD3 R30, P0, R30, 0x100, RZ ;  /* 0x000001001e1e7810 */ /* 0x000fe20007f1e0ff */
[----:B------:R-:W-:-:S04]  /*5760*/  IMAD.MOV.U32 R12, RZ, RZ, RZ ;  /* 0x000000ffff0c7224 */ /* 0x000fc800078e00ff */
[----:B------:R-:W-:-:S05]  /*5770*/  IMAD.X R29, RZ, RZ, R29, P0 ;  /* 0x000000ffff1d7224 */ /* 0x000fca00000e061d */
.L_x_44:
[----:B------:R-:W-:Y:S01]  /*5780*/  MOV R31, R29 ;  /* 0x0000001d001f7202 */ /* 0x000fe20000000f00 */
[----:B------:R-:W-:Y:S01]  /*5790*/  BSSY B0, `(.L_x_42) ;  /* 0x000000e000007945 */ /* 0x000fe20003800000 */
[----:B------:R-:W-:-:S05]  /*57a0*/  @P3 BRA `(.L_x_43) ;  /* 0x000000c000003947 */ /* 0x000fca0003800000 */
[----:B------:R-:W-:Y:S01]  /*57b0*/  ISETP.GE.AND P2, PT, R47, c[0x0][0x220], PT ;  /* 0x000088002f007a0c */ /* 0x000fe20003f46270 */
[----:B------:R-:W-:Y:S01]  /*57c0*/  CS2R R16, SRZ ;  /* 0x0000000000107805 */ /* 0x000fe2000001ff00 */
[----:B------:R-:W-:Y:S01]  /*57d0*/  ISETP.GE.AND P1, PT, R34, c[0x0][0x220], PT ;  /* 0x0000880022007a0c */ /* 0x000fe20003f26270 */
[----:B------:R-:W-:Y:S01]  /*57e0*/  CS2R R18, SRZ ;  /* 0x0000000000127805 */ /* 0x000fe2000001ff00 */
[----:B------:R-:W-:Y:S01]  /*57f0*/  ISETP.GE.AND P0, PT, R33, c[0x0][0x220], PT ;  /* 0x0000880021007a0c */ /* 0x000fe20003f06270 */
[----:B------:R-:W-:Y:S01]  /*5800*/  CS2R R20, SRZ ;  /* 0x0000000000147805 */ /* 0x000fe2000001ff00 */
[----:B------:R-:W-:Y:S01]  /*5810*/  CS2R R22, SRZ ;  /* 0x0000000000167805 */ /* 0x000fe2000001ff00 */
[----:B------:R-:W-:Y:S01]  /*5820*/  CS2R R24, SRZ ;  /* 0x0000000000187805 */ /* 0x000fe2000001ff00 */
[----:B------:R-:W-:Y:S05]  /*5830*/  CS2R R26, SRZ ;  /* 0x00000000001a7805 */ /* 0x000fea000001ff00 */
[----:B------:R0:W5:Y:S04]  /*5840*/  @!P2 LDG.E.128 R16, [R30.64+-0x100] ;  /* 0xffff00081e10a981 */ /* 0x000168000c1e1d00 */
[----:B------:R0:W5:Y:S04]  /*5850*/  @!P1 LDG.E.128 R20, [R30.64+-0x80] ;  /* 0xffff80081e149981 */ /* 0x000168000c1e1d00 */
[----:B------:R0:W5:Y:S02]  /*5860*/  @!P0 LDG.E.128 R24, [R30.64] ;  /* 0x000000081e188981 */ /* 0x000164000c1e1d00 */
.L_x_43:
[----:B------:R-:W-:Y:S05]  /*5870*/  BSYNC B0 ;  /* 0x0000000000007941 */ /* 0x000fea0003800000 */
.L_x_42:
[----:B------:R1:W2:Y:S01]  /*5880*/  LDS R13, [R14] ;  /* 0x000000000e0d7984 */ /* 0x0002a20000000800 */
[----:B0-----:R-:W-:Y:S02]  /*5890*/  IADD3 R30, P0, R36, R30, RZ ;  /* 0x0000001e241e7210 */ /* 0x001fe40007f1e0ff */
[----:B------:R-:W-:Y:S02]  /*58a0*/  IADD3 R32, R32, 0x1, RZ ;  /* 0x0000000120207810 */ /* 0x000fe40007ffe0ff */
[----:B------:R-:W-:Y:S02]  /*58b0*/  IADD3.X R29, R37, R31, RZ, P0, !PT ;  /* 0x0000001f251d7210 */ /* 0x000fe400007fe4ff */
[----:B------:R-:W-:Y:S02]  /*58c0*/  ISETP.GE.AND P0, PT, R32, c[0x0][0x314], PT ;  /* 0x0000c50020007a0c */ /* 0x000fe40003f06270 */
[----:B-1----:R-:W-:Y:S01]  /*58d0*/  IADD3 R14, R14, 0x44, RZ ;  /* 0x000000440e0e7810 */ /* 0x002fe20007ffe0ff */
[C---:B--2--5:R-:W-:Y:S02]  /*58e0*/  FFMA.FTZ R0, R13.reuse, R16, R0 ;  /* 0x000000100d007223 */ /* 0x064fe40000010000 */
[C---:B------:R-:W-:Y:S02]  /*58f0*/  FFMA.FTZ R2, R13.reuse, R17, R2 ;  /* 0x000000110d027223 */ /* 0x040fe40000010002 */
        /* <DEDUP_REMOVED lines=9> */
[----:B------:R-:W-:Y:S01]  /*5990*/  FFMA.FTZ R12, R13, R27, R12 ;  /* 0x0000001b0d0c7223 */ /* 0x000fe2000001000c */
[----:B------:R-:W-:-:S05]  /*59a0*/  @!P0 BRA `(.L_x_44) ;  /* 0xfffffdd000008947 */ /* 0x000fca000383ffff */
.L_x_41:
[----:B------:R-:W-:Y:S02]  /*59b0*/  IADD3 R15, R15, UR7, RZ ;  /* 0x000000070f0f7c10 */ /* 0x000fe4000fffe0ff */
[----:B------:R-:W-:-:S02]  /*59c0*/  F2FP.PACK_AB R3, R4, R3 ;  /* 0x000000030403723e */ /* 0x000fc400000000ff */
[----:B------:R-:W-:Y:S02]  /*59d0*/  ISETP.GE.AND P0, PT, R15, R28, PT ;  /* 0x0000001c0f00720c */ /* 0x000fe40003f06270 */
[----:B------:R-:W-:Y:S02]  /*59e0*/  F2FP.PACK_AB R0, R2, R0 ;  /* 0x000000000200723e */ /* 0x000fe400000000ff */
[----:B------:R-:W-:Y:S02]  /*59f0*/  F2FP.PACK_AB R7, R8, R7 ;  /* 0x000000070807723e */ /* 0x000fe400000000ff */
[----:B------:R-:W-:Y:S01]  /*5a00*/  F2FP.PACK_AB R5, R6, R5 ;  /* 0x000000050605723e */ /* 0x000fe200000000ff */
[----:B------:R-:W-:Y:S01]  /*5a10*/  IMAD.MOV.U32 R8, RZ, RZ, R0 ;  /* 0x000000ffff087224 */ /* 0x000fe200078e0000 */
[----:B------:R-:W-:Y:S01]  /*5a20*/  F2FP.PACK_AB R10, R10, R9 ;  /* 0x000000090a0a723e */ /* 0x000fe200000000ff */
[----:B------:R-:W-:Y:S01]  /*5a30*/  IMAD.MOV.U32 R9, RZ, RZ, R3 ;  /* 0x000000ffff097224 */ /* 0x000fe200078e0003 */
[----:B------:R-:W-:Y:S01]  /*5a40*/  F2FP.PACK_AB R11, R12, R11 ;  /* 0x0000000b0c0b723e */ /* 0x000fe200000000ff */
[----:B------:R-:W-:-:S02]  /*5a50*/  IMAD.MOV.U32 R16, RZ, RZ, R5 ;  /* 0x000000ffff107224 */ /* 0x000fc400078e0005 */
[----:B------:R-:W-:Y:S01]  /*5a60*/  IMAD.MOV.U32 R17, RZ, RZ, R7 ;  /* 0x000000ffff117224 */ /* 0x000fe200078e0007 */
[----:B------:R-:W-:Y:S06]  /*5a70*/  @P0 EXIT ;  /* 0x000000000000094d */ /* 0x000fec0003800000 */
[----:B------:R-:W-:Y:S01]  /*5a80*/  IMAD.MOV.U32 R4, RZ, RZ, c[0x0][0x1c0] ;  /* 0x00007000ff047624 */ /* 0x000fe200078e00ff */
[----:B------:R-:W-:Y:S02]  /*5a90*/  IABS R7, R15 ;  /* 0x0000000f00077213 */ /* 0x000fe40000000000 */
[----:B------:R-:W-:Y:S01]  /*5aa0*/  IABS R3, c[0x0][0x214] ;  /* 0x0000850000037a13 */ /* 0x000fe20000000000 */
[----:B------:R-:W-:-:S05]  /*5ab0*/  IMAD R4, R4, c[0x0][0x214], RZ ;  /* 0x0000850004047a24 */ /* 0x000fca00078e02ff */
[-C--:B------:R-:W-:Y:S02]  /*5ac0*/  IABS R6, R4.reuse ;  /* 0x0000000400067213 */ /* 0x080fe40000000000 */
[----:B------:R-:W-:Y:S02]  /*5ad0*/  IABS R2, R4 ;  /* 0x0000000400027213 */ /* 0x000fe40000000000 */
[----:B------:R-:W0:Y:S03]  /*5ae0*/  I2F.RP R12, R6 ;  /* 0x00000006000c7306 */ /* 0x000e260000209400 */
[----:B------:R-:W-:-:S05]  /*5af0*/  IMAD.MOV R2, RZ, RZ, -R2 ;  /* 0x000000ffff027224 */ /* 0x000fca00078e0a02 */
[----:B0-----:R-:W0:Y:S02]  /*5b00*/  MUFU.RCP R12, R12 ;  /* 0x0000000c000c7308 */ /* 0x001e240000001000 */
[----:B0-----:R-:W-:-:S06]  /*5b10*/  IADD3 R12, R12, 0xffffffe, RZ ;  /* 0x0ffffffe0c0c7810 */ /* 0x001fcc0007ffe0ff */
[----:B------:R-:W0:Y:S02]  /*5b20*/  F2I.FTZ.U32.TRUNC.NTZ R13, R12 ;  /* 0x0000000c000d7305 */ /* 0x000e24000021f000 */
[--C-:B0-----:R-:W-:Y:S02]  /*5b30*/  IMAD.MOV R0, RZ, RZ, -R13.reuse ;  /* 0x000000ffff007224 */ /* 0x101fe400078e0a0d */
[----:B------:R-:W-:Y:S02]  /*5b40*/  IMAD.MOV.U32 R12, RZ, RZ, RZ ;  /* 0x000000ffff0c7224 */ /* 0x000fe400078e00ff */
[----:B------:R-:W-:Y:S02]  /*5b50*/  IMAD R5, R0, R6, RZ ;  /* 0x0000000600057224 */ /* 0x000fe400078e02ff */
[----:B------:R-:W0:Y:S02]  /*5b60*/  I2F.RP R0, R3 ;  /* 0x0000000300007306 */ /* 0x000e240000209400 */
[----:B------:R-:W-:-:S06]  /*5b70*/  IMAD.HI.U32 R5, R13, R5, R12 ;  /* 0x000000050d057227 */ /* 0x000fcc00078e000c */
[----:B------:R-:W-:-:S04]  /*5b80*/  IMAD.HI.U32 R5, R5, R7, RZ ;  /* 0x0000000705057227 */ /* 0x000fc800078e00ff */
[----:B------:R-:W-:Y:S01]  /*5b90*/  IMAD R2, R5, R2, R7 ;  /* 0x0000000205027224 */ /* 0x000fe200078e0207 */
[----:B0-----:R-:W0:Y:S04]  /*5ba0*/  MUFU.RCP R0, R0 ;  /* 0x0000000000007308 */ /* 0x001e280000001000 */
[----:B------:R-:W-:-:S13]  /*5bb0*/  ISETP.GT.U32.AND P1, PT, R6, R2, PT ;  /* 0x000000020600720c */ /* 0x000fda0003f24070 */
[----:B------:R-:W-:Y:S01]  /*5bc0*/  @!P1 IMAD.IADD R2, R2, 0x1, -R6 ;  /* 0x0000000102029824 */ /* 0x000fe200078e0a06 */
[----:B------:R-:W-:Y:S02]  /*5bd0*/  @!P1 IADD3 R5, R5, 0x1, RZ ;  /* 0x0000000105059810 */ /* 0x000fe40007ffe0ff */
[----:B0-----:R-:W-:Y:S02]  /*5be0*/  IADD3 R0, R0, 0xffffffe, RZ ;  /* 0x0ffffffe00007810 */ /* 0x001fe40007ffe0ff */
[----:B------:R-:W-:Y:S02]  /*5bf0*/  ISETP.GE.U32.AND P2, PT, R2, R6, PT ;  /* 0x000000060200720c */ /* 0x000fe40003f46070 */
[----:B------:R-:W-:Y:S01]  /*5c00*/  LOP3.LUT R2, R15, R4, RZ, 0x3c, !PT ;  /* 0x000000040f027212 */ /* 0x000fe200078e3cff */
[----:B------:R-:W0:Y:S01]  /*5c10*/  F2I.FTZ.U32.TRUNC.NTZ R13, R0 ;  /* 0x00000000000d7305 */ /* 0x000e22000021f000 */
[----:B------:R-:W-:Y:S02]  /*5c20*/  ISETP.NE.AND P1, PT, R4, RZ, PT ;  /* 0x000000ff0400720c */ /* 0x000fe40003f25270 */
[----:B------:R-:W-:-:S07]  /*5c30*/  ISETP.GE.AND P0, PT, R2, RZ, PT ;  /* 0x000000ff0200720c */ /* 0x000fce0003f06270 */
[----:B------:R-:W-:-:S06]  /*5c40*/  @P2 IADD3 R5, R5, 0x1, RZ ;  /* 0x0000000105052810 */ /* 0x000fcc0007ffe0ff */
[----:B------:R-:W-:Y:S01]  /*5c50*/  @!P0 IMAD.MOV R5, RZ, RZ, -R5 ;  /* 0x000000ffff058224 */ /* 0x000fe200078e0a05 */
[----:B------:R-:W-:Y:S01]  /*5c60*/  @!P1 LOP3.LUT R5, RZ, R4, RZ, 0x33, !PT ;  /* 0x00000004ff059212 */ /* 0x000fe200078e33ff */
[----:B0-----:R-:W-:-:S04]  /*5c70*/  IMAD.MOV R2, RZ, RZ, -R13 ;  /* 0x000000ffff027224 */ /* 0x001fc800078e0a0d */
[----:B------:R-:W-:Y:S02]  /*5c80*/  IMAD R4, R5, R4, RZ ;  /* 0x0000000405047224 */ /* 0x000fe400078e02ff */
[----:B------:R-:W-:Y:S02]  /*5c90*/  IMAD R2, R2, R3, RZ ;  /* 0x0000000302027224 */ /* 0x000fe400078e02ff */
[----:B------:R-:W-:Y:S02]  /*5ca0*/  IMAD.IADD R6, R15, 0x1, -R4 ;  /* 0x000000010f067824 */ /* 0x000fe400078e0a04 */
[----:B------:R-:W-:-:S03]  /*5cb0*/  IMAD.HI.U32 R2, R13, R2, R12 ;  /* 0x000000020d027227 */ /* 0x000fc600078e000c */
[----:B------:R-:W-:Y:S01]  /*5cc0*/  IABS R0, R6 ;  /* 0x0000000600007213 */ /* 0x000fe20000000000 */
[----:B------:R-:W-:Y:S01]  /*5cd0*/  IMAD.WIDE.U32 R12, R5, c[0x0][0x1e0], RZ ;  /* 0x00007800050c7a25 */ /* 0x000fe200078e00ff */
[----:B------:R-:W-:-:S03]  /*5ce0*/  LOP3.LUT R6, R6, c[0x0][0x214], RZ, 0x3c, !PT ;  /* 0x0000850006067a12 */ /* 0x000fc600078e3cff */
[----:B------:R-:W-:Y:S01]  /*5cf0*/  IMAD.HI.U32 R7, R2, R0, RZ ;  /* 0x0000000002077227 */ /* 0x000fe200078e00ff */
[----:B------:R-:W-:-:S03]  /*5d00*/  ISETP.GE.AND P1, PT, R6, RZ, PT ;  /* 0x000000ff0600720c */ /* 0x000fc60003f26270 */
[----:B------:R-:W-:-:S04]  /*5d10*/  IMAD.MOV R2, RZ, RZ, -R7 ;  /* 0x000000ffff027224 */ /* 0x000fc800078e0a07 */
[----:B------:R-:W-:-:S05]  /*5d20*/  IMAD R0, R3, R2, R0 ;  /* 0x0000000203007224 */ /* 0x000fca00078e0200 */
[----:B------:R-:W-:-:S13]  /*5d30*/  ISETP.GT.U32.AND P0, PT, R3, R0, PT ;  /* 0x000000000300720c */ /* 0x000fda0003f04070 */
[----:B------:R-:W-:Y:S01]  /*5d40*/  @!P0 IMAD.IADD R0, R0, 0x1, -R3 ;  /* 0x0000000100008824 */ /* 0x000fe200078e0a03 */
[----:B------:R-:W-:Y:S02]  /*5d50*/  @!P0 IADD3 R7, R7, 0x1, RZ ;  /* 0x0000000107078810 */ /* 0x000fe40007ffe0ff */
[----:B------:R-:W-:Y:S02]  /*5d60*/  ISETP.NE.AND P0, PT, RZ, c[0x0][0x214], PT ;  /* 0x00008500ff007a0c */ /* 0x000fe40003f05270 */
[----:B------:R-:W-:Y:S02]  /*5d70*/  ISETP.GE.U32.AND P2, PT, R0, R3, PT ;  /* 0x000000030000720c */ /* 0x000fe40003f46070 */
[----:B------:R-:W-:-:S05]  /*5d80*/  SHF.R.S32.HI R0, RZ, 0x1f, R5 ;  /* 0x0000001fff007819 */ /* 0x000fca0000011405 */
[----:B------:R-:W-:-:S04]  /*5d90*/  IMAD R0, R0, c[0x0][0x1e0], RZ ;  /* 0x0000780000007a24 */ /* 0x000fc800078e02ff */
[----:B------:R-:W-:Y:S02]  /*5da0*/  IMAD R0, R5, c[0x0][0x1e4], R0 ;  /* 0x0000790005007a24 */ /* 0x000fe400078e0200 */
[----:B------:R-:W-:Y:S02]  /*5db0*/  @P2 IADD3 R7, R7, 0x1, RZ ;  /* 0x0000000107072810 */ /* 0x000fe40007ffe0ff */
[----:B------:R-:W-:-:S03]  /*5dc0*/  IMAD.IADD R13, R13, 0x1, R0 ;  /* 0x000000010d0d7824 */ /* 0x000fc600078e0200 */
[----:B------:R-:W-:Y:S01]  /*5dd0*/  @!P1 IMAD.MOV R7, RZ, RZ, -R7 ;  /* 0x000000ffff079224 */ /* 0x000fe200078e0a07 */
[----:B------:R-:W-:Y:S02]  /*5de0*/  @!P0 LOP3.LUT R7, RZ, c[0x0][0x214], RZ, 0x33, !PT ;  /* 0x00008500ff078a12 */ /* 0x000fe400078e33ff */
[----:B------:R-:W-:Y:S02]  /*5df0*/  ISETP.GE.AND P0, PT, R47, c[0x0][0x220], PT ;  /* 0x000088002f007a0c */ /* 0x000fe40003f06270 */
[----:B------:R-:W-:Y:S01]  /*5e00*/  SHF.R.S32.HI R2, RZ, 0x1f, R7 ;  /* 0x0000001fff027819 */ /* 0x000fe20000011407 */
[C---:B------:R-:W-:Y:S01]  /*5e10*/  IMAD R4, R7.reuse, c[0x0][0x214], R4 ;  /* 0x0000850007047a24 */ /* 0x040fe200078e0204 */
[----:B------:R-:W-:Y:S01]  /*5e20*/  ISETP.GE.AND P1, PT, R34, c[0x0][0x220], PT ;  /* 0x0000880022007a0c */ /* 0x000fe20003f26270 */
[----:B------:R-:W-:-:S04]  /*5e30*/  IMAD.WIDE.U32 R12, R7, c[0x0][0x1f0], R12 ;  /* 0x00007c00070c7a25 */ /* 0x000fc800078e000c */
[----:B------:R-:W-:Y:S02]  /*5e40*/  IMAD.IADD R4, R15, 0x1, -R4 ;  /* 0x000000010f047824 */ /* 0x000fe400078e0a04 */
[----:B------:R-:W-:-:S03]  /*5e50*/  IMAD R2, R2, c[0x0][0x1f0], RZ ;  /* 0x00007c0002027a24 */ /* 0x000fc600078e02ff */
[----:B------:R-:W-:Y:S01]  /*5e60*/  SHF.R.S32.HI R0, RZ, 0x1f, R4 ;  /* 0x0000001fff007819 */ /* 0x000fe20000011404 */
[----:B------:R-:W-:-:S04]  /*5e70*/  IMAD R2, R7, c[0x0][0x1f4], R2 ;  /* 0x00007d0007027a24 */ /* 0x000fc800078e0202 */
[----:B------:R-:W-:Y:S02]  /*5e80*/  IMAD.IADD R3, R13, 0x1, R2 ;  /* 0x000000010d037824 */ /* 0x000fe400078e0202 */
[----:B------:R-:W-:Y:S02]  /*5e90*/  IMAD R0, R0, c[0x0][0x1e8], RZ ;  /* 0x00007a0000007a24 */ /* 0x000fe400078e02ff */
[----:B------:R-:W-:Y:S02]  /*5ea0*/  IMAD.MOV.U32 R2, RZ, RZ, R12 ;  /* 0x000000ffff027224 */ /* 0x000fe400078e000c */
[C---:B------:R-:W-:Y:S02]  /*5eb0*/  IMAD R0, R4.reuse, c[0x0][0x1ec], R0 ;  /* 0x00007b0004007a24 */ /* 0x040fe400078e0200 */
[----:B------:R-:W-:-:S04]  /*5ec0*/  IMAD.WIDE.U32 R4, R4, c[0x0][0x1e8], R2 ;  /* 0x00007a0004047a25 */ /* 0x000fc800078e0002 */
[----:B------:R-:W-:Y:S01]  /*5ed0*/  IMAD.IADD R0, R5, 0x1, R0 ;  /* 0x0000000105007824 */ /* 0x000fe200078e0200 */
[CC--:B------:R-:W-:Y:S02]  /*5ee0*/  @!P0 IADD3 R2, P3, R47.reuse, R4.reuse, RZ ;  /* 0x000000042f028210 */ /* 0x0c0fe40007f7e0ff */
[----:B------:R-:W-:Y:S02]  /*5ef0*/  @!P1 IADD3 R3, P2, R34, R4, RZ ;  /* 0x0000000422039210 */ /* 0x000fe40007f5e0ff */
[-C--:B------:R-:W-:Y:S02]  /*5f00*/  @!P0 LEA.HI.X.SX32 R47, R47, R0.reuse, 0x1, P3 ;  /* 0x000000002f2f8211 */ /* 0x080fe400018f0eff */
[----:B------:R-:W-:Y:S02]  /*5f10*/  @!P0 LEA R12, P3, R2, c[0x0][0x1d0], 0x1 ;  /* 0x00007400020c8a11 */ /* 0x000fe400078608ff */
[----:B------:R-:W-:Y:S02]  /*5f20*/  @!P1 LEA.HI.X.SX32 R34, R34, R0, 0x1, P2 ;  /* 0x0000000022229211 */ /* 0x000fe400010f0eff */
[----:B------:R-:W-:-:S02]  /*5f30*/  @!P0 LEA.HI.X R13, R2, c[0x0][0x1d4], R47, 0x1, P3 ;  /* 0x00007500020d8a11 */ /* 0x000fc400018f0c2f */
[----:B------:R-:W-:-:S03]  /*5f40*/  @!P1 LEA R6, P2, R3, c[0x0][0x1d0], 0x1 ;  /* 0x0000740003069a11 */ /* 0x000fc600078408ff */
[----:B------:R0:W-:Y:S01]  /*5f50*/  @!P0 STG.E.64 [R12.64], R8 ;  /* 0x000000080c008986 */ /* 0x0001e2000c101b08 */
[----:B------:R-:W-:Y:S02]  /*5f60*/  ISETP.GE.AND P0, PT, R33, c[0x0][0x220], PT ;  /* 0x0000880021007a0c */ /* 0x000fe40003f06270 */
[----:B------:R-:W-:-:S05]  /*5f70*/  @!P1 LEA.HI.X R7, R3, c[0x0][0x1d4], R34, 0x1, P2 ;  /* 0x0000750003079a11 */ /* 0x000fca00010f0c22 */
[----:B------:R0:W-:Y:S06]  /*5f80*/  @!P1 STG.E.64 [R6.64], R16 ;  /* 0x0000001006009986 */ /* 0x0001ec000c101b08 */
[----:B------:R-:W-:Y:S05]  /*5f90*/  @P0 EXIT ;  /* 0x000000000000094d */ /* 0x000fea0003800000 */
[----:B------:R-:W-:-:S04]  /*5fa0*/  IADD3 R4, P0, R33, R4, RZ ;  /* 0x0000000421047210 */ /* 0x000fc80007f1e0ff */
[----:B------:R-:W-:Y:S02]  /*5fb0*/  LEA.HI.X.SX32 R0, R33, R0, 0x1, P0 ;  /* 0x0000000021007211 */ /* 0x000fe400000f0eff */
[----:B------:R-:W-:-:S04]  /*5fc0*/  LEA R2, P0, R4, c[0x0][0x1d0], 0x1 ;  /* 0x0000740004027a11 */ /* 0x000fc800078008ff */
[----:B------:R-:W-:-:S05]  /*5fd0*/  LEA.HI.X R3, R4, c[0x0][0x1d4], R0, 0x1, P0 ;  /* 0x0000750004037a11 */ /* 0x000fca00000f0c00 */
[----:B------:R-:W-:Y:S01]  /*5fe0*/  STG.E.64 [R2.64], R10 ;  /* 0x0000000a02007986 */ /* 0x000fe2000c101b08 */
[----:B------:R-:W-:Y:S05]  /*5ff0*/  EXIT ;  /* 0x000000000000794d */ /* 0x000fea0003800000 */
        .weak           $__internal_0_$__cuda_sm20_div_s64
        .type           $__internal_0_$__cuda_sm20_div_s64,@function
        .size           $__internal_0_$__cuda_sm20_div_s64,(.L_x_6064 - $__internal_0_$__cuda_sm20_div_s64)
$__internal_0_$__cuda_sm20_div_s64:
[----:B------:R-:W-:Y:S02]  /*6000*/  IADD3 R54, P0, RZ, -R24, RZ ;  /* 0x80000018ff367210 */ /* 0x000fe40007f1e0ff */
[----:B------:R-:W-:-:S03]  /*6010*/  ISETP.GE.AND P1, PT, R23, RZ, PT ;  /* 0x000000ff1700720c */ /* 0x000fc60003f26270 */
[----:B------:R-:W-:Y:S01]  /*6020*/  IMAD.X R0, RZ, RZ, ~R23, P0 ;  /* 0x000000ffff007224 */ /* 0x000fe200000e0e17 */
[----:B------:R-:W-:-:S04]  /*6030*/  SEL R54, R54, R24, !P1 ;  /* 0x0000001836367207 */ /* 0x000fc80004800000 */
[----:B------:R-:W-:-:S04]  /*6040*/  SEL R55, R0, R23, !P1 ;  /* 0x0000001700377207 */ /* 0x000fc80004800000 */
[----:B------:R-:W0:Y:S08]  /*6050*/  I2F.U64.RP R0, R54 ;  /* 0x0000003600007312 */ /* 0x000e300000309000 */
[----:B0-----:R-:W0:Y:S02]  /*6060*/  MUFU.RCP R0, R0 ;  /* 0x0000000000007308 */ /* 0x001e240000001000 */
[----:B0-----:R-:W-:-:S06]  /*6070*/  IADD3 R0, R0, 0x1ffffffe, RZ ;  /* 0x1ffffffe00007810 */ /* 0x001fcc0007ffe0ff */
[----:B------:R-:W0:Y:S02]  /*6080*/  F2I.U64.TRUNC R64, R0 ;  /* 0x0000000000407311 */ /* 0x000e24000020d800 */
[----:B0-----:R-:W-:-:S04]  /*6090*/  IMAD.WIDE.U32 R20, R64, R54, RZ ;  /* 0x0000003640147225 */ /* 0x001fc800078e00ff */
[C---:B------:R-:W-:Y:S01]  /*60a0*/  IMAD R0, R64.reuse, R55, R21 ;  /* 0x0000003740007224 */ /* 0x040fe200078e0215 */
[----:B------:R-:W-:Y:S01]  /*60b0*/  IADD3 R20, P0, RZ, -R20, RZ ;  /* 0x80000014ff147210 */ /* 0x000fe20007f1e0ff */
[----:B------:R-:W-:Y:S02]  /*60c0*/  IMAD.MOV.U32 R67, RZ, RZ, R64 ;  /* 0x000000ffff437224 */ /* 0x000fe400078e0040 */
[----:B------:R-:W-:Y:S02]  /*60d0*/  IMAD R0, R65, R54, R0 ;  /* 0x0000003641007224 */ /* 0x000fe400078e0200 */
[----:B------:R-:W-:-:S04]  /*60e0*/  IMAD.HI.U32 R66, R64, R20, RZ ;  /* 0x0000001440427227 */ /* 0x000fc800078e00ff */
[----:B------:R-:W-:-:S04]  /*60f0*/  IMAD.X R0, RZ, RZ, ~R0, P0 ;  /* 0x000000ffff007224 */ /* 0x000fc800000e0e00 */
[----:B------:R-:W-:-:S04]  /*6100*/  IMAD.WIDE.U32 R66, P0, R64, R0, R66 ;  /* 0x0000000040427225 */ /* 0x000fc80007800042 */
[----:B------:R-:W-:-:S04]  /*6110*/  IMAD.HI.U32 R29, R65, R0, RZ ;  /* 0x00000000411d7227 */ /* 0x000fc800078e00ff */
[----:B------:R-:W-:-:S04]  /*6120*/  IMAD.HI.U32 R20, P1, R65, R20, R66 ;  /* 0x0000001441147227 */ /* 0x000fc80007820042 */
[----:B------:R-:W-:Y:S02]  /*6130*/  IMAD R0, R65, R0, RZ ;  /* 0x0000000041007224 */ /* 0x000fe400078e02ff */
[----:B------:R-:W-:-:S03]  /*6140*/  IMAD.X R29, R29, 0x1, R65, P0 ;  /* 0x000000011d1d7824 */ /* 0x000fc600000e0641 */
[----:B------:R-:W-:-:S04]  /*6150*/  IADD3 R65, P0, R0, R20, RZ ;  /* 0x0000001400417210 */ /* 0x000fc80007f1e0ff */
[----:B------:R-:W-:Y:S01]  /*6160*/  IADD3.X R29, RZ, RZ, R29, P0, P1 ;  /* 0x000000ffff1d7210 */ /* 0x000fe200007e241d */
[----:B------:R-:W-:Y:S01]  /*6170*/  IMAD.WIDE.U32 R66, R65, R54, RZ ;  /* 0x0000003641427225 */ /* 0x000fe200078e00ff */
[----:B------:R-:W-:-:S03]  /*6180*/  ISETP.GE.AND P1, PT, R18, RZ, PT ;  /* 0x000000ff1200720c */ /* 0x000fc60003f26270 */
[----:B------:R-:W-:Y:S01]  /*6190*/  IMAD R20, R65, R55, R67 ;  /* 0x0000003741147224 */ /* 0x000fe200078e0243 */
[----:B------:R-:W-:-:S03]  /*61a0*/  IADD3 R21, P0, RZ, -R66, RZ ;  /* 0x80000042ff157210 */ /* 0x000fc60007f1e0ff */
[----:B------:R-:W-:Y:S02]  /*61b0*/  IMAD R20, R29, R54, R20 ;  /* 0x000000361d147224 */ /* 0x000fe400078e0214 */
[----:B------:R-:W-:-:S04]  /*61c0*/  IMAD.HI.U32 R64, R65, R21, RZ ;  /* 0x0000001541407227 */ /* 0x000fc800078e00ff */
[----:B------:R-:W-:-:S04]  /*61d0*/  IMAD.X R20, RZ, RZ, ~R20, P0 ;  /* 0x000000ffff147224 */ /* 0x000fc800000e0e14 */
[----:B------:R-:W-:-:S04]  /*61e0*/  IMAD.WIDE.U32 R64, P0, R65, R20, R64 ;  /* 0x0000001441407225 */ /* 0x000fc80007800040 */
[----:B------:R-:W-:-:S04]  /*61f0*/  IMAD.HI.U32 R0, R29, R20, RZ ;  /* 0x000000141d007227 */ /* 0x000fc800078e00ff */
[----:B------:R-:W-:-:S04]  /*6200*/  IMAD.HI.U32 R21, P4, R29, R21, R64 ;  /* 0x000000151d157227 */ /* 0x000fc80007880040 */
[----:B------:R-:W-:Y:S02]  /*6210*/  IMAD R20, R29, R20, RZ ;  /* 0x000000141d147224 */ /* 0x000fe400078e02ff */
[----:B------:R-:W-:Y:S02]  /*6220*/  IMAD.X R0, R0, 0x1, R29, P0 ;  /* 0x0000000100007824 */ /* 0x000fe400000e061d */
[----:B------:R-:W-:Y:S01]  /*6230*/  IMAD.MOV.U32 R65, RZ, RZ, RZ ;  /* 0x000000ffff417224 */ /* 0x000fe200078e00ff */
[----:B------:R-:W-:Y:S02]  /*6240*/  IADD3 R29, P2, R20, R21, RZ ;  /* 0x00000015141d7210 */ /* 0x000fe40007f5e0ff */
[-C--:B------:R-:W-:Y:S02]  /*6250*/  IADD3 R21, P0, RZ, -R27.reuse, RZ ;  /* 0x8000001bff157210 */ /* 0x080fe40007f1e0ff */
[----:B------:R-:W-:Y:S02]  /*6260*/  IADD3.X R0, RZ, RZ, R0, P2, P4 ;  /* 0x000000ffff007210 */ /* 0x000fe400017e8400 */
[----:B------:R-:W-:Y:S01]  /*6270*/  SEL R21, R21, R27, !P1 ;  /* 0x0000001b15157207 */ /* 0x000fe20004800000 */
[----:B------:R-:W-:-:S04]  /*6280*/  IMAD.X R20, RZ, RZ, ~R18, P0 ;  /* 0x000000ffff147224 */ /* 0x000fc800000e0e12 */
[----:B------:R-:W-:Y:S01]  /*6290*/  IMAD.HI.U32 R64, R29, R21, RZ ;  /* 0x000000151d407227 */ /* 0x000fe200078e00ff */
[----:B------:R-:W-:-:S05]  /*62a0*/  SEL R20, R20, R18, !P1 ;  /* 0x0000001214147207 */ /* 0x000fca0004800000 */
[----:B------:R-:W-:-:S04]  /*62b0*/  IMAD.WIDE.U32 R64, R29, R20, R64 ;  /* 0x000000141d407225 */ /* 0x000fc800078e0040 */
[C---:B------:R-:W-:Y:S02]  /*62c0*/  IMAD R29, R0.reuse, R20, RZ ;  /* 0x00000014001d7224 */ /* 0x040fe400078e02ff */
[----:B------:R-:W-:-:S04]  /*62d0*/  IMAD.HI.U32 R27, P2, R0, R21, R64 ;  /* 0x00000015001b7227 */ /* 0x000fc80007840040 */
[----:B------:R-:W-:Y:S01]  /*62e0*/  IMAD.HI.U32 R0, R0, R20, RZ ;  /* 0x0000001400007227 */ /* 0x000fe200078e00ff */
[----:B------:R-:W-:-:S04]  /*62f0*/  IADD3 R29, P1, R29, R27, RZ ;  /* 0x0000001b1d1d7210 */ /* 0x000fc80007f3e0ff */
[----:B------:R-:W-:Y:S01]  /*6300*/  IADD3.X R0, R0, RZ, RZ, P2, !PT ;  /* 0x000000ff00007210 */ /* 0x000fe200017fe4ff */
[----:B------:R-:W-:-:S04]  /*6310*/  IMAD.WIDE.U32 R64, R29, R54, RZ ;  /* 0x000000361d407225 */ /* 0x000fc800078e00ff */
[----:B------:R-:W-:Y:S01]  /*6320*/  IMAD R27, R29, R55, R65 ;  /* 0x000000371d1b7224 */ /* 0x000fe200078e0241 */
[----:B------:R-:W-:Y:S01]  /*6330*/  IADD3 R21, P0, -R64, R21, RZ ;  /* 0x0000001540157210 */ /* 0x000fe20007f1e1ff */
[----:B------:R-:W-:-:S03]  /*6340*/  IMAD.X R0, RZ, RZ, R0, P1 ;  /* 0x000000ffff007224 */ /* 0x000fc600008e0600 */
[-C--:B------:R-:W-:Y:S01]  /*6350*/  ISETP.GE.U32.AND P2, PT, R21, R54.reuse, PT ;  /* 0x000000361500720c */ /* 0x080fe20003f46070 */
[----:B------:R-:W-:-:S04]  /*6360*/  IMAD R27, R0, R54, R27 ;  /* 0x00000036001b7224 */ /* 0x000fc800078e021b */
[----:B------:R-:W-:Y:S01]  /*6370*/  IMAD.X R20, R20, 0x1, ~R27, P0 ;  /* 0x0000000114147824 */ /* 0x000fe200000e0e1b */
[----:B------:R-:W-:-:S04]  /*6380*/  IADD3 R27, P0, R21, -R54, RZ ;  /* 0x80000036151b7210 */ /* 0x000fc80007f1e0ff */
[----:B------:R-:W-:-:S04]  /*6390*/  ISETP.GE.U32.AND.EX P2, PT, R20, R55, PT, P2 ;  /* 0x000000371400720c */ /* 0x000fc80003f46120 */
[----:B------:R-:W-:Y:S01]  /*63a0*/  SEL R27, R27, R21, P2 ;  /* 0x000000151b1b7207 */ /* 0x000fe20001000000 */
[----:B------:R-:W-:-:S03]  /*63b0*/  IMAD.X R21, R20, 0x1, ~R55, P0 ;  /* 0x0000000114157824 */ /* 0x000fc600000e0e37 */
[----:B------:R-:W-:Y:S02]  /*63c0*/  ISETP.GE.U32.AND P1, PT, R27, R54, PT ;  /* 0x000000361b00720c */ /* 0x000fe40003f26070 */
[----:B------:R-:W-:Y:S02]  /*63d0*/  SEL R21, R21, R20, P2 ;  /* 0x0000001415157207 */ /* 0x000fe40001000000 */
[----:B------:R-:W-:Y:S02]  /*63e0*/  IADD3 R20, P0, R29, 0x1, RZ ;  /* 0x000000011d147810 */ /* 0x000fe40007f1e0ff */
[----:B------:R-:W-:Y:S02]  /*63f0*/  ISETP.GE.U32.AND.EX P1, PT, R21, R55, PT, P1 ;  /* 0x000000371500720c */ /* 0x000fe40003f26110 */
[----:B------:R-:W-:Y:S01]  /*6400*/  SEL R29, R20, R29, P2 ;  /* 0x0000001d141d7207 */ /* 0x000fe20001000000 */
[----:B------:R-:W-:Y:S01]  /*6410*/  IMAD.X R20, RZ, RZ, R0, P0 ;  /* 0x000000ffff147224 */ /* 0x000fe200000e0600 */
[----:B------:R-:W-:-:S02]  /*6420*/  LOP3.LUT R27, R23, R18, RZ, 0x3c, !PT ;  /* 0x00000012171b7212 */ /* 0x000fc400078e3cff */
[----:B------:R-:W-:Y:S02]  /*6430*/  IADD3 R21, P0, R29, 0x1, RZ ;  /* 0x000000011d157810 */ /* 0x000fe40007f1e0ff */
[----:B------:R-:W-:Y:S02]  /*6440*/  SEL R20, R20, R0, P2 ;  /* 0x0000000014147207 */ /* 0x000fe40001000000 */
[----:B------:R-:W-:Y:S02]  /*6450*/  SEL R21, R21, R29, P1 ;  /* 0x0000001d15157207 */ /* 0x000fe40000800000 */
[-C--:B------:R-:W-:Y:S02]  /*6460*/  IADD3.X R0, RZ, R20.reuse, RZ, P0, !PT ;  /* 0x00000014ff007210 */ /* 0x080fe400007fe4ff */
[----:B------:R-:W-:Y:S02]  /*6470*/  ISETP.NE.U32.AND P0, PT, R24, RZ, PT ;  /* 0x000000ff1800720c */ /* 0x000fe40003f05070 */
[----:B------:R-:W-:-:S02]  /*6480*/  SEL R20, R0, R20, P1 ;  /* 0x0000001400147207 */ /* 0x000fc40000800000 */
[-C--:B------:R-:W-:Y:S02]  /*6490*/  IADD3 R0, P1, RZ, -R21.reuse, RZ ;  /* 0x80000015ff007210 */ /* 0x080fe40007f3e0ff */
[----:B------:R-:W-:Y:S02]  /*64a0*/  ISETP.GE.AND P2, PT, R27, RZ, PT ;  /* 0x000000ff1b00720c */ /* 0x000fe40003f46270 */
[----:B------:R-:W-:Y:S01]  /*64b0*/  ISETP.NE.AND.EX P0, PT, R23, RZ, PT, P0 ;  /* 0x000000ff1700720c */ /* 0x000fe20003f05300 */
[----:B------:R-:W-:Y:S01]  /*64c0*/  IMAD.X R24, RZ, RZ, ~R20, P1 ;  /* 0x000000ffff187224 */ /* 0x000fe200008e0e14 */
[----:B------:R-:W-:Y:S01]  /*64d0*/  SEL R0, R0, R21, !P2 ;  /* 0x0000001500007207 */ /* 0x000fe20005000000 */
[----:B------:R-:W-:-:S03]  /*64e0*/  IMAD.MOV.U32 R23, RZ, RZ, 0x0 ;  /* 0x00000000ff177424 */ /* 0x000fc600078e00ff */
[----:B------:R-:W-:Y:S02]  /*64f0*/  SEL R24, R24, R20, !P2 ;  /* 0x0000001418187207 */ /* 0x000fe40005000000 */
[----:B------:R-:W-:Y:S02]  /*6500*/  SEL R0, R0, 0xffffffff, P0 ;  /* 0xffffffff00007807 */ /* 0x000fe40000000000 */
[----:B------:R-:W-:Y:S01]  /*6510*/  SEL R21, R24, 0xffffffff, P0 ;  /* 0xffffffff18157807 */ /* 0x000fe20000000000 */
[----:B------:R-:W-:Y:S06]  /*6520*/  RET.REL.NODEC R22 `(_ZN5flash32flash_fwd_splitkv_combine_kernelI23Flash_fwd_kernel_traitsILi96ELi64ELi128ELi4ELb0ELb0EN7cutlass6half_tE19Flash_kernel_traitsILi96ELi64ELi128ELi4ES3_EELi16ELi7ELb0EEEvNS_16Flash_fwd_paramsE) ;  /* 0xffff9ad016007950 */ /* 0x000fec0003c3ffff */
.L_x_45:
[----:B------:R-:W-:-:S00]  /*6530*/  BRA `(.L_x_45) ;  /* 0xfffffff000007947 */ /* 0x000fc0000383ffff */
[----:B------:R-:W-:-:S00]  /*6540*/  NOP ;  /* 0x0000000000007918 */ /* 0x000fc00000000000 */
        /* <DEDUP_REMOVED lines=11> */
.L_x_6064:


//--------------------- .text._ZN5flash32flash_fwd_splitkv_combine_kernelI23Flash_fwd_kernel_traitsILi96ELi64ELi128ELi4ELb0ELb0EN7cutlass6half_tE19Flash_kernel_traitsILi96ELi64ELi128ELi4ES3_EELi16ELi6ELb0EEEvNS_16Flash_fwd_paramsE --------------------------
	.section	.text._ZN5flash32flash_fwd_splitkv_combine_kernelI23Flash_fwd_kernel_traitsILi96ELi64ELi128ELi4ELb0ELb0EN7cutlass6half_tE19Flash_kernel_traitsILi96ELi64ELi128ELi4ES3_EELi16ELi6ELb0EEEvNS_16Flash_fwd_paramsE,"ax",@progbits
	.sectioninfo	@"SHI_REGISTERS=62"
	.align	128
        .global         _ZN5flash32flash_fwd_splitkv_combine_kernelI23Flash_fwd_kernel_traitsILi96ELi64ELi128ELi4ELb0ELb0EN7cutlass6half_tE19Flash_kernel_traitsILi96ELi64ELi128ELi4ES3_EELi16ELi6ELb0EEEvNS_16Flash_fwd_paramsE
        .type           _ZN5flash32flash_fwd_splitkv_combine_kernelI23Flash_fwd_kernel_traitsILi96ELi64ELi128ELi4ELb0ELb0EN7cutlass6half_tE19Flash_kernel_traitsILi96ELi64ELi128ELi4ES3_EELi16ELi6ELb0EEEvNS_16Flash_fwd_paramsE,@function
        .size           _ZN5flash32flash_fwd_splitkv_combine_kernelI23Flash_fwd_kernel_traitsILi96ELi64ELi128ELi4ELb0ELb0EN7cutlass6half_tE19Flash_kernel_traitsILi96ELi64ELi128ELi4ES3_EELi16ELi6ELb0EEEvNS_16Flash_fwd_paramsE,(.L_x_6065 - _ZN5flash32flash_fwd_splitkv_combine_kernelI23Flash_fwd_kernel_traitsILi96ELi64ELi128ELi4ELb0ELb0EN7cutlass6half_tE19Flash_kernel_traitsILi96ELi64ELi128ELi4ES3_EELi16ELi6ELb0EEEvNS_16Flash_fwd_paramsE)
        .other          _ZN5flash32flash_fwd_splitkv_combine_kernelI23Flash_fwd_kernel_traitsILi96ELi64ELi128ELi4ELb0ELb0EN7cutlass6half_tE19Flash_kernel_traitsILi96ELi64ELi128ELi4ES3_EELi16ELi6ELb0EEEvNS_16Flash_fwd_paramsE,@"STO_CUDA_ENTRY STV_DEFAULT"
_ZN5flash32flash_fwd_splitkv_combine_kernelI23Flash_fwd_kernel_traitsILi96ELi64ELi128ELi4ELb0ELb0EN7cutlass6half_tE19Flash_kernel_traitsILi96ELi64ELi128ELi4ES3_EELi16ELi6ELb0EEEvNS_16Flash_fwd_paramsE:
.text._ZN5flash32flash_fwd_splitkv_combine_kernelI23Flash_fwd_kernel_traitsILi96ELi64ELi128ELi4ELb0ELb0EN7cutlass6half_tE19Flash_kernel_traitsILi96ELi64ELi128ELi4ES3_EELi16ELi6ELb0EEEvNS_16Flash_fwd_paramsE:
        /* <DEDUP_REMOVED lines=23> */
[----:B------:R-:W-:Y:S05]  /*0170*/  CALL.REL.NOINC `($__internal_1_$__cuda_sm20_div_s64) ;  /* 0x000050a000007944 */ /* 0x000fea0003c00000 */
[----:B------:R-:W-:Y:S02]  /*0180*/  MOV R8, R0 ;  /* 0x0000000000087202 */ /* 0x000fe40000000f00 */
[----:B------:R-:W-:Y:S01]  /*0190*/  MOV R9, R21 ;  /* 0x0000001500097202 */ /* 0x000fe20000000f00 */
[----:B------:R-:W-:Y:S05]  /*01a0*/  BRA `(.L_x_47) ;  /* 0x0000013000007947 */ /* 0x000fea0003800000 */
.L_x_46:
        /* <DEDUP_REMOVED lines=19> */
.L_x_47:
        /* <DEDUP_REMOVED lines=17> */
.L_x_49:
        /* <DEDUP_REMOVED lines=20> */
.L_x_50:
[----:B------:R-:W-:Y:S05]  /*0530*/  BSYNC B0 ;  /* 0x0000000000007941 */ /* 0x000fea0003800000 */
.L_x_48:
        /* <DEDUP_REMOVED lines=57> */
.L_x_52:
        /* <DEDUP_REMOVED lines=19> */
.L_x_53:
[----:B------:R-:W-:Y:S05]  /*0a00*/  BSYNC B0 ;  /* 0x0000000000007941 */ /* 0x000fea0003800000 */
.L_x_51:
        /* <DEDUP_REMOVED lines=107> */
.L_x_55:
        /* <DEDUP_REMOVED lines=19> */
.L_x_56:
[----:B------:R-:W-:Y:S05]  /*11f0*/  BSYNC B0 ;  /* 0x0000000000007941 */ /* 0x000fea0003800000 */
.L_x_54:
[----:B------:R-:W-:Y:S01]  /*1200*/  SHF.R.S32.HI R8, RZ, 0x1f, R39 ;  /* 0x0000001fff087819 */ /* 0x000fe20000011427 */
[----:B------:R-:W-:Y:S01]  /*1210*/  IMAD.MOV.U32 R22, RZ, RZ, -0x800000 ;  /* 0xff800000ff167424 */ /* 0x000fe200078e00ff */
[----:B------:R-:W-:Y:S01]  /*1220*/  IADD3 R9, P0, R28, -UR7, RZ ;  /* 0x800000071c097c10 */ /* 0x000fe2000ff1e0ff */
[----:B------:R-:W-:Y:S01]  /*1230*/  ULDC.64 UR8, c[0x0][0x118] ;  /* 0x0000460000087ab9 */ /* 0x000fe20000000a00 */
        /* <DEDUP_REMOVED lines=11> */
[----:B------:R-:W-:Y:S02]  /*12f0*/  IADD3.X R27, R10, UR6, RZ, P0, !PT ;  /* 0x000000060a1b7c10 */ /* 0x000fe400087fe4ff */
[----:B------:R-:W-:Y:S02]  /*1300*/  ISETP.GE.OR P4, PT, R18, c[0x0][0x314], !P2 ;  /* 0x0000c50012007a0c */ /* 0x000fe40005786670 */
[C---:B------:R-:W-:Y:S02]  /*1310*/  ISETP.GE.OR P0, PT, R24.reuse, c[0x0][0x314], !P2 ;  /* 0x0000c50018007a0c */ /* 0x040fe40005706670 */
[----:B------:R-:W-:Y:S02]  /*1320*/  IADD3 R9, R24, 0x10, RZ ;  /* 0x0000001018097810 */ /* 0x000fe40007ffe0ff */
[----:B------:R-:W-:Y:S02]  /*1330*/  ISETP.GE.OR P6, PT, R15, c[0x0][0x314], !P2 ;  /* 0x0000c5000f007a0c */ /* 0x000fe400057c6670 */
[----:B------:R-:W-:-:S05]  /*1340*/  ISETP.GE.OR P1, PT, R9, c[0x0][0x314], !P2 ;  /* 0x0000c50009007a0c */ /* 0x000fca0005726670 */
[----:B------:R-:W-:Y:S01]  /*1350*/  @!P4 SHF.R.S32.HI R0, RZ, 0x1f, R18 ;  /* 0x0000001fff00c819 */ /* 0x000fe20000011412 */
[----:B------:R-:W-:-:S04]  /*1360*/  @!P4 IMAD.WIDE.U32 R20, R28, R18, R26 ;  /* 0x000000121c14c225 */ /* 0x000fc800078e001a */
[----:B------:R-:W-:-:S03]  /*1370*/  @!P4 IMAD R0, R0, R28, RZ ;  /* 0x0000001c0000c224 */ /* 0x000fc600078e02ff */
[----:B------:R-:W-:Y:S01]  /*1380*/  @!P1 SHF.R.S32.HI R10, RZ, 0x1f, R9 ;  /* 0x0000001fff0a9819 */ /* 0x000fe20000011409 */
[-C--:B------:R-:W-:Y:S01]  /*1390*/  @!P4 IMAD R0, R18, R5.reuse, R0 ;  /* 0x000000051200c224 */ /* 0x080fe200078e0200 */
[----:B------:R-:W-:Y:S01]  /*13a0*/  @!P4 LEA R18, P3, R20, c[0x0][0x208], 0x2 ;  /* 0x000082001412ca11 */ /* 0x000fe200078610ff */
[----:B------:R-:W-:Y:S02]  /*13b0*/  @!P1 IMAD.MOV.U32 R42, RZ, RZ, R26 ;  /* 0x000000ffff2a9224 */ /* 0x000fe400078e001a */
[----:B------:R-:W-:Y:S01]  /*13c0*/  @!P4 IMAD.IADD R0, R21, 0x1, R0 ;  /* 0x000000011500c824 */ /* 0x000fe200078e0200 */
[----:B------:R-:W-:Y:S01]  /*13d0*/  IADD3 R21, R24, 0x20, RZ ;  /* 0x0000002018157810 */ /* 0x000fe20007ffe0ff */
[----:B------:R-:W-:Y:S02]  /*13e0*/  @!P1 IMAD R10, R10, R28, RZ ;  /* 0x0000001c0a0a9224 */ /* 0x000fe400078e02ff */
[----:B------:R-:W-:Y:S01]  /*13f0*/  @!P1 IMAD.MOV.U32 R43, RZ, RZ, R27 ;  /* 0x000000ffff2b9224 */ /* 0x000fe200078e001b */
[----:B------:R-:W-:Y:S01]  /*1400*/  @!P4 LEA.HI.X R19, R20, c[0x0][0x20c], R0, 0x2, P3 ;  /* 0x000083001413ca11 */ /* 0x000fe200018f1400 */
[----:B------:R-:W-:Y:S01]  /*1410*/  @!P1 IMAD R10, R9, R5, R10 ;  /* 0x00000005090a9224 */ /* 0x000fe200078e020a */
[----:B------:R-:W-:Y:S01]  /*1420*/  @!P0 SHF.R.S32.HI R0, RZ, 0x1f, R24 ;  /* 0x0000001fff008819 */ /* 0x000fe20000011418 */
[----:B------:R-:W-:-:S02]  /*1430*/  @!P1 IMAD.WIDE.U32 R42, R28, R9, R42 ;  /* 0x000000091c2a9225 */ /* 0x000fc400078e002a */
[----:B------:R0:W2:Y:S01]  /*1440*/  @!P4 LDG.E R22, [R18.64] ;  /* 0x000000081216c981 */ /* 0x0000a2000c1e1900 */
[----:B------:R-:W-:Y:S01]  /*1450*/  IADD3 R20, R24, 0x28, RZ ;  /* 0x0000002818147810 */ /* 0x000fe20007ffe0ff */
[----:B------:R-:W-:Y:S01]  /*1460*/  @!P0 IMAD R0, R0, R28, RZ ;  /* 0x0000001c00008224 */ /* 0x000fe200078e02ff */
[----:B------:R-:W-:Y:S01]  /*1470*/  ISETP.GE.OR P5, PT, R21, c[0x0][0x314], !P2 ;  /* 0x0000c50015007a0c */ /* 0x000fe200057a6670 */
[----:B------:R-:W-:Y:S01]  /*1480*/  IMAD.MOV.U32 R23, RZ, RZ, -0x800000 ;  /* 0xff800000ff177424 */ /* 0x000fe200078e00ff */
[----:B------:R-:W-:Y:S01]  /*1490*/  @!P6 SHF.R.S32.HI R9, RZ, 0x1f, R15 ;  /* 0x0000001fff09e819 */ /* 0x000fe2000001140f */
[----:B------:R-:W-:Y:S01]  /*14a0*/  @!P0 IMAD R0, R24, R5, R0 ;  /* 0x0000000518008224 */ /* 0x000fe200078e0200 */
[----:B------:R-:W-:Y:S01]  /*14b0*/  ISETP.GE.OR P4, PT, R20, c[0x0][0x314], !P2 ;  /* 0x0000c50014007a0c */ /* 0x000fe20005786670 */
[----:B------:R-:W-:Y:S02]  /*14c0*/  @!P6 IMAD.MOV.U32 R34, RZ, RZ, R26 ;  /* 0x000000ffff22e224 */ /* 0x000fe400078e001a */
[----:B------:R-:W-:-:S02]  /*14d0*/  @!P6 IMAD.MOV.U32 R35, RZ, RZ, R27 ;  /* 0x000000ffff23e224 */ /* 0x000fc400078e001b */
[----:B------:R-:W-:Y:S02]  /*14e0*/  @!P6 IMAD R9, R9, R28, RZ ;  /* 0x0000001c0909e224 */ /* 0x000fe400078e02ff */
[----:B------:R-:W-:Y:S02]  /*14f0*/  @!P1 IMAD.IADD R10, R43, 0x1, R10 ;  /* 0x000000012b0a9824 */ /* 0x000fe400078e020a */
[----:B------:R-:W-:-:S04]  /*1500*/  @!P6 IMAD.WIDE.U32 R34, R28, R15, R34 ;  /* 0x0000000f1c22e225 */ /* 0x000fc800078e0022 */
[----:B------:R-:W-:Y:S02]  /*1510*/  @!P6 IMAD R9, R15, R5, R9 ;  /* 0x000000050f09e224 */ /* 0x000fe400078e0209 */
[----:B0-----:R-:W-:Y:S02]  /*1520*/  @!P0 IMAD.MOV.U32 R18, RZ, RZ, R26 ;  /* 0x000000ffff128224 */ /* 0x001fe400078e001a */
[----:B------:R-:W-:-:S04]  /*1530*/  @!P0 IMAD.MOV.U32 R19, RZ, RZ, R27 ;  /* 0x000000ffff138224 */ /* 0x000fc800078e001b */
[----:B------:R-:W-:-:S04]  /*1540*/  @!P0 IMAD.WIDE.U32 R18, R28, R24, R18 ;  /* 0x000000181c128225 */ /* 0x000fc800078e0012 */
[----:B------:R-:W-:Y:S01]  /*1550*/  @!P0 IMAD.IADD R0, R19, 0x1, R0 ;  /* 0x0000000113008824 */ /* 0x000fe200078e0200 */
[----:B------:R-:W-:Y:S02]  /*1560*/  @!P0 LEA R32, P3, R18, c[0x0][0x208], 0x2 ;  /* 0x0000820012208a11 */ /* 0x000fe400078610ff */
[----:B------:R-:W-:Y:S02]  /*1570*/  IADD3 R19, R24, 0x30, RZ ;  /* 0x0000003018137810 */ /* 0x000fe40007ffe0ff */
[----:B------:R-:W-:Y:S02]  /*1580*/  @!P0 LEA.HI.X R33, R18, c[0x0][0x20c], R0, 0x2, P3 ;  /* 0x0000830012218a11 */ /* 0x000fe400018f1400 */
[----:B------:R-:W-:Y:S02]  /*1590*/  IADD3 R18, R24, 0x38, RZ ;  /* 0x0000003818127810 */ /* 0x000fe40007ffe0ff */
[----:B------:R-:W-:Y:S01]  /*15a0*/  ISETP.GE.OR P3, PT, R19, c[0x0][0x314], !P2 ;  /* 0x0000c50013007a0c */ /* 0x000fe20005766670 */
[----:B------:R0:W3:Y:S01]  /*15b0*/  @!P0 LDG.E R23, [R32.64] ;  /* 0x0000000820178981 */ /* 0x0000e2000c1e1900 */
[----:B------:R-:W-:-:S02]  /*15c0*/  ISETP.GE.OR P2, PT, R18, c[0x0][0x314], !P2 ;  /* 0x0000c50012007a0c */ /* 0x000fc40005746670 */
[----:B------:R-:W-:Y:S02]  /*15d0*/  @!P5 SHF.R.S32.HI R0, RZ, 0x1f, R21 ;  /* 0x0000001fff00d819 */ /* 0x000fe40000011415 */
[----:B------:R-:W-:Y:S01]  /*15e0*/  @!P1 LEA R36, P0, R42, c[0x0][0x208], 0x2 ;  /* 0x000082002a249a11 */ /* 0x000fe200078010ff */
[----:B------:R-:W-:Y:S01]  /*15f0*/  @!P6 IMAD.IADD R9, R35, 0x1, R9 ;  /* 0x000000012309e824 */ /* 0x000fe200078e0209 */
[----:B------:R-:W-:Y:S01]  /*1600*/  @!P4 SHF.R.S32.HI R15, RZ, 0x1f, R20 ;  /* 0x0000001fff0fc819 */ /* 0x000fe20000011414 */
[-C--:B------:R-:W-:Y:S01]  /*1610*/  @!P5 IMAD R0, R0, R28.reuse, RZ ;  /* 0x0000001c0000d224 */ /* 0x080fe200078e02ff */
[----:B------:R-:W-:Y:S02]  /*1620*/  @!P1 LEA.HI.X R37, R42, c[0x0][0x20c], R10, 0x2, P0 ;  /* 0x000083002a259a11 */ /* 0x000fe400000f140a */
[C---:B------:R-:W-:Y:S01]  /*1630*/  @!P6 LEA R42, P0, R34.reuse, c[0x0][0x208], 0x2 ;  /* 0x00008200222aea11 */ /* 0x040fe200078010ff */
[----:B------:R-:W-:Y:S02]  /*1640*/  @!P5 IMAD R0, R21, R5, R0 ;  /* 0x000000051500d224 */ /* 0x000fe400078e0200 */
[----:B------:R-:W-:Y:S01]  /*1650*/  @!P4 IMAD R15, R15, R28, RZ ;  /* 0x0000001c0f0fc224 */ /* 0x000fe200078e02ff */
[----:B------:R-:W-:Y:S01]  /*1660*/  @!P6 LEA.HI.X R43, R34, c[0x0][0x20c], R9, 0x2, P0 ;  /* 0x00008300222bea11 */ /* 0x000fe200000f1409 */
[----:B------:R-:W-:Y:S01]  /*1670*/  @!P4 IMAD.MOV.U32 R46, RZ, RZ, R26 ;  /* 0x000000ffff2ec224 */ /* 0x000fe200078e001a */
[----:B------:R-:W-:Y:S01]  /*1680*/  @!P2 SHF.R.S32.HI R9, RZ, 0x1f, R18 ;  /* 0x0000001fff09a819 */ /* 0x000fe20000011412 */
[----:B------:R-:W-:-:S02]  /*1690*/  @!P4 IMAD.MOV.U32 R47, RZ, RZ, R27 ;  /* 0x000000ffff2fc224 */ /* 0x000fc400078e001b */
        /* <DEDUP_REMOVED lines=26> */
[----:B------:R0:W4:Y:S01]  /*1840*/  @!P1 LDG.E R0, [R36.64] ;  /* 0x0000000824009981 */ /* 0x000122000c1e1900 */
[----:B------:R-:W-:-:S03]  /*1850*/  @!P3 IMAD.IADD R10, R35, 0x1, R10 ;  /* 0x00000001230ab824 */ /* 0x000fc600078e020a */
[----:B------:R1:W5:Y:S04]  /*1860*/  @!P5 LDG.E R9, [R20.64] ;  /* 0x000000081409d981 */ /* 0x000368000c1e1900 */
[----:B------:R-:W5:Y:S01]  /*1870*/  @!P6 LDG.E R15, [R42.64] ;  /* 0x000000082a0fe981 */ /* 0x000f62000c1e1900 */
[----:B0-----:R-:W-:Y:S01]  /*1880*/  @!P3 LEA R36, P1, R34, c[0x0][0x208], 0x2 ;  /* 0x000082002224ba11 */ /* 0x001fe200078210ff */
[----:B-1----:R-:W-:-:S03]  /*1890*/  IMAD.MOV.U32 R20, RZ, RZ, -0x800000 ;  /* 0xff800000ff147424 */ /* 0x002fc600078e00ff */
[----:B------:R-:W-:Y:S01]  /*18a0*/  @!P3 LEA.HI.X R37, R34, c[0x0][0x20c], R10, 0x2, P1 ;  /* 0x000083002225ba11 */ /* 0x000fe200008f140a */
[----:B------:R-:W-:Y:S02]  /*18b0*/  IMAD.MOV.U32 R10, RZ, RZ, -0x800000 ;  /* 0xff800000ff0a7424 */ /* 0x000fe400078e00ff */
[----:B------:R-:W-:Y:S01]  /*18c0*/  IMAD.MOV.U32 R21, RZ, RZ, -0x800000 ;  /* 0xff800000ff157424 */ /* 0x000fe200078e00ff */
[----:B------:R0:W5:Y:S04]  /*18d0*/  @!P2 LDG.E R20, [R18.64] ;  /* 0x000000081214a981 */ /* 0x000168000c1e1900 */
[----:B------:R1:W5:Y:S04]  /*18e0*/  @!P4 LDG.E R10, [R32.64] ;  /* 0x00000008200ac981 */ /* 0x000368000c1e1900 */
[----:B------:R-:W5:Y:S01]  /*18f0*/  @!P3 LDG.E R21, [R36.64] ;  /* 0x000000082415b981 */ /* 0x000f62000c1e1900 */
[----:B------:R-:W-:-:S04]  /*1900*/  IABS R26, c[0x0][0x1c0] ;  /* 0x00007000001a7a13 */ /* 0x000fc80000000000 */
[----:B-1----:R-:W1:Y:S08]  /*1910*/  I2F.U32.RP R32, R26 ;  /* 0x0000001a00207306 */ /* 0x002e700000209000 */
[----:B-1----:R-:W1:Y:S02]  /*1920*/  MUFU.RCP R32, R32 ;  /* 0x0000002000207308 */ /* 0x002e640000001000 */
[----:B-1----:R-:W-:-:S06]  /*1930*/  IADD3 R32, R32, 0xffffffe, RZ ;  /* 0x0ffffffe20207810 */ /* 0x002fcc0007ffe0ff */
[----:B------:R-:W1:Y:S01]  /*1940*/  F2I.FTZ.U32.TRUNC.NTZ R33, R32 ;  /* 0x0000002000217305 */ /* 0x000e62000021f000 */
[----:B0-----:R-:W-:Y:S01]  /*1950*/  IABS R19, R6 ;  /* 0x0000000600137213 */ /* 0x001fe20000000000 */
[----:B-1----:R-:W-:Y:S02]  /*1960*/  IMAD.MOV R18, RZ, RZ, -R33 ;  /* 0x000000ffff127224 */ /* 0x002fe400078e0a21 */
[----:B------:R-:W-:Y:S02]  /*1970*/  IMAD.MOV.U32 R32, RZ, RZ, RZ ;  /* 0x000000ffff207224 */ /* 0x000fe400078e00ff */
[----:B------:R-:W-:Y:S01]  /*1980*/  IMAD R27, R18, R26, RZ ;  /* 0x0000001a121b7224 */ /* 0x000fe200078e02ff */
[----:B------:R-:W-:-:S03]  /*1990*/  IABS R18, c[0x0][0x1c0] ;  /* 0x0000700000127a13 */ /* 0x000fc60000000000 */
[----:B------:R-:W-:-:S04]  /*19a0*/  IMAD.HI.U32 R27, R33, R27, R32 ;  /* 0x0000001b211b7227 */ /* 0x000fc800078e0020 */
[----:B------:R-:W-:Y:S02]  /*19b0*/  IMAD.MOV R18, RZ, RZ, -R18 ;  /* 0x000000ffff127224 */ /* 0x000fe400078e0a12 */
[----:B------:R-:W-:Y:S01]  /*19c0*/  IMAD.HI.U32 R27, R27, R19, RZ ;  /* 0x000000131b1b7227 */ /* 0x000fe200078e00ff */
[----:B------:R-:W-:-:S03]  /*19d0*/  ISETP.GT.AND P1, PT, R39, 0x37f, PT ;  /* 0x0000037f2700780c */ /* 0x000fc60003f24270 */
[----:B------:R-:W-:Y:S01]  /*19e0*/  IMAD R18, R27, R18, R19 ;  /* 0x000000121b127224 */ /* 0x000fe200078e0213 */
[C---:B------:R-:W-:Y:S02]  /*19f0*/  ISETP.GT.AND P2, PT, R39.reuse, 0x3ff, PT ;  /* 0x000003ff2700780c */ /* 0x040fe40003f44270 */
[C---:B------:R-:W-:Y:S02]  /*1a00*/  ISETP.GT.AND P0, PT, R39.reuse, 0x2ff, PT ;  /* 0x000002ff2700780c */ /* 0x040fe40003f04270 */
[----:B------:R-:W-:Y:S02]  /*1a10*/  ISETP.GT.U32.AND P4, PT, R26, R18, PT ;  /* 0x000000121a00720c */ /* 0x000fe40003f84070 */
[C---:B------:R-:W-:Y:S01]  /*1a20*/  ISETP.GT.AND P3, PT, R39.reuse, 0x27f, PT ;  /* 0x0000027f2700780c */ /* 0x040fe20003f64270 */
[----:B------:R-:W-:Y:S01]  /*1a30*/  IMAD R24, R24, 0x11, R25 ;  /* 0x0000001118187824 */ /* 0x000fe200078e0219 */
[----:B------:R-:W-:-:S09]  /*1a40*/  ISETP.GT.AND P6, PT, R39, 0x7f, PT ;  /* 0x0000007f2700780c */ /* 0x000fd20003fc4270 */
[----:B------:R-:W-:Y:S01]  /*1a50*/  @!P4 IMAD.IADD R18, R18, 0x1, -R26 ;  /* 0x000000011212c824 */ /* 0x000fe200078e0a1a */
[----:B------:R-:W-:Y:S02]  /*1a60*/  LOP3.LUT R6, R6, c[0x0][0x1c0], RZ, 0x3c, !PT ;  /* 0x0000700006067a12 */ /* 0x000fe400078e3cff */
[----:B------:R-:W-:Y:S01]  /*1a70*/  @!P4 IADD3 R27, R27, 0x1, RZ ;  /* 0x000000011b1bc810 */ /* 0x000fe20007ffe0ff */
[----:B--2---:R-:W-:Y:S01]  /*1a80*/  @!P1 STS [R24.X4+0x220], R22 ;  /* 0x0002201618009388 */ /* 0x004fe20000004800 */
[C---:B------:R-:W-:Y:S01]  /*1a90*/  ISETP.GT.AND P1, PT, R39.reuse, 0x17f, PT ;  /* 0x0000017f2700780c */ /* 0x040fe20003f24270 */
[----:B------:R-:W-:Y:S02]  /*1aa0*/  BSSY B0, `(.L_x_57) ;  /* 0x0000030000007945 */ /* 0x000fe40003800000 */
[----:B---3--:R-:W-:Y:S01]  /*1ab0*/  @!P2 STS [R24.X4], R23 ;  /* 0x000000171800a388 */ /* 0x008fe20000004800 */
[----:B------:R-:W-:-:S03]  /*1ac0*/  ISETP.GT.AND P2, PT, R39, 0x1ff, PT ;  /* 0x000001ff2700780c */ /* 0x000fc60003f44270 */
[----:B----4-:R0:W-:Y:S01]  /*1ad0*/  @!P0 STS [R24.X4+0x440], R0 ;  /* 0x0004400018008388 */ /* 0x0101e20000004800 */
[----:B------:R-:W-:-:S03]  /*1ae0*/  ISETP.GT.AND P0, PT, R39, 0xff, PT ;  /* 0x000000ff2700780c */ /* 0x000fc60003f04270 */
[----:B-----5:R1:W-:Y:S01]  /*1af0*/  @!P3 STS [R24.X4+0x660], R15 ;  /* 0x0006600f1800b388 */ /* 0x0203e20000004800 */
[----:B------:R-:W-:-:S05]  /*1b00*/  ISETP.GE.U32.AND P3, PT, R18, R26, PT ;  /* 0x0000001a1200720c */ /* 0x000fca0003f66070 */
        /* <DEDUP_REMOVED lines=14> */
[----:B-1----:R-:W-:Y:S01]  /*1bf0*/  MOV R24, R14 ;  /* 0x0000000e00187202 */ /* 0x002fe20000000f00 */
[----:B------:R-:W-:Y:S01]  /*1c00*/  IMAD.MOV.U32 R18, RZ, RZ, R31 ;  /* 0x000000ffff127224 */ /* 0x000fe200078e001f */
[----:B------:R-:W-:Y:S02]  /*1c10*/  MOV R23, R13 ;  /* 0x0000000d00177202 */ /* 0x000fe40000000f00 */
[----:B------:R-:W-:Y:S02]  /*1c20*/  MOV R22, 0x1c40 ;  /* 0x00001c4000167802 */ /* 0x000fe40000000f00 */
[----:B------:R-:W-:Y:S05]  /*1c30*/  CALL.REL.NOINC `($__internal_1_$__cuda_sm20_div_s64) ;  /* 0x000035e000007944 */ /* 0x000fea0003c00000 */
[----:B------:R-:W-:Y:S02]  /*1c40*/  MOV R42, R0 ;  /* 0x00000000002a7202 */ /* 0x000fe40000000f00 */
[----:B------:R-:W-:Y:S01]  /*1c50*/  MOV R43, R21 ;  /* 0x00000015002b7202 */ /* 0x000fe20000000f00 */
[----:B------:R-:W-:Y:S05]  /*1c60*/  BRA `(.L_x_59) ;  /* 0x0000013000007947 */ /* 0x000fea0003800000 */
.L_x_58:
        /* <DEDUP_REMOVED lines=19> */
.L_x_59:
[----:B------:R-:W-:Y:S05]  /*1da0*/  BSYNC B0 ;  /* 0x0000000000007941 */ /* 0x000fea0003800000 */
.L_x_57:
[----:B------:R-:W-:Y:S01]  /*1db0*/  BAR.SYNC.DEFER_BLOCKING 0x0 ;  /* 0x0000000000007b1d */ /* 0x000fe20000010000 */
[----:B------:R-:W-:Y:S01]  /*1dc0*/  LEA.HI R8, R8, R39, RZ, 0x3 ;  /* 0x0000002708087211 */ /* 0x000fe200078f18ff */
[----:B------:R-:W-:Y:S01]  /*1dd0*/  IMAD.MOV.U32 R37, RZ, RZ, -0x800000 ;  /* 0xff800000ff257424 */ /* 0x000fe200078e00ff */
[----:B------:R-:W-:Y:S01]  /*1de0*/  MOV R35, 0xff800000 ;  /* 0xff80000000237802 */ /* 0x000fe20000000f00 */
[----:B------:R-:W-:Y:S01]  /*1df0*/  IMAD.MOV.U32 R38, RZ, RZ, -0x800000 ;  /* 0xff800000ff267424 */ /* 0x000fe200078e00ff */
[----:B------:R-:W-:Y:S01]  /*1e00*/  LOP3.LUT R0, R8, 0xfffffff8, RZ, 0xc0, !PT ;  /* 0xfffffff808007812 */ /* 0x000fe200078ec0ff */
[----:B------:R-:W-:Y:S01]  /*1e10*/  IMAD.MOV.U32 R36, RZ, RZ, -0x800000 ;  /* 0xff800000ff247424 */ /* 0x000fe200078e00ff */
[----:B-1----:R-:W-:Y:S01]  /*1e20*/  SHF.R.S32.HI R15, RZ, 0x3, R8 ;  /* 0x00000003ff0f7819 */ /* 0x002fe20000011408 */
[----:B------:R-:W-:Y:S01]  /*1e30*/  IMAD.MOV.U32 R33, RZ, RZ, -0x800000 ;  /* 0xff800000ff217424 */ /* 0x000fe200078e00ff */
[----:B------:R-:W-:Y:S01]  /*1e40*/  MOV R31, 0xff800000 ;  /* 0xff800000001f7802 */ /* 0x000fe20000000f00 */
[----:B------:R-:W-:Y:S01]  /*1e50*/  IMAD.IADD R39, R39, 0x1, -R0 ;  /* 0x0000000127277824 */ /* 0x000fe200078e0a00 */
[----:B------:R-:W-:Y:S01]  /*1e60*/  IABS R10, R3 ;  /* 0x00000003000a7213 */ /* 0x000fe20000000000 */
[----:B------:R-:W-:Y:S01]  /*1e70*/  IMAD.MOV.U32 R34, RZ, RZ, -0x800000 ;  /* 0xff800000ff227424 */ /* 0x000fe200078e00ff */
[----:B------:R-:W-:Y:S01]  /*1e80*/  IABS R9, c[0x0][0x1c0] ;  /* 0x0000700000097a13 */ /* 0x000fe20000000000 */
[----:B------:R-:W-:Y:S01]  /*1e90*/  IMAD R25, R39, 0x11, R15 ;  /* 0x0000001127197824 */ /* 0x000fe200078e020f */
[----:B------:R-:W0:Y:S01]  /*1ea0*/  I2F.RP R27, R10 ;  /* 0x0000000a001b7306 */ /* 0x000e220000209400 */
[----:B------:R-:W-:Y:S01]  /*1eb0*/  IMAD.MOV.U32 R32, RZ, RZ, -0x800000 ;  /* 0xff800000ff207424 */ /* 0x000fe200078e00ff */
[----:B------:R-:W-:Y:S01]  /*1ec0*/  ULDC.U8 UR4, c[0x0][0x329] ;  /* 0x0000ca4000047ab9 */ /* 0x000fe20000000000 */
[----:B------:R-:W-:Y:S01]  /*1ed0*/  IMAD.MOV.U32 R46, RZ, RZ, RZ ;  /* 0x000000ffff2e7224 */ /* 0x000fe200078e00ff */
[----:B------:R-:W-:Y:S01]  /*1ee0*/  BSSY B1, `(.L_x_60) ;  /* 0x0000257000017945 */ /* 0x000fe20003800000 */
[----:B------:R-:W-:Y:S01]  /*1ef0*/  IMAD.MOV.U32 R30, RZ, RZ, 0x7f800000 ;  /* 0x7f800000ff1e7424 */ /* 0x000fe200078e00ff */
[----:B------:R-:W-:Y:S04]  /*1f00*/  @!P6 LDS R37, [R25.X4] ;  /* 0x000000001925e984 */ /* 0x000fe80000004800 */
[----:B------:R-:W1:Y:S01]  /*1f10*/  @!P6 LDS R38, [R25.X4+0x220] ;  /* 0x000220001926e984 */ /* 0x000e620000004800 */
[----:B0-----:R-:W0:Y:S03]  /*1f20*/  MUFU.RCP R27, R27 ;  /* 0x0000001b001b7308 */ /* 0x001e260000001000 */
[----:B------:R-:W2:Y:S04]  /*1f30*/  @!P6 LDS R35, [R25.X4+0x440] ;  /* 0x000440001923e984 */ /* 0x000ea80000004800 */
[----:B------:R-:W3:Y:S04]  /*1f40*/  @!P6 LDS R36, [R25.X4+0x660] ;  /* 0x000660001924e984 */ /* 0x000ee80000004800 */
[----:B------:R-:W4:Y:S04]  /*1f50*/  @!P6 LDS R33, [R25.X4+0x880] ;  /* 0x000880001921e984 */ /* 0x000f280000004800 */
[----:B------:R-:W5:Y:S01]  /*1f60*/  @!P6 LDS R34, [R25.X4+0xaa0] ;  /* 0x000aa0001922e984 */ /* 0x000f620000004800 */
[----:B0-----:R-:W-:-:S03]  /*1f70*/  IADD3 R27, R27, 0xffffffe, RZ ;  /* 0x0ffffffe1b1b7810 */ /* 0x001fc60007ffe0ff */
[----:B------:R-:W0:Y:S01]  /*1f80*/  @!P6 LDS R31, [R25.X4+0xcc0] ;  /* 0x000cc000191fe984 */ /* 0x000e220000004800 */
[----:B------:R-:W-:Y:S03]  /*1f90*/  F2I.FTZ.U32.TRUNC.NTZ R47, R27 ;  /* 0x0000001b002f7305 */ /* 0x000fe6000021f000 */
[----:B------:R-:W0:Y:S01]  /*1fa0*/  @!P6 LDS R32, [R25.X4+0xee0] ;  /* 0x000ee0001920e984 */ /* 0x000e220000004800 */
[----:B-1----:R-:W-:-:S04]  /*1fb0*/  FMNMX.FTZ R8, R37, R38, !PT ;  /* 0x0000002625087209 */ /* 0x002fc80007810000 */
[----:B--2---:R-:W-:-:S04]  /*1fc0*/  FMNMX.FTZ R8, R8, R35, !PT ;  /* 0x0000002308087209 */ /* 0x004fc80007810000 */
[----:B---3--:R-:W-:-:S04]  /*1fd0*/  FMNMX.FTZ R8, R8, R36, !PT ;  /* 0x0000002408087209 */ /* 0x008fc80007810000 */
[----:B----4-:R-:W-:-:S04]  /*1fe0*/  FMNMX.FTZ R8, R8, R33, !PT ;  /* 0x0000002108087209 */ /* 0x010fc80007810000 */
[----:B-----5:R-:W-:-:S04]  /*1ff0*/  FMNMX.FTZ R8, R8, R34, !PT ;  /* 0x0000002208087209 */ /* 0x020fc80007810000 */
[----:B0-----:R-:W-:-:S04]  /*2000*/  FMNMX.FTZ R8, R8, R31, !PT ;  /* 0x0000001f08087209 */ /* 0x001fc80007810000 */
[----:B------:R-:W-:-:S05]  /*2010*/  FMNMX.FTZ R8, R8, R32, !PT ;  /* 0x0000002008087209 */ /* 0x000fca0007810000 */
        /* <DEDUP_REMOVED lines=27> */
[----:B------:R-:W-:-:S05]  /*21d0*/  FMUL.FTZ R18, R18, 1.4426950216293334961 ;  /* 0x3fb8aa3b12127820 */ /* 0x000fca0000410000 */
[----:B------:R-:W2:Y:S01]  /*21e0*/  MUFU.EX2 R22, R22 ;  /* 0x0000001600167308 */ /* 0x000ea20000000800 */
[----:B0-----:R-:W-:Y:S02]  /*21f0*/  FADD.FTZ R24, R26, R24 ;  /* 0x000000181a187221 */ /* 0x001fe40000010000 */
[----:B------:R-:W-:-:S05]  /*2200*/  IMAD.MOV.U32 R26, RZ, RZ, RZ ;  /* 0x000000ffff1a7224 */ /* 0x000fca00078e00ff */
[----:B------:R-:W0:Y:S01]  /*2210*/  MUFU.EX2 R21, R21 ;  /* 0x0000001500157308 */ /* 0x000e220000000800 */
[----:B-1----:R-:W-:-:S07]  /*2220*/  FADD.FTZ R23, R24, R23 ;  /* 0x0000001718177221 */ /* 0x002fce0000010000 */
[----:B------:R-:W1:Y:S01]  /*2230*/  MUFU.EX2 R20, R20 ;  /* 0x0000001400147308 */ /* 0x000e620000000800 */
[----:B--2---:R-:W-:-:S07]  /*2240*/  FADD.FTZ R22, R23, R22 ;  /* 0x0000001617167221 */ /* 0x004fce0000010000 */
[----:B------:R-:W2:Y:S01]  /*2250*/  MUFU.EX2 R19, R19 ;  /* 0x0000001300137308 */ /* 0x000ea20000000800 */
[----:B0-----:R-:W-:-:S07]  /*2260*/  FADD.FTZ R21, R22, R21 ;  /* 0x0000001516157221 */ /* 0x001fce0000010000 */
[----:B------:R-:W0:Y:S01]  /*2270*/  MUFU.EX2 R18, R18 ;  /* 0x0000001200127308 */ /* 0x000e220000000800 */
[----:B-1----:R-:W-:Y:S02]  /*2280*/  FADD.FTZ R20, R21, R20 ;  /* 0x0000001415147221 */ /* 0x002fe40000010000 */
[----:B------:R-:W-:-:S04]  /*2290*/  IMAD.MOV R21, RZ, RZ, -R47 ;  /* 0x000000ffff157224 */ /* 0x000fc800078e0a2f */
[----:B------:R-:W-:Y:S02]  /*22a0*/  IMAD R21, R21, R10, RZ ;  /* 0x0000000a15157224 */ /* 0x000fe400078e02ff */
[----:B--2---:R-:W-:Y:S02]  /*22b0*/  FADD.FTZ R20, R20, R19 ;  /* 0x0000001314147221 */ /* 0x004fe40000010000 */
[----:B------:R0:W1:Y:S01]  /*22c0*/  MUFU.RCP R19, R8 ;  /* 0x0000000800137308 */ /* 0x0000620000001000 */
[----:B------:R-:W-:-:S04]  /*22d0*/  IMAD.HI.U32 R21, R47, R21, R46 ;  /* 0x000000152f157227 */ /* 0x000fc800078e002e */
[----:B0-----:R-:W-:Y:S01]  /*22e0*/  FADD.FTZ R8, R20, R18 ;  /* 0x0000001214087221 */ /* 0x001fe20000010000 */
[----:B-1----:R-:W-:Y:S01]  /*22f0*/  IADD3 R19, R19, 0xffffffe, RZ ;  /* 0x0ffffffe13137810 */ /* 0x002fe20007ffe0ff */
[----:B------:R-:W-:-:S03]  /*2300*/  IMAD.IADD R20, R7, 0x1, R10 ;  /* 0x0000000107147824 */ /* 0x000fc600078e020a */
[----:B------:R-:W0:Y:S01]  /*2310*/  SHFL.BFLY PT, R18, R8, 0x4, 0x1f ;  /* 0x0c801f0008127f89 */ /* 0x000e2200000e0000 */
[----:B------:R-:W1:Y:S02]  /*2320*/  F2I.FTZ.U32.TRUNC.NTZ R27, R19 ;  /* 0x00000013001b7305 */ /* 0x000e64000021f000 */
[----:B-1----:R-:W-:Y:S02]  /*2330*/  IADD3 R7, RZ, -R27, RZ ;  /* 0x8000001bff077210 */ /* 0x002fe40007ffe0ff */
[----:B------:R-:W-:-:S03]  /*2340*/  IABS R19, R20 ;  /* 0x0000001400137213 */ /* 0x000fc60000000000 */
[----:B------:R-:W-:Y:S01]  /*2350*/  IMAD R7, R7, R9, RZ ;  /* 0x0000000907077224 */ /* 0x000fe200078e02ff */
[----:B------:R-:W-:Y:S01]  /*2360*/  MOV R23, R19 ;  /* 0x0000001300177202 */ /* 0x000fe20000000f00 */
[----:B0-----:R-:W-:Y:S01]  /*2370*/  FADD.FTZ R18, R8, R18 ;  /* 0x0000001208127221 */ /* 0x001fe20000010000 */
[----:B------:R-:W-:Y:S01]  /*2380*/  IABS R8, R3 ;  /* 0x0000000300087213 */ /* 0x000fe20000000000 */
[----:B------:R-:W-:Y:S01]  /*2390*/  IMAD.HI.U32 R7, R27, R7, R26 ;  /* 0x000000071b077227 */ /* 0x000fe200078e001a */
[----:B------:R-:W-:Y:S02]  /*23a0*/  IABS R19, c[0x0][0x1c0] ;  /* 0x0000700000137a13 */ /* 0x000fe40000000000 */
[----:B------:R-:W0:Y:S01]  /*23b0*/  SHFL.BFLY PT, R22, R18, 0x2, 0x1f ;  /* 0x0c401f0012167f89 */ /* 0x000e2200000e0000 */
[----:B------:R-:W-:Y:S02]  /*23c0*/  IMAD.MOV R8, RZ, RZ, -R8 ;  /* 0x000000ffff087224 */ /* 0x000fe400078e0a08 */
[----:B------:R-:W-:-:S04]  /*23d0*/  IMAD.HI.U32 R21, R21, R23, RZ ;  /* 0x0000001715157227 */ /* 0x000fc800078e00ff */
[----:B------:R-:W-:Y:S02]  /*23e0*/  IMAD R8, R21, R8, R23 ;  /* 0x0000000815087224 */ /* 0x000fe400078e0217 */
[----:B------:R-:W-:Y:S02]  /*23f0*/  IMAD.MOV R19, RZ, RZ, -R19 ;  /* 0x000000ffff137224 */ /* 0x000fe400078e0a13 */
[----:B------:R-:W-:Y:S01]  /*2400*/  IMAD.HI.U32 R7, R7, R23, RZ ;  /* 0x0000001707077227 */ /* 0x000fe200078e00ff */
[----:B------:R-:W-:-:S03]  /*2410*/  ISETP.GT.U32.AND P0, PT, R10, R8, PT ;  /* 0x000000080a00720c */ /* 0x000fc60003f04070 */
[----:B------:R-:W-:-:S05]  /*2420*/  IMAD R19, R7, R19, R23 ;  /* 0x0000001307137224 */ /* 0x000fca00078e0217 */
[----:B------:R-:W-:Y:S01]  /*2430*/  ISETP.GT.U32.AND P5, PT, R9, R19, PT ;  /* 0x000000130900720c */ /* 0x000fe20003fa4070 */
[----:B0-----:R-:W-:-:S04]  /*2440*/  FADD.FTZ R22, R18, R22 ;  /* 0x0000001612167221 */ /* 0x001fc80000010000 */
[-C--:B------:R-:W-:Y:S02]  /*2450*/  @!P0 IADD3 R8, R8, -R10.reuse, RZ ;  /* 0x8000000a08088210 */ /* 0x080fe40007ffe0ff */
[----:B------:R-:W-:Y:S01]  /*2460*/  @!P0 IADD3 R21, R21, 0x1, RZ ;  /* 0x0000000115158810 */ /* 0x000fe20007ffe0ff */
[----:B------:R-:W0:Y:S01]  /*2470*/  SHFL.BFLY PT, R18, R22, 0x1, 0x1f ;  /* 0x0c201f0016127f89 */ /* 0x000e2200000e0000 */
[-C--:B------:R-:W-:Y:S02]  /*2480*/  ISETP.GE.U32.AND P4, PT, R8, R10.reuse, PT ;  /* 0x0000000a0800720c */ /* 0x080fe40003f86070 */
[C---:B------:R-:W-:Y:S02]  /*2490*/  LOP3.LUT R8, R20.reuse, R10, RZ, 0x3c, !PT ;  /* 0x0000000a14087212 */ /* 0x040fe400078e3cff */
[----:B------:R-:W-:Y:S01]  /*24a0*/  @!P5 IMAD.IADD R19, R19, 0x1, -R9 ;  /* 0x000000011313d824 */ /* 0x000fe200078e0a09 */
[----:B------:R-:W-:Y:S02]  /*24b0*/  LOP3.LUT R20, R20, c[0x0][0x1c0], RZ, 0x3c, !PT ;  /* 0x0000700014147a12 */ /* 0x000fe400078e3cff */
[----:B------:R-:W-:-:S02]  /*24c0*/  ISETP.GE.AND P3, PT, R8, RZ, PT ;  /* 0x000000ff0800720c */ /* 0x000fc40003f66270 */
[----:B------:R-:W-:Y:S01]  /*24d0*/  ISETP.GE.U32.AND P1, PT, R19, R9, PT ;  /* 0x000000091300720c */ /* 0x000fe20003f26070 */
[----:B------:R-:W1:Y:S01]  /*24e0*/  S2R R8, SR_TID.X ;  /* 0x0000000000087919 */ /* 0x000e620000002100 */
[----:B------:R-:W-:Y:S02]  /*24f0*/  ISETP.GT.AND P0, PT, R3, RZ, PT ;  /* 0x000000ff0300720c */ /* 0x000fe40003f04270 */
[----:B------:R-:W-:Y:S02]  /*2500*/  @!P5 IADD3 R7, R7, 0x1, RZ ;  /* 0x000000010707d810 */ /* 0x000fe40007ffe0ff */
[----:B------:R-:W-:Y:S02]  /*2510*/  ISETP.GE.AND P2, PT, R20, RZ, PT ;  /* 0x000000ff1400720c */ /* 0x000fe40003f46270 */
[----:B------:R-:W-:Y:S02]  /*2520*/  @P4 IADD3 R21, R21, 0x1, RZ ;  /* 0x0000000115154810 */ /* 0x000fe40007ffe0ff */
[----:B------:R-:W-:-:S02]  /*2530*/  ISETP.GT.AND P4, PT, R4, RZ, PT ;  /* 0x000000ff0400720c */ /* 0x000fc40003f84270 */
        /* <DEDUP_REMOVED lines=9> */
[----:B------:R-:W-:Y:S02]  /*25d0*/  SHF.R.S32.HI R19, RZ, 0x1f, R4 ;  /* 0x0000001fff137819 */ /* 0x000fe40000011404 */
[----:B------:R-:W-:Y:S02]  /*25e0*/  @!P2 IADD3 R7, -R7, RZ, RZ ;  /* 0x000000ff0707a210 */ /* 0x000fe40007ffe1ff */
[----:B-1----:R-:W-:Y:S02]  /*25f0*/  LOP3.LUT P2, RZ, R8, 0x7, RZ, 0xc0, !PT ;  /* 0x0000000708ff7812 */ /* 0x002fe4000784c0ff */
[----:B------:R-:W-:Y:S02]  /*2600*/  LEA.HI.SX32 R20, R4, 0x1, 0x1 ;  /* 0x0000000104147811 */ /* 0x000fe400078f0aff */
[----:B------:R-:W-:Y:S01]  /*2610*/  @!P4 IADD3 R20, R19, RZ, RZ ;  /* 0x000000ff1314c210 */ /* 0x000fe20007ffe0ff */
[----:B------:R-:W0:Y:S01]  /*2620*/  @P1 MUFU.LG2 R18, R18 ;  /* 0x0000001200121308 */ /* 0x000e220000000c00 */
[----:B------:R-:W-:Y:S01]  /*2630*/  IMAD.MOV.U32 R19, RZ, RZ, c[0x0][0x214] ;  /* 0x00008500ff137624 */ /* 0x000fe200078e00ff */
[----:B------:R-:W-:-:S02]  /*2640*/  ISETP.GT.OR P2, PT, R8, 0x7f, P2 ;  /* 0x0000007f0800780c */ /* 0x000fc40001744670 */
        /* <DEDUP_REMOVED lines=63> */
.L_x_64:
        /* <DEDUP_REMOVED lines=21> */
.L_x_65:
[----:B------:R-:W-:Y:S05]  /*2b90*/  BSYNC B0 ;  /* 0x0000000000007941 */ /* 0x000fea0003800000 */
.L_x_63:
        /* <DEDUP_REMOVED lines=8> */
[----:B------:R-:W-:Y:S05]  /*2c20*/  CALL.REL.NOINC `($__internal_1_$__cuda_sm20_div_s64) ;  /* 0x000025f000007944 */ /* 0x000fea0003c00000 */
        /* <DEDUP_REMOVED lines=12> */
.L_x_67:
        /* <DEDUP_REMOVED lines=22> */
.L_x_68:
[----:B------:R-:W-:Y:S05]  /*2e50*/  BSYNC B0 ;  /* 0x0000000000007941 */ /* 0x000fea0003800000 */
.L_x_66:
        /* <DEDUP_REMOVED lines=11> */
[----:B------:R-:W-:Y:S05]  /*2f10*/  CALL.REL.NOINC `($__internal_1_$__cuda_sm20_div_s64) ;  /* 0x0000230000007944 */ /* 0x000fea0003c00000 */
        /* <DEDUP_REMOVED lines=11> */
.L_x_70:
        /* <DEDUP_REMOVED lines=22> */
.L_x_71:
[----:B------:R-:W-:Y:S05]  /*3130*/  BSYNC B0 ;  /* 0x0000000000007941 */ /* 0x000fea0003800000 */
.L_x_69:
        /* <DEDUP_REMOVED lines=52> */
.L_x_73:
        /* <DEDUP_REMOVED lines=22> */
.L_x_74:
[----:B------:R-:W-:Y:S05]  /*35e0*/  BSYNC B0 ;  /* 0x0000000000007941 */ /* 0x000fea0003800000 */
.L_x_72:
        /* <DEDUP_REMOVED lines=22> */
.L_x_76:
        /* <DEDUP_REMOVED lines=22> */
.L_x_77:
[----:B------:R-:W-:Y:S05]  /*38b0*/  BSYNC B0 ;  /* 0x0000000000007941 */ /* 0x000fea0003800000 */
.L_x_75:
        /* <DEDUP_REMOVED lines=21> */
.L_x_79:
        /* <DEDUP_REMOVED lines=23> */
.L_x_80:
[----:B------:R-:W-:Y:S05]  /*3b80*/  BSYNC B0 ;  /* 0x0000000000007941 */ /* 0x000fea0003800000 */
.L_x_78:
        /* <DEDUP_REMOVED lines=38> */
.L_x_82:
        /* <DEDUP_REMOVED lines=23> */
.L_x_83:
[----:B------:R-:W-:Y:S05]  /*3f60*/  BSYNC B0 ;  /* 0x0000000000007941 */ /* 0x000fea0003800000 */
.L_x_81:
        /* <DEDUP_REMOVED lines=31> */
.L_x_85:
        /* <DEDUP_REMOVED lines=23> */
.L_x_86:
[----:B------:R-:W-:Y:S05]  /*42d0*/  BSYNC B0 ;  /* 0x0000000000007941 */ /* 0x000fea0003800000 */
.L_x_84:
        /* <DEDUP_REMOVED lines=20> */
.L_x_62:
[----:B------:R-:W-:-:S04]  /*4420*/  LEA R2, P0, R44, c[0x0][0x200], 0x2 ;  /* 0x000080002c027a11 */ /* 0x000fc800078010ff */
[----:B------:R-:W-:-:S05]  /*4430*/  LEA.HI.X R3, R44, c[0x0][0x204], R45, 0x2, P0 ;  /* 0x000081002c037a11 */ /* 0x000fca00000f142d */
[----:B------:R0:W-:Y:S04]  /*4440*/  STG.E [R2.64], R30 ;  /* 0x0000001e02007986 */ /* 0x0001e8000c101908 */
.L_x_61:
[----:B------:R-:W-:Y:S05]  /*4450*/  BSYNC B1 ;  /* 0x0000000000017941 */ /* 0x000fea0003800000 */
.L_x_60:
[C---:B------:R-:W-:Y:S01]  /*4460*/  IADD3 R0, R39.reuse, 0x8, RZ ;  /* 0x0000000827007810 */ /* 0x040fe20007ffe0ff */
[----:B------:R-:W-:Y:S01]  /*4470*/  HFMA2.MMA R12, -RZ, RZ, 0, 0 ;  /* 0x00000000ff0c7435 */ /* 0x000fe200000001ff */
[C---:B------:R-:W-:Y:S01]  /*4480*/  ISETP.GE.OR P5, PT, R39.reuse, c[0x0][0x314], P6 ;  /* 0x0000c50027007a0c */ /* 0x040fe200037a6670 */
[----:B------:R-:W-:Y:S01]  /*4490*/  CS2R R10, SRZ ;  /* 0x00000000000a7805 */ /* 0x000fe2000001ff00 */
[----:B------:R-:W-:Y:S01]  /*44a0*/  ISETP.GE.OR P0, PT, R0, c[0x0][0x314], P6 ;  /* 0x0000c50000007a0c */ /* 0x000fe20003706670 */
[----:B------:R-:W-:Y:S01]  /*44b0*/  CS2R R8, SRZ ;  /* 0x0000000000087805 */ /* 0x000fe2000001ff00 */
[----:B------:R-:W-:Y:S01]  /*44c0*/  IADD3 R0, R39, 0x10, RZ ;  /* 0x0000001027007810 */ /* 0x000fe20007ffe0ff */
[----:B------:R-:W-:Y:S01]  /*44d0*/  CS2R R6, SRZ ;  /* 0x0000000000067805 */ /* 0x000fe2000001ff00 */
[----:B0-----:R-:W-:Y:S02]  /*44e0*/  CS2R R4, SRZ ;  /* 0x0000000000047805 */ /* 0x001fe4000001ff00 */
[----:B------:R-:W-:-:S02]  /*44f0*/  ISETP.GE.OR P4, PT, R0, c[0x0][0x314], P6 ;  /* 0x0000c50000007a0c */ /* 0x000fc40003786670 */
[----:B------:R-:W-:-:S03]  /*4500*/  IADD3 R0, R39, 0x18, RZ ;  /* 0x0000001827007810 */ /* 0x000fc60007ffe0ff */
[----:B------:R-:W-:Y:S01]  /*4510*/  @!P5 FADD.FTZ R37, -R30, R37 ;  /* 0x000000251e25d221 */ /* 0x000fe20000010100 */
[----:B------:R-:W-:Y:S01]  /*4520*/  ISETP.GE.OR P3, PT, R0, c[0x0][0x314], P6 ;  /* 0x0000c50000007a0c */ /* 0x000fe20003766670 */
[----:B------:R-:W-:Y:S01]  /*4530*/  @!P0 FADD.FTZ R2, -R30, R38 ;  /* 0x000000261e028221 */ /* 0x000fe20000010100 */
[----:B------:R-:W-:Y:S01]  /*4540*/  IADD3 R0, R39, 0x20, RZ ;  /* 0x0000002027007810 */ /* 0x000fe20007ffe0ff */
[----:B------:R-:W-:Y:S02]  /*4550*/  @!P5 FMUL.FTZ R37, R37, 1.4426950216293334961 ;  /* 0x3fb8aa3b2525d820 */ /* 0x000fe40000410000 */
[----:B------:R-:W-:Y:S01]  /*4560*/  @!P0 FMUL.FTZ R2, R2, 1.4426950216293334961 ;  /* 0x3fb8aa3b02028820 */ /* 0x000fe20000410000 */
[----:B------:R-:W-:Y:S01]  /*4570*/  ISETP.GE.OR P2, PT, R0, c[0x0][0x314], P6 ;  /* 0x0000c50000007a0c */ /* 0x000fe20003746670 */
[----:B------:R-:W-:Y:S01]  /*4580*/  @!P4 FADD.FTZ R35, -R30, R35 ;  /* 0x000000231e23c221 */ /* 0x000fe20000010100 */
[----:B------:R-:W-:Y:S01]  /*4590*/  IADD3 R0, R39, 0x28, RZ ;  /* 0x0000002827007810 */ /* 0x000fe20007ffe0ff */
[----:B------:R-:W0:Y:S02]  /*45a0*/  @!P5 MUFU.EX2 R37, R37 ;  /* 0x000000250025d308 */ /* 0x000e240000000800 */
[----:B------:R-:W-:Y:S01]  /*45b0*/  @!P4 FMUL.FTZ R35, R35, 1.4426950216293334961 ;  /* 0x3fb8aa3b2323c820 */ /* 0x000fe20000410000 */
[----:B------:R-:W-:Y:S01]  /*45c0*/  ISETP.GE.OR P1, PT, R0, c[0x0][0x314], P6 ;  /* 0x0000c50000007a0c */ /* 0x000fe20003726670 */
[----:B------:R-:W-:Y:S01]  /*45d0*/  @!P3 FADD.FTZ R36, -R30, R36 ;  /* 0x000000241e24b221 */ /* 0x000fe20000010100 */
[----:B------:R-:W-:-:S03]  /*45e0*/  IADD3 R0, R39, 0x30, RZ ;  /* 0x0000003027007810 */ /* 0x000fc60007ffe0ff */
[----:B------:R-:W1:Y:S01]  /*45f0*/  @!P0 MUFU.EX2 R2, R2 ;  /* 0x0000000200028308 */ /* 0x000e620000000800 */
[----:B------:R-:W-:Y:S02]  /*4600*/  @!P3 FMUL.FTZ R36, R36, 1.4426950216293334961 ;  /* 0x3fb8aa3b2424b820 */ /* 0x000fe40000410000 */
[----:B------:R-:W-:-:S04]  /*4610*/  @!P2 FADD.FTZ R33, -R30, R33 ;  /* 0x000000211e21a221 */ /* 0x000fc80000010100 */
[----:B------:R-:W-:Y:S01]  /*4620*/  @!P2 FMUL.FTZ R33, R33, 1.4426950216293334961 ;  /* 0x3fb8aa3b2121a820 */ /* 0x000fe20000410000 */
[----:B------:R-:W2:Y:S01]  /*4630*/  @!P4 MUFU.EX2 R35, R35 ;  /* 0x000000230023c308 */ /* 0x000ea20000000800 */
[----:B------:R-:W-:Y:S01]  /*4640*/  @!P1 FADD.FTZ R34, -R30, R34 ;  /* 0x000000221e229221 */ /* 0x000fe20000010100 */
[----:B0-----:R-:W-:Y:S03]  /*4650*/  @!P5 STS [R25.X4], R37 ;  /* 0x000000251900d388 */ /* 0x001fe60000004800 */
[----:B------:R-:W-:Y:S01]  /*4660*/  @!P1 FMUL.FTZ R34, R34, 1.4426950216293334961 ;  /* 0x3fb8aa3b22229820 */ /* 0x000fe20000410000 */
[----:B-1----:R0:W-:Y:S01]  /*4670*/  @!P0 STS [R25.X4+0x220], R2 ;  /* 0x0002200219008388 */ /* 0x0021e20000004800 */
[----:B------:R-:W-:Y:S01]  /*4680*/  ISETP.GE.OR P0, PT, R0, c[0x0][0x314], P6 ;  /* 0x0000c50000007a0c */ /* 0x000fe20003706670 */
[----:B------:R-:W1:Y:S01]  /*4690*/  @!P3 MUFU.EX2 R36, R36 ;  /* 0x000000240024b308 */ /* 0x000e620000000800 */
[C---:B------:R-:W-:Y:S01]  /*46a0*/  IADD3 R0, R39.reuse, 0x38, RZ ;  /* 0x0000003827007810 */ /* 0x040fe20007ffe0ff */
[----:B------:R-:W-:-:S03]  /*46b0*/  IMAD.SHL.U32 R39, R39, 0x4, RZ ;  /* 0x0000000427277824 */ /* 0x000fc600078e00ff */
[----:B------:R-:W-:Y:S01]  /*46c0*/  ISETP.GE.OR P6, PT, R0, c[0x0][0x314], P6 ;  /* 0x0000c50000007a0c */ /* 0x000fe200037c6670 */
[----:B--2---:R-:W-:Y:S02]  /*46d0*/  @!P4 STS [R25.X4+0x440], R35 ;  /* 0x000440231900c388 */ /* 0x004fe40000004800 */
[----:B------:R-:W2:Y:S04]  /*46e0*/  @!P2 MUFU.EX2 R33, R33 ;  /* 0x000000210021a308 */ /* 0x000ea80000000800 */
[----:B------:R-:W-:-:S04]  /*46f0*/  @!P0 FADD.FTZ R31, -R30, R31 ;  /* 0x0000001f1e1f8221 */ /* 0x000fc80000010100 */
[----:B------:R-:W-:Y:S01]  /*4700*/  @!P0 FMUL.FTZ R31, R31, 1.4426950216293334961 ;  /* 0x3fb8aa3b1f1f8820 */ /* 0x000fe20000410000 */
[----:B------:R-:W3:Y:S01]  /*4710*/  @!P1 MUFU.EX2 R34, R34 ;  /* 0x0000002200229308 */ /* 0x000ee20000000800 */
[----:B------:R-:W-:Y:S01]  /*4720*/  @!P6 FADD.FTZ R30, -R30, R32 ;  /* 0x000000201e1ee221 */ /* 0x000fe20000010100 */
[----:B-1----:R-:W-:Y:S03]  /*4730*/  @!P3 STS [R25.X4+0x660], R36 ;  /* 0x000660241900b388 */ /* 0x002fe60000004800 */
[----:B------:R-:W-:Y:S01]  /*4740*/  @!P6 FMUL.FTZ R0, R30, 1.4426950216293334961 ;  /* 0x3fb8aa3b1e00e820 */ /* 0x000fe20000410000 */
[----:B0-----:R-:W-:Y:S01]  /*4750*/  CS2R R2, SRZ ;  /* 0x0000000000027805 */ /* 0x001fe2000001ff00 */
[----:B--2---:R0:W-:Y:S01]  /*4760*/  @!P2 STS [R25.X4+0x880], R33 ;  /* 0x000880211900a388 */ /* 0x0041e20000004800 */
[----:B------:R-:W1:Y:S08]  /*4770*/  @!P0 MUFU.EX2 R31, R31 ;  /* 0x0000001f001f8308 */ /* 0x000e700000000800 */
[----:B------:R-:W2:Y:S01]  /*4780*/  @!P6 MUFU.EX2 R0, R0 ;  /* 0x000000000000e308 */ /* 0x000ea20000000800 */
[----:B---3--:R3:W-:Y:S04]  /*4790*/  @!P1 STS [R25.X4+0xaa0], R34 ;  /* 0x000aa02219009388 */ /* 0x0087e80000004800 */
[----:B-1----:R-:W-:Y:S04]  /*47a0*/  @!P0 STS [R25.X4+0xcc0], R31 ;  /* 0x000cc01f19008388 */ /* 0x002fe80000004800 */
[----:B--2---:R1:W-:Y:S01]  /*47b0*/  @!P6 STS [R25.X4+0xee0], R0 ;  /* 0x000ee0001900e388 */ /* 0x0043e20000004800 */
[----:B0-----:R-:W-:-:S02]  /*47c0*/  IADD3 R33, R39, 0x40, RZ ;  /* 0x0000004027217810 */ /* 0x001fc40007ffe0ff */
[----:B---3--:R-:W-:Y:S01]  /*47d0*/  IADD3 R34, R39, 0x20, RZ ;  /* 0x0000002027227810 */ /* 0x008fe20007ffe0ff */
[----:B-1----:R-:W-:Y:S01]  /*47e0*/  IMAD.MOV.U32 R0, RZ, RZ, c[0x0][0x314] ;  /* 0x0000c500ff007624 */ /* 0x002fe200078e00ff */
[----:B------:R-:W-:Y:S04]  /*47f0*/  BAR.SYNC.DEFER_BLOCKING 0x0 ;  /* 0x0000000000007b1d */ /* 0x000fe80000010000 */
[----:B------:R-:W-:Y:S01]  /*4800*/  ISETP.GE.AND P0, PT, R0, 0x1, PT ;  /* 0x000000010000780c */ /* 0x000fe20003f06270 */
[----:B------:R-:W-:-:S12]  /*4810*/  IMAD.MOV.U32 R0, RZ, RZ, RZ ;  /* 0x000000ffff007224 */ /* 0x000fd800078e00ff */
        /* <DEDUP_REMOVED lines=24> */
.L_x_90:
        /* <DEDUP_REMOVED lines=15> */
.L_x_89:
[----:B------:R-:W-:Y:S05]  /*4a90*/  BSYNC B0 ;  /* 0x0000000000007941 */ /* 0x000fea0003800000 */
.L_x_88:
        /* <DEDUP_REMOVED lines=19> */
.L_x_87:
        /* <DEDUP_REMOVED lines=101> */
        .weak           $__internal_1_$__cuda_sm20_div_s64
        .type           $__internal_1_$__cuda_sm20_div_s64,@function
        .size           $__internal_1_$__cuda_sm20_div_s64,(.L_x_6065 - $__internal_1_$__cuda_sm20_div_s64)
$__internal_1_$__cuda_sm20_div_s64:
        /* <DEDUP_REMOVED lines=82> */
[----:B------:R-:W-:Y:S06]  /*5740*/  RET.REL.NODEC R22 `(_ZN5flash32flash_fwd_splitkv_combine_kernelI23Flash_fwd_kernel_traitsILi96ELi64ELi128ELi4ELb0ELb0EN7cutlass6half_tE19Flash_kernel_traitsILi96ELi64ELi128ELi4ES3_EELi16ELi6ELb0EEEvNS_16Flash_fwd_paramsE) ;  /* 0xffffa8b016007950 */ /* 0x000fec0003c3ffff */
.L_x_91:
        /* <DEDUP_REMOVED lines=11> */
.L_x_6065:


//--------------------- .text._ZN5flash32flash_fwd_splitkv_combine_kernelI23Flash_fwd_kernel_traitsILi96ELi64ELi128ELi4ELb0ELb0EN7cutlass6half_tE19Flash_kernel_traitsILi96ELi64ELi128ELi4ES3_EELi16ELi5ELb0EEEvNS_16Flash_fwd_paramsE --------------------------
	.section	.text._ZN5flash32flash_fwd_splitkv_combine_kernelI23Flash_fwd_kernel_traitsILi96ELi64ELi128ELi4ELb0ELb0EN7cutlass6half_tE19Flash_kernel_traitsILi96ELi64ELi128ELi4ES3_EELi16ELi5ELb0EEEvNS_16Flash_fwd_paramsE,"ax",@progbits
	.sectioninfo	@"SHI_REGISTERS=64"
	.align	128
        .global         _ZN5flash32flash_fwd_splitkv_combine_kernelI23Flash_fwd_kernel_traitsILi96ELi64ELi128ELi4ELb0ELb0EN7cutlass6half_tE19Flash_kernel_traitsILi96ELi64ELi128ELi4ES3_EELi16ELi5ELb0EEEvNS_16Flash_fwd_paramsE
        .type           _ZN5flash32flash_fwd_splitkv_combine_kernelI23Flash_fwd_kernel_traitsILi96ELi64ELi128ELi4ELb0ELb0EN7cutlass6half_tE19Flash_kernel_traitsILi96ELi64ELi128ELi4ES3_EELi16ELi5ELb0EEEvNS_16Flash_fwd_paramsE,@function
        .size           _ZN5flash32flash_fwd_splitkv_combine_kernelI23Flash_fwd_kernel_traitsILi96ELi64ELi128ELi4ELb0ELb0EN7cutlass6half_tE19Flash_kernel_traitsILi96ELi64ELi128ELi4ES3_EELi16ELi5ELb0EEEvNS_16Flash_fwd_paramsE,(.L_x_6066 - _ZN5flash32flash_fwd_splitkv_combine_kernelI23Flash_fwd_kernel_traitsILi96ELi64ELi128ELi4ELb0ELb0EN7cutlass6half_tE19Flash_kernel_traitsILi96ELi64ELi128ELi4ES3_EELi16ELi5ELb0EEEvNS_16Flash_fwd_paramsE)
        .other          _ZN5flash32flash_fwd_splitkv_combine_kernelI23Flash_fwd_kernel_traitsILi96ELi64ELi128ELi4ELb0ELb0EN7cutlass6half_tE19Flash_kernel_traitsILi96ELi64ELi128ELi4ES3_EELi16ELi5ELb0EEEvNS_16Flash_fwd_paramsE,@"STO_CUDA_ENTRY STV_DEFAULT"
_ZN5flash32flash_fwd_splitkv_combine_kernelI23Flash_fwd_kernel_traitsILi96ELi64ELi128ELi4ELb0ELb0EN7cutlass6half_tE19Flash_kernel_traitsILi96ELi64ELi128ELi4ES3_EELi16ELi5ELb0EEEvNS_16Flash_fwd_paramsE:
.text._ZN5flash32flash_fwd_splitkv_combine_kernelI23Flash_fwd_kernel_traitsILi96ELi64ELi128ELi4ELb0ELb0EN7cutlass6half_tE19Flash_kernel_traitsILi96ELi64ELi128ELi4ES3_EELi16ELi5ELb0EEEvNS_16Flash_fwd_paramsE:
        /* <DEDUP_REMOVED lines=23> */
[----:B------:R-:W-:Y:S05]  /*0170*/  CALL.REL.NOINC `($__internal_2_$__cuda_sm20_div_s64) ;  /* 0x0000484000007944 */ /* 0x000fea0003c00000 */
[----:B------:R-:W-:Y:S05]  /*0180*/  BRA `(.L_x_93) ;  /* 0x0000013000007947 */ /* 0x000fea0003800000 */
.L_x_92:
        /* <DEDUP_REMOVED lines=19> */
.L_x_93:
        /* <DEDUP_REMOVED lines=9> */
[----:B------:R-:W-:Y:S02]  /*0350*/  MOV R17, R21 ;  /* 0x0000001500117202 */ /* 0x000fe40000000f00 */
[----:B------:R-:W-:Y:S02]  /*0360*/  MOV R24, 0x380 ;  /* 0x0000038000187802 */ /* 0x000fe40000000f00 */
[----:B------:R-:W-:Y:S05]  /*0370*/  CALL.REL.NOINC `($__internal_2_$__cuda_sm20_div_s64) ;  /* 0x0000464000007944 */ /* 0x000fea0003c00000 */
[----:B------:R-:W-:Y:S02]  /*0380*/  MOV R32, R20 ;  /* 0x0000001400207202 */ /* 0x000fe40000000f00 */
[----:B------:R-:W-:Y:S01]  /*0390*/  MOV R33, R21 ;  /* 0x0000001500217202 */ /* 0x000fe20000000f00 */
[----:B------:R-:W-:Y:S05]  /*03a0*/  BRA `(.L_x_96) ;  /* 0x0000013000007947 */ /* 0x000fea0003800000 */
.L_x_95:
[----:B------:R-:W0:Y:S01]  /*03b0*/  I2F.U32.RP R6, R26 ;  /* 0x0000001a00067306 */ /* 0x000e220000209000 */
[----:B------:R-:W-:Y:S01]  /*03c0*/  ISETP.NE.U32.AND P0, PT, R26, RZ, PT ;  /* 0x000000ff1a00720c */ /* 0x000fe20003f05070 */
[----:B------:R-:W-:-:S06]  /*03d0*/  HFMA2.MMA R33, -RZ, RZ, 0, 0 ;  /* 0x00000000ff217435 */ /* 0x000fcc00000001ff */
[----:B0-----:R-:W0:Y:S02]  /*03e0*/  MUFU.RCP R4, R6 ;  /* 0x0000000600047308 */ /* 0x001e240000001000 */
[----:B0-----:R-:W-:-:S06]  /*03f0*/  IADD3 R4, R4, 0xffffffe, RZ ;  /* 0x0ffffffe04047810 */ /* 0x001fcc0007ffe0ff */
[----:B------:R-:W0:Y:S02]  /*0400*/  F2I.FTZ.U32.TRUNC.NTZ R3, R4 ;  /* 0x0000000400037305 */ /* 0x000e24000021f000 */
[----:B0-----:R-:W-:-:S04]  /*0410*/  IMAD.MOV R2, RZ, RZ, -R3 ;  /* 0x000000ffff027224 */ /* 0x001fc800078e0a03 */
[----:B------:R-:W-:Y:S02]  /*0420*/  IMAD R7, R2, R26, RZ ;  /* 0x0000001a02077224 */ /* 0x000fe400078e02ff */
[----:B------:R-:W-:-:S04]  /*0430*/  IMAD.MOV.U32 R2, RZ, RZ, RZ ;  /* 0x000000ffff027224 */ /* 0x000fc800078e00ff */
        /* <DEDUP_REMOVED lines=10> */
.L_x_96:
[----:B------:R-:W-:Y:S05]  /*04e0*/  BSYNC B0 ;  /* 0x0000000000007941 */ /* 0x000fea0003800000 */
.L_x_94:
        /* <DEDUP_REMOVED lines=10> */
[----:B------:R-:W-:Y:S01]  /*0590*/  @!UP0 UIADD3 UR4, UR5, URZ, URZ ;  /* 0x0000003f05048290 */ /* 0x000fe2000fffe03f */
[----:B0-----:R-:W0:Y:S02]  /*05a0*/  MUFU.RCP R8, R6 ;  /* 0x0000000600087308 */ /* 0x001e240000001000 */
[----:B0-----:R-:W-:Y:S01]  /*05b0*/  IADD3 R8, R8, 0xffffffe, RZ ;  /* 0x0ffffffe08087810 */ /* 0x001fe20007ffe0ff */
[----:B------:R-:W-:-:S05]  /*05c0*/  IMAD.MOV.U32 R6, RZ, RZ, R2 ;  /* 0x000000ffff067224 */ /* 0x000fca00078e0002 */
        /* <DEDUP_REMOVED lines=40> */
[----:B------:R-:W-:Y:S02]  /*0850*/  MOV R8, R20 ;  /* 0x0000001400087202 */ /* 0x000fe40000000f00 */
[----:B------:R-:W-:Y:S01]  /*0860*/  MOV R9, R21 ;  /* 0x0000001500097202 */ /* 0x000fe20000000f00 */
[----:B------:R-:W-:Y:S05]  /*0870*/  BRA `(.L_x_99) ;  /* 0x0000013000007947 */ /* 0x000fea0003800000 */
.L_x_98:
        /* <DEDUP_REMOVED lines=9> */
[----:B------:R-:W-:Y:S01]  /*0910*/  IMAD.HI.U32 R8, R9, R26, RZ ;  /* 0x0000001a09087227 */ /* 0x000fe200078e00ff */
[----:B------:R-:W-:-:S04]  /*0920*/  HFMA2.MMA R9, -RZ, RZ, 0, 0 ;  /* 0x00000000ff097435 */ /* 0x000fc800000001ff */
        /* <DEDUP_REMOVED lines=8> */
.L_x_99:
[----:B------:R-:W-:Y:S05]  /*09b0*/  BSYNC B0 ;  /* 0x0000000000007941 */ /* 0x000fea0003800000 */
.L_x_97:
[----:B------:R-:W-:Y:S01]  /*09c0*/  IMAD.MOV.U32 R6, RZ, RZ, c[0x0][0x1c0] ;  /* 0x00007000ff067624 */ /* 0x000fe200078e00ff */
[----:B------:R-:W-:Y:S01]  /*09d0*/  IABS R17, R3 ;  /* 0x0000000300117213 */ /* 0x000fe20000000000 */
[----:B------:R-:W0:Y:S01]  /*09e0*/  S2R R34, SR_TID.X ;  /* 0x0000000000227919 */ /* 0x000e220000002100 */
[----:B------:R-:W-:Y:S01]  /*09f0*/  IABS R18, c[0x0][0x214] ;  /* 0x0000850000127a13 */ /* 0x000fe20000000000 */
[C---:B------:R-:W-:Y:S01]  /*0a00*/  IMAD R2, R6.reuse, c[0x0][0x214], RZ ;  /* 0x0000850006027a24 */ /* 0x040fe200078e02ff */
[----:B------:R-:W1:Y:S01]  /*0a10*/  I2F.RP R22, R17 ;  /* 0x0000001100167306 */ /* 0x000e620000209400 */
[----:B------:R-:W-:Y:S01]  /*0a20*/  IADD3 R6, R6, -0x1, RZ ;  /* 0xffffffff06067810 */ /* 0x000fe20007ffe0ff */
[----:B------:R-:W-:Y:S01]  /*0a30*/  BSSY B0, `(.L_x_100) ;  /* 0x0000074000007945 */ /* 0x000fe20003800000 */
[----:B------:R-:W-:-:S02]  /*0a40*/  ISETP.NE.AND P5, PT, R3, RZ, PT ;  /* 0x000000ff0300720c */ /* 0x000fc40003fa5270 */
[----:B------:R-:W-:-:S03]  /*0a50*/  IABS R15, R2 ;  /* 0x00000002000f7213 */ /* 0x000fc60000000000 */
[----:B------:R-:W-:Y:S08]  /*0a60*/  I2F.RP R7, R18 ;  /* 0x0000001200077306 */ /* 0x000ff00000209400 */
[----:B------:R-:W2:Y:S08]  /*0a70*/  I2F.RP R19, R15 ;  /* 0x0000000f00137306 */ /* 0x000eb00000209400 */
[----:B-1----:R-:W1:Y:S08]  /*0a80*/  MUFU.RCP R4, R22 ;  /* 0x0000001600047308 */ /* 0x002e700000001000 */
[----:B--2---:R-:W2:Y:S01]  /*0a90*/  MUFU.RCP R10, R19 ;  /* 0x00000013000a7308 */ /* 0x004ea20000001000 */
[----:B-1----:R-:W-:-:S07]  /*0aa0*/  IADD3 R12, R4, 0xffffffe, RZ ;  /* 0x0ffffffe040c7810 */ /* 0x002fce0007ffe0ff */
[----:B------:R-:W1:Y:S01]  /*0ab0*/  MUFU.RCP R21, R7 ;  /* 0x0000000700157308 */ /* 0x000e620000001000 */
[----:B------:R-:W-:Y:S02]  /*0ac0*/  IADD3 R22, R15, UR8, RZ ;  /* 0x000000080f167c10 */ /* 0x000fe4000fffe0ff */
[----:B--2---:R-:W-:-:S05]  /*0ad0*/  IADD3 R10, R10, 0xffffffe, RZ ;  /* 0x0ffffffe0a0a7810 */ /* 0x004fca0007ffe0ff */
[----:B------:R-:W2:Y:S08]  /*0ae0*/  F2I.FTZ.U32.TRUNC.NTZ R13, R12 ;  /* 0x0000000c000d7305 */ /* 0x000eb0000021f000 */
[----:B------:R-:W3:Y:S01]  /*0af0*/  F2I.FTZ.U32.TRUNC.NTZ R11, R10 ;  /* 0x0000000a000b7305 */ /* 0x000ee2000021f000 */
[----:B-1----:R-:W-:Y:S01]  /*0b00*/  IADD3 R21, R21, 0xffffffe, RZ ;  /* 0x0ffffffe15157810 */ /* 0x002fe20007ffe0ff */
[----:B--2---:R-:W-:-:S06]  /*0b10*/  IMAD.MOV R4, RZ, RZ, -R13 ;  /* 0x000000ffff047224 */ /* 0x004fcc00078e0a0d */
[----:B------:R-:W1:Y:S01]  /*0b20*/  F2I.FTZ.U32.TRUNC.NTZ R21, R21 ;  /* 0x0000001500157305 */ /* 0x000e62000021f000 */
[----:B------:R-:W-:Y:S02]  /*0b30*/  IMAD.MOV.U32 R12, RZ, RZ, RZ ;  /* 0x000000ffff0c7224 */ /* 0x000fe400078e00ff */
[----:B------:R-:W-:Y:S02]  /*0b40*/  IMAD R19, R4, R17, RZ ;  /* 0x0000001104137224 */ /* 0x000fe400078e02ff */
[----:B------:R-:W-:Y:S02]  /*0b50*/  IMAD.IADD R4, R6, 0x1, R17 ;  /* 0x0000000106047824 */ /* 0x000fe400078e0211 */
[----:B---3--:R-:W-:Y:S02]  /*0b60*/  IMAD.MOV R20, RZ, RZ, -R11 ;  /* 0x000000ffff147224 */ /* 0x008fe400078e0a0b */
[----:B------:R-:W-:Y:S02]  /*0b70*/  IMAD.MOV.U32 R10, RZ, RZ, RZ ;  /* 0x000000ffff0a7224 */ /* 0x000fe400078e00ff */
[----:B------:R-:W-:-:S02]  /*0b80*/  IMAD R20, R20, R15, RZ ;  /* 0x0000000f14147224 */ /* 0x000fc400078e02ff */
[----:B------:R-:W-:Y:S01]  /*0b90*/  IMAD.HI.U32 R19, R13, R19, R12 ;  /* 0x000000130d137227 */ /* 0x000fe200078e000c */
[----:B------:R-:W-:Y:S02]  /*0ba0*/  IABS R13, R22 ;  /* 0x00000016000d7213 */ /* 0x000fe40000000000 */
[----:B------:R-:W-:Y:S01]  /*0bb0*/  IABS R12, R4 ;  /* 0x00000004000c7213 */ /* 0x000fe20000000000 */
[----:B------:R-:W-:Y:S01]  /*0bc0*/  IMAD.HI.U32 R20, R11, R20, R10 ;  /* 0x000000140b147227 */ /* 0x000fe200078e000a */
[----:B------:R-:W-:Y:S02]  /*0bd0*/  IABS R10, R2 ;  /* 0x00000002000a7213 */ /* 0x000fe40000000000 */
[----:B------:R-:W-:Y:S01]  /*0be0*/  IABS R11, R3 ;  /* 0x00000003000b7213 */ /* 0x000fe20000000000 */
[----:B-1----:R-:W-:Y:S02]  /*0bf0*/  IMAD.MOV R7, RZ, RZ, -R21 ;  /* 0x000000ffff077224 */ /* 0x002fe400078e0a15 */
[----:B------:R-:W-:-:S02]  /*0c00*/  IMAD.MOV R10, RZ, RZ, -R10 ;  /* 0x000000ffff0a7224 */ /* 0x000fc400078e0a0a */
[----:B------:R-:W-:-:S04]  /*0c10*/  IMAD.HI.U32 R23, R20, R13, RZ ;  /* 0x0000000d14177227 */ /* 0x000fc800078e00ff */
[----:B------:R-:W-:Y:S02]  /*0c20*/  IMAD R10, R23, R10, R13 ;  /* 0x0000000a170a7224 */ /* 0x000fe400078e020d */
[----:B------:R-:W-:Y:S02]  /*0c30*/  IMAD.MOV R11, RZ, RZ, -R11 ;  /* 0x000000ffff0b7224 */ /* 0x000fe400078e0a0b */
[----:B------:R-:W-:Y:S01]  /*0c40*/  IMAD.HI.U32 R19, R19, R12, RZ ;  /* 0x0000000c13137227 */ /* 0x000fe200078e00ff */
[----:B------:R-:W-:-:S03]  /*0c50*/  ISETP.GT.U32.AND P4, PT, R15, R10, PT ;  /* 0x0000000a0f00720c */ /* 0x000fc60003f84070 */
[----:B------:R-:W-:Y:S02]  /*0c60*/  IMAD R7, R7, R18, RZ ;  /* 0x0000001207077224 */ /* 0x000fe400078e02ff */
[----:B------:R-:W-:Y:S02]  /*0c70*/  IMAD.MOV.U32 R20, RZ, RZ, RZ ;  /* 0x000000ffff147224 */ /* 0x000fe400078e00ff */
[----:B------:R-:W-:Y:S01]  /*0c80*/  IMAD R12, R19, R11, R12 ;  /* 0x0000000b130c7224 */ /* 0x000fe200078e020c */
[----:B------:R-:W-:Y:S01]  /*0c90*/  SHF.R.S32.HI R11, RZ, 0x1f, R2 ;  /* 0x0000001fff0b7819 */ /* 0x000fe20000011402 */
[----:B------:R-:W-:-:S03]  /*0ca0*/  IMAD.HI.U32 R20, R21, R7, R20 ;  /* 0x0000000715147227 */ /* 0x000fc600078e0014 */
[----:B------:R-:W-:Y:S01]  /*0cb0*/  ISETP.GT.U32.AND P3, PT, R17, R12, PT ;  /* 0x0000000c1100720c */ /* 0x000fe20003f64070 */
[----:B------:R-:W-:Y:S01]  /*0cc0*/  @!P4 IMAD.IADD R10, R10, 0x1, -R15 ;  /* 0x000000010a0ac824 */ /* 0x000fe200078e0a0f */
[----:B------:R-:W-:Y:S01]  /*0cd0*/  @!P4 IADD3 R23, R23, 0x1, RZ ;  /* 0x000000011717c810 */ /* 0x000fe20007ffe0ff */
[----:B------:R-:W-:Y:S01]  /*0ce0*/  IMAD.HI.U32 R20, R20, R13, RZ ;  /* 0x0000000d14147227 */ /* 0x000fe200078e00ff */
[----:B------:R-:W-:Y:S02]  /*0cf0*/  ISETP.NE.AND P4, PT, R2, RZ, PT ;  /* 0x000000ff0200720c */ /* 0x000fe40003f85270 */
[-C--:B------:R-:W-:Y:S01]  /*0d00*/  ISETP.GE.U32.AND P2, PT, R10, R15.reuse, PT ;  /* 0x0000000f0a00720c */ /* 0x080fe20003f46070 */
[----:B------:R-:W-:Y:S01]  /*0d10*/  IMAD.MOV R7, RZ, RZ, -R20 ;  /* 0x000000ffff077224 */ /* 0x000fe200078e0a14 */
[C---:B------:R-:W-:Y:S02]  /*0d20*/  LOP3.LUT R10, R22.reuse, R15, RZ, 0x3c, !PT ;  /* 0x0000000f160a7212 */ /* 0x040fe400078e3cff */
[----:B------:R-:W-:Y:S01]  /*0d30*/  LOP3.LUT R22, R22, c[0x0][0x214], RZ, 0x3c, !PT ;  /* 0x0000850016167a12 */ /* 0x000fe200078e3cff */
[----:B------:R-:W-:Y:S01]  /*0d40*/  IMAD R7, R18, R7, R13 ;  /* 0x0000000712077224 */ /* 0x000fe200078e020d */
[----:B------:R-:W-:Y:S01]  /*0d50*/  ISETP.GE.AND P1, PT, R10, RZ, PT ;  /* 0x000000ff0a00720c */ /* 0x000fe20003f26270 */
[----:B------:R-:W-:Y:S01]  /*0d60*/  @!P3 IMAD.IADD R12, R12, 0x1, -R17 ;  /* 0x000000010c0cb824 */ /* 0x000fe200078e0a11 */
[----:B------:R-:W-:-:S02]  /*0d70*/  LOP3.LUT R10, R4, R17, RZ, 0x3c, !PT ;  /* 0x00000011040a7212 */ /* 0x000fc400078e3cff */
[----:B------:R-:W-:Y:S02]  /*0d80*/  ISETP.GT.U32.AND P0, PT, R18, R7, PT ;  /* 0x000000071200720c */ /* 0x000fe40003f04070 */
[----:B------:R-:W-:Y:S02]  /*0d90*/  ISETP.GE.U32.AND P6, PT, R12, R17, PT ;  /* 0x000000110c00720c */ /* 0x000fe40003fc6070 */
[----:B------:R-:W-:Y:S02]  /*0da0*/  @P2 IADD3 R23, R23, 0x1, RZ ;  /* 0x0000000117172810 */ /* 0x000fe40007ffe0ff */
[----:B------:R-:W-:Y:S02]  /*0db0*/  ISETP.GE.AND P2, PT, R10, RZ, PT ;  /* 0x000000ff0a00720c */ /* 0x000fe40003f46270 */
[----:B------:R-:W-:Y:S01]  /*0dc0*/  @!P3 IADD3 R19, R19, 0x1, RZ ;  /* 0x000000011313b810 */ /* 0x000fe20007ffe0ff */
[----:B------:R-:W-:Y:S01]  /*0dd0*/  @!P1 IMAD.MOV R23, RZ, RZ, -R23 ;  /* 0x000000ffff179224 */ /* 0x000fe200078e0a17 */
[----:B------:R-:W-:-:S02]  /*0de0*/  @!P4 LOP3.LUT R23, RZ, R15, RZ, 0x33, !PT ;  /* 0x0000000fff17c212 */ /* 0x000fc400078e33ff */
[----:B------:R-:W-:Y:S01]  /*0df0*/  ISETP.GE.AND P1, PT, R22, RZ, PT ;  /* 0x000000ff1600720c */ /* 0x000fe20003f26270 */
[----:B------:R-:W-:Y:S01]  /*0e00*/  @!P0 IMAD.IADD R7, R7, 0x1, -R18 ;  /* 0x0000000107078824 */ /* 0x000fe200078e0a12 */
[----:B------:R-:W-:Y:S02]  /*0e10*/  @!P0 IADD3 R20, R20, 0x1, RZ ;  /* 0x0000000114148810 */ /* 0x000fe40007ffe0ff */
[----:B------:R-:W-:Y:S02]  /*0e20*/  @P6 IADD3 R19, R19, 0x1, RZ ;  /* 0x0000000113136810 */ /* 0x000fe40007ffe0ff */
[----:B------:R-:W-:Y:S02]  /*0e30*/  ISETP.GE.U32.AND P3, PT, R7, R18, PT ;  /* 0x000000120700720c */ /* 0x000fe40003f66070 */
[----:B------:R-:W-:Y:S01]  /*0e40*/  ISETP.LT.U32.AND P0, PT, R32, R23, PT ;  /* 0x000000172000720c */ /* 0x000fe20003f01070 */
[----:B------:R-:W-:Y:S01]  /*0e50*/  @!P2 IMAD.MOV R19, RZ, RZ, -R19 ;  /* 0x000000ffff13a224 */ /* 0x000fe200078e0a13 */
[----:B------:R-:W-:-:S02]  /*0e60*/  SHF.R.S32.HI R7, RZ, 0x1f, R23 ;  /* 0x0000001fff077819 */ /* 0x000fc40000011417 */
[C---:B------:R-:W-:Y:S02]  /*0e70*/  ISETP.GT.AND P2, PT, R2.reuse, RZ, PT ;  /* 0x000000ff0200720c */ /* 0x040fe40003f44270 */
[CC--:B------:R-:W-:Y:S02]  /*0e80*/  ISETP.LT.AND.EX P0, PT, R33.reuse, R7.reuse, PT, P0 ;  /* 0x000000072100720c */ /* 0x0c0fe40003f01300 */
[----:B------:R-:W-:Y:S02]  /*0e90*/  LEA.HI.SX32 R13, R2, 0x1, 0x1 ;  /* 0x00000001020d7811 */ /* 0x000fe400078f0aff */
[C---:B------:R-:W-:Y:S02]  /*0ea0*/  SEL R10, R33.reuse, R7, P0 ;  /* 0x00000007210a7207 */ /* 0x040fe40000000000 */
[----:B------:R-:W-:Y:S02]  /*0eb0*/  ISETP.NE.AND P4, PT, RZ, c[0x0][0x214], PT ;  /* 0x00008500ff007a0c */ /* 0x000fe40003f85270 */
[----:B------:R-:W-:-:S02]  /*0ec0*/  LOP3.LUT R2, R33, R10, RZ, 0xfc, !PT ;  /* 0x0000000a21027212 */ /* 0x000fc400078efcff */
[----:B------:R-:W-:Y:S01]  /*0ed0*/  @P3 IADD3 R20, R20, 0x1, RZ ;  /* 0x0000000114143810 */ /* 0x000fe20007ffe0ff */
[----:B------:R-:W-:Y:S01]  /*0ee0*/  @!P2 IMAD.MOV R13, RZ, RZ, R11 ;  /* 0x000000ffff0da224 */ /* 0x000fe200078e020b */
[----:B------:R-:W-:Y:S02]  /*0ef0*/  ISETP.NE.U32.AND P2, PT, R2, RZ, PT ;  /* 0x000000ff0200720c */ /* 0x000fe40003f45070 */
[----:B------:R-:W-:Y:S01]  /*0f00*/  @!P5 LOP3.LUT R19, RZ, R17, RZ, 0x33, !PT ;  /* 0x00000011ff13d212 */ /* 0x000fe200078e33ff */
[----:B------:R-:W-:Y:S01]  /*0f10*/  @!P1 IMAD.MOV R20, RZ, RZ, -R20 ;  /* 0x000000ffff149224 */ /* 0x000fe200078e0a14 */
[----:B------:R-:W-:Y:S02]  /*0f20*/  SEL R11, R32, R23, P0 ;  /* 0x00000017200b7207 */ /* 0x000fe40000000000 */
[----:B------:R-:W-:Y:S02]  /*0f30*/  ISETP.LT.U32.AND P1, PT, R8, R19, PT ;  /* 0x000000130800720c */ /* 0x000fe40003f21070 */
[----:B------:R-:W-:-:S02]  /*0f40*/  SHF.R.S32.HI R7, RZ, 0x1f, R19 ;  /* 0x0000001fff077819 */ /* 0x000fc40000011413 */
[----:B------:R-:W-:Y:S02]  /*0f50*/  @!P4 LOP3.LUT R20, RZ, c[0x0][0x214], RZ, 0x33, !PT ;  /* 0x00008500ff14ca12 */ /* 0x000fe400078e33ff */
[----:B------:R-:W-:-:S03]  /*0f60*/  ISETP.LT.AND.EX P1, PT, R9, R7, PT, P1 ;  /* 0x000000070900720c */ /* 0x000fc60003f21310 */
[----:B------:R-:W-:Y:S01]  /*0f70*/  IMAD R2, R20, R13, RZ ;  /* 0x0000000d14027224 */ /* 0x000fe200078e02ff */
[----:B------:R-:W-:Y:S02]  /*0f80*/  SEL R13, R8, R19, P1 ;  /* 0x00000013080d7207 */ /* 0x000fe40000800000 */
[----:B------:R-:W-:Y:S01]  /*0f90*/  SEL R12, R9, R7, P1 ;  /* 0x00000007090c7207 */ /* 0x000fe20000800000 */
[----:B------:R-:W-:Y:S05]  /*0fa0*/  @!P2 BRA `(.L_x_101) ;  /* 0x000000900000a947 */ /* 0x000fea0003800000 */
[----:B0-----:R-:W-:Y:S01]  /*0fb0*/  IMAD.MOV.U32 R18, RZ, RZ, R32 ;  /* 0x000000ffff127224 */ /* 0x001fe200078e0020 */
        /* <DEDUP_REMOVED lines=8> */
.L_x_101:
[----:B0-----:R-:W0:Y:S01]  /*1040*/  I2F.U32.RP R15, R11 ;  /* 0x0000000b000f7306 */ /* 0x001e220000209000 */
        /* <DEDUP_REMOVED lines=18> */
.L_x_102:
[----:B------:R-:W-:Y:S05]  /*1170*/  BSYNC B0 ;  /* 0x0000000000007941 */ /* 0x000fea0003800000 */
.L_x_100:
[----:B------:R-:W-:Y:S01]  /*1180*/  SHF.R.S32.HI R7, RZ, 0x1f, R34 ;  /* 0x0000001fff077819 */ /* 0x000fe20000011422 */
[----:B------:R-:W-:Y:S01]  /*1190*/  ULDC.64 UR8, c[0x0][0x118] ;  /* 0x0000460000087ab9 */ /* 0x000fe20000000a00 */
[----:B------:R-:W-:Y:S02]  /*11a0*/  IADD3 R17, P0, R28, -UR7, RZ ;  /* 0x800000071c117c10 */ /* 0x000fe4000ff1e0ff */
[----:B------:R-:W-:-:S04]  /*11b0*/  LEA.HI R21, R7, R34, RZ, 0x4 ;  /* 0x0000002207157211 */ /* 0x000fc800078f20ff */
[----:B------:R-:W-:Y:S02]  /*11c0*/  LOP3.LUT R15, R21, 0xfffffff0, RZ, 0xc0, !PT ;  /* 0xfffffff0150f7812 */ /* 0x000fe400078ec0ff */
[----:B------:R-:W-:-:S03]  /*11d0*/  SHF.R.S32.HI R21, RZ, 0x4, R21 ;  /* 0x00000004ff157819 */ /* 0x000fc60000011415 */
[----:B------:R-:W-:Y:S01]  /*11e0*/  IMAD.IADD R22, R34, 0x1, -R15 ;  /* 0x0000000122167824 */ /* 0x000fe200078e0a0f */
[----:B------:R-:W-:Y:S02]  /*11f0*/  IADD3.X R15, R5, ~UR6, RZ, P0, !PT ;  /* 0x80000006050f7c10 */ /* 0x000fe400087fe4ff */
[----:B------:R-:W-:Y:S02]  /*1200*/  IADD3 R19, R21, 0x18, RZ ;  /* 0x0000001815137810 */ /* 0x000fe40007ffe0ff */
[----:B------:R-:W-:Y:S02]  /*1210*/  ISETP.GT.U32.AND P3, PT, R17, R22, PT ;  /* 0x000000161100720c */ /* 0x000fe40003f64070 */
[----:B------:R-:W-:Y:S02]  /*1220*/  SHF.R.S32.HI R18, RZ, 0x1f, R22 ;  /* 0x0000001fff127819 */ /* 0x000fe40000011416 */
[----:B------:R-:W-:Y:S02]  /*1230*/  IADD3 R17, R21, 0x8, RZ ;  /* 0x0000000815117810 */ /* 0x000fe40007ffe0ff */
[----:B------:R-:W-:-:S02]  /*1240*/  ISETP.GT.AND.EX P3, PT, R15, R18, PT, P3 ;  /* 0x000000120f00720c */ /* 0x000fc40003f64330 */
[----:B------:R-:W-:Y:S02]  /*1250*/  IADD3 R15, R21, 0x10, RZ ;  /* 0x00000010150f7810 */ /* 0x000fe40007ffe0ff */
[----:B------:R-:W-:Y:S02]  /*1260*/  ISETP.GE.OR P5, PT, R17, c[0x0][0x314], !P3 ;  /* 0x0000c50011007a0c */ /* 0x000fe40005fa6670 */
[----:B------:R-:W-:Y:S02]  /*1270*/  ISETP.GE.OR P4, PT, R15, c[0x0][0x314], !P3 ;  /* 0x0000c5000f007a0c */ /* 0x000fe40005f86670 */
[----:B------:R-:W-:Y:S02]  /*1280*/  ISETP.GE.OR P6, PT, R21, c[0x0][0x314], !P3 ;  /* 0x0000c50015007a0c */ /* 0x000fe40005fc6670 */
[----:B------:R-:W-:Y:S02]  /*1290*/  ISETP.GE.OR P3, PT, R19, c[0x0][0x314], !P3 ;  /* 0x0000c50013007a0c */ /* 0x000fe40005f66670 */
[----:B------:R-:W-:-:S04]  /*12a0*/  IADD3 R40, P0, R22, UR7, RZ ;  /* 0x0000000716287c10 */ /* 0x000fc8000ff1e0ff */
[----:B------:R-:W-:Y:S02]  /*12b0*/  IADD3.X R41, R18, UR6, RZ, P0, !PT ;  /* 0x0000000612297c10 */ /* 0x000fe400087fe4ff */
[----:B------:R-:W-:Y:S01]  /*12c0*/  @!P5 SHF.R.S32.HI R25, RZ, 0x1f, R17 ;  /* 0x0000001fff19d819 */ /* 0x000fe20000011411 */
[--C-:B------:R-:W-:Y:S01]  /*12d0*/  @!P4 IMAD.MOV.U32 R24, RZ, RZ, R40.reuse ;  /* 0x000000ffff18c224 */ /* 0x100fe200078e0028 */
[----:B------:R-:W-:Y:S01]  /*12e0*/  @!P4 SHF.R.S32.HI R23, RZ, 0x1f, R15 ;  /* 0x0000001fff17c819 */ /* 0x000fe2000001140f */
[----:B------:R-:W-:Y:S01]  /*12f0*/  @!P5 IMAD.WIDE.U32 R32, R28, R17, R40 ;  /* 0x000000111c20d225 */ /* 0x000fe200078e0028 */
[----:B------:R-:W-:-:S03]  /*1300*/  @!P6 SHF.R.S32.HI R29, RZ, 0x1f, R21 ;  /* 0x0000001fff1de819 */ /* 0x000fc60000011415 */
[-C--:B------:R-:W-:Y:S01]  /*1310*/  @!P5 IMAD R18, R25, R28.reuse, RZ ;  /* 0x0000001c1912d224 */ /* 0x080fe200078e02ff */
[----:B------:R-:W-:Y:S01]  /*1320*/  @!P5 LEA R30, P0, R32, c[0x0][0x208], 0x2 ;  /* 0x00008200201eda11 */ /* 0x000fe200078010ff */
[----:B------:R-:W-:Y:S02]  /*1330*/  @!P4 IMAD.MOV.U32 R25, RZ, RZ, R41 ;  /* 0x000000ffff19c224 */ /* 0x000fe400078e0029 */
[----:B------:R-:W-:Y:S02]  /*1340*/  @!P5 IMAD R17, R17, R5, R18 ;  /* 0x000000051111d224 */ /* 0x000fe400078e0212 */
[----:B------:R-:W-:Y:S01]  /*1350*/  @!P4 IMAD R18, R23, R28, RZ ;  /* 0x0000001c1712c224 */ /* 0x000fe200078e02ff */
[----:B------:R-:W-:Y:S01]  /*1360*/  @!P3 SHF.R.S32.HI R23, RZ, 0x1f, R19 ;  /* 0x0000001fff17b819 */ /* 0x000fe20000011413 */
[----:B------:R-:W-:-:S04]  /*1370*/  @!P4 IMAD.WIDE.U32 R24, R28, R15, R24 ;  /* 0x0000000f1c18c225 */ /* 0x000fc800078e0018 */
[----:B------:R-:W-:Y:S02]  /*1380*/  @!P4 IMAD R15, R15, R5, R18 ;  /* 0x000000050f0fc224 */ /* 0x000fe400078e0212 */
[-C--:B------:R-:W-:Y:S02]  /*1390*/  @!P3 IMAD R18, R23, R28.reuse, RZ ;  /* 0x0000001c1712b224 */ /* 0x080fe400078e02ff */
[----:B------:R-:W-:Y:S02]  /*13a0*/  @!P6 IMAD.MOV.U32 R36, RZ, RZ, R40 ;  /* 0x000000ffff24e224 */ /* 0x000fe400078e0028 */
[----:B------:R-:W-:Y:S02]  /*13b0*/  @!P6 IMAD.MOV.U32 R37, RZ, RZ, R41 ;  /* 0x000000ffff25e224 */ /* 0x000fe400078e0029 */
[----:B------:R-:W-:Y:S02]  /*13c0*/  @!P6 IMAD R20, R29, R28, RZ ;  /* 0x0000001c1d14e224 */ /* 0x000fe400078e02ff */
[----:B------:R-:W-:-:S02]  /*13d0*/  @!P5 IMAD.IADD R17, R33, 0x1, R17 ;  /* 0x000000012111d824 */ /* 0x000fc400078e0211 */
[----:B------:R-:W-:-:S03]  /*13e0*/  @!P3 IMAD.WIDE.U32 R40, R28, R19, R40 ;  /* 0x000000131c28b225 */ /* 0x000fc600078e0028 */
[----:B------:R-:W-:Y:S01]  /*13f0*/  @!P5 LEA.HI.X R31, R32, c[0x0][0x20c], R17, 0x2, P0 ;  /* 0x00008300201fda11 */ /* 0x000fe200000f1411 */
[----:B------:R-:W-:Y:S01]  /*1400*/  @!P3 IMAD R18, R19, R5, R18 ;  /* 0x000000051312b224 */ /* 0x000fe200078e0212 */
[----:B------:R-:W-:Y:S01]  /*1410*/  @!P3 LEA R44, P0, R40, c[0x0][0x208], 0x2 ;  /* 0x00008200282cba11 */ /* 0x000fe200078010ff */
[----:B------:R-:W-:Y:S01]  /*1420*/  @!P6 IMAD.WIDE.U32 R36, R28, R21, R36 ;  /* 0x000000151c24e225 */ /* 0x000fe200078e0024 */
[----:B------:R-:W-:-:S03]  /*1430*/  @!P4 LEA R32, P1, R24, c[0x0][0x208], 0x2 ;  /* 0x000082001820ca11 */ /* 0x000fc600078210ff */
[----:B------:R-:W-:Y:S01]  /*1440*/  @!P6 IMAD R20, R21, R5, R20 ;  /* 0x000000051514e224 */ /* 0x000fe200078e0214 */
[----:B------:R-:W-:Y:S01]  /*1450*/  @!P6 LEA R42, P2, R36, c[0x0][0x208], 0x2 ;  /* 0x00008200242aea11 */ /* 0x000fe200078410ff */
[----:B------:R-:W-:Y:S02]  /*1460*/  @!P3 IMAD.IADD R19, R41, 0x1, R18 ;  /* 0x000000012913b824 */ /* 0x000fe400078e0212 */
[----:B------:R-:W-:Y:S02]  /*1470*/  @!P6 IMAD.IADD R17, R37, 0x1, R20 ;  /* 0x000000012511e824 */ /* 0x000fe400078e0214 */
[----:B------:R-:W-:Y:S01]  /*1480*/  @!P4 IMAD.IADD R15, R25, 0x1, R15 ;  /* 0x00000001190fc824 */ /* 0x000fe200078e020f */
[----:B------:R-:W-:Y:S01]  /*1490*/  @!P3 LEA.HI.X R45, R40, c[0x0][0x20c], R19, 0x2, P0 ;  /* 0x00008300282dba11 */ /* 0x000fe200000f1413 */
[----:B------:R-:W-:Y:S01]  /*14a0*/  IMAD.MOV.U32 R18, RZ, RZ, -0x800000 ;  /* 0xff800000ff127424 */ /* 0x000fe200078e00ff */
[----:B------:R-:W-:Y:S01]  /*14b0*/  @!P6 LEA.HI.X R43, R36, c[0x0][0x20c], R17, 0x2, P2 ;  /* 0x00008300242bea11 */ /* 0x000fe200010f1411 */
[----:B------:R-:W-:Y:S01]  /*14c0*/  IMAD.MOV.U32 R17, RZ, RZ, -0x800000 ;  /* 0xff800000ff117424 */ /* 0x000fe200078e00ff */
[----:B------:R-:W-:Y:S01]  /*14d0*/  @!P4 LEA.HI.X R33, R24, c[0x0][0x20c], R15, 0x2, P1 ;  /* 0x000083001821ca11 */ /* 0x000fe200008f140f */
[----:B------:R-:W-:-:S02]  /*14e0*/  IMAD.MOV.U32 R15, RZ, RZ, -0x800000 ;  /* 0xff800000ff0f7424 */ /* 0x000fc400078e00ff */
[----:B------:R-:W-:Y:S01]  /*14f0*/  IMAD.MOV.U32 R19, RZ, RZ, -0x800000 ;  /* 0xff800000ff137424 */ /* 0x000fe200078e00ff */
[----:B------:R-:W2:Y:S04]  /*1500*/  @!P3 LDG.E R18, [R44.64] ;  /* 0x000000082c12b981 */ /* 0x000ea8000c1e1900 */
[----:B------:R-:W3:Y:S04]  /*1510*/  @!P6 LDG.E R17, [R42.64] ;  /* 0x000000082a11e981 */ /* 0x000ee8000c1e1900 */
[----:B------:R0:W4:Y:S04]  /*1520*/  @!P5 LDG.E R15, [R30.64] ;  /* 0x000000081e0fd981 */ /* 0x000128000c1e1900 */
[----:B------:R-:W5:Y:S01]  /*1530*/  @!P4 LDG.E R19, [R32.64] ;  /* 0x000000082013c981 */ /* 0x000f62000c1e1900 */
[----:B------:R-:W-:-:S04]  /*1540*/  IABS R24, c[0x0][0x1c0] ;  /* 0x0000700000187a13 */ /* 0x000fc80000000000 */
[----:B------:R-:W1:Y:S08]  /*1550*/  I2F.U32.RP R29, R24 ;  /* 0x00000018001d7306 */ /* 0x000e700000209000 */
[----:B-1----:R-:W1:Y:S02]  /*1560*/  MUFU.RCP R25, R29 ;  /* 0x0000001d00197308 */ /* 0x002e640000001000 */
[----:B-1----:R-:W-:-:S06]  /*1570*/  IADD3 R25, R25, 0xffffffe, RZ ;  /* 0x0ffffffe19197810 */ /* 0x002fcc0007ffe0ff */
[----:B0-----:R-:W0:Y:S01]  /*1580*/  F2I.FTZ.U32.TRUNC.NTZ R31, R25 ;  /* 0x00000019001f7305 */ /* 0x001e22000021f000 */
[----:B------:R-:W-:Y:S01]  /*1590*/  IMAD.MOV.U32 R30, RZ, RZ, RZ ;  /* 0x000000ffff1e7224 */ /* 0x000fe200078e00ff */
[----:B------:R-:W-:Y:S01]  /*15a0*/  IABS R23, R4 ;  /* 0x0000000400177213 */ /* 0x000fe20000000000 */
[----:B0-----:R-:W-:-:S04]  /*15b0*/  IMAD.MOV R20, RZ, RZ, -R31 ;  /* 0x000000ffff147224 */ /* 0x001fc800078e0a1f */
[----:B------:R-:W-:Y:S01]  /*15c0*/  IMAD R26, R20, R24, RZ ;  /* 0x00000018141a7224 */ /* 0x000fe200078e02ff */
[----:B------:R-:W-:-:S03]  /*15d0*/  IABS R20, c[0x0][0x1c0] ;  /* 0x0000700000147a13 */ /* 0x000fc60000000000 */
[----:B------:R-:W-:-:S04]  /*15e0*/  IMAD.HI.U32 R26, R31, R26, R30 ;  /* 0x0000001a1f1a7227 */ /* 0x000fc800078e001e */
[----:B------:R-:W-:Y:S02]  /*15f0*/  IMAD.MOV R20, RZ, RZ, -R20 ;  /* 0x000000ffff147224 */ /* 0x000fe400078e0a14 */
[----:B------:R-:W-:-:S04]  /*1600*/  IMAD.HI.U32 R26, R26, R23, RZ ;  /* 0x000000171a1a7227 */ /* 0x000fc800078e00ff */
[----:B------:R-:W-:-:S05]  /*1610*/  IMAD R23, R26, R20, R23 ;  /* 0x000000141a177224 */ /* 0x000fca00078e0217 */
[----:B------:R-:W-:Y:S02]  /*1620*/  ISETP.GT.U32.AND P3, PT, R24, R23, PT ;  /* 0x000000171800720c */ /* 0x000fe40003f64070 */
[C---:B------:R-:W-:Y:S02]  /*1630*/  ISETP.GT.AND P6, PT, R34.reuse, 0x7f, PT ;  /* 0x0000007f2200780c */ /* 0x040fe40003fc4270 */
[C---:B------:R-:W-:Y:S02]  /*1640*/  ISETP.GT.AND P2, PT, R34.reuse, 0x1ff, PT ;  /* 0x000001ff2200780c */ /* 0x040fe40003f44270 */
[C---:B------:R-:W-:Y:S02]  /*1650*/  ISETP.GT.AND P1, PT, R34.reuse, 0x17f, PT ;  /* 0x0000017f2200780c */ /* 0x040fe40003f24270 */
[----:B------:R-:W-:Y:S01]  /*1660*/  ISETP.GT.AND P0, PT, R34, 0xff, PT ;  /* 0x000000ff2200780c */ /* 0x000fe20003f04270 */
[----:B------:R-:W-:-:S04]  /*1670*/  IMAD R22, R21, 0x11, R22 ;  /* 0x0000001115167824 */ /* 0x000fc800078e0216 */
[----:B------:R-:W-:Y:S01]  /*1680*/  @!P3 IMAD.IADD R23, R23, 0x1, -R24 ;  /* 0x000000011717b824 */ /* 0x000fe200078e0a18 */
[----:B------:R-:W-:-:S04]  /*1690*/  LOP3.LUT R20, R9, R12, RZ, 0xfc, !PT ;  /* 0x0000000c09147212 */ /* 0x000fc800078efcff */
[----:B------:R-:W-:Y:S02]  /*16a0*/  ISETP.GE.U32.AND P4, PT, R23, R24, PT ;  /* 0x000000181700720c */ /* 0x000fe40003f86070 */
[----:B------:R-:W-:Y:S02]  /*16b0*/  LOP3.LUT R4, R4, c[0x0][0x1c0], RZ, 0x3c, !PT ;  /* 0x0000700004047a12 */ /* 0x000fe400078e3cff */
[----:B------:R-:W-:Y:S01]  /*16c0*/  @!P3 IADD3 R26, R26, 0x1, RZ ;  /* 0x000000011a1ab810 */ /* 0x000fe20007ffe0ff */
[----:B------:R-:W-:Y:S08]  /*16d0*/  BSSY B0, `(.L_x_103) ;  /* 0x0000029000007945 */ /* 0x000ff00003800000 */
[----:B------:R-:W-:Y:S01]  /*16e0*/  @P4 IADD3 R26, R26, 0x1, RZ ;  /* 0x000000011a1a4810 */ /* 0x000fe20007ffe0ff */
[----:B--2---:R0:W-:Y:S04]  /*16f0*/  @!P6 STS [R22.X4+0x660], R18 ;  /* 0x000660121600e388 */ /* 0x0041e80000004800 */
[----:B---3--:R0:W-:Y:S01]  /*1700*/  @!P2 STS [R22.X4], R17 ;  /* 0x000000111600a388 */ /* 0x0081e20000004800 */
[----:B------:R-:W-:-:S03]  /*1710*/  ISETP.NE.U32.AND P2, PT, R20, RZ, PT ;  /* 0x000000ff1400720c */ /* 0x000fc60003f45070 */
[----:B----4-:R0:W-:Y:S01]  /*1720*/  @!P1 STS [R22.X4+0x220], R15 ;  /* 0x0002200f16009388 */ /* 0x0101e20000004800 */
[----:B------:R-:W-:-:S03]  /*1730*/  ISETP.GE.AND P1, PT, R4, RZ, PT ;  /* 0x000000ff0400720c */ /* 0x000fc60003f26270 */
[----:B-----5:R0:W-:Y:S01]  /*1740*/  @!P0 STS [R22.X4+0x440], R19 ;  /* 0x0004401316008388 */ /* 0x0201e20000004800 */
[----:B------:R-:W-:Y:S01]  /*1750*/  ISETP.NE.AND P0, PT, RZ, c[0x0][0x1c0], PT ;  /* 0x00007000ff007a0c */ /* 0x000fe20003f05270 */
[----:B------:R-:W-:-:S08]  /*1760*/  IMAD.MOV.U32 R4, RZ, RZ, R26 ;  /* 0x000000ffff047224 */ /* 0x000fd000078e001a */
[----:B------:R-:W-:-:S04]  /*1770*/  @!P1 IMAD.MOV R4, RZ, RZ, -R4 ;  /* 0x000000ffff049224 */ /* 0x000fc800078e0a04 */
[----:B------:R-:W-:Y:S01]  /*1780*/  @!P0 LOP3.LUT R4, RZ, c[0x0][0x1c0], RZ, 0x33, !PT ;  /* 0x00007000ff048a12 */ /* 0x000fe200078e33ff */
        /* <DEDUP_REMOVED lines=10> */
.L_x_104:
        /* <DEDUP_REMOVED lines=19> */
.L_x_105:
[----:B------:R-:W-:Y:S05]  /*1960*/  BSYNC B0 ;  /* 0x0000000000007941 */ /* 0x000fea0003800000 */
.L_x_103:
[----:B------:R-:W-:Y:S01]  /*1970*/  BAR.SYNC.DEFER_BLOCKING 0x0 ;  /* 0x0000000000007b1d */ /* 0x000fe20000010000 */
[----:B------:R-:W-:Y:S01]  /*1980*/  LEA.HI R15, R7, R34, RZ, 0x3 ;  /* 0x00000022070f7211 */ /* 0x000fe200078f18ff */
[----:B------:R-:W-:Y:S01]  /*1990*/  IMAD.MOV.U32 R37, RZ, RZ, -0x800000 ;  /* 0xff800000ff257424 */ /* 0x000fe200078e00ff */
[----:B------:R-:W-:Y:S01]  /*19a0*/  IABS R9, R2 ;  /* 0x0000000200097213 */ /* 0x000fe20000000000 */
[----:B------:R-:W-:Y:S01]  /*19b0*/  IMAD.MOV.U32 R32, RZ, RZ, -0x800000 ;  /* 0xff800000ff207424 */ /* 0x000fe200078e00ff */
[----:B------:R-:W-:Y:S01]  /*19c0*/  LOP3.LUT R7, R15, 0xfffffff8, RZ, 0xc0, !PT ;  /* 0xfffffff80f077812 */ /* 0x000fe200078ec0ff */
[----:B------:R-:W-:Y:S01]  /*19d0*/  IMAD.MOV.U32 R33, RZ, RZ, -0x800000 ;  /* 0xff800000ff217424 */ /* 0x000fe200078e00ff */
[----:B------:R-:W-:Y:S01]  /*19e0*/  SHF.R.S32.HI R15, RZ, 0x3, R15 ;  /* 0x00000003ff0f7819 */ /* 0x000fe2000001140f */
[----:B------:R-:W-:Y:S01]  /*19f0*/  IMAD.MOV.U32 R35, RZ, RZ, -0x800000 ;  /* 0xff800000ff237424 */ /* 0x000fe200078e00ff */
[----:B------:R-:W0:Y:S01]  /*1a00*/  I2F.RP R19, R9 ;  /* 0x0000000900137306 */ /* 0x000e220000209400 */
[----:B------:R-:W-:Y:S01]  /*1a10*/  IMAD.IADD R34, R34, 0x1, -R7 ;  /* 0x0000000122227824 */ /* 0x000fe200078e0a07 */
[----:B------:R-:W-:Y:S01]  /*1a20*/  ULDC.U8 UR4, c[0x0][0x329] ;  /* 0x0000ca4000047ab9 */ /* 0x000fe20000000000 */
[----:B------:R-:W-:Y:S02]  /*1a30*/  BSSY B1, `(.L_x_106) ;  /* 0x0000235000017945 */ /* 0x000fe40003800000 */
[----:B------:R-:W-:-:S05]  /*1a40*/  IMAD R25, R34, 0x11, R15 ;  /* 0x0000001122197824 */ /* 0x000fca00078e020f */
[----:B------:R-:W-:Y:S01]  /*1a50*/  @!P6 LDS R37, [R25.X4] ;  /* 0x000000001925e984 */ /* 0x000fe20000004800 */
[----:B0-----:R-:W0:Y:S03]  /*1a60*/  MUFU.RCP R19, R19 ;  /* 0x0000001300137308 */ /* 0x001e260000001000 */
[----:B------:R-:W1:Y:S04]  /*1a70*/  @!P6 LDS R32, [R25.X4+0x220] ;  /* 0x000220001920e984 */ /* 0x000e680000004800 */
[----:B------:R-:W2:Y:S04]  /*1a80*/  @!P6 LDS R33, [R25.X4+0x440] ;  /* 0x000440001921e984 */ /* 0x000ea80000004800 */
[----:B------:R-:W3:Y:S01]  /*1a90*/  @!P6 LDS R35, [R25.X4+0x660] ;  /* 0x000660001923e984 */ /* 0x000ee20000004800 */
[----:B0-----:R-:W-:-:S04]  /*1aa0*/  IADD3 R42, R19, 0xffffffe, RZ ;  /* 0x0ffffffe132a7810 */ /* 0x001fc80007ffe0ff */
[----:B------:R0:W-:Y:S02]  /*1ab0*/  F2I.FTZ.U32.TRUNC.NTZ R43, R42 ;  /* 0x0000002a002b7305 */ /* 0x0001e4000021f000 */
[----:B0-----:R-:W-:Y:S01]  /*1ac0*/  IMAD.MOV.U32 R42, RZ, RZ, RZ ;  /* 0x000000ffff2a7224 */ /* 0x001fe200078e00ff */
[----:B-1----:R-:W-:-:S04]  /*1ad0*/  FMNMX.FTZ R8, R37, R32, !PT ;  /* 0x0000002025087209 */ /* 0x002fc80007810000 */
[----:B--2---:R-:W-:-:S04]  /*1ae0*/  FMNMX.FTZ R8, R8, R33, !PT ;  /* 0x0000002108087209 */ /* 0x004fc80007810000 */
[----:B---3--:R-:W-:Y:S02]  /*1af0*/  FMNMX.FTZ R17, R8, R35, !PT ;  /* 0x0000002308117209 */ /* 0x008fe40007810000 */
[----:B------:R-:W-:-:S03]  /*1b00*/  IABS R8, c[0x0][0x1c0] ;  /* 0x0000700000087a13 */ /* 0x000fc60000000000 */
[----:B------:R-:W0:Y:S02]  /*1b10*/  SHFL.BFLY PT, R20, R17, 0x4, 0x1f ;  /* 0x0c801f0011147f89 */ /* 0x000e2400000e0000 */
[----:B0-----:R-:W-:-:S05]  /*1b20*/  FMNMX.FTZ R20, R17, R20, !PT ;  /* 0x0000001411147209 */ /* 0x001fca0007810000 */
[----:B------:R-:W0:Y:S02]  /*1b30*/  SHFL.BFLY PT, R7, R20, 0x2, 0x1f ;  /* 0x0c401f0014077f89 */ /* 0x000e2400000e0000 */
[----:B0-----:R-:W-:Y:S02]  /*1b40*/  FMNMX.FTZ R7, R20, R7, !PT ;  /* 0x0000000714077209 */ /* 0x001fe40007810000 */
[----:B------:R-:W-:Y:S03]  /*1b50*/  I2F.U32.RP R20, R8 ;  /* 0x0000000800147306 */ /* 0x000fe60000209000 */
[----:B------:R-:W0:Y:S02]  /*1b60*/  SHFL.BFLY PT, R18, R7, 0x1, 0x1f ;  /* 0x0c201f0007127f89 */ /* 0x000e2400000e0000 */
[----:B0-----:R-:W-:-:S04]  /*1b70*/  FMNMX.FTZ R18, R7, R18, !PT ;  /* 0x0000001207127209 */ /* 0x001fc80007810000 */
[----:B------:R-:W-:-:S04]  /*1b80*/  FSETP.NEU.FTZ.AND P0, PT, R18, -INF , PT ;  /* 0xff8000001200780b */ /* 0x000fc80003f1d000 */
[----:B------:R-:W-:-:S05]  /*1b90*/  FSEL R18, R18, RZ, P0 ;  /* 0x000000ff12127208 */ /* 0x000fca0000000000 */
[C---:B------:R-:W-:Y:S02]  /*1ba0*/  FADD.FTZ R29, -R18.reuse, R37 ;  /* 0x00000025121d7221 */ /* 0x040fe40000010100 */
[----:B------:R-:W-:Y:S02]  /*1bb0*/  FADD.FTZ R26, -R18, R32 ;  /* 0x00000020121a7221 */ /* 0x000fe40000010100 */
[----:B------:R-:W-:Y:S02]  /*1bc0*/  FMUL.FTZ R29, R29, 1.4426950216293334961 ;  /* 0x3fb8aa3b1d1d7820 */ /* 0x000fe40000410000 */
[----:B------:R-:W-:Y:S02]  /*1bd0*/  FMUL.FTZ R26, R26, 1.4426950216293334961 ;  /* 0x3fb8aa3b1a1a7820 */ /* 0x000fe40000410000 */
[C---:B------:R-:W-:Y:S01]  /*1be0*/  FADD.FTZ R23, -R18.reuse, R33 ;  /* 0x0000002112177221 */ /* 0x040fe20000010100 */
[----:B------:R-:W-:Y:S01]  /*1bf0*/  MUFU.EX2 R24, R29 ;  /* 0x0000001d00187308 */ /* 0x000fe20000000800 */
[----:B------:R-:W-:-:S02]  /*1c00*/  FADD.FTZ R21, -R18, R35 ;  /* 0x0000002312157221 */ /* 0x000fc40000010100 */
[----:B------:R-:W-:Y:S02]  /*1c10*/  FMUL.FTZ R23, R23, 1.4426950216293334961 ;  /* 0x3fb8aa3b17177820 */ /* 0x000fe40000410000 */
[----:B------:R-:W-:-:S03]  /*1c20*/  FMUL.FTZ R21, R21, 1.4426950216293334961 ;  /* 0x3fb8aa3b15157820 */ /* 0x000fc60000410000 */
[----:B------:R-:W0:Y:S08]  /*1c30*/  MUFU.EX2 R17, R26 ;  /* 0x0000001a00117308 */ /* 0x000e300000000800 */
[----:B------:R-:W1:Y:S08]  /*1c40*/  MUFU.EX2 R7, R23 ;  /* 0x0000001700077308 */ /* 0x000e700000000800 */
[----:B------:R-:W2:Y:S01]  /*1c50*/  MUFU.EX2 R22, R21 ;  /* 0x0000001500167308 */ /* 0x000ea20000000800 */
[----:B0-----:R-:W-:-:S04]  /*1c60*/  FADD.FTZ R24, R24, R17 ;  /* 0x0000001118187221 */ /* 0x001fc80000010000 */
[----:B-1----:R-:W-:-:S03]  /*1c70*/  FADD.FTZ R17, R24, R7 ;  /* 0x0000000718117221 */ /* 0x002fc60000010000 */
[----:B------:R-:W0:Y:S01]  /*1c80*/  MUFU.RCP R7, R20 ;  /* 0x0000001400077308 */ /* 0x000e220000001000 */
[----:B------:R-:W-:Y:S02]  /*1c90*/  IMAD.MOV R24, RZ, RZ, -R43 ;  /* 0x000000ffff187224 */ /* 0x000fe400078e0a2b */
[----:B--2---:R-:W-:Y:S02]  /*1ca0*/  FADD.FTZ R22, R17, R22 ;  /* 0x0000001611167221 */ /* 0x004fe40000010000 */
[----:B------:R-:W-:-:S03]  /*1cb0*/  IMAD R21, R24, R9, RZ ;  /* 0x0000000918157224 */ /* 0x000fc600078e02ff */
[----:B------:R-:W1:Y:S01]  /*1cc0*/  SHFL.BFLY PT, R17, R22, 0x4, 0x1f ;  /* 0x0c801f0016117f89 */ /* 0x000e6200000e0000 */
[----:B------:R-:W-:Y:S01]  /*1cd0*/  IMAD.HI.U32 R21, R43, R21, R42 ;  /* 0x000000152b157227 */ /* 0x000fe200078e002a */
[----:B0-----:R-:W-:-:S03]  /*1ce0*/  IADD3 R30, R7, 0xffffffe, RZ ;  /* 0x0ffffffe071e7810 */ /* 0x001fc60007ffe0ff */
[----:B------:R-:W-:Y:S01]  /*1cf0*/  IMAD.IADD R20, R6, 0x1, R9 ;  /* 0x0000000106147824 */ /* 0x000fe200078e0209 */
[----:B------:R-:W-:Y:S01]  /*1d00*/  IABS R7, R2 ;  /* 0x0000000200077213 */ /* 0x000fe20000000000 */
[----:B------:R-:W0:Y:S03]  /*1d10*/  F2I.FTZ.U32.TRUNC.NTZ R31, R30 ;  /* 0x0000001e001f7305 */ /* 0x000e26000021f000 */
[----:B------:R-:W-:Y:S01]  /*1d20*/  IABS R19, R20 ;  /* 0x0000001400137213 */ /* 0x000fe20000000000 */
[----:B------:R-:W-:-:S04]  /*1d30*/  IMAD.MOV R7, RZ, RZ, -R7 ;  /* 0x000000ffff077224 */ /* 0x000fc800078e0a07 */
[----:B------:R-:W-:Y:S01]  /*1d40*/  IMAD.MOV.U32 R24, RZ, RZ, R19 ;  /* 0x000000ffff187224 */ /* 0x000fe200078e0013 */
[----:B------:R-:W-:-:S03]  /*1d50*/  IABS R19, c[0x0][0x1c0] ;  /* 0x0000700000137a13 */ /* 0x000fc60000000000 */
[----:B------:R-:W-:-:S04]  /*1d60*/  IMAD.HI.U32 R21, R21, R24, RZ ;  /* 0x0000001815157227 */ /* 0x000fc800078e00ff */
[----:B-1----:R-:W-:Y:S02]  /*1d70*/  FADD.FTZ R17, R22, R17 ;  /* 0x0000001116117221 */ /* 0x002fe40000010000 */
[--C-:B0-----:R-:W-:Y:S02]  /*1d80*/  IMAD.MOV R6, RZ, RZ, -R31.reuse ;  /* 0x000000ffff067224 */ /* 0x101fe400078e0a1f */
[----:B------:R-:W-:Y:S01]  /*1d90*/  IMAD.MOV.U32 R30, RZ, RZ, RZ ;  /* 0x000000ffff1e7224 */ /* 0x000fe200078e00ff */
[----:B------:R-:W0:Y:S01]  /*1da0*/  SHFL.BFLY PT, R22, R17, 0x2, 0x1f ;  /* 0x0c401f0011167f89 */ /* 0x000e2200000e0000 */
[----:B------:R-:W-:Y:S02]  /*1db0*/  IMAD R23, R6, R8, RZ ;  /* 0x0000000806177224 */ /* 0x000fe400078e02ff */
[----:B------:R-:W-:Y:S02]  /*1dc0*/  IMAD R6, R21, R7, R24 ;  /* 0x0000000715067224 */ /* 0x000fe400078e0218 */
[----:B------:R-:W-:-:S03]  /*1dd0*/  IMAD.HI.U32 R23, R31, R23, R30 ;  /* 0x000000171f177227 */ /* 0x000fc600078e001e */
[----:B------:R-:W-:Y:S01]  /*1de0*/  ISETP.GT.U32.AND P0, PT, R9, R6, PT ;  /* 0x000000060900720c */ /* 0x000fe20003f04070 */
[----:B------:R-:W-:Y:S02]  /*1df0*/  IMAD.MOV R19, RZ, RZ, -R19 ;  /* 0x000000ffff137224 */ /* 0x000fe400078e0a13 */
[----:B------:R-:W-:-:S04]  /*1e00*/  IMAD.HI.U32 R23, R23, R24, RZ ;  /* 0x0000001817177227 */ /* 0x000fc800078e00ff */
[----:B------:R-:W-:Y:S02]  /*1e10*/  IMAD R19, R23, R19, R24 ;  /* 0x0000001317137224 */ /* 0x000fe400078e0218 */
[----:B------:R-:W-:-:S03]  /*1e20*/  IMAD.MOV.U32 R30, RZ, RZ, 0x7f800000 ;  /* 0x7f800000ff1e7424 */ /* 0x000fc600078e00ff */
[----:B------:R-:W-:Y:S01]  /*1e30*/  ISETP.GT.U32.AND P5, PT, R8, R19, PT ;  /* 0x000000130800720c */ /* 0x000fe20003fa4070 */
[----:B------:R-:W-:Y:S01]  /*1e40*/  @!P0 IMAD.IADD R6, R6, 0x1, -R9 ;  /* 0x0000000106068824 */ /* 0x000fe200078e0a09 */
[----:B------:R-:W-:Y:S01]  /*1e50*/  @!P0 IADD3 R21, R21, 0x1, RZ ;  /* 0x0000000115158810 */ /* 0x000fe20007ffe0ff */
[----:B0-----:R-:W-:Y:S01]  /*1e60*/  FADD.FTZ R22, R17, R22 ;  /* 0x0000001611167221 */ /* 0x001fe20000010000 */
[----:B------:R-:W-:Y:S02]  /*1e70*/  ISETP.GT.AND P0, PT, R2, RZ, PT ;  /* 0x000000ff0200720c */ /* 0x000fe40003f04270 */
[-C--:B------:R-:W-:Y:S02]  /*1e80*/  ISETP.GE.U32.AND P4, PT, R6, R9.reuse, PT ;  /* 0x000000090600720c */ /* 0x080fe40003f86070 */
[----:B------:R-:W0:Y:S01]  /*1e90*/  SHFL.BFLY PT, R7, R22, 0x1, 0x1f ;  /* 0x0c201f0016077f89 */ /* 0x000e2200000e0000 */
[C---:B------:R-:W-:Y:S02]  /*1ea0*/  LOP3.LUT R6, R20.reuse, R9, RZ, 0x3c, !PT ;  /* 0x0000000914067212 */ /* 0x040fe400078e3cff */
[----:B------:R-:W-:-:S02]  /*1eb0*/  LOP3.LUT R20, R20, c[0x0][0x1c0], RZ, 0x3c, !PT ;  /* 0x0000700014147a12 */ /* 0x000fc400078e3cff */
[----:B------:R-:W-:Y:S01]  /*1ec0*/  @!P5 IMAD.IADD R19, R19, 0x1, -R8 ;  /* 0x000000011313d824 */ /* 0x000fe200078e0a08 */
[----:B------:R-:W-:Y:S02]  /*1ed0*/  ISETP.GE.AND P3, PT, R6, RZ, PT ;  /* 0x000000ff0600720c */ /* 0x000fe40003f66270 */
[----:B------:R-:W1:Y:S01]  /*1ee0*/  S2R R6, SR_TID.X ;  /* 0x0000000000067919 */ /* 0x000e620000002100 */
[----:B------:R-:W-:Y:S02]  /*1ef0*/  @!P5 IADD3 R23, R23, 0x1, RZ ;  /* 0x000000011717d810 */ /* 0x000fe40007ffe0ff */
[----:B------:R-:W-:Y:S02]  /*1f00*/  ISETP.GE.U32.AND P1, PT, R19, R8, PT ;  /* 0x000000081300720c */ /* 0x000fe40003f26070 */
[----:B------:R-:W-:Y:S02]  /*1f10*/  ISETP.GE.AND P2, PT, R20, RZ, PT ;  /* 0x000000ff1400720c */ /* 0x000fe40003f46270 */
[----:B------:R-:W-:-:S02]  /*1f20*/  @P4 IADD3 R21, R21, 0x1, RZ ;  /* 0x0000000115154810 */ /* 0x000fc40007ffe0ff */
[----:B------:R-:W-:Y:S02]  /*1f30*/  ISETP.GT.AND P4, PT, R3, RZ, PT ;  /* 0x000000ff0300720c */ /* 0x000fe40003f84270 */
[----:B------:R-:W-:Y:S01]  /*1f40*/  SHF.R.S32.HI R20, RZ, 0x1f, R2 ;  /* 0x0000001fff147819 */ /* 0x000fe20000011402 */
[----:B------:R-:W-:Y:S01]  /*1f50*/  @!P3 IMAD.MOV R21, RZ, RZ, -R21 ;  /* 0x000000ffff15b224 */ /* 0x000fe200078e0a15 */
[----:B------:R-:W-:Y:S02]  /*1f60*/  ISETP.NE.AND P5, PT, R2, RZ, PT ;  /* 0x000000ff0200720c */ /* 0x000fe40003fa5270 */
[----:B------:R-:W-:Y:S01]  /*1f70*/  SHF.R.S32.HI R19, RZ, 0x1f, R3 ;  /* 0x0000001fff137819 */ /* 0x000fe20000011403 */
[----:B0-----:R-:W-:Y:S01]  /*1f80*/  FADD.FTZ R17, R22, R7 ;  /* 0x0000000716117221 */ /* 0x001fe20000010000 */
[----:B------:R-:W-:Y:S02]  /*1f90*/  @P1 IADD3 R23, R23, 0x1, RZ ;  /* 0x0000000117171810 */ /* 0x000fe40007ffe0ff */
[----:B------:R-:W-:Y:S01]  /*1fa0*/  LEA.HI.SX32 R7, R2, 0x1, 0x1 ;  /* 0x0000000102077811 */ /* 0x000fe200078f0aff */
[----:B------:R-:W-:Y:S01]  /*1fb0*/  @!P0 IMAD.MOV R7, RZ, RZ, R20 ;  /* 0x000000ffff078224 */ /* 0x000fe200078e0214 */
[----:B------:R-:W-:Y:S01]  /*1fc0*/  FSETP.NE.FTZ.AND P1, PT, R17, RZ, PT ;  /* 0x000000ff1100720b */ /* 0x000fe20003f35000 */
[----:B------:R-:W-:Y:S01]  /*1fd0*/  @!P2 IMAD.MOV R23, RZ, RZ, -R23 ;  /* 0x000000ffff17a224 */ /* 0x000fe200078e0a17 */
[----:B------:R-:W-:-:S02]  /*1fe0*/  ISETP.NE.AND P0, PT, RZ, c[0x0][0x1c0], PT ;  /* 0x00007000ff007a0c */ /* 0x000fc40003f05270 */
[C---:B-1----:R-:W-:Y:S02]  /*1ff0*/  LOP3.LUT P2, RZ, R6.reuse, 0x7, RZ, 0xc0, !PT ;  /* 0x0000000706ff7812 */ /* 0x042fe4000784c0ff */
[----:B------:R-:W-:Y:S01]  /*2000*/  LEA.HI.SX32 R8, R3, 0x1, 0x1 ;  /* 0x0000000103087811 */ /* 0x000fe200078f0aff */
[----:B------:R-:W-:Y:S01]  /*2010*/  @!P4 IMAD.MOV R8, RZ, RZ, R19 ;  /* 0x000000ffff08c224 */ /* 0x000fe200078e0213 */
[----:B------:R-:W-:Y:S01]  /*2020*/  ISETP.GT.OR P2, PT, R6, 0x7f, P2 ;  /* 0x0000007f0600780c */ /* 0x000fe20001744670 */
[----:B------:R-:W-:Y:S01]  /*2030*/  IMAD.MOV.U32 R19, RZ, RZ, c[0x0][0x214] ;  /* 0x00008500ff137624 */ /* 0x000fe200078e00ff */
[----:B------:R-:W-:Y:S02]  /*2040*/  ISETP.NE.AND P3, PT, RZ, UR4, PT ;  /* 0x00000004ff007c0c */ /* 0x000fe4000bf65270 */
[----:B------:R-:W-:Y:S01]  /*2050*/  @!P5 LOP3.LUT R21, RZ, R9, RZ, 0x33, !PT ;  /* 0x00000009ff15d212 */ /* 0x000fe200078e33ff */
[----:B------:R-:W0:Y:S01]  /*2060*/  @P1 MUFU.LG2 R17, R17 ;  /* 0x0000001100111308 */ /* 0x000e220000000c00 */
[----:B------:R-:W-:-:S02]  /*2070*/  SEL R9, R19, 0x1, !P3 ;  /* 0x0000000113097807 */ /* 0x000fc40005800000 */
[----:B------:R-:W-:Y:S02]  /*2080*/  @!P0 LOP3.LUT R23, RZ, c[0x0][0x1c0], RZ, 0x33, !PT ;  /* 0x00007000ff178a12 */ /* 0x000fe400078e33ff */
[----:B------:R-:W-:Y:S01]  /*2090*/  ISETP.LT.U32.AND P0, PT, R38, R21, PT ;  /* 0x000000152600720c */ /* 0x000fe20003f01070 */
[-C--:B------:R-:W-:Y:S01]  /*20a0*/  IMAD R29, R4, R9.reuse, RZ ;  /* 0x00000009041d7224 */ /* 0x080fe200078e02ff */
[----:B------:R-:W-:Y:S01]  /*20b0*/  SHF.R.S32.HI R19, RZ, 0x1f, R21 ;  /* 0x0000001fff137819 */ /* 0x000fe20000011415 */
[----:B------:R-:W-:Y:S02]  /*20c0*/  IMAD R4, R23, R9, RZ ;  /* 0x0000000917047224 */ /* 0x000fe400078e02ff */
[----:B------:R-:W-:Y:S01]  /*20d0*/  IMAD R6, R29, R8, RZ ;  /* 0x000000081d067224 */ /* 0x000fe200078e02ff */
[----:B------:R-:W-:Y:S01]  /*20e0*/  ISETP.LT.AND.EX P0, PT, R39, R19, PT, P0 ;  /* 0x000000132700720c */ /* 0x000fe20003f01300 */
[----:B------:R-:W-:-:S03]  /*20f0*/  IMAD R7, R7, R4, RZ ;  /* 0x0000000407077224 */ /* 0x000fc600078e02ff */
[----:B------:R-:W-:Y:S01]  /*2100*/  SEL R9, R38, R21, P0 ;  /* 0x0000001526097207 */ /* 0x000fe20000000000 */
[----:B0-----:R-:W-:Y:S01]  /*2110*/  @P1 FFMA.FTZ R30, R17, 0.69314718246459960938, R18 ;  /* 0x3f317218111e1823 */ /* 0x001fe20000010012 */
[----:B------:R-:W-:Y:S01]  /*2120*/  SEL R8, R39, R19, P0 ;  /* 0x0000001327087207 */ /* 0x000fe20000000000 */
[----:B------:R-:W-:Y:S05]  /*2130*/  @P2 BRA `(.L_x_107) ;  /* 0x00001c4000002947 */ /* 0x000fea0003800000 */
[----:B------:R-:W-:Y:S01]  /*2140*/  ULDC.U8 UR4, c[0x0][0x328] ;  /* 0x0000ca0000047ab9 */ /* 0x000fe20000000000 */
[C---:B------:R-:W-:Y:S02]  /*2150*/  IADD3 R38, P0, R15.reuse, UR7, RZ ;  /* 0x000000070f267c10 */ /* 0x040fe4000ff1e0ff */
[----:B------:R-:W-:Y:S02]  /*2160*/  ISETP.NE.AND P1, PT, RZ, UR4, PT ;  /* 0x00000004ff007c0c */ /* 0x000fe4000bf25270 */
        /* <DEDUP_REMOVED lines=32> */
[----:B------:R-:W-:Y:S02]  /*2370*/  MOV R24, 0x2390 ;  /* 0x0000239000187802 */ /* 0x000fe40000000f00 */
[----:B------:R-:W-:Y:S05]  /*2380*/  CALL.REL.NOINC `($__internal_2_$__cuda_sm20_div_s64) ;  /* 0x0000263000007944 */ /* 0x000fea0003c00000 */
[-C--:B------:R-:W-:Y:S02]  /*2390*/  IADD3 R19, P0, RZ, -R20.reuse, RZ ;  /* 0x80000014ff137210 */ /* 0x080fe40007f1e0ff */
[----:B------:R-:W-:Y:S02]  /*23a0*/  MOV R48, R20 ;  /* 0x0000001400307202 */ /* 0x000fe40000000f00 */
[----:B------:R-:W-:Y:S01]  /*23b0*/  IADD3.X R17, RZ, ~R21, RZ, P0, !PT ;  /* 0x80000015ff117210 */ /* 0x000fe200007fe4ff */
[----:B------:R-:W-:Y:S01]  /*23c0*/  IMAD.WIDE.U32 R38, R42, R19, R38 ;  /* 0x000000132a267225 */ /* 0x000fe200078e0026 */
[----:B------:R-:W-:-:S03]  /*23d0*/  MOV R49, R21 ;  /* 0x0000001500317202 */ /* 0x000fc60000000f00 */
[----:B------:R-:W-:-:S04]  /*23e0*/  IMAD R18, R17, R42, RZ ;  /* 0x0000002a11127224 */ /* 0x000fc800078e02ff */
[----:B------:R-:W-:Y:S01]  /*23f0*/  IMAD R17, R23, R19, R18 ;  /* 0x0000001317117224 */ /* 0x000fe200078e0212 */
[----:B------:R-:W-:-:S04]  /*2400*/  MOV R18, R38 ;  /* 0x0000002600127202 */ /* 0x000fc80000000f00 */
[----:B------:R-:W-:Y:S01]  /*2410*/  IADD3 R17, R39, R17, RZ ;  /* 0x0000001127117210 */ /* 0x000fe20007ffe0ff */
[----:B------:R-:W-:Y:S05]  /*2420*/  BRA `(.L_x_111) ;  /* 0x0000016000007947 */ /* 0x000fea0003800000 */
.L_x_110:
[----:B------:R-:W0:Y:S01]  /*2430*/  I2F.U32.RP R20, R42 ;  /* 0x0000002a00147306 */ /* 0x000e220000209000 */
[----:B------:R-:W-:Y:S01]  /*2440*/  ISETP.NE.U32.AND P0, PT, R42, RZ, PT ;  /* 0x000000ff2a00720c */ /* 0x000fe20003f05070 */
[----:B------:R-:W-:-:S06]  /*2450*/  IMAD.MOV.U32 R49, RZ, RZ, RZ ;  /* 0x000000ffff317224 */ /* 0x000fcc00078e00ff */
        /* <DEDUP_REMOVED lines=13> */
[----:B------:R-:W-:Y:S02]  /*2530*/  ISETP.GE.U32.AND P1, PT, R17, R42, PT ;  /* 0x0000002a1100720c */ /* 0x000fe40003f26070 */
[----:B------:R-:W-:-:S11]  /*2540*/  MOV R17, RZ ;  /* 0x000000ff00117202 */ /* 0x000fd60000000f00 */
[----:B------:R-:W-:Y:S02]  /*2550*/  @P1 IADD3 R48, R48, 0x1, RZ ;  /* 0x0000000130301810 */ /* 0x000fe40007ffe0ff */
[----:B------:R-:W-:-:S05]  /*2560*/  @!P0 LOP3.LUT R48, RZ, R42, RZ, 0x33, !PT ;  /* 0x0000002aff308212 */ /* 0x000fca00078e33ff */
[----:B------:R-:W-:-:S04]  /*2570*/  IMAD.MOV R19, RZ, RZ, -R48 ;  /* 0x000000ffff137224 */ /* 0x000fc800078e0a30 */
[----:B------:R-:W-:Y:S02]  /*2580*/  IMAD R18, R42, R19, R38 ;  /* 0x000000132a127224 */ /* 0x000fe400078e0226 */
.L_x_111:
[----:B------:R-:W-:Y:S05]  /*2590*/  BSYNC B0 ;  /* 0x0000000000007941 */ /* 0x000fea0003800000 */
.L_x_109:
[----:B------:R-:W-:Y:S01]  /*25a0*/  LOP3.LUT R19, R17, R0, RZ, 0xfc, !PT ;  /* 0x0000000011137212 */ /* 0x000fe200078efcff */
[----:B------:R-:W-:Y:S03]  /*25b0*/  BSSY B0, `(.L_x_112) ;  /* 0x0000028000007945 */ /* 0x000fe60003800000 */
[----:B------:R-:W-:-:S13]  /*25c0*/  ISETP.NE.U32.AND P0, PT, R19, RZ, PT ;  /* 0x000000ff1300720c */ /* 0x000fda0003f05070 */
[----:B------:R-:W-:Y:S05]  /*25d0*/  @!P0 BRA `(.L_x_113) ;  /* 0x000000f000008947 */ /* 0x000fea0003800000 */
[----:B------:R-:W-:Y:S01]  /*25e0*/  IMAD.MOV.U32 R26, RZ, RZ, R27 ;  /* 0x000000ffff1a7224 */ /* 0x000fe200078e001b */
[----:B------:R-:W-:Y:S02]  /*25f0*/  MOV R23, R0 ;  /* 0x0000000000177202 */ /* 0x000fe40000000f00 */
[----:B------:R-:W-:Y:S02]  /*2600*/  MOV R24, 0x2620 ;  /* 0x0000262000187802 */ /* 0x000fe40000000f00 */
[----:B------:R-:W-:Y:S05]  /*2610*/  CALL.REL.NOINC `($__internal_2_$__cuda_sm20_div_s64) ;  /* 0x000023a000007944 */ /* 0x000fea0003c00000 */
[----:B------:R-:W-:Y:S01]  /*2620*/  IADD3 R19, P0, RZ, -R20, RZ ;  /* 0x80000014ff137210 */ /* 0x000fe20007f1e0ff */
[----:B------:R-:W-:Y:S01]  /*2630*/  IMAD.MOV.U32 R43, RZ, RZ, R21 ;  /* 0x000000ffff2b7224 */ /* 0x000fe200078e0015 */
[----:B------:R-:W-:Y:S02]  /*2640*/  MOV R38, R18 ;  /* 0x0000001200267202 */ /* 0x000fe40000000f00 */
[----:B------:R-:W-:Y:S02]  /*2650*/  IADD3.X R22, RZ, ~R21, RZ, P0, !PT ;  /* 0x80000015ff167210 */ /* 0x000fe400007fe4ff */
[----:B------:R-:W-:Y:S02]  /*2660*/  MOV R39, R17 ;  /* 0x0000001100277202 */ /* 0x000fe40000000f00 */
[----:B------:R-:W-:Y:S01]  /*2670*/  MOV R42, R20 ;  /* 0x00000014002a7202 */ /* 0x000fe20000000f00 */
[----:B------:R-:W-:-:S02]  /*2680*/  IMAD R22, R22, R27, RZ ;  /* 0x0000001b16167224 */ /* 0x000fc400078e02ff */
[----:B------:R-:W-:-:S04]  /*2690*/  IMAD.WIDE.U32 R38, R27, R19, R38 ;  /* 0x000000131b267225 */ /* 0x000fc800078e0026 */
[----:B------:R-:W-:-:S04]  /*26a0*/  IMAD R0, R0, R19, R22 ;  /* 0x0000001300007224 */ /* 0x000fc800078e0216 */
[----:B------:R-:W-:Y:S01]  /*26b0*/  IMAD.IADD R0, R39, 0x1, R0 ;  /* 0x0000000127007824 */ /* 0x000fe200078e0200 */
[----:B------:R-:W-:Y:S05]  /*26c0*/  BRA `(.L_x_114) ;  /* 0x0000016000007947 */ /* 0x000fea0003800000 */
.L_x_113:
        /* <DEDUP_REMOVED lines=22> */
.L_x_114:
[----:B------:R-:W-:Y:S05]  /*2830*/  BSYNC B0 ;  /* 0x0000000000007941 */ /* 0x000fea0003800000 */
.L_x_112:
        /* <DEDUP_REMOVED lines=11> */
[----:B------:R-:W-:Y:S05]  /*28f0*/  CALL.REL.NOINC `($__internal_2_$__cuda_sm20_div_s64) ;  /* 0x000020c000007944 */ /* 0x000fea0003c00000 */
[----:B------:R-:W-:-:S04]  /*2900*/  IADD3 R17, P0, RZ, -R20, RZ ;  /* 0x80000014ff117210 */ /* 0x000fc80007f1e0ff */
[----:B------:R-:W-:Y:S01]  /*2910*/  IADD3.X R18, RZ, ~R21, RZ, P0, !PT ;  /* 0x80000015ff127210 */ /* 0x000fe200007fe4ff */
[----:B------:R-:W-:-:S04]  /*2920*/  IMAD.WIDE.U32 R42, R5, R17, R42 ;  /* 0x00000011052a7225 */ /* 0x000fc800078e002a */
[----:B------:R-:W-:-:S04]  /*2930*/  IMAD R18, R18, R5, RZ ;  /* 0x0000000512127224 */ /* 0x000fc800078e02ff */
[----:B------:R-:W-:-:S05]  /*2940*/  IMAD R4, R4, R17, R18 ;  /* 0x0000001104047224 */ /* 0x000fca00078e0212 */
[----:B------:R-:W-:Y:S01]  /*2950*/  IADD3 R4, R43, R4, RZ ;  /* 0x000000042b047210 */ /* 0x000fe20007ffe0ff */
[----:B------:R-:W-:Y:S05]  /*2960*/  BRA `(.L_x_117) ;  /* 0x0000016000007947 */ /* 0x000fea0003800000 */
.L_x_116:
        /* <DEDUP_REMOVED lines=22> */
.L_x_117:
[----:B------:R-:W-:Y:S05]  /*2ad0*/  BSYNC B0 ;  /* 0x0000000000007941 */ /* 0x000fea0003800000 */
.L_x_115:
[-C--:B------:R-:W-:Y:S01]  /*2ae0*/  IMAD R5, R41, R16.reuse, RZ ;  /* 0x0000001029057224 */ /* 0x080fe200078e02ff */
[----:B------:R-:W-:Y:S01]  /*2af0*/  SHF.R.S32.HI R17, RZ, 0x1f, R27 ;  /* 0x0000001fff117819 */ /* 0x000fe2000001141b */
[C---:B------:R-:W-:Y:S01]  /*2b00*/  IMAD.WIDE.U32 R46, R40.reuse, R16, RZ ;  /* 0x00000010282e7225 */ /* 0x040fe200078e00ff */
[----:B------:R-:W-:Y:S01]  /*2b10*/  ULDC.U8 UR10, c[0x0][0x329] ;  /* 0x0000ca40000a7ab9 */ /* 0x000fe20000000000 */
[----:B------:R-:W-:Y:S01]  /*2b20*/  BSSY B0, `(.L_x_118) ;  /* 0x0000046000007945 */ /* 0x000fe20003800000 */
[----:B------:R-:W-:Y:S01]  /*2b30*/  UISETP.NE.AND UP0, UPT, UR10, URZ, UPT ;  /* 0x0000003f0a00728c */ /* 0x000fe2000bf05270 */
[----:B------:R-:W-:Y:S01]  /*2b40*/  IMAD R5, R40, R14, R5 ;  /* 0x0000000e28057224 */ /* 0x000fe200078e0205 */
[----:B------:R-:W-:Y:S01]  /*2b50*/  ULDC.64 UR4, c[0x0][0x210] ;  /* 0x0000840000047ab9 */ /* 0x000fe20000000a00 */
[----:B------:R-:W-:Y:S01]  /*2b60*/  IMAD R0, R0, R27, RZ ;  /* 0x0000001b00007224 */ /* 0x000fe200078e02ff */
[----:B------:R-:W-:Y:S02]  /*2b70*/  UIMAD UR4, UR4, UR5, URZ ;  /* 0x00000005040472a4 */ /* 0x000fe4000f8e023f */
[----:B------:R-:W-:Y:S01]  /*2b80*/  IADD3 R18, R47, R5, RZ ;  /* 0x000000052f127210 */ /* 0x000fe20007ffe0ff */
[----:B------:R-:W-:Y:S01]  /*2b90*/  IMAD R17, R17, R38, R0 ;  /* 0x0000002611117224 */ /* 0x000fe200078e0200 */
[----:B------:R-:W-:Y:S01]  /*2ba0*/  USEL UR5, UR5, 0x1, !UP0 ;  /* 0x0000000105057887 */ /* 0x000fe2000c000000 */
[----:B------:R-:W-:Y:S01]  /*2bb0*/  IMAD.WIDE.U32 R38, R38, R27, RZ ;  /* 0x0000001b26267225 */ /* 0x000fe200078e00ff */
[----:B------:R-:W-:-:S02]  /*2bc0*/  USHF.R.S32.HI UR11, URZ, 0x1f, UR4 ;  /* 0x0000001f3f0b7899 */ /* 0x000fc40008011404 */
[----:B------:R-:W-:Y:S01]  /*2bd0*/  USHF.R.S32.HI UR10, URZ, 0x1f, UR5 ;  /* 0x0000001f3f0a7899 */ /* 0x000fe20008011405 */
[-C--:B------:R-:W-:Y:S02]  /*2be0*/  IMAD R23, R18, R13.reuse, RZ ;  /* 0x0000000d12177224 */ /* 0x080fe400078e02ff */
[----:B------:R-:W-:Y:S02]  /*2bf0*/  IMAD R19, R4, UR4, RZ ;  /* 0x0000000404137c24 */ /* 0x000fe4000f8e02ff */
[----:B------:R-:W-:Y:S02]  /*2c00*/  IMAD R23, R12, R46, R23 ;  /* 0x0000002e0c177224 */ /* 0x000fe400078e0217 */
[----:B------:R-:W-:-:S04]  /*2c10*/  IMAD.WIDE.U32 R46, R46, R13, RZ ;  /* 0x0000000d2e2e7225 */ /* 0x000fc800078e00ff */
[----:B------:R-:W-:Y:S01]  /*2c20*/  IMAD R5, R21, UR5, RZ ;  /* 0x0000000515057c24 */ /* 0x000fe2000f8e02ff */
[----:B------:R-:W-:Y:S01]  /*2c30*/  IADD3 R23, R47, R23, RZ ;  /* 0x000000172f177210 */ /* 0x000fe20007ffe0ff */
[C---:B------:R-:W-:Y:S02]  /*2c40*/  IMAD R19, R42.reuse, UR11, R19 ;  /* 0x0000000b2a137c24 */ /* 0x040fe4000f8e0213 */
[----:B------:R-:W-:Y:S01]  /*2c50*/  IMAD.WIDE.U32 R42, R42, UR4, RZ ;  /* 0x000000042a2a7c25 */ /* 0x000fe2000f8e00ff */
[----:B------:R-:W-:-:S03]  /*2c60*/  LOP3.LUT R0, R49, R23, RZ, 0xfc, !PT ;  /* 0x0000001731007212 */ /* 0x000fc600078efcff */
[----:B------:R-:W-:Y:S01]  /*2c70*/  IMAD R5, R20, UR10, R5 ;  /* 0x0000000a14057c24 */ /* 0x000fe2000f8e0205 */
[----:B------:R-:W-:Y:S01]  /*2c80*/  ISETP.NE.U32.AND P0, PT, R0, RZ, PT ;  /* 0x000000ff0000720c */ /* 0x000fe20003f05070 */
[----:B------:R-:W-:Y:S01]  /*2c90*/  IMAD.WIDE.U32 R40, R20, UR5, RZ ;  /* 0x0000000514287c25 */ /* 0x000fe2000f8e00ff */
[----:B------:R-:W-:Y:S02]  /*2ca0*/  IADD3 R0, R39, R17, RZ ;  /* 0x0000001127007210 */ /* 0x000fe40007ffe0ff */
[----:B------:R-:W-:Y:S01]  /*2cb0*/  IADD3 R4, R43, R19, RZ ;  /* 0x000000132b047210 */ /* 0x000fe20007ffe0ff */
[----:B------:R-:W-:Y:S01]  /*2cc0*/  IMAD R3, R3, UR4, RZ ;  /* 0x0000000403037c24 */ /* 0x000fe2000f8e02ff */
[----:B------:R-:W-:Y:S01]  /*2cd0*/  IADD3 R5, R41, R5, RZ ;  /* 0x0000000529057210 */ /* 0x000fe20007ffe0ff */
[----:B------:R-:W-:-:S06]  /*2ce0*/  IMAD R2, R2, UR4, RZ ;  /* 0x0000000402027c24 */ /* 0x000fcc000f8e02ff */
[----:B------:R-:W-:Y:S05]  /*2cf0*/  @!P0 BRA `(.L_x_119) ;  /* 0x0000011000008947 */ /* 0x000fea0003800000 */
[----:B------:R-:W-:Y:S01]  /*2d00*/  IMAD.MOV.U32 R18, RZ, RZ, R48 ;  /* 0x000000ffff127224 */ /* 0x000fe200078e0030 */
[----:B------:R-:W-:Y:S01]  /*2d10*/  MOV R17, R49 ;  /* 0x0000003100117202 */ /* 0x000fe20000000f00 */
[----:B------:R-:W-:Y:S01]  /*2d20*/  IMAD.MOV.U32 R26, RZ, RZ, R46 ;  /* 0x000000ffff1a7224 */ /* 0x000fe200078e002e */
[----:B------:R-:W-:Y:S02]  /*2d30*/  MOV R24, 0x2d50 ;  /* 0x00002d5000187802 */ /* 0x000fe40000000f00 */
[----:B------:R-:W-:Y:S05]  /*2d40*/  CALL.REL.NOINC `($__internal_2_$__cuda_sm20_div_s64) ;  /* 0x00001c7000007944 */ /* 0x000fea0003c00000 */
        /* <DEDUP_REMOVED lines=12> */
.L_x_119:
        /* <DEDUP_REMOVED lines=20> */
[----:B------:R-:W-:-:S05]  /*2f50*/  IADD3 R21, -R19, RZ, RZ ;  /* 0x000000ff13157210 */ /* 0x000fca0007ffe1ff */
[----:B------:R-:W-:Y:S01]  /*2f60*/  IMAD R18, R46, R21, R48 ;  /* 0x000000152e127224 */ /* 0x000fe200078e0230 */
[----:B------:R-:W-:Y:S02]  /*2f70*/  MOV R46, R19 ;  /* 0x00000013002e7202 */ /* 0x000fe40000000f00 */
.L_x_120:
[----:B------:R-:W-:Y:S05]  /*2f80*/  BSYNC B0 ;  /* 0x0000000000007941 */ /* 0x000fea0003800000 */
.L_x_118:
        /* <DEDUP_REMOVED lines=19> */
.L_x_122:
[----:B------:R-:W0:Y:S01]  /*30c0*/  I2F.U32.RP R20, R16 ;  /* 0x0000001000147306 */ /* 0x000e220000209000 */
[----:B------:R-:W-:Y:S01]  /*30d0*/  HFMA2.MMA R22, -RZ, RZ, 0, 0 ;  /* 0x00000000ff167435 */ /* 0x000fe200000001ff */
[----:B------:R-:W-:Y:S01]  /*30e0*/  ISETP.NE.U32.AND P0, PT, R16, RZ, PT ;  /* 0x000000ff1000720c */ /* 0x000fe20003f05070 */
[----:B------:R-:W-:-:S05]  /*30f0*/  IMAD.MOV.U32 R49, RZ, RZ, RZ ;  /* 0x000000ffff317224 */ /* 0x000fca00078e00ff */
[----:B0-----:R-:W0:Y:S02]  /*3100*/  MUFU.RCP R19, R20 ;  /* 0x0000001400137308 */ /* 0x001e240000001000 */
[----:B0-----:R-:W-:-:S06]  /*3110*/  IADD3 R19, R19, 0xffffffe, RZ ;  /* 0x0ffffffe13137810 */ /* 0x001fcc0007ffe0ff */
[----:B------:R-:W0:Y:S02]  /*3120*/  F2I.FTZ.U32.TRUNC.NTZ R23, R19 ;  /* 0x0000001300177305 */ /* 0x000e24000021f000 */
[----:B0-----:R-:W-:-:S04]  /*3130*/  IMAD.MOV R14, RZ, RZ, -R23 ;  /* 0x000000ffff0e7224 */ /* 0x001fc800078e0a17 */
[----:B------:R-:W-:-:S04]  /*3140*/  IMAD R14, R14, R16, RZ ;  /* 0x000000100e0e7224 */ /* 0x000fc800078e02ff */
[----:B------:R-:W-:Y:S01]  /*3150*/  IMAD.HI.U32 R17, R23, R14, R22 ;  /* 0x0000000e17117227 */ /* 0x000fe200078e0016 */
[----:B------:R-:W-:-:S05]  /*3160*/  MOV R14, RZ ;  /* 0x000000ff000e7202 */ /* 0x000fca0000000f00 */
        /* <DEDUP_REMOVED lines=11> */
.L_x_123:
[----:B------:R-:W-:Y:S05]  /*3220*/  BSYNC B0 ;  /* 0x0000000000007941 */ /* 0x000fea0003800000 */
.L_x_121:
        /* <DEDUP_REMOVED lines=10> */
[----:B------:R-:W-:Y:S02]  /*32d0*/  IADD3 R17, P0, RZ, -R20, RZ ;  /* 0x80000014ff117210 */ /* 0x000fe40007f1e0ff */
[----:B------:R-:W-:Y:S02]  /*32e0*/  MOV R52, R48 ;  /* 0x0000003000347202 */ /* 0x000fe40000000f00 */
[----:B------:R-:W-:Y:S02]  /*32f0*/  IADD3.X R18, RZ, ~R21, RZ, P0, !PT ;  /* 0x80000015ff127210 */ /* 0x000fe400007fe4ff */
[----:B------:R-:W-:-:S03]  /*3300*/  MOV R53, R49 ;  /* 0x0000003100357202 */ /* 0x000fc60000000f00 */
[----:B------:R-:W-:Y:S02]  /*3310*/  IMAD R18, R18, R13, RZ ;  /* 0x0000000d12127224 */ /* 0x000fe400078e02ff */
[----:B------:R-:W-:-:S04]  /*3320*/  IMAD.WIDE.U32 R52, R13, R17, R52 ;  /* 0x000000110d347225 */ /* 0x000fc800078e0034 */
[----:B------:R-:W-:-:S05]  /*3330*/  IMAD R12, R12, R17, R18 ;  /* 0x000000110c0c7224 */ /* 0x000fca00078e0212 */
[----:B------:R-:W-:Y:S01]  /*3340*/  IADD3 R12, R53, R12, RZ ;  /* 0x0000000c350c7210 */ /* 0x000fe20007ffe0ff */
[----:B------:R-:W-:Y:S05]  /*3350*/  BRA `(.L_x_126) ;  /* 0x0000017000007947 */ /* 0x000fea0003800000 */
.L_x_125:
        /* <DEDUP_REMOVED lines=23> */
.L_x_126:
[----:B------:R-:W-:Y:S05]  /*34d0*/  BSYNC B0 ;  /* 0x0000000000007941 */ /* 0x000fea0003800000 */
.L_x_124:
[----:B------:R-:W-:Y:S01]  /*34e0*/  SHF.R.S32.HI R18, RZ, 0x1f, R6 ;  /* 0x0000001fff127819 */ /* 0x000fe20000011406 */
[-C--:B------:R-:W-:Y:S01]  /*34f0*/  IMAD R13, R21, R6.reuse, RZ ;  /* 0x00000006150d7224 */ /* 0x080fe200078e02ff */
[----:B------:R-:W-:Y:S01]  /*3500*/  SHF.R.S32.HI R17, RZ, 0x1f, R3 ;  /* 0x0000001fff117819 */ /* 0x000fe20000011403 */
[----:B------:R-:W-:Y:S01]  /*3510*/  IMAD.WIDE.U32 R48, R20, R6, RZ ;  /* 0x0000000614307225 */ /* 0x000fe200078e00ff */
[----:B------:R-:W-:Y:S01]  /*3520*/  LOP3.LUT R6, R47, R10, RZ, 0xfc, !PT ;  /* 0x0000000a2f067212 */ /* 0x000fe200078efcff */
[----:B------:R-:W-:Y:S02]  /*3530*/  BSSY B0, `(.L_x_127) ;  /* 0x0000038000007945 */ /* 0x000fe40003800000 */
[----:B------:R-:W-:Y:S01]  /*3540*/  IMAD R55, R27, c[0x0][0x214], RZ ;  /* 0x000085001b377a24 */ /* 0x000fe200078e02ff */
[----:B------:R-:W-:Y:S01]  /*3550*/  ISETP.NE.U32.AND P0, PT, R6, RZ, PT ;  /* 0x000000ff0600720c */ /* 0x000fe20003f05070 */
[----:B------:R-:W-:Y:S02]  /*3560*/  IMAD R12, R12, R3, RZ ;  /* 0x000000030c0c7224 */ /* 0x000fe400078e02ff */
[----:B------:R-:W-:Y:S01]  /*3570*/  IMAD R14, R14, R55, RZ ;  /* 0x000000370e0e7224 */ /* 0x000fe200078e02ff */
[----:B------:R-:W-:Y:S01]  /*3580*/  SHF.R.S32.HI R19, RZ, 0x1f, R55 ;  /* 0x0000001fff137819 */ /* 0x000fe20000011437 */
[----:B------:R-:W-:-:S02]  /*3590*/  IMAD R17, R17, R52, R12 ;  /* 0x0000003411117224 */ /* 0x000fc400078e020c */
[----:B------:R-:W-:-:S04]  /*35a0*/  IMAD.WIDE.U32 R52, R52, R3, RZ ;  /* 0x0000000334347225 */ /* 0x000fc800078e00ff */
[----:B------:R-:W-:Y:S01]  /*35b0*/  IMAD R13, R18, R20, R13 ;  /* 0x00000014120d7224 */ /* 0x000fe200078e020d */
[----:B------:R-:W-:Y:S01]  /*35c0*/  IADD3 R12, R53, R17, RZ ;  /* 0x00000011350c7210 */ /* 0x000fe20007ffe0ff */
[----:B------:R-:W-:Y:S02]  /*35d0*/  IMAD R3, R19, R16, R14 ;  /* 0x0000001013037224 */ /* 0x000fe400078e020e */
[----:B------:R-:W-:Y:S01]  /*35e0*/  IMAD.WIDE.U32 R54, R16, R55, RZ ;  /* 0x0000003710367225 */ /* 0x000fe200078e00ff */
[----:B------:R-:W-:-:S04]  /*35f0*/  IADD3 R6, R49, R13, RZ ;  /* 0x0000000d31067210 */ /* 0x000fc80007ffe0ff */
[----:B------:R-:W-:Y:S01]  /*3600*/  IADD3 R3, R55, R3, RZ ;  /* 0x0000000337037210 */ /* 0x000fe20007ffe0ff */
[----:B------:R-:W-:Y:S05]  /*3610*/  @!P0 BRA `(.L_x_128) ;  /* 0x0000012000008947 */ /* 0x000fea0003800000 */
[----:B------:R-:W-:Y:S01]  /*3620*/  IMAD.MOV.U32 R18, RZ, RZ, R46 ;  /* 0x000000ffff127224 */ /* 0x000fe200078e002e */
[----:B------:R-:W-:Y:S01]  /*3630*/  MOV R26, R11 ;  /* 0x0000000b001a7202 */ /* 0x000fe20000000f00 */
[----:B------:R-:W-:Y:S01]  /*3640*/  IMAD.MOV.U32 R17, RZ, RZ, R47 ;  /* 0x000000ffff117224 */ /* 0x000fe200078e002f */
[----:B------:R-:W-:Y:S02]  /*3650*/  MOV R23, R10 ;  /* 0x0000000a00177202 */ /* 0x000fe40000000f00 */
[----:B------:R-:W-:Y:S02]  /*3660*/  MOV R24, 0x3680 ;  /* 0x0000368000187802 */ /* 0x000fe40000000f00 */
[----:B------:R-:W-:Y:S05]  /*3670*/  CALL.REL.NOINC `($__internal_2_$__cuda_sm20_div_s64) ;  /* 0x0000134000007944 */ /* 0x000fea0003c00000 */
[----:B------:R-:W-:Y:S01]  /*3680*/  IADD3 R13, P0, RZ, -R20, RZ ;  /* 0x80000014ff0d7210 */ /* 0x000fe20007f1e0ff */
[----:B------:R-:W-:Y:S01]  /*3690*/  IMAD.MOV.U32 R17, RZ, RZ, R47 ;  /* 0x000000ffff117224 */ /* 0x000fe200078e002f */
[----:B------:R-:W-:Y:S02]  /*36a0*/  MOV R16, R46 ;  /* 0x0000002e00107202 */ /* 0x000fe40000000f00 */
[----:B------:R-:W-:-:S02]  /*36b0*/  IADD3.X R14, RZ, ~R21, RZ, P0, !PT ;  /* 0x80000015ff0e7210 */ /* 0x000fc400007fe4ff */
[----:B------:R-:W-:Y:S01]  /*36c0*/  MOV R46, R20 ;  /* 0x00000014002e7202 */ /* 0x000fe20000000f00 */
[----:B------:R-:W-:Y:S01]  /*36d0*/  IMAD.WIDE.U32 R16, R11, R13, R16 ;  /* 0x0000000d0b107225 */ /* 0x000fe200078e0010 */
[----:B------:R-:W-:-:S03]  /*36e0*/  MOV R47, R21 ;  /* 0x00000015002f7202 */ /* 0x000fc60000000f00 */
[----:B------:R-:W-:-:S04]  /*36f0*/  IMAD R14, R14, R11, RZ ;  /* 0x0000000b0e0e7224 */ /* 0x000fc800078e02ff */
[----:B------:R-:W-:Y:S01]  /*3700*/  IMAD R10, R10, R13, R14 ;  /* 0x0000000d0a0a7224 */ /* 0x000fe200078e020e */
[----:B------:R-:W-:-:S03]  /*3710*/  MOV R14, R16 ;  /* 0x00000010000e7202 */ /* 0x000fc60000000f00 */
[----:B------:R-:W-:Y:S01]  /*3720*/  IMAD.IADD R10, R17, 0x1, R10 ;  /* 0x00000001110a7824 */ /* 0x000fe200078e020a */
[----:B------:R-:W-:Y:S05]  /*3730*/  BRA `(.L_x_129) ;  /* 0x0000017000007947 */ /* 0x000fea0003800000 */
.L_x_128:
        /* <DEDUP_REMOVED lines=23> */
.L_x_129:
[----:B------:R-:W-:Y:S05]  /*38b0*/  BSYNC B0 ;  /* 0x0000000000007941 */ /* 0x000fea0003800000 */
.L_x_127:
        /* <DEDUP_REMOVED lines=21> */
[----:B------:R-:W-:-:S02]  /*3a10*/  IADD3.X R10, RZ, ~R21, RZ, P0, !PT ;  /* 0x80000015ff0a7210 */ /* 0x000fc400007fe4ff */
[----:B------:R-:W-:-:S03]  /*3a20*/  MOV R17, R47 ;  /* 0x0000002f00117202 */ /* 0x000fc60000000f00 */
[----:B------:R-:W-:Y:S02]  /*3a30*/  IMAD R10, R10, R9, RZ ;  /* 0x000000090a0a7224 */ /* 0x000fe400078e02ff */
[----:B------:R-:W-:-:S04]  /*3a40*/  IMAD.WIDE.U32 R16, R9, R13, R16 ;  /* 0x0000000d09107225 */ /* 0x000fc800078e0010 */
[----:B------:R-:W-:Y:S01]  /*3a50*/  IMAD R10, R8, R13, R10 ;  /* 0x0000000d080a7224 */ /* 0x000fe200078e020a */
[----:B------:R-:W-:-:S04]  /*3a60*/  MOV R8, R16 ;  /* 0x0000001000087202 */ /* 0x000fc80000000f00 */
[----:B------:R-:W-:Y:S01]  /*3a70*/  IADD3 R13, R17, R10, RZ ;  /* 0x0000000a110d7210 */ /* 0x000fe20007ffe0ff */
[----:B------:R-:W-:Y:S05]  /*3a80*/  BRA `(.L_x_132) ;  /* 0x0000017000007947 */ /* 0x000fea0003800000 */
.L_x_131:
        /* <DEDUP_REMOVED lines=10> */
[----:B------:R-:W-:-:S04]  /*3b30*/  IMAD.HI.U32 R10, R13, R46, RZ ;  /* 0x0000002e0d0a7227 */ /* 0x000fc800078e00ff */
[----:B------:R-:W-:Y:S01]  /*3b40*/  IMAD.MOV.U32 R13, RZ, RZ, RZ ;  /* 0x000000ffff0d7224 */ /* 0x000fe200078e00ff */
        /* <DEDUP_REMOVED lines=11> */
.L_x_132:
[----:B------:R-:W-:Y:S05]  /*3c00*/  BSYNC B0 ;  /* 0x0000000000007941 */ /* 0x000fea0003800000 */
.L_x_130:
[----:B------:R-:W-:Y:S01]  /*3c10*/  IADD3 R39, P1, P0, R42, R40, R38 ;  /* 0x000000282a277210 */ /* 0x000fe2000783e026 */
[----:B------:R-:W-:-:S03]  /*3c20*/  IMAD R13, R13, R2, RZ ;  /* 0x000000020d0d7224 */ /* 0x000fc600078e02ff */
[----:B------:R-:W-:Y:S02]  /*3c30*/  IADD3 R39, P3, P2, R48, R39, R54 ;  /* 0x0000002730277210 */ /* 0x000fe40007a7e036 */
[----:B------:R-:W-:Y:S02]  /*3c40*/  IADD3.X R0, R4, R5, R0, P1, P0 ;  /* 0x0000000504007210 */ /* 0x000fe40000fe0400 */
[----:B------:R-:W-:Y:S02]  /*3c50*/  IADD3 R52, P1, P0, R56, R39, R52 ;  /* 0x0000002738347210 */ /* 0x000fe4000783e034 */
[----:B------:R-:W-:Y:S01]  /*3c60*/  IADD3.X R0, R6, R0, R3, P3, P2 ;  /* 0x0000000006007210 */ /* 0x000fe20001fe4403 */
[----:B------:R-:W-:Y:S01]  /*3c70*/  IMAD R3, R21, R7, RZ ;  /* 0x0000000715037224 */ /* 0x000fe200078e02ff */
[----:B------:R-:W-:Y:S02]  /*3c80*/  SHF.R.S32.HI R4, RZ, 0x1f, R7 ;  /* 0x0000001fff047819 */ /* 0x000fe40000011407 */
[----:B------:R-:W-:-:S02]  /*3c90*/  IADD3.X R53, R11, R0, R12, P1, P0 ;  /* 0x000000000b357210 */ /* 0x000fc40000fe040c */
        /* <DEDUP_REMOVED lines=11> */
.L_x_108:
[----:B------:R-:W-:-:S04]  /*3d50*/  LEA R2, P0, R38, c[0x0][0x200], 0x2 ;  /* 0x0000800026027a11 */ /* 0x000fc800078010ff */
[----:B------:R-:W-:-:S05]  /*3d60*/  LEA.HI.X R3, R38, c[0x0][0x204], R39, 0x2, P0 ;  /* 0x0000810026037a11 */ /* 0x000fca00000f1427 */
[----:B------:R0:W-:Y:S04]  /*3d70*/  STG.E [R2.64], R30 ;  /* 0x0000001e02007986 */ /* 0x0001e8000c101908 */
.L_x_107:
[----:B------:R-:W-:Y:S05]  /*3d80*/  BSYNC B1 ;  /* 0x0000000000017941 */ /* 0x000fea0003800000 */
.L_x_106:
[C---:B------:R-:W-:Y:S01]  /*3d90*/  IADD3 R0, R34.reuse, 0x8, RZ ;  /* 0x0000000822007810 */ /* 0x040fe20007ffe0ff */
[----:B0-----:R-:W-:Y:S01]  /*3da0*/  IMAD.MOV.U32 R3, RZ, RZ, c[0x0][0x314] ;  /* 0x0000c500ff037624 */ /* 0x001fe200078e00ff */
[C---:B------:R-:W-:Y:S01]  /*3db0*/  ISETP.GE.OR P2, PT, R34.reuse, c[0x0][0x314], P6 ;  /* 0x0000c50022007a0c */ /* 0x040fe20003746670 */
[----:B------:R-:W-:Y:S01]  /*3dc0*/  IMAD.SHL.U32 R36, R34, 0x4, RZ ;  /* 0x0000000422247824 */ /* 0x000fe200078e00ff */
[----:B------:R-:W-:Y:S01]  /*3dd0*/  ISETP.GE.OR P1, PT, R0, c[0x0][0x314], P6 ;  /* 0x0000c50000007a0c */ /* 0x000fe20003726670 */
[----:B------:R-:W-:Y:S01]  /*3de0*/  HFMA2.MMA R13, -RZ, RZ, 0, 0 ;  /* 0x00000000ff0d7435 */ /* 0x000fe200000001ff */
[----:B------:R-:W-:Y:S01]  /*3df0*/  IADD3 R0, R34, 0x10, RZ ;  /* 0x0000001022007810 */ /* 0x000fe20007ffe0ff */
[----:B------:R-:W-:Y:S01]  /*3e00*/  CS2R R10, SRZ ;  /* 0x00000000000a7805 */ /* 0x000fe2000001ff00 */
[----:B------:R-:W-:Y:S01]  /*3e10*/  CS2R R8, SRZ ;  /* 0x0000000000087805 */ /* 0x000fe2000001ff00 */
[----:B------:R-:W-:Y:S01]  /*3e20*/  CS2R R6, SRZ ;  /* 0x0000000000067805 */ /* 0x000fe2000001ff00 */
[----:B------:R-:W-:-:S02]  /*3e30*/  ISETP.GE.OR P0, PT, R0, c[0x0][0x314], P6 ;  /* 0x0000c50000007a0c */ /* 0x000fc40003706670 */
[----:B------:R-:W-:Y:S02]  /*3e40*/  IADD3 R0, R34, 0x18, RZ ;  /* 0x0000001822007810 */ /* 0x000fe40007ffe0ff */
[----:B------:R-:W-:Y:S01]  /*3e50*/  IADD3 R34, R36, 0x20, RZ ;  /* 0x0000002024227810 */ /* 0x000fe20007ffe0ff */
[----:B------:R-:W-:Y:S01]  /*3e60*/  @!P2 FADD.FTZ R37, -R30, R37 ;  /* 0x000000251e25a221 */ /* 0x000fe20000010100 */
[----:B------:R-:W-:Y:S01]  /*3e70*/  ISETP.GE.OR P6, PT, R0, c[0x0][0x314], P6 ;  /* 0x0000c50000007a0c */ /* 0x000fe200037c6670 */
[----:B------:R-:W-:Y:S02]  /*3e80*/  @!P1 FADD.FTZ R32, -R30, R32 ;  /* 0x000000201e209221 */ /* 0x000fe40000010100 */
[----:B------:R-:W-:Y:S02]  /*3e90*/  @!P2 FMUL.FTZ R37, R37, 1.4426950216293334961 ;  /* 0x3fb8aa3b2525a820 */ /* 0x000fe40000410000 */
[----:B------:R-:W-:Y:S02]  /*3ea0*/  @!P1 FMUL.FTZ R32, R32, 1.4426950216293334961 ;  /* 0x3fb8aa3b20209820 */ /* 0x000fe40000410000 */
[----:B------:R-:W-:Y:S01]  /*3eb0*/  @!P0 FADD.FTZ R33, -R30, R33 ;  /* 0x000000211e218221 */ /* 0x000fe20000010100 */
[----:B------:R-:W0:Y:S03]  /*3ec0*/  @!P2 MUFU.EX2 R0, R37 ;  /* 0x000000250000a308 */ /* 0x000e260000000800 */
[----:B------:R-:W-:-:S02]  /*3ed0*/  @!P0 FMUL.FTZ R33, R33, 1.4426950216293334961 ;  /* 0x3fb8aa3b21218820 */ /* 0x000fc40000410000 */
[----:B------:R-:W-:-:S03]  /*3ee0*/  @!P6 FADD.FTZ R30, -R30, R35 ;  /* 0x000000231e1ee221 */ /* 0x000fc60000010100 */
[----:B------:R-:W1:Y:S01]  /*3ef0*/  @!P0 MUFU.EX2 R2, R33 ;  /* 0x0000002100028308 */ /* 0x000e620000000800 */
[----:B------:R-:W-:-:S07]  /*3f00*/  @!P6 FMUL.FTZ R4, R30, 1.4426950216293334961 ;  /* 0x3fb8aa3b1e04e820 */ /* 0x000fce0000410000 */
[----:B------:R-:W2:Y:S01]  /*3f10*/  @!P1 MUFU.EX2 R32, R32 ;  /* 0x0000002000209308 */ /* 0x000ea20000000800 */
[----:B0-----:R0:W-:Y:S07]  /*3f20*/  @!P2 STS [R25.X4], R0 ;  /* 0x000000001900a388 */ /* 0x0011ee0000004800 */
[----:B------:R-:W3:Y:S01]  /*3f30*/  @!P6 MUFU.EX2 R4, R4 ;  /* 0x000000040004e308 */ /* 0x000ee20000000800 */
[----:B-1----:R1:W-:Y:S01]  /*3f40*/  @!P0 STS [R25.X4+0x440], R2 ;  /* 0x0004400219008388 */ /* 0x0023e20000004800 */
[----:B------:R-:W-:-:S02]  /*3f50*/  ISETP.GE.AND P0, PT, R3, 0x1, PT ;  /* 0x000000010300780c */ /* 0x000fc40003f06270 */
[----:B------:R-:W-:Y:S01]  /*3f60*/  IADD3 R33, R36, 0x40, RZ ;  /* 0x0000004024217810 */ /* 0x000fe20007ffe0ff */
[----:B--2---:R-:W-:Y:S04]  /*3f70*/  @!P1 STS [R25.X4+0x220], R32 ;  /* 0x0002202019009388 */ /* 0x004fe80000004800 */
[----:B---3--:R2:W-:Y:S01]  /*3f80*/  @!P6 STS [R25.X4+0x660], R4 ;  /* 0x000660041900e388 */ /* 0x0085e20000004800 */
[----:B0-----:R-:W-:Y:S01]  /*3f90*/  IMAD.MOV.U32 R0, RZ, RZ, RZ ;  /* 0x000000ffff007224 */ /* 0x001fe200078e00ff */
[----:B-1----:R-:W-:Y:S01]  /*3fa0*/  CS2R R2, SRZ ;  /* 0x0000000000027805 */ /* 0x002fe2000001ff00 */
[----:B--2---:R-:W-:Y:S01]  /*3fb0*/  CS2R R4, SRZ ;  /* 0x0000000000047805 */ /* 0x004fe2000001ff00 */
[----:B------:R-:W-:Y:S06]  /*3fc0*/  BAR.SYNC.DEFER_BLOCKING 0x0 ;  /* 0x0000000000007b1d */ /* 0x000fec0000010000 */
        /* <DEDUP_REMOVED lines=13> */
[----:B------:R-:W-:Y:S01]  /*40a0*/  IMAD.MOV.U32 R13, RZ, RZ, RZ ;  /* 0x000000ffff0d7224 */ /* 0x000fe200078e00ff */
[----:B------:R-:W-:Y:S01]  /*40b0*/  LEA.HI.X.SX32 R29, R29, UR4, 0x1, P0 ;  /* 0x000000041d1d7c11 */ /* 0x000fe200080f0eff */
[----:B------:R-:W-:Y:S01]  /*40c0*/  CS2R R20, SRZ ;  /* 0x0000000000147805 */ /* 0x000fe2000001ff00 */
[C---:B------:R-:W-:Y:S01]  /*40d0*/  LEA R30, P0, R12.reuse, c[0x0][0x1d8], 0x2 ;  /* 0x000076000c1e7a11 */ /* 0x040fe200078010ff */
[----:B------:R-:W-:Y:S01]  /*40e0*/  CS2R R22, SRZ ;  /* 0x0000000000167805 */ /* 0x000fe2000001ff00 */
[----:B------:R-:W-:Y:S01]  /*40f0*/  CS2R R24, SRZ ;  /* 0x0000000000187805 */ /* 0x000fe2000001ff00 */
[----:B------:R-:W-:Y:S01]  /*4100*/  CS2R R26, SRZ ;  /* 0x00000000001a7805 */ /* 0x000fe2000001ff00 */
[----:B------:R-:W-:Y:S01]  /*4110*/  LEA.HI.X R29, R12, c[0x0][0x1dc], R29, 0x2, P0 ;  /* 0x000077000c1d7a11 */ /* 0x000fe200000f141d */
[----:B------:R-:W-:Y:S01]  /*4120*/  IMAD.WIDE R38, R38, 0x4, RZ ;  /* 0x0000000426267825 */ /* 0x000fe200078e02ff */
[----:B------:R-:W-:-:S05]  /*4130*/  IADD3 R30, P0, R30, 0x100, RZ ;  /* 0x000001001e1e7810 */ /* 0x000fca0007f1e0ff */
[----:B------:R-:W-:-:S05]  /*4140*/  IMAD.X R29, RZ, RZ, R29, P0 ;  /* 0x000000ffff1d7224 */ /* 0x000fca00000e061d */
.L_x_136:
        /* <DEDUP_REMOVED lines=15> */
.L_x_135:
[----:B------:R-:W-:Y:S05]  /*4240*/  BSYNC B0 ;  /* 0x0000000000007941 */ /* 0x000fea0003800000 */
.L_x_134:
        /* <DEDUP_REMOVED lines=19> */
.L_x_133:
[----:B------:R-:W-:Y:S02]  /*4380*/  IADD3 R15, R15, UR7, RZ ;  /* 0x000000070f0f7c10 */ /* 0x000fe4000fffe0ff */
[----:B------:R-:W-:-:S02]  /*4390*/  F2FP.PACK_AB R0, R3, R0 ;  /* 0x000000000300723e */ /* 0x000fc400000000ff */
[----:B------:R-:W-:Y:S02]  /*43a0*/  ISETP.GE.AND P0, PT, R15, R28, PT ;  /* 0x0000001c0f00720c */ /* 0x000fe40003f06270 */
[----:B------:R-:W-:Y:S02]  /*43b0*/  F2FP.PACK_AB R5, R5, R2 ;  /* 0x000000020505723e */ /* 0x000fe400000000ff */
[----:B------:R-:W-:Y:S01]  /*43c0*/  F2FP.PACK_AB R3, R9, R6 ;  /* 0x000000060903723e */ /* 0x000fe200000000ff */
[----:B------:R-:W-:Y:S01]  /*43d0*/  IMAD.MOV.U32 R6, RZ, RZ, R0 ;  /* 0x000000ffff067224 */ /* 0x000fe200078e0000 */
[----:B------:R-:W-:Y:S01]  /*43e0*/  F2FP.PACK_AB R16, R7, R4 ;  /* 0x000000040710723e */ /* 0x000fe200000000ff */
[----:B------:R-:W-:Y:S01]  /*43f0*/  IMAD.MOV.U32 R7, RZ, RZ, R5 ;  /* 0x000000ffff077224 */ /* 0x000fe200078e0005 */
[----:B------:R-:W-:Y:S01]  /*4400*/  F2FP.PACK_AB R8, R11, R8 ;  /* 0x000000080b08723e */ /* 0x000fe200000000ff */
[----:B------:R-:W-:Y:S01]  /*4410*/  IMAD.MOV.U32 R17, RZ, RZ, R3 ;  /* 0x000000ffff117224 */ /* 0x000fe200078e0003 */
[----:B------:R-:W-:-:S03]  /*4420*/  F2FP.PACK_AB R9, R13, R10 ;  /* 0x0000000a0d09723e */ /* 0x000fc600000000ff */
[----:B------:R-:W-:Y:S05]  /*4430*/  @P0 EXIT ;  /* 0x000000000000094d */ /* 0x000fea0003800000 */
        /* <DEDUP_REMOVED lines=11> */
[----:B0-----:R-:W-:Y:S02]  /*44f0*/  IMAD.MOV R0, RZ, RZ, -R13 ;  /* 0x000000ffff007224 */ /* 0x001fe400078e0a0d */
[----:B------:R-:W-:Y:S02]  /*4500*/  IMAD.MOV.U32 R12, RZ, RZ, RZ ;  /* 0x000000ffff0c7224 */ /* 0x000fe400078e00ff */
[----:B------:R-:W-:-:S04]  /*4510*/  IMAD R0, R0, R10, RZ ;  /* 0x0000000a00007224 */ /* 0x000fc800078e02ff */
[----:B------:R-:W-:-:S06]  /*4520*/  IMAD.HI.U32 R0, R13, R0, R12 ;  /* 0x000000000d007227 */ /* 0x000fcc00078e000c */
[----:B------:R-:W-:Y:S02]  /*4530*/  IMAD.HI.U32 R5, R0, R11, RZ ;  /* 0x0000000b00057227 */ /* 0x000fe400078e00ff */
[----:B------:R-:W0:Y:S02]  /*4540*/  I2F.RP R0, R3 ;  /* 0x0000000300007306 */ /* 0x000e240000209400 */
[----:B------:R-:W-:Y:S01]  /*4550*/  IMAD R11, R5, R2, R11 ;  /* 0x00000002050b7224 */ /* 0x000fe200078e020b */
[----:B------:R-:W-:-:S04]  /*4560*/  LOP3.LUT R2, R15, R4, RZ, 0x3c, !PT ;  /* 0x000000040f027212 */ /* 0x000fc800078e3cff */
[----:B------:R-:W-:Y:S02]  /*4570*/  ISETP.GT.U32.AND P1, PT, R10, R11, PT ;  /* 0x0000000b0a00720c */ /* 0x000fe40003f24070 */
[----:B------:R-:W-:Y:S01]  /*4580*/  ISETP.GE.AND P0, PT, R2, RZ, PT ;  /* 0x000000ff0200720c */ /* 0x000fe20003f06270 */
[----:B0-----:R-:W0:Y:S10]  /*4590*/  MUFU.RCP R0, R0 ;  /* 0x0000000000007308 */ /* 0x001e340000001000 */
[----:B------:R-:W-:Y:S01]  /*45a0*/  @!P1 IMAD.IADD R11, R11, 0x1, -R10 ;  /* 0x000000010b0b9824 */ /* 0x000fe200078e0a0a */
[----:B------:R-:W-:-:S02]  /*45b0*/  @!P1 IADD3 R5, R5, 0x1, RZ ;  /* 0x0000000105059810 */ /* 0x000fc40007ffe0ff */
[----:B------:R-:W-:Y:S02]  /*45c0*/  ISETP.NE.AND P1, PT, R4, RZ, PT ;  /* 0x000000ff0400720c */ /* 0x000fe40003f25270 */
[----:B------:R-:W-:Y:S02]  /*45d0*/  ISETP.GE.U32.AND P2, PT, R11, R10, PT ;  /* 0x0000000a0b00720c */ /* 0x000fe40003f46070 */
[----:B0-----:R-:W-:-:S04]  /*45e0*/  IADD3 R12, R0, 0xffffffe, RZ ;  /* 0x0ffffffe000c7810 */ /* 0x001fc80007ffe0ff */
[----:B------:R-:W0:Y:S07]  /*45f0*/  F2I.FTZ.U32.TRUNC.NTZ R13, R12 ;  /* 0x0000000c000d7305 */ /* 0x000e2e000021f000 */
[----:B------:R-:W-:-:S05]  /*4600*/  @P2 IADD3 R5, R5, 0x1, RZ ;  /* 0x0000000105052810 */ /* 0x000fca0007ffe0ff */
[----:B------:R-:W-:Y:S01]  /*4610*/  @!P0 IMAD.MOV R5, RZ, RZ, -R5 ;  /* 0x000000ffff058224 */ /* 0x000fe200078e0a05 */
[----:B------:R-:W-:-:S05]  /*4620*/  @!P1 LOP3.LUT R5, RZ, R4, RZ, 0x33, !PT ;  /* 0x00000004ff059212 */ /* 0x000fca00078e33ff */
[----:B------:R-:W-:Y:S02]  /*4630*/  IMAD R4, R5, R4, RZ ;  /* 0x0000000405047224 */ /* 0x000fe400078e02ff */
[--C-:B0-----:R-:W-:Y:S02]  /*4640*/  IMAD.MOV R2, RZ, RZ, -R13.reuse ;  /* 0x000000ffff027224 */ /* 0x101fe400078e0a0d */
[----:B------:R-:W-:Y:S02]  /*4650*/  IMAD.IADD R10, R15, 0x1, -R4 ;  /* 0x000000010f0a7824 */ /* 0x000fe400078e0a04 */
[----:B------:R-:W-:Y:S02]  /*4660*/  IMAD R2, R2, R3, RZ ;  /* 0x0000000302027224 */ /* 0x000fe400078e02ff */
[----:B------:R-:W-:Y:S01]  /*4670*/  IMAD.MOV.U32 R12, RZ, RZ, RZ ;  /* 0x000000ffff0c7224 */ /* 0x000fe200078e00ff */
[----:B------:R-:W-:Y:S02]  /*4680*/  IABS R0, R10 ;  /* 0x0000000a00007213 */ /* 0x000fe40000000000 */
[----:B------:R-:W-:Y:S01]  /*4690*/  LOP3.LUT R10, R10, c[0x0][0x214], RZ, 0x3c, !PT ;  /* 0x000085000a0a7a12 */ /* 0x000fe200078e3cff */
[----:B------:R-:W-:-:S03]  /*46a0*/  IMAD.HI.U32 R2, R13, R2, R12 ;  /* 0x000000020d027227 */ /* 0x000fc600078e000c */
[----:B------:R-:W-:Y:S01]  /*46b0*/  ISETP.GE.AND P1, PT, R10, RZ, PT ;  /* 0x000000ff0a00720c */ /* 0x000fe20003f26270 */
[----:B------:R-:W-:-:S04]  /*46c0*/  IMAD.WIDE.U32 R12, R5, c[0x0][0x1e0], RZ ;  /* 0x00007800050c7a25 */ /* 0x000fc800078e00ff */
[----:B------:R-:W-:-:S04]  /*46d0*/  IMAD.HI.U32 R11, R2, R0, RZ ;  /* 0x00000000020b7227 */ /* 0x000fc800078e00ff */
        /* <DEDUP_REMOVED lines=25> */
[----:B------:R-:W-:-:S04]  /*4870*/  IMAD.WIDE.U32 R12, R4, c[0x0][0x1e8], R12 ;  /* 0x00007a00040c7a25 */ /* 0x000fc800078e000c */
[----:B------:R-:W-:Y:S01]  /*4880*/  IMAD R3, R4, c[0x0][0x1ec], R3 ;  /* 0x00007b0004037a24 */ /* 0x000fe200078e0203 */
[-C--:B------:R-:W-:Y:S02]  /*4890*/  @!P0 IADD3 R0, P3, R36, R12.reuse, RZ ;  /* 0x0000000c24008210 */ /* 0x080fe40007f7e0ff */
[----:B------:R-:W-:Y:S01]  /*48a0*/  @!P1 IADD3 R2, P2, R34, R12, RZ ;  /* 0x0000000c22029210 */ /* 0x000fe20007f5e0ff */
[----:B------:R-:W-:-:S05]  /*48b0*/  IMAD.IADD R3, R13, 0x1, R3 ;  /* 0x000000010d037824 */ /* 0x000fca00078e0203 */
[-C--:B------:R-:W-:Y:S02]  /*48c0*/  @!P0 LEA.HI.X.SX32 R5, R36, R3.reuse, 0x1, P3 ;  /* 0x0000000324058211 */ /* 0x080fe400018f0eff */
[----:B------:R-:W-:Y:S02]  /*48d0*/  @!P0 LEA R14, P3, R0, c[0x0][0x1d0], 0x1 ;  /* 0x00007400000e8a11 */ /* 0x000fe400078608ff */
[----:B------:R-:W-:Y:S02]  /*48e0*/  @!P1 LEA.HI.X.SX32 R11, R34, R3, 0x1, P2 ;  /* 0x00000003220b9211 */ /* 0x000fe400010f0eff */
[----:B------:R-:W-:Y:S02]  /*48f0*/  @!P0 LEA.HI.X R15, R0, c[0x0][0x1d4], R5, 0x1, P3 ;  /* 0x00007500000f8a11 */ /* 0x000fe400018f0c05 */
        /* <DEDUP_REMOVED lines=12> */
        .weak           $__internal_2_$__cuda_sm20_div_s64
        .type           $__internal_2_$__cuda_sm20_div_s64,@function
        .size           $__internal_2_$__cuda_sm20_div_s64,(.L_x_6066 - $__internal_2_$__cuda_sm20_div_s64)
$__internal_2_$__cuda_sm20_div_s64:
        /* <DEDUP_REMOVED lines=17> */
[C---:B------:R-:W-:Y:S02]  /*4ad0*/  IMAD R19, R51.reuse, R20, RZ ;  /* 0x0000001433137224 */ /* 0x040fe400078e02ff */
[----:B------:R-:W-:-:S04]  /*4ae0*/  IMAD.HI.U32 R22, P1, R51, R22, R58 ;  /* 0x0000001633167227 */ /* 0x000fc8000782003a */
[----:B------:R-:W-:Y:S01]  /*4af0*/  IMAD.HI.U32 R20, R51, R20, RZ ;  /* 0x0000001433147227 */ /* 0x000fe200078e00ff */
[----:B------:R-:W-:-:S03]  /*4b00*/  IADD3 R59, P0, R19, R22, RZ ;  /* 0x00000016133b7210 */ /* 0x000fc60007f1e0ff */
[----:B------:R-:W-:Y:S02]  /*4b10*/  IMAD.X R20, R20, 0x1, R51, P2 ;  /* 0x0000000114147824 */ /* 0x000fe400010e0633 */
[----:B------:R-:W-:-:S03]  /*4b20*/  IMAD.WIDE.U32 R60, R59, R44, RZ ;  /* 0x0000002c3b3c7225 */ /* 0x000fc600078e00ff */
[----:B------:R-:W-:Y:S01]  /*4b30*/  IADD3.X R29, RZ, RZ, R20, P0, P1 ;  /* 0x000000ffff1d7210 */ /* 0x000fe200007e2414 */
[----:B------:R-:W-:Y:S01]  /*4b40*/  IMAD R50, R59, R45, R61 ;  /* 0x0000002d3b327224 */ /* 0x000fe200078e023d */
[----:B------:R-:W-:Y:S01]  /*4b50*/  IADD3 R20, P0, RZ, -R60, RZ ;  /* 0x8000003cff147210 */ /* 0x000fe20007f1e0ff */
[----:B------:R-:W-:Y:S01]  /*4b60*/  IMAD.MOV.U32 R51, RZ, RZ, RZ ;  /* 0x000000ffff337224 */ /* 0x000fe200078e00ff */
[----:B------:R-:W-:Y:S01]  /*4b70*/  ISETP.GE.AND P1, PT, R17, RZ, PT ;  /* 0x000000ff1100720c */ /* 0x000fe20003f26270 */
[----:B------:R-:W-:Y:S02]  /*4b80*/  IMAD R50, R29, R44, R50 ;  /* 0x0000002c1d327224 */ /* 0x000fe400078e0232 */
[----:B------:R-:W-:-:S04]  /*4b90*/  IMAD.HI.U32 R58, R59, R20, RZ ;  /* 0x000000143b3a7227 */ /* 0x000fc800078e00ff */
[----:B------:R-:W-:-:S04]  /*4ba0*/  IMAD.X R50, RZ, RZ, ~R50, P0 ;  /* 0x000000ffff327224 */ /* 0x000fc800000e0e32 */
[----:B------:R-:W-:-:S04]  /*4bb0*/  IMAD.WIDE.U32 R58, P5, R59, R50, R58 ;  /* 0x000000323b3a7225 */ /* 0x000fc800078a003a */
[C---:B------:R-:W-:Y:S02]  /*4bc0*/  IMAD R22, R29.reuse, R50, RZ ;  /* 0x000000321d167224 */ /* 0x040fe400078e02ff */
[----:B------:R-:W-:Y:S01]  /*4bd0*/  IMAD.HI.U32 R19, P4, R29, R20, R58 ;  /* 0x000000141d137227 */ /* 0x000fe2000788003a */
[----:B------:R-:W-:-:S03]  /*4be0*/  IADD3 R20, P0, RZ, -R18, RZ ;  /* 0x80000012ff147210 */ /* 0x000fc60007f1e0ff */
[----:B------:R-:W-:Y:S01]  /*4bf0*/  IMAD.HI.U32 R21, R29, R50, RZ ;  /* 0x000000321d157227 */ /* 0x000fe200078e00ff */
[----:B------:R-:W-:Y:S02]  /*4c00*/  SEL R20, R20, R18, !P1 ;  /* 0x0000001214147207 */ /* 0x000fe40004800000 */
[----:B------:R-:W-:Y:S01]  /*4c10*/  IADD3 R22, P2, R22, R19, RZ ;  /* 0x0000001316167210 */ /* 0x000fe20007f5e0ff */
[----:B------:R-:W-:Y:S02]  /*4c20*/  IMAD.X R36, RZ, RZ, ~R17, P0 ;  /* 0x000000ffff247224 */ /* 0x000fe400000e0e11 */
[----:B------:R-:W-:Y:S02]  /*4c30*/  IMAD.X R21, R21, 0x1, R29, P5 ;  /* 0x0000000115157824 */ /* 0x000fe400028e061d */
[----:B------:R-:W-:Y:S01]  /*4c40*/  IMAD.HI.U32 R50, R22, R20, RZ ;  /* 0x0000001416327227 */ /* 0x000fe200078e00ff */
[----:B------:R-:W-:Y:S02]  /*4c50*/  SEL R19, R36, R17, !P1 ;  /* 0x0000001124137207 */ /* 0x000fe40004800000 */
[----:B------:R-:W-:-:S03]  /*4c60*/  IADD3.X R36, RZ, RZ, R21, P2, P4 ;  /* 0x000000ffff247210 */ /* 0x000fc600017e8415 */
[----:B------:R-:W-:-:S04]  /*4c70*/  IMAD.WIDE.U32 R50, R22, R19, R50 ;  /* 0x0000001316327225 */ /* 0x000fc800078e0032 */
[C---:B------:R-:W-:Y:S02]  /*4c80*/  IMAD R31, R36.reuse, R19, RZ ;  /* 0x00000013241f7224 */ /* 0x040fe400078e02ff */
[----:B------:R-:W-:-:S04]  /*4c90*/  IMAD.HI.U32 R22, P1, R36, R20, R50 ;  /* 0x0000001424167227 */ /* 0x000fc80007820032 */
[----:B------:R-:W-:Y:S01]  /*4ca0*/  IMAD.HI.U32 R21, R36, R19, RZ ;  /* 0x0000001324157227 */ /* 0x000fe200078e00ff */
[----:B------:R-:W-:-:S04]  /*4cb0*/  IADD3 R31, P0, R31, R22, RZ ;  /* 0x000000161f1f7210 */ /* 0x000fc80007f1e0ff */
[----:B------:R-:W-:Y:S01]  /*4cc0*/  IADD3.X R21, R21, RZ, RZ, P1, !PT ;  /* 0x000000ff15157210 */ /* 0x000fe20000ffe4ff */
[----:B------:R-:W-:-:S04]  /*4cd0*/  IMAD.WIDE.U32 R50, R31, R44, RZ ;  /* 0x0000002c1f327225 */ /* 0x000fc800078e00ff */
[----:B------:R-:W-:Y:S01]  /*4ce0*/  IMAD.X R29, RZ, RZ, R21, P0 ;  /* 0x000000ffff1d7224 */ /* 0x000fe200000e0615 */
[----:B------:R-:W-:Y:S01]  /*4cf0*/  IADD3 R20, P0, -R50, R20, RZ ;  /* 0x0000001432147210 */ /* 0x000fe20007f1e1ff */
[----:B------:R-:W-:-:S03]  /*4d00*/  IMAD R21, R31, R45, R51 ;  /* 0x0000002d1f157224 */ /* 0x000fc600078e0233 */
[CC--:B------:R-:W-:Y:S01]  /*4d10*/  ISETP.GE.U32.AND P2, PT, R20.reuse, R44.reuse, PT ;  /* 0x0000002c1400720c */ /* 0x0c0fe20003f46070 */
[-C--:B------:R-:W-:Y:S01]  /*4d20*/  IMAD R22, R29, R44.reuse, R21 ;  /* 0x0000002c1d167224 */ /* 0x080fe200078e0215 */
[----:B------:R-:W-:-:S03]  /*4d30*/  IADD3 R21, P1, R20, -R44, RZ ;  /* 0x8000002c14157210 */ /* 0x000fc60007f3e0ff */
[----:B------:R-:W-:Y:S01]  /*4d40*/  IMAD.X R19, R19, 0x1, ~R22, P0 ;  /* 0x0000000113137824 */ /* 0x000fe200000e0e16 */
[----:B------:R-:W-:-:S04]  /*4d50*/  IADD3 R22, P0, R31, 0x1, RZ ;  /* 0x000000011f167810 */ /* 0x000fc80007f1e0ff */
[----:B------:R-:W-:-:S04]  /*4d60*/  ISETP.GE.U32.AND.EX P2, PT, R19, R45, PT, P2 ;  /* 0x0000002d1300720c */ /* 0x000fc80003f46120 */
[----:B------:R-:W-:Y:S01]  /*4d70*/  SEL R21, R21, R20, P2 ;  /* 0x0000001415157207 */ /* 0x000fe20001000000 */
[----:B------:R-:W-:Y:S01]  /*4d80*/  IMAD.X R20, R19, 0x1, ~R45, P1 ;  /* 0x0000000113147824 */ /* 0x000fe200008e0e2d */
[----:B------:R-:W-:Y:S01]  /*4d90*/  SEL R31, R22, R31, P2 ;  /* 0x0000001f161f7207 */ /* 0x000fe20001000000 */
[----:B------:R-:W-:Y:S01]  /*4da0*/  IMAD.X R22, RZ, RZ, R29, P0 ;  /* 0x000000ffff167224 */ /* 0x000fe200000e061d */
[----:B------:R-:W-:Y:S01]  /*4db0*/  ISETP.GE.U32.AND P0, PT, R21, R44, PT ;  /* 0x0000002c1500720c */ /* 0x000fe20003f06070 */
[----:B------:R-:W-:Y:S01]  /*4dc0*/  IMAD.MOV.U32 R44, RZ, RZ, R24 ;  /* 0x000000ffff2c7224 */ /* 0x000fe200078e0018 */
[----:B------:R-:W-:Y:S02]  /*4dd0*/  SEL R19, R20, R19, P2 ;  /* 0x0000001314137207 */ /* 0x000fe40001000000 */
[----:B------:R-:W-:Y:S02]  /*4de0*/  SEL R22, R22, R29, P2 ;  /* 0x0000001d16167207 */ /* 0x000fe40001000000 */
[----:B------:R-:W-:-:S02]  /*4df0*/  IADD3 R20, P1, R31, 0x1, RZ ;  /* 0x000000011f147810 */ /* 0x000fc40007f3e0ff */
[----:B------:R-:W-:Y:S01]  /*4e00*/  ISETP.GE.U32.AND.EX P0, PT, R19, R45, PT, P0 ;  /* 0x0000002d1300720c */ /* 0x000fe20003f06100 */
[----:B------:R-:W-:Y:S01]  /*4e10*/  IMAD.MOV.U32 R45, RZ, RZ, 0x0 ;  /* 0x00000000ff2d7424 */ /* 0x000fe200078e00ff */
[-C--:B------:R-:W-:Y:S02]  /*4e20*/  IADD3.X R19, RZ, R22.reuse, RZ, P1, !PT ;  /* 0x00000016ff137210 */ /* 0x080fe40000ffe4ff */
[----:B------:R-:W-:Y:S02]  /*4e30*/  SEL R20, R20, R31, P0 ;  /* 0x0000001f14147207 */ /* 0x000fe40000000000 */
[----:B------:R-:W-:Y:S02]  /*4e40*/  SEL R22, R19, R22, P0 ;  /* 0x0000001613167207 */ /* 0x000fe40000000000 */
[----:B------:R-:W-:Y:S02]  /*4e50*/  LOP3.LUT R21, R23, R17, RZ, 0x3c, !PT ;  /* 0x0000001117157212 */ /* 0x000fe400078e3cff */
[----:B------:R-:W-:-:S02]  /*4e60*/  IADD3 R19, P1, RZ, -R20, RZ ;  /* 0x80000014ff137210 */ /* 0x000fc40007f3e0ff */
[----:B------:R-:W-:Y:S02]  /*4e70*/  ISETP.GE.AND P2, PT, R21, RZ, PT ;  /* 0x000000ff1500720c */ /* 0x000fe40003f46270 */
[----:B------:R-:W-:Y:S01]  /*4e80*/  ISETP.NE.U32.AND P0, PT, R26, RZ, PT ;  /* 0x000000ff1a00720c */ /* 0x000fe20003f05070 */
[----:B------:R-:W-:Y:S01]  /*4e90*/  IMAD.X R21, RZ, RZ, ~R22, P1 ;  /* 0x000000ffff157224 */ /* 0x000fe200008e0e16 */
[----:B------:R-:W-:Y:S02]  /*4ea0*/  SEL R19, R19, R20, !P2 ;  /* 0x0000001413137207 */ /* 0x000fe40005000000 */
[----:B------:R-:W-:Y:S02]  /*4eb0*/  ISETP.NE.AND.EX P0, PT, R23, RZ, PT, P0 ;  /* 0x000000ff1700720c */ /* 0x000fe40003f05300 */
[----:B------:R-:W-:Y:S02]  /*4ec0*/  SEL R21, R21, R22, !P2 ;  /* 0x0000001615157207 */ /* 0x000fe40005000000 */
[----:B------:R-:W-:-:S02]  /*4ed0*/  SEL R20, R19, 0xffffffff, P0 ;  /* 0xffffffff13147807 */ /* 0x000fc40000000000 */
[----:B------:R-:W-:Y:S01]  /*4ee0*/  SEL R21, R21, 0xffffffff, P0 ;  /* 0xffffffff15157807 */ /* 0x000fe20000000000 */
[----:B------:R-:W-:Y:S06]  /*4ef0*/  RET.REL.NODEC R44 `(_ZN5flash32flash_fwd_splitkv_combine_kernelI23Flash_fwd_kernel_traitsILi96ELi64ELi128ELi4ELb0ELb0EN7cutlass6half_tE19Flash_kernel_traitsILi96ELi64ELi128ELi4ES3_EELi16ELi5ELb0EEEvNS_16Flash_fwd_paramsE) ;  /* 0xffffb1002c007950 */ /* 0x000fec0003c3ffff */
.L_x_137:
        /* <DEDUP_REMOVED lines=16> */
.L_x_6066:


//--------------------- .text._ZN5flash32flash_fwd_splitkv_combine_kernelI23Flash_fwd_kernel_traitsILi96ELi64ELi128ELi4ELb0ELb0EN7cutlass6half_tE19Flash_kernel_traitsILi96ELi64ELi128ELi4ES3_EELi16ELi4ELb0EEEvNS_16Flash_fwd_paramsE --------------------------
	.section	.text._ZN5flash32flash_fwd_splitkv_combine_kernelI23Flash_fwd_kernel_traitsILi96ELi64ELi128ELi4ELb0ELb0EN7cutlass6half_tE19Flash_kernel_traitsILi96ELi64ELi128ELi4ES3_EELi16ELi4ELb0EEEvNS_16Flash_fwd_paramsE,"ax",@progbits
	.sectioninfo	@"SHI_REGISTERS=62"
	.align	128
        .global         _ZN5flash32flash_fwd_splitkv_combine_kernelI23Flash_fwd_kernel_traitsILi96ELi64ELi128ELi4ELb0ELb0EN7cutlass6half_tE19Flash_kernel_traitsILi96ELi64ELi128ELi4ES3_EELi16ELi4ELb0EEEvNS_16Flash_fwd_paramsE
        .type           _ZN5flash32flash_fwd_splitkv_combine_kernelI23Flash_fwd_kernel_traitsILi96ELi64ELi128ELi4ELb0ELb0EN7cutlass6half_tE19Flash_kernel_traitsILi96ELi64ELi128ELi4ES3_EELi16ELi4ELb0EEEvNS_16Flash_fwd_paramsE,@function
        .size           _ZN5flash32flash_fwd_splitkv_combine_kernelI23Flash_fwd_kernel_traitsILi96ELi64ELi128ELi4ELb0ELb0EN7cutlass6half_tE19Flash_kernel_traitsILi96ELi64ELi128ELi4ES3_EELi16ELi4ELb0EEEvNS_16Flash_fwd_paramsE,(.L_x_6067 - _ZN5flash32flash_fwd_splitkv_combine_kernelI23Flash_fwd_kernel_traitsILi96ELi64ELi128ELi4ELb0ELb0EN7cutlass6half_tE19Flash_kernel_traitsILi96ELi64ELi128ELi4ES3_EELi16ELi4ELb0EEEvNS_16Flash_fwd_paramsE)
        .other          _ZN5flash32flash_fwd_splitkv_combine_kernelI23Flash_fwd_kernel_traitsILi96ELi64ELi128ELi4ELb0ELb0EN7cutlass6half_tE19Flash_kernel_traitsILi96ELi64ELi128ELi4ES3_EELi16ELi4ELb0EEEvNS_16Flash_fwd_paramsE,@"STO_CUDA_ENTRY STV_DEFAULT"
_ZN5flash32flash_fwd_splitkv_combine_kernelI23Flash_fwd_kernel_traitsILi96ELi64ELi128ELi4ELb0ELb0EN7cutlass6half_tE19Flash_kernel_traitsILi96ELi64ELi128ELi4ES3_EELi16ELi4ELb0EEEvNS_16Flash_fwd_paramsE:
.text._ZN5flash32flash_fwd_splitkv_combine_kernelI23Flash_fwd_kernel_traitsILi96ELi64ELi128ELi4ELb0ELb0EN7cutlass6half_tE19Flash_kernel_traitsILi96ELi64ELi128ELi4ES3_EELi16ELi4ELb0EEEvNS_16Flash_fwd_paramsE:
        /* <DEDUP_REMOVED lines=23> */
[----:B------:R-:W-:Y:S05]  /*0170*/  CALL.REL.NOINC `($__internal_3_$__cuda_sm20_div_s64) ;  /* 0x000044d000007944 */ /* 0x000fea0003c00000 */
[----:B------:R-:W-:Y:S05]  /*0180*/  BRA `(.L_x_139) ;  /* 0x0000013000007947 */ /* 0x000fea0003800000 */
.L_x_138:
        /* <DEDUP_REMOVED lines=19> */
.L_x_139:
        /* <DEDUP_REMOVED lines=11> */
[----:B------:R-:W-:Y:S05]  /*0370*/  CALL.REL.NOINC `($__internal_3_$__cuda_sm20_div_s64) ;  /* 0x000042d000007944 */ /* 0x000fea0003c00000 */
[----:B------:R-:W-:Y:S02]  /*0380*/  MOV R8, R20 ;  /* 0x0000001400087202 */ /* 0x000fe40000000f00 */
[----:B------:R-:W-:Y:S01]  /*0390*/  MOV R9, R21 ;  /* 0x0000001500097202 */ /* 0x000fe20000000f00 */
[----:B------:R-:W-:Y:S05]  /*03a0*/  BRA `(.L_x_142) ;  /* 0x0000013000007947 */ /* 0x000fea0003800000 */
.L_x_141:
        /* <DEDUP_REMOVED lines=19> */
.L_x_142:
[----:B------:R-:W-:Y:S05]  /*04e0*/  BSYNC B0 ;  /* 0x0000000000007941 */ /* 0x000fea0003800000 */
.L_x_140:
[----:B------:R-:W-:Y:S01]  /*04f0*/  IABS R7, c[0x0][0x214] ;  /* 0x0000850000077a13 */ /* 0x000fe20000000000 */
[----:B------:R-:W-:Y:S01]  /*0500*/  ULDC UR6, c[0x0][0x214] ;  /* 0x0000850000067ab9 */ /* 0x000fe20000000800 */
[----:B------:R-:W-:Y:S01]  /*0510*/  BSSY B0, `(.L_x_143) ;  /* 0x000003b000007945 */ /* 0x000fe20003800000 */
[----:B------:R-:W-:Y:S01]  /*0520*/  UIADD3 UR6, UR6, -0x1, URZ ;  /* 0xffffffff06067890 */ /* 0x000fe2000fffe03f */
[----:B------:R-:W0:Y:S05]  /*0530*/  I2F.RP R6, R7 ;  /* 0x0000000700067306 */ /* 0x000e2a0000209400 */
[----:B------:R-:W-:-:S04]  /*0540*/  IADD3 R2, R7, UR6, RZ ;  /* 0x0000000607027c10 */ /* 0x000fc8000fffe0ff */
[----:B------:R-:W-:Y:S01]  /*0550*/  IABS R3, R2 ;  /* 0x0000000200037213 */ /* 0x000fe20000000000 */
        /* <DEDUP_REMOVED lines=9> */
[----:B------:R-:W-:Y:S01]  /*05f0*/  IMAD R4, R7, R4, R3 ;  /* 0x0000000407047224 */ /* 0x000fe200078e0203 */
[----:B------:R-:W-:-:S04]  /*0600*/  LOP3.LUT R3, R2, R7, RZ, 0x3c, !PT ;  /* 0x0000000702037212 */ /* 0x000fc800078e3cff */
[----:B------:R-:W-:Y:S02]  /*0610*/  ISETP.GT.U32.AND P1, PT, R7, R4, PT ;  /* 0x000000040700720c */ /* 0x000fe40003f24070 */
[----:B------:R-:W-:-:S11]  /*0620*/  ISETP.GE.AND P0, PT, R3, RZ, PT ;  /* 0x000000ff0300720c */ /* 0x000fd60003f06270 */
[----:B------:R-:W-:Y:S01]  /*0630*/  @!P1 IMAD.IADD R4, R4, 0x1, -R7 ;  /* 0x0000000104049824 */ /* 0x000fe200078e0a07 */
[----:B------:R-:W-:Y:S02]  /*0640*/  @!P1 IADD3 R6, R6, 0x1, RZ ;  /* 0x0000000106069810 */ /* 0x000fe40007ffe0ff */
[----:B------:R-:W-:Y:S02]  /*0650*/  ISETP.NE.AND P1, PT, RZ, c[0x0][0x214], PT ;  /* 0x00008500ff007a0c */ /* 0x000fe40003f25270 */
[----:B------:R-:W-:-:S13]  /*0660*/  ISETP.GE.U32.AND P2, PT, R4, R7, PT ;  /* 0x000000070400720c */ /* 0x000fda0003f46070 */
[----:B------:R-:W-:-:S05]  /*0670*/  @P2 IADD3 R6, R6, 0x1, RZ ;  /* 0x0000000106062810 */ /* 0x000fca0007ffe0ff */
[----:B------:R-:W-:Y:S01]  /*0680*/  @!P0 IMAD.MOV R6, RZ, RZ, -R6 ;  /* 0x000000ffff068224 */ /* 0x000fe200078e0a06 */
[----:B------:R-:W-:-:S04]  /*0690*/  @!P1 LOP3.LUT R6, RZ, R7, RZ, 0x33, !PT ;  /* 0x00000007ff069212 */ /* 0x000fc800078e33ff */
[----:B------:R-:W-:Y:S02]  /*06a0*/  ISETP.LT.U32.AND P0, PT, R26, R6, PT ;  /* 0x000000061a00720c */ /* 0x000fe40003f01070 */
[----:B------:R-:W-:-:S04]  /*06b0*/  SHF.R.S32.HI R14, RZ, 0x1f, R6 ;  /* 0x0000001fff0e7819 */ /* 0x000fc80000011406 */
[----:B------:R-:W-:-:S04]  /*06c0*/  ISETP.LT.AND.EX P0, PT, R25, R14, PT, P0 ;  /* 0x0000000e1900720c */ /* 0x000fc80003f01300 */
[C---:B------:R-:W-:Y:S02]  /*06d0*/  SEL R14, R25.reuse, R14, P0 ;  /* 0x0000000e190e7207 */ /* 0x040fe40000000000 */
[----:B------:R-:W-:Y:S02]  /*06e0*/  SEL R16, R26, R6, P0 ;  /* 0x000000061a107207 */ /* 0x000fe40000000000 */
        /* <DEDUP_REMOVED lines=10> */
.L_x_144:
        /* <DEDUP_REMOVED lines=19> */
.L_x_145:
[----:B------:R-:W-:Y:S05]  /*08c0*/  BSYNC B0 ;  /* 0x0000000000007941 */ /* 0x000fea0003800000 */
.L_x_143:
[----:B------:R-:W-:Y:S01]  /*08d0*/  IABS R6, c[0x0][0x214] ;  /* 0x0000850000067a13 */ /* 0x000fe20000000000 */
[----:B------:R-:W-:Y:S01]  /*08e0*/  ULDC UR4, c[0x0][0x214] ;  /* 0x0000850000047ab9 */ /* 0x000fe20000000800 */
[----:B------:R-:W-:Y:S01]  /*08f0*/  BSSY B0, `(.L_x_146) ;  /* 0x000005e000007945 */ /* 0x000fe20003800000 */
[----:B------:R-:W-:Y:S01]  /*0900*/  UISETP.LT.AND UP0, UPT, URZ, UR4, UPT ;  /* 0x000000043f00728c */ /* 0x000fe2000bf01270 */
[----:B------:R-:W0:Y:S01]  /*0910*/  I2F.RP R12, R6 ;  /* 0x00000006000c7306 */ /* 0x000e220000209400 */
[----:B------:R-:W-:Y:S02]  /*0920*/  USHF.R.S32.HI UR5, URZ, 0x1f, UR4 ;  /* 0x0000001f3f057899 */ /* 0x000fe40008011404 */
[----:B------:R-:W-:-:S07]  /*0930*/  ULEA.HI.SX32 UR4, UR4, 0x1, 0x1 ;  /* 0x0000000104047891 */ /* 0x000fce000f8f0a3f */
[----:B------:R-:W-:Y:S01]  /*0940*/  @!UP0 UIADD3 UR4, UR5, URZ, URZ ;  /* 0x0000003f05048290 */ /* 0x000fe2000fffe03f */
[----:B0-----:R-:W0:Y:S02]  /*0950*/  MUFU.RCP R10, R12 ;  /* 0x0000000c000a7308 */ /* 0x001e240000001000 */
[----:B0-----:R-:W-:-:S06]  /*0960*/  IADD3 R10, R10, 0xffffffe, RZ ;  /* 0x0ffffffe0a0a7810 */ /* 0x001fcc0007ffe0ff */
[----:B------:R-:W0:Y:S02]  /*0970*/  F2I.FTZ.U32.TRUNC.NTZ R11, R10 ;  /* 0x0000000a000b7305 */ /* 0x000e24000021f000 */
[--C-:B0-----:R-:W-:Y:S02]  /*0980*/  IMAD.MOV R3, RZ, RZ, -R11.reuse ;  /* 0x000000ffff037224 */ /* 0x101fe400078e0a0b */
[----:B------:R-:W-:Y:S02]  /*0990*/  IMAD.MOV.U32 R10, RZ, RZ, RZ ;  /* 0x000000ffff0a7224 */ /* 0x000fe400078e00ff */
[----:B------:R-:W-:Y:S01]  /*09a0*/  IMAD R4, R3, R6, RZ ;  /* 0x0000000603047224 */ /* 0x000fe200078e02ff */
[----:B------:R-:W-:Y:S02]  /*09b0*/  IABS R3, R2 ;  /* 0x0000000200037213 */ /* 0x000fe40000000000 */
[----:B------:R-:W-:Y:S01]  /*09c0*/  LOP3.LUT R2, R2, c[0x0][0x214], RZ, 0x3c, !PT ;  /* 0x0000850002027a12 */ /* 0x000fe200078e3cff */
[----:B------:R-:W-:-:S03]  /*09d0*/  IMAD.HI.U32 R4, R11, R4, R10 ;  /* 0x000000040b047227 */ /* 0x000fc600078e000a */
[----:B------:R-:W-:Y:S01]  /*09e0*/  ISETP.GE.AND P2, PT, R2, RZ, PT ;  /* 0x000000ff0200720c */ /* 0x000fe20003f46270 */
[----:B------:R-:W-:Y:S02]  /*09f0*/  IMAD.MOV.U32 R7, RZ, RZ, R3 ;  /* 0x000000ffff077224 */ /* 0x000fe400078e0003 */
[----:B------:R-:W-:Y:S02]  /*0a00*/  IMAD.MOV.U32 R2, RZ, RZ, c[0x0][0x1c0] ;  /* 0x00007000ff027624 */ /* 0x000fe400078e00ff */
        /* <DEDUP_REMOVED lines=8> */
[C---:B------:R-:W-:Y:S01]  /*0a90*/  IADD3 R6, R2.reuse, -0x1, RZ ;  /* 0xffffffff02067810 */ /* 0x040fe20007ffe0ff */
[----:B------:R-:W-:-:S10]  /*0aa0*/  IMAD R2, R2, c[0x0][0x214], RZ ;  /* 0x0000850002027a24 */ /* 0x000fd400078e02ff */
[----:B------:R-:W-:-:S05]  /*0ab0*/  @P0 IADD3 R4, R4, 0x1, RZ ;  /* 0x0000000104040810 */ /* 0x000fca0007ffe0ff */
[----:B------:R-:W-:Y:S01]  /*0ac0*/  @!P2 IMAD.MOV R4, RZ, RZ, -R4 ;  /* 0x000000ffff04a224 */ /* 0x000fe200078e0a04 */
[----:B------:R-:W-:-:S05]  /*0ad0*/  @!P1 LOP3.LUT R4, RZ, c[0x0][0x214], RZ, 0x33, !PT ;  /* 0x00008500ff049a12 */ /* 0x000fca00078e33ff */
[----:B------:R-:W-:-:S05]  /*0ae0*/  IMAD R3, R4, UR4, RZ ;  /* 0x0000000404037c24 */ /* 0x000fca000f8e02ff */
[-C--:B------:R-:W-:Y:S02]  /*0af0*/  IABS R13, R3.reuse ;  /* 0x00000003000d7213 */ /* 0x080fe40000000000 */
[----:B------:R-:W-:Y:S02]  /*0b00*/  IABS R7, R3 ;  /* 0x0000000300077213 */ /* 0x000fe40000000000 */
[----:B------:R-:W0:Y:S01]  /*0b10*/  I2F.RP R12, R13 ;  /* 0x0000000d000c7306 */ /* 0x000e220000209400 */
[----:B------:R-:W-:Y:S02]  /*0b20*/  IMAD.IADD R4, R6, 0x1, R13 ;  /* 0x0000000106047824 */ /* 0x000fe400078e020d */
[----:B------:R-:W-:-:S05]  /*0b30*/  IMAD.MOV R7, RZ, RZ, -R7 ;  /* 0x000000ffff077224 */ /* 0x000fca00078e0a07 */
[----:B0-----:R-:W0:Y:S02]  /*0b40*/  MUFU.RCP R18, R12 ;  /* 0x0000000c00127308 */ /* 0x001e240000001000 */
[----:B0-----:R-:W-:-:S06]  /*0b50*/  IADD3 R18, R18, 0xffffffe, RZ ;  /* 0x0ffffffe12127810 */ /* 0x001fcc0007ffe0ff */
[----:B------:R-:W0:Y:S02]  /*0b60*/  F2I.FTZ.U32.TRUNC.NTZ R19, R18 ;  /* 0x0000001200137305 */ /* 0x000e24000021f000 */
[----:B0-----:R-:W-:Y:S02]  /*0b70*/  IMAD.MOV R10, RZ, RZ, -R19 ;  /* 0x000000ffff0a7224 */ /* 0x001fe400078e0a13 */
[----:B------:R-:W-:Y:S02]  /*0b80*/  IMAD.MOV.U32 R18, RZ, RZ, RZ ;  /* 0x000000ffff127224 */ /* 0x000fe400078e00ff */
[----:B------:R-:W-:Y:S01]  /*0b90*/  IMAD R11, R10, R13, RZ ;  /* 0x0000000d0a0b7224 */ /* 0x000fe200078e02ff */
[----:B------:R-:W-:-:S03]  /*0ba0*/  IABS R10, R4 ;  /* 0x00000004000a7213 */ /* 0x000fc60000000000 */
[----:B------:R-:W-:-:S06]  /*0bb0*/  IMAD.HI.U32 R11, R19, R11, R18 ;  /* 0x0000000b130b7227 */ /* 0x000fcc00078e0012 */
[----:B------:R-:W-:-:S04]  /*0bc0*/  IMAD.HI.U32 R11, R11, R10, RZ ;  /* 0x0000000a0b0b7227 */ /* 0x000fc800078e00ff */
[----:B------:R-:W-:Y:S01]  /*0bd0*/  IMAD R10, R11, R7, R10 ;  /* 0x000000070b0a7224 */ /* 0x000fe200078e020a */
[----:B------:R-:W-:-:S04]  /*0be0*/  LOP3.LUT R7, R4, R13, RZ, 0x3c, !PT ;  /* 0x0000000d04077212 */ /* 0x000fc800078e3cff */
[----:B------:R-:W-:Y:S02]  /*0bf0*/  ISETP.GT.U32.AND P1, PT, R13, R10, PT ;  /* 0x0000000a0d00720c */ /* 0x000fe40003f24070 */
[----:B------:R-:W-:-:S11]  /*0c00*/  ISETP.GE.AND P0, PT, R7, RZ, PT ;  /* 0x000000ff0700720c */ /* 0x000fd60003f06270 */
[----:B------:R-:W-:Y:S01]  /*0c10*/  @!P1 IMAD.IADD R10, R10, 0x1, -R13 ;  /* 0x000000010a0a9824 */ /* 0x000fe200078e0a0d */
[----:B------:R-:W-:Y:S02]  /*0c20*/  @!P1 IADD3 R11, R11, 0x1, RZ ;  /* 0x000000010b0b9810 */ /* 0x000fe40007ffe0ff */
[----:B------:R-:W-:Y:S02]  /*0c30*/  ISETP.NE.AND P1, PT, R3, RZ, PT ;  /* 0x000000ff0300720c */ /* 0x000fe40003f25270 */
[----:B------:R-:W-:-:S13]  /*0c40*/  ISETP.GE.U32.AND P2, PT, R10, R13, PT ;  /* 0x0000000d0a00720c */ /* 0x000fda0003f46070 */
[----:B------:R-:W-:-:S05]  /*0c50*/  @P2 IADD3 R11, R11, 0x1, RZ ;  /* 0x000000010b0b2810 */ /* 0x000fca0007ffe0ff */
[----:B------:R-:W-:-:S04]  /*0c60*/  IMAD.MOV.U32 R7, RZ, RZ, R11 ;  /* 0x000000ffff077224 */ /* 0x000fc800078e000b */
        /* <DEDUP_REMOVED lines=16> */
[----:B------:R-:W-:Y:S02]  /*0d70*/  MOV R40, R20 ;  /* 0x0000001400287202 */ /* 0x000fe40000000f00 */
[----:B------:R-:W-:Y:S01]  /*0d80*/  MOV R41, R21 ;  /* 0x0000001500297202 */ /* 0x000fe20000000f00 */
[----:B------:R-:W-:Y:S05]  /*0d90*/  BRA `(.L_x_148) ;  /* 0x0000013000007947 */ /* 0x000fea0003800000 */
.L_x_147:
        /* <DEDUP_REMOVED lines=19> */
.L_x_148:
[----:B------:R-:W-:Y:S05]  /*0ed0*/  BSYNC B0 ;  /* 0x0000000000007941 */ /* 0x000fea0003800000 */
.L_x_146:
[-C--:B------:R-:W-:Y:S01]  /*0ee0*/  IABS R18, R2.reuse ;  /* 0x0000000200127213 */ /* 0x080fe20000000000 */
[----:B------:R-:W-:Y:S01]  /*0ef0*/  BSSY B0, `(.L_x_149) ;  /* 0x000003b000007945 */ /* 0x000fe20003800000 */
[----:B------:R-:W-:Y:S02]  /*0f00*/  IABS R10, R2 ;  /* 0x00000002000a7213 */ /* 0x000fe40000000000 */
[----:B------:R-:W0:Y:S01]  /*0f10*/  I2F.RP R17, R18 ;  /* 0x0000001200117306 */ /* 0x000e220000209400 */
[----:B------:R-:W-:Y:S02]  /*0f20*/  IADD3 R7, R18, UR6, RZ ;  /* 0x0000000612077c10 */ /* 0x000fe4000fffe0ff */
[----:B------:R-:W-:Y:S02]  /*0f30*/  IMAD.MOV R10, RZ, RZ, -R10 ;  /* 0x000000ffff0a7224 */ /* 0x000fe400078e0a0a */
[----:B------:R-:W-:-:S03]  /*0f40*/  IABS R11, R7 ;  /* 0x00000007000b7213 */ /* 0x000fc60000000000 */
        /* <DEDUP_REMOVED lines=17> */
[----:B------:R-:W-:Y:S01]  /*1060*/  @!P0 IMAD.MOV R15, RZ, RZ, -R15 ;  /* 0x000000ffff0f8224 */ /* 0x000fe200078e0a0f */
[----:B------:R-:W-:-:S04]  /*1070*/  @!P1 LOP3.LUT R15, RZ, R18, RZ, 0x33, !PT ;  /* 0x00000012ff0f9212 */ /* 0x000fc800078e33ff */
[----:B------:R-:W-:Y:S02]  /*1080*/  ISETP.LT.U32.AND P0, PT, R8, R15, PT ;  /* 0x0000000f0800720c */ /* 0x000fe40003f01070 */
[----:B------:R-:W-:-:S04]  /*1090*/  SHF.R.S32.HI R11, RZ, 0x1f, R15 ;  /* 0x0000001fff0b7819 */ /* 0x000fc8000001140f */
[----:B------:R-:W-:-:S04]  /*10a0*/  ISETP.LT.AND.EX P0, PT, R9, R11, PT, P0 ;  /* 0x0000000b0900720c */ /* 0x000fc80003f01300 */
[----:B------:R-:W-:-:S04]  /*10b0*/  SEL R10, R9, R11, P0 ;  /* 0x0000000b090a7207 */ /* 0x000fc80000000000 */
[----:B------:R-:W-:-:S04]  /*10c0*/  LOP3.LUT R11, R9, R10, RZ, 0xfc, !PT ;  /* 0x0000000a090b7212 */ /* 0x000fc800078efcff */
[----:B------:R-:W-:Y:S02]  /*10d0*/  ISETP.NE.U32.AND P1, PT, R11, RZ, PT ;  /* 0x000000ff0b00720c */ /* 0x000fe40003f25070 */
[----:B------:R-:W-:-:S11]  /*10e0*/  SEL R11, R8, R15, P0 ;  /* 0x0000000f080b7207 */ /* 0x000fd60000000000 */
        /* <DEDUP_REMOVED lines=8> */
.L_x_150:
        /* <DEDUP_REMOVED lines=19> */
.L_x_151:
[----:B------:R-:W-:Y:S05]  /*12a0*/  BSYNC B0 ;  /* 0x0000000000007941 */ /* 0x000fea0003800000 */
.L_x_149:
[----:B------:R-:W0:Y:S01]  /*12b0*/  S2R R8, SR_TID.X ;  /* 0x0000000000087919 */ /* 0x000e220000002100 */
[----:B------:R-:W-:Y:S01]  /*12c0*/  IADD3 R19, P0, R28, -UR8, RZ ;  /* 0x800000081c137c10 */ /* 0x000fe2000ff1e0ff */
[----:B------:R-:W-:Y:S01]  /*12d0*/  ULDC.64 UR10, c[0x0][0x118] ;  /* 0x00004600000a7ab9 */ /* 0x000fe20000000a00 */
[----:B0-----:R-:W-:-:S04]  /*12e0*/  SHF.R.S32.HI R15, RZ, 0x1f, R8 ;  /* 0x0000001fff0f7819 */ /* 0x001fc80000011408 */
[----:B------:R-:W-:-:S04]  /*12f0*/  LEA.HI R17, R15, R8, RZ, 0x4 ;  /* 0x000000080f117211 */ /* 0x000fc800078f20ff */
[----:B------:R-:W-:Y:S02]  /*1300*/  LOP3.LUT R9, R17, 0xfffffff0, RZ, 0xc0, !PT ;  /* 0xfffffff011097812 */ /* 0x000fe400078ec0ff */
[----:B------:R-:W-:-:S03]  /*1310*/  SHF.R.S32.HI R17, RZ, 0x4, R17 ;  /* 0x00000004ff117819 */ /* 0x000fc60000011411 */
[----:B------:R-:W-:Y:S01]  /*1320*/  IMAD.IADD R26, R8, 0x1, -R9 ;  /* 0x00000001081a7824 */ /* 0x000fe200078e0a09 */
[----:B------:R-:W-:-:S04]  /*1330*/  IADD3.X R9, R5, ~UR7, RZ, P0, !PT ;  /* 0x8000000705097c10 */ /* 0x000fc800087fe4ff */
[----:B------:R-:W-:Y:S02]  /*1340*/  ISETP.GT.U32.AND P2, PT, R19, R26, PT ;  /* 0x0000001a1300720c */ /* 0x000fe40003f44070 */
[----:B------:R-:W-:Y:S02]  /*1350*/  SHF.R.S32.HI R18, RZ, 0x1f, R26 ;  /* 0x0000001fff127819 */ /* 0x000fe4000001141a */
[----:B------:R-:W-:Y:S02]  /*1360*/  IADD3 R22, P0, R26, UR8, RZ ;  /* 0x000000081a167c10 */ /* 0x000fe4000ff1e0ff */
[----:B------:R-:W-:Y:S02]  /*1370*/  ISETP.GT.AND.EX P2, PT, R9, R18, PT, P2 ;  /* 0x000000120900720c */ /* 0x000fe40003f44320 */
[C---:B------:R-:W-:Y:S02]  /*1380*/  IADD3 R9, R17.reuse, 0x8, RZ ;  /* 0x0000000811097810 */ /* 0x040fe40007ffe0ff */
[----:B------:R-:W-:-:S02]  /*1390*/  ISETP.GE.OR P3, PT, R17, c[0x0][0x314], !P2 ;  /* 0x0000c50011007a0c */ /* 0x000fc40005766670 */
[----:B------:R-:W-:Y:S02]  /*13a0*/  ISETP.GE.OR P2, PT, R9, c[0x0][0x314], !P2 ;  /* 0x0000c50009007a0c */ /* 0x000fe40005746670 */
[----:B------:R-:W-:-:S09]  /*13b0*/  IADD3.X R23, R18, UR7, RZ, P0, !PT ;  /* 0x0000000712177c10 */ /* 0x000fd200087fe4ff */
[----:B------:R-:W-:Y:S02]  /*13c0*/  @!P3 SHF.R.S32.HI R25, RZ, 0x1f, R17 ;  /* 0x0000001fff19b819 */ /* 0x000fe40000011411 */
[----:B------:R-:W-:-:S03]  /*13d0*/  @!P2 SHF.R.S32.HI R19, RZ, 0x1f, R9 ;  /* 0x0000001fff13a819 */ /* 0x000fc60000011409 */
[-C--:B------:R-:W-:Y:S02]  /*13e0*/  @!P3 IMAD R18, R25, R28.reuse, RZ ;  /* 0x0000001c1912b224 */ /* 0x080fe400078e02ff */
[----:B------:R-:W-:Y:S02]  /*13f0*/  @!P2 IMAD R30, R19, R28, RZ ;  /* 0x0000001c131ea224 */ /* 0x000fe400078e02ff */
[----:B------:R-:W-:-:S04]  /*1400*/  @!P3 IMAD.WIDE.U32 R24, R28, R17, R22 ;  /* 0x000000111c18b225 */ /* 0x000fc800078e0016 */
[----:B------:R-:W-:Y:S01]  /*1410*/  @!P2 IMAD.WIDE.U32 R22, R28, R9, R22 ;  /* 0x000000091c16a225 */ /* 0x000fe200078e0016 */
[----:B------:R-:W-:-:S03]  /*1420*/  @!P3 LEA R32, P1, R24, c[0x0][0x208], 0x2 ;  /* 0x000082001820ba11 */ /* 0x000fc600078210ff */
[-C--:B------:R-:W-:Y:S02]  /*1430*/  @!P3 IMAD R18, R17, R5.reuse, R18 ;  /* 0x000000051112b224 */ /* 0x080fe400078e0212 */
[----:B------:R-:W-:Y:S01]  /*1440*/  @!P2 IMAD R9, R9, R5, R30 ;  /* 0x000000050909a224 */ /* 0x000fe200078e021e */
[----:B------:R-:W-:Y:S01]  /*1450*/  @!P2 LEA R30, P0, R22, c[0x0][0x208], 0x2 ;  /* 0x00008200161eaa11 */ /* 0x000fe200078010ff */
[----:B------:R-:W-:Y:S02]  /*1460*/  @!P3 IMAD.IADD R18, R25, 0x1, R18 ;  /* 0x000000011912b824 */ /* 0x000fe400078e0212 */
[----:B------:R-:W-:-:S03]  /*1470*/  @!P2 IMAD.IADD R9, R23, 0x1, R9 ;  /* 0x000000011709a824 */ /* 0x000fc600078e0209 */
[----:B------:R-:W-:Y:S01]  /*1480*/  @!P3 LEA.HI.X R33, R24, c[0x0][0x20c], R18, 0x2, P1 ;  /* 0x000083001821ba11 */ /* 0x000fe200008f1412 */
[----:B------:R-:W-:Y:S01]  /*1490*/  IMAD.MOV.U32 R24, RZ, RZ, -0x800000 ;  /* 0xff800000ff187424 */ /* 0x000fe200078e00ff */
[----:B------:R-:W-:Y:S01]  /*14a0*/  @!P2 LEA.HI.X R31, R22, c[0x0][0x20c], R9, 0x2, P0 ;  /* 0x00008300161faa11 */ /* 0x000fe200000f1409 */
[----:B------:R-:W-:-:S04]  /*14b0*/  IMAD.MOV.U32 R22, RZ, RZ, -0x800000 ;  /* 0xff800000ff167424 */ /* 0x000fc800078e00ff */
[----:B------:R0:W2:Y:S04]  /*14c0*/  @!P2 LDG.E R24, [R30.64] ;  /* 0x0000000a1e18a981 */ /* 0x0000a8000c1e1900 */
[----:B------:R1:W3:Y:S01]  /*14d0*/  @!P3 LDG.E R22, [R32.64] ;  /* 0x0000000a2016b981 */ /* 0x0002e2000c1e1900 */
[C---:B------:R-:W-:Y:S02]  /*14e0*/  ISETP.GT.AND P0, PT, R8.reuse, 0xff, PT ;  /* 0x000000ff0800780c */ /* 0x040fe40003f04270 */
[----:B------:R-:W-:Y:S01]  /*14f0*/  ISETP.GT.AND P2, PT, R8, 0x7f, PT ;  /* 0x0000007f0800780c */ /* 0x000fe20003f44270 */
[----:B------:R-:W-:Y:S01]  /*1500*/  IMAD R17, R17, 0x11, R26 ;  /* 0x0000001111117824 */ /* 0x000fe200078e021a */
[----:B------:R-:W-:Y:S02]  /*1510*/  IABS R18, c[0x0][0x214] ;  /* 0x0000850000127a13 */ /* 0x000fe40000000000 */
[----:B------:R-:W-:-:S02]  /*1520*/  LEA.HI R15, R15, R8, RZ, 0x3 ;  /* 0x000000080f0f7211 */ /* 0x000fc400078f18ff */
[----:B------:R-:W4:Y:S02]  /*1530*/  I2F.RP R9, R18 ;  /* 0x0000001200097306 */ /* 0x000f240000209400 */
[----:B------:R-:W-:Y:S02]  /*1540*/  LOP3.LUT R19, R15, 0xfffffff8, RZ, 0xc0, !PT ;  /* 0xfffffff80f137812 */ /* 0x000fe400078ec0ff */
[----:B------:R-:W-:-:S03]  /*1550*/  SHF.R.S32.HI R15, RZ, 0x3, R15 ;  /* 0x00000003ff0f7819 */ /* 0x000fc6000001140f */
[----:B------:R-:W-:Y:S02]  /*1560*/  IMAD.IADD R36, R8, 0x1, -R19 ;  /* 0x0000000108247824 */ /* 0x000fe400078e0a13 */
[----:B------:R-:W-:Y:S02]  /*1570*/  IMAD.MOV.U32 R34, RZ, RZ, -0x800000 ;  /* 0xff800000ff227424 */ /* 0x000fe400078e00ff */
[----:B------:R-:W-:Y:S02]  /*1580*/  IMAD R27, R36, 0x11, R15 ;  /* 0x00000011241b7824 */ /* 0x000fe400078e020f */
[----:B-1----:R-:W-:Y:S01]  /*1590*/  IMAD.MOV.U32 R33, RZ, RZ, -0x800000 ;  /* 0xff800000ff217424 */ /* 0x002fe200078e00ff */
[----:B----4-:R-:W0:Y:S02]  /*15a0*/  MUFU.RCP R9, R9 ;  /* 0x0000000900097308 */ /* 0x010e240000001000 */
[----:B0-----:R-:W-:-:S06]  /*15b0*/  IADD3 R30, R9, 0xffffffe, RZ ;  /* 0x0ffffffe091e7810 */ /* 0x001fcc0007ffe0ff */
[----:B------:R-:W0:Y:S02]  /*15c0*/  F2I.FTZ.U32.TRUNC.NTZ R31, R30 ;  /* 0x0000001e001f7305 */ /* 0x000e24000021f000 */
[----:B0-----:R-:W-:Y:S02]  /*15d0*/  IMAD.MOV R19, RZ, RZ, -R31 ;  /* 0x000000ffff137224 */ /* 0x001fe400078e0a1f */
[----:B------:R-:W-:Y:S02]  /*15e0*/  IMAD.MOV.U32 R30, RZ, RZ, RZ ;  /* 0x000000ffff1e7224 */ /* 0x000fe400078e00ff */
[----:B------:R-:W-:Y:S01]  /*15f0*/  IMAD R19, R19, R18, RZ ;  /* 0x0000001213137224 */ /* 0x000fe200078e02ff */
[----:B------:R-:W-:Y:S02]  /*1600*/  IABS R9, R7 ;  /* 0x0000000700097213 */ /* 0x000fe40000000000 */
[----:B------:R-:W-:Y:S02]  /*1610*/  LOP3.LUT R7, R7, c[0x0][0x214], RZ, 0x3c, !PT ;  /* 0x0000850007077a12 */ /* 0x000fe400078e3cff */
[----:B------:R-:W-:-:S02]  /*1620*/  ISETP.GT.AND P4, PT, R2, RZ, PT ;  /* 0x000000ff0200720c */ /* 0x000fc40003f84270 */
[----:B------:R-:W-:Y:S02]  /*1630*/  ISETP.GE.AND P1, PT, R7, RZ, PT ;  /* 0x000000ff0700720c */ /* 0x000fe40003f26270 */
[----:B------:R-:W-:Y:S02]  /*1640*/  SHF.R.S32.HI R7, RZ, 0x1f, R2 ;  /* 0x0000001fff077819 */ /* 0x000fe40000011402 */
[----:B------:R-:W-:-:S07]  /*1650*/  LEA.HI.SX32 R2, R2, 0x1, 0x1 ;  /* 0x0000000102027811 */ /* 0x000fce00078f0aff */
[----:B------:R-:W-:Y:S01]  /*1660*/  @!P4 IMAD.MOV R2, RZ, RZ, R7 ;  /* 0x000000ffff02c224 */ /* 0x000fe200078e0207 */
[----:B------:R-:W-:Y:S01]  /*1670*/  IABS R7, c[0x0][0x1c0] ;  /* 0x0000700000077a13 */ /* 0x000fe20000000000 */
[----:B--2---:R0:W-:Y:S04]  /*1680*/  @!P2 STS [R17.X4+0x220], R24 ;  /* 0x000220181100a388 */ /* 0x0041e80000004800 */
[----:B---3--:R1:W-:Y:S04]  /*1690*/  @!P0 STS [R17.X4], R22 ;  /* 0x0000001611008388 */ /* 0x0083e80000004800 */
[----:B------:R-:W-:Y:S06]  /*16a0*/  BAR.SYNC.DEFER_BLOCKING 0x0 ;  /* 0x0000000000007b1d */ /* 0x000fec0000010000 */
[----:B------:R-:W-:Y:S04]  /*16b0*/  @!P2 LDS R34, [R27.X4] ;  /* 0x000000001b22a984 */ /* 0x000fe80000004800 */
[----:B------:R-:W2:Y:S01]  /*16c0*/  @!P2 LDS R33, [R27.X4+0x220] ;  /* 0x000220001b21a984 */ /* 0x000ea20000004800 */
[----:B0-----:R-:W-:-:S06]  /*16d0*/  IMAD.HI.U32 R24, R31, R19, R30 ;  /* 0x000000131f187227 */ /* 0x001fcc00078e001e */
[----:B------:R-:W-:-:S04]  /*16e0*/  IMAD.HI.U32 R23, R24, R9, RZ ;  /* 0x0000000918177227 */ /* 0x000fc800078e00ff */
[----:B-1----:R-:W-:Y:S01]  /*16f0*/  IMAD.MOV R17, RZ, RZ, -R23 ;  /* 0x000000ffff117224 */ /* 0x002fe200078e0a17 */
[----:B--2---:R-:W-:-:S05]  /*1700*/  FMNMX.FTZ R22, R34, R33, !PT ;  /* 0x0000002122167209 */ /* 0x004fca0007810000 */
[----:B------:R-:W0:Y:S01]  /*1710*/  SHFL.BFLY PT, R19, R22, 0x4, 0x1f ;  /* 0x0c801f0016137f89 */ /* 0x000e2200000e0000 */
[----:B------:R-:W-:-:S05]  /*1720*/  IMAD R9, R18, R17, R9 ;  /* 0x0000001112097224 */ /* 0x000fca00078e0209 */
[----:B------:R-:W-:Y:S02]  /*1730*/  ISETP.GT.U32.AND P0, PT, R18, R9, PT ;  /* 0x000000091200720c */ /* 0x000fe40003f04070 */
[----:B0-----:R-:W-:-:S05]  /*1740*/  FMNMX.FTZ R24, R22, R19, !PT ;  /* 0x0000001316187209 */ /* 0x001fca0007810000 */
[----:B------:R-:W0:Y:S06]  /*1750*/  SHFL.BFLY PT, R17, R24, 0x2, 0x1f ;  /* 0x0c401f0018117f89 */ /* 0x000e2c00000e0000 */
[----:B------:R-:W-:-:S05]  /*1760*/  @!P0 IMAD.IADD R9, R9, 0x1, -R18 ;  /* 0x0000000109098824 */ /* 0x000fca00078e0a12 */
[----:B------:R-:W-:Y:S02]  /*1770*/  ISETP.GE.U32.AND P3, PT, R9, R18, PT ;  /* 0x000000120900720c */ /* 0x000fe40003f66070 */
[----:B------:R-:W-:Y:S02]  /*1780*/  @!P0 IADD3 R23, R23, 0x1, RZ ;  /* 0x0000000117178810 */ /* 0x000fe40007ffe0ff */
[----:B------:R-:W-:Y:S02]  /*1790*/  ISETP.NE.AND P0, PT, RZ, c[0x0][0x214], PT ;  /* 0x00008500ff007a0c */ /* 0x000fe40003f05270 */
[----:B0-----:R-:W-:-:S05]  /*17a0*/  FMNMX.FTZ R17, R24, R17, !PT ;  /* 0x0000001118117209 */ /* 0x001fca0007810000 */
[----:B------:R-:W0:Y:S02]  /*17b0*/  SHFL.BFLY PT, R18, R17, 0x1, 0x1f ;  /* 0x0c201f0011127f89 */ /* 0x000e2400000e0000 */
[----:B------:R-:W-:-:S05]  /*17c0*/  @P3 IADD3 R23, R23, 0x1, RZ ;  /* 0x0000000117173810 */ /* 0x000fca0007ffe0ff */
[----:B------:R-:W-:Y:S01]  /*17d0*/  @!P1 IMAD.MOV R23, RZ, RZ, -R23 ;  /* 0x000000ffff179224 */ /* 0x000fe200078e0a17 */
[----:B------:R-:W-:-:S05]  /*17e0*/  @!P0 LOP3.LUT R23, RZ, c[0x0][0x214], RZ, 0x33, !PT ;  /* 0x00008500ff178a12 */ /* 0x000fca00078e33ff */
[----:B------:R-:W-:-:S05]  /*17f0*/  IMAD R2, R2, R23, RZ ;  /* 0x0000001702027224 */ /* 0x000fca00078e02ff */
[----:B------:R-:W-:Y:S02]  /*1800*/  IABS R9, R2 ;  /* 0x0000000200097213 */ /* 0x000fe40000000000 */
[----:B0-----:R-:W-:-:S04]  /*1810*/  FMNMX.FTZ R18, R17, R18, !PT ;  /* 0x0000001211127209 */ /* 0x001fc80007810000 */
[C---:B------:R-:W-:Y:S01]  /*1820*/  FSETP.NEU.FTZ.AND P0, PT, R18.reuse, -INF , PT ;  /* 0xff8000001200780b */ /* 0x040fe20003f1d000 */
[----:B------:R-:W0:Y:S03]  /*1830*/  I2F.RP R22, R9 ;  /* 0x0000000900167306 */ /* 0x000e260000209400 */
[----:B------:R-:W-:-:S05]  /*1840*/  FSEL R17, R18, RZ, P0 ;  /* 0x000000ff12117208 */ /* 0x000fca0000000000 */
[C---:B------:R-:W-:Y:S02]  /*1850*/  FADD.FTZ R19, -R17.reuse, R34 ;  /* 0x0000002211137221 */ /* 0x040fe40000010100 */
[----:B------:R-:W-:Y:S02]  /*1860*/  FADD.FTZ R24, -R17, R33 ;  /* 0x0000002111187221 */ /* 0x000fe40000010100 */
[----:B------:R-:W-:Y:S02]  /*1870*/  FMUL.FTZ R19, R19, 1.4426950216293334961 ;  /* 0x3fb8aa3b13137820 */ /* 0x000fe40000410000 */
[----:B------:R-:W-:Y:S01]  /*1880*/  FMUL.FTZ R24, R24, 1.4426950216293334961 ;  /* 0x3fb8aa3b18187820 */ /* 0x000fe20000410000 */
[----:B------:R-:W-:Y:S08]  /*1890*/  I2F.U32.RP R23, R7 ;  /* 0x0000000700177306 */ /* 0x000ff00000209000 */
[----:B------:R-:W-:Y:S08]  /*18a0*/  MUFU.EX2 R19, R19 ;  /* 0x0000001300137308 */ /* 0x000ff00000000800 */
[----:B------:R-:W1:Y:S08]  /*18b0*/  MUFU.EX2 R18, R24 ;  /* 0x0000001800127308 */ /* 0x000e700000000800 */
[----:B0-----:R-:W0:Y:S01]  /*18c0*/  MUFU.RCP R22, R22 ;  /* 0x0000001600167308 */ /* 0x001e220000001000 */
[----:B-1----:R-:W-:-:S07]  /*18d0*/  FADD.FTZ R18, R19, R18 ;  /* 0x0000001213127221 */ /* 0x002fce0000010000 */
[----:B------:R-:W1:Y:S01]  /*18e0*/  MUFU.RCP R38, R23 ;  /* 0x0000001700267308 */ /* 0x000e620000001000 */
[----:B------:R-:W2:Y:S01]  /*18f0*/  SHFL.BFLY PT, R25, R18, 0x4, 0x1f ;  /* 0x0c801f0012197f89 */ /* 0x000ea200000e0000 */
[----:B0-----:R-:W-:-:S06]  /*1900*/  IADD3 R42, R22, 0xffffffe, RZ ;  /* 0x0ffffffe162a7810 */ /* 0x001fcc0007ffe0ff */
[----:B------:R-:W0:Y:S01]  /*1910*/  F2I.FTZ.U32.TRUNC.NTZ R43, R42 ;  /* 0x0000002a002b7305 */ /* 0x000e22000021f000 */
[----:B-1----:R-:W-:-:S07]  /*1920*/  IADD3 R38, R38, 0xffffffe, RZ ;  /* 0x0ffffffe26267810 */ /* 0x002fce0007ffe0ff */
[----:B------:R-:W1:Y:S01]  /*1930*/  F2I.FTZ.U32.TRUNC.NTZ R39, R38 ;  /* 0x0000002600277305 */ /* 0x000e62000021f000 */
[----:B------:R-:W-:Y:S02]  /*1940*/  IMAD.IADD R22, R6, 0x1, R9 ;  /* 0x0000000106167824 */ /* 0x000fe400078e0209 */
[----:B0-----:R-:W-:Y:S02]  /*1950*/  IMAD.MOV R30, RZ, RZ, -R43 ;  /* 0x000000ffff1e7224 */ /* 0x001fe400078e0a2b */
[----:B------:R-:W-:Y:S02]  /*1960*/  IMAD.MOV.U32 R42, RZ, RZ, RZ ;  /* 0x000000ffff2a7224 */ /* 0x000fe400078e00ff */
[----:B------:R-:W-:Y:S02]  /*1970*/  IMAD R30, R30, R9, RZ ;  /* 0x000000091e1e7224 */ /* 0x000fe400078e02ff */
[----:B--2---:R-:W-:Y:S01]  /*1980*/  FADD.FTZ R25, R18, R25 ;  /* 0x0000001912197221 */ /* 0x004fe20000010000 */
[----:B------:R-:W-:Y:S01]  /*1990*/  IABS R26, R2 ;  /* 0x00000002001a7213 */ /* 0x000fe20000000000 */
[----:B------:R-:W-:Y:S01]  /*19a0*/  IMAD.HI.U32 R30, R43, R30, R42 ;  /* 0x0000001e2b1e7227 */ /* 0x000fe200078e002a */
[----:B------:R-:W-:-:S02]  /*19b0*/  IABS R23, R22 ;  /* 0x0000001600177213 */ /* 0x000fc40000000000 */
[----:B------:R-:W0:Y:S01]  /*19c0*/  SHFL.BFLY PT, R24, R25, 0x2, 0x1f ;  /* 0x0c401f0019187f89 */ /* 0x000e2200000e0000 */
[----:B------:R-:W-:Y:S02]  /*19d0*/  IMAD.MOV R26, RZ, RZ, -R26 ;  /* 0x000000ffff1a7224 */ /* 0x000fe400078e0a1a */
[----:B-1----:R-:W-:Y:S02]  /*19e0*/  IMAD.MOV R6, RZ, RZ, -R39 ;  /* 0x000000ffff067224 */ /* 0x002fe400078e0a27 */
[----:B------:R-:W-:-:S04]  /*19f0*/  IMAD.HI.U32 R30, R30, R23, RZ ;  /* 0x000000171e1e7227 */ /* 0x000fc800078e00ff */
[----:B------:R-:W-:Y:S02]  /*1a00*/  IMAD R26, R30, R26, R23 ;  /* 0x0000001a1e1a7224 */ /* 0x000fe400078e0217 */
[----:B------:R-:W-:Y:S02]  /*1a10*/  IMAD R19, R6, R7, RZ ;  /* 0x0000000706137224 */ /* 0x000fe400078e02ff */
[----:B------:R-:W-:Y:S01]  /*1a20*/  IMAD.MOV.U32 R38, RZ, RZ, RZ ;  /* 0x000000ffff267224 */ /* 0x000fe200078e00ff */
[----:B------:R-:W-:Y:S02]  /*1a30*/  IABS R18, c[0x0][0x1c0] ;  /* 0x0000700000127a13 */ /* 0x000fe40000000000 */
[----:B------:R-:W-:Y:S01]  /*1a40*/  ISETP.GT.U32.AND P3, PT, R9, R26, PT ;  /* 0x0000001a0900720c */ /* 0x000fe20003f64070 */
[----:B------:R-:W-:Y:S01]  /*1a50*/  IMAD.HI.U32 R38, R39, R19, R38 ;  /* 0x0000001327267227 */ /* 0x000fe200078e0026 */
[----:B------:R-:W-:-:S03]  /*1a60*/  IABS R6, R4 ;  /* 0x0000000400067213 */ /* 0x000fc60000000000 */
[----:B------:R-:W-:Y:S02]  /*1a70*/  IMAD.MOV R18, RZ, RZ, -R18 ;  /* 0x000000ffff127224 */ /* 0x000fe400078e0a12 */
[----:B------:R-:W-:-:S04]  /*1a80*/  IMAD.HI.U32 R19, R38, R6, RZ ;  /* 0x0000000626137227 */ /* 0x000fc800078e00ff */
[----:B------:R-:W-:-:S04]  /*1a90*/  IMAD.HI.U32 R38, R38, R23, RZ ;  /* 0x0000001726267227 */ /* 0x000fc800078e00ff */
[-C--:B------:R-:W-:Y:S02]  /*1aa0*/  IMAD R6, R19, R18.reuse, R6 ;  /* 0x0000001213067224 */ /* 0x080fe400078e0206 */
[----:B------:R-:W-:Y:S01]  /*1ab0*/  IMAD R18, R38, R18, R23 ;  /* 0x0000001226127224 */ /* 0x000fe200078e0217 */
[-C--:B------:R-:W-:Y:S01]  /*1ac0*/  LOP3.LUT R23, R22, R9.reuse, RZ, 0x3c, !PT ;  /* 0x0000000916177212 */ /* 0x080fe200078e3cff */
[----:B0-----:R-:W-:Y:S02]  /*1ad0*/  FADD.FTZ R24, R25, R24 ;  /* 0x0000001819187221 */ /* 0x001fe40000010000 */
[----:B------:R-:W-:Y:S01]  /*1ae0*/  @!P3 IMAD.IADD R26, R26, 0x1, -R9 ;  /* 0x000000011a1ab824 */ /* 0x000fe200078e0a09 */
[----:B------:R-:W-:Y:S02]  /*1af0*/  ISETP.GE.AND P5, PT, R23, RZ, PT ;  /* 0x000000ff1700720c */ /* 0x000fe40003fa6270 */
[----:B------:R-:W0:Y:S02]  /*1b00*/  SHFL.BFLY PT, R23, R24, 0x1, 0x1f ;  /* 0x0c201f0018177f89 */ /* 0x000e2400000e0000 */
[----:B------:R-:W-:-:S02]  /*1b10*/  ISETP.GE.U32.AND P4, PT, R26, R9, PT ;  /* 0x000000091a00720c */ /* 0x000fc40003f86070 */
[C---:B------:R-:W-:Y:S02]  /*1b20*/  ISETP.GT.U32.AND P0, PT, R7.reuse, R6, PT ;  /* 0x000000060700720c */ /* 0x040fe40003f04070 */
[----:B------:R-:W-:Y:S02]  /*1b30*/  ISETP.GT.U32.AND P1, PT, R7, R18, PT ;  /* 0x000000120700720c */ /* 0x000fe40003f24070 */
[----:B------:R-:W-:-:S07]  /*1b40*/  @!P3 IADD3 R30, R30, 0x1, RZ ;  /* 0x000000011e1eb810 */ /* 0x000fce0007ffe0ff */
[----:B------:R-:W-:Y:S02]  /*1b50*/  @P4 IADD3 R30, R30, 0x1, RZ ;  /* 0x000000011e1e4810 */ /* 0x000fe40007ffe0ff */
[----:B------:R-:W-:Y:S01]  /*1b60*/  ISETP.GT.AND P4, PT, R3, RZ, PT ;  /* 0x000000ff0300720c */ /* 0x000fe20003f84270 */
[--C-:B------:R-:W-:Y:S02]  /*1b70*/  @!P0 IMAD.IADD R6, R6, 0x1, -R7.reuse ;  /* 0x0000000106068824 */ /* 0x100fe400078e0a07 */
[----:B------:R-:W-:Y:S01]  /*1b80*/  @!P1 IMAD.IADD R18, R18, 0x1, -R7 ;  /* 0x0000000112129824 */ /* 0x000fe200078e0a07 */
[----:B------:R-:W-:Y:S01]  /*1b90*/  LOP3.LUT R4, R4, c[0x0][0x1c0], RZ, 0x3c, !PT ;  /* 0x0000700004047a12 */ /* 0x000fe200078e3cff */
[----:B------:R-:W-:Y:S01]  /*1ba0*/  @!P5 IMAD.MOV R30, RZ, RZ, -R30 ;  /* 0x000000ffff1ed224 */ /* 0x000fe200078e0a1e */
[-C--:B------:R-:W-:Y:S02]  /*1bb0*/  ISETP.GE.U32.AND P3, PT, R6, R7.reuse, PT ;  /* 0x000000070600720c */ /* 0x080fe40003f66070 */
[----:B------:R-:W-:Y:S01]  /*1bc0*/  ISETP.GE.U32.AND P5, PT, R18, R7, PT ;  /* 0x000000071200720c */ /* 0x000fe20003fa6070 */
[----:B0-----:R-:W-:Y:S01]  /*1bd0*/  FADD.FTZ R23, R24, R23 ;  /* 0x0000001718177221 */ /* 0x001fe20000010000 */
[----:B------:R-:W-:-:S02]  /*1be0*/  SHF.R.S32.HI R6, RZ, 0x1f, R3 ;  /* 0x0000001fff067819 */ /* 0x000fc40000011403 */
[----:B------:R-:W-:Y:S02]  /*1bf0*/  @!P0 IADD3 R19, R19, 0x1, RZ ;  /* 0x0000000113138810 */ /* 0x000fe40007ffe0ff */
[----:B------:R-:W-:Y:S02]  /*1c00*/  LOP3.LUT R22, R22, c[0x0][0x1c0], RZ, 0x3c, !PT ;  /* 0x0000700016167a12 */ /* 0x000fe400078e3cff */
[----:B------:R-:W-:Y:S02]  /*1c10*/  ISETP.GE.AND P0, PT, R4, RZ, PT ;  /* 0x000000ff0400720c */ /* 0x000fe40003f06270 */
[----:B------:R-:W-:Y:S01]  /*1c20*/  LEA.HI.SX32 R7, R3, 0x1, 0x1 ;  /* 0x0000000103077811 */ /* 0x000fe200078f0aff */
[----:B------:R-:W-:Y:S01]  /*1c30*/  @!P4 IMAD.MOV R7, RZ, RZ, R6 ;  /* 0x000000ffff07c224 */ /* 0x000fe200078e0206 */
[----:B------:R-:W-:Y:S02]  /*1c40*/  @!P1 IADD3 R38, R38, 0x1, RZ ;  /* 0x0000000126269810 */ /* 0x000fe40007ffe0ff */
[----:B------:R-:W-:-:S02]  /*1c50*/  ISETP.GE.AND P1, PT, R22, RZ, PT ;  /* 0x000000ff1600720c */ /* 0x000fc40003f26270 */
[----:B------:R-:W-:Y:S02]  /*1c60*/  FSETP.NE.FTZ.AND P4, PT, R23, RZ, PT ;  /* 0x000000ff1700720b */ /* 0x000fe40003f95000 */
[----:B------:R-:W-:Y:S01]  /*1c70*/  ISETP.NE.AND P6, PT, R2, RZ, PT ;  /* 0x000000ff0200720c */ /* 0x000fe20003fc5270 */
[----:B------:R-:W-:Y:S01]  /*1c80*/  ULDC.U8 UR4, c[0x0][0x329] ;  /* 0x0000ca4000047ab9 */ /* 0x000fe20000000000 */
[----:B------:R-:W-:Y:S01]  /*1c90*/  @P3 IADD3 R19, R19, 0x1, RZ ;  /* 0x0000000113133810 */ /* 0x000fe20007ffe0ff */
[----:B------:R-:W-:Y:S01]  /*1ca0*/  IMAD.MOV.U32 R4, RZ, RZ, c[0x0][0x214] ;  /* 0x00008500ff047624 */ /* 0x000fe200078e00ff */
[----:B------:R-:W-:Y:S02]  /*1cb0*/  @P5 IADD3 R38, R38, 0x1, RZ ;  /* 0x0000000126265810 */ /* 0x000fe40007ffe0ff */
[----:B------:R-:W-:Y:S02]  /*1cc0*/  LOP3.LUT P5, RZ, R8, 0x7, RZ, 0xc0, !PT ;  /* 0x0000000708ff7812 */ /* 0x000fe400078ac0ff */
[----:B------:R-:W-:Y:S01]  /*1cd0*/  ISETP.NE.AND P3, PT, RZ, UR4, PT ;  /* 0x00000004ff007c0c */ /* 0x000fe2000bf65270 */
[----:B------:R-:W-:Y:S01]  /*1ce0*/  @!P0 IMAD.MOV R19, RZ, RZ, -R19 ;  /* 0x000000ffff138224 */ /* 0x000fe200078e0a13 */
[----:B------:R-:W-:-:S02]  /*1cf0*/  ISETP.GT.AND P0, PT, R2, RZ, PT ;  /* 0x000000ff0200720c */ /* 0x000fc40003f04270 */
[----:B------:R-:W-:Y:S01]  /*1d00*/  ISETP.GT.OR P5, PT, R8, 0x7f, P5 ;  /* 0x0000007f0800780c */ /* 0x000fe20002fa4670 */
[----:B------:R-:W-:Y:S01]  /*1d10*/  @!P1 IMAD.MOV R38, RZ, RZ, -R38 ;  /* 0x000000ffff269224 */ /* 0x000fe200078e0a26 */
[----:B------:R-:W-:Y:S02]  /*1d20*/  SEL R8, R4, 0x1, !P3 ;  /* 0x0000000104087807 */ /* 0x000fe40005800000 */
[----:B------:R-:W0:Y:S01]  /*1d30*/  @P4 MUFU.LG2 R4, R23 ;  /* 0x0000001700044308 */ /* 0x000e220000000c00 */
[----:B------:R-:W-:Y:S02]  /*1d40*/  ISETP.NE.AND P1, PT, RZ, c[0x0][0x1c0], PT ;  /* 0x00007000ff007a0c */ /* 0x000fe40003f25270 */
[----:B------:R-:W-:Y:S02]  /*1d50*/  LOP3.LUT R6, RZ, c[0x0][0x1c0], RZ, 0x33, !PT ;  /* 0x00007000ff067a12 */ /* 0x000fe400078e33ff */
[----:B------:R-:W-:Y:S02]  /*1d60*/  @!P6 LOP3.LUT R30, RZ, R9, RZ, 0x33, !PT ;  /* 0x00000009ff1ee212 */ /* 0x000fe400078e33ff */
[----:B------:R-:W-:-:S02]  /*1d70*/  SEL R25, R6, R19, !P1 ;  /* 0x0000001306197207 */ /* 0x000fc40004800000 */
[----:B------:R-:W-:Y:S02]  /*1d80*/  SHF.R.S32.HI R18, RZ, 0x1f, R2 ;  /* 0x0000001fff127819 */ /* 0x000fe40000011402 */
[----:B------:R-:W-:Y:S02]  /*1d90*/  SEL R31, R6, R38, !P1 ;  /* 0x00000026061f7207 */ /* 0x000fe40004800000 */
[----:B------:R-:W-:Y:S02]  /*1da0*/  ISETP.LT.U32.AND P1, PT, R20, R30, PT ;  /* 0x0000001e1400720c */ /* 0x000fe40003f21070 */
[----:B------:R-:W-:Y:S01]  /*1db0*/  SHF.R.S32.HI R19, RZ, 0x1f, R30 ;  /* 0x0000001fff137819 */ /* 0x000fe2000001141e */
[-C--:B------:R-:W-:Y:S01]  /*1dc0*/  IMAD R6, R25, R8.reuse, RZ ;  /* 0x0000000819067224 */ /* 0x080fe200078e02ff */
[----:B------:R-:W-:Y:S01]  /*1dd0*/  LEA.HI.SX32 R9, R2, 0x1, 0x1 ;  /* 0x0000000102097811 */ /* 0x000fe200078f0aff */
[----:B------:R-:W-:Y:S01]  /*1de0*/  @!P0 IMAD.MOV R9, RZ, RZ, R18 ;  /* 0x000000ffff098224 */ /* 0x000fe200078e0212 */
[----:B------:R-:W-:Y:S01]  /*1df0*/  ISETP.LT.AND.EX P1, PT, R21, R19, PT, P1 ;  /* 0x000000131500720c */ /* 0x000fe20003f21310 */
[----:B------:R-:W-:Y:S01]  /*1e00*/  IMAD R8, R31, R8, RZ ;  /* 0x000000081f087224 */ /* 0x000fe200078e02ff */
[----:B------:R-:W-:Y:S01]  /*1e10*/  BSSY B1, `(.L_x_152) ;  /* 0x00001cc000017945 */ /* 0x000fe20003800000 */
[----:B------:R-:W-:-:S02]  /*1e20*/  IMAD R7, R7, R6, RZ ;  /* 0x0000000607077224 */ /* 0x000fc400078e02ff */
[----:B------:R-:W-:Y:S02]  /*1e30*/  IMAD.MOV.U32 R31, RZ, RZ, 0x7f800000 ;  /* 0x7f800000ff1f7424 */ /* 0x000fe400078e00ff */
[----:B------:R-:W-:Y:S01]  /*1e40*/  IMAD R6, R8, R9, RZ ;  /* 0x0000000908067224 */ /* 0x000fe200078e02ff */
        /* <DEDUP_REMOVED lines=40> */
[----:B------:R-:W-:Y:S05]  /*20d0*/  CALL.REL.NOINC `($__internal_3_$__cuda_sm20_div_s64) ;  /* 0x0000257000007944 */ /* 0x000fea0003c00000 */
        /* <DEDUP_REMOVED lines=10> */
.L_x_156:
        /* <DEDUP_REMOVED lines=22> */
.L_x_157:
[----:B------:R-:W-:Y:S05]  /*22e0*/  BSYNC B0 ;  /* 0x0000000000007941 */ /* 0x000fea0003800000 */
.L_x_155:
[----:B------:R-:W-:Y:S01]  /*22f0*/  LOP3.LUT R19, R17, R0, RZ, 0xfc, !PT ;  /* 0x0000000011137212 */ /* 0x000fe200078efcff */
[----:B------:R-:W-:Y:S03]  /*2300*/  BSSY B0, `(.L_x_158) ;  /* 0x0000028000007945 */ /* 0x000fe60003800000 */
[----:B------:R-:W-:-:S13]  /*2310*/  ISETP.NE.U32.AND P0, PT, R19, RZ, PT ;  /* 0x000000ff1300720c */ /* 0x000fda0003f05070 */
[----:B------:R-:W-:Y:S05]  /*2320*/  @!P0 BRA `(.L_x_159) ;  /* 0x000000f000008947 */ /* 0x000fea0003800000 */
[----:B------:R-:W-:Y:S01]  /*2330*/  IMAD.MOV.U32 R26, RZ, RZ, R29 ;  /* 0x000000ffff1a7224 */ /* 0x000fe200078e001d */
[----:B------:R-:W-:Y:S02]  /*2340*/  MOV R25, R0 ;  /* 0x0000000000197202 */ /* 0x000fe40000000f00 */
[----:B------:R-:W-:Y:S02]  /*2350*/  MOV R24, 0x2370 ;  /* 0x0000237000187802 */ /* 0x000fe40000000f00 */
[----:B------:R-:W-:Y:S05]  /*2360*/  CALL.REL.NOINC `($__internal_3_$__cuda_sm20_div_s64) ;  /* 0x000022e000007944 */ /* 0x000fea0003c00000 */
        /* <DEDUP_REMOVED lines=11> */
.L_x_159:
        /* <DEDUP_REMOVED lines=22> */
.L_x_160:
[----:B------:R-:W-:Y:S05]  /*2580*/  BSYNC B0 ;  /* 0x0000000000007941 */ /* 0x000fea0003800000 */
.L_x_158:
        /* <DEDUP_REMOVED lines=11> */
[----:B------:R-:W-:Y:S05]  /*2640*/  CALL.REL.NOINC `($__internal_3_$__cuda_sm20_div_s64) ;  /* 0x0000200000007944 */ /* 0x000fea0003c00000 */
[----:B------:R-:W-:-:S04]  /*2650*/  IADD3 R17, P0, RZ, -R20, RZ ;  /* 0x80000014ff117210 */ /* 0x000fc80007f1e0ff */
[----:B------:R-:W-:Y:S01]  /*2660*/  IADD3.X R18, RZ, ~R21, RZ, P0, !PT ;  /* 0x80000015ff127210 */ /* 0x000fe200007fe4ff */
[----:B------:R-:W-:-:S04]  /*2670*/  IMAD.WIDE.U32 R42, R5, R17, R42 ;  /* 0x00000011052a7225 */ /* 0x000fc800078e002a */
[----:B------:R-:W-:-:S04]  /*2680*/  IMAD R18, R18, R5, RZ ;  /* 0x0000000512127224 */ /* 0x000fc800078e02ff */
[----:B------:R-:W-:-:S05]  /*2690*/  IMAD R4, R4, R17, R18 ;  /* 0x0000001104047224 */ /* 0x000fca00078e0212 */
[----:B------:R-:W-:Y:S01]  /*26a0*/  IADD3 R4, R43, R4, RZ ;  /* 0x000000042b047210 */ /* 0x000fe20007ffe0ff */
[----:B------:R-:W-:Y:S05]  /*26b0*/  BRA `(.L_x_163) ;  /* 0x0000016000007947 */ /* 0x000fea0003800000 */
.L_x_162:
        /* <DEDUP_REMOVED lines=22> */
.L_x_163:
[----:B------:R-:W-:Y:S05]  /*2820*/  BSYNC B0 ;  /* 0x0000000000007941 */ /* 0x000fea0003800000 */
.L_x_161:
        /* <DEDUP_REMOVED lines=38> */
[----:B------:R-:W-:Y:S05]  /*2a90*/  CALL.REL.NOINC `($__internal_3_$__cuda_sm20_div_s64) ;  /* 0x00001bb000007944 */ /* 0x000fea0003c00000 */
        /* <DEDUP_REMOVED lines=12> */
.L_x_165:
        /* <DEDUP_REMOVED lines=23> */
.L_x_166:
[----:B------:R-:W-:Y:S05]  /*2cd0*/  BSYNC B0 ;  /* 0x0000000000007941 */ /* 0x000fea0003800000 */
.L_x_164:
        /* <DEDUP_REMOVED lines=19> */
.L_x_168:
        /* <DEDUP_REMOVED lines=22> */
.L_x_169:
[----:B------:R-:W-:Y:S05]  /*2f70*/  BSYNC B0 ;  /* 0x0000000000007941 */ /* 0x000fea0003800000 */
.L_x_167:
        /* <DEDUP_REMOVED lines=19> */
.L_x_171:
        /* <DEDUP_REMOVED lines=23> */
.L_x_172:
[----:B------:R-:W-:Y:S05]  /*3220*/  BSYNC B0 ;  /* 0x0000000000007941 */ /* 0x000fea0003800000 */
.L_x_170:
[----:B------:R-:W-:Y:S01]  /*3230*/  SHF.R.S32.HI R18, RZ, 0x1f, R7 ;  /* 0x0000001fff127819 */ /* 0x000fe20000011407 */
[----:B------:R-:W-:Y:S01]  /*3240*/  IMAD R13, R21, R7, RZ ;  /* 0x00000007150d7224 */ /* 0x000fe200078e02ff */
[----:B------:R-:W-:Y:S01]  /*3250*/  BSSY B0, `(.L_x_173) ;  /* 0x000003b000007945 */ /* 0x000fe20003800000 */
[----:B------:R-:W-:Y:S02]  /*3260*/  IMAD R53, R29, c[0x0][0x214], RZ ;  /* 0x000085001d357a24 */ /* 0x000fe400078e02ff */
[----:B------:R-:W-:Y:S02]  /*3270*/  IMAD R13, R18, R20, R13 ;  /* 0x00000014120d7224 */ /* 0x000fe400078e020d */
[----:B------:R-:W-:Y:S01]  /*3280*/  IMAD R18, R12, R3, RZ ;  /* 0x000000030c127224 */ /* 0x000fe200078e02ff */
[----:B------:R-:W-:Y:S01]  /*3290*/  LOP3.LUT R12, R47, R10, RZ, 0xfc, !PT ;  /* 0x0000000a2f0c7212 */ /* 0x000fe200078efcff */
[----:B------:R-:W-:Y:S01]  /*32a0*/  IMAD.WIDE.U32 R48, R20, R7, RZ ;  /* 0x0000000714307225 */ /* 0x000fe200078e00ff */
[----:B------:R-:W-:-:S02]  /*32b0*/  SHF.R.S32.HI R7, RZ, 0x1f, R3 ;  /* 0x0000001fff077819 */ /* 0x000fc40000011403 */
[----:B------:R-:W-:Y:S01]  /*32c0*/  ISETP.NE.U32.AND P0, PT, R12, RZ, PT ;  /* 0x000000ff0c00720c */ /* 0x000fe20003f05070 */
[----:B------:R-:W-:Y:S01]  /*32d0*/  IMAD R14, R14, R53, RZ ;  /* 0x000000350e0e7224 */ /* 0x000fe200078e02ff */
[----:B------:R-:W-:Y:S01]  /*32e0*/  SHF.R.S32.HI R17, RZ, 0x1f, R53 ;  /* 0x0000001fff117819 */ /* 0x000fe20000011435 */
[----:B------:R-:W-:Y:S01]  /*32f0*/  IMAD R7, R7, R50, R18 ;  /* 0x0000003207077224 */ /* 0x000fe200078e0212 */
[----:B------:R-:W-:Y:S01]  /*3300*/  IADD3 R12, R49, R13, RZ ;  /* 0x0000000d310c7210 */ /* 0x000fe20007ffe0ff */
[----:B------:R-:W-:-:S04]  /*3310*/  IMAD.WIDE.U32 R50, R50, R3, RZ ;  /* 0x0000000332327225 */ /* 0x000fc800078e00ff */
[----:B------:R-:W-:Y:S01]  /*3320*/  IMAD R3, R17, R16, R14 ;  /* 0x0000001011037224 */ /* 0x000fe200078e020e */
[----:B------:R-:W-:Y:S01]  /*3330*/  IADD3 R7, R51, R7, RZ ;  /* 0x0000000733077210 */ /* 0x000fe20007ffe0ff */
[----:B------:R-:W-:-:S05]  /*3340*/  IMAD.WIDE.U32 R52, R16, R53, RZ ;  /* 0x0000003510347225 */ /* 0x000fca00078e00ff */
[----:B------:R-:W-:Y:S01]  /*3350*/  IADD3 R3, R53, R3, RZ ;  /* 0x0000000335037210 */ /* 0x000fe20007ffe0ff */
[----:B------:R-:W-:Y:S05]  /*3360*/  @!P0 BRA `(.L_x_174) ;  /* 0x0000012000008947 */ /* 0x000fea0003800000 */
[----:B------:R-:W-:Y:S01]  /*3370*/  IMAD.MOV.U32 R18, RZ, RZ, R46 ;  /* 0x000000ffff127224 */ /* 0x000fe200078e002e */
[----:B------:R-:W-:Y:S01]  /*3380*/  MOV R26, R11 ;  /* 0x0000000b001a7202 */ /* 0x000fe20000000f00 */
[----:B------:R-:W-:Y:S01]  /*3390*/  IMAD.MOV.U32 R17, RZ, RZ, R47 ;  /* 0x000000ffff117224 */ /* 0x000fe200078e002f */
[----:B------:R-:W-:Y:S02]  /*33a0*/  MOV R25, R10 ;  /* 0x0000000a00197202 */ /* 0x000fe40000000f00 */
[----:B------:R-:W-:Y:S02]  /*33b0*/  MOV R24, 0x33d0 ;  /* 0x000033d000187802 */ /* 0x000fe40000000f00 */
[----:B------:R-:W-:Y:S05]  /*33c0*/  CALL.REL.NOINC `($__internal_3_$__cuda_sm20_div_s64) ;  /* 0x0000128000007944 */ /* 0x000fea0003c00000 */
        /* <DEDUP_REMOVED lines=12> */
.L_x_174:
        /* <DEDUP_REMOVED lines=23> */
.L_x_175:
[----:B------:R-:W-:Y:S05]  /*3600*/  BSYNC B0 ;  /* 0x0000000000007941 */ /* 0x000fea0003800000 */
.L_x_173:
        /* <DEDUP_REMOVED lines=29> */
.L_x_177:
        /* <DEDUP_REMOVED lines=23> */
.L_x_178:
[----:B------:R-:W-:Y:S05]  /*3950*/  BSYNC B0 ;  /* 0x0000000000007941 */ /* 0x000fea0003800000 */
.L_x_176:
        /* <DEDUP_REMOVED lines=20> */
.L_x_154:
[----:B------:R-:W-:-:S04]  /*3aa0*/  LEA R2, P0, R38, c[0x0][0x200], 0x2 ;  /* 0x0000800026027a11 */ /* 0x000fc800078010ff */
[----:B------:R-:W-:-:S05]  /*3ab0*/  LEA.HI.X R3, R38, c[0x0][0x204], R39, 0x2, P0 ;  /* 0x0000810026037a11 */ /* 0x000fca00000f1427 */
[----:B------:R0:W-:Y:S04]  /*3ac0*/  STG.E [R2.64], R31 ;  /* 0x0000001f02007986 */ /* 0x0001e8000c10190a */
.L_x_153:
[----:B------:R-:W-:Y:S05]  /*3ad0*/  BSYNC B1 ;  /* 0x0000000000017941 */ /* 0x000fea0003800000 */
.L_x_152:
[C---:B------:R-:W-:Y:S01]  /*3ae0*/  ISETP.GE.OR P0, PT, R36.reuse, c[0x0][0x314], P2 ;  /* 0x0000c50024007a0c */ /* 0x040fe20001706670 */
[----:B------:R-:W-:Y:S01]  /*3af0*/  HFMA2.MMA R13, -RZ, RZ, 0, 0 ;  /* 0x00000000ff0d7435 */ /* 0x000fe200000001ff */
[C---:B------:R-:W-:Y:S01]  /*3b00*/  IADD3 R0, R36.reuse, 0x8, RZ ;  /* 0x0000000824007810 */ /* 0x040fe20007ffe0ff */
[----:B------:R-:W-:Y:S01]  /*3b10*/  IMAD.SHL.U32 R36, R36, 0x4, RZ ;  /* 0x0000000424247824 */ /* 0x000fe200078e00ff */
[----:B------:R-:W-:Y:S01]  /*3b20*/  CS2R R10, SRZ ;  /* 0x00000000000a7805 */ /* 0x000fe2000001ff00 */
[----:B------:R-:W-:Y:S01]  /*3b30*/  CS2R R8, SRZ ;  /* 0x0000000000087805 */ /* 0x000fe2000001ff00 */
[----:B------:R-:W-:Y:S01]  /*3b40*/  ISETP.GE.OR P2, PT, R0, c[0x0][0x314], P2 ;  /* 0x0000c50000007a0c */ /* 0x000fe20001746670 */
[----:B------:R-:W-:Y:S01]  /*3b50*/  IMAD.MOV.U32 R0, RZ, RZ, c[0x0][0x314] ;  /* 0x0000c500ff007624 */ /* 0x000fe200078e00ff */
[----:B------:R-:W-:-:S05]  /*3b60*/  CS2R R6, SRZ ;  /* 0x0000000000067805 */ /* 0x000fca000001ff00 */
[----:B0-----:R-:W-:Y:S01]  /*3b70*/  @!P0 FADD.FTZ R4, -R31, R34 ;  /* 0x000000221f048221 */ /* 0x001fe20000010100 */
[----:B------:R-:W-:-:S03]  /*3b80*/  IADD3 R34, R36, 0x20, RZ ;  /* 0x0000002024227810 */ /* 0x000fc60007ffe0ff */
[----:B------:R-:W-:Y:S02]  /*3b90*/  @!P0 FMUL.FTZ R4, R4, 1.4426950216293334961 ;  /* 0x3fb8aa3b04048820 */ /* 0x000fe40000410000 */
[----:B------:R-:W-:Y:S01]  /*3ba0*/  @!P2 FADD.FTZ R31, -R31, R33 ;  /* 0x000000211f1fa221 */ /* 0x000fe20000010100 */
[----:B------:R-:W-:-:S03]  /*3bb0*/  IADD3 R33, R36, 0x40, RZ ;  /* 0x0000004024217810 */ /* 0x000fc60007ffe0ff */
[----:B------:R-:W0:Y:S01]  /*3bc0*/  @!P0 MUFU.EX2 R4, R4 ;  /* 0x0000000400048308 */ /* 0x000e220000000800 */
[----:B------:R-:W-:-:S07]  /*3bd0*/  @!P2 FMUL.FTZ R2, R31, 1.4426950216293334961 ;  /* 0x3fb8aa3b1f02a820 */ /* 0x000fce0000410000 */
[----:B------:R-:W1:Y:S01]  /*3be0*/  @!P2 MUFU.EX2 R2, R2 ;  /* 0x000000020002a308 */ /* 0x000e620000000800 */
[----:B0-----:R0:W-:Y:S01]  /*3bf0*/  @!P0 STS [R27.X4], R4 ;  /* 0x000000041b008388 */ /* 0x0011e20000004800 */
[----:B------:R-:W-:Y:S01]  /*3c00*/  ISETP.GE.AND P0, PT, R0, 0x1, PT ;  /* 0x000000010000780c */ /* 0x000fe20003f06270 */
[----:B------:R-:W-:Y:S02]  /*3c10*/  IMAD.MOV.U32 R0, RZ, RZ, RZ ;  /* 0x000000ffff007224 */ /* 0x000fe400078e00ff */
[----:B-1----:R1:W-:Y:S01]  /*3c20*/  @!P2 STS [R27.X4+0x220], R2 ;  /* 0x000220021b00a388 */ /* 0x0023e20000004800 */
[----:B0-----:R-:W-:Y:S01]  /*3c30*/  CS2R R4, SRZ ;  /* 0x0000000000047805 */ /* 0x001fe2000001ff00 */
[----:B-1----:R-:W-:Y:S02]  /*3c40*/  CS2R R2, SRZ ;  /* 0x0000000000027805 */ /* 0x002fe4000001ff00 */
        /* <DEDUP_REMOVED lines=25> */
.L_x_182:
        /* <DEDUP_REMOVED lines=15> */
.L_x_181:
[----:B------:R-:W-:Y:S05]  /*3ed0*/  BSYNC B0 ;  /* 0x0000000000007941 */ /* 0x000fea0003800000 */
.L_x_180:
        /* <DEDUP_REMOVED lines=19> */
.L_x_179:
        /* <DEDUP_REMOVED lines=100> */
        .weak           $__internal_3_$__cuda_sm20_div_s64
        .type           $__internal_3_$__cuda_sm20_div_s64,@function
        .size           $__internal_3_$__cuda_sm20_div_s64,(.L_x_6067 - $__internal_3_$__cuda_sm20_div_s64)
$__internal_3_$__cuda_sm20_div_s64:
        /* <DEDUP_REMOVED lines=25> */
[----:B------:R-:W-:Y:S02]  /*47e0*/  IADD3 R21, P0, RZ, -R58, RZ ;  /* 0x8000003aff157210 */ /* 0x000fe40007f1e0ff */
[----:B------:R-:W-:Y:S01]  /*47f0*/  ISETP.GE.AND P1, PT, R17, RZ, PT ;  /* 0x000000ff1100720c */ /* 0x000fe20003f26270 */
[----:B------:R-:W-:Y:S02]  /*4800*/  IMAD R19, R22, R44, R19 ;  /* 0x0000002c16137224 */ /* 0x000fe400078e0213 */
[----:B------:R-:W-:-:S04]  /*4810*/  IMAD.HI.U32 R56, R57, R21, RZ ;  /* 0x0000001539387227 */ /* 0x000fc800078e00ff */
[----:B------:R-:W-:Y:S01]  /*4820*/  IMAD.X R19, RZ, RZ, ~R19, P0 ;  /* 0x000000ffff137224 */ /* 0x000fe200000e0e13 */
[----:B------:R-:W-:-:S03]  /*4830*/  IADD3 R20, P0, RZ, -R18, RZ ;  /* 0x80000012ff147210 */ /* 0x000fc60007f1e0ff */
[----:B------:R-:W-:Y:S01]  /*4840*/  IMAD.WIDE.U32 R56, P6, R57, R19, R56 ;  /* 0x0000001339387225 */ /* 0x000fe200078c0038 */
[----:B------:R-:W-:-:S05]  /*4850*/  SEL R20, R20, R18, !P1 ;  /* 0x0000001214147207 */ /* 0x000fca0004800000 */
[----:B------:R-:W-:-:S04]  /*4860*/  IMAD.HI.U32 R30, P5, R22, R21, R56 ;  /* 0x00000015161e7227 */ /* 0x000fc800078a0038 */
[CC--:B------:R-:W-:Y:S02]  /*4870*/  IMAD R21, R22.reuse, R19.reuse, RZ ;  /* 0x0000001316157224 */ /* 0x0c0fe400078e02ff */
[----:B------:R-:W-:-:S03]  /*4880*/  IMAD.HI.U32 R19, R22, R19, RZ ;  /* 0x0000001316137227 */ /* 0x000fc600078e00ff */
[----:B------:R-:W-:Y:S01]  /*4890*/  IADD3 R21, P4, R21, R30, RZ ;  /* 0x0000001e15157210 */ /* 0x000fe20007f9e0ff */
[----:B------:R-:W-:Y:S02]  /*48a0*/  IMAD.X R30, RZ, RZ, ~R17, P0 ;  /* 0x000000ffff1e7224 */ /* 0x000fe400000e0e11 */
[----:B------:R-:W-:Y:S02]  /*48b0*/  IMAD.X R22, R19, 0x1, R22, P6 ;  /* 0x0000000113167824 */ /* 0x000fe400030e0616 */
[----:B------:R-:W-:Y:S01]  /*48c0*/  IMAD.HI.U32 R56, R21, R20, RZ ;  /* 0x0000001415387227 */ /* 0x000fe200078e00ff */
[----:B------:R-:W-:Y:S02]  /*48d0*/  SEL R19, R30, R17, !P1 ;  /* 0x000000111e137207 */ /* 0x000fe40004800000 */
[----:B------:R-:W-:Y:S01]  /*48e0*/  IADD3.X R22, RZ, RZ, R22, P4, P5 ;  /* 0x000000ffff167210 */ /* 0x000fe200027ea416 */
[----:B------:R-:W-:-:S04]  /*48f0*/  IMAD.MOV.U32 R57, RZ, RZ, RZ ;  /* 0x000000ffff397224 */ /* 0x000fc800078e00ff */
        /* <DEDUP_REMOVED lines=10> */
[-C--:B------:R-:W-:Y:S01]  /*49a0*/  ISETP.GE.U32.AND P4, PT, R20, R44.reuse, PT ;  /* 0x0000002c1400720c */ /* 0x080fe20003f86070 */
[-C--:B------:R-:W-:Y:S01]  /*49b0*/  IMAD R22, R30, R44.reuse, R21 ;  /* 0x0000002c1e167224 */ /* 0x080fe200078e0215 */
[----:B------:R-:W-:-:S03]  /*49c0*/  IADD3 R21, P1, R20, -R44, RZ ;  /* 0x8000002c14157210 */ /* 0x000fc60007f3e0ff */
[----:B------:R-:W-:Y:S01]  /*49d0*/  IMAD.X R19, R19, 0x1, ~R22, P0 ;  /* 0x0000000113137824 */ /* 0x000fe200000e0e16 */
[----:B------:R-:W-:-:S03]  /*49e0*/  IADD3 R23, P0, R32, 0x1, RZ ;  /* 0x0000000120177810 */ /* 0x000fc60007f1e0ff */
[C---:B------:R-:W-:Y:S01]  /*49f0*/  IMAD.X R22, R19.reuse, 0x1, ~R45, P1 ;  /* 0x0000000113167824 */ /* 0x040fe200008e0e2d */
[----:B------:R-:W-:Y:S01]  /*4a00*/  ISETP.GE.U32.AND.EX P4, PT, R19, R45, PT, P4 ;  /* 0x0000002d1300720c */ /* 0x000fe20003f86140 */
[----:B------:R-:W-:-:S03]  /*4a10*/  IMAD.X R35, RZ, RZ, R30, P0 ;  /* 0x000000ffff237224 */ /* 0x000fc600000e061e */
[----:B------:R-:W-:Y:S02]  /*4a20*/  SEL R21, R21, R20, P4 ;  /* 0x0000001415157207 */ /* 0x000fe40002000000 */
[----:B------:R-:W-:Y:S02]  /*4a30*/  SEL R19, R22, R19, P4 ;  /* 0x0000001316137207 */ /* 0x000fe40002000000 */
[----:B------:R-:W-:Y:S02]  /*4a40*/  SEL R23, R23, R32, P4 ;  /* 0x0000002017177207 */ /* 0x000fe40002000000 */
[----:B------:R-:W-:Y:S02]  /*4a50*/  ISETP.GE.U32.AND P0, PT, R21, R44, PT ;  /* 0x0000002c1500720c */ /* 0x000fe40003f06070 */
[----:B------:R-:W-:Y:S02]  /*4a60*/  SEL R35, R35, R30, P4 ;  /* 0x0000001e23237207 */ /* 0x000fe40002000000 */
[----:B------:R-:W-:-:S02]  /*4a70*/  IADD3 R20, P1, R23, 0x1, RZ ;  /* 0x0000000117147810 */ /* 0x000fc40007f3e0ff */
[----:B------:R-:W-:Y:S02]  /*4a80*/  ISETP.GE.U32.AND.EX P0, PT, R19, R45, PT, P0 ;  /* 0x0000002d1300720c */ /* 0x000fe40003f06100 */
[----:B------:R-:W-:Y:S02]  /*4a90*/  IADD3.X R22, RZ, R35, RZ, P1, !PT ;  /* 0x00000023ff167210 */ /* 0x000fe40000ffe4ff */
[----:B------:R-:W-:Y:S01]  /*4aa0*/  SEL R20, R20, R23, P0 ;  /* 0x0000001714147207 */ /* 0x000fe20000000000 */
[----:B------:R-:W-:Y:S01]  /*4ab0*/  IMAD.MOV.U32 R23, RZ, RZ, 0x0 ;  /* 0x00000000ff177424 */ /* 0x000fe200078e00ff */
[----:B------:R-:W-:Y:S02]  /*4ac0*/  LOP3.LUT R19, R25, R17, RZ, 0x3c, !PT ;  /* 0x0000001119137212 */ /* 0x000fe400078e3cff */
[----:B------:R-:W-:Y:S02]  /*4ad0*/  SEL R22, R22, R35, P0 ;  /* 0x0000002316167207 */ /* 0x000fe40000000000 */
[----:B------:R-:W-:-:S02]  /*4ae0*/  IADD3 R21, P1, RZ, -R20, RZ ;  /* 0x80000014ff157210 */ /* 0x000fc40007f3e0ff */
[----:B------:R-:W-:Y:S02]  /*4af0*/  ISETP.GE.AND P4, PT, R19, RZ, PT ;  /* 0x000000ff1300720c */ /* 0x000fe40003f86270 */
[----:B------:R-:W-:Y:S01]  /*4b00*/  ISETP.NE.U32.AND P0, PT, R26, RZ, PT ;  /* 0x000000ff1a00720c */ /* 0x000fe20003f05070 */
[----:B------:R-:W-:Y:S01]  /*4b10*/  IMAD.X R19, RZ, RZ, ~R22, P1 ;  /* 0x000000ffff137224 */ /* 0x000fe200008e0e16 */
[----:B------:R-:W-:Y:S02]  /*4b20*/  SEL R21, R21, R20, !P4 ;  /* 0x0000001415157207 */ /* 0x000fe40006000000 */
[----:B------:R-:W-:Y:S02]  /*4b30*/  ISETP.NE.AND.EX P0, PT, R25, RZ, PT, P0 ;  /* 0x000000ff1900720c */ /* 0x000fe40003f05300 */
[----:B------:R-:W-:Y:S01]  /*4b40*/  SEL R19, R19, R22, !P4 ;  /* 0x0000001613137207 */ /* 0x000fe20006000000 */
[----:B------:R-:W-:Y:S01]  /*4b50*/  IMAD.MOV.U32 R22, RZ, RZ, R24 ;  /* 0x000000ffff167224 */ /* 0x000fe200078e0018 */
[----:B------:R-:W-:-:S02]  /*4b60*/  SEL R20, R21, 0xffffffff, P0 ;  /* 0xffffffff15147807 */ /* 0x000fc40000000000 */
[----:B------:R-:W-:Y:S01]  /*4b70*/  SEL R21, R19, 0xffffffff, P0 ;  /* 0xffffffff13157807 */ /* 0x000fe20000000000 */
[----:B------:R-:W-:Y:S06]  /*4b80*/  RET.REL.NODEC R22 `(_ZN5flash32flash_fwd_splitkv_combine_kernelI23Flash_fwd_kernel_traitsILi96ELi64ELi128ELi4ELb0ELb0EN7cutlass6half_tE19Flash_kernel_traitsILi96ELi64ELi128ELi4ES3_EELi16ELi4ELb0EEEvNS_16Flash_fwd_paramsE) ;  /* 0xffffb47016007950 */ /* 0x000fec0003c3ffff */
.L_x_183:
        /* <DEDUP_REMOVED lines=15> */
.L_x_6067:


//--------------------- .text._ZN5flash32flash_fwd_splitkv_combine_kernelI23Flash_fwd_kernel_traitsILi96ELi64ELi128ELi4ELb0ELb0EN7cutlass6half_tE19Flash_kernel_traitsILi96ELi64ELi128ELi4ES3_EELi16ELi3ELb0EEEvNS_16Flash_fwd_paramsE --------------------------
	.section	.text._ZN5flash32flash_fwd_splitkv_combine_kernelI23Flash_fwd_kernel_traitsILi96ELi64ELi128ELi4ELb0ELb0EN7cutlass6half_tE19Flash_kernel_traitsILi96ELi64ELi128ELi4ES3_EELi16ELi3ELb0EEEvNS_16Flash_fwd_paramsE,"ax",@progbits
	.sectioninfo	@"SHI_REGISTERS=54"
	.align	128
        .global         _ZN5flash32flash_fwd_splitkv_combine_kernelI23Flash_fwd_kernel_traitsILi96ELi64ELi128ELi4ELb0ELb0EN7cutlass6half_tE19Flash_kernel_traitsILi96ELi64ELi128ELi4ES3_EELi16ELi3ELb0EEEvNS_16Flash_fwd_paramsE
        .type           _ZN5flash32flash_fwd_splitkv_combine_kernelI23Flash_fwd_kernel_traitsILi96ELi64ELi128ELi4ELb0ELb0EN7cutlass6half_tE19Flash_kernel_traitsILi96ELi64ELi128ELi4ES3_EELi16ELi3ELb0EEEvNS_16Flash_fwd_paramsE,@function
        .size           _ZN5flash32flash_fwd_splitkv_combine_kernelI23Flash_fwd_kernel_traitsILi96ELi64ELi128ELi4ELb0ELb0EN7cutlass6half_tE19Flash_kernel_traitsILi96ELi64ELi128ELi4ES3_EELi16ELi3ELb0EEEvNS_16Flash_fwd_paramsE,(.L_x_6068 - _ZN5flash32flash_fwd_splitkv_combine_kernelI23Flash_fwd_kernel_traitsILi96ELi64ELi128ELi4ELb0ELb0EN7cutlass6half_tE19Flash_kernel_traitsILi96ELi64ELi128ELi4ES3_EELi16ELi3ELb0EEEvNS_16Flash_fwd_paramsE)
        .other          _ZN5flash32flash_fwd_splitkv_combine_kernelI23Flash_fwd_kernel_traitsILi96ELi64ELi128ELi4ELb0ELb0EN7cutlass6half_tE19Flash_kernel_traitsILi96ELi64ELi128ELi4ES3_EELi16ELi3ELb0EEEvNS_16Flash_fwd_paramsE,@"STO_CUDA_ENTRY STV_DEFAULT"
_ZN5flash32flash_fwd_splitkv_combine_kernelI23Flash_fwd_kernel_traitsILi96ELi64ELi128ELi4ELb0ELb0EN7cutlass6half_tE19Flash_kernel_traitsILi96ELi64ELi128ELi4ES3_EELi16ELi3ELb0EEEvNS_16Flash_fwd_paramsE:
.text._ZN5flash32flash_fwd_splitkv_combine_kernelI23Flash_fwd_kernel_traitsILi96ELi64ELi128ELi4ELb0ELb0EN7cutlass6half_tE19Flash_kernel_traitsILi96ELi64ELi128ELi4ES3_EELi16ELi3ELb0EEEvNS_16Flash_fwd_paramsE:
        /* <DEDUP_REMOVED lines=11> */
[----:B------:R-:W-:Y:S01]  /*00b0*/  SEL R0, R5, R0, P0 ;  /* 0x0000000005007207 */ /* 0x000fe20000000000 */
        /* <DEDUP_REMOVED lines=11> */
[----:B------:R-:W-:Y:S05]  /*0170*/  CALL.REL.NOINC `($__internal_4_$__cuda_sm20_div_s64) ;  /* 0x0000444000007944 */ /* 0x000fea0003c00000 */
[----:B------:R-:W-:Y:S05]  /*0180*/  BRA `(.L_x_185) ;  /* 0x0000013000007947 */ /* 0x000fea0003800000 */
.L_x_184:
[----:B------:R-:W0:Y:S01]  /*0190*/  I2F.U32.RP R4, R30 ;  /* 0x0000001e00047306 */ /* 0x000e220000209000 */
[----:B------:R-:W-:Y:S01]  /*01a0*/  IMAD.MOV.U32 R6, RZ, RZ, RZ ;  /* 0x000000ffff067224 */ /* 0x000fe200078e00ff */
[----:B------:R-:W-:Y:S01]  /*01b0*/  ISETP.NE.U32.AND P0, PT, R30, RZ, PT ;  /* 0x000000ff1e00720c */ /* 0x000fe20003f05070 */
[----:B------:R-:W-:-:S05]  /*01c0*/  HFMA2.MMA R21, -RZ, RZ, 0, 0 ;  /* 0x00000000ff157435 */ /* 0x000fca00000001ff */
        /* <DEDUP_REMOVED lines=15> */
.L_x_185:
        /* <DEDUP_REMOVED lines=11> */
[----:B------:R-:W-:Y:S02]  /*0370*/  MOV R22, 0x390 ;  /* 0x0000039000167802 */ /* 0x000fe40000000f00 */
[----:B------:R-:W-:Y:S05]  /*0380*/  CALL.REL.NOINC `($__internal_4_$__cuda_sm20_div_s64) ;  /* 0x0000423000007944 */ /* 0x000fea0003c00000 */
[----:B------:R-:W-:Y:S02]  /*0390*/  MOV R8, R20 ;  /* 0x0000001400087202 */ /* 0x000fe40000000f00 */
[----:B------:R-:W-:Y:S01]  /*03a0*/  MOV R9, R21 ;  /* 0x0000001500097202 */ /* 0x000fe20000000f00 */
[----:B------:R-:W-:Y:S05]  /*03b0*/  BRA `(.L_x_188) ;  /* 0x0000013000007947 */ /* 0x000fea0003800000 */
.L_x_187:
        /* <DEDUP_REMOVED lines=19> */
.L_x_188:
[----:B------:R-:W-:Y:S05]  /*04f0*/  BSYNC B0 ;  /* 0x0000000000007941 */ /* 0x000fea0003800000 */
.L_x_186:
        /* <DEDUP_REMOVED lines=13> */
[----:B------:R-:W-:-:S04]  /*05d0*/  IMAD.HI.U32 R11, R11, R6, R10 ;  /* 0x000000060b0b7227 */ /* 0x000fc800078e000a */
[----:B------:R-:W-:-:S04]  /*05e0*/  IMAD.MOV.U32 R6, RZ, RZ, R4 ;  /* 0x000000ffff067224 */ /* 0x000fc800078e0004 */
        /* <DEDUP_REMOVED lines=8> */
[----:B------:R-:W-:-:S04]  /*0670*/  LOP3.LUT R4, R2, R7, RZ, 0x3c, !PT ;  /* 0x0000000702047212 */ /* 0x000fc800078e3cff */
[----:B------:R-:W-:-:S07]  /*0680*/  ISETP.GE.AND P0, PT, R4, RZ, PT ;  /* 0x000000ff0400720c */ /* 0x000fce0003f06270 */
[----:B------:R-:W-:-:S06]  /*0690*/  @P2 IADD3 R10, R10, 0x1, RZ ;  /* 0x000000010a0a2810 */ /* 0x000fcc0007ffe0ff */
[----:B------:R-:W-:Y:S01]  /*06a0*/  @!P0 IMAD.MOV R10, RZ, RZ, -R10 ;  /* 0x000000ffff0a8224 */ /* 0x000fe200078e0a0a */
[----:B------:R-:W-:-:S04]  /*06b0*/  @!P1 LOP3.LUT R10, RZ, R7, RZ, 0x33, !PT ;  /* 0x00000007ff0a9212 */ /* 0x000fc800078e33ff */
[----:B------:R-:W-:Y:S02]  /*06c0*/  ISETP.LT.U32.AND P0, PT, R3, R10, PT ;  /* 0x0000000a0300720c */ /* 0x000fe40003f01070 */
[----:B------:R-:W-:-:S04]  /*06d0*/  SHF.R.S32.HI R14, RZ, 0x1f, R10 ;  /* 0x0000001fff0e7819 */ /* 0x000fc8000001140a */
[----:B------:R-:W-:-:S04]  /*06e0*/  ISETP.LT.AND.EX P0, PT, R23, R14, PT, P0 ;  /* 0x0000000e1700720c */ /* 0x000fc80003f01300 */
[----:B------:R-:W-:Y:S02]  /*06f0*/  SEL R14, R23, R14, P0 ;  /* 0x0000000e170e7207 */ /* 0x000fe40000000000 */
        /* <DEDUP_REMOVED lines=11> */
.L_x_190:
        /* <DEDUP_REMOVED lines=19> */
.L_x_191:
[----:B------:R-:W-:Y:S05]  /*08e0*/  BSYNC B0 ;  /* 0x0000000000007941 */ /* 0x000fea0003800000 */
.L_x_189:
        /* <DEDUP_REMOVED lines=26> */
[----:B------:R-:W-:Y:S01]  /*0a90*/  ISETP.GE.U32.AND P0, PT, R3, R6, PT ;  /* 0x000000060300720c */ /* 0x000fe20003f06070 */
[----:B------:R-:W-:-:S05]  /*0aa0*/  IMAD.MOV.U32 R3, RZ, RZ, c[0x0][0x1c0] ;  /* 0x00007000ff037624 */ /* 0x000fca00078e00ff */
[C---:B------:R-:W-:Y:S01]  /*0ab0*/  IADD3 R6, R3.reuse, -0x1, RZ ;  /* 0xffffffff03067810 */ /* 0x040fe20007ffe0ff */
[----:B------:R-:W-:-:S06]  /*0ac0*/  IMAD R3, R3, c[0x0][0x214], RZ ;  /* 0x0000850003037a24 */ /* 0x000fcc00078e02ff */
        /* <DEDUP_REMOVED lines=44> */
[----:B------:R-:W-:Y:S02]  /*0d90*/  MOV R32, R20 ;  /* 0x0000001400207202 */ /* 0x000fe40000000f00 */
[----:B------:R-:W-:Y:S01]  /*0da0*/  MOV R33, R21 ;  /* 0x0000001500217202 */ /* 0x000fe20000000f00 */
[----:B------:R-:W-:Y:S05]  /*0db0*/  BRA `(.L_x_194) ;  /* 0x0000013000007947 */ /* 0x000fea0003800000 */
.L_x_193:
        /* <DEDUP_REMOVED lines=19> */
.L_x_194:
[----:B------:R-:W-:Y:S05]  /*0ef0*/  BSYNC B0 ;  /* 0x0000000000007941 */ /* 0x000fea0003800000 */
.L_x_192:
        /* <DEDUP_REMOVED lines=41> */
.L_x_196:
        /* <DEDUP_REMOVED lines=19> */
.L_x_197:
[----:B------:R-:W-:Y:S05]  /*12c0*/  BSYNC B0 ;  /* 0x0000000000007941 */ /* 0x000fea0003800000 */
.L_x_195:
[----:B------:R-:W-:Y:S01]  /*12d0*/  IABS R17, c[0x0][0x214] ;  /* 0x0000850000117a13 */ /* 0x000fe20000000000 */
[----:B------:R-:W-:Y:S01]  /*12e0*/  IMAD.MOV.U32 R18, RZ, RZ, RZ ;  /* 0x000000ffff127224 */ /* 0x000fe200078e00ff */
[----:B------:R-:W-:Y:S01]  /*12f0*/  ISETP.GT.AND P3, PT, R3, RZ, PT ;  /* 0x000000ff0300720c */ /* 0x000fe20003f64270 */
[----:B------:R-:W-:Y:S01]  /*1300*/  ULDC.U8 UR4, c[0x0][0x329] ;  /* 0x0000ca4000047ab9 */ /* 0x000fe20000000000 */
[----:B------:R-:W0:Y:S01]  /*1310*/  I2F.RP R22, R17 ;  /* 0x0000001100167306 */ /* 0x000e220000209400 */
[----:B------:R-:W-:Y:S01]  /*1320*/  IABS R26, R4 ;  /* 0x00000004001a7213 */ /* 0x000fe20000000000 */
[----:B------:R-:W-:Y:S01]  /*1330*/  ULDC.64 UR10, c[0x0][0x118] ;  /* 0x00004600000a7ab9 */ /* 0x000fe20000000a00 */
[----:B------:R-:W-:Y:S01]  /*1340*/  LOP3.LUT R4, R4, c[0x0][0x1c0], RZ, 0x3c, !PT ;  /* 0x0000700004047a12 */ /* 0x000fe200078e3cff */
[----:B------:R-:W-:Y:S04]  /*1350*/  BSSY B0, `(.L_x_198) ;  /* 0x000007b000007945 */ /* 0x000fe80003800000 */
[----:B0-----:R-:W0:Y:S02]  /*1360*/  MUFU.RCP R19, R22 ;  /* 0x0000001600137308 */ /* 0x001e240000001000 */
[----:B0-----:R-:W-:-:S06]  /*1370*/  IADD3 R19, R19, 0xffffffe, RZ ;  /* 0x0ffffffe13137810 */ /* 0x001fcc0007ffe0ff */
[----:B------:R-:W0:Y:S02]  /*1380*/  F2I.FTZ.U32.TRUNC.NTZ R19, R19 ;  /* 0x0000001300137305 */ /* 0x000e24000021f000 */
[----:B0-----:R-:W-:-:S04]  /*1390*/  IMAD.MOV R8, RZ, RZ, -R19 ;  /* 0x000000ffff087224 */ /* 0x001fc800078e0a13 */
[----:B------:R-:W-:Y:S01]  /*13a0*/  IMAD R9, R8, R17, RZ ;  /* 0x0000001108097224 */ /* 0x000fe200078e02ff */
[----:B------:R-:W-:Y:S02]  /*13b0*/  IABS R8, R7 ;  /* 0x0000000700087213 */ /* 0x000fe40000000000 */
[----:B------:R-:W-:Y:S01]  /*13c0*/  LOP3.LUT R7, R7, c[0x0][0x214], RZ, 0x3c, !PT ;  /* 0x0000850007077a12 */ /* 0x000fe200078e3cff */
[----:B------:R-:W-:-:S03]  /*13d0*/  IMAD.HI.U32 R9, R19, R9, R18 ;  /* 0x0000000913097227 */ /* 0x000fc600078e0012 */
[----:B------:R-:W-:Y:S02]  /*13e0*/  ISETP.GE.AND P1, PT, R7, RZ, PT ;  /* 0x000000ff0700720c */ /* 0x000fe40003f26270 */
[----:B------:R-:W-:Y:S01]  /*13f0*/  SHF.R.S32.HI R7, RZ, 0x1f, R3 ;  /* 0x0000001fff077819 */ /* 0x000fe20000011403 */
[----:B------:R-:W-:Y:S01]  /*1400*/  IMAD.HI.U32 R18, R9, R8, RZ ;  /* 0x0000000809127227 */ /* 0x000fe200078e00ff */
[----:B------:R-:W-:-:S03]  /*1410*/  LEA.HI.SX32 R3, R3, 0x1, 0x1 ;  /* 0x0000000103037811 */ /* 0x000fc600078f0aff */
[----:B------:R-:W-:Y:S02]  /*1420*/  IMAD.MOV R9, RZ, RZ, -R18 ;  /* 0x000000ffff097224 */ /* 0x000fe400078e0a12 */
[----:B------:R-:W-:Y:S02]  /*1430*/  @!P3 IMAD.MOV R3, RZ, RZ, R7 ;  /* 0x000000ffff03b224 */ /* 0x000fe400078e0207 */
[----:B------:R-:W-:-:S05]  /*1440*/  IMAD R8, R17, R9, R8 ;  /* 0x0000000911087224 */ /* 0x000fca00078e0208 */
[----:B------:R-:W-:-:S13]  /*1450*/  ISETP.GT.U32.AND P0, PT, R17, R8, PT ;  /* 0x000000081100720c */ /* 0x000fda0003f04070 */
[----:B------:R-:W-:Y:S01]  /*1460*/  @!P0 IMAD.IADD R8, R8, 0x1, -R17 ;  /* 0x0000000108088824 */ /* 0x000fe200078e0a11 */
[----:B------:R-:W-:Y:S02]  /*1470*/  @!P0 IADD3 R18, R18, 0x1, RZ ;  /* 0x0000000112128810 */ /* 0x000fe40007ffe0ff */
[----:B------:R-:W-:Y:S02]  /*1480*/  ISETP.NE.AND P0, PT, RZ, c[0x0][0x214], PT ;  /* 0x00008500ff007a0c */ /* 0x000fe40003f05270 */
[----:B------:R-:W-:Y:S02]  /*1490*/  ISETP.GE.U32.AND P2, PT, R8, R17, PT ;  /* 0x000000110800720c */ /* 0x000fe40003f46070 */
[----:B------:R-:W-:-:S04]  /*14a0*/  IABS R8, c[0x0][0x1c0] ;  /* 0x0000700000087a13 */ /* 0x000fc80000000000 */
[----:B------:R-:W0:Y:S07]  /*14b0*/  I2F.U32.RP R17, R8 ;  /* 0x0000000800117306 */ /* 0x000e2e0000209000 */
[----:B------:R-:W-:-:S05]  /*14c0*/  @P2 IADD3 R18, R18, 0x1, RZ ;  /* 0x0000000112122810 */ /* 0x000fca0007ffe0ff */
[----:B------:R-:W-:Y:S01]  /*14d0*/  @!P1 IMAD.MOV R18, RZ, RZ, -R18 ;  /* 0x000000ffff129224 */ /* 0x000fe200078e0a12 */
[----:B------:R-:W-:Y:S01]  /*14e0*/  @!P0 LOP3.LUT R18, RZ, c[0x0][0x214], RZ, 0x33, !PT ;  /* 0x00008500ff128a12 */ /* 0x000fe200078e33ff */
[----:B0-----:R-:W0:Y:S04]  /*14f0*/  MUFU.RCP R19, R17 ;  /* 0x0000001100137308 */ /* 0x001e280000001000 */
[----:B------:R-:W-:-:S05]  /*1500*/  IMAD R3, R3, R18, RZ ;  /* 0x0000001203037224 */ /* 0x000fca00078e02ff */
[----:B------:R-:W-:-:S04]  /*1510*/  IABS R7, R3 ;  /* 0x0000000300077213 */ /* 0x000fc80000000000 */
[----:B------:R-:W1:Y:S01]  /*1520*/  I2F.RP R24, R7 ;  /* 0x0000000700187306 */ /* 0x000e620000209400 */
[----:B------:R-:W-:Y:S01]  /*1530*/  IMAD.IADD R6, R6, 0x1, R7 ;  /* 0x0000000106067824 */ /* 0x000fe200078e0207 */
[----:B0-----:R-:W-:-:S06]  /*1540*/  IADD3 R19, R19, 0xffffffe, RZ ;  /* 0x0ffffffe13137810 */ /* 0x001fcc0007ffe0ff */
[----:B------:R-:W0:Y:S08]  /*1550*/  F2I.FTZ.U32.TRUNC.NTZ R19, R19 ;  /* 0x0000001300137305 */ /* 0x000e30000021f000 */
[----:B-1----:R-:W1:Y:S01]  /*1560*/  MUFU.RCP R9, R24 ;  /* 0x0000001800097308 */ /* 0x002e620000001000 */
[----:B0-----:R-:W-:-:S04]  /*1570*/  IMAD.MOV R25, RZ, RZ, -R19 ;  /* 0x000000ffff197224 */ /* 0x001fc800078e0a13 */
[----:B------:R-:W-:Y:S01]  /*1580*/  IMAD R25, R25, R8, RZ ;  /* 0x0000000819197224 */ /* 0x000fe200078e02ff */
[----:B-1----:R-:W-:Y:S02]  /*1590*/  IADD3 R22, R9, 0xffffffe, RZ ;  /* 0x0ffffffe09167810 */ /* 0x002fe40007ffe0ff */
[----:B------:R-:W-:Y:S02]  /*15a0*/  IABS R24, R6 ;  /* 0x0000000600187213 */ /* 0x000fe40000000000 */
[----:B------:R-:W0:Y:S02]  /*15b0*/  F2I.FTZ.U32.TRUNC.NTZ R23, R22 ;  /* 0x0000001600177305 */ /* 0x000e24000021f000 */
[----:B0-----:R-:W-:Y:S02]  /*15c0*/  IMAD.MOV R18, RZ, RZ, -R23 ;  /* 0x000000ffff127224 */ /* 0x001fe400078e0a17 */
[----:B------:R-:W-:Y:S02]  /*15d0*/  IMAD.MOV.U32 R22, RZ, RZ, RZ ;  /* 0x000000ffff167224 */ /* 0x000fe400078e00ff */
[----:B------:R-:W-:-:S02]  /*15e0*/  IMAD R9, R18, R7, RZ ;  /* 0x0000000712097224 */ /* 0x000fc400078e02ff */
[----:B------:R-:W-:Y:S02]  /*15f0*/  IMAD.MOV.U32 R18, RZ, RZ, RZ ;  /* 0x000000ffff127224 */ /* 0x000fe400078e00ff */
[----:B------:R-:W-:Y:S01]  /*1600*/  IMAD.HI.U32 R9, R23, R9, R22 ;  /* 0x0000000917097227 */ /* 0x000fe200078e0016 */
[----:B------:R-:W-:-:S03]  /*1610*/  IABS R22, R3 ;  /* 0x0000000300167213 */ /* 0x000fc60000000000 */
[----:B------:R-:W-:Y:S01]  /*1620*/  IMAD.HI.U32 R25, R19, R25, R18 ;  /* 0x0000001913197227 */ /* 0x000fe200078e0012 */
[----:B------:R-:W-:-:S03]  /*1630*/  IABS R19, c[0x0][0x1c0] ;  /* 0x0000700000137a13 */ /* 0x000fc60000000000 */
[----:B------:R-:W-:Y:S02]  /*1640*/  IMAD.MOV R22, RZ, RZ, -R22 ;  /* 0x000000ffff167224 */ /* 0x000fe400078e0a16 */
[----:B------:R-:W-:Y:S02]  /*1650*/  IMAD.MOV R19, RZ, RZ, -R19 ;  /* 0x000000ffff137224 */ /* 0x000fe400078e0a13 */
[----:B------:R-:W-:-:S04]  /*1660*/  IMAD.HI.U32 R18, R25, R26, RZ ;  /* 0x0000001a19127227 */ /* 0x000fc800078e00ff */
[----:B------:R-:W-:-:S04]  /*1670*/  IMAD.HI.U32 R9, R9, R24, RZ ;  /* 0x0000001809097227 */ /* 0x000fc800078e00ff */
[----:B------:R-:W-:Y:S02]  /*1680*/  IMAD R17, R18, R19, R26 ;  /* 0x0000001312117224 */ /* 0x000fe400078e021a */
[--C-:B------:R-:W-:Y:S02]  /*1690*/  IMAD R22, R9, R22, R24.reuse ;  /* 0x0000001609167224 */ /* 0x100fe400078e0218 */
[----:B------:R-:W-:Y:S01]  /*16a0*/  IMAD.HI.U32 R25, R25, R24, RZ ;  /* 0x0000001819197227 */ /* 0x000fe200078e00ff */
[----:B------:R-:W-:Y:S02]  /*16b0*/  ISETP.GT.U32.AND P3, PT, R8, R17, PT ;  /* 0x000000110800720c */ /* 0x000fe40003f64070 */
[----:B------:R-:W-:Y:S01]  /*16c0*/  ISETP.GT.U32.AND P0, PT, R7, R22, PT ;  /* 0x000000160700720c */ /* 0x000fe20003f04070 */
[----:B------:R-:W-:-:S05]  /*16d0*/  IMAD R19, R25, R19, R24 ;  /* 0x0000001319137224 */ /* 0x000fca00078e0218 */
[----:B------:R-:W-:-:S05]  /*16e0*/  ISETP.GT.U32.AND P1, PT, R8, R19, PT ;  /* 0x000000130800720c */ /* 0x000fca0003f24070 */
[--C-:B------:R-:W-:Y:S01]  /*16f0*/  @!P3 IMAD.IADD R17, R17, 0x1, -R8.reuse ;  /* 0x000000011111b824 */ /* 0x100fe200078e0a08 */
[----:B------:R-:W-:Y:S01]  /*1700*/  @!P3 IADD3 R18, R18, 0x1, RZ ;  /* 0x000000011212b810 */ /* 0x000fe20007ffe0ff */
[----:B------:R-:W-:Y:S01]  /*1710*/  @!P0 IMAD.IADD R22, R22, 0x1, -R7 ;  /* 0x0000000116168824 */ /* 0x000fe200078e0a07 */
[----:B------:R-:W-:Y:S02]  /*1720*/  @!P0 IADD3 R9, R9, 0x1, RZ ;  /* 0x0000000109098810 */ /* 0x000fe40007ffe0ff */
[----:B------:R-:W-:Y:S02]  /*1730*/  ISETP.GE.U32.AND P6, PT, R17, R8, PT ;  /* 0x000000081100720c */ /* 0x000fe40003fc6070 */
[----:B------:R-:W0:Y:S01]  /*1740*/  S2R R17, SR_TID.X ;  /* 0x0000000000117919 */ /* 0x000e220000002100 */
[-C--:B------:R-:W-:Y:S01]  /*1750*/  ISETP.GE.U32.AND P2, PT, R22, R7.reuse, PT ;  /* 0x000000071600720c */ /* 0x080fe20003f46070 */
[----:B------:R-:W-:Y:S01]  /*1760*/  @!P1 IMAD.IADD R19, R19, 0x1, -R8 ;  /* 0x0000000113139824 */ /* 0x000fe200078e0a08 */
[----:B------:R-:W-:-:S02]  /*1770*/  LOP3.LUT R22, R6, R7, RZ, 0x3c, !PT ;  /* 0x0000000706167212 */ /* 0x000fc400078e3cff */
[----:B------:R-:W-:Y:S02]  /*1780*/  ISETP.GE.AND P0, PT, R4, RZ, PT ;  /* 0x000000ff0400720c */ /* 0x000fe40003f06270 */
[----:B------:R-:W-:Y:S02]  /*1790*/  ISETP.GE.AND P4, PT, R22, RZ, PT ;  /* 0x000000ff1600720c */ /* 0x000fe40003f86270 */
[----:B------:R-:W-:Y:S02]  /*17a0*/  ISETP.GT.AND P3, PT, R2, RZ, PT ;  /* 0x000000ff0200720c */ /* 0x000fe40003f64270 */
[----:B------:R-:W-:Y:S02]  /*17b0*/  @P6 IADD3 R18, R18, 0x1, RZ ;  /* 0x0000000112126810 */ /* 0x000fe40007ffe0ff */
[----:B------:R-:W-:Y:S02]  /*17c0*/  ISETP.NE.AND P6, PT, R3, RZ, PT ;  /* 0x000000ff0300720c */ /* 0x000fe40003fc5270 */
[----:B------:R-:W-:-:S02]  /*17d0*/  @P2 IADD3 R9, R9, 0x1, RZ ;  /* 0x0000000109092810 */ /* 0x000fc40007ffe0ff */
[----:B------:R-:W-:Y:S01]  /*17e0*/  ISETP.GE.U32.AND P5, PT, R19, R8, PT ;  /* 0x000000081300720c */ /* 0x000fe20003fa6070 */
[----:B------:R-:W-:Y:S01]  /*17f0*/  IMAD.MOV.U32 R19, RZ, RZ, c[0x0][0x214] ;  /* 0x00008500ff137624 */ /* 0x000fe200078e00ff */
[----:B------:R-:W-:Y:S01]  /*1800*/  LOP3.LUT R6, R6, c[0x0][0x1c0], RZ, 0x3c, !PT ;  /* 0x0000700006067a12 */ /* 0x000fe200078e3cff */
[----:B------:R-:W-:Y:S01]  /*1810*/  @!P4 IMAD.MOV R9, RZ, RZ, -R9 ;  /* 0x000000ffff09c224 */ /* 0x000fe200078e0a09 */
[----:B------:R-:W-:Y:S01]  /*1820*/  @!P1 IADD3 R25, R25, 0x1, RZ ;  /* 0x0000000119199810 */ /* 0x000fe20007ffe0ff */
[----:B------:R-:W-:Y:S01]  /*1830*/  @!P0 IMAD.MOV R18, RZ, RZ, -R18 ;  /* 0x000000ffff128224 */ /* 0x000fe200078e0a12 */
[----:B------:R-:W-:Y:S02]  /*1840*/  ISETP.GE.AND P2, PT, R6, RZ, PT ;  /* 0x000000ff0600720c */ /* 0x000fe40003f46270 */
[----:B------:R-:W-:Y:S02]  /*1850*/  ISETP.NE.AND P4, PT, RZ, c[0x0][0x1c0], PT ;  /* 0x00007000ff007a0c */ /* 0x000fe40003f85270 */
[----:B------:R-:W-:-:S02]  /*1860*/  LOP3.LUT R6, RZ, c[0x0][0x1c0], RZ, 0x33, !PT ;  /* 0x00007000ff067a12 */ /* 0x000fc400078e33ff */
[----:B------:R-:W-:Y:S02]  /*1870*/  SHF.R.S32.HI R8, RZ, 0x1f, R2 ;  /* 0x0000001fff087819 */ /* 0x000fe40000011402 */
[----:B------:R-:W-:Y:S02]  /*1880*/  ISETP.NE.AND P1, PT, RZ, UR4, PT ;  /* 0x00000004ff007c0c */ /* 0x000fe4000bf25270 */
[----:B0-----:R-:W-:Y:S02]  /*1890*/  SHF.R.S32.HI R4, RZ, 0x1f, R17 ;  /* 0x0000001fff047819 */ /* 0x001fe40000011411 */
[----:B------:R-:W-:Y:S01]  /*18a0*/  LEA.HI.SX32 R22, R2, 0x1, 0x1 ;  /* 0x0000000102167811 */ /* 0x000fe200078f0aff */
[----:B------:R-:W-:Y:S01]  /*18b0*/  @!P3 IMAD.MOV R22, RZ, RZ, R8 ;  /* 0x000000ffff16b224 */ /* 0x000fe200078e0208 */
[----:B------:R-:W-:Y:S02]  /*18c0*/  SEL R19, R19, 0x1, !P1 ;  /* 0x0000000113137807 */ /* 0x000fe40004800000 */
[----:B------:R-:W-:-:S02]  /*18d0*/  SEL R18, R6, R18, !P4 ;  /* 0x0000001206127207 */ /* 0x000fc40006000000 */
[----:B------:R-:W-:Y:S02]  /*18e0*/  @!P6 LOP3.LUT R9, RZ, R7, RZ, 0x33, !PT ;  /* 0x00000007ff09e212 */ /* 0x000fe400078e33ff */
[----:B------:R-:W-:Y:S01]  /*18f0*/  LEA.HI R8, R4, R17, RZ, 0x4 ;  /* 0x0000001104087211 */ /* 0x000fe200078f20ff */
[----:B------:R-:W-:Y:S01]  /*1900*/  IMAD R7, R18, R19, RZ ;  /* 0x0000001312077224 */ /* 0x000fe200078e02ff */
[----:B------:R-:W-:Y:S02]  /*1910*/  @P5 IADD3 R25, R25, 0x1, RZ ;  /* 0x0000000119195810 */ /* 0x000fe40007ffe0ff */
[----:B------:R-:W-:Y:S01]  /*1920*/  ISETP.LT.U32.AND P0, PT, R20, R9, PT ;  /* 0x000000091400720c */ /* 0x000fe20003f01070 */
[----:B------:R-:W-:Y:S01]  /*1930*/  IMAD R7, R22, R7, RZ ;  /* 0x0000000716077224 */ /* 0x000fe200078e02ff */
[----:B------:R-:W-:Y:S01]  /*1940*/  SHF.R.S32.HI R23, RZ, 0x1f, R9 ;  /* 0x0000001fff177819 */ /* 0x000fe20000011409 */
[----:B------:R-:W-:Y:S01]  /*1950*/  @!P2 IMAD.MOV R25, RZ, RZ, -R25 ;  /* 0x000000ffff19a224 */ /* 0x000fe200078e0a19 */
[----:B------:R-:W-:-:S02]  /*1960*/  SHF.R.S32.HI R18, RZ, 0x4, R8 ;  /* 0x00000004ff127819 */ /* 0x000fc40000011408 */
[C---:B------:R-:W-:Y:S02]  /*1970*/  ISETP.LT.AND.EX P2, PT, R21.reuse, R23, PT, P0 ;  /* 0x000000171500720c */ /* 0x040fe40003f41300 */
[----:B------:R-:W-:Y:S02]  /*1980*/  ISETP.GE.AND P0, PT, R18, c[0x0][0x314], PT ;  /* 0x0000c50012007a0c */ /* 0x000fe40003f06270 */
[----:B------:R-:W-:Y:S02]  /*1990*/  LOP3.LUT R22, R8, 0xfffffff0, RZ, 0xc0, !PT ;  /* 0xfffffff008167812 */ /* 0x000fe400078ec0ff */
[----:B------:R-:W-:Y:S01]  /*19a0*/  SEL R9, R20, R9, P2 ;  /* 0x0000000914097207 */ /* 0x000fe20001000000 */
[----:B------:R-:W-:Y:S01]  /*19b0*/  IMAD.MOV.U32 R20, RZ, RZ, -0x800000 ;  /* 0xff800000ff147424 */ /* 0x000fe200078e00ff */
[----:B------:R-:W-:Y:S01]  /*19c0*/  SEL R8, R21, R23, P2 ;  /* 0x0000001715087207 */ /* 0x000fe20001000000 */
[----:B------:R-:W-:Y:S01]  /*19d0*/  IMAD.IADD R23, R17, 0x1, -R22 ;  /* 0x0000000111177824 */ /* 0x000fe200078e0a16 */
[----:B------:R-:W-:-:S05]  /*19e0*/  SEL R6, R6, R25, !P4 ;  /* 0x0000001906067207 */ /* 0x000fca0006000000 */
[----:B------:R-:W-:Y:S05]  /*19f0*/  @P0 BRA `(.L_x_199) ;  /* 0x0000010000000947 */ /* 0x000fea0003800000 */
[----:B------:R-:W-:Y:S02]  /*1a00*/  IADD3 R22, P2, R15, -UR8, RZ ;  /* 0x800000080f167c10 */ /* 0x000fe4000ff5e0ff */
[----:B------:R-:W-:Y:S02]  /*1a10*/  SHF.R.S32.HI R21, RZ, 0x1f, R23 ;  /* 0x0000001fff157819 */ /* 0x000fe40000011417 */
[----:B------:R-:W-:Y:S02]  /*1a20*/  ISETP.GT.U32.AND P0, PT, R22, R23, PT ;  /* 0x000000171600720c */ /* 0x000fe40003f04070 */
[----:B------:R-:W-:-:S04]  /*1a30*/  IADD3.X R22, R5, ~UR7, RZ, P2, !PT ;  /* 0x8000000705167c10 */ /* 0x000fc800097fe4ff */
[----:B------:R-:W-:-:S13]  /*1a40*/  ISETP.GT.AND.EX P0, PT, R22, R21, PT, P0 ;  /* 0x000000151600720c */ /* 0x000fda0003f04300 */
[----:B------:R-:W-:Y:S05]  /*1a50*/  @!P0 BRA `(.L_x_199) ;  /* 0x000000a000008947 */ /* 0x000fea0003800000 */
[----:B------:R-:W-:Y:S01]  /*1a60*/  IADD3 R24, P0, R23, UR8, RZ ;  /* 0x0000000817187c10 */ /* 0x000fe2000ff1e0ff */
[----:B------:R-:W-:Y:S01]  /*1a70*/  IMAD R20, R5, R18, RZ ;  /* 0x0000001205147224 */ /* 0x000fe200078e02ff */
[----:B------:R-:W-:Y:S02]  /*1a80*/  SHF.R.S32.HI R22, RZ, 0x1f, R18 ;  /* 0x0000001fff167819 */ /* 0x000fe40000011412 */
[----:B------:R-:W-:-:S03]  /*1a90*/  IADD3.X R25, R21, UR7, RZ, P0, !PT ;  /* 0x0000000715197c10 */ /* 0x000fc600087fe4ff */
[C---:B------:R-:W-:Y:S02]  /*1aa0*/  IMAD R20, R15.reuse, R22, R20 ;  /* 0x000000160f147224 */ /* 0x040fe400078e0214 */
[----:B------:R-:W-:-:S04]  /*1ab0*/  IMAD.WIDE.U32 R24, R15, R18, R24 ;  /* 0x000000120f187225 */ /* 0x000fc800078e0018 */
[----:B------:R-:W-:Y:S01]  /*1ac0*/  IMAD.IADD R20, R25, 0x1, R20 ;  /* 0x0000000119147824 */ /* 0x000fe200078e0214 */
[----:B------:R-:W-:-:S04]  /*1ad0*/  LEA R26, P0, R24, c[0x0][0x208], 0x2 ;  /* 0x00008200181a7a11 */ /* 0x000fc800078010ff */
[----:B------:R-:W-:-:S05]  /*1ae0*/  LEA.HI.X R27, R24, c[0x0][0x20c], R20, 0x2, P0 ;  /* 0x00008300181b7a11 */ /* 0x000fca00000f1414 */
[----:B------:R0:W5:Y:S04]  /*1af0*/  LDG.E R20, [R26.64] ;  /* 0x0000000a1a147981 */ /* 0x000168000c1e1900 */
.L_x_199:
[----:B------:R-:W-:Y:S05]  /*1b00*/  BSYNC B0 ;  /* 0x0000000000007941 */ /* 0x000fea0003800000 */
.L_x_198:
[C---:B------:R-:W-:Y:S01]  /*1b10*/  ISETP.GT.AND P0, PT, R17.reuse, 0x7f, PT ;  /* 0x0000007f1100780c */ /* 0x040fe20003f04270 */
[----:B------:R-:W-:Y:S01]  /*1b20*/  IMAD.MOV.U32 R29, RZ, RZ, -0x800000 ;  /* 0xff800000ff1d7424 */ /* 0x000fe200078e00ff */
[----:B------:R-:W-:Y:S01]  /*1b30*/  LOP3.LUT P2, RZ, R17, 0x7, RZ, 0xc0, !PT ;  /* 0x0000000711ff7812 */ /* 0x000fe2000784c0ff */
[----:B------:R-:W-:Y:S01]  /*1b40*/  IMAD R19, R6, R19, RZ ;  /* 0x0000001306137224 */ /* 0x000fe200078e02ff */
[----:B------:R-:W-:Y:S01]  /*1b50*/  ISETP.GT.AND P3, PT, R3, RZ, PT ;  /* 0x000000ff0300720c */ /* 0x000fe20003f64270 */
[----:B------:R-:W-:Y:S01]  /*1b60*/  BSSY B1, `(.L_x_200) ;  /* 0x00001ec000017945 */ /* 0x000fe20003800000 */
[----:B------:R-:W-:Y:S01]  /*1b70*/  ISETP.GT.OR P2, PT, R17, 0x7f, P2 ;  /* 0x0000007f1100780c */ /* 0x000fe20001744670 */
[----:B------:R-:W-:-:S06]  /*1b80*/  IMAD.MOV.U32 R28, RZ, RZ, 0x7f800000 ;  /* 0x7f800000ff1c7424 */ /* 0x000fcc00078e00ff */
[----:B------:R-:W-:Y:S01]  /*1b90*/  @!P0 IMAD R23, R18, 0x11, R23 ;  /* 0x0000001112178824 */ /* 0x000fe200078e0217 */
[----:B------:R-:W-:-:S04]  /*1ba0*/  @!P0 LEA.HI R21, R4, R17, RZ, 0x3 ;  /* 0x0000001104158211 */ /* 0x000fc800078f18ff */
[----:B-----5:R-:W-:Y:S01]  /*1bb0*/  @!P0 STS [R23.X4], R20 ;  /* 0x0000001417008388 */ /* 0x020fe20000004800 */
[----:B------:R-:W-:Y:S02]  /*1bc0*/  @!P0 LOP3.LUT R22, R21, 0xfffffff8, RZ, 0xc0, !PT ;  /* 0xfffffff815168812 */ /* 0x000fe400078ec0ff */
[----:B------:R-:W-:-:S03]  /*1bd0*/  @!P0 SHF.R.S32.HI R21, RZ, 0x3, R21 ;  /* 0x00000003ff158819 */ /* 0x000fc60000011415 */
[----:B------:R-:W-:-:S04]  /*1be0*/  @!P0 IMAD.IADD R22, R17, 0x1, -R22 ;  /* 0x0000000111168824 */ /* 0x000fc800078e0a16 */
[----:B------:R-:W-:Y:S01]  /*1bf0*/  @!P0 IMAD R21, R22, 0x11, R21 ;  /* 0x0000001116158824 */ /* 0x000fe200078e0215 */
[----:B------:R-:W-:Y:S06]  /*1c00*/  BAR.SYNC.DEFER_BLOCKING 0x0 ;  /* 0x0000000000007b1d */ /* 0x000fec0000010000 */
[----:B------:R-:W1:Y:S04]  /*1c10*/  @!P0 LDS R29, [R21.X4] ;  /* 0x00000000151d8984 */ /* 0x000e680000004800 */
[----:B-1----:R-:W1:Y:S02]  /*1c20*/  SHFL.BFLY PT, R22, R29, 0x4, 0x1f ;  /* 0x0c801f001d167f89 */ /* 0x002e6400000e0000 */
[----:B-1----:R-:W-:-:S05]  /*1c30*/  FMNMX.FTZ R22, R22, R29, !PT ;  /* 0x0000001d16167209 */ /* 0x002fca0007810000 */
[----:B0-----:R-:W0:Y:S02]  /*1c40*/  SHFL.BFLY PT, R27, R22, 0x2, 0x1f ;  /* 0x0c401f00161b7f89 */ /* 0x001e2400000e0000 */
[----:B0-----:R-:W-:Y:S02]  /*1c50*/  FMNMX.FTZ R27, R22, R27, !PT ;  /* 0x0000001b161b7209 */ /* 0x001fe40007810000 */
[----:B------:R-:W-:-:S03]  /*1c60*/  SHF.R.S32.HI R22, RZ, 0x1f, R3 ;  /* 0x0000001fff167819 */ /* 0x000fc60000011403 */
[----:B------:R-:W0:Y:S02]  /*1c70*/  SHFL.BFLY PT, R18, R27, 0x1, 0x1f ;  /* 0x0c201f001b127f89 */ /* 0x000e2400000e0000 */
[----:B0-----:R-:W-:-:S04]  /*1c80*/  FMNMX.FTZ R18, R27, R18, !PT ;  /* 0x000000121b127209 */ /* 0x001fc80007810000 */
[----:B------:R-:W-:-:S04]  /*1c90*/  FSETP.NEU.FTZ.AND P0, PT, R18, -INF , PT ;  /* 0xff8000001200780b */ /* 0x000fc80003f1d000 */
[----:B------:R-:W-:-:S05]  /*1ca0*/  FSEL R18, R18, RZ, P0 ;  /* 0x000000ff12127208 */ /* 0x000fca0000000000 */
[----:B------:R-:W-:-:S04]  /*1cb0*/  FADD.FTZ R25, -R18, R29 ;  /* 0x0000001d12197221 */ /* 0x000fc80000010100 */
[----:B------:R-:W-:-:S06]  /*1cc0*/  FMUL.FTZ R25, R25, 1.4426950216293334961 ;  /* 0x3fb8aa3b19197820 */ /* 0x000fcc0000410000 */
[----:B------:R-:W0:Y:S02]  /*1cd0*/  MUFU.EX2 R25, R25 ;  /* 0x0000001900197308 */ /* 0x000e240000000800 */
[----:B0-----:R-:W0:Y:S02]  /*1ce0*/  SHFL.BFLY PT, R24, R25, 0x4, 0x1f ;  /* 0x0c801f0019187f89 */ /* 0x001e2400000e0000 */
[----:B0-----:R-:W-:-:S05]  /*1cf0*/  FADD.FTZ R24, R25, R24 ;  /* 0x0000001819187221 */ /* 0x001fca0000010000 */
[----:B------:R-:W0:Y:S02]  /*1d00*/  SHFL.BFLY PT, R23, R24, 0x2, 0x1f ;  /* 0x0c401f0018177f89 */ /* 0x000e2400000e0000 */
[----:B0-----:R-:W-:-:S05]  /*1d10*/  FADD.FTZ R23, R24, R23 ;  /* 0x0000001718177221 */ /* 0x001fca0000010000 */
[----:B------:R-:W0:Y:S02]  /*1d20*/  SHFL.BFLY PT, R20, R23, 0x1, 0x1f ;  /* 0x0c201f0017147f89 */ /* 0x000e2400000e0000 */
[----:B0-----:R-:W-:Y:S01]  /*1d30*/  FADD.FTZ R21, R23, R20 ;  /* 0x0000001417157221 */ /* 0x001fe20000010000 */
[----:B------:R-:W-:Y:S01]  /*1d40*/  LEA.HI.SX32 R20, R3, 0x1, 0x1 ;  /* 0x0000000103147811 */ /* 0x000fe200078f0aff */
[----:B------:R-:W-:-:S03]  /*1d50*/  @!P3 IMAD.MOV R20, RZ, RZ, R22 ;  /* 0x000000ffff14b224 */ /* 0x000fc600078e0216 */
[----:B------:R-:W-:Y:S01]  /*1d60*/  FSETP.NE.FTZ.AND P0, PT, R21, RZ, PT ;  /* 0x000000ff1500720b */ /* 0x000fe20003f15000 */
[----:B------:R-:W-:-:S12]  /*1d70*/  IMAD R6, R19, R20, RZ ;  /* 0x0000001413067224 */ /* 0x000fd800078e02ff */
[----:B------:R-:W0:Y:S02]  /*1d80*/  @P0 MUFU.LG2 R21, R21 ;  /* 0x0000001500150308 */ /* 0x000e240000000c00 */
[----:B0-----:R-:W-:Y:S01]  /*1d90*/  @P0 FFMA.FTZ R28, R21, 0.69314718246459960938, R18 ;  /* 0x3f317218151c0823 */ /* 0x001fe20000010012 */
[----:B------:R-:W-:Y:S05]  /*1da0*/  @P2 BRA `(.L_x_201) ;  /* 0x00001c7000002947 */ /* 0x000fea0003800000 */
[----:B------:R-:W-:Y:S01]  /*1db0*/  ULDC.U8 UR4, c[0x0][0x328] ;  /* 0x0000ca0000047ab9 */ /* 0x000fe20000000000 */
[----:B------:R-:W-:Y:S02]  /*1dc0*/  LEA.HI R4, R4, R17, RZ, 0x3 ;  /* 0x0000001104047211 */ /* 0x000fe400078f18ff */
[----:B------:R-:W-:Y:S02]  /*1dd0*/  ISETP.NE.AND P2, PT, RZ, UR4, PT ;  /* 0x00000004ff007c0c */ /* 0x000fe4000bf45270 */
[----:B------:R-:W-:-:S04]  /*1de0*/  SHF.R.S32.HI R4, RZ, 0x3, R4 ;  /* 0x00000003ff047819 */ /* 0x000fc80000011404 */
[----:B------:R-:W-:-:S04]  /*1df0*/  IADD3 R36, P0, R4, UR8, RZ ;  /* 0x0000000804247c10 */ /* 0x000fc8000ff1e0ff */
[----:B------:R-:W-:-:S03]  /*1e00*/  LEA.HI.X.SX32 R37, R4, UR7, 0x1, P0 ;  /* 0x0000000704257c11 */ /* 0x000fc600080f0eff */
        /* <DEDUP_REMOVED lines=43> */
.L_x_204:
        /* <DEDUP_REMOVED lines=22> */
.L_x_205:
[----:B------:R-:W-:Y:S05]  /*2220*/  BSYNC B0 ;  /* 0x0000000000007941 */ /* 0x000fea0003800000 */
.L_x_203:
[----:B------:R-:W-:Y:S01]  /*2230*/  LOP3.LUT R19, R17, R0, RZ, 0xfc, !PT ;  /* 0x0000000011137212 */ /* 0x000fe200078efcff */
[----:B------:R-:W-:Y:S03]  /*2240*/  BSSY B0, `(.L_x_206) ;  /* 0x0000028000007945 */ /* 0x000fe60003800000 */
[----:B------:R-:W-:-:S13]  /*2250*/  ISETP.NE.U32.AND P0, PT, R19, RZ, PT ;  /* 0x000000ff1300720c */ /* 0x000fda0003f05070 */
[----:B------:R-:W-:Y:S05]  /*2260*/  @!P0 BRA `(.L_x_207) ;  /* 0x000000f000008947 */ /* 0x000fea0003800000 */
[----:B------:R-:W-:Y:S01]  /*2270*/  IMAD.MOV.U32 R24, RZ, RZ, R30 ;  /* 0x000000ffff187224 */ /* 0x000fe200078e001e */
[----:B------:R-:W-:Y:S02]  /*2280*/  MOV R23, R0 ;  /* 0x0000000000177202 */ /* 0x000fe40000000f00 */
[----:B------:R-:W-:Y:S02]  /*2290*/  MOV R22, 0x22b0 ;  /* 0x000022b000167802 */ /* 0x000fe40000000f00 */
[----:B------:R-:W-:Y:S05]  /*22a0*/  CALL.REL.NOINC `($__internal_4_$__cuda_sm20_div_s64) ;  /* 0x0000231000007944 */ /* 0x000fea0003c00000 */
        /* <DEDUP_REMOVED lines=11> */
.L_x_207:
        /* <DEDUP_REMOVED lines=22> */
.L_x_208:
[----:B------:R-:W-:Y:S05]  /*24c0*/  BSYNC B0 ;  /* 0x0000000000007941 */ /* 0x000fea0003800000 */
.L_x_206:
        /* <DEDUP_REMOVED lines=11> */
[----:B------:R-:W-:Y:S05]  /*2580*/  CALL.REL.NOINC `($__internal_4_$__cuda_sm20_div_s64) ;  /* 0x0000203000007944 */ /* 0x000fea0003c00000 */
[----:B------:R-:W-:-:S04]  /*2590*/  IADD3 R17, P0, RZ, -R20, RZ ;  /* 0x80000014ff117210 */ /* 0x000fc80007f1e0ff */
[----:B------:R-:W-:Y:S01]  /*25a0*/  IADD3.X R18, RZ, ~R21, RZ, P0, !PT ;  /* 0x80000015ff127210 */ /* 0x000fe200007fe4ff */
[----:B------:R-:W-:-:S04]  /*25b0*/  IMAD.WIDE.U32 R36, R5, R17, R36 ;  /* 0x0000001105247225 */ /* 0x000fc800078e0024 */
[----:B------:R-:W-:-:S04]  /*25c0*/  IMAD R18, R18, R5, RZ ;  /* 0x0000000512127224 */ /* 0x000fc800078e02ff */
[----:B------:R-:W-:-:S05]  /*25d0*/  IMAD R4, R4, R17, R18 ;  /* 0x0000001104047224 */ /* 0x000fca00078e0212 */
[----:B------:R-:W-:Y:S01]  /*25e0*/  IADD3 R4, R37, R4, RZ ;  /* 0x0000000425047210 */ /* 0x000fe20007ffe0ff */
[----:B------:R-:W-:Y:S05]  /*25f0*/  BRA `(.L_x_211) ;  /* 0x0000016000007947 */ /* 0x000fea0003800000 */
.L_x_210:
        /* <DEDUP_REMOVED lines=22> */
.L_x_211:
[----:B------:R-:W-:Y:S05]  /*2760*/  BSYNC B0 ;  /* 0x0000000000007941 */ /* 0x000fea0003800000 */
.L_x_209:
        /* <DEDUP_REMOVED lines=38> */
[----:B------:R-:W-:Y:S05]  /*29d0*/  CALL.REL.NOINC `($__internal_4_$__cuda_sm20_div_s64) ;  /* 0x00001be000007944 */ /* 0x000fea0003c00000 */
        /* <DEDUP_REMOVED lines=12> */
.L_x_213:
        /* <DEDUP_REMOVED lines=23> */
.L_x_214:
[----:B------:R-:W-:Y:S05]  /*2c10*/  BSYNC B0 ;  /* 0x0000000000007941 */ /* 0x000fea0003800000 */
.L_x_212:
        /* <DEDUP_REMOVED lines=19> */
.L_x_216:
        /* <DEDUP_REMOVED lines=22> */
.L_x_217:
[----:B------:R-:W-:Y:S05]  /*2eb0*/  BSYNC B0 ;  /* 0x0000000000007941 */ /* 0x000fea0003800000 */
.L_x_215:
        /* <DEDUP_REMOVED lines=10> */
[----:B------:R-:W-:Y:S02]  /*2f60*/  IADD3 R17, P0, RZ, -R20, RZ ;  /* 0x80000014ff117210 */ /* 0x000fe40007f1e0ff */
[----:B------:R-:W-:Y:S02]  /*2f70*/  MOV R22, R42 ;  /* 0x0000002a00167202 */ /* 0x000fe40000000f00 */
[----:B------:R-:W-:Y:S02]  /*2f80*/  IADD3.X R18, RZ, ~R21, RZ, P0, !PT ;  /* 0x80000015ff127210 */ /* 0x000fe400007fe4ff */
[----:B------:R-:W-:-:S03]  /*2f90*/  MOV R23, R43 ;  /* 0x0000002b00177202 */ /* 0x000fc60000000f00 */
[----:B------:R-:W-:Y:S02]  /*2fa0*/  IMAD R18, R18, R13, RZ ;  /* 0x0000000d12127224 */ /* 0x000fe400078e02ff */
[----:B------:R-:W-:-:S04]  /*2fb0*/  IMAD.WIDE.U32 R22, R13, R17, R22 ;  /* 0x000000110d167225 */ /* 0x000fc800078e0016 */
[----:B------:R-:W-:Y:S01]  /*2fc0*/  IMAD R17, R12, R17, R18 ;  /* 0x000000110c117224 */ /* 0x000fe200078e0212 */
[----:B------:R-:W-:-:S04]  /*2fd0*/  MOV R13, R22 ;  /* 0x00000016000d7202 */ /* 0x000fc80000000f00 */
[----:B------:R-:W-:Y:S01]  /*2fe0*/  IADD3 R17, R23, R17, RZ ;  /* 0x0000001117117210 */ /* 0x000fe20007ffe0ff */
[----:B------:R-:W-:Y:S05]  /*2ff0*/  BRA `(.L_x_220) ;  /* 0x0000017000007947 */ /* 0x000fea0003800000 */
.L_x_219:
        /* <DEDUP_REMOVED lines=12> */
[----:B------:R-:W-:Y:S02]  /*30c0*/  IMAD R18, R13, R17, R42 ;  /* 0x000000110d127224 */ /* 0x000fe400078e022a */
[----:B------:R-:W-:-:S03]  /*30d0*/  IMAD.MOV.U32 R17, RZ, RZ, RZ ;  /* 0x000000ffff117224 */ /* 0x000fc600078e00ff */
        /* <DEDUP_REMOVED lines=9> */
.L_x_220:
[----:B------:R-:W-:Y:S05]  /*3170*/  BSYNC B0 ;  /* 0x0000000000007941 */ /* 0x000fea0003800000 */
.L_x_218:
[----:B------:R-:W-:Y:S01]  /*3180*/  SHF.R.S32.HI R19, RZ, 0x1f, R7 ;  /* 0x0000001fff137819 */ /* 0x000fe20000011407 */
[-C--:B------:R-:W-:Y:S01]  /*3190*/  IMAD R12, R21, R7.reuse, RZ ;  /* 0x00000007150c7224 */ /* 0x080fe200078e02ff */
[----:B------:R-:W-:Y:S01]  /*31a0*/  SHF.R.S32.HI R18, RZ, 0x1f, R2 ;  /* 0x0000001fff127819 */ /* 0x000fe20000011402 */
[----:B------:R-:W-:Y:S01]  /*31b0*/  IMAD.WIDE.U32 R42, R20, R7, RZ ;  /* 0x00000007142a7225 */ /* 0x000fe200078e00ff */
[----:B------:R-:W-:Y:S03]  /*31c0*/  BSSY B0, `(.L_x_221) ;  /* 0x0000039000007945 */ /* 0x000fe60003800000 */
[----:B------:R-:W-:Y:S01]  /*31d0*/  IMAD R7, R19, R20, R12 ;  /* 0x0000001413077224 */ /* 0x000fe200078e020c */
[----:B------:R-:W-:Y:S01]  /*31e0*/  LOP3.LUT R12, R41, R10, RZ, 0xfc, !PT ;  /* 0x0000000a290c7212 */ /* 0x000fe200078efcff */
[----:B------:R-:W-:Y:S02]  /*31f0*/  IMAD R47, R25, c[0x0][0x214], RZ ;  /* 0x00008500192f7a24 */ /* 0x000fe400078e02ff */
[-C--:B------:R-:W-:Y:S01]  /*3200*/  IMAD R17, R17, R2.reuse, RZ ;  /* 0x0000000211117224 */ /* 0x080fe200078e02ff */
        /* <DEDUP_REMOVED lines=16> */
[----:B------:R-:W-:Y:S05]  /*3310*/  CALL.REL.NOINC `($__internal_4_$__cuda_sm20_div_s64) ;  /* 0x000012a000007944 */ /* 0x000fea0003c00000 */
        /* <DEDUP_REMOVED lines=12> */
.L_x_222:
        /* <DEDUP_REMOVED lines=23> */
.L_x_223:
[----:B------:R-:W-:Y:S05]  /*3550*/  BSYNC B0 ;  /* 0x0000000000007941 */ /* 0x000fea0003800000 */
.L_x_221:
        /* <DEDUP_REMOVED lines=29> */
.L_x_225:
        /* <DEDUP_REMOVED lines=23> */
.L_x_226:
[----:B------:R-:W-:Y:S05]  /*38a0*/  BSYNC B0 ;  /* 0x0000000000007941 */ /* 0x000fea0003800000 */
.L_x_224:
[----:B------:R-:W-:-:S04]  /*38b0*/  IADD3 R31, P1, P0, R36, R32, R30 ;  /* 0x00000020241f7210 */ /* 0x000fc8000783e01e */
[----:B------:R-:W-:Y:S02]  /*38c0*/  IADD3 R31, P3, P2, R42, R31, R46 ;  /* 0x0000001f2a1f7210 */ /* 0x000fe40007a7e02e */
[----:B------:R-:W-:Y:S01]  /*38d0*/  IADD3.X R0, R4, R5, R0, P1, P0 ;  /* 0x0000000504007210 */ /* 0x000fe20000fe0400 */
[----:B------:R-:W-:Y:S01]  /*38e0*/  IMAD R5, R21, R6, RZ ;  /* 0x0000000615057224 */ /* 0x000fe200078e02ff */
[----:B------:R-:W-:Y:S02]  /*38f0*/  IADD3 R44, P1, P0, R48, R31, R44 ;  /* 0x0000001f302c7210 */ /* 0x000fe4000783e02c */
[----:B------:R-:W-:Y:S02]  /*3900*/  IADD3.X R0, R7, R0, R2, P3, P2 ;  /* 0x0000000007007210 */ /* 0x000fe40001fe4402 */
[----:B------:R-:W-:Y:S02]  /*3910*/  SHF.R.S32.HI R2, RZ, 0x1f, R6 ;  /* 0x0000001fff027819 */ /* 0x000fe40000011406 */
[----:B------:R-:W-:-:S02]  /*3920*/  IADD3.X R45, R11, R0, R12, P1, P0 ;  /* 0x000000000b2d7210 */ /* 0x000fc40000fe040c */
[----:B------:R-:W-:Y:S01]  /*3930*/  SHF.R.S32.HI R0, RZ, 0x1f, R3 ;  /* 0x0000001fff007819 */ /* 0x000fe20000011403 */
[-C--:B------:R-:W-:Y:S02]  /*3940*/  IMAD R2, R2, R20.reuse, R5 ;  /* 0x0000001402027224 */ /* 0x080fe400078e0205 */
[----:B------:R-:W-:-:S04]  /*3950*/  IMAD.WIDE.U32 R44, R6, R20, R44 ;  /* 0x00000014062c7225 */ /* 0x000fc800078e002c */
[----:B------:R-:W-:Y:S02]  /*3960*/  IMAD R5, R8, R3, RZ ;  /* 0x0000000308057224 */ /* 0x000fe400078e02ff */
        /* <DEDUP_REMOVED lines=8> */
.L_x_202:
[----:B------:R-:W-:-:S04]  /*39f0*/  LEA R2, P0, R36, c[0x0][0x200], 0x2 ;  /* 0x0000800024027a11 */ /* 0x000fc800078010ff */
[----:B------:R-:W-:-:S05]  /*3a00*/  LEA.HI.X R3, R36, c[0x0][0x204], R37, 0x2, P0 ;  /* 0x0000810024037a11 */ /* 0x000fca00000f1425 */
[----:B------:R0:W-:Y:S04]  /*3a10*/  STG.E [R2.64], R28 ;  /* 0x0000001c02007986 */ /* 0x0001e8000c10190a */
.L_x_201:
[----:B------:R-:W-:Y:S05]  /*3a20*/  BSYNC B1 ;  /* 0x0000000000017941 */ /* 0x000fea0003800000 */
.L_x_200:
[----:B0-----:R-:W0:Y:S01]  /*3a30*/  S2R R2, SR_TID.X ;  /* 0x0000000000027919 */ /* 0x001e220000002100 */
[----:B------:R-:W-:Y:S01]  /*3a40*/  IMAD.MOV.U32 R13, RZ, RZ, RZ ;  /* 0x000000ffff0d7224 */ /* 0x000fe200078e00ff */
[----:B------:R-:W-:Y:S01]  /*3a50*/  CS2R R10, SRZ ;  /* 0x00000000000a7805 */ /* 0x000fe2000001ff00 */
[----:B------:R-:W-:Y:S01]  /*3a60*/  CS2R R8, SRZ ;  /* 0x0000000000087805 */ /* 0x000fe2000001ff00 */
[----:B------:R-:W-:Y:S01]  /*3a70*/  CS2R R6, SRZ ;  /* 0x0000000000067805 */ /* 0x000fe2000001ff00 */
[----:B------:R-:W-:Y:S01]  /*3a80*/  CS2R R4, SRZ ;  /* 0x0000000000047805 */ /* 0x000fe2000001ff00 */
[----:B0-----:R-:W-:-:S04]  /*3a90*/  SHF.R.S32.HI R3, RZ, 0x1f, R2 ;  /* 0x0000001fff037819 */ /* 0x001fc80000011402 */
[----:B------:R-:W-:-:S04]  /*3aa0*/  LEA.HI R0, R3, R2, RZ, 0x3 ;  /* 0x0000000203007211 */ /* 0x000fc800078f18ff */
[----:B------:R-:W-:-:S05]  /*3ab0*/  LOP3.LUT R35, R0, 0xfffffff8, RZ, 0xc0, !PT ;  /* 0xfffffff800237812 */ /* 0x000fca00078ec0ff */
[----:B------:R-:W-:-:S05]  /*3ac0*/  IMAD.IADD R35, R2, 0x1, -R35 ;  /* 0x0000000102237824 */ /* 0x000fca00078e0a23 */
[----:B------:R-:W-:-:S04]  /*3ad0*/  ISETP.GE.AND P0, PT, R35, c[0x0][0x314], PT ;  /* 0x0000c50023007a0c */ /* 0x000fc80003f06270 */
[----:B------:R-:W-:-:S13]  /*3ae0*/  ISETP.LT.AND P0, PT, R2, 0x80, !P0 ;  /* 0x000000800200780c */ /* 0x000fda0004701270 */
[----:B------:R-:W-:Y:S01]  /*3af0*/  @P0 FADD.FTZ R3, -R28, R29 ;  /* 0x0000001d1c030221 */ /* 0x000fe20000010100 */
[----:B------:R-:W-:Y:S01]  /*3b00*/  SHF.R.S32.HI R28, RZ, 0x3, R0 ;  /* 0x00000003ff1c7819 */ /* 0x000fe20000011400 */
[----:B------:R-:W-:Y:S02]  /*3b10*/  IMAD.MOV.U32 R0, RZ, RZ, c[0x0][0x314] ;  /* 0x0000c500ff007624 */ /* 0x000fe400078e00ff */
[----:B------:R-:W-:Y:S02]  /*3b20*/  @P0 FMUL.FTZ R3, R3, 1.4426950216293334961 ;  /* 0x3fb8aa3b03030820 */ /* 0x000fe40000410000 */
[C---:B------:R-:W-:Y:S02]  /*3b30*/  @P0 IMAD R2, R35.reuse, 0x11, R28 ;  /* 0x0000001123020824 */ /* 0x040fe400078e021c */
[----:B------:R-:W-:Y:S02]  /*3b40*/  IMAD.SHL.U32 R35, R35, 0x4, RZ ;  /* 0x0000000423237824 */ /* 0x000fe400078e00ff */
[----:B------:R-:W0:Y:S03]  /*3b50*/  @P0 MUFU.EX2 R3, R3 ;  /* 0x0000000300030308 */ /* 0x000e260000000800 */
[----:B------:R-:W-:-:S02]  /*3b60*/  IADD3 R34, R35, 0x20, RZ ;  /* 0x0000002023227810 */ /* 0x000fc40007ffe0ff */
[----:B------:R-:W-:Y:S01]  /*3b70*/  IADD3 R33, R35, 0x40, RZ ;  /* 0x0000004023217810 */ /* 0x000fe20007ffe0ff */
[----:B0-----:R0:W-:Y:S04]  /*3b80*/  @P0 STS [R2.X4], R3 ;  /* 0x0000000302000388 */ /* 0x0011e80000004800 */
[----:B------:R-:W-:Y:S01]  /*3b90*/  BAR.SYNC.DEFER_BLOCKING 0x0 ;  /* 0x0000000000007b1d */ /* 0x000fe20000010000 */
[----:B------:R-:W-:Y:S01]  /*3ba0*/  ISETP.GE.AND P0, PT, R0, 0x1, PT ;  /* 0x000000010000780c */ /* 0x000fe20003f06270 */
[----:B------:R-:W-:Y:S01]  /*3bb0*/  IMAD.MOV.U32 R0, RZ, RZ, RZ ;  /* 0x000000ffff007224 */ /* 0x000fe200078e00ff */
[----:B0-----:R-:W-:-:S11]  /*3bc0*/  CS2R R2, SRZ ;  /* 0x0000000000027805 */ /* 0x001fd6000001ff00 */
        /* <DEDUP_REMOVED lines=24> */
.L_x_230:
        /* <DEDUP_REMOVED lines=15> */
.L_x_229:
[----:B------:R-:W-:Y:S05]  /*3e40*/  BSYNC B0 ;  /* 0x0000000000007941 */ /* 0x000fea0003800000 */
.L_x_228:
        /* <DEDUP_REMOVED lines=19> */
.L_x_227:
        /* <DEDUP_REMOVED lines=42> */
[-C--:B------:R-:W-:Y:S01]  /*4220*/  @!P1 LOP3.LUT R4, RZ, R5.reuse, RZ, 0x33, !PT ;  /* 0x00000005ff049212 */ /* 0x080fe200078e33ff */
[----:B0-----:R-:W-:Y:S02]  /*4230*/  IMAD.MOV R2, RZ, RZ, -R13 ;  /* 0x000000ffff027224 */ /* 0x001fe400078e0a0d */
[----:B------:R-:W-:Y:S02]  /*4240*/  IMAD.MOV.U32 R12, RZ, RZ, RZ ;  /* 0x000000ffff0c7224 */ /* 0x000fe400078e00ff */
[----:B------:R-:W-:Y:S02]  /*4250*/  IMAD R5, R4, R5, RZ ;  /* 0x0000000504057224 */ /* 0x000fe400078e02ff */
[----:B------:R-:W-:Y:S02]  /*4260*/  IMAD R2, R2, R3, RZ ;  /* 0x0000000302027224 */ /* 0x000fe400078e02ff */
[----:B------:R-:W-:-:S02]  /*4270*/  IMAD.IADD R10, R28, 0x1, -R5 ;  /* 0x000000011c0a7824 */ /* 0x000fc400078e0a05 */
        /* <DEDUP_REMOVED lines=29> */
[----:B------:R-:W-:Y:S02]  /*4450*/  IMAD R0, R0, c[0x0][0x1e8], RZ ;  /* 0x00007a0000007a24 */ /* 0x000fe400078e02ff */
[----:B------:R-:W-:Y:S02]  /*4460*/  IMAD.IADD R13, R13, 0x1, R2 ;  /* 0x000000010d0d7824 */ /* 0x000fe400078e0202 */
        /* <DEDUP_REMOVED lines=21> */
        .weak           $__internal_4_$__cuda_sm20_div_s64
        .type           $__internal_4_$__cuda_sm20_div_s64,@function
        .size           $__internal_4_$__cuda_sm20_div_s64,(.L_x_6068 - $__internal_4_$__cuda_sm20_div_s64)
$__internal_4_$__cuda_sm20_div_s64:
        /* <DEDUP_REMOVED lines=29> */
[----:B------:R-:W-:-:S04]  /*4790*/  IMAD.X R26, RZ, RZ, ~R26, P0 ;  /* 0x000000ffff1a7224 */ /* 0x000fc800000e0e1a */
[----:B------:R-:W-:-:S04]  /*47a0*/  IMAD.WIDE.U32 R34, P5, R35, R26, R34 ;  /* 0x0000001a23227225 */ /* 0x000fc800078a0022 */
[C---:B------:R-:W-:Y:S02]  /*47b0*/  IMAD R21, R27.reuse, R26, RZ ;  /* 0x0000001a1b157224 */ /* 0x040fe400078e02ff */
[----:B------:R-:W-:-:S04]  /*47c0*/  IMAD.HI.U32 R20, P4, R27, R20, R34 ;  /* 0x000000141b147227 */ /* 0x000fc80007880022 */
[----:B------:R-:W-:Y:S01]  /*47d0*/  IMAD.HI.U32 R19, R27, R26, RZ ;  /* 0x0000001a1b137227 */ /* 0x000fe200078e00ff */
[----:B------:R-:W-:Y:S02]  /*47e0*/  IADD3 R21, P3, R21, R20, RZ ;  /* 0x0000001415157210 */ /* 0x000fe40007f7e0ff */
[-C--:B------:R-:W-:Y:S01]  /*47f0*/  IADD3 R20, P0, RZ, -R18.reuse, RZ ;  /* 0x80000012ff147210 */ /* 0x080fe20007f1e0ff */
[----:B------:R-:W-:Y:S02]  /*4800*/  IMAD.X R27, R19, 0x1, R27, P5 ;  /* 0x00000001131b7824 */ /* 0x000fe400028e061b */
[----:B------:R-:W-:Y:S01]  /*4810*/  IMAD.MOV.U32 R35, RZ, RZ, RZ ;  /* 0x000000ffff237224 */ /* 0x000fe200078e00ff */
[----:B------:R-:W-:Y:S01]  /*4820*/  SEL R20, R20, R18, !P2 ;  /* 0x0000001214147207 */ /* 0x000fe20005000000 */
[----:B------:R-:W-:-:S04]  /*4830*/  IMAD.X R26, RZ, RZ, ~R17, P0 ;  /* 0x000000ffff1a7224 */ /* 0x000fc800000e0e11 */
        /* <DEDUP_REMOVED lines=14> */
[-C--:B------:R-:W-:Y:S01]  /*4920*/  IMAD R34, R26, R38.reuse, R21 ;  /* 0x000000261a227224 */ /* 0x080fe200078e0215 */
[----:B------:R-:W-:-:S03]  /*4930*/  IADD3 R21, P3, R20, -R38, RZ ;  /* 0x8000002614157210 */ /* 0x000fc60007f7e0ff */
[----:B------:R-:W-:Y:S01]  /*4940*/  IMAD.X R19, R19, 0x1, ~R34, P0 ;  /* 0x0000000113137824 */ /* 0x000fe200000e0e22 */
[----:B------:R-:W-:-:S04]  /*4950*/  IADD3 R34, P2, R27, 0x1, RZ ;  /* 0x000000011b227810 */ /* 0x000fc80007f5e0ff */
[----:B------:R-:W-:-:S04]  /*4960*/  ISETP.GE.U32.AND.EX P4, PT, R19, R39, PT, P4 ;  /* 0x000000271300720c */ /* 0x000fc80003f86140 */
[----:B------:R-:W-:Y:S01]  /*4970*/  SEL R21, R21, R20, P4 ;  /* 0x0000001415157207 */ /* 0x000fe20002000000 */
[----:B------:R-:W-:Y:S01]  /*4980*/  IMAD.X R20, R19, 0x1, ~R39, P3 ;  /* 0x0000000113147824 */ /* 0x000fe200018e0e27 */
[----:B------:R-:W-:Y:S02]  /*4990*/  SEL R34, R34, R27, P4 ;  /* 0x0000001b22227207 */ /* 0x000fe40002000000 */
[----:B------:R-:W-:Y:S01]  /*49a0*/  ISETP.GE.U32.AND P0, PT, R21, R38, PT ;  /* 0x000000261500720c */ /* 0x000fe20003f06070 */
[----:B------:R-:W-:Y:S01]  /*49b0*/  IMAD.X R21, RZ, RZ, R26, P2 ;  /* 0x000000ffff157224 */ /* 0x000fe200010e061a */
[----:B------:R-:W-:Y:S02]  /*49c0*/  SEL R19, R20, R19, P4 ;  /* 0x0000001314137207 */ /* 0x000fe40002000000 */
[----:B------:R-:W-:Y:S02]  /*49d0*/  IADD3 R27, P2, R34, 0x1, RZ ;  /* 0x00000001221b7810 */ /* 0x000fe40007f5e0ff */
[----:B------:R-:W-:Y:S01]  /*49e0*/  SEL R21, R21, R26, P4 ;  /* 0x0000001a15157207 */ /* 0x000fe20002000000 */
[----:B------:R-:W-:Y:S01]  /*49f0*/  IMAD.MOV.U32 R26, RZ, RZ, R22 ;  /* 0x000000ffff1a7224 */ /* 0x000fe200078e0016 */
[----:B------:R-:W-:-:S02]  /*4a00*/  ISETP.GE.U32.AND.EX P0, PT, R19, R39, PT, P0 ;  /* 0x000000271300720c */ /* 0x000fc40003f06100 */
[----:B------:R-:W-:Y:S02]  /*4a10*/  IADD3.X R20, RZ, R21, RZ, P2, !PT ;  /* 0x00000015ff147210 */ /* 0x000fe400017fe4ff */
[----:B------:R-:W-:Y:S02]  /*4a20*/  SEL R27, R27, R34, P0 ;  /* 0x000000221b1b7207 */ /* 0x000fe40000000000 */
[----:B------:R-:W-:Y:S02]  /*4a30*/  LOP3.LUT R19, R23, R17, RZ, 0x3c, !PT ;  /* 0x0000001117137212 */ /* 0x000fe400078e3cff */
[----:B------:R-:W-:Y:S02]  /*4a40*/  SEL R21, R20, R21, P0 ;  /* 0x0000001514157207 */ /* 0x000fe40000000000 */
[----:B------:R-:W-:Y:S02]  /*4a50*/  IADD3 R20, P2, RZ, -R27, RZ ;  /* 0x8000001bff147210 */ /* 0x000fe40007f5e0ff */
[----:B------:R-:W-:-:S02]  /*4a60*/  ISETP.GE.AND P3, PT, R19, RZ, PT ;  /* 0x000000ff1300720c */ /* 0x000fc40003f66270 */
[----:B------:R-:W-:Y:S01]  /*4a70*/  ISETP.NE.U32.AND P0, PT, R24, RZ, PT ;  /* 0x000000ff1800720c */ /* 0x000fe20003f05070 */
[----:B------:R-:W-:Y:S01]  /*4a80*/  IMAD.X R24, RZ, RZ, ~R21, P2 ;  /* 0x000000ffff187224 */ /* 0x000fe200010e0e15 */
[----:B------:R-:W-:Y:S01]  /*4a90*/  SEL R20, R20, R27, !P3 ;  /* 0x0000001b14147207 */ /* 0x000fe20005800000 */
[----:B------:R-:W-:Y:S01]  /*4aa0*/  IMAD.MOV.U32 R27, RZ, RZ, 0x0 ;  /* 0x00000000ff1b7424 */ /* 0x000fe200078e00ff */
[----:B------:R-:W-:Y:S02]  /*4ab0*/  ISETP.NE.AND.EX P0, PT, R23, RZ, PT, P0 ;  /* 0x000000ff1700720c */ /* 0x000fe40003f05300 */
[----:B------:R-:W-:Y:S02]  /*4ac0*/  SEL R24, R24, R21, !P3 ;  /* 0x0000001518187207 */ /* 0x000fe40005800000 */
[----:B------:R-:W-:Y:S02]  /*4ad0*/  SEL R20, R20, 0xffffffff, P0 ;  /* 0xffffffff14147807 */ /* 0x000fe40000000000 */
[----:B------:R-:W-:Y:S01]  /*4ae0*/  SEL R21, R24, 0xffffffff, P0 ;  /* 0xffffffff18157807 */ /* 0x000fe20000000000 */
[----:B------:R-:W-:Y:S06]  /*4af0*/  RET.REL.NODEC R26 `(_ZN5flash32flash_fwd_splitkv_combine_kernelI23Flash_fwd_kernel_traitsILi96ELi64ELi128ELi4ELb0ELb0EN7cutlass6half_tE19Flash_kernel_traitsILi96ELi64ELi128ELi4ES3_EELi16ELi3ELb0EEEvNS_16Flash_fwd_paramsE) ;  /* 0xffffb5001a007950 */ /* 0x000fec0003c3ffff */
.L_x_231:
        /* <DEDUP_REMOVED lines=16> */
.L_x_6068:


//--------------------- .text._ZN5flash32flash_fwd_splitkv_combine_kernelI23Flash_fwd_kernel_traitsILi96ELi64ELi128ELi4ELb0ELb0EN7cutlass6half_tE19Flash_kernel_traitsILi96ELi64ELi128ELi4ES3_EELi16ELi2ELb0EEEvNS_16Flash_fwd_paramsE --------------------------
	.section	.text._ZN5flash32flash_fwd_splitkv_combine_kernelI23Flash_fwd_kernel_traitsILi96ELi64ELi128ELi4ELb0ELb0EN7cutlass6half_tE19Flash_kernel_traitsILi96ELi64ELi128ELi4ES3_EELi16ELi2ELb0EEEvNS_16Flash_fwd_paramsE,"ax",@progbits
	.sectioninfo	@"SHI_REGISTERS=54"
	.align	128
        .global         _ZN5flash32flash_fwd_splitkv_combine_kernelI23Flash_fwd_kernel_traitsILi96ELi64ELi128ELi4ELb0ELb0EN7cutlass6half_tE19Flash_kernel_traitsILi96ELi64ELi128ELi4ES3_EELi16ELi2ELb0EEEvNS_16Flash_fwd_paramsE
        .type           _ZN5flash32flash_fwd_splitkv_combine_kernelI23Flash_fwd_kernel_traitsILi96ELi64ELi128ELi4ELb0ELb0EN7cutlass6half_tE19Flash_kernel_traitsILi96ELi64ELi128ELi4ES3_EELi16ELi2ELb0EEEvNS_16Flash_fwd_paramsE,@function
        .size           _ZN5flash32flash_fwd_splitkv_combine_kernelI23Flash_fwd_kernel_traitsILi96ELi64ELi128ELi4ELb0ELb0EN7cutlass6half_tE19Flash_kernel_traitsILi96ELi64ELi128ELi4ES3_EELi16ELi2ELb0EEEvNS_16Flash_fwd_paramsE,(.L_x_6069 - _ZN5flash32flash_fwd_splitkv_combine_kernelI23Flash_fwd_kernel_traitsILi96ELi64ELi128ELi4ELb0ELb0EN7cutlass6half_tE19Flash_kernel_traitsILi96ELi64ELi128ELi4ES3_EELi16ELi2ELb0EEEvNS_16Flash_fwd_paramsE)
        .other          _ZN5flash32flash_fwd_splitkv_combine_kernelI23Flash_fwd_kernel_traitsILi96ELi64ELi128ELi4ELb0ELb0EN7cutlass6half_tE19Flash_kernel_traitsILi96ELi64ELi128ELi4ES3_EELi16ELi2ELb0EEEvNS_16Flash_fwd_paramsE,@"STO_CUDA_ENTRY STV_DEFAULT"
_ZN5flash32flash_fwd_splitkv_combine_kernelI23Flash_fwd_kernel_traitsILi96ELi64ELi128ELi4ELb0ELb0EN7cutlass6half_tE19Flash_kernel_traitsILi96ELi64ELi128ELi4ES3_EELi16ELi2ELb0EEEvNS_16Flash_fwd_paramsE:
.text._ZN5flash32flash_fwd_splitkv_combine_kernelI23Flash_fwd_kernel_traitsILi96ELi64ELi128ELi4ELb0ELb0EN7cutlass6half_tE19Flash_kernel_traitsILi96ELi64ELi128ELi4ES3_EELi16ELi2ELb0EEEvNS_16Flash_fwd_paramsE:
        /* <DEDUP_REMOVED lines=23> */
[----:B------:R-:W-:Y:S05]  /*0170*/  CALL.REL.NOINC `($__internal_5_$__cuda_sm20_div_s64) ;  /* 0x0000441000007944 */ /* 0x000fea0003c00000 */
[----:B------:R-:W-:Y:S05]  /*0180*/  BRA `(.L_x_233) ;  /* 0x0000013000007947 */ /* 0x000fea0003800000 */
.L_x_232:
        /* <DEDUP_REMOVED lines=19> */
.L_x_233:
        /* <DEDUP_REMOVED lines=12> */
[----:B------:R-:W-:Y:S05]  /*0380*/  CALL.REL.NOINC `($__internal_5_$__cuda_sm20_div_s64) ;  /* 0x0000420000007944 */ /* 0x000fea0003c00000 */
[----:B------:R-:W-:Y:S02]  /*0390*/  MOV R8, R20 ;  /* 0x0000001400087202 */ /* 0x000fe40000000f00 */
[----:B------:R-:W-:Y:S01]  /*03a0*/  MOV R9, R21 ;  /* 0x0000001500097202 */ /* 0x000fe20000000f00 */
[----:B------:R-:W-:Y:S05]  /*03b0*/  BRA `(.L_x_236) ;  /* 0x0000013000007947 */ /* 0x000fea0003800000 */
.L_x_235:
        /* <DEDUP_REMOVED lines=19> */
.L_x_236:
[----:B------:R-:W-:Y:S05]  /*04f0*/  BSYNC B0 ;  /* 0x0000000000007941 */ /* 0x000fea0003800000 */
.L_x_234:
[----:B------:R-:W-:Y:S01]  /*0500*/  IABS R7, c[0x0][0x214] ;  /* 0x0000850000077a13 */ /* 0x000fe20000000000 */
[----:B------:R-:W-:Y:S01]  /*0510*/  IMAD.MOV.U32 R2, RZ, RZ, c[0x0][0x214] ;  /* 0x00008500ff027624 */ /* 0x000fe200078e00ff */
[----:B------:R-:W-:Y:S01]  /*0520*/  BSSY B0, `(.L_x_237) ;  /* 0x000003b000007945 */ /* 0x000fe20003800000 */
[----:B------:R-:W-:Y:S01]  /*0530*/  IMAD.MOV.U32 R10, RZ, RZ, RZ ;  /* 0x000000ffff0a7224 */ /* 0x000fe200078e00ff */
[----:B------:R-:W0:Y:S02]  /*0540*/  I2F.RP R13, R7 ;  /* 0x00000007000d7306 */ /* 0x000e240000209400 */
[----:B------:R-:W-:-:S04]  /*0550*/  IADD3 R2, R7, -0x1, R2 ;  /* 0xffffffff07027810 */ /* 0x000fc80007ffe002 */
[----:B------:R-:W-:Y:S02]  /*0560*/  IABS R4, R2 ;  /* 0x0000000200047213 */ /* 0x000fe40000000000 */
[----:B0-----:R-:W0:Y:S02]  /*0570*/  MUFU.RCP R12, R13 ;  /* 0x0000000d000c7308 */ /* 0x001e240000001000 */
[----:B0-----:R-:W-:-:S06]  /*0580*/  IADD3 R12, R12, 0xffffffe, RZ ;  /* 0x0ffffffe0c0c7810 */ /* 0x001fcc0007ffe0ff */
[----:B------:R-:W0:Y:S02]  /*0590*/  F2I.FTZ.U32.TRUNC.NTZ R11, R12 ;  /* 0x0000000c000b7305 */ /* 0x000e24000021f000 */
[----:B0-----:R-:W-:-:S04]  /*05a0*/  IMAD.MOV R6, RZ, RZ, -R11 ;  /* 0x000000ffff067224 */ /* 0x001fc800078e0a0b */
        /* <DEDUP_REMOVED lines=31> */
.L_x_238:
        /* <DEDUP_REMOVED lines=19> */
.L_x_239:
[----:B------:R-:W-:Y:S05]  /*08d0*/  BSYNC B0 ;  /* 0x0000000000007941 */ /* 0x000fea0003800000 */
.L_x_237:
        /* <DEDUP_REMOVED lines=74> */
[----:B------:R-:W-:Y:S02]  /*0d80*/  MOV R32, R20 ;  /* 0x0000001400207202 */ /* 0x000fe40000000f00 */
[----:B------:R-:W-:Y:S01]  /*0d90*/  MOV R33, R21 ;  /* 0x0000001500217202 */ /* 0x000fe20000000f00 */
[----:B------:R-:W-:Y:S05]  /*0da0*/  BRA `(.L_x_242) ;  /* 0x0000013000007947 */ /* 0x000fea0003800000 */
.L_x_241:
        /* <DEDUP_REMOVED lines=19> */
.L_x_242:
[----:B------:R-:W-:Y:S05]  /*0ee0*/  BSYNC B0 ;  /* 0x0000000000007941 */ /* 0x000fea0003800000 */
.L_x_240:
[-C--:B------:R-:W-:Y:S01]  /*0ef0*/  IABS R18, R3.reuse ;  /* 0x0000000300127213 */ /* 0x080fe20000000000 */
[----:B------:R-:W-:Y:S01]  /*0f00*/  IMAD.MOV.U32 R7, RZ, RZ, 0x1 ;  /* 0x00000001ff077424 */ /* 0x000fe200078e00ff */
[----:B------:R-:W-:Y:S01]  /*0f10*/  IABS R10, R3 ;  /* 0x00000003000a7213 */ /* 0x000fe20000000000 */
[----:B------:R-:W-:Y:S01]  /*0f20*/  BSSY B0, `(.L_x_243) ;  /* 0x000003a000007945 */ /* 0x000fe20003800000 */
[----:B------:R-:W0:Y:S02]  /*0f30*/  I2F.RP R19, R18 ;  /* 0x0000001200137306 */ /* 0x000e240000209400 */
[----:B------:R-:W-:Y:S01]  /*0f40*/  IADD3 R7, R18, c[0x0][0x214], -R7 ;  /* 0x0000850012077a10 */ /* 0x000fe20007ffe807 */
[----:B------:R-:W-:-:S03]  /*0f50*/  IMAD.MOV R10, RZ, RZ, -R10 ;  /* 0x000000ffff0a7224 */ /* 0x000fc600078e0a0a */
[----:B------:R-:W-:Y:S02]  /*0f60*/  IABS R11, R7 ;  /* 0x00000007000b7213 */ /* 0x000fe40000000000 */
        /* <DEDUP_REMOVED lines=34> */
.L_x_244:
        /* <DEDUP_REMOVED lines=19> */
.L_x_245:
[----:B------:R-:W-:Y:S05]  /*12c0*/  BSYNC B0 ;  /* 0x0000000000007941 */ /* 0x000fea0003800000 */
.L_x_243:
        /* <DEDUP_REMOVED lines=131> */
.L_x_247:
[----:B------:R-:W-:Y:S05]  /*1b00*/  BSYNC B0 ;  /* 0x0000000000007941 */ /* 0x000fea0003800000 */
.L_x_246:
        /* <DEDUP_REMOVED lines=11> */
[----:B------:R-:W-:-:S05]  /*1bc0*/  @!P0 LOP3.LUT R22, R22, 0xfffffffc, RZ, 0xc0, !PT ;  /* 0xfffffffc16168812 */ /* 0x000fca00078ec0ff */
[----:B------:R-:W-:-:S04]  /*1bd0*/  @!P0 IMAD.IADD R21, R17, 0x1, -R22 ;  /* 0x0000000111158824 */ /* 0x000fc800078e0a16 */
[----:B------:R-:W-:Y:S01]  /*1be0*/  @!P0 IMAD R21, R21, 0x44, R22 ;  /* 0x0000004415158824 */ /* 0x000fe200078e0216 */
[----:B------:R-:W-:Y:S01]  /*1bf0*/  BAR.SYNC.DEFER_BLOCKING 0x0 ;  /* 0x0000000000007b1d */ /* 0x000fe20000010000 */
[----:B------:R-:W-:-:S05]  /*1c00*/  SHF.R.S32.HI R22, RZ, 0x1f, R3 ;  /* 0x0000001fff167819 */ /* 0x000fca0000011403 */
[----:B------:R-:W1:Y:S04]  /*1c10*/  @!P0 LDS R29, [R21] ;  /* 0x00000000151d8984 */ /* 0x000e680000000800 */
[----:B-1----:R-:W1:Y:S02]  /*1c20*/  SHFL.BFLY PT, R18, R29, 0x2, 0x1f ;  /* 0x0c401f001d127f89 */ /* 0x002e6400000e0000 */
[----:B-1----:R-:W-:-:S05]  /*1c30*/  FMNMX.FTZ R25, R18, R29, !PT ;  /* 0x0000001d12197209 */ /* 0x002fca0007810000 */
[----:B------:R-:W1:Y:S02]  /*1c40*/  SHFL.BFLY PT, R18, R25, 0x1, 0x1f ;  /* 0x0c201f0019127f89 */ /* 0x000e6400000e0000 */
[----:B-1----:R-:W-:-:S04]  /*1c50*/  FMNMX.FTZ R18, R25, R18, !PT ;  /* 0x0000001219127209 */ /* 0x002fc80007810000 */
[----:B------:R-:W-:-:S04]  /*1c60*/  FSETP.NEU.FTZ.AND P0, PT, R18, -INF , PT ;  /* 0xff8000001200780b */ /* 0x000fc80003f1d000 */
[----:B------:R-:W-:-:S05]  /*1c70*/  FSEL R18, R18, RZ, P0 ;  /* 0x000000ff12127208 */ /* 0x000fca0000000000 */
[----:B------:R-:W-:-:S04]  /*1c80*/  FADD.FTZ R24, -R18, R29 ;  /* 0x0000001d12187221 */ /* 0x000fc80000010100 */
[----:B------:R-:W-:-:S06]  /*1c90*/  FMUL.FTZ R24, R24, 1.4426950216293334961 ;  /* 0x3fb8aa3b18187820 */ /* 0x000fcc0000410000 */
[----:B------:R-:W1:Y:S02]  /*1ca0*/  MUFU.EX2 R24, R24 ;  /* 0x0000001800187308 */ /* 0x000e640000000800 */
[----:B-1----:R-:W1:Y:S02]  /*1cb0*/  SHFL.BFLY PT, R23, R24, 0x2, 0x1f ;  /* 0x0c401f0018177f89 */ /* 0x002e6400000e0000 */
[----:B-1----:R-:W-:-:S05]  /*1cc0*/  FADD.FTZ R23, R24, R23 ;  /* 0x0000001718177221 */ /* 0x002fca0000010000 */
[----:B------:R-:W1:Y:S02]  /*1cd0*/  SHFL.BFLY PT, R20, R23, 0x1, 0x1f ;  /* 0x0c201f0017147f89 */ /* 0x000e6400000e0000 */
[----:B-1----:R-:W-:Y:S01]  /*1ce0*/  FADD.FTZ R21, R23, R20 ;  /* 0x0000001417157221 */ /* 0x002fe20000010000 */
[----:B------:R-:W-:Y:S01]  /*1cf0*/  LEA.HI.SX32 R20, R3, 0x1, 0x1 ;  /* 0x0000000103147811 */ /* 0x000fe200078f0aff */
[----:B------:R-:W-:-:S03]  /*1d00*/  @!P3 IMAD.MOV R20, RZ, RZ, R22 ;  /* 0x000000ffff14b224 */ /* 0x000fc600078e0216 */
[----:B------:R-:W-:Y:S01]  /*1d10*/  FSETP.NE.FTZ.AND P0, PT, R21, RZ, PT ;  /* 0x000000ff1500720b */ /* 0x000fe20003f15000 */
[----:B------:R-:W-:-:S12]  /*1d20*/  IMAD R6, R19, R20, RZ ;  /* 0x0000001413067224 */ /* 0x000fd800078e02ff */
[----:B------:R-:W1:Y:S02]  /*1d30*/  @P0 MUFU.LG2 R21, R21 ;  /* 0x0000001500150308 */ /* 0x000e640000000c00 */
[----:B-1----:R-:W-:Y:S01]  /*1d40*/  @P0 FFMA.FTZ R28, R21, 0.69314718246459960938, R18 ;  /* 0x3f317218151c0823 */ /* 0x002fe20000010012 */
        /* <DEDUP_REMOVED lines=39> */
[----:B0-----:R-:W-:Y:S05]  /*1fc0*/  CALL.REL.NOINC `($__internal_5_$__cuda_sm20_div_s64) ;  /* 0x000025c000007944 */ /* 0x001fea0003c00000 */
        /* <DEDUP_REMOVED lines=10> */
.L_x_252:
[----:B------:R-:W1:Y:S01]  /*2070*/  I2F.U32.RP R20, R40 ;  /* 0x0000002800147306 */ /* 0x000e620000209000 */
[----:B------:R-:W-:Y:S01]  /*2080*/  ISETP.NE.U32.AND P0, PT, R40, RZ, PT ;  /* 0x000000ff2800720c */ /* 0x000fe20003f05070 */
[----:B------:R-:W-:-:S06]  /*2090*/  IMAD.MOV.U32 R43, RZ, RZ, RZ ;  /* 0x000000ffff2b7224 */ /* 0x000fcc00078e00ff */
[----:B-1----:R-:W1:Y:S02]  /*20a0*/  MUFU.RCP R18, R20 ;  /* 0x0000001400127308 */ /* 0x002e640000001000 */
[----:B-1----:R-:W-:-:S06]  /*20b0*/  IADD3 R18, R18, 0xffffffe, RZ ;  /* 0x0ffffffe12127810 */ /* 0x002fcc0007ffe0ff */
[----:B------:R1:W2:Y:S02]  /*20c0*/  F2I.FTZ.U32.TRUNC.NTZ R19, R18 ;  /* 0x0000001200137305 */ /* 0x0002a4000021f000 */
[----:B-1----:R-:W-:Y:S01]  /*20d0*/  HFMA2.MMA R18, -RZ, RZ, 0, 0 ;  /* 0x00000000ff127435 */ /* 0x002fe200000001ff */
[----:B--2---:R-:W-:-:S04]  /*20e0*/  IMAD.MOV R17, RZ, RZ, -R19 ;  /* 0x000000ffff117224 */ /* 0x004fc800078e0a13 */
        /* <DEDUP_REMOVED lines=14> */
.L_x_253:
[----:B------:R-:W-:Y:S05]  /*21d0*/  BSYNC B0 ;  /* 0x0000000000007941 */ /* 0x000fea0003800000 */
.L_x_251:
[----:B------:R-:W-:Y:S01]  /*21e0*/  LOP3.LUT R19, R17, R0, RZ, 0xfc, !PT ;  /* 0x0000000011137212 */ /* 0x000fe200078efcff */
[----:B------:R-:W-:Y:S03]  /*21f0*/  BSSY B0, `(.L_x_254) ;  /* 0x0000028000007945 */ /* 0x000fe60003800000 */
[----:B------:R-:W-:-:S13]  /*2200*/  ISETP.NE.U32.AND P0, PT, R19, RZ, PT ;  /* 0x000000ff1300720c */ /* 0x000fda0003f05070 */
[----:B------:R-:W-:Y:S05]  /*2210*/  @!P0 BRA `(.L_x_255) ;  /* 0x000000f000008947 */ /* 0x000fea0003800000 */
[----:B------:R-:W-:Y:S01]  /*2220*/  IMAD.MOV.U32 R24, RZ, RZ, R30 ;  /* 0x000000ffff187224 */ /* 0x000fe200078e001e */
[----:B------:R-:W-:Y:S02]  /*2230*/  MOV R23, R0 ;  /* 0x0000000000177202 */ /* 0x000fe40000000f00 */
[----:B------:R-:W-:Y:S02]  /*2240*/  MOV R22, 0x2260 ;  /* 0x0000226000167802 */ /* 0x000fe40000000f00 */
[----:B0-----:R-:W-:Y:S05]  /*2250*/  CALL.REL.NOINC `($__internal_5_$__cuda_sm20_div_s64) ;  /* 0x0000233000007944 */ /* 0x001fea0003c00000 */
        /* <DEDUP_REMOVED lines=11> */
.L_x_255:
        /* <DEDUP_REMOVED lines=22> */
.L_x_256:
[----:B------:R-:W-:Y:S05]  /*2470*/  BSYNC B0 ;  /* 0x0000000000007941 */ /* 0x000fea0003800000 */
.L_x_254:
        /* <DEDUP_REMOVED lines=11> */
[----:B0-----:R-:W-:Y:S05]  /*2530*/  CALL.REL.NOINC `($__internal_5_$__cuda_sm20_div_s64) ;  /* 0x0000205000007944 */ /* 0x001fea0003c00000 */
[----:B------:R-:W-:-:S04]  /*2540*/  IADD3 R17, P0, RZ, -R20, RZ ;  /* 0x80000014ff117210 */ /* 0x000fc80007f1e0ff */
[----:B------:R-:W-:Y:S01]  /*2550*/  IADD3.X R18, RZ, ~R21, RZ, P0, !PT ;  /* 0x80000015ff127210 */ /* 0x000fe200007fe4ff */
[----:B------:R-:W-:-:S04]  /*2560*/  IMAD.WIDE.U32 R36, R5, R17, R36 ;  /* 0x0000001105247225 */ /* 0x000fc800078e0024 */
[----:B------:R-:W-:-:S04]  /*2570*/  IMAD R18, R18, R5, RZ ;  /* 0x0000000512127224 */ /* 0x000fc800078e02ff */
[----:B------:R-:W-:-:S05]  /*2580*/  IMAD R4, R4, R17, R18 ;  /* 0x0000001104047224 */ /* 0x000fca00078e0212 */
[----:B------:R-:W-:Y:S01]  /*2590*/  IADD3 R4, R37, R4, RZ ;  /* 0x0000000425047210 */ /* 0x000fe20007ffe0ff */
[----:B------:R-:W-:Y:S05]  /*25a0*/  BRA `(.L_x_259) ;  /* 0x0000016000007947 */ /* 0x000fea0003800000 */
.L_x_258:
        /* <DEDUP_REMOVED lines=22> */
.L_x_259:
[----:B------:R-:W-:Y:S05]  /*2710*/  BSYNC B0 ;  /* 0x0000000000007941 */ /* 0x000fea0003800000 */
.L_x_257:
        /* <DEDUP_REMOVED lines=38> */
[----:B0-----:R-:W-:Y:S05]  /*2980*/  CALL.REL.NOINC `($__internal_5_$__cuda_sm20_div_s64) ;  /* 0x00001c0000007944 */ /* 0x001fea0003c00000 */
        /* <DEDUP_REMOVED lines=12> */
.L_x_261:
[----:B------:R-:W1:Y:S01]  /*2a50*/  I2F.U32.RP R20, R40 ;  /* 0x0000002800147306 */ /* 0x000e620000209000 */
[----:B------:R-:W-:Y:S01]  /*2a60*/  ISETP.NE.U32.AND P0, PT, R40, RZ, PT ;  /* 0x000000ff2800720c */ /* 0x000fe20003f05070 */
[----:B------:R-:W-:-:S06]  /*2a70*/  IMAD.MOV.U32 R41, RZ, RZ, RZ ;  /* 0x000000ffff297224 */ /* 0x000fcc00078e00ff */
[----:B-1----:R-:W1:Y:S02]  /*2a80*/  MUFU.RCP R18, R20 ;  /* 0x0000001400127308 */ /* 0x002e640000001000 */
[----:B-1----:R-:W-:-:S06]  /*2a90*/  IADD3 R18, R18, 0xffffffe, RZ ;  /* 0x0ffffffe12127810 */ /* 0x002fcc0007ffe0ff */
[----:B------:R-:W1:Y:S02]  /*2aa0*/  F2I.FTZ.U32.TRUNC.NTZ R19, R18 ;  /* 0x0000001200137305 */ /* 0x000e64000021f000 */
[----:B-1----:R-:W-:Y:S02]  /*2ab0*/  IMAD.MOV R17, RZ, RZ, -R19 ;  /* 0x000000ffff117224 */ /* 0x002fe400078e0a13 */
        /* <DEDUP_REMOVED lines=16> */
.L_x_262:
[----:B------:R-:W-:Y:S05]  /*2bc0*/  BSYNC B0 ;  /* 0x0000000000007941 */ /* 0x000fea0003800000 */
.L_x_260:
        /* <DEDUP_REMOVED lines=19> */
.L_x_264:
[----:B------:R-:W1:Y:S01]  /*2d00*/  I2F.U32.RP R20, R16 ;  /* 0x0000001000147306 */ /* 0x000e620000209000 */
[----:B------:R-:W-:Y:S01]  /*2d10*/  HFMA2.MMA R22, -RZ, RZ, 0, 0 ;  /* 0x00000000ff167435 */ /* 0x000fe200000001ff */
[----:B------:R-:W-:Y:S01]  /*2d20*/  ISETP.NE.U32.AND P0, PT, R16, RZ, PT ;  /* 0x000000ff1000720c */ /* 0x000fe20003f05070 */
[----:B------:R-:W-:-:S05]  /*2d30*/  IMAD.MOV.U32 R43, RZ, RZ, RZ ;  /* 0x000000ffff2b7224 */ /* 0x000fca00078e00ff */
[----:B-1----:R-:W1:Y:S02]  /*2d40*/  MUFU.RCP R19, R20 ;  /* 0x0000001400137308 */ /* 0x002e640000001000 */
[----:B-1----:R-:W-:-:S06]  /*2d50*/  IADD3 R19, R19, 0xffffffe, RZ ;  /* 0x0ffffffe13137810 */ /* 0x002fcc0007ffe0ff */
[----:B------:R-:W1:Y:S02]  /*2d60*/  F2I.FTZ.U32.TRUNC.NTZ R23, R19 ;  /* 0x0000001300177305 */ /* 0x000e64000021f000 */
[----:B-1----:R-:W-:-:S04]  /*2d70*/  IMAD.MOV R14, RZ, RZ, -R23 ;  /* 0x000000ffff0e7224 */ /* 0x002fc800078e0a17 */
        /* <DEDUP_REMOVED lines=14> */
.L_x_265:
[----:B------:R-:W-:Y:S05]  /*2e60*/  BSYNC B0 ;  /* 0x0000000000007941 */ /* 0x000fea0003800000 */
.L_x_263:
        /* <DEDUP_REMOVED lines=9> */
[----:B0-----:R-:W-:Y:S05]  /*2f00*/  CALL.REL.NOINC `($__internal_5_$__cuda_sm20_div_s64) ;  /* 0x0000168000007944 */ /* 0x001fea0003c00000 */
        /* <DEDUP_REMOVED lines=10> */
.L_x_267:
[----:B------:R-:W1:Y:S01]  /*2fb0*/  I2F.U32.RP R20, R13 ;  /* 0x0000000d00147306 */ /* 0x000e620000209000 */
[----:B------:R-:W-:Y:S01]  /*2fc0*/  IMAD.MOV.U32 R18, RZ, RZ, RZ ;  /* 0x000000ffff127224 */ /* 0x000fe200078e00ff */
[----:B------:R-:W-:Y:S01]  /*2fd0*/  ISETP.NE.U32.AND P0, PT, R13, RZ, PT ;  /* 0x000000ff0d00720c */ /* 0x000fe20003f05070 */
[----:B------:R-:W-:-:S05]  /*2fe0*/  IMAD.MOV.U32 R21, RZ, RZ, RZ ;  /* 0x000000ffff157224 */ /* 0x000fca00078e00ff */
[----:B-1----:R-:W1:Y:S02]  /*2ff0*/  MUFU.RCP R19, R20 ;  /* 0x0000001400137308 */ /* 0x002e640000001000 */
[----:B-1----:R-:W-:-:S06]  /*3000*/  IADD3 R19, R19, 0xffffffe, RZ ;  /* 0x0ffffffe13137810 */ /* 0x002fcc0007ffe0ff */
[----:B------:R-:W1:Y:S02]  /*3010*/  F2I.FTZ.U32.TRUNC.NTZ R19, R19 ;  /* 0x0000001300137305 */ /* 0x000e64000021f000 */
[----:B-1----:R-:W-:-:S04]  /*3020*/  IMAD.MOV R12, RZ, RZ, -R19 ;  /* 0x000000ffff0c7224 */ /* 0x002fc800078e0a13 */
        /* <DEDUP_REMOVED lines=15> */
.L_x_268:
[----:B------:R-:W-:Y:S05]  /*3120*/  BSYNC B0 ;  /* 0x0000000000007941 */ /* 0x000fea0003800000 */
.L_x_266:
        /* <DEDUP_REMOVED lines=25> */
[----:B0-----:R-:W-:Y:S05]  /*32c0*/  CALL.REL.NOINC `($__internal_5_$__cuda_sm20_div_s64) ;  /* 0x000012c000007944 */ /* 0x001fea0003c00000 */
        /* <DEDUP_REMOVED lines=12> */
.L_x_270:
        /* <DEDUP_REMOVED lines=23> */
.L_x_271:
[----:B------:R-:W-:Y:S05]  /*3500*/  BSYNC B0 ;  /* 0x0000000000007941 */ /* 0x000fea0003800000 */
.L_x_269:
        /* <DEDUP_REMOVED lines=29> */
.L_x_273:
        /* <DEDUP_REMOVED lines=23> */
.L_x_274:
[----:B------:R-:W-:Y:S05]  /*3850*/  BSYNC B0 ;  /* 0x0000000000007941 */ /* 0x000fea0003800000 */
.L_x_272:
        /* <DEDUP_REMOVED lines=20> */
.L_x_250:
[----:B------:R-:W-:-:S04]  /*39a0*/  LEA R2, P0, R36, c[0x0][0x200], 0x2 ;  /* 0x0000800024027a11 */ /* 0x000fc800078010ff */
[----:B------:R-:W-:-:S05]  /*39b0*/  LEA.HI.X R3, R36, c[0x0][0x204], R37, 0x2, P0 ;  /* 0x0000810024037a11 */ /* 0x000fca00000f1425 */
[----:B------:R1:W-:Y:S04]  /*39c0*/  STG.E [R2.64], R28 ;  /* 0x0000001c02007986 */ /* 0x0003e8000c10190a */
.L_x_249:
[----:B------:R-:W-:Y:S05]  /*39d0*/  BSYNC B1 ;  /* 0x0000000000017941 */ /* 0x000fea0003800000 */
.L_x_248:
[----:B------:R-:W2:Y:S01]  /*39e0*/  S2R R34, SR_TID.X ;  /* 0x0000000000227919 */ /* 0x000ea20000002100 */
[----:B------:R-:W-:Y:S01]  /*39f0*/  IMAD.MOV.U32 R13, RZ, RZ, RZ ;  /* 0x000000ffff0d7224 */ /* 0x000fe200078e00ff */
[----:B------:R-:W-:Y:S01]  /*3a00*/  CS2R R10, SRZ ;  /* 0x00000000000a7805 */ /* 0x000fe2000001ff00 */
[----:B------:R-:W-:Y:S01]  /*3a10*/  CS2R R8, SRZ ;  /* 0x0000000000087805 */ /* 0x000fe2000001ff00 */
[----:B------:R-:W-:Y:S01]  /*3a20*/  CS2R R6, SRZ ;  /* 0x0000000000067805 */ /* 0x000fe2000001ff00 */
[----:B--2---:R-:W-:-:S04]  /*3a30*/  SHF.R.S32.HI R33, RZ, 0x1f, R34 ;  /* 0x0000001fff217819 */ /* 0x004fc80000011422 */
[CC--:B-1----:R-:W-:Y:S02]  /*3a40*/  LEA.HI R3, R33.reuse, R34.reuse, RZ, 0x2 ;  /* 0x0000002221037211 */ /* 0x0c2fe400078f10ff */
[----:B------:R-:W-:Y:S02]  /*3a50*/  LEA.HI R33, R33, R34, RZ, 0x3 ;  /* 0x0000002221217211 */ /* 0x000fe400078f18ff */
[----:B------:R-:W-:Y:S02]  /*3a60*/  LOP3.LUT R3, R3, 0xfffffffc, RZ, 0xc0, !PT ;  /* 0xfffffffc03037812 */ /* 0x000fe400078ec0ff */
[----:B------:R-:W-:Y:S02]  /*3a70*/  LOP3.LUT R5, R33, 0x3ffffff8, RZ, 0xc0, !PT ;  /* 0x3ffffff821057812 */ /* 0x000fe400078ec0ff */
[----:B------:R-:W-:Y:S01]  /*3a80*/  SHF.R.S32.HI R33, RZ, 0x3, R33 ;  /* 0x00000003ff217819 */ /* 0x000fe20000011421 */
[----:B------:R-:W-:-:S05]  /*3a90*/  IMAD.IADD R0, R34, 0x1, -R3 ;  /* 0x0000000122007824 */ /* 0x000fca00078e0a03 */
[----:B------:R-:W-:-:S04]  /*3aa0*/  ISETP.GE.AND P1, PT, R0, c[0x0][0x314], PT ;  /* 0x0000c50000007a0c */ /* 0x000fc80003f26270 */
[C---:B------:R-:W-:Y:S01]  /*3ab0*/  ISETP.GT.OR P1, PT, R34.reuse, 0x3f, P1 ;  /* 0x0000003f2200780c */ /* 0x040fe20000f24670 */
[----:B------:R-:W-:Y:S02]  /*3ac0*/  IMAD.IADD R34, R34, 0x1, -R5 ;  /* 0x0000000122227824 */ /* 0x000fe400078e0a05 */
[----:B------:R-:W-:Y:S02]  /*3ad0*/  CS2R R4, SRZ ;  /* 0x0000000000047805 */ /* 0x000fe4000001ff00 */
[----:B------:R-:W-:-:S05]  /*3ae0*/  IMAD.SHL.U32 R34, R34, 0x4, RZ ;  /* 0x0000000422227824 */ /* 0x000fca00078e00ff */
[C---:B------:R-:W-:Y:S02]  /*3af0*/  IADD3 R32, R34.reuse, 0x20, RZ ;  /* 0x0000002022207810 */ /* 0x040fe40007ffe0ff */
[----:B------:R-:W-:Y:S01]  /*3b00*/  IADD3 R31, R34, 0x40, RZ ;  /* 0x00000040221f7810 */ /* 0x000fe20007ffe0ff */
[----:B------:R-:W-:Y:S02]  /*3b10*/  @!P1 FADD.FTZ R2, -R28, R29 ;  /* 0x0000001d1c029221 */ /* 0x000fe40000010100 */
[----:B------:R-:W-:Y:S02]  /*3b20*/  @!P1 IMAD R3, R0, 0x44, R3 ;  /* 0x0000004400039824 */ /* 0x000fe400078e0203 */
[----:B------:R-:W-:Y:S02]  /*3b30*/  @!P1 FMUL.FTZ R2, R2, 1.4426950216293334961 ;  /* 0x3fb8aa3b02029820 */ /* 0x000fe40000410000 */
[----:B------:R-:W-:-:S04]  /*3b40*/  IMAD.MOV.U32 R0, RZ, RZ, c[0x0][0x314] ;  /* 0x0000c500ff007624 */ /* 0x000fc800078e00ff */
[----:B------:R-:W1:Y:S01]  /*3b50*/  @!P1 MUFU.EX2 R2, R2 ;  /* 0x0000000200029308 */ /* 0x000e620000000800 */
[----:B------:R-:W-:Y:S01]  /*3b60*/  ISETP.GE.AND P0, PT, R0, 0x1, PT ;  /* 0x000000010000780c */ /* 0x000fe20003f06270 */
[----:B------:R-:W-:Y:S01]  /*3b70*/  IMAD.MOV.U32 R0, RZ, RZ, RZ ;  /* 0x000000ffff007224 */ /* 0x000fe200078e00ff */
[----:B-1----:R1:W-:Y:S02]  /*3b80*/  @!P1 STS [R3], R2 ;  /* 0x0000000203009388 */ /* 0x0023e40000000800 */
[----:B-1----:R-:W-:Y:S02]  /*3b90*/  CS2R R2, SRZ ;  /* 0x0000000000027805 */ /* 0x002fe4000001ff00 */
[----:B------:R-:W-:Y:S07]  /*3ba0*/  BAR.SYNC.DEFER_BLOCKING 0x0 ;  /* 0x0000000000007b1d */ /* 0x000fee0000010000 */
[----:B------:R-:W-:Y:S05]  /*3bb0*/  @!P0 BRA `(.L_x_275) ;  /* 0x0000039000008947 */ /* 0x000fea0003800000 */
[----:B------:R-:W-:Y:S01]  /*3bc0*/  ULDC UR5, c[0x0][0x22c] ;  /* 0x00008b0000057ab9 */ /* 0x000fe20000000800 */
[----:B------:R-:W-:Y:S01]  /*3bd0*/  IMAD R29, R33, 0x60, R34 ;  /* 0x00000060211d7824 */ /* 0x000fe200078e0222 */
        /* <DEDUP_REMOVED lines=16> */
[----:B0-----:R-:W-:Y:S01]  /*3ce0*/  CS2R R26, SRZ ;  /* 0x00000000001a7805 */ /* 0x001fe2000001ff00 */
[----:B------:R-:W-:Y:S01]  /*3cf0*/  LEA.HI.X R29, R12, c[0x0][0x1dc], R29, 0x2, P0 ;  /* 0x000077000c1d7a11 */ /* 0x000fe200000f141d */
[----:B------:R-:W-:Y:S01]  /*3d00*/  IMAD.WIDE R36, R36, 0x4, RZ ;  /* 0x0000000424247825 */ /* 0x000fe200078e02ff */
[----:B------:R-:W-:-:S05]  /*3d10*/  IADD3 R28, P0, R28, 0x100, RZ ;  /* 0x000001001c1c7810 */ /* 0x000fca0007f1e0ff */
[----:B------:R-:W-:Y:S02]  /*3d20*/  IMAD.X R29, RZ, RZ, R29, P0 ;  /* 0x000000ffff1d7224 */ /* 0x000fe400000e061d */
.L_x_278:
        /* <DEDUP_REMOVED lines=14> */
.L_x_277:
[----:B------:R-:W-:Y:S05]  /*3e10*/  BSYNC B0 ;  /* 0x0000000000007941 */ /* 0x000fea0003800000 */
.L_x_276:
        /* <DEDUP_REMOVED lines=19> */
.L_x_275:
        /* <DEDUP_REMOVED lines=18> */
[----:B------:R-:W1:Y:S03]  /*4070*/  I2F.RP R4, R2 ;  /* 0x0000000200047306 */ /* 0x000e660000209400 */
[----:B------:R-:W-:-:S05]  /*4080*/  IMAD.MOV R11, RZ, RZ, -R11 ;  /* 0x000000ffff0b7224 */ /* 0x000fca00078e0a0b */
[----:B-1----:R-:W1:Y:S02]  /*4090*/  MUFU.RCP R14, R4 ;  /* 0x00000004000e7308 */ /* 0x002e640000001000 */
[----:B-1----:R-:W-:-:S06]  /*40a0*/  IADD3 R14, R14, 0xffffffe, RZ ;  /* 0x0ffffffe0e0e7810 */ /* 0x002fcc0007ffe0ff */
[----:B------:R-:W1:Y:S02]  /*40b0*/  F2I.FTZ.U32.TRUNC.NTZ R15, R14 ;  /* 0x0000000e000f7305 */ /* 0x000e64000021f000 */
[--C-:B-1----:R-:W-:Y:S02]  /*40c0*/  IMAD.MOV R0, RZ, RZ, -R15.reuse ;  /* 0x000000ffff007224 */ /* 0x102fe400078e0a0f */
[----:B------:R-:W-:Y:S02]  /*40d0*/  IMAD.MOV.U32 R14, RZ, RZ, RZ ;  /* 0x000000ffff0e7224 */ /* 0x000fe400078e00ff */
[----:B------:R-:W-:Y:S02]  /*40e0*/  IMAD R13, R0, R2, RZ ;  /* 0x00000002000d7224 */ /* 0x000fe400078e02ff */
[----:B------:R-:W1:Y:S02]  /*40f0*/  I2F.RP R0, R3 ;  /* 0x0000000300007306 */ /* 0x000e640000209400 */
[----:B------:R-:W-:-:S06]  /*4100*/  IMAD.HI.U32 R13, R15, R13, R14 ;  /* 0x0000000d0f0d7227 */ /* 0x000fcc00078e000e */
[----:B------:R-:W-:-:S04]  /*4110*/  IMAD.HI.U32 R4, R13, R10, RZ ;  /* 0x0000000a0d047227 */ /* 0x000fc800078e00ff */
[----:B------:R-:W-:Y:S01]  /*4120*/  IMAD R11, R4, R11, R10 ;  /* 0x0000000b040b7224 */ /* 0x000fe200078e020a */
[----:B-1----:R-:W1:Y:S04]  /*4130*/  MUFU.RCP R0, R0 ;  /* 0x0000000000007308 */ /* 0x002e680000001000 */
[----:B------:R-:W-:-:S13]  /*4140*/  ISETP.GT.U32.AND P1, PT, R2, R11, PT ;  /* 0x0000000b0200720c */ /* 0x000fda0003f24070 */
[----:B------:R-:W-:Y:S01]  /*4150*/  @!P1 IMAD.IADD R11, R11, 0x1, -R2 ;  /* 0x000000010b0b9824 */ /* 0x000fe200078e0a02 */
[----:B------:R-:W-:Y:S02]  /*4160*/  @!P1 IADD3 R4, R4, 0x1, RZ ;  /* 0x0000000104049810 */ /* 0x000fe40007ffe0ff */
[----:B-1----:R-:W-:Y:S02]  /*4170*/  IADD3 R14, R0, 0xffffffe, RZ ;  /* 0x0ffffffe000e7810 */ /* 0x002fe40007ffe0ff */
[----:B------:R-:W-:Y:S02]  /*4180*/  ISETP.GE.U32.AND P2, PT, R11, R2, PT ;  /* 0x000000020b00720c */ /* 0x000fe40003f46070 */
[----:B------:R-:W-:Y:S01]  /*4190*/  LOP3.LUT R2, R12, R5, RZ, 0x3c, !PT ;  /* 0x000000050c027212 */ /* 0x000fe200078e3cff */
[----:B------:R-:W1:Y:S01]  /*41a0*/  F2I.FTZ.U32.TRUNC.NTZ R15, R14 ;  /* 0x0000000e000f7305 */ /* 0x000e62000021f000 */
[----:B------:R-:W-:Y:S02]  /*41b0*/  ISETP.NE.AND P1, PT, R5, RZ, PT ;  /* 0x000000ff0500720c */ /* 0x000fe40003f25270 */
[----:B------:R-:W-:-:S07]  /*41c0*/  ISETP.GE.AND P0, PT, R2, RZ, PT ;  /* 0x000000ff0200720c */ /* 0x000fce0003f06270 */
[----:B------:R-:W-:-:S06]  /*41d0*/  @P2 IADD3 R4, R4, 0x1, RZ ;  /* 0x0000000104042810 */ /* 0x000fcc0007ffe0ff */
[----:B------:R-:W-:Y:S01]  /*41e0*/  @!P0 IMAD.MOV R4, RZ, RZ, -R4 ;  /* 0x000000ffff048224 */ /* 0x000fe200078e0a04 */
[-C--:B------:R-:W-:Y:S01]  /*41f0*/  @!P1 LOP3.LUT R4, RZ, R5.reuse, RZ, 0x33, !PT ;  /* 0x00000005ff049212 */ /* 0x080fe200078e33ff */
[----:B-1----:R-:W-:Y:S02]  /*4200*/  IMAD.MOV R2, RZ, RZ, -R15 ;  /* 0x000000ffff027224 */ /* 0x002fe400078e0a0f */
        /* <DEDUP_REMOVED lines=56> */
        .weak           $__internal_5_$__cuda_sm20_div_s64
        .type           $__internal_5_$__cuda_sm20_div_s64,@function
        .size           $__internal_5_$__cuda_sm20_div_s64,(.L_x_6069 - $__internal_5_$__cuda_sm20_div_s64)
$__internal_5_$__cuda_sm20_div_s64:
        /* <DEDUP_REMOVED lines=83> */
[----:B------:R-:W-:Y:S06]  /*4ac0*/  RET.REL.NODEC R26 `(_ZN5flash32flash_fwd_splitkv_combine_kernelI23Flash_fwd_kernel_traitsILi96ELi64ELi128ELi4ELb0ELb0EN7cutlass6half_tE19Flash_kernel_traitsILi96ELi64ELi128ELi4ES3_EELi16ELi2ELb0EEEvNS_16Flash_fwd_paramsE) ;  /* 0xffffb5301a007950 */ /* 0x000fec0003c3ffff */
.L_x_279:
        /* <DEDUP_REMOVED lines=11> */
.L_x_6069:


//--------------------- .text._ZN5flash32flash_fwd_splitkv_combine_kernelI23Flash_fwd_kernel_traitsILi96ELi64ELi128ELi4ELb0ELb0EN7cutlass6half_tE19Flash_kernel_traitsILi96ELi64ELi128ELi4ES3_EELi16ELi1ELb0EEEvNS_16Flash_fwd_paramsE --------------------------
	.section	.text._ZN5flash32flash_fwd_splitkv_combine_kernelI23Flash_fwd_kernel_traitsILi96ELi64ELi128ELi4ELb0ELb0EN7cutlass6half_tE19Flash_kernel_traitsILi96ELi64ELi128ELi4ES3_EELi16ELi1ELb0EEEvNS_16Flash_fwd_paramsE,"ax",@progbits
	.sectioninfo	@"SHI_REGISTERS=54"
	.align	128
        .global         _ZN5flash32flash_fwd_splitkv_combine_kernelI23Flash_fwd_kernel_traitsILi96ELi64ELi128ELi4ELb0ELb0EN7cutlass6half_tE19Flash_kernel_traitsILi96ELi64ELi128ELi4ES3_EELi16ELi1ELb0EEEvNS_16Flash_fwd_paramsE
        .type           _ZN5flash32flash_fwd_splitkv_combine_kernelI23Flash_fwd_kernel_traitsILi96ELi64ELi128ELi4ELb0ELb0EN7cutlass6half_tE19Flash_kernel_traitsILi96ELi64ELi128ELi4ES3_EELi16ELi1ELb0EEEvNS_16Flash_fwd_paramsE,@function
        .size           _ZN5flash32flash_fwd_splitkv_combine_kernelI23Flash_fwd_kernel_traitsILi96ELi64ELi128ELi4ELb0ELb0EN7cutlass6half_tE19Flash_kernel_traitsILi96ELi64ELi128ELi4ES3_EELi16ELi1ELb0EEEvNS_16Flash_fwd_paramsE,(.L_x_6070 - _ZN5flash32flash_fwd_splitkv_combine_kernelI23Flash_fwd_kernel_traitsILi96ELi64ELi128ELi4ELb0ELb0EN7cutlass6half_tE19Flash_kernel_traitsILi96ELi64ELi128ELi4ES3_EELi16ELi1ELb0EEEvNS_16Flash_fwd_paramsE)
        .other          _ZN5flash32flash_fwd_splitkv_combine_kernelI23Flash_fwd_kernel_traitsILi96ELi64ELi128ELi4ELb0ELb0EN7cutlass6half_tE19Flash_kernel_traitsILi96ELi64ELi128ELi4ES3_EELi16ELi1ELb0EEEvNS_16Flash_fwd_paramsE,@"STO_CUDA_ENTRY STV_DEFAULT"
_ZN5flash32flash_fwd_splitkv_combine_kernelI23Flash_fwd_kernel_traitsILi96ELi64ELi128ELi4ELb0ELb0EN7cutlass6half_tE19Flash_kernel_traitsILi96ELi64ELi128ELi4ES3_EELi16ELi1ELb0EEEvNS_16Flash_fwd_paramsE:
.text._ZN5flash32flash_fwd_splitkv_combine_kernelI23Flash_fwd_kernel_traitsILi96ELi64ELi128ELi4ELb0ELb0EN7cutlass6half_tE19Flash_kernel_traitsILi96ELi64ELi128ELi4ES3_EELi16ELi1ELb0EEEvNS_16Flash_fwd_paramsE:
        /* <DEDUP_REMOVED lines=23> */
[----:B------:R-:W-:Y:S05]  /*0170*/  CALL.REL.NOINC `($__internal_6_$__cuda_sm20_div_s64) ;  /* 0x0000443000007944 */ /* 0x000fea0003c00000 */
[----:B------:R-:W-:Y:S05]  /*0180*/  BRA `(.L_x_281) ;  /* 0x0000013000007947 */ /* 0x000fea0003800000 */
.L_x_280:
        /* <DEDUP_REMOVED lines=19> */
.L_x_281:
        /* <DEDUP_REMOVED lines=12> */
[----:B------:R-:W-:Y:S05]  /*0380*/  CALL.REL.NOINC `($__internal_6_$__cuda_sm20_div_s64) ;  /* 0x0000422000007944 */ /* 0x000fea0003c00000 */
[----:B------:R-:W-:Y:S02]  /*0390*/  MOV R8, R20 ;  /* 0x0000001400087202 */ /* 0x000fe40000000f00 */
[----:B------:R-:W-:Y:S01]  /*03a0*/  MOV R9, R21 ;  /* 0x0000001500097202 */ /* 0x000fe20000000f00 */
[----:B------:R-:W-:Y:S05]  /*03b0*/  BRA `(.L_x_284) ;  /* 0x0000013000007947 */ /* 0x000fea0003800000 */
.L_x_283:
        /* <DEDUP_REMOVED lines=19> */
.L_x_284:
[----:B------:R-:W-:Y:S05]  /*04f0*/  BSYNC B0 ;  /* 0x0000000000007941 */ /* 0x000fea0003800000 */
.L_x_282:
        /* <DEDUP_REMOVED lines=42> */
.L_x_286:
        /* <DEDUP_REMOVED lines=19> */
.L_x_287:
[----:B------:R-:W-:Y:S05]  /*08d0*/  BSYNC B0 ;  /* 0x0000000000007941 */ /* 0x000fea0003800000 */
.L_x_285:
        /* <DEDUP_REMOVED lines=74> */
[----:B------:R-:W-:Y:S02]  /*0d80*/  MOV R32, R20 ;  /* 0x0000001400207202 */ /* 0x000fe40000000f00 */
[----:B------:R-:W-:Y:S01]  /*0d90*/  MOV R33, R21 ;  /* 0x0000001500217202 */ /* 0x000fe20000000f00 */
[----:B------:R-:W-:Y:S05]  /*0da0*/  BRA `(.L_x_290) ;  /* 0x0000013000007947 */ /* 0x000fea0003800000 */
.L_x_289:
        /* <DEDUP_REMOVED lines=19> */
.L_x_290:
[----:B------:R-:W-:Y:S05]  /*0ee0*/  BSYNC B0 ;  /* 0x0000000000007941 */ /* 0x000fea0003800000 */
.L_x_288:
        /* <DEDUP_REMOVED lines=42> */
.L_x_292:
        /* <DEDUP_REMOVED lines=19> */
.L_x_293:
[----:B------:R-:W-:Y:S05]  /*12c0*/  BSYNC B0 ;  /* 0x0000000000007941 */ /* 0x000fea0003800000 */
.L_x_291:
[----:B------:R-:W-:Y:S01]  /*12d0*/  IABS R17, c[0x0][0x214] ;  /* 0x0000850000117a13 */ /* 0x000fe20000000000 */
[----:B------:R-:W-:Y:S01]  /*12e0*/  IMAD.MOV.U32 R18, RZ, RZ, RZ ;  /* 0x000000ffff127224 */ /* 0x000fe200078e00ff */
[----:B------:R-:W-:Y:S01]  /*12f0*/  ISETP.GT.AND P3, PT, R3, RZ, PT ;  /* 0x000000ff0300720c */ /* 0x000fe20003f64270 */
[----:B------:R-:W-:Y:S01]  /*1300*/  ULDC.U8 UR4, c[0x0][0x329] ;  /* 0x0000ca4000047ab9 */ /* 0x000fe20000000000 */
[----:B------:R-:W0:Y:S01]  /*1310*/  I2F.RP R22, R17 ;  /* 0x0000001100167306 */ /* 0x000e220000209400 */
[----:B------:R-:W-:Y:S01]  /*1320*/  ULDC.64 UR10, c[0x0][0x118] ;  /* 0x00004600000a7ab9 */ /* 0x000fe20000000a00 */
[----:B------:R-:W-:Y:S06]  /*1330*/  BSSY B0, `(.L_x_294) ;  /* 0x000007e000007945 */ /* 0x000fec0003800000 */
        /* <DEDUP_REMOVED lines=13> */
[----:B------:R-:W-:Y:S01]  /*1410*/  @!P3 IMAD.MOV R3, RZ, RZ, R7 ;  /* 0x000000ffff03b224 */ /* 0x000fe200078e0207 */
[----:B------:R-:W-:Y:S01]  /*1420*/  IABS R7, c[0x0][0x1c0] ;  /* 0x0000700000077a13 */ /* 0x000fe20000000000 */
[----:B------:R-:W-:-:S05]  /*1430*/  IMAD R8, R17, R9, R8 ;  /* 0x0000000911087224 */ /* 0x000fca00078e0208 */
[----:B------:R-:W-:-:S13]  /*1440*/  ISETP.GT.U32.AND P0, PT, R17, R8, PT ;  /* 0x000000081100720c */ /* 0x000fda0003f04070 */
[----:B------:R-:W-:Y:S01]  /*1450*/  @!P0 IMAD.IADD R8, R8, 0x1, -R17 ;  /* 0x0000000108088824 */ /* 0x000fe200078e0a11 */
[----:B------:R-:W-:Y:S02]  /*1460*/  @!P0 IADD3 R18, R18, 0x1, RZ ;  /* 0x0000000112128810 */ /* 0x000fe40007ffe0ff */
[----:B------:R-:W-:Y:S02]  /*1470*/  ISETP.NE.AND P0, PT, RZ, c[0x0][0x214], PT ;  /* 0x00008500ff007a0c */ /* 0x000fe40003f05270 */
[----:B------:R-:W-:Y:S02]  /*1480*/  ISETP.GE.U32.AND P2, PT, R8, R17, PT ;  /* 0x000000110800720c */ /* 0x000fe40003f46070 */
[----:B------:R-:W0:Y:S11]  /*1490*/  I2F.U32.RP R17, R7 ;  /* 0x0000000700117306 */ /* 0x000e360000209000 */
        /* <DEDUP_REMOVED lines=8> */
[----:B0-----:R-:W-:Y:S02]  /*1520*/  IADD3 R24, R24, 0xffffffe, RZ ;  /* 0x0ffffffe18187810 */ /* 0x001fe40007ffe0ff */
[----:B------:R-:W-:-:S04]  /*1530*/  IABS R17, c[0x0][0x1c0] ;  /* 0x0000700000117a13 */ /* 0x000fc80000000000 */
[----:B------:R0:W-:Y:S01]  /*1540*/  F2I.FTZ.U32.TRUNC.NTZ R25, R24 ;  /* 0x0000001800197305 */ /* 0x0001e2000021f000 */
[----:B------:R-:W-:-:S07]  /*1550*/  IMAD.MOV R17, RZ, RZ, -R17 ;  /* 0x000000ffff117224 */ /* 0x000fce00078e0a11 */
[----:B-1----:R-:W1:Y:S01]  /*1560*/  MUFU.RCP R8, R26 ;  /* 0x0000001a00087308 */ /* 0x002e620000001000 */
[----:B0-----:R-:W-:Y:S01]  /*1570*/  IMAD.MOV.U32 R24, RZ, RZ, RZ ;  /* 0x000000ffff187224 */ /* 0x001fe200078e00ff */
[----:B-1----:R-:W-:Y:S01]  /*1580*/  IADD3 R22, R8, 0xffffffe, RZ ;  /* 0x0ffffffe08167810 */ /* 0x002fe20007ffe0ff */
[----:B------:R-:W-:Y:S01]  /*1590*/  IMAD.MOV R8, RZ, RZ, -R25 ;  /* 0x000000ffff087224 */ /* 0x000fe200078e0a19 */
[----:B------:R-:W-:-:S04]  /*15a0*/  IABS R26, R3 ;  /* 0x00000003001a7213 */ /* 0x000fc80000000000 */
[----:B------:R-:W0:Y:S01]  /*15b0*/  F2I.FTZ.U32.TRUNC.NTZ R23, R22 ;  /* 0x0000001600177305 */ /* 0x000e22000021f000 */
[----:B------:R-:W-:Y:S02]  /*15c0*/  IMAD.MOV R26, RZ, RZ, -R26 ;  /* 0x000000ffff1a7224 */ /* 0x000fe400078e0a1a */
[----:B0-----:R-:W-:Y:S02]  /*15d0*/  IMAD.MOV R18, RZ, RZ, -R23 ;  /* 0x000000ffff127224 */ /* 0x001fe400078e0a17 */
[----:B------:R-:W-:Y:S02]  /*15e0*/  IMAD.MOV.U32 R22, RZ, RZ, RZ ;  /* 0x000000ffff167224 */ /* 0x000fe400078e00ff */
[----:B------:R-:W-:-:S04]  /*15f0*/  IMAD R19, R18, R9, RZ ;  /* 0x0000000912137224 */ /* 0x000fc800078e02ff */
[----:B------:R-:W-:Y:S01]  /*1600*/  IMAD.HI.U32 R19, R23, R19, R22 ;  /* 0x0000001317137227 */ /* 0x000fe200078e0016 */
[----:B------:R-:W-:-:S03]  /*1610*/  IABS R22, R6 ;  /* 0x0000000600167213 */ /* 0x000fc60000000000 */
[----:B------:R-:W-:Y:S02]  /*1620*/  IMAD R23, R8, R7, RZ ;  /* 0x0000000708177224 */ /* 0x000fe400078e02ff */
[----:B------:R-:W-:-:S04]  /*1630*/  IMAD.HI.U32 R19, R19, R22, RZ ;  /* 0x0000001613137227 */ /* 0x000fc800078e00ff */
[----:B------:R-:W-:Y:S01]  /*1640*/  IMAD.HI.U32 R23, R25, R23, R24 ;  /* 0x0000001719177227 */ /* 0x000fe200078e0018 */
[----:B------:R-:W-:Y:S02]  /*1650*/  IABS R24, R4 ;  /* 0x0000000400187213 */ /* 0x000fe40000000000 */
[----:B------:R-:W-:Y:S01]  /*1660*/  LOP3.LUT R4, R4, c[0x0][0x1c0], RZ, 0x3c, !PT ;  /* 0x0000700004047a12 */ /* 0x000fe200078e3cff */
[----:B------:R-:W-:Y:S02]  /*1670*/  IMAD R26, R19, R26, R22 ;  /* 0x0000001a131a7224 */ /* 0x000fe400078e0216 */
[----:B------:R-:W-:-:S03]  /*1680*/  IMAD.HI.U32 R8, R23, R24, RZ ;  /* 0x0000001817087227 */ /* 0x000fc600078e00ff */
[----:B------:R-:W-:Y:S01]  /*1690*/  ISETP.GT.U32.AND P0, PT, R9, R26, PT ;  /* 0x0000001a0900720c */ /* 0x000fe20003f04070 */
[-C--:B------:R-:W-:Y:S02]  /*16a0*/  IMAD R24, R8, R17.reuse, R24 ;  /* 0x0000001108187224 */ /* 0x080fe400078e0218 */
[----:B------:R-:W-:Y:S01]  /*16b0*/  IMAD.HI.U32 R18, R23, R22, RZ ;  /* 0x0000001617127227 */ /* 0x000fe200078e00ff */
[----:B------:R-:W-:Y:S02]  /*16c0*/  LOP3.LUT R23, RZ, c[0x0][0x1c0], RZ, 0x33, !PT ;  /* 0x00007000ff177a12 */ /* 0x000fe400078e33ff */
[----:B------:R-:W-:Y:S01]  /*16d0*/  ISETP.GT.U32.AND P3, PT, R7, R24, PT ;  /* 0x000000180700720c */ /* 0x000fe20003f64070 */
[----:B------:R-:W-:Y:S01]  /*16e0*/  IMAD R22, R18, R17, R22 ;  /* 0x0000001112167224 */ /* 0x000fe200078e0216 */
[C---:B------:R-:W-:Y:S02]  /*16f0*/  LOP3.LUT R17, R6.reuse, R9, RZ, 0x3c, !PT ;  /* 0x0000000906117212 */ /* 0x040fe400078e3cff */
[----:B------:R-:W-:-:S02]  /*1700*/  LOP3.LUT R6, R6, c[0x0][0x1c0], RZ, 0x3c, !PT ;  /* 0x0000700006067a12 */ /* 0x000fc400078e3cff */
[----:B------:R-:W-:Y:S01]  /*1710*/  ISETP.GT.U32.AND P1, PT, R7, R22, PT ;  /* 0x000000160700720c */ /* 0x000fe20003f24070 */
[----:B------:R-:W-:Y:S01]  /*1720*/  @!P0 IMAD.IADD R26, R26, 0x1, -R9 ;  /* 0x000000011a1a8824 */ /* 0x000fe200078e0a09 */
[----:B------:R-:W-:Y:S02]  /*1730*/  ISETP.GE.AND P4, PT, R17, RZ, PT ;  /* 0x000000ff1100720c */ /* 0x000fe40003f86270 */
[----:B------:R-:W0:Y:S01]  /*1740*/  S2R R17, SR_TID.X ;  /* 0x0000000000117919 */ /* 0x000e220000002100 */
[----:B------:R-:W-:Y:S02]  /*1750*/  @!P0 IADD3 R19, R19, 0x1, RZ ;  /* 0x0000000113138810 */ /* 0x000fe40007ffe0ff */
[--C-:B------:R-:W-:Y:S01]  /*1760*/  @!P3 IMAD.IADD R24, R24, 0x1, -R7.reuse ;  /* 0x000000011818b824 */ /* 0x100fe200078e0a07 */
[----:B------:R-:W-:Y:S02]  /*1770*/  ISETP.GE.U32.AND P2, PT, R26, R9, PT ;  /* 0x000000091a00720c */ /* 0x000fe40003f46070 */
[----:B------:R-:W-:Y:S01]  /*1780*/  ISETP.GE.AND P0, PT, R4, RZ, PT ;  /* 0x000000ff0400720c */ /* 0x000fe20003f06270 */
[----:B------:R-:W-:Y:S01]  /*1790*/  IMAD.MOV.U32 R4, RZ, RZ, c[0x0][0x214] ;  /* 0x00008500ff047624 */ /* 0x000fe200078e00ff */
[----:B------:R-:W-:Y:S01]  /*17a0*/  ISETP.GE.U32.AND P6, PT, R24, R7, PT ;  /* 0x000000071800720c */ /* 0x000fe20003fc6070 */
[----:B------:R-:W-:Y:S01]  /*17b0*/  @!P1 IMAD.IADD R22, R22, 0x1, -R7 ;  /* 0x0000000116169824 */ /* 0x000fe200078e0a07 */
[----:B------:R-:W-:-:S02]  /*17c0*/  @!P3 IADD3 R8, R8, 0x1, RZ ;  /* 0x000000010808b810 */ /* 0x000fc40007ffe0ff */
[----:B------:R-:W-:Y:S02]  /*17d0*/  ISETP.GT.AND P3, PT, R2, RZ, PT ;  /* 0x000000ff0200720c */ /* 0x000fe40003f64270 */
[----:B------:R-:W-:Y:S02]  /*17e0*/  ISETP.GE.U32.AND P5, PT, R22, R7, PT ;  /* 0x000000071600720c */ /* 0x000fe40003fa6070 */
[----:B------:R-:W-:Y:S02]  /*17f0*/  @!P1 IADD3 R18, R18, 0x1, RZ ;  /* 0x0000000112129810 */ /* 0x000fe40007ffe0ff */
[----:B------:R-:W-:Y:S02]  /*1800*/  @P2 IADD3 R19, R19, 0x1, RZ ;  /* 0x0000000113132810 */ /* 0x000fe40007ffe0ff */
[----:B------:R-:W-:Y:S02]  /*1810*/  ISETP.GE.AND P2, PT, R6, RZ, PT ;  /* 0x000000ff0600720c */ /* 0x000fe40003f46270 */
[----:B------:R-:W-:Y:S01]  /*1820*/  @P6 IADD3 R8, R8, 0x1, RZ ;  /* 0x0000000108086810 */ /* 0x000fe20007ffe0ff */
[----:B------:R-:W-:Y:S01]  /*1830*/  @!P4 IMAD.MOV R19, RZ, RZ, -R19 ;  /* 0x000000ffff13c224 */ /* 0x000fe200078e0a13 */
[----:B------:R-:W-:-:S02]  /*1840*/  ISETP.NE.AND P6, PT, R3, RZ, PT ;  /* 0x000000ff0300720c */ /* 0x000fc40003fc5270 */
[----:B------:R-:W-:Y:S01]  /*1850*/  ISETP.NE.AND P4, PT, RZ, c[0x0][0x1c0], PT ;  /* 0x00007000ff007a0c */ /* 0x000fe20003f85270 */
[----:B------:R-:W-:Y:S01]  /*1860*/  IMAD.MOV.U32 R22, RZ, RZ, R8 ;  /* 0x000000ffff167224 */ /* 0x000fe200078e0008 */
[----:B------:R-:W-:Y:S02]  /*1870*/  ISETP.NE.AND P1, PT, RZ, UR4, PT ;  /* 0x00000004ff007c0c */ /* 0x000fe4000bf25270 */
[----:B0-----:R-:W-:Y:S01]  /*1880*/  SHF.R.S32.HI R8, RZ, 0x1f, R17 ;  /* 0x0000001fff087819 */ /* 0x001fe20000011411 */
[----:B------:R-:W-:Y:S01]  /*1890*/  @!P0 IMAD.MOV R22, RZ, RZ, -R22 ;  /* 0x000000ffff168224 */ /* 0x000fe200078e0a16 */
[----:B------:R-:W-:Y:S02]  /*18a0*/  SEL R4, R4, 0x1, !P1 ;  /* 0x0000000104047807 */ /* 0x000fe40004800000 */
[----:B------:R-:W-:Y:S02]  /*18b0*/  SHF.R.S32.HI R6, RZ, 0x1f, R2 ;  /* 0x0000001fff067819 */ /* 0x000fe40000011402 */
[----:B------:R-:W-:-:S02]  /*18c0*/  SEL R25, R23, R22, !P4 ;  /* 0x0000001617197207 */ /* 0x000fc40006000000 */
[----:B------:R-:W-:Y:S02]  /*18d0*/  @!P6 LOP3.LUT R19, RZ, R9, RZ, 0x33, !PT ;  /* 0x00000009ff13e212 */ /* 0x000fe400078e33ff */
[----:B------:R-:W-:Y:S01]  /*18e0*/  LEA.HI R8, R8, R17, RZ, 0x4 ;  /* 0x0000001108087211 */ /* 0x000fe200078f20ff */
[----:B------:R-:W-:Y:S01]  /*18f0*/  IMAD R22, R25, R4, RZ ;  /* 0x0000000419167224 */ /* 0x000fe200078e02ff */
[----:B------:R-:W-:Y:S02]  /*1900*/  @P5 IADD3 R18, R18, 0x1, RZ ;  /* 0x0000000112125810 */ /* 0x000fe40007ffe0ff */
[----:B------:R-:W-:Y:S01]  /*1910*/  LEA.HI.SX32 R7, R2, 0x1, 0x1 ;  /* 0x0000000102077811 */ /* 0x000fe200078f0aff */
[----:B------:R-:W-:Y:S01]  /*1920*/  @!P3 IMAD.MOV R7, RZ, RZ, R6 ;  /* 0x000000ffff07b224 */ /* 0x000fe200078e0206 */
[----:B------:R-:W-:Y:S01]  /*1930*/  ISETP.LT.U32.AND P0, PT, R20, R19, PT ;  /* 0x000000131400720c */ /* 0x000fe20003f01070 */
[----:B------:R-:W-:Y:S01]  /*1940*/  @!P2 IMAD.MOV R18, RZ, RZ, -R18 ;  /* 0x000000ffff12a224 */ /* 0x000fe200078e0a12 */
[----:B------:R-:W-:Y:S01]  /*1950*/  SHF.R.S32.HI R25, RZ, 0x1f, R19 ;  /* 0x0000001fff197819 */ /* 0x000fe20000011413 */
[----:B------:R-:W-:Y:S01]  /*1960*/  IMAD R7, R7, R22, RZ ;  /* 0x0000001607077224 */ /* 0x000fe200078e02ff */
[----:B------:R-:W-:-:S02]  /*1970*/  SHF.R.S32.HI R6, RZ, 0x4, R8 ;  /* 0x00000004ff067819 */ /* 0x000fc40000011408 */
[----:B------:R-:W-:Y:S02]  /*1980*/  ISETP.LT.AND.EX P2, PT, R21, R25, PT, P0 ;  /* 0x000000191500720c */ /* 0x000fe40003f41300 */
[----:B------:R-:W-:Y:S02]  /*1990*/  ISETP.GE.AND P0, PT, R6, c[0x0][0x314], PT ;  /* 0x0000c50006007a0c */ /* 0x000fe40003f06270 */
[----:B------:R-:W-:Y:S02]  /*19a0*/  SEL R23, R23, R18, !P4 ;  /* 0x0000001217177207 */ /* 0x000fe40006000000 */
[----:B------:R-:W-:Y:S02]  /*19b0*/  LOP3.LUT R18, R8, 0xfffffff0, RZ, 0xc0, !PT ;  /* 0xfffffff008127812 */ /* 0x000fe400078ec0ff */
[----:B------:R-:W-:Y:S01]  /*19c0*/  SEL R9, R20, R19, P2 ;  /* 0x0000001314097207 */ /* 0x000fe20001000000 */
[----:B------:R-:W-:Y:S01]  /*19d0*/  IMAD.MOV.U32 R19, RZ, RZ, -0x800000 ;  /* 0xff800000ff137424 */ /* 0x000fe200078e00ff */
[----:B------:R-:W-:Y:S01]  /*19e0*/  SEL R8, R21, R25, P2 ;  /* 0x0000001915087207 */ /* 0x000fe20001000000 */
[----:B------:R-:W-:-:S04]  /*19f0*/  IMAD.IADD R25, R17, 0x1, -R18 ;  /* 0x0000000111197824 */ /* 0x000fc800078e0a12 */
        /* <DEDUP_REMOVED lines=15> */
[----:B------:R-:W-:-:S06]  /*1af0*/  LEA.HI.X R19, R26, c[0x0][0x20c], R19, 0x2, P0 ;  /* 0x000083001a137a11 */ /* 0x000fcc00000f1413 */
[----:B------:R0:W5:Y:S03]  /*1b00*/  LDG.E R19, [R18.64] ;  /* 0x0000000a12137981 */ /* 0x000166000c1e1900 */
.L_x_295:
[----:B------:R-:W-:Y:S05]  /*1b10*/  BSYNC B0 ;  /* 0x0000000000007941 */ /* 0x000fea0003800000 */
.L_x_294:
[----:B------:R-:W-:Y:S01]  /*1b20*/  ISETP.GT.AND P0, PT, R17, 0x1f, PT ;  /* 0x0000001f1100780c */ /* 0x000fe20003f04270 */
[----:B------:R-:W-:Y:S01]  /*1b30*/  IMAD.MOV.U32 R29, RZ, RZ, -0x800000 ;  /* 0xff800000ff1d7424 */ /* 0x000fe200078e00ff */
[----:B------:R-:W-:Y:S01]  /*1b40*/  ISETP.GT.AND P3, PT, R3, RZ, PT ;  /* 0x000000ff0300720c */ /* 0x000fe20003f64270 */
[----:B------:R-:W-:Y:S01]  /*1b50*/  IMAD R23, R23, R4, RZ ;  /* 0x0000000417177224 */ /* 0x000fe200078e02ff */
[----:B------:R-:W-:Y:S01]  /*1b60*/  BSSY B1, `(.L_x_296) ;  /* 0x00001e7000017945 */ /* 0x000fe20003800000 */
[----:B------:R-:W-:-:S08]  /*1b70*/  IMAD.MOV.U32 R28, RZ, RZ, 0x7f800000 ;  /* 0x7f800000ff1c7424 */ /* 0x000fd000078e00ff */
[----:B------:R-:W-:Y:S01]  /*1b80*/  @!P0 IMAD R6, R6, 0x11, R25 ;  /* 0x0000001106068824 */ /* 0x000fe200078e0219 */
[----:B0-----:R-:W-:-:S04]  /*1b90*/  @!P0 LEA.HI R18, R17, R17, RZ, 0x1 ;  /* 0x0000001111128211 */ /* 0x001fc800078f08ff */
[----:B-----5:R0:W-:Y:S01]  /*1ba0*/  @!P0 STS [R6.X4], R19 ;  /* 0x0000001306008388 */ /* 0x0201e20000004800 */
[C---:B------:R-:W-:Y:S01]  /*1bb0*/  @!P0 LOP3.LUT R20, R18.reuse, 0xfffffffe, RZ, 0xc0, !PT ;  /* 0xfffffffe12148812 */ /* 0x040fe200078ec0ff */
[----:B------:R-:W-:-:S04]  /*1bc0*/  @!P0 IMAD.SHL.U32 R18, R18, 0x2, RZ ;  /* 0x0000000212128824 */ /* 0x000fc800078e00ff */
[----:B------:R-:W-:Y:S01]  /*1bd0*/  @!P0 IMAD.IADD R21, R17, 0x1, -R20 ;  /* 0x0000000111158824 */ /* 0x000fe200078e0a14 */
[----:B------:R-:W-:-:S05]  /*1be0*/  @!P0 LOP3.LUT R18, R18, 0xfffffffc, RZ, 0xc0, !PT ;  /* 0xfffffffc12128812 */ /* 0x000fca00078ec0ff */
[----:B------:R-:W-:Y:S01]  /*1bf0*/  @!P0 IMAD R21, R21, 0x44, R18 ;  /* 0x0000004415158824 */ /* 0x000fe200078e0212 */
[----:B------:R-:W-:Y:S01]  /*1c00*/  BAR.SYNC.DEFER_BLOCKING 0x0 ;  /* 0x0000000000007b1d */ /* 0x000fe20000010000 */
[----:B0-----:R-:W-:-:S05]  /*1c10*/  LEA.HI.SX32 R6, R3, 0x1, 0x1 ;  /* 0x0000000103067811 */ /* 0x001fca00078f0aff */
[----:B------:R0:W1:Y:S02]  /*1c20*/  @!P0 LDS R29, [R21] ;  /* 0x00000000151d8984 */ /* 0x0000640000000800 */
[----:B0-----:R-:W-:-:S05]  /*1c30*/  SHF.R.S32.HI R21, RZ, 0x1f, R3 ;  /* 0x0000001fff157819 */ /* 0x001fca0000011403 */
[----:B------:R-:W-:-:S04]  /*1c40*/  @!P3 IMAD.MOV R6, RZ, RZ, R21 ;  /* 0x000000ffff06b224 */ /* 0x000fc800078e0215 */
[----:B------:R-:W-:Y:S01]  /*1c50*/  IMAD R6, R23, R6, RZ ;  /* 0x0000000617067224 */ /* 0x000fe200078e02ff */
[----:B-1----:R-:W0:Y:S02]  /*1c60*/  SHFL.BFLY PT, R18, R29, 0x1, 0x1f ;  /* 0x0c201f001d127f89 */ /* 0x002e2400000e0000 */
[----:B0-----:R-:W-:-:S04]  /*1c70*/  FMNMX.FTZ R18, R18, R29, !PT ;  /* 0x0000001d12127209 */ /* 0x001fc80007810000 */
[----:B------:R-:W-:-:S04]  /*1c80*/  FSETP.NEU.FTZ.AND P0, PT, R18, -INF , PT ;  /* 0xff8000001200780b */ /* 0x000fc80003f1d000 */
[----:B------:R-:W-:-:S05]  /*1c90*/  FSEL R18, R18, RZ, P0 ;  /* 0x000000ff12127208 */ /* 0x000fca0000000000 */
[----:B------:R-:W-:-:S04]  /*1ca0*/  FADD.FTZ R25, -R18, R29 ;  /* 0x0000001d12197221 */ /* 0x000fc80000010100 */
[----:B------:R-:W-:-:S06]  /*1cb0*/  FMUL.FTZ R25, R25, 1.4426950216293334961 ;  /* 0x3fb8aa3b19197820 */ /* 0x000fcc0000410000 */
[----:B------:R-:W0:Y:S02]  /*1cc0*/  MUFU.EX2 R25, R25 ;  /* 0x0000001900197308 */ /* 0x000e240000000800 */
[----:B0-----:R-:W0:Y:S02]  /*1cd0*/  SHFL.BFLY PT, R20, R25, 0x1, 0x1f ;  /* 0x0c201f0019147f89 */ /* 0x001e2400000e0000 */
[----:B0-----:R-:W-:Y:S01]  /*1ce0*/  FADD.FTZ R19, R25, R20 ;  /* 0x0000001419137221 */ /* 0x001fe20000010000 */
[----:B------:R-:W-:-:S04]  /*1cf0*/  LOP3.LUT R20, R17, 0x1, RZ, 0xc0, !PT ;  /* 0x0000000111147812 */ /* 0x000fc800078ec0ff */
[----:B------:R-:W-:Y:S02]  /*1d00*/  FSETP.NE.FTZ.AND P2, PT, R19, RZ, PT ;  /* 0x000000ff1300720b */ /* 0x000fe40003f55000 */
[----:B------:R-:W-:-:S04]  /*1d10*/  ISETP.NE.U32.AND P0, PT, R20, 0x1, PT ;  /* 0x000000011400780c */ /* 0x000fc80003f05070 */
[----:B------:R-:W-:-:S07]  /*1d20*/  ISETP.GT.OR P0, PT, R17, 0x1f, !P0 ;  /* 0x0000001f1100780c */ /* 0x000fce0004704670 */
[----:B------:R-:W0:Y:S02]  /*1d30*/  @P2 MUFU.LG2 R19, R19 ;  /* 0x0000001300132308 */ /* 0x000e240000000c00 */
[----:B0-----:R-:W-:-:S04]  /*1d40*/  @P2 FFMA.FTZ R28, R19, 0.69314718246459960938, R18 ;  /* 0x3f317218131c2823 */ /* 0x001fc80000010012 */
        /* <DEDUP_REMOVED lines=50> */
.L_x_300:
        /* <DEDUP_REMOVED lines=22> */
.L_x_301:
[----:B------:R-:W-:Y:S05]  /*21d0*/  BSYNC B0 ;  /* 0x0000000000007941 */ /* 0x000fea0003800000 */
.L_x_299:
[----:B------:R-:W-:Y:S01]  /*21e0*/  LOP3.LUT R19, R17, R0, RZ, 0xfc, !PT ;  /* 0x0000000011137212 */ /* 0x000fe200078efcff */
[----:B------:R-:W-:Y:S03]  /*21f0*/  BSSY B0, `(.L_x_302) ;  /* 0x0000028000007945 */ /* 0x000fe60003800000 */
[----:B------:R-:W-:-:S13]  /*2200*/  ISETP.NE.U32.AND P0, PT, R19, RZ, PT ;  /* 0x000000ff1300720c */ /* 0x000fda0003f05070 */
[----:B------:R-:W-:Y:S05]  /*2210*/  @!P0 BRA `(.L_x_303) ;  /* 0x000000f000008947 */ /* 0x000fea0003800000 */
[----:B------:R-:W-:Y:S01]  /*2220*/  IMAD.MOV.U32 R24, RZ, RZ, R30 ;  /* 0x000000ffff187224 */ /* 0x000fe200078e001e */
[----:B------:R-:W-:Y:S02]  /*2230*/  MOV R23, R0 ;  /* 0x0000000000177202 */ /* 0x000fe40000000f00 */
[----:B------:R-:W-:Y:S02]  /*2240*/  MOV R22, 0x2260 ;  /* 0x0000226000167802 */ /* 0x000fe40000000f00 */
[----:B------:R-:W-:Y:S05]  /*2250*/  CALL.REL.NOINC `($__internal_6_$__cuda_sm20_div_s64) ;  /* 0x0000235000007944 */ /* 0x000fea0003c00000 */
        /* <DEDUP_REMOVED lines=11> */
.L_x_303:
        /* <DEDUP_REMOVED lines=22> */
.L_x_304:
[----:B------:R-:W-:Y:S05]  /*2470*/  BSYNC B0 ;  /* 0x0000000000007941 */ /* 0x000fea0003800000 */
.L_x_302:
        /* <DEDUP_REMOVED lines=11> */
[----:B------:R-:W-:Y:S05]  /*2530*/  CALL.REL.NOINC `($__internal_6_$__cuda_sm20_div_s64) ;  /* 0x0000207000007944 */ /* 0x000fea0003c00000 */
[----:B------:R-:W-:-:S04]  /*2540*/  IADD3 R17, P0, RZ, -R20, RZ ;  /* 0x80000014ff117210 */ /* 0x000fc80007f1e0ff */
[----:B------:R-:W-:Y:S01]  /*2550*/  IADD3.X R18, RZ, ~R21, RZ, P0, !PT ;  /* 0x80000015ff127210 */ /* 0x000fe200007fe4ff */
[----:B------:R-:W-:-:S04]  /*2560*/  IMAD.WIDE.U32 R36, R5, R17, R36 ;  /* 0x0000001105247225 */ /* 0x000fc800078e0024 */
[----:B------:R-:W-:-:S04]  /*2570*/  IMAD R18, R18, R5, RZ ;  /* 0x0000000512127224 */ /* 0x000fc800078e02ff */
[----:B------:R-:W-:-:S05]  /*2580*/  IMAD R4, R4, R17, R18 ;  /* 0x0000001104047224 */ /* 0x000fca00078e0212 */
[----:B------:R-:W-:Y:S01]  /*2590*/  IADD3 R4, R37, R4, RZ ;  /* 0x0000000425047210 */ /* 0x000fe20007ffe0ff */
[----:B------:R-:W-:Y:S05]  /*25a0*/  BRA `(.L_x_307) ;  /* 0x0000016000007947 */ /* 0x000fea0003800000 */
.L_x_306:
        /* <DEDUP_REMOVED lines=22> */
.L_x_307:
[----:B------:R-:W-:Y:S05]  /*2710*/  BSYNC B0 ;  /* 0x0000000000007941 */ /* 0x000fea0003800000 */
.L_x_305:
        /* <DEDUP_REMOVED lines=38> */
[----:B------:R-:W-:Y:S05]  /*2980*/  CALL.REL.NOINC `($__internal_6_$__cuda_sm20_div_s64) ;  /* 0x00001c2000007944 */ /* 0x000fea0003c00000 */
        /* <DEDUP_REMOVED lines=12> */
.L_x_309:
        /* <DEDUP_REMOVED lines=23> */
.L_x_310:
[----:B------:R-:W-:Y:S05]  /*2bc0*/  BSYNC B0 ;  /* 0x0000000000007941 */ /* 0x000fea0003800000 */
.L_x_308:
        /* <DEDUP_REMOVED lines=19> */
.L_x_312:
        /* <DEDUP_REMOVED lines=22> */
.L_x_313:
[----:B------:R-:W-:Y:S05]  /*2e60*/  BSYNC B0 ;  /* 0x0000000000007941 */ /* 0x000fea0003800000 */
.L_x_311:
        /* <DEDUP_REMOVED lines=20> */
.L_x_315:
        /* <DEDUP_REMOVED lines=23> */
.L_x_316:
[----:B------:R-:W-:Y:S05]  /*3120*/  BSYNC B0 ;  /* 0x0000000000007941 */ /* 0x000fea0003800000 */
.L_x_314:
        /* <DEDUP_REMOVED lines=25> */
[----:B------:R-:W-:Y:S05]  /*32c0*/  CALL.REL.NOINC `($__internal_6_$__cuda_sm20_div_s64) ;  /* 0x000012e000007944 */ /* 0x000fea0003c00000 */
        /* <DEDUP_REMOVED lines=12> */
.L_x_318:
        /* <DEDUP_REMOVED lines=23> */
.L_x_319:
[----:B------:R-:W-:Y:S05]  /*3500*/  BSYNC B0 ;  /* 0x0000000000007941 */ /* 0x000fea0003800000 */
.L_x_317:
        /* <DEDUP_REMOVED lines=29> */
.L_x_321:
        /* <DEDUP_REMOVED lines=23> */
.L_x_322:
[----:B------:R-:W-:Y:S05]  /*3850*/  BSYNC B0 ;  /* 0x0000000000007941 */ /* 0x000fea0003800000 */
.L_x_320:
        /* <DEDUP_REMOVED lines=20> */
.L_x_298:
[----:B------:R-:W-:-:S04]  /*39a0*/  LEA R2, P0, R36, c[0x0][0x200], 0x2 ;  /* 0x0000800024027a11 */ /* 0x000fc800078010ff */
[----:B------:R-:W-:-:S05]  /*39b0*/  LEA.HI.X R3, R36, c[0x0][0x204], R37, 0x2, P0 ;  /* 0x0000810024037a11 */ /* 0x000fca00000f1425 */
[----:B------:R0:W-:Y:S04]  /*39c0*/  STG.E [R2.64], R28 ;  /* 0x0000001c02007986 */ /* 0x0001e8000c10190a */
.L_x_297:
[----:B------:R-:W-:Y:S05]  /*39d0*/  BSYNC B1 ;  /* 0x0000000000017941 */ /* 0x000fea0003800000 */
.L_x_296:
[----:B------:R-:W1:Y:S01]  /*39e0*/  S2R R34, SR_TID.X ;  /* 0x0000000000227919 */ /* 0x000e620000002100 */
[----:B------:R-:W-:Y:S01]  /*39f0*/  IMAD.MOV.U32 R13, RZ, RZ, RZ ;  /* 0x000000ffff0d7224 */ /* 0x000fe200078e00ff */
[----:B------:R-:W-:Y:S01]  /*3a00*/  CS2R R10, SRZ ;  /* 0x00000000000a7805 */ /* 0x000fe2000001ff00 */
[----:B------:R-:W-:Y:S01]  /*3a10*/  CS2R R8, SRZ ;  /* 0x0000000000087805 */ /* 0x000fe2000001ff00 */
[----:B------:R-:W-:Y:S01]  /*3a20*/  CS2R R6, SRZ ;  /* 0x0000000000067805 */ /* 0x000fe2000001ff00 */
[-C--:B01----:R-:W-:Y:S02]  /*3a30*/  LEA.HI R2, R34, R34.reuse, RZ, 0x1 ;  /* 0x0000002222027211 */ /* 0x083fe400078f08ff */
[----:B------:R-:W-:Y:S02]  /*3a40*/  SHF.R.S32.HI R33, RZ, 0x1f, R34 ;  /* 0x0000001fff217819 */ /* 0x000fe40000011422 */
[----:B------:R-:W-:Y:S02]  /*3a50*/  LOP3.LUT R3, R2, 0xfffffffe, RZ, 0xc0, !PT ;  /* 0xfffffffe02037812 */ /* 0x000fe400078ec0ff */
[----:B------:R-:W-:-:S03]  /*3a60*/  LEA.HI R33, R33, R34, RZ, 0x3 ;  /* 0x0000002221217211 */ /* 0x000fc600078f18ff */
[----:B------:R-:W-:-:S05]  /*3a70*/  IMAD.IADD R0, R34, 0x1, -R3 ;  /* 0x0000000122007824 */ /* 0x000fca00078e0a03 */
[----:B------:R-:W-:-:S04]  /*3a80*/  ISETP.GE.AND P1, PT, R0, c[0x0][0x314], PT ;  /* 0x0000c50000007a0c */ /* 0x000fc80003f26270 */
[----:B------:R-:W-:-:S13]  /*3a90*/  ISETP.GT.OR P1, PT, R34, 0x1f, P1 ;  /* 0x0000001f2200780c */ /* 0x000fda0000f24670 */
[----:B------:R-:W-:Y:S02]  /*3aa0*/  @!P1 FADD.FTZ R3, -R28, R29 ;  /* 0x0000001d1c039221 */ /* 0x000fe40000010100 */
[----:B------:R-:W-:Y:S02]  /*3ab0*/  @!P1 IMAD.SHL.U32 R5, R2, 0x2, RZ ;  /* 0x0000000202059824 */ /* 0x000fe400078e00ff */
[----:B------:R-:W-:Y:S02]  /*3ac0*/  @!P1 FMUL.FTZ R3, R3, 1.4426950216293334961 ;  /* 0x3fb8aa3b03039820 */ /* 0x000fe40000410000 */
[----:B------:R-:W-:Y:S01]  /*3ad0*/  IMAD.MOV.U32 R2, RZ, RZ, c[0x0][0x314] ;  /* 0x0000c500ff027624 */ /* 0x000fe200078e00ff */
[----:B------:R-:W-:-:S03]  /*3ae0*/  @!P1 LOP3.LUT R5, R5, 0xfffffffc, RZ, 0xc0, !PT ;  /* 0xfffffffc05059812 */ /* 0x000fc600078ec0ff */
[----:B------:R-:W0:Y:S01]  /*3af0*/  @!P1 MUFU.EX2 R3, R3 ;  /* 0x0000000300039308 */ /* 0x000e220000000800 */
[----:B------:R-:W-:Y:S01]  /*3b00*/  ISETP.GE.AND P0, PT, R2, 0x1, PT ;  /* 0x000000010200780c */ /* 0x000fe20003f06270 */
[----:B------:R-:W-:Y:S01]  /*3b10*/  @!P1 IMAD R0, R0, 0x44, R5 ;  /* 0x0000004400009824 */ /* 0x000fe200078e0205 */
[----:B------:R-:W-:Y:S02]  /*3b20*/  LOP3.LUT R5, R33, 0x3ffffff8, RZ, 0xc0, !PT ;  /* 0x3ffffff821057812 */ /* 0x000fe400078ec0ff */
[----:B------:R-:W-:-:S03]  /*3b30*/  SHF.R.S32.HI R33, RZ, 0x3, R33 ;  /* 0x00000003ff217819 */ /* 0x000fc60000011421 */
[----:B------:R-:W-:Y:S02]  /*3b40*/  IMAD.IADD R34, R34, 0x1, -R5 ;  /* 0x0000000122227824 */ /* 0x000fe400078e0a05 */
[----:B------:R-:W-:Y:S02]  /*3b50*/  CS2R R4, SRZ ;  /* 0x0000000000047805 */ /* 0x000fe4000001ff00 */
[----:B------:R-:W-:Y:S01]  /*3b60*/  IMAD.SHL.U32 R34, R34, 0x4, RZ ;  /* 0x0000000422227824 */ /* 0x000fe200078e00ff */
[----:B0-----:R0:W-:Y:S04]  /*3b70*/  @!P1 STS [R0], R3 ;  /* 0x0000000300009388 */ /* 0x0011e80000000800 */
[C---:B------:R-:W-:Y:S02]  /*3b80*/  IADD3 R32, R34.reuse, 0x20, RZ ;  /* 0x0000002022207810 */ /* 0x040fe40007ffe0ff */
[----:B------:R-:W-:Y:S01]  /*3b90*/  IADD3 R31, R34, 0x40, RZ ;  /* 0x00000040221f7810 */ /* 0x000fe20007ffe0ff */
[----:B0-----:R-:W-:Y:S01]  /*3ba0*/  CS2R R2, SRZ ;  /* 0x0000000000027805 */ /* 0x001fe2000001ff00 */
[----:B------:R-:W-:Y:S01]  /*3bb0*/  IMAD.MOV.U32 R0, RZ, RZ, RZ ;  /* 0x000000ffff007224 */ /* 0x000fe200078e00ff */
[----:B------:R-:W-:Y:S06]  /*3bc0*/  BAR.SYNC.DEFER_BLOCKING 0x0 ;  /* 0x0000000000007b1d */ /* 0x000fec0000010000 */
        /* <DEDUP_REMOVED lines=23> */
[----:B------:R-:W-:Y:S02]  /*3d40*/  IMAD.X R29, RZ, RZ, R29, P0 ;  /* 0x000000ffff1d7224 */ /* 0x000fe400000e061d */
.L_x_326:
        /* <DEDUP_REMOVED lines=14> */
.L_x_325:
[----:B------:R-:W-:Y:S05]  /*3e30*/  BSYNC B0 ;  /* 0x0000000000007941 */ /* 0x000fea0003800000 */
.L_x_324:
        /* <DEDUP_REMOVED lines=19> */
.L_x_323:
        /* <DEDUP_REMOVED lines=100> */
        .weak           $__internal_6_$__cuda_sm20_div_s64
        .type           $__internal_6_$__cuda_sm20_div_s64,@function
        .size           $__internal_6_$__cuda_sm20_div_s64,(.L_x_6070 - $__internal_6_$__cuda_sm20_div_s64)
$__internal_6_$__cuda_sm20_div_s64:
        /* <DEDUP_REMOVED lines=83> */
[----:B------:R-:W-:Y:S06]  /*4ae0*/  RET.REL.NODEC R26 `(_ZN5flash32flash_fwd_splitkv_combine_kernelI23Flash_fwd_kernel_traitsILi96ELi64ELi128ELi4ELb0ELb0EN7cutlass6half_tE19Flash_kernel_traitsILi96ELi64ELi128ELi4ES3_EELi16ELi1ELb0EEEvNS_16Flash_fwd_paramsE) ;  /* 0xffffb5101a007950 */ /* 0x000fec0003c3ffff */
.L_x_327:
        /* <DEDUP_REMOVED lines=9> */
.L_x_6070:


//--------------------- .text._ZN5flash32flash_fwd_splitkv_combine_kernelI23Flash_fwd_kernel_traitsILi96ELi64ELi128ELi4ELb0ELb0EN7cutlass6half_tE19Flash_kernel_traitsILi96ELi64ELi128ELi4ES3_EELi16ELi7ELb1EEEvNS_16Flash_fwd_paramsE --------------------------
	.section	.text._ZN5flash32flash_fwd_splitkv_combine_kernelI23Flash_fwd_kernel_traitsILi96ELi64ELi128ELi4ELb0ELb0EN7cutlass6half_tE19Flash_kernel_traitsILi96ELi64ELi128ELi4ES3_EELi16ELi7ELb1EEEvNS_16Flash_fwd_paramsE,"ax",@progbits
	.sectioninfo	@"SHI_REGISTERS=70"
	.align	128
        .global         _ZN5flash32flash_fwd_splitkv_combine_kernelI23Flash_fwd_kernel_traitsILi96ELi64ELi128ELi4ELb0ELb0EN7cutlass6half_tE19Flash_kernel_traitsILi96ELi64ELi128ELi4ES3_EELi16ELi7ELb1EEEvNS_16Flash_fwd_paramsE
        .type           _ZN5flash32flash_fwd_splitkv_combine_kernelI23Flash_fwd_kernel_traitsILi96ELi64ELi128ELi4ELb0ELb0EN7cutlass6half_tE19Flash_kernel_traitsILi96ELi64ELi128ELi4ES3_EELi16ELi7ELb1EEEvNS_16Flash_fwd_paramsE,@function
        .size           _ZN5flash32flash_fwd_splitkv_combine_kernelI23Flash_fwd_kernel_traitsILi96ELi64ELi128ELi4ELb0ELb0EN7cutlass6half_tE19Flash_kernel_traitsILi96ELi64ELi128ELi4ES3_EELi16ELi7ELb1EEEvNS_16Flash_fwd_paramsE,(.L_x_6071 - _ZN5flash32flash_fwd_splitkv_combine_kernelI23Flash_fwd_kernel_traitsILi96ELi64ELi128ELi4ELb0ELb0EN7cutlass6half_tE19Flash_kernel_traitsILi96ELi64ELi128ELi4ES3_EELi16ELi7ELb1EEEvNS_16Flash_fwd_paramsE)
        .other          _ZN5flash32flash_fwd_splitkv_combine_kernelI23Flash_fwd_kernel_traitsILi96ELi64ELi128ELi4ELb0ELb0EN7cutlass6half_tE19Flash_kernel_traitsILi96ELi64ELi128ELi4ES3_EELi16ELi7ELb1EEEvNS_16Flash_fwd_paramsE,@"STO_CUDA_ENTRY STV_DEFAULT"
_ZN5flash32flash_fwd_splitkv_combine_kernelI23Flash_fwd_kernel_traitsILi96ELi64ELi128ELi4ELb0ELb0EN7cutlass6half_tE19Flash_kernel_traitsILi96ELi64ELi128ELi4ES3_EELi16ELi7ELb1EEEvNS_16Flash_fwd_paramsE:
.text._ZN5flash32flash_fwd_splitkv_combine_kernelI23Flash_fwd_kernel_traitsILi96ELi64ELi128ELi4ELb0ELb0EN7cutlass6half_tE19Flash_kernel_traitsILi96ELi64ELi128ELi4ES3_EELi16ELi7ELb1EEEvNS_16Flash_fwd_paramsE:
        /* <DEDUP_REMOVED lines=23> */
[----:B------:R-:W-:Y:S05]  /*0170*/  CALL.REL.NOINC `($__internal_7_$__cuda_sm20_div_s64) ;  /* 0x0000653000007944 */ /* 0x000fea0003c00000 */
[----:B------:R-:W-:Y:S02]  /*0180*/  MOV R8, R0 ;  /* 0x0000000000087202 */ /* 0x000fe40000000f00 */
[----:B------:R-:W-:Y:S01]  /*0190*/  MOV R9, R21 ;  /* 0x0000001500097202 */ /* 0x000fe20000000f00 */
[----:B------:R-:W-:Y:S05]  /*01a0*/  BRA `(.L_x_329) ;  /* 0x0000013000007947 */ /* 0x000fea0003800000 */
.L_x_328:
        /* <DEDUP_REMOVED lines=19> */
.L_x_329:
        /* <DEDUP_REMOVED lines=17> */
.L_x_331:
        /* <DEDUP_REMOVED lines=20> */
.L_x_332:
[----:B------:R-:W-:Y:S05]  /*0530*/  BSYNC B0 ;  /* 0x0000000000007941 */ /* 0x000fea0003800000 */
.L_x_330:
        /* <DEDUP_REMOVED lines=57> */
.L_x_334:
        /* <DEDUP_REMOVED lines=19> */
.L_x_335:
[----:B------:R-:W-:Y:S05]  /*0a00*/  BSYNC B0 ;  /* 0x0000000000007941 */ /* 0x000fea0003800000 */
.L_x_333:
        /* <DEDUP_REMOVED lines=107> */
.L_x_337:
        /* <DEDUP_REMOVED lines=19> */
.L_x_338:
[----:B------:R-:W-:Y:S05]  /*11f0*/  BSYNC B0 ;  /* 0x0000000000007941 */ /* 0x000fea0003800000 */
.L_x_336:
        /* <DEDUP_REMOVED lines=281> */
[----:B-1----:R-:W-:Y:S05]  /*2390*/  CALL.REL.NOINC `($__internal_7_$__cuda_sm20_div_s64) ;  /* 0x0000431000007944 */ /* 0x002fea0003c00000 */
[----:B------:R-:W-:Y:S02]  /*23a0*/  MOV R50, R0 ;  /* 0x0000000000327202 */ /* 0x000fe40000000f00 */
[----:B------:R-:W-:Y:S01]  /*23b0*/  MOV R51, R21 ;  /* 0x0000001500337202 */ /* 0x000fe20000000f00 */
[----:B------:R-:W-:Y:S05]  /*23c0*/  BRA `(.L_x_341) ;  /* 0x0000013000007947 */ /* 0x000fea0003800000 */
.L_x_340:
        /* <DEDUP_REMOVED lines=19> */
.L_x_341:
[----:B------:R-:W-:Y:S05]  /*2500*/  BSYNC B0 ;  /* 0x0000000000007941 */ /* 0x000fea0003800000 */
.L_x_339:
        /* <DEDUP_REMOVED lines=257> */
.L_x_346:
        /* <DEDUP_REMOVED lines=21> */
.L_x_347:
[----:B------:R-:W-:Y:S05]  /*3670*/  BSYNC B0 ;  /* 0x0000000000007941 */ /* 0x000fea0003800000 */
.L_x_345:
        /* <DEDUP_REMOVED lines=8> */
[----:B------:R-:W-:Y:S05]  /*3700*/  CALL.REL.NOINC `($__internal_7_$__cuda_sm20_div_s64) ;  /* 0x00002fa000007944 */ /* 0x000fea0003c00000 */
        /* <DEDUP_REMOVED lines=12> */
.L_x_349:
        /* <DEDUP_REMOVED lines=22> */
.L_x_350:
[----:B------:R-:W-:Y:S05]  /*3930*/  BSYNC B0 ;  /* 0x0000000000007941 */ /* 0x000fea0003800000 */
.L_x_348:
        /* <DEDUP_REMOVED lines=11> */
[----:B------:R-:W-:Y:S05]  /*39f0*/  CALL.REL.NOINC `($__internal_7_$__cuda_sm20_div_s64) ;  /* 0x00002cb000007944 */ /* 0x000fea0003c00000 */
        /* <DEDUP_REMOVED lines=11> */
.L_x_352:
        /* <DEDUP_REMOVED lines=22> */
.L_x_353:
[----:B------:R-:W-:Y:S05]  /*3c10*/  BSYNC B0 ;  /* 0x0000000000007941 */ /* 0x000fea0003800000 */
.L_x_351:
        /* <DEDUP_REMOVED lines=52> */
.L_x_355:
        /* <DEDUP_REMOVED lines=22> */
.L_x_356:
[----:B------:R-:W-:Y:S05]  /*40c0*/  BSYNC B0 ;  /* 0x0000000000007941 */ /* 0x000fea0003800000 */
.L_x_354:
        /* <DEDUP_REMOVED lines=22> */
.L_x_358:
        /* <DEDUP_REMOVED lines=22> */
.L_x_359:
[----:B------:R-:W-:Y:S05]  /*4390*/  BSYNC B0 ;  /* 0x0000000000007941 */ /* 0x000fea0003800000 */
.L_x_357:
        /* <DEDUP_REMOVED lines=21> */
.L_x_361:
        /* <DEDUP_REMOVED lines=23> */
.L_x_362:
[----:B------:R-:W-:Y:S05]  /*4660*/  BSYNC B0 ;  /* 0x0000000000007941 */ /* 0x000fea0003800000 */
.L_x_360:
        /* <DEDUP_REMOVED lines=38> */
.L_x_364:
        /* <DEDUP_REMOVED lines=23> */
.L_x_365:
[----:B------:R-:W-:Y:S05]  /*4a40*/  BSYNC B0 ;  /* 0x0000000000007941 */ /* 0x000fea0003800000 */
.L_x_363:
        /* <DEDUP_REMOVED lines=31> */
.L_x_367:
        /* <DEDUP_REMOVED lines=23> */
.L_x_368:
[----:B------:R-:W-:Y:S05]  /*4db0*/  BSYNC B0 ;  /* 0x0000000000007941 */ /* 0x000fea0003800000 */
.L_x_366:
        /* <DEDUP_REMOVED lines=20> */
.L_x_344:
[----:B------:R-:W-:-:S04]  /*4f00*/  LEA R2, P0, R52, c[0x0][0x200], 0x2 ;  /* 0x0000800034027a11 */ /* 0x000fc800078010ff */
[----:B------:R-:W-:-:S05]  /*4f10*/  LEA.HI.X R3, R52, c[0x0][0x204], R53, 0x2, P0 ;  /* 0x0000810034037a11 */ /* 0x000fca00000f1435 */
[----:B------:R0:W-:Y:S04]  /*4f20*/  STG.E [R2.64], R30 ;  /* 0x0000001e02007986 */ /* 0x0001e8000c101908 */
.L_x_343:
[----:B------:R-:W-:Y:S05]  /*4f30*/  BSYNC B1 ;  /* 0x0000000000017941 */ /* 0x000fea0003800000 */
.L_x_342:
[C---:B------:R-:W-:Y:S01]  /*4f40*/  IADD3 R0, R47.reuse, 0x8, RZ ;  /* 0x000000082f007810 */ /* 0x040fe20007ffe0ff */
[----:B------:R-:W-:Y:S01]  /*4f50*/  IMAD.MOV.U32 R29, RZ, RZ, c[0x0][0x314] ;  /* 0x0000c500ff1d7624 */ /* 0x000fe200078e00ff */
[----:B0-----:R-:W-:Y:S01]  /*4f60*/  CS2R R4, SRZ ;  /* 0x0000000000047805 */ /* 0x001fe2000001ff00 */
[----:B------:R-:W-:Y:S01]  /*4f70*/  CS2R R6, SRZ ;  /* 0x0000000000067805 */ /* 0x000fe2000001ff00 */
[----:B------:R-:W-:Y:S01]  /*4f80*/  ISETP.GE.OR P2, PT, R0, c[0x0][0x314], P6 ;  /* 0x0000c50000007a0c */ /* 0x000fe20003746670 */
[----:B------:R-:W-:Y:S01]  /*4f90*/  CS2R R8, SRZ ;  /* 0x0000000000087805 */ /* 0x000fe2000001ff00 */
[----:B------:R-:W-:Y:S01]  /*4fa0*/  IADD3 R0, R47, 0x10, RZ ;  /* 0x000000102f007810 */ /* 0x000fe20007ffe0ff */
[----:B------:R-:W-:Y:S01]  /*4fb0*/  CS2R R10, SRZ ;  /* 0x00000000000a7805 */ /* 0x000fe2000001ff00 */
[----:B------:R-:W-:Y:S02]  /*4fc0*/  MOV R12, RZ ;  /* 0x000000ff000c7202 */ /* 0x000fe40000000f00 */
[----:B------:R-:W-:-:S02]  /*4fd0*/  ISETP.GE.OR P1, PT, R0, c[0x0][0x314], P6 ;  /* 0x0000c50000007a0c */ /* 0x000fc40003726670 */
        /* <DEDUP_REMOVED lines=86> */
[----:B--2---:R-:W-:Y:S07]  /*5540*/  @!P2 STS [R25.X4+0x1980], R33 ;  /* 0x001980211900a388 */ /* 0x004fee0000004800 */
[----:B------:R-:W2:Y:S01]  /*5550*/  @!P1 MUFU.EX2 R34, R34 ;  /* 0x0000002200229308 */ /* 0x000ea20000000800 */
[----:B-1----:R-:W-:Y:S01]  /*5560*/  @!P0 STS [R25.X4+0x1dc0], R31 ;  /* 0x001dc01f19008388 */ /* 0x002fe20000004800 */
[----:B------:R-:W-:-:S06]  /*5570*/  ISETP.GE.AND P0, PT, R29, 0x1, PT ;  /* 0x000000011d00780c */ /* 0x000fcc0003f06270 */
[----:B------:R-:W1:Y:S01]  /*5580*/  @!P6 MUFU.EX2 R0, R0 ;  /* 0x000000000000e308 */ /* 0x000e620000000800 */
[----:B0-----:R-:W-:Y:S04]  /*5590*/  @!P5 STS [R25.X4], R45 ;  /* 0x0000002d1900d388 */ /* 0x001fe80000004800 */
[----:B--2---:R-:W-:Y:S04]  /*55a0*/  @!P1 STS [R25.X4+0x1ba0], R34 ;  /* 0x001ba02219009388 */ /* 0x004fe80000004800 */
[----:B-1----:R0:W-:Y:S02]  /*55b0*/  @!P6 STS [R25.X4+0x1fe0], R0 ;  /* 0x001fe0001900e388 */ /* 0x0021e40000004800 */
[----:B0-----:R-:W-:-:S02]  /*55c0*/  HFMA2.MMA R0, -RZ, RZ, 0, 0 ;  /* 0x00000000ff007435 */ /* 0x001fc400000001ff */
[----:B------:R-:W-:Y:S06]  /*55d0*/  BAR.SYNC.DEFER_BLOCKING 0x0 ;  /* 0x0000000000007b1d */ /* 0x000fec0000010000 */
[----:B------:R-:W-:Y:S05]  /*55e0*/  @!P0 BRA `(.L_x_369) ;  /* 0x00000ad000008947 */ /* 0x000fea0003800000 */
[----:B------:R-:W-:Y:S01]  /*55f0*/  ULDC UR5, c[0x0][0x22c] ;  /* 0x00008b0000057ab9 */ /* 0x000fe20000000800 */
[----:B------:R-:W-:Y:S01]  /*5600*/  IMAD R35, R15, 0x60, R47 ;  /* 0x000000600f237824 */ /* 0x000fe200078e022f */
[----:B------:R-:W-:Y:S01]  /*5610*/  UIMAD UR5, UR7, UR5, URZ ;  /* 0x00000005070572a4 */ /* 0x000fe2000f8e023f */
[----:B------:R-:W-:Y:S01]  /*5620*/  ISETP.GT.AND P1, PT, R29, 0x3, PT ;  /* 0x000000031d00780c */ /* 0x000fe20003f24270 */
[C---:B------:R-:W-:Y:S01]  /*5630*/  IMAD R32, R28.reuse, c[0x0][0x22c], RZ ;  /* 0x00008b001c207a24 */ /* 0x040fe200078e02ff */
[----:B------:R-:W-:Y:S01]  /*5640*/  PLOP3.LUT P4, PT, PT, PT, PT, 0x80, 0x0 ;  /* 0x000000000000781c */ /* 0x000fe20003f8f070 */
[----:B------:R-:W-:Y:S01]  /*5650*/  USHF.R.S32.HI UR4, URZ, 0x1f, UR5 ;  /* 0x0000001f3f047899 */ /* 0x000fe20008011405 */
[----:B------:R-:W-:Y:S01]  /*5660*/  IMAD.SHL.U32 R14, R15, 0x4, RZ ;  /* 0x000000040f0e7824 */ /* 0x000fe200078e00ff */
[C---:B------:R-:W-:Y:S01]  /*5670*/  IADD3 R0, P0, R35.reuse, UR5, RZ ;  /* 0x0000000523007c10 */ /* 0x040fe2000ff1e0ff */
[----:B------:R-:W-:Y:S01]  /*5680*/  IMAD.MOV.U32 R30, RZ, RZ, RZ ;  /* 0x000000ffff1e7224 */ /* 0x000fe200078e00ff */
[----:B------:R-:W-:Y:S01]  /*5690*/  IADD3 R31, R28, -UR7, RZ ;  /* 0x800000071c1f7c10 */ /* 0x000fe2000fffe0ff */
[----:B------:R-:W-:Y:S01]  /*56a0*/  CS2R R16, SRZ ;  /* 0x0000000000107805 */ /* 0x000fe2000001ff00 */
[----:B------:R-:W-:Y:S01]  /*56b0*/  LEA.HI.X.SX32 R35, R35, UR4, 0x1, P0 ;  /* 0x0000000423237c11 */ /* 0x000fe200080f0eff */
[----:B------:R-:W-:Y:S01]  /*56c0*/  CS2R R18, SRZ ;  /* 0x0000000000127805 */ /* 0x000fe2000001ff00 */
[C---:B------:R-:W-:Y:S01]  /*56d0*/  LEA R34, P0, R0.reuse, c[0x0][0x1d8], 0x2 ;  /* 0x0000760000227a11 */ /* 0x040fe200078010ff */
[----:B------:R-:W-:Y:S01]  /*56e0*/  CS2R R20, SRZ ;  /* 0x0000000000147805 */ /* 0x000fe2000001ff00 */
[----:B------:R-:W-:Y:S01]  /*56f0*/  CS2R R22, SRZ ;  /* 0x0000000000167805 */ /* 0x000fe2000001ff00 */
[----:B------:R-:W-:Y:S01]  /*5700*/  CS2R R24, SRZ ;  /* 0x0000000000187805 */ /* 0x000fe2000001ff00 */
[----:B------:R-:W-:Y:S01]  /*5710*/  LEA.HI.X R35, R0, c[0x0][0x1dc], R35, 0x2, P0 ;  /* 0x0000770000237a11 */ /* 0x000fe200000f1423 */
[----:B------:R-:W-:Y:S01]  /*5720*/  IMAD.MOV.U32 R0, RZ, RZ, RZ ;  /* 0x000000ffff007224 */ /* 0x000fe200078e00ff */
[----:B------:R-:W-:Y:S01]  /*5730*/  IADD3 R34, P0, R34, 0x100, RZ ;  /* 0x0000010022227810 */ /* 0x000fe20007f1e0ff */
[----:B------:R-:W-:Y:S01]  /*5740*/  CS2R R26, SRZ ;  /* 0x00000000001a7805 */ /* 0x000fe2000001ff00 */
[----:B------:R-:W-:-:S04]  /*5750*/  IMAD.WIDE R32, R32, 0x4, RZ ;  /* 0x0000000420207825 */ /* 0x000fc800078e02ff */
[----:B------:R-:W-:Y:S01]  /*5760*/  IMAD.X R35, RZ, RZ, R35, P0 ;  /* 0x000000ffff237224 */ /* 0x000fe200000e0623 */
[----:B------:R-:W-:Y:S05]  /*5770*/  @!P1 BRA `(.L_x_370) ;  /* 0x0000051000009947 */ /* 0x000fea0003800000 */
[----:B------:R-:W-:Y:S02]  /*5780*/  PLOP3.LUT P4, PT, PT, PT, PT, 0x8, 0x0 ;  /* 0x000000000000781c */ /* 0x000fe40003f8e170 */
[CC--:B------:R-:W-:Y:S02]  /*5790*/  ISETP.GE.AND P3, PT, R15.reuse, R31.reuse, PT ;  /* 0x0000001f0f00720c */ /* 0x0c0fe40003f66270 */
[----:B------:R-:W-:Y:S02]  /*57a0*/  ISETP.GE.AND P0, PT, R15, R31, PT ;  /* 0x0000001f0f00720c */ /* 0x000fe40003f06270 */
[----:B------:R-:W-:-:S09]  /*57b0*/  IADD3 R29, R29, -0x3, RZ ;  /* 0xfffffffd1d1d7810 */ /* 0x000fd20007ffe0ff */
.L_x_371:
[----:B------:R0:W2:Y:S01]  /*57c0*/  @!P3 LDG.E.128 R16, [R34.64+-0x100] ;  /* 0xffff00082210b981 */ /* 0x0000a2000c1e1d00 */
[----:B------:R-:W-:Y:S02]  /*57d0*/  IADD3 R36, P1, R32, R34, RZ ;  /* 0x0000002220247210 */ /* 0x000fe40007f3e0ff */
[----:B------:R-:W-:Y:S01]  /*57e0*/  IADD3 R30, R30, 0x4, RZ ;  /* 0x000000041e1e7810 */ /* 0x000fe20007ffe0ff */
[----:B------:R0:W3:Y:S01]  /*57f0*/  @!P3 LDG.E.128 R20, [R34.64+-0x80] ;  /* 0xffff80082214b981 */ /* 0x0000e2000c1e1d00 */
[C---:B------:R-:W-:Y:S02]  /*5800*/  IADD3.X R37, R33.reuse, R35, RZ, P1, !PT ;  /* 0x0000002321257210 */ /* 0x040fe40000ffe4ff */
[----:B------:R-:W-:Y:S01]  /*5810*/  ISETP.GE.AND P2, PT, R30, R29, PT ;  /* 0x0000001d1e00720c */ /* 0x000fe20003f46270 */
[----:B------:R0:W4:Y:S01]  /*5820*/  @!P3 LDG.E.128 R24, [R34.64] ;  /* 0x000000082218b981 */ /* 0x000122000c1e1d00 */
[----:B------:R-:W-:Y:S03]  /*5830*/  PLOP3.LUT P3, PT, P0, PT, PT, 0x80, 0x0 ;  /* 0x000000000000781c */ /* 0x000fe6000076f070 */
[----:B------:R-:W2:Y:S01]  /*5840*/  LDS R13, [R14] ;  /* 0x000000000e0d7984 */ /* 0x000ea20000000800 */
[C---:B0-----:R-:W-:Y:S04]  /*5850*/  IADD3 R34, P1, R32.reuse, R36, RZ ;  /* 0x0000002420227210 */ /* 0x041fe80007f3e0ff */
[----:B------:R-:W-:Y:S01]  /*5860*/  IADD3.X R35, R33, R37, RZ, P1, !PT ;  /* 0x0000002521237210 */ /* 0x000fe20000ffe4ff */
[C---:B--2---:R-:W-:Y:S02]  /*5870*/  FFMA.FTZ R12, R13.reuse, R16, R12 ;  /* 0x000000100d0c7223 */ /* 0x044fe4000001000c */
[C---:B------:R-:W-:Y:S02]  /*5880*/  FFMA.FTZ R11, R13.reuse, R17, R11 ;  /* 0x000000110d0b7223 */ /* 0x040fe4000001000b */
[C---:B------:R-:W-:Y:S02]  /*5890*/  FFMA.FTZ R10, R13.reuse, R18, R10 ;  /* 0x000000120d0a7223 */ /* 0x040fe4000001000a */
[C---:B------:R-:W-:Y:S02]  /*58a0*/  FFMA.FTZ R9, R13.reuse, R19, R9 ;  /* 0x000000130d097223 */ /* 0x040fe40000010009 */
[C---:B---3--:R-:W-:Y:S01]  /*58b0*/  FFMA.FTZ R8, R13.reuse, R20, R8 ;  /* 0x000000140d087223 */ /* 0x048fe20000010008 */
[----:B------:R-:W2:Y:S01]  /*58c0*/  @!P3 LDG.E.128 R16, [R36.64+-0x100] ;  /* 0xffff00082410b981 */ /* 0x000ea2000c1e1d00 */
[C---:B------:R-:W-:Y:S02]  /*58d0*/  FFMA.FTZ R7, R13.reuse, R21, R7 ;  /* 0x000000150d077223 */ /* 0x040fe40000010007 */
[C---:B------:R-:W-:Y:S02]  /*58e0*/  FFMA.FTZ R6, R13.reuse, R22, R6 ;  /* 0x000000160d067223 */ /* 0x040fe40000010006 */
[C---:B------:R-:W-:Y:S02]  /*58f0*/  FFMA.FTZ R5, R13.reuse, R23, R5 ;  /* 0x000000170d057223 */ /* 0x040fe40000010005 */
[C---:B----4-:R-:W-:Y:S01]  /*5900*/  FFMA.FTZ R4, R13.reuse, R24, R4 ;  /* 0x000000180d047223 */ /* 0x050fe20000010004 */
[----:B------:R-:W3:Y:S01]  /*5910*/  @!P3 LDG.E.128 R20, [R36.64+-0x80] ;  /* 0xffff80082414b981 */ /* 0x000ee2000c1e1d00 */
[C---:B------:R-:W-:Y:S02]  /*5920*/  FFMA.FTZ R3, R13.reuse, R25, R3 ;  /* 0x000000190d037223 */ /* 0x040fe40000010003 */
[C---:B------:R-:W-:Y:S02]  /*5930*/  FFMA.FTZ R2, R13.reuse, R26, R2 ;  /* 0x0000001a0d027223 */ /* 0x040fe40000010002 */
[----:B------:R-:W-:Y:S02]  /*5940*/  FFMA.FTZ R0, R13, R27, R0 ;  /* 0x0000001b0d007223 */ /* 0x000fe40000010000 */
[----:B------:R-:W4:Y:S04]  /*5950*/  @!P3 LDG.E.128 R24, [R36.64] ;  /* 0x000000082418b981 */ /* 0x000f28000c1e1d00 */
[----:B------:R-:W2:Y:S02]  /*5960*/  LDS R13, [R14+0x44] ;  /* 0x000044000e0d7984 */ /* 0x000ea40000000800 */
[C---:B--2---:R-:W-:Y:S02]  /*5970*/  FFMA.FTZ R12, R13.reuse, R16, R12 ;  /* 0x000000100d0c7223 */ /* 0x044fe4000001000c */
[C---:B------:R-:W-:Y:S02]  /*5980*/  FFMA.FTZ R11, R13.reuse, R17, R11 ;  /* 0x000000110d0b7223 */ /* 0x040fe4000001000b */
[C---:B------:R-:W-:Y:S02]  /*5990*/  FFMA.FTZ R10, R13.reuse, R18, R10 ;  /* 0x000000120d0a7223 */ /* 0x040fe4000001000a */
[C---:B------:R-:W-:Y:S02]  /*59a0*/  FFMA.FTZ R9, R13.reuse, R19, R9 ;  /* 0x000000130d097223 */ /* 0x040fe40000010009 */
[C---:B---3--:R-:W-:Y:S01]  /*59b0*/  FFMA.FTZ R8, R13.reuse, R20, R8 ;  /* 0x000000140d087223 */ /* 0x048fe20000010008 */
[----:B------:R0:W2:Y:S01]  /*59c0*/  @!P3 LDG.E.128 R16, [R34.64+-0x100] ;  /* 0xffff00082210b981 */ /* 0x0000a2000c1e1d00 */
[C---:B------:R-:W-:Y:S02]  /*59d0*/  FFMA.FTZ R7, R13.reuse, R21, R7 ;  /* 0x000000150d077223 */ /* 0x040fe40000010007 */
[C---:B------:R-:W-:Y:S02]  /*59e0*/  FFMA.FTZ R6, R13.reuse, R22, R6 ;  /* 0x000000160d067223 */ /* 0x040fe40000010006 */
[C---:B------:R-:W-:Y:S02]  /*59f0*/  FFMA.FTZ R5, R13.reuse, R23, R5 ;  /* 0x000000170d057223 */ /* 0x040fe40000010005 */
[C---:B----4-:R-:W-:Y:S01]  /*5a00*/  FFMA.FTZ R4, R13.reuse, R24, R4 ;  /* 0x000000180d047223 */ /* 0x050fe20000010004 */
[----:B------:R0:W3:Y:S01]  /*5a10*/  @!P3 LDG.E.128 R20, [R34.64+-0x80] ;  /* 0xffff80082214b981 */ /* 0x0000e2000c1e1d00 */
[C---:B------:R-:W-:Y:S02]  /*5a20*/  FFMA.FTZ R3, R13.reuse, R25, R3 ;  /* 0x000000190d037223 */ /* 0x040fe40000010003 */
[C---:B------:R-:W-:Y:S02]  /*5a30*/  FFMA.FTZ R2, R13.reuse, R26, R2 ;  /* 0x0000001a0d027223 */ /* 0x040fe40000010002 */
[----:B------:R-:W-:Y:S02]  /*5a40*/  FFMA.FTZ R0, R13, R27, R0 ;  /* 0x0000001b0d007223 */ /* 0x000fe40000010000 */
[----:B------:R0:W4:Y:S04]  /*5a50*/  @!P3 LDG.E.128 R24, [R34.64] ;  /* 0x000000082218b981 */ /* 0x000128000c1e1d00 */
[----:B------:R-:W2:Y:S01]  /*5a60*/  LDS R13, [R14+0x88] ;  /* 0x000088000e0d7984 */ /* 0x000ea20000000800 */
[C---:B0-----:R-:W-:Y:S04]  /*5a70*/  IADD3 R34, P1, R32.reuse, R34, RZ ;  /* 0x0000002220227210 */ /* 0x041fe80007f3e0ff */
[----:B------:R-:W-:Y:S01]  /*5a80*/  IADD3.X R35, R33, R35, RZ, P1, !PT ;  /* 0x0000002321237210 */ /* 0x000fe20000ffe4ff */
        /* <DEDUP_REMOVED lines=15> */
[----:B------:R1:W2:Y:S01]  /*5b80*/  LDS R13, [R14+0xcc] ;  /* 0x0000cc000e0d7984 */ /* 0x0002a20000000800 */
[----:B0-----:R-:W-:Y:S02]  /*5b90*/  IADD3 R34, P1, R32, R34, RZ ;  /* 0x0000002220227210 */ /* 0x001fe40007f3e0ff */
[----:B-1----:R-:W-:Y:S02]  /*5ba0*/  IADD3 R14, R14, 0x110, RZ ;  /* 0x000001100e0e7810 */ /* 0x002fe40007ffe0ff */
[----:B------:R-:W-:Y:S01]  /*5bb0*/  IADD3.X R35, R33, R35, RZ, P1, !PT ;  /* 0x0000002321237210 */ /* 0x000fe20000ffe4ff */
[C---:B--2---:R-:W-:Y:S02]  /*5bc0*/  FFMA.FTZ R12, R13.reuse, R16, R12 ;  /* 0x000000100d0c7223 */ /* 0x044fe4000001000c */
[C---:B------:R-:W-:Y:S02]  /*5bd0*/  FFMA.FTZ R11, R13.reuse, R17, R11 ;  /* 0x000000110d0b7223 */ /* 0x040fe4000001000b */
[C---:B------:R-:W-:Y:S02]  /*5be0*/  FFMA.FTZ R10, R13.reuse, R18, R10 ;  /* 0x000000120d0a7223 */ /* 0x040fe4000001000a */
[C---:B------:R-:W-:Y:S02]  /*5bf0*/  FFMA.FTZ R9, R13.reuse, R19, R9 ;  /* 0x000000130d097223 */ /* 0x040fe40000010009 */
[C---:B---3--:R-:W-:Y:S02]  /*5c00*/  FFMA.FTZ R8, R13.reuse, R20, R8 ;  /* 0x000000140d087223 */ /* 0x048fe40000010008 */
[C---:B------:R-:W-:Y:S02]  /*5c10*/  FFMA.FTZ R7, R13.reuse, R21, R7 ;  /* 0x000000150d077223 */ /* 0x040fe40000010007 */
[C---:B------:R-:W-:Y:S02]  /*5c20*/  FFMA.FTZ R6, R13.reuse, R22, R6 ;  /* 0x000000160d067223 */ /* 0x040fe40000010006 */
[C---:B------:R-:W-:Y:S02]  /*5c30*/  FFMA.FTZ R5, R13.reuse, R23, R5 ;  /* 0x000000170d057223 */ /* 0x040fe40000010005 */
[C---:B----4-:R-:W-:Y:S02]  /*5c40*/  FFMA.FTZ R4, R13.reuse, R24, R4 ;  /* 0x000000180d047223 */ /* 0x050fe40000010004 */
[C---:B------:R-:W-:Y:S02]  /*5c50*/  FFMA.FTZ R3, R13.reuse, R25, R3 ;  /* 0x000000190d037223 */ /* 0x040fe40000010003 */
[C---:B------:R-:W-:Y:S02]  /*5c60*/  FFMA.FTZ R2, R13.reuse, R26, R2 ;  /* 0x0000001a0d027223 */ /* 0x040fe40000010002 */
[----:B------:R-:W-:Y:S01]  /*5c70*/  FFMA.FTZ R0, R13, R27, R0 ;  /* 0x0000001b0d007223 */ /* 0x000fe20000010000 */
[----:B------:R-:W-:-:S05]  /*5c80*/  @!P2 BRA `(.L_x_371) ;  /* 0xfffffb300000a947 */ /* 0x000fca000383ffff */
.L_x_370:
[----:B------:R-:W-:-:S04]  /*5c90*/  IADD3 R13, -R30, c[0x0][0x314], RZ ;  /* 0x0000c5001e0d7a10 */ /* 0x000fc80007ffe1ff */
[----:B------:R-:W-:-:S13]  /*5ca0*/  ISETP.GT.AND P0, PT, R13, 0x1, PT ;  /* 0x000000010d00780c */ /* 0x000fda0003f04270 */
[----:B------:R-:W-:Y:S05]  /*5cb0*/  @!P0 BRA `(.L_x_372) ;  /* 0x000002a000008947 */ /* 0x000fea0003800000 */
[----:B------:R-:W-:Y:S01]  /*5cc0*/  ISETP.GE.AND P0, PT, R15, R31, PT ;  /* 0x0000001f0f00720c */ /* 0x000fe20003f06270 */
[----:B------:R-:W0:-:S12]  /*5cd0*/  LDS R13, [R14] ;  /* 0x000000000e0d7984 */ /* 0x000e180000000800 */
[----:B------:R1:W0:Y:S04]  /*5ce0*/  @!P0 LDG.E.128 R16, [R34.64+-0x100] ;  /* 0xffff000822108981 */ /* 0x000228000c1e1d00 */
[----:B------:R1:W2:Y:S04]  /*5cf0*/  @!P0 LDG.E.128 R20, [R34.64+-0x80] ;  /* 0xffff800822148981 */ /* 0x0002a8000c1e1d00 */
[----:B------:R1:W3:Y:S02]  /*5d00*/  @!P0 LDG.E.128 R24, [R34.64] ;  /* 0x0000000822188981 */ /* 0x0002e4000c1e1d00 */
[----:B-1----:R-:W-:-:S04]  /*5d10*/  IADD3 R34, P1, R32, R34, RZ ;  /* 0x0000002220227210 */ /* 0x002fc80007f3e0ff */
[----:B------:R-:W-:Y:S01]  /*5d20*/  IADD3.X R35, R33, R35, RZ, P1, !PT ;  /* 0x0000002321237210 */ /* 0x000fe20000ffe4ff */
[-C--:B0-----:R-:W-:Y:S02]  /*5d30*/  FFMA.FTZ R12, R16, R13.reuse, R12 ;  /* 0x0000000d100c7223 */ /* 0x081fe4000001000c */
[-C--:B------:R-:W-:Y:S02]  /*5d40*/  FFMA.FTZ R11, R17, R13.reuse, R11 ;  /* 0x0000000d110b7223 */ /* 0x080fe4000001000b */
[-C--:B------:R-:W-:Y:S02]  /*5d50*/  FFMA.FTZ R10, R18, R13.reuse, R10 ;  /* 0x0000000d120a7223 */ /* 0x080fe4000001000a */
[-C--:B------:R-:W-:Y:S02]  /*5d60*/  FFMA.FTZ R9, R19, R13.reuse, R9 ;  /* 0x0000000d13097223 */ /* 0x080fe40000010009 */
[-C--:B--2---:R-:W-:Y:S01]  /*5d70*/  FFMA.FTZ R8, R20, R13.reuse, R8 ;  /* 0x0000000d14087223 */ /* 0x084fe20000010008 */
[----:B------:R0:W2:Y:S01]  /*5d80*/  @!P0 LDG.E.128 R16, [R34.64+-0x100] ;  /* 0xffff000822108981 */ /* 0x0000a2000c1e1d00 */
[----:B------:R-:W-:-:S02]  /*5d90*/  FFMA.FTZ R7, R21, R13, R7 ;  /* 0x0000000d15077223 */ /* 0x000fc40000010007 */
[-C--:B------:R-:W-:Y:S02]  /*5da0*/  FFMA.FTZ R6, R22, R13.reuse, R6 ;  /* 0x0000000d16067223 */ /* 0x080fe40000010006 */
[-C--:B------:R-:W-:Y:S02]  /*5db0*/  FFMA.FTZ R5, R23, R13.reuse, R5 ;  /* 0x0000000d17057223 */ /* 0x080fe40000010005 */
[-C--:B---3--:R-:W-:Y:S01]  /*5dc0*/  FFMA.FTZ R4, R24, R13.reuse, R4 ;  /* 0x0000000d18047223 */ /* 0x088fe20000010004 */
[----:B------:R0:W3:Y:S01]  /*5dd0*/  @!P0 LDG.E.128 R20, [R34.64+-0x80] ;  /* 0xffff800822148981 */ /* 0x0000e2000c1e1d00 */
[-C--:B------:R-:W-:Y:S02]  /*5de0*/  FFMA.FTZ R3, R25, R13.reuse, R3 ;  /* 0x0000000d19037223 */ /* 0x080fe40000010003 */
[-C--:B------:R-:W-:Y:S02]  /*5df0*/  FFMA.FTZ R2, R26, R13.reuse, R2 ;  /* 0x0000000d1a027223 */ /* 0x080fe40000010002 */
[----:B------:R-:W-:-:S02]  /*5e00*/  FFMA.FTZ R0, R27, R13, R0 ;  /* 0x0000000d1b007223 */ /* 0x000fc40000010000 */
[----:B------:R0:W4:Y:S04]  /*5e10*/  @!P0 LDG.E.128 R24, [R34.64] ;  /* 0x0000000822188981 */ /* 0x000128000c1e1d00 */
[----:B------:R1:W2:Y:S01]  /*5e20*/  LDS R13, [R14+0x44] ;  /* 0x000044000e0d7984 */ /* 0x0002a20000000800 */
[----:B------:R-:W-:Y:S02]  /*5e30*/  IADD3 R30, R30, 0x1, RZ ;  /* 0x000000011e1e7810 */ /* 0x000fe40007ffe0ff */
[----:B------:R-:W-:Y:S02]  /*5e40*/  PLOP3.LUT P4, PT, PT, PT, PT, 0x8, 0x0 ;  /* 0x000000000000781c */ /* 0x000fe40003f8e170 */
[----:B------:R-:W-:Y:S02]  /*5e50*/  IADD3 R30, R30, 0x1, RZ ;  /* 0x000000011e1e7810 */ /* 0x000fe40007ffe0ff */
[----:B0-----:R-:W-:-:S02]  /*5e60*/  IADD3 R34, P0, R32, R34, RZ ;  /* 0x0000002220227210 */ /* 0x001fc40007f1e0ff */
[----:B-1----:R-:W-:Y:S02]  /*5e70*/  IADD3 R14, R14, 0x44, RZ ;  /* 0x000000440e0e7810 */ /* 0x002fe40007ffe0ff */
[----:B------:R-:W-:Y:S02]  /*5e80*/  IADD3.X R35, R33, R35, RZ, P0, !PT ;  /* 0x0000002321237210 */ /* 0x000fe400007fe4ff */
[----:B------:R-:W-:Y:S01]  /*5e90*/  IADD3 R14, R14, 0x44, RZ ;  /* 0x000000440e0e7810 */ /* 0x000fe20007ffe0ff */
[-C--:B--2---:R-:W-:Y:S02]  /*5ea0*/  FFMA.FTZ R12, R16, R13.reuse, R12 ;  /* 0x0000000d100c7223 */ /* 0x084fe4000001000c */
[-C--:B------:R-:W-:Y:S02]  /*5eb0*/  FFMA.FTZ R11, R17, R13.reuse, R11 ;  /* 0x0000000d110b7223 */ /* 0x080fe4000001000b */
[-C--:B------:R-:W-:Y:S02]  /*5ec0*/  FFMA.FTZ R10, R18, R13.reuse, R10 ;  /* 0x0000000d120a7223 */ /* 0x080fe4000001000a */
[----:B------:R-:W-:-:S02]  /*5ed0*/  FFMA.FTZ R9, R19, R13, R9 ;  /* 0x0000000d13097223 */ /* 0x000fc40000010009 */
[-C--:B---3--:R-:W-:Y:S02]  /*5ee0*/  FFMA.FTZ R8, R20, R13.reuse, R8 ;  /* 0x0000000d14087223 */ /* 0x088fe40000010008 */
[-C--:B------:R-:W-:Y:S02]  /*5ef0*/  FFMA.FTZ R7, R21, R13.reuse, R7 ;  /* 0x0000000d15077223 */ /* 0x080fe40000010007 */
[-C--:B------:R-:W-:Y:S02]  /*5f00*/  FFMA.FTZ R6, R22, R13.reuse, R6 ;  /* 0x0000000d16067223 */ /* 0x080fe40000010006 */
[-C--:B------:R-:W-:Y:S02]  /*5f10*/  FFMA.FTZ R5, R23, R13.reuse, R5 ;  /* 0x0000000d17057223 */ /* 0x080fe40000010005 */
[-C--:B----4-:R-:W-:Y:S02]  /*5f20*/  FFMA.FTZ R4, R24, R13.reuse, R4 ;  /* 0x0000000d18047223 */ /* 0x090fe40000010004 */
[----:B------:R-:W-:-:S02]  /*5f30*/  FFMA.FTZ R3, R25, R13, R3 ;  /* 0x0000000d19037223 */ /* 0x000fc40000010003 */
[-C--:B------:R-:W-:Y:S02]  /*5f40*/  FFMA.FTZ R2, R26, R13.reuse, R2 ;  /* 0x0000000d1a027223 */ /* 0x080fe40000010002 */
[----:B------:R-:W-:Y:S02]  /*5f50*/  FFMA.FTZ R0, R27, R13, R0 ;  /* 0x0000000d1b007223 */ /* 0x000fe40000010000 */
.L_x_372:
[----:B------:R-:W-:-:S13]  /*5f60*/  ISETP.LT.OR P4, PT, R30, c[0x0][0x314], P4 ;  /* 0x0000c5001e007a0c */ /* 0x000fda0002781670 */
[----:B------:R-:W-:Y:S05]  /*5f70*/  @!P4 BRA `(.L_x_369) ;  /* 0x000001400000c947 */ /* 0x000fea0003800000 */
[----:B------:R-:W-:Y:S01]  /*5f80*/  ISETP.GE.AND P0, PT, R15, R31, PT ;  /* 0x0000001f0f00720c */ /* 0x000fe20003f06270 */
[----:B------:R-:W-:-:S12]  /*5f90*/  BSSY B0, `(.L_x_373) ;  /* 0x0000005000007945 */ /* 0x000fd80003800000 */
[----:B------:R-:W-:Y:S05]  /*5fa0*/  @P0 BRA `(.L_x_374) ;  /* 0x0000003000000947 */ /* 0x000fea0003800000 */
[----:B------:R0:W5:Y:S04]  /*5fb0*/  LDG.E.128 R16, [R34.64+-0x100] ;  /* 0xffff000822107981 */ /* 0x000168000c1e1d00 */
[----:B------:R0:W5:Y:S04]  /*5fc0*/  LDG.E.128 R20, [R34.64+-0x80] ;  /* 0xffff800822147981 */ /* 0x000168000c1e1d00 */
[----:B------:R0:W5:Y:S02]  /*5fd0*/  LDG.E.128 R24, [R34.64] ;  /* 0x0000000822187981 */ /* 0x000164000c1e1d00 */
.L_x_374:
[----:B------:R-:W-:Y:S05]  /*5fe0*/  BSYNC B0 ;  /* 0x0000000000007941 */ /* 0x000fea0003800000 */
.L_x_373:
[----:B------:R-:W1:Y:S02]  /*5ff0*/  LDS R14, [R14] ;  /* 0x000000000e0e7984 */ /* 0x000e640000000800 */
[----:B-1---5:R-:W-:-:S02]  /*6000*/  FFMA.FTZ R12, R14, R16, R12 ;  /* 0x000000100e0c7223 */ /* 0x022fc4000001000c */
[C---:B------:R-:W-:Y:S02]  /*6010*/  FFMA.FTZ R11, R14.reuse, R17, R11 ;  /* 0x000000110e0b7223 */ /* 0x040fe4000001000b */
[C---:B------:R-:W-:Y:S02]  /*6020*/  FFMA.FTZ R10, R14.reuse, R18, R10 ;  /* 0x000000120e0a7223 */ /* 0x040fe4000001000a */
[C---:B------:R-:W-:Y:S02]  /*6030*/  FFMA.FTZ R9, R14.reuse, R19, R9 ;  /* 0x000000130e097223 */ /* 0x040fe40000010009 */
[C---:B------:R-:W-:Y:S02]  /*6040*/  FFMA.FTZ R8, R14.reuse, R20, R8 ;  /* 0x000000140e087223 */ /* 0x040fe40000010008 */
[C---:B------:R-:W-:Y:S02]  /*6050*/  FFMA.FTZ R7, R14.reuse, R21, R7 ;  /* 0x000000150e077223 */ /* 0x040fe40000010007 */
[----:B------:R-:W-:-:S02]  /*6060*/  FFMA.FTZ R6, R14, R22, R6 ;  /* 0x000000160e067223 */ /* 0x000fc40000010006 */
[C---:B------:R-:W-:Y:S02]  /*6070*/  FFMA.FTZ R5, R14.reuse, R23, R5 ;  /* 0x000000170e057223 */ /* 0x040fe40000010005 */
[C---:B------:R-:W-:Y:S02]  /*6080*/  FFMA.FTZ R4, R14.reuse, R24, R4 ;  /* 0x000000180e047223 */ /* 0x040fe40000010004 */
[C---:B------:R-:W-:Y:S02]  /*6090*/  FFMA.FTZ R3, R14.reuse, R25, R3 ;  /* 0x000000190e037223 */ /* 0x040fe40000010003 */
[C---:B------:R-:W-:Y:S02]  /*60a0*/  FFMA.FTZ R2, R14.reuse, R26, R2 ;  /* 0x0000001a0e027223 */ /* 0x040fe40000010002 */
[----:B------:R-:W-:Y:S02]  /*60b0*/  FFMA.FTZ R0, R14, R27, R0 ;  /* 0x0000001b0e007223 */ /* 0x000fe40000010000 */
.L_x_369:
[----:B------:R-:W-:Y:S02]  /*60c0*/  IADD3 R15, R15, UR7, RZ ;  /* 0x000000070f0f7c10 */ /* 0x000fe4000fffe0ff */
[----:B------:R-:W-:-:S02]  /*60d0*/  F2FP.PACK_AB R13, R9, R10 ;  /* 0x0000000a090d723e */ /* 0x000fc400000000ff */
[----:B------:R-:W-:Y:S02]  /*60e0*/  ISETP.GE.AND P0, PT, R15, R28, PT ;  /* 0x0000001c0f00720c */ /* 0x000fe40003f06270 */
[----:B------:R-:W-:Y:S02]  /*60f0*/  F2FP.PACK_AB R9, R5, R6 ;  /* 0x000000060509723e */ /* 0x000fe400000000ff */
[----:B------:R-:W-:Y:S02]  /*6100*/  F2FP.PACK_AB R12, R11, R12 ;  /* 0x0000000c0b0c723e */ /* 0x000fe400000000ff */
[----:B------:R-:W-:Y:S02]  /*6110*/  F2FP.PACK_AB R8, R7, R8 ;  /* 0x000000080708723e */ /* 0x000fe400000000ff */
[----:B------:R-:W-:Y:S02]  /*6120*/  F2FP.PACK_AB R4, R3, R4 ;  /* 0x000000040304723e */ /* 0x000fe400000000ff */
        /* <DEDUP_REMOVED lines=32> */
[----:B------:R-:W-:Y:S01]  /*6330*/  @!P1 LOP3.LUT R7, RZ, R6, RZ, 0x33, !PT ;  /* 0x00000006ff079212 */ /* 0x000fe200078e33ff */
[----:B-1----:R-:W-:-:S04]  /*6340*/  IMAD.MOV R2, RZ, RZ, -R17 ;  /* 0x000000ffff027224 */ /* 0x002fc800078e0a11 */
        /* <DEDUP_REMOVED lines=8> */
[----:B------:R-:W-:Y:S02]  /*63d0*/  ISETP.GE.AND P1, PT, R10, RZ, PT ;  /* 0x000000ff0a00720c */ /* 0x000fe40003f26270 */
[----:B------:R-:W-:Y:S01]  /*63e0*/  IADD3 R10, R47, 0x40, RZ ;  /* 0x000000402f0a7810 */ /* 0x000fe20007ffe0ff */
        /* <DEDUP_REMOVED lines=13> */
[----:B------:R-:W-:-:S04]  /*64c0*/  @!P0 LOP3.LUT R11, RZ, c[0x0][0x214], RZ, 0x33, !PT ;  /* 0x00008500ff0b8a12 */ /* 0x000fc800078e33ff */
[----:B------:R-:W-:Y:S01]  /*64d0*/  SHF.R.S32.HI R2, RZ, 0x1f, R11 ;  /* 0x0000001fff027819 */ /* 0x000fe2000001140b */
[C---:B------:R-:W-:Y:S02]  /*64e0*/  IMAD R6, R11.reuse, c[0x0][0x214], R6 ;  /* 0x000085000b067a24 */ /* 0x040fe400078e0206 */
[----:B------:R-:W-:-:S04]  /*64f0*/  IMAD.WIDE.U32 R16, R11, c[0x0][0x1f0], R16 ;  /* 0x00007c000b107a25 */ /* 0x000fc800078e0010 */
[----:B------:R-:W-:Y:S02]  /*6500*/  IMAD.IADD R6, R15, 0x1, -R6 ;  /* 0x000000010f067824 */ /* 0x000fe400078e0a06 */
[----:B------:R-:W-:Y:S02]  /*6510*/  IMAD R2, R2, c[0x0][0x1f0], RZ ;  /* 0x00007c0002027a24 */ /* 0x000fe400078e02ff */
[----:B------:R-:W-:Y:S01]  /*6520*/  IMAD.MOV.U32 R14, RZ, RZ, R16 ;  /* 0x000000ffff0e7224 */ /* 0x000fe200078e0010 */
[----:B------:R-:W-:Y:S01]  /*6530*/  SHF.R.S32.HI R7, RZ, 0x1f, R6 ;  /* 0x0000001fff077819 */ /* 0x000fe20000011406 */
[----:B------:R-:W-:-:S04]  /*6540*/  IMAD R2, R11, c[0x0][0x1f4], R2 ;  /* 0x00007d000b027a24 */ /* 0x000fc800078e0202 */
[----:B------:R-:W-:Y:S02]  /*6550*/  IMAD.IADD R15, R17, 0x1, R2 ;  /* 0x00000001110f7824 */ /* 0x000fe400078e0202 */
[----:B------:R-:W-:Y:S02]  /*6560*/  IMAD R7, R7, c[0x0][0x1e8], RZ ;  /* 0x00007a0007077a24 */ /* 0x000fe400078e02ff */
[----:B------:R-:W-:-:S04]  /*6570*/  IMAD.WIDE.U32 R14, R6, c[0x0][0x1e8], R14 ;  /* 0x00007a00060e7a25 */ /* 0x000fc800078e000e */
[----:B------:R-:W-:Y:S01]  /*6580*/  IMAD R7, R6, c[0x0][0x1ec], R7 ;  /* 0x00007b0006077a24 */ /* 0x000fe200078e0207 */
[C---:B------:R-:W-:Y:S02]  /*6590*/  IADD3 R6, R47.reuse, 0x20, RZ ;  /* 0x000000202f067810 */ /* 0x040fe40007ffe0ff */
[-C--:B------:R-:W-:Y:S01]  /*65a0*/  IADD3 R0, P2, R47, R14.reuse, RZ ;  /* 0x0000000e2f007210 */ /* 0x080fe20007f5e0ff */
[----:B------:R-:W-:Y:S01]  /*65b0*/  IMAD.IADD R7, R15, 0x1, R7 ;  /* 0x000000010f077824 */ /* 0x000fe200078e0207 */
[-C--:B------:R-:W-:Y:S02]  /*65c0*/  IADD3 R2, P1, R6, R14.reuse, RZ ;  /* 0x0000000e06027210 */ /* 0x080fe40007f3e0ff */
[----:B------:R-:W-:Y:S02]  /*65d0*/  IADD3 R3, P0, R10, R14, RZ ;  /* 0x0000000e0a037210 */ /* 0x000fe40007f1e0ff */
[-C--:B------:R-:W-:Y:S02]  /*65e0*/  LEA.HI.X.SX32 R47, R47, R7.reuse, 0x1, P2 ;  /* 0x000000072f2f7211 */ /* 0x080fe400010f0eff */
[----:B------:R-:W-:-:S02]  /*65f0*/  LEA.HI.X.SX32 R6, R6, R7, 0x1, P1 ;  /* 0x0000000706067211 */ /* 0x000fc400008f0eff */
[----:B------:R-:W-:Y:S02]  /*6600*/  LEA R16, P2, R0, c[0x0][0x1d0], 0x1 ;  /* 0x0000740000107a11 */ /* 0x000fe400078408ff */
[----:B------:R-:W-:Y:S02]  /*6610*/  LEA.HI.X.SX32 R7, R10, R7, 0x1, P0 ;  /* 0x000000070a077211 */ /* 0x000fe400000f0eff */
[----:B------:R-:W-:Y:S02]  /*6620*/  LEA R14, P1, R2, c[0x0][0x1d0], 0x1 ;  /* 0x00007400020e7a11 */ /* 0x000fe400078208ff */
[----:B------:R-:W-:Y:S02]  /*6630*/  LEA R10, P0, R3, c[0x0][0x1d0], 0x1 ;  /* 0x00007400030a7a11 */ /* 0x000fe400078008ff */
[----:B------:R-:W-:Y:S02]  /*6640*/  LEA.HI.X R17, R0, c[0x0][0x1d4], R47, 0x1, P2 ;  /* 0x0000750000117a11 */ /* 0x000fe400010f0c2f */
[----:B------:R-:W-:-:S02]  /*6650*/  LEA.HI.X R15, R2, c[0x0][0x1d4], R6, 0x1, P1 ;  /* 0x00007500020f7a11 */ /* 0x000fc400008f0c06 */
[----:B------:R-:W-:Y:S01]  /*6660*/  LEA.HI.X R11, R3, c[0x0][0x1d4], R7, 0x1, P0 ;  /* 0x00007500030b7a11 */ /* 0x000fe200000f0c07 */
[----:B------:R-:W-:Y:S04]  /*6670*/  STG.E.64 [R16.64], R12 ;  /* 0x0000000c10007986 */ /* 0x000fe8000c101b08 */
[----:B------:R-:W-:Y:S04]  /*6680*/  STG.E.64 [R14.64], R8 ;  /* 0x000000080e007986 */ /* 0x000fe8000c101b08 */
[----:B------:R-:W-:Y:S01]  /*6690*/  STG.E.64 [R10.64], R4 ;  /* 0x000000040a007986 */ /* 0x000fe2000c101b08 */
[----:B------:R-:W-:Y:S05]  /*66a0*/  EXIT ;  /* 0x000000000000794d */ /* 0x000fea0003800000 */
        .weak           $__internal_7_$__cuda_sm20_div_s64
        .type           $__internal_7_$__cuda_sm20_div_s64,@function
        .size           $__internal_7_$__cuda_sm20_div_s64,(.L_x_6071 - $__internal_7_$__cuda_sm20_div_s64)
$__internal_7_$__cuda_sm20_div_s64:
        /* <DEDUP_REMOVED lines=82> */
[----:B------:R-:W-:Y:S06]  /*6bd0*/  RET.REL.NODEC R22 `(_ZN5flash32flash_fwd_splitkv_combine_kernelI23Flash_fwd_kernel_traitsILi96ELi64ELi128ELi4ELb0ELb0EN7cutlass6half_tE19Flash_kernel_traitsILi96ELi64ELi128ELi4ES3_EELi16ELi7ELb1EEEvNS_16Flash_fwd_paramsE) ;  /* 0xffff942016007950 */ /* 0x000fec0003c3ffff */
.L_x_375:
        /* <DEDUP_REMOVED lines=10> */
.L_x_6071:


//--------------------- .text._ZN5flash32flash_fwd_splitkv_combine_kernelI23Flash_fwd_kernel_traitsILi96ELi64ELi128ELi4ELb0ELb0EN7cutlass6half_tE19Flash_kernel_traitsILi96ELi64ELi128ELi4ES3_EELi16ELi6ELb1EEEvNS_16Flash_fwd_paramsE --------------------------
	.section	.text._ZN5flash32flash_fwd_splitkv_combine_kernelI23Flash_fwd_kernel_traitsILi96ELi64ELi128ELi4ELb0ELb0EN7cutlass6half_tE19Flash_kernel_traitsILi96ELi64ELi128ELi4ES3_EELi16ELi6ELb1EEEvNS_16Flash_fwd_paramsE,"ax",@progbits
	.sectioninfo	@"SHI_REGISTERS=62"
	.align	128
        .global         _ZN5flash32flash_fwd_splitkv_combine_kernelI23Flash_fwd_kernel_traitsILi96ELi64ELi128ELi4ELb0ELb0EN7cutlass6half_tE19Flash_kernel_traitsILi96ELi64ELi128ELi4ES3_EELi16ELi6ELb1EEEvNS_16Flash_fwd_paramsE
        .type           _ZN5flash32flash_fwd_splitkv_combine_kernelI23Flash_fwd_kernel_traitsILi96ELi64ELi128ELi4ELb0ELb0EN7cutlass6half_tE19Flash_kernel_traitsILi96ELi64ELi128ELi4ES3_EELi16ELi6ELb1EEEvNS_16Flash_fwd_paramsE,@function
        .size           _ZN5flash32flash_fwd_splitkv_combine_kernelI23Flash_fwd_kernel_traitsILi96ELi64ELi128ELi4ELb0ELb0EN7cutlass6half_tE19Flash_kernel_traitsILi96ELi64ELi128ELi4ES3_EELi16ELi6ELb1EEEvNS_16Flash_fwd_paramsE,(.L_x_6072 - _ZN5flash32flash_fwd_splitkv_combine_kernelI23Flash_fwd_kernel_traitsILi96ELi64ELi128ELi4ELb0ELb0EN7cutlass6half_tE19Flash_kernel_traitsILi96ELi64ELi128ELi4ES3_EELi16ELi6ELb1EEEvNS_16Flash_fwd_paramsE)
        .other          _ZN5flash32flash_fwd_splitkv_combine_kernelI23Flash_fwd_kernel_traitsILi96ELi64ELi128ELi4ELb0ELb0EN7cutlass6half_tE19Flash_kernel_traitsILi96ELi64ELi128ELi4ES3_EELi16ELi6ELb1EEEvNS_16Flash_fwd_paramsE,@"STO_CUDA_ENTRY STV_DEFAULT"
_ZN5flash32flash_fwd_splitkv_combine_kernelI23Flash_fwd_kernel_traitsILi96ELi64ELi128ELi4ELb0ELb0EN7cutlass6half_tE19Flash_kernel_traitsILi96ELi64ELi128ELi4ES3_EELi16ELi6ELb1EEEvNS_16Flash_fwd_paramsE:
.text._ZN5flash32flash_fwd_splitkv_combine_kernelI23Flash_fwd_kernel_traitsILi96ELi64ELi128ELi4ELb0ELb0EN7cutlass6half_tE19Flash_kernel_traitsILi96ELi64ELi128ELi4ES3_EELi16ELi6ELb1EEEvNS_16Flash_fwd_paramsE:
        /* <DEDUP_REMOVED lines=23> */
[----:B------:R-:W-:Y:S05]  /*0170*/  CALL.REL.NOINC `($__internal_8_$__cuda_sm20_div_s64) ;  /* 0x0000575000007944 */ /* 0x000fea0003c00000 */
[----:B------:R-:W-:Y:S02]  /*0180*/  MOV R8, R0 ;  /* 0x0000000000087202 */ /* 0x000fe40000000f00 */
[----:B------:R-:W-:Y:S01]  /*0190*/  MOV R9, R21 ;  /* 0x0000001500097202 */ /* 0x000fe20000000f00 */
[----:B------:R-:W-:Y:S05]  /*01a0*/  BRA `(.L_x_377) ;  /* 0x0000013000007947 */ /* 0x000fea0003800000 */
.L_x_376:
        /* <DEDUP_REMOVED lines=19> */
.L_x_377:
        /* <DEDUP_REMOVED lines=17> */
.L_x_379:
        /* <DEDUP_REMOVED lines=20> */
.L_x_380:
[----:B------:R-:W-:Y:S05]  /*0530*/  BSYNC B0 ;  /* 0x0000000000007941 */ /* 0x000fea0003800000 */
.L_x_378:
        /* <DEDUP_REMOVED lines=57> */
.L_x_382:
        /* <DEDUP_REMOVED lines=19> */
.L_x_383:
[----:B------:R-:W-:Y:S05]  /*0a00*/  BSYNC B0 ;  /* 0x0000000000007941 */ /* 0x000fea0003800000 */
.L_x_381:
        /* <DEDUP_REMOVED lines=107> */
.L_x_385:
        /* <DEDUP_REMOVED lines=19> */
.L_x_386:
[----:B------:R-:W-:Y:S05]  /*11f0*/  BSYNC B0 ;  /* 0x0000000000007941 */ /* 0x000fea0003800000 */
.L_x_384:
        /* <DEDUP_REMOVED lines=163> */
[----:B------:R-:W-:Y:S05]  /*1c30*/  CALL.REL.NOINC `($__internal_8_$__cuda_sm20_div_s64) ;  /* 0x00003c9000007944 */ /* 0x000fea0003c00000 */
[----:B------:R-:W-:Y:S02]  /*1c40*/  MOV R42, R0 ;  /* 0x00000000002a7202 */ /* 0x000fe40000000f00 */
[----:B------:R-:W-:Y:S01]  /*1c50*/  MOV R43, R21 ;  /* 0x00000015002b7202 */ /* 0x000fe20000000f00 */
[----:B------:R-:W-:Y:S05]  /*1c60*/  BRA `(.L_x_389) ;  /* 0x0000013000007947 */ /* 0x000fea0003800000 */
.L_x_388:
        /* <DEDUP_REMOVED lines=19> */
.L_x_389:
[----:B------:R-:W-:Y:S05]  /*1da0*/  BSYNC B0 ;  /* 0x0000000000007941 */ /* 0x000fea0003800000 */
.L_x_387:
        /* <DEDUP_REMOVED lines=201> */
.L_x_394:
        /* <DEDUP_REMOVED lines=21> */
.L_x_395:
[----:B------:R-:W-:Y:S05]  /*2b90*/  BSYNC B0 ;  /* 0x0000000000007941 */ /* 0x000fea0003800000 */
.L_x_393:
        /* <DEDUP_REMOVED lines=8> */
[----:B------:R-:W-:Y:S05]  /*2c20*/  CALL.REL.NOINC `($__internal_8_$__cuda_sm20_div_s64) ;  /* 0x00002ca000007944 */ /* 0x000fea0003c00000 */
        /* <DEDUP_REMOVED lines=12> */
.L_x_397:
        /* <DEDUP_REMOVED lines=22> */
.L_x_398:
[----:B------:R-:W-:Y:S05]  /*2e50*/  BSYNC B0 ;  /* 0x0000000000007941 */ /* 0x000fea0003800000 */
.L_x_396:
        /* <DEDUP_REMOVED lines=11> */
[----:B------:R-:W-:Y:S05]  /*2f10*/  CALL.REL.NOINC `($__internal_8_$__cuda_sm20_div_s64) ;  /* 0x000029b000007944 */ /* 0x000fea0003c00000 */
        /* <DEDUP_REMOVED lines=11> */
.L_x_400:
        /* <DEDUP_REMOVED lines=22> */
.L_x_401:
[----:B------:R-:W-:Y:S05]  /*3130*/  BSYNC B0 ;  /* 0x0000000000007941 */ /* 0x000fea0003800000 */
.L_x_399:
        /* <DEDUP_REMOVED lines=52> */
.L_x_403:
        /* <DEDUP_REMOVED lines=22> */
.L_x_404:
[----:B------:R-:W-:Y:S05]  /*35e0*/  BSYNC B0 ;  /* 0x0000000000007941 */ /* 0x000fea0003800000 */
.L_x_402:
        /* <DEDUP_REMOVED lines=22> */
.L_x_406:
        /* <DEDUP_REMOVED lines=22> */
.L_x_407:
[----:B------:R-:W-:Y:S05]  /*38b0*/  BSYNC B0 ;  /* 0x0000000000007941 */ /* 0x000fea0003800000 */
.L_x_405:
        /* <DEDUP_REMOVED lines=21> */
.L_x_409:
        /* <DEDUP_REMOVED lines=23> */
.L_x_410:
[----:B------:R-:W-:Y:S05]  /*3b80*/  BSYNC B0 ;  /* 0x0000000000007941 */ /* 0x000fea0003800000 */
.L_x_408:
        /* <DEDUP_REMOVED lines=38> */
.L_x_412:
        /* <DEDUP_REMOVED lines=23> */
.L_x_413:
[----:B------:R-:W-:Y:S05]  /*3f60*/  BSYNC B0 ;  /* 0x0000000000007941 */ /* 0x000fea0003800000 */
.L_x_411:
        /* <DEDUP_REMOVED lines=31> */
.L_x_415:
        /* <DEDUP_REMOVED lines=23> */
.L_x_416:
[----:B------:R-:W-:Y:S05]  /*42d0*/  BSYNC B0 ;  /* 0x0000000000007941 */ /* 0x000fea0003800000 */
.L_x_414:
        /* <DEDUP_REMOVED lines=20> */
.L_x_392:
[----:B------:R-:W-:-:S04]  /*4420*/  LEA R2, P0, R44, c[0x0][0x200], 0x2 ;  /* 0x000080002c027a11 */ /* 0x000fc800078010ff */
[----:B------:R-:W-:-:S05]  /*4430*/  LEA.HI.X R3, R44, c[0x0][0x204], R45, 0x2, P0 ;  /* 0x000081002c037a11 */ /* 0x000fca00000f142d */
[----:B------:R0:W-:Y:S04]  /*4440*/  STG.E [R2.64], R30 ;  /* 0x0000001e02007986 */ /* 0x0001e8000c101908 */
.L_x_391:
[----:B------:R-:W-:Y:S05]  /*4450*/  BSYNC B1 ;  /* 0x0000000000017941 */ /* 0x000fea0003800000 */
.L_x_390:
[C---:B------:R-:W-:Y:S01]  /*4460*/  IADD3 R0, R39.reuse, 0x8, RZ ;  /* 0x0000000827007810 */ /* 0x040fe20007ffe0ff */
[----:B------:R-:W-:Y:S01]  /*4470*/  IMAD.MOV.U32 R29, RZ, RZ, c[0x0][0x314] ;  /* 0x0000c500ff1d7624 */ /* 0x000fe200078e00ff */
[C---:B------:R-:W-:Y:S01]  /*4480*/  ISETP.GE.OR P5, PT, R39.reuse, c[0x0][0x314], P6 ;  /* 0x0000c50027007a0c */ /* 0x040fe200037a6670 */
[----:B0-----:R-:W-:Y:S01]  /*4490*/  CS2R R4, SRZ ;  /* 0x0000000000047805 */ /* 0x001fe2000001ff00 */
[----:B------:R-:W-:Y:S01]  /*44a0*/  ISETP.GE.OR P0, PT, R0, c[0x0][0x314], P6 ;  /* 0x0000c50000007a0c */ /* 0x000fe20003706670 */
[----:B------:R-:W-:Y:S01]  /*44b0*/  CS2R R6, SRZ ;  /* 0x0000000000067805 */ /* 0x000fe2000001ff00 */
[----:B------:R-:W-:Y:S01]  /*44c0*/  IADD3 R0, R39, 0x10, RZ ;  /* 0x0000001027007810 */ /* 0x000fe20007ffe0ff */
[----:B------:R-:W-:Y:S01]  /*44d0*/  CS2R R8, SRZ ;  /* 0x0000000000087805 */ /* 0x000fe2000001ff00 */
[----:B------:R-:W-:Y:S01]  /*44e0*/  CS2R R10, SRZ ;  /* 0x00000000000a7805 */ /* 0x000fe2000001ff00 */
[----:B------:R-:W-:Y:S02]  /*44f0*/  MOV R12, RZ ;  /* 0x000000ff000c7202 */ /* 0x000fe40000000f00 */
[----:B------:R-:W-:-:S02]  /*4500*/  ISETP.GE.OR P4, PT, R0, c[0x0][0x314], P6 ;  /* 0x0000c50000007a0c */ /* 0x000fc40003786670 */
[----:B------:R-:W-:Y:S02]  /*4510*/  IADD3 R0, R39, 0x18, RZ ;  /* 0x0000001827007810 */ /* 0x000fe40007ffe0ff */
[C---:B------:R-:W-:Y:S02]  /*4520*/  @!P5 FADD.FTZ R37, -R30.reuse, R37 ;  /* 0x000000251e25d221 */ /* 0x040fe40000010100 */
[----:B------:R-:W-:Y:S01]  /*4530*/  @!P0 FADD.FTZ R2, -R30, R38 ;  /* 0x000000261e028221 */ /* 0x000fe20000010100 */
[----:B------:R-:W-:Y:S01]  /*4540*/  ISETP.GE.OR P3, PT, R0, c[0x0][0x314], P6 ;  /* 0x0000c50000007a0c */ /* 0x000fe20003766670 */
[----:B------:R-:W-:Y:S01]  /*4550*/  @!P5 FMUL.FTZ R37, R37, 1.4426950216293334961 ;  /* 0x3fb8aa3b2525d820 */ /* 0x000fe20000410000 */
[----:B------:R-:W-:Y:S01]  /*4560*/  IADD3 R0, R39, 0x20, RZ ;  /* 0x0000002027007810 */ /* 0x000fe20007ffe0ff */
[----:B------:R-:W-:-:S03]  /*4570*/  @!P0 FMUL.FTZ R2, R2, 1.4426950216293334961 ;  /* 0x3fb8aa3b02028820 */ /* 0x000fc60000410000 */
        /* <DEDUP_REMOVED lines=8> */
[----:B------:R-:W-:Y:S01]  /*4600*/  @!P3 FMUL.FTZ R36, R36, 1.4426950216293334961 ;  /* 0x3fb8aa3b2424b820 */ /* 0x000fe20000410000 */
[----:B------:R-:W1:Y:S01]  /*4610*/  @!P5 MUFU.EX2 R37, R37 ;  /* 0x000000250025d308 */ /* 0x000e620000000800 */
[----:B------:R-:W-:-:S04]  /*4620*/  @!P2 FADD.FTZ R33, -R30, R33 ;  /* 0x000000211e21a221 */ /* 0x000fc80000010100 */
[----:B------:R-:W-:Y:S01]  /*4630*/  @!P2 FMUL.FTZ R33, R33, 1.4426950216293334961 ;  /* 0x3fb8aa3b2121a820 */ /* 0x000fe20000410000 */
[----:B0-----:R0:W-:Y:S01]  /*4640*/  @!P0 STS [R25.X4+0x220], R2 ;  /* 0x0002200219008388 */ /* 0x0011e20000004800 */
[----:B------:R-:W-:Y:S01]  /*4650*/  ISETP.GE.OR P0, PT, R0, c[0x0][0x314], P6 ;  /* 0x0000c50000007a0c */ /* 0x000fe20003706670 */
[----:B------:R-:W-:Y:S01]  /*4660*/  @!P1 FADD.FTZ R34, -R30, R34 ;  /* 0x000000221e229221 */ /* 0x000fe20000010100 */
[C---:B------:R-:W-:Y:S01]  /*4670*/  IADD3 R0, R39.reuse, 0x38, RZ ;  /* 0x0000003827007810 */ /* 0x040fe20007ffe0ff */
[----:B------:R-:W2:Y:S01]  /*4680*/  @!P4 MUFU.EX2 R35, R35 ;  /* 0x000000230023c308 */ /* 0x000ea20000000800 */
[----:B------:R-:W-:Y:S02]  /*4690*/  IMAD.SHL.U32 R39, R39, 0x4, RZ ;  /* 0x0000000427277824 */ /* 0x000fe400078e00ff */
[----:B------:R-:W-:Y:S01]  /*46a0*/  ISETP.GE.OR P6, PT, R0, c[0x0][0x314], P6 ;  /* 0x0000c50000007a0c */ /* 0x000fe200037c6670 */
[----:B------:R-:W-:Y:S01]  /*46b0*/  @!P1 FMUL.FTZ R34, R34, 1.4426950216293334961 ;  /* 0x3fb8aa3b22229820 */ /* 0x000fe20000410000 */
[----:B-1----:R-:W-:Y:S03]  /*46c0*/  @!P5 STS [R25.X4], R37 ;  /* 0x000000251900d388 */ /* 0x002fe60000004800 */
[----:B------:R-:W1:Y:S02]  /*46d0*/  @!P3 MUFU.EX2 R36, R36 ;  /* 0x000000240024b308 */ /* 0x000e640000000800 */
[----:B------:R-:W-:-:S04]  /*46e0*/  @!P0 FADD.FTZ R31, -R30, R31 ;  /* 0x0000001f1e1f8221 */ /* 0x000fc80000010100 */
[----:B------:R-:W-:Y:S02]  /*46f0*/  @!P0 FMUL.FTZ R31, R31, 1.4426950216293334961 ;  /* 0x3fb8aa3b1f1f8820 */ /* 0x000fe40000410000 */
[----:B------:R-:W-:Y:S01]  /*4700*/  @!P6 FADD.FTZ R30, -R30, R32 ;  /* 0x000000201e1ee221 */ /* 0x000fe20000010100 */
[----:B------:R-:W3:Y:S01]  /*4710*/  @!P2 MUFU.EX2 R33, R33 ;  /* 0x000000210021a308 */ /* 0x000ee20000000800 */
[----:B--2---:R-:W-:Y:S02]  /*4720*/  @!P4 STS [R25.X4+0x440], R35 ;  /* 0x000440231900c388 */ /* 0x004fe40000004800 */
[----:B------:R-:W-:Y:S01]  /*4730*/  @!P6 FMUL.FTZ R0, R30, 1.4426950216293334961 ;  /* 0x3fb8aa3b1e00e820 */ /* 0x000fe20000410000 */
[----:B0-----:R-:W-:Y:S01]  /*4740*/  CS2R R2, SRZ ;  /* 0x0000000000027805 */ /* 0x001fe2000001ff00 */
[----:B-1----:R-:W-:Y:S03]  /*4750*/  @!P3 STS [R25.X4+0x660], R36 ;  /* 0x000660241900b388 */ /* 0x002fe60000004800 */
[----:B------:R-:W0:Y:S08]  /*4760*/  @!P0 MUFU.EX2 R31, R31 ;  /* 0x0000001f001f8308 */ /* 0x000e300000000800 */
[----:B------:R-:W1:Y:S01]  /*4770*/  @!P1 MUFU.EX2 R34, R34 ;  /* 0x0000002200229308 */ /* 0x000e620000000800 */
[----:B---3--:R-:W-:Y:S07]  /*4780*/  @!P2 STS [R25.X4+0x880], R33 ;  /* 0x000880211900a388 */ /* 0x008fee0000004800 */
[----:B------:R-:W2:Y:S01]  /*4790*/  @!P6 MUFU.EX2 R0, R0 ;  /* 0x000000000000e308 */ /* 0x000ea20000000800 */
[----:B0-----:R-:W-:Y:S01]  /*47a0*/  @!P0 STS [R25.X4+0xcc0], R31 ;  /* 0x000cc01f19008388 */ /* 0x001fe20000004800 */
[----:B------:R-:W-:-:S03]  /*47b0*/  ISETP.GE.AND P0, PT, R29, 0x1, PT ;  /* 0x000000011d00780c */ /* 0x000fc60003f06270 */
[----:B-1----:R-:W-:Y:S04]  /*47c0*/  @!P1 STS [R25.X4+0xaa0], R34 ;  /* 0x000aa02219009388 */ /* 0x002fe80000004800 */
[----:B--2---:R0:W-:Y:S02]  /*47d0*/  @!P6 STS [R25.X4+0xee0], R0 ;  /* 0x000ee0001900e388 */ /* 0x0041e40000004800 */
[----:B0-----:R-:W-:Y:S02]  /*47e0*/  HFMA2.MMA R0, -RZ, RZ, 0, 0 ;  /* 0x00000000ff007435 */ /* 0x001fe400000001ff */
        /* <DEDUP_REMOVED lines=31> */
.L_x_419:
        /* <DEDUP_REMOVED lines=77> */
.L_x_418:
        /* <DEDUP_REMOVED lines=45> */
.L_x_420:
        /* <DEDUP_REMOVED lines=8> */
.L_x_422:
[----:B------:R-:W-:Y:S05]  /*5200*/  BSYNC B0 ;  /* 0x0000000000007941 */ /* 0x000fea0003800000 */
.L_x_421:
        /* <DEDUP_REMOVED lines=13> */
.L_x_417:
        /* <DEDUP_REMOVED lines=95> */
        .weak           $__internal_8_$__cuda_sm20_div_s64
        .type           $__internal_8_$__cuda_sm20_div_s64,@function
        .size           $__internal_8_$__cuda_sm20_div_s64,(.L_x_6072 - $__internal_8_$__cuda_sm20_div_s64)
$__internal_8_$__cuda_sm20_div_s64:
        /* <DEDUP_REMOVED lines=82> */
[----:B------:R-:W-:Y:S06]  /*5df0*/  RET.REL.NODEC R22 `(_ZN5flash32flash_fwd_splitkv_combine_kernelI23Flash_fwd_kernel_traitsILi96ELi64ELi128ELi4ELb0ELb0EN7cutlass6half_tE19Flash_kernel_traitsILi96ELi64ELi128ELi4ES3_EELi16ELi6ELb1EEEvNS_16Flash_fwd_paramsE) ;  /* 0xffffa20016007950 */ /* 0x000fec0003c3ffff */
.L_x_423:
        /* <DEDUP_REMOVED lines=16> */
.L_x_6072:


//--------------------- .text._ZN5flash32flash_fwd_splitkv_combine_kernelI23Flash_fwd_kernel_traitsILi96ELi64ELi128ELi4ELb0ELb0EN7cutlass6half_tE19Flash_kernel_traitsILi96ELi64ELi128ELi4ES3_EELi16ELi5ELb1EEEvNS_16Flash_fwd_paramsE --------------------------
	.section	.text._ZN5flash32flash_fwd_splitkv_combine_kernelI23Flash_fwd_kernel_traitsILi96ELi64ELi128ELi4ELb0ELb0EN7cutlass6half_tE19Flash_kernel_traitsILi96ELi64ELi128ELi4ES3_EELi16ELi5ELb1EEEvNS_16Flash_fwd_paramsE,"ax",@progbits
	.sectioninfo	@"SHI_REGISTERS=64"
	.align	128
        .global         _ZN5flash32flash_fwd_splitkv_combine_kernelI23Flash_fwd_kernel_traitsILi96ELi64ELi128ELi4ELb0ELb0EN7cutlass6half_tE19Flash_kernel_traitsILi96ELi64ELi128ELi4ES3_EELi16ELi5ELb1EEEvNS_16Flash_fwd_paramsE
        .type           _ZN5flash32flash_fwd_splitkv_combine_kernelI23Flash_fwd_kernel_traitsILi96ELi64ELi128ELi4ELb0ELb0EN7cutlass6half_tE19Flash_kernel_traitsILi96ELi64ELi128ELi4ES3_EELi16ELi5ELb1EEEvNS_16Flash_fwd_paramsE,@function
        .size           _ZN5flash32flash_fwd_splitkv_combine_kernelI23Flash_fwd_kernel_traitsILi96ELi64ELi128ELi4ELb0ELb0EN7cutlass6half_tE19Flash_kernel_traitsILi96ELi64ELi128ELi4ES3_EELi16ELi5ELb1EEEvNS_16Flash_fwd_paramsE,(.L_x_6073 - _ZN5flash32flash_fwd_splitkv_combine_kernelI23Flash_fwd_kernel_traitsILi96ELi64ELi128ELi4ELb0ELb0EN7cutlass6half_tE19Flash_kernel_traitsILi96ELi64ELi128ELi4ES3_EELi16ELi5ELb1EEEvNS_16Flash_fwd_paramsE)
        .other          _ZN5flash32flash_fwd_splitkv_combine_kernelI23Flash_fwd_kernel_traitsILi96ELi64ELi128ELi4ELb0ELb0EN7cutlass6half_tE19Flash_kernel_traitsILi96ELi64ELi128ELi4ES3_EELi16ELi5ELb1EEEvNS_16Flash_fwd_paramsE,@"STO_CUDA_ENTRY STV_DEFAULT"
_ZN5flash32flash_fwd_splitkv_combine_kernelI23Flash_fwd_kernel_traitsILi96ELi64ELi128ELi4ELb0ELb0EN7cutlass6half_tE19Flash_kernel_traitsILi96ELi64ELi128ELi4ES3_EELi16ELi5ELb1EEEvNS_16Flash_fwd_paramsE:
.text._ZN5flash32flash_fwd_splitkv_combine_kernelI23Flash_fwd_kernel_traitsILi96ELi64ELi128ELi4ELb0ELb0EN7cutlass6half_tE19Flash_kernel_traitsILi96ELi64ELi128ELi4ES3_EELi16ELi5ELb1EEEvNS_16Flash_fwd_paramsE:
        /* <DEDUP_REMOVED lines=23> */
[----:B------:R-:W-:Y:S05]  /*0170*/  CALL.REL.NOINC `($__internal_9_$__cuda_sm20_div_s64) ;  /* 0x00004f0000007944 */ /* 0x000fea0003c00000 */
[----:B------:R-:W-:Y:S05]  /*0180*/  BRA `(.L_x_425) ;  /* 0x0000013000007947 */ /* 0x000fea0003800000 */
.L_x_424:
        /* <DEDUP_REMOVED lines=19> */
.L_x_425:
        /* <DEDUP_REMOVED lines=11> */
[----:B------:R-:W-:Y:S05]  /*0370*/  CALL.REL.NOINC `($__internal_9_$__cuda_sm20_div_s64) ;  /* 0x00004d0000007944 */ /* 0x000fea0003c00000 */
[----:B------:R-:W-:Y:S02]  /*0380*/  MOV R32, R20 ;  /* 0x0000001400207202 */ /* 0x000fe40000000f00 */
[----:B------:R-:W-:Y:S01]  /*0390*/  MOV R33, R21 ;  /* 0x0000001500217202 */ /* 0x000fe20000000f00 */
[----:B------:R-:W-:Y:S05]  /*03a0*/  BRA `(.L_x_428) ;  /* 0x0000013000007947 */ /* 0x000fea0003800000 */
.L_x_427:
        /* <DEDUP_REMOVED lines=19> */
.L_x_428:
[----:B------:R-:W-:Y:S05]  /*04e0*/  BSYNC B0 ;  /* 0x0000000000007941 */ /* 0x000fea0003800000 */
.L_x_426:
        /* <DEDUP_REMOVED lines=54> */
[----:B------:R-:W-:Y:S02]  /*0850*/  MOV R8, R20 ;  /* 0x0000001400087202 */ /* 0x000fe40000000f00 */
[----:B------:R-:W-:Y:S01]  /*0860*/  MOV R9, R21 ;  /* 0x0000001500097202 */ /* 0x000fe20000000f00 */
[----:B------:R-:W-:Y:S05]  /*0870*/  BRA `(.L_x_431) ;  /* 0x0000013000007947 */ /* 0x000fea0003800000 */
.L_x_430:
        /* <DEDUP_REMOVED lines=19> */
.L_x_431:
[----:B------:R-:W-:Y:S05]  /*09b0*/  BSYNC B0 ;  /* 0x0000000000007941 */ /* 0x000fea0003800000 */
.L_x_429:
        /* <DEDUP_REMOVED lines=104> */
.L_x_433:
        /* <DEDUP_REMOVED lines=19> */
.L_x_434:
[----:B------:R-:W-:Y:S05]  /*1170*/  BSYNC B0 ;  /* 0x0000000000007941 */ /* 0x000fea0003800000 */
.L_x_432:
        /* <DEDUP_REMOVED lines=107> */
.L_x_436:
        /* <DEDUP_REMOVED lines=19> */
.L_x_437:
[----:B------:R-:W-:Y:S05]  /*1960*/  BSYNC B0 ;  /* 0x0000000000007941 */ /* 0x000fea0003800000 */
.L_x_435:
        /* <DEDUP_REMOVED lines=161> */
[----:B------:R-:W-:Y:S05]  /*2380*/  CALL.REL.NOINC `($__internal_9_$__cuda_sm20_div_s64) ;  /* 0x00002cf000007944 */ /* 0x000fea0003c00000 */
        /* <DEDUP_REMOVED lines=10> */
.L_x_442:
        /* <DEDUP_REMOVED lines=22> */
.L_x_443:
[----:B------:R-:W-:Y:S05]  /*2590*/  BSYNC B0 ;  /* 0x0000000000007941 */ /* 0x000fea0003800000 */
.L_x_441:
[----:B------:R-:W-:Y:S01]  /*25a0*/  LOP3.LUT R19, R17, R0, RZ, 0xfc, !PT ;  /* 0x0000000011137212 */ /* 0x000fe200078efcff */
[----:B------:R-:W-:Y:S03]  /*25b0*/  BSSY B0, `(.L_x_444) ;  /* 0x0000028000007945 */ /* 0x000fe60003800000 */
[----:B------:R-:W-:-:S13]  /*25c0*/  ISETP.NE.U32.AND P0, PT, R19, RZ, PT ;  /* 0x000000ff1300720c */ /* 0x000fda0003f05070 */
[----:B------:R-:W-:Y:S05]  /*25d0*/  @!P0 BRA `(.L_x_445) ;  /* 0x000000f000008947 */ /* 0x000fea0003800000 */
[----:B------:R-:W-:Y:S01]  /*25e0*/  IMAD.MOV.U32 R26, RZ, RZ, R27 ;  /* 0x000000ffff1a7224 */ /* 0x000fe200078e001b */
[----:B------:R-:W-:Y:S02]  /*25f0*/  MOV R23, R0 ;  /* 0x0000000000177202 */ /* 0x000fe40000000f00 */
[----:B------:R-:W-:Y:S02]  /*2600*/  MOV R24, 0x2620 ;  /* 0x0000262000187802 */ /* 0x000fe40000000f00 */
[----:B------:R-:W-:Y:S05]  /*2610*/  CALL.REL.NOINC `($__internal_9_$__cuda_sm20_div_s64) ;  /* 0x00002a6000007944 */ /* 0x000fea0003c00000 */
        /* <DEDUP_REMOVED lines=11> */
.L_x_445:
        /* <DEDUP_REMOVED lines=22> */
.L_x_446:
[----:B------:R-:W-:Y:S05]  /*2830*/  BSYNC B0 ;  /* 0x0000000000007941 */ /* 0x000fea0003800000 */
.L_x_444:
        /* <DEDUP_REMOVED lines=11> */
[----:B------:R-:W-:Y:S05]  /*28f0*/  CALL.REL.NOINC `($__internal_9_$__cuda_sm20_div_s64) ;  /* 0x0000278000007944 */ /* 0x000fea0003c00000 */
[----:B------:R-:W-:-:S04]  /*2900*/  IADD3 R17, P0, RZ, -R20, RZ ;  /* 0x80000014ff117210 */ /* 0x000fc80007f1e0ff */
[----:B------:R-:W-:Y:S01]  /*2910*/  IADD3.X R18, RZ, ~R21, RZ, P0, !PT ;  /* 0x80000015ff127210 */ /* 0x000fe200007fe4ff */
[----:B------:R-:W-:-:S04]  /*2920*/  IMAD.WIDE.U32 R42, R5, R17, R42 ;  /* 0x00000011052a7225 */ /* 0x000fc800078e002a */
[----:B------:R-:W-:-:S04]  /*2930*/  IMAD R18, R18, R5, RZ ;  /* 0x0000000512127224 */ /* 0x000fc800078e02ff */
[----:B------:R-:W-:-:S05]  /*2940*/  IMAD R4, R4, R17, R18 ;  /* 0x0000001104047224 */ /* 0x000fca00078e0212 */
[----:B------:R-:W-:Y:S01]  /*2950*/  IADD3 R4, R43, R4, RZ ;  /* 0x000000042b047210 */ /* 0x000fe20007ffe0ff */
[----:B------:R-:W-:Y:S05]  /*2960*/  BRA `(.L_x_449) ;  /* 0x0000016000007947 */ /* 0x000fea0003800000 */
.L_x_448:
        /* <DEDUP_REMOVED lines=22> */
.L_x_449:
[----:B------:R-:W-:Y:S05]  /*2ad0*/  BSYNC B0 ;  /* 0x0000000000007941 */ /* 0x000fea0003800000 */
.L_x_447:
        /* <DEDUP_REMOVED lines=38> */
[----:B------:R-:W-:Y:S05]  /*2d40*/  CALL.REL.NOINC `($__internal_9_$__cuda_sm20_div_s64) ;  /* 0x0000233000007944 */ /* 0x000fea0003c00000 */
        /* <DEDUP_REMOVED lines=12> */
.L_x_451:
        /* <DEDUP_REMOVED lines=23> */
.L_x_452:
[----:B------:R-:W-:Y:S05]  /*2f80*/  BSYNC B0 ;  /* 0x0000000000007941 */ /* 0x000fea0003800000 */
.L_x_450:
        /* <DEDUP_REMOVED lines=19> */
.L_x_454:
        /* <DEDUP_REMOVED lines=22> */
.L_x_455:
[----:B------:R-:W-:Y:S05]  /*3220*/  BSYNC B0 ;  /* 0x0000000000007941 */ /* 0x000fea0003800000 */
.L_x_453:
        /* <DEDUP_REMOVED lines=19> */
.L_x_457:
        /* <DEDUP_REMOVED lines=23> */
.L_x_458:
[----:B------:R-:W-:Y:S05]  /*34d0*/  BSYNC B0 ;  /* 0x0000000000007941 */ /* 0x000fea0003800000 */
.L_x_456:
        /* <DEDUP_REMOVED lines=25> */
[----:B------:R-:W-:Y:S05]  /*3670*/  CALL.REL.NOINC `($__internal_9_$__cuda_sm20_div_s64) ;  /* 0x00001a0000007944 */ /* 0x000fea0003c00000 */
        /* <DEDUP_REMOVED lines=12> */
.L_x_460:
        /* <DEDUP_REMOVED lines=23> */
.L_x_461:
[----:B------:R-:W-:Y:S05]  /*38b0*/  BSYNC B0 ;  /* 0x0000000000007941 */ /* 0x000fea0003800000 */
.L_x_459:
        /* <DEDUP_REMOVED lines=29> */
.L_x_463:
        /* <DEDUP_REMOVED lines=23> */
.L_x_464:
[----:B------:R-:W-:Y:S05]  /*3c00*/  BSYNC B0 ;  /* 0x0000000000007941 */ /* 0x000fea0003800000 */
.L_x_462:
        /* <DEDUP_REMOVED lines=20> */
.L_x_440:
[----:B------:R-:W-:-:S04]  /*3d50*/  LEA R2, P0, R38, c[0x0][0x200], 0x2 ;  /* 0x0000800026027a11 */ /* 0x000fc800078010ff */
[----:B------:R-:W-:-:S05]  /*3d60*/  LEA.HI.X R3, R38, c[0x0][0x204], R39, 0x2, P0 ;  /* 0x0000810026037a11 */ /* 0x000fca00000f1427 */
[----:B------:R0:W-:Y:S04]  /*3d70*/  STG.E [R2.64], R30 ;  /* 0x0000001e02007986 */ /* 0x0001e8000c101908 */
.L_x_439:
[----:B------:R-:W-:Y:S05]  /*3d80*/  BSYNC B1 ;  /* 0x0000000000017941 */ /* 0x000fea0003800000 */
.L_x_438:
[C---:B------:R-:W-:Y:S01]  /*3d90*/  IADD3 R0, R34.reuse, 0x8, RZ ;  /* 0x0000000822007810 */ /* 0x040fe20007ffe0ff */
[----:B------:R-:W-:Y:S01]  /*3da0*/  IMAD.MOV.U32 R29, RZ, RZ, c[0x0][0x314] ;  /* 0x0000c500ff1d7624 */ /* 0x000fe200078e00ff */
[----:B------:R-:W-:Y:S01]  /*3db0*/  ISETP.GE.OR P2, PT, R34, c[0x0][0x314], P6 ;  /* 0x0000c50022007a0c */ /* 0x000fe20003746670 */
[----:B0-----:R-:W-:Y:S01]  /*3dc0*/  CS2R R2, SRZ ;  /* 0x0000000000027805 */ /* 0x001fe2000001ff00 */
[----:B------:R-:W-:Y:S01]  /*3dd0*/  ISETP.GE.OR P1, PT, R0, c[0x0][0x314], P6 ;  /* 0x0000c50000007a0c */ /* 0x000fe20003726670 */
[----:B------:R-:W-:Y:S01]  /*3de0*/  CS2R R4, SRZ ;  /* 0x0000000000047805 */ /* 0x000fe2000001ff00 */
[----:B------:R-:W-:Y:S02]  /*3df0*/  IADD3 R0, R34, 0x10, RZ ;  /* 0x0000001022007810 */ /* 0x000fe40007ffe0ff */
[----:B------:R-:W-:Y:S02]  /*3e00*/  MOV R12, RZ ;  /* 0x000000ff000c7202 */ /* 0x000fe40000000f00 */
[----:B------:R-:W-:-:S02]  /*3e10*/  ISETP.GE.OR P0, PT, R0, c[0x0][0x314], P6 ;  /* 0x0000c50000007a0c */ /* 0x000fc40003706670 */
[C---:B------:R-:W-:Y:S01]  /*3e20*/  IADD3 R0, R34.reuse, 0x18, RZ ;  /* 0x0000001822007810 */ /* 0x040fe20007ffe0ff */
[----:B------:R-:W-:Y:S02]  /*3e30*/  IMAD.SHL.U32 R34, R34, 0x4, RZ ;  /* 0x0000000422227824 */ /* 0x000fe400078e00ff */
[----:B------:R-:W-:Y:S01]  /*3e40*/  @!P2 FADD.FTZ R37, -R30, R37 ;  /* 0x000000251e25a221 */ /* 0x000fe20000010100 */
[----:B------:R-:W-:Y:S01]  /*3e50*/  ISETP.GE.OR P6, PT, R0, c[0x0][0x314], P6 ;  /* 0x0000c50000007a0c */ /* 0x000fe200037c6670 */
[----:B------:R-:W-:Y:S01]  /*3e60*/  @!P1 FADD.FTZ R32, -R30, R32 ;  /* 0x000000201e209221 */ /* 0x000fe20000010100 */
[----:B------:R-:W-:Y:S01]  /*3e70*/  HFMA2.MMA R0, -RZ, RZ, 0, 0 ;  /* 0x00000000ff007435 */ /* 0x000fe200000001ff */
        /* <DEDUP_REMOVED lines=12> */
[----:B------:R-:W-:-:S03]  /*3f40*/  ISETP.GE.AND P0, PT, R29, 0x1, PT ;  /* 0x000000011d00780c */ /* 0x000fc60003f06270 */
[----:B--2---:R-:W-:Y:S04]  /*3f50*/  @!P1 STS [R25.X4+0x220], R32 ;  /* 0x0002202019009388 */ /* 0x004fe80000004800 */
[----:B---3--:R2:W-:Y:S01]  /*3f60*/  @!P6 STS [R25.X4+0x660], R10 ;  /* 0x0006600a1900e388 */ /* 0x0085e20000004800 */
[----:B0-----:R-:W-:Y:S01]  /*3f70*/  CS2R R6, SRZ ;  /* 0x0000000000067805 */ /* 0x001fe2000001ff00 */
[----:B-1----:R-:W-:Y:S01]  /*3f80*/  CS2R R8, SRZ ;  /* 0x0000000000087805 */ /* 0x002fe2000001ff00 */
[----:B--2---:R-:W-:Y:S01]  /*3f90*/  CS2R R10, SRZ ;  /* 0x00000000000a7805 */ /* 0x004fe2000001ff00 */
        /* <DEDUP_REMOVED lines=31> */
.L_x_467:
        /* <DEDUP_REMOVED lines=45> */
[----:B0-----:R-:W-:Y:S04]  /*4460*/  IADD3 R40, P1, R36, R38, RZ ;  /* 0x0000002624287210 */ /* 0x001fe80007f3e0ff */
        /* <DEDUP_REMOVED lines=16> */
[----:B------:R0:W2:Y:S02]  /*4570*/  LDS R13, [R14+0xcc] ;  /* 0x0000cc000e0d7984 */ /* 0x0000a40000000800 */
[----:B0-----:R-:W-:Y:S01]  /*4580*/  IADD3 R14, R14, 0x110, RZ ;  /* 0x000001100e0e7810 */ /* 0x001fe20007ffe0ff */
        /* <DEDUP_REMOVED lines=13> */
.L_x_466:
[----:B------:R-:W-:-:S04]  /*4660*/  IADD3 R13, -R30, c[0x0][0x314], RZ ;  /* 0x0000c5001e0d7a10 */ /* 0x000fc80007ffe1ff */
[----:B------:R-:W-:-:S13]  /*4670*/  ISETP.GT.AND P0, PT, R13, 0x1, PT ;  /* 0x000000010d00780c */ /* 0x000fda0003f04270 */
[----:B------:R-:W-:Y:S05]  /*4680*/  @!P0 BRA `(.L_x_468) ;  /* 0x000002a000008947 */ /* 0x000fea0003800000 */
[----:B------:R-:W-:Y:S01]  /*4690*/  ISETP.GE.AND P0, PT, R15, R32, PT ;  /* 0x000000200f00720c */ /* 0x000fe20003f06270 */
[----:B------:R-:W0:-:S12]  /*46a0*/  LDS R43, [R14] ;  /* 0x000000000e2b7984 */ /* 0x000e180000000800 */
[----:B------:R-:W0:Y:S04]  /*46b0*/  @!P0 LDG.E.128 R16, [R40.64+-0x100] ;  /* 0xffff000828108981 */ /* 0x000e28000c1e1d00 */
[----:B------:R-:W2:Y:S04]  /*46c0*/  @!P0 LDG.E.128 R20, [R40.64+-0x80] ;  /* 0xffff800828148981 */ /* 0x000ea8000c1e1d00 */
[----:B------:R-:W3:Y:S01]  /*46d0*/  @!P0 LDG.E.128 R24, [R40.64] ;  /* 0x0000000828188981 */ /* 0x000ee2000c1e1d00 */
[----:B------:R-:W-:-:S04]  /*46e0*/  IADD3 R50, P1, R36, R40, RZ ;  /* 0x0000002824327210 */ /* 0x000fc80007f3e0ff */
[----:B------:R-:W-:Y:S01]  /*46f0*/  IADD3.X R51, R37, R41, RZ, P1, !PT ;  /* 0x0000002925337210 */ /* 0x000fe20000ffe4ff */
[-C--:B0-----:R-:W-:Y:S02]  /*4700*/  FFMA.FTZ R39, R16, R43.reuse, R12 ;  /* 0x0000002b10277223 */ /* 0x081fe4000001000c */
[-C--:B------:R-:W-:Y:S02]  /*4710*/  FFMA.FTZ R48, R17, R43.reuse, R11 ;  /* 0x0000002b11307223 */ /* 0x080fe4000001000b */
[-C--:B------:R-:W-:Y:S02]  /*4720*/  FFMA.FTZ R35, R18, R43.reuse, R10 ;  /* 0x0000002b12237223 */ /* 0x080fe4000001000a */
[-C--:B------:R-:W-:Y:S02]  /*4730*/  FFMA.FTZ R46, R19, R43.reuse, R9 ;  /* 0x0000002b132e7223 */ /* 0x080fe40000010009 */
[-C--:B--2---:R-:W-:Y:S01]  /*4740*/  FFMA.FTZ R33, R20, R43.reuse, R8 ;  /* 0x0000002b14217223 */ /* 0x084fe20000010008 */
[----:B------:R-:W2:Y:S01]  /*4750*/  @!P0 LDG.E.128 R16, [R50.64+-0x100] ;  /* 0xffff000832108981 */ /* 0x000ea2000c1e1d00 */
[----:B------:R-:W-:-:S02]  /*4760*/  FFMA.FTZ R44, R21, R43, R7 ;  /* 0x0000002b152c7223 */ /* 0x000fc40000010007 */
[-C--:B------:R-:W-:Y:S02]  /*4770*/  FFMA.FTZ R31, R22, R43.reuse, R6 ;  /* 0x0000002b161f7223 */ /* 0x080fe40000010006 */
[-C--:B------:R-:W-:Y:S02]  /*4780*/  FFMA.FTZ R42, R23, R43.reuse, R5 ;  /* 0x0000002b172a7223 */ /* 0x080fe40000010005 */
[-C--:B---3--:R-:W-:Y:S01]  /*4790*/  FFMA.FTZ R29, R24, R43.reuse, R4 ;  /* 0x0000002b181d7223 */ /* 0x088fe20000010004 */
[----:B------:R-:W3:Y:S01]  /*47a0*/  @!P0 LDG.E.128 R20, [R50.64+-0x80] ;  /* 0xffff800832148981 */ /* 0x000ee2000c1e1d00 */
[-C--:B------:R-:W-:Y:S02]  /*47b0*/  FFMA.FTZ R38, R25, R43.reuse, R3 ;  /* 0x0000002b19267223 */ /* 0x080fe40000010003 */
[-C--:B------:R-:W-:Y:S02]  /*47c0*/  FFMA.FTZ R13, R26, R43.reuse, R2 ;  /* 0x0000002b1a0d7223 */ /* 0x080fe40000010002 */
[----:B------:R-:W-:-:S02]  /*47d0*/  FFMA.FTZ R0, R27, R43, R0 ;  /* 0x0000002b1b007223 */ /* 0x000fc40000010000 */
[----:B------:R-:W4:Y:S04]  /*47e0*/  @!P0 LDG.E.128 R24, [R50.64] ;  /* 0x0000000832188981 */ /* 0x000f28000c1e1d00 */
[----:B------:R0:W2:Y:S01]  /*47f0*/  LDS R43, [R14+0x44] ;  /* 0x000044000e2b7984 */ /* 0x0000a20000000800 */
[----:B------:R-:W-:Y:S02]  /*4800*/  IADD3 R40, P0, R36, R50, RZ ;  /* 0x0000003224287210 */ /* 0x000fe40007f1e0ff */
[----:B------:R-:W-:Y:S02]  /*4810*/  IADD3 R30, R30, 0x1, RZ ;  /* 0x000000011e1e7810 */ /* 0x000fe40007ffe0ff */
[----:B------:R-:W-:Y:S02]  /*4820*/  IADD3 R36, R14, 0x44, RZ ;  /* 0x000000440e247810 */ /* 0x000fe40007ffe0ff */
[----:B------:R-:W-:-:S02]  /*4830*/  IADD3.X R41, R37, R51, RZ, P0, !PT ;  /* 0x0000003325297210 */ /* 0x000fc400007fe4ff */
[----:B------:R-:W-:Y:S02]  /*4840*/  PLOP3.LUT P4, PT, PT, PT, PT, 0x8, 0x0 ;  /* 0x000000000000781c */ /* 0x000fe40003f8e170 */
[----:B------:R-:W-:Y:S02]  /*4850*/  IADD3 R30, R30, 0x1, RZ ;  /* 0x000000011e1e7810 */ /* 0x000fe40007ffe0ff */
[----:B0-----:R-:W-:Y:S01]  /*4860*/  IADD3 R14, R36, 0x44, RZ ;  /* 0x00000044240e7810 */ /* 0x001fe20007ffe0ff */
        /* <DEDUP_REMOVED lines=12> */
.L_x_468:
        /* <DEDUP_REMOVED lines=8> */
.L_x_470:
[----:B------:R-:W-:Y:S05]  /*49b0*/  BSYNC B0 ;  /* 0x0000000000007941 */ /* 0x000fea0003800000 */
.L_x_469:
        /* <DEDUP_REMOVED lines=13> */
.L_x_465:
        /* <DEDUP_REMOVED lines=20> */
[----:B-1----:R-:W-:Y:S02]  /*4bd0*/  IMAD.MOV R0, RZ, RZ, -R17 ;  /* 0x000000ffff007224 */ /* 0x002fe400078e0a11 */
[----:B------:R-:W-:Y:S02]  /*4be0*/  IMAD.MOV.U32 R16, RZ, RZ, RZ ;  /* 0x000000ffff107224 */ /* 0x000fe400078e00ff */
[----:B------:R-:W-:-:S04]  /*4bf0*/  IMAD R0, R0, R10, RZ ;  /* 0x0000000a00007224 */ /* 0x000fc800078e02ff */
[----:B------:R-:W-:-:S06]  /*4c00*/  IMAD.HI.U32 R0, R17, R0, R16 ;  /* 0x0000000011007227 */ /* 0x000fcc00078e0010 */
[----:B------:R-:W-:Y:S02]  /*4c10*/  IMAD.HI.U32 R7, R0, R11, RZ ;  /* 0x0000000b00077227 */ /* 0x000fe400078e00ff */
[----:B------:R-:W1:Y:S02]  /*4c20*/  I2F.RP R0, R3 ;  /* 0x0000000300007306 */ /* 0x000e640000209400 */
[----:B------:R-:W-:Y:S01]  /*4c30*/  IMAD R11, R7, R2, R11 ;  /* 0x00000002070b7224 */ /* 0x000fe200078e020b */
[----:B------:R-:W-:-:S04]  /*4c40*/  LOP3.LUT R2, R15, R6, RZ, 0x3c, !PT ;  /* 0x000000060f027212 */ /* 0x000fc800078e3cff */
[----:B------:R-:W-:Y:S02]  /*4c50*/  ISETP.GT.U32.AND P1, PT, R10, R11, PT ;  /* 0x0000000b0a00720c */ /* 0x000fe40003f24070 */
[----:B------:R-:W-:Y:S01]  /*4c60*/  ISETP.GE.AND P0, PT, R2, RZ, PT ;  /* 0x000000ff0200720c */ /* 0x000fe20003f06270 */
[----:B-1----:R-:W1:Y:S10]  /*4c70*/  MUFU.RCP R0, R0 ;  /* 0x0000000000007308 */ /* 0x002e740000001000 */
[----:B------:R-:W-:Y:S01]  /*4c80*/  @!P1 IMAD.IADD R11, R11, 0x1, -R10 ;  /* 0x000000010b0b9824 */ /* 0x000fe200078e0a0a */
[----:B------:R-:W-:-:S02]  /*4c90*/  @!P1 IADD3 R7, R7, 0x1, RZ ;  /* 0x0000000107079810 */ /* 0x000fc40007ffe0ff */
[----:B------:R-:W-:Y:S02]  /*4ca0*/  ISETP.NE.AND P1, PT, R6, RZ, PT ;  /* 0x000000ff0600720c */ /* 0x000fe40003f25270 */
[----:B------:R-:W-:Y:S02]  /*4cb0*/  ISETP.GE.U32.AND P2, PT, R11, R10, PT ;  /* 0x0000000a0b00720c */ /* 0x000fe40003f46070 */
[----:B-1----:R-:W-:-:S04]  /*4cc0*/  IADD3 R16, R0, 0xffffffe, RZ ;  /* 0x0ffffffe00107810 */ /* 0x002fc80007ffe0ff */
[----:B------:R-:W1:Y:S07]  /*4cd0*/  F2I.FTZ.U32.TRUNC.NTZ R17, R16 ;  /* 0x0000001000117305 */ /* 0x000e6e000021f000 */
[----:B------:R-:W-:-:S05]  /*4ce0*/  @P2 IADD3 R7, R7, 0x1, RZ ;  /* 0x0000000107072810 */ /* 0x000fca0007ffe0ff */
[----:B------:R-:W-:Y:S01]  /*4cf0*/  @!P0 IMAD.MOV R7, RZ, RZ, -R7 ;  /* 0x000000ffff078224 */ /* 0x000fe200078e0a07 */
[----:B------:R-:W-:-:S05]  /*4d00*/  @!P1 LOP3.LUT R7, RZ, R6, RZ, 0x33, !PT ;  /* 0x00000006ff079212 */ /* 0x000fca00078e33ff */
[----:B------:R-:W-:Y:S02]  /*4d10*/  IMAD R6, R7, R6, RZ ;  /* 0x0000000607067224 */ /* 0x000fe400078e02ff */
[--C-:B-1----:R-:W-:Y:S02]  /*4d20*/  IMAD.MOV R2, RZ, RZ, -R17.reuse ;  /* 0x000000ffff027224 */ /* 0x102fe400078e0a11 */
[----:B------:R-:W-:Y:S02]  /*4d30*/  IMAD.IADD R10, R15, 0x1, -R6 ;  /* 0x000000010f0a7824 */ /* 0x000fe400078e0a06 */
[----:B------:R-:W-:Y:S02]  /*4d40*/  IMAD R2, R2, R3, RZ ;  /* 0x0000000302027224 */ /* 0x000fe400078e02ff */
[----:B------:R-:W-:Y:S01]  /*4d50*/  IMAD.MOV.U32 R16, RZ, RZ, RZ ;  /* 0x000000ffff107224 */ /* 0x000fe200078e00ff */
[----:B------:R-:W-:Y:S02]  /*4d60*/  IABS R0, R10 ;  /* 0x0000000a00007213 */ /* 0x000fe40000000000 */
[----:B------:R-:W-:Y:S01]  /*4d70*/  LOP3.LUT R10, R10, c[0x0][0x214], RZ, 0x3c, !PT ;  /* 0x000085000a0a7a12 */ /* 0x000fe200078e3cff */
[----:B------:R-:W-:-:S03]  /*4d80*/  IMAD.HI.U32 R2, R17, R2, R16 ;  /* 0x0000000211027227 */ /* 0x000fc600078e0010 */
[----:B------:R-:W-:Y:S01]  /*4d90*/  ISETP.GE.AND P1, PT, R10, RZ, PT ;  /* 0x000000ff0a00720c */ /* 0x000fe20003f26270 */
[----:B------:R-:W-:Y:S01]  /*4da0*/  IMAD.WIDE.U32 R16, R7, c[0x0][0x1e0], RZ ;  /* 0x0000780007107a25 */ /* 0x000fe200078e00ff */
[----:B------:R-:W-:-:S03]  /*4db0*/  IADD3 R10, R34, 0x20, RZ ;  /* 0x00000020220a7810 */ /* 0x000fc60007ffe0ff */
        /* <DEDUP_REMOVED lines=44> */
        .weak           $__internal_9_$__cuda_sm20_div_s64
        .type           $__internal_9_$__cuda_sm20_div_s64,@function
        .size           $__internal_9_$__cuda_sm20_div_s64,(.L_x_6073 - $__internal_9_$__cuda_sm20_div_s64)
$__internal_9_$__cuda_sm20_div_s64:
        /* <DEDUP_REMOVED lines=83> */
[----:B------:R-:W-:Y:S06]  /*55b0*/  RET.REL.NODEC R44 `(_ZN5flash32flash_fwd_splitkv_combine_kernelI23Flash_fwd_kernel_traitsILi96ELi64ELi128ELi4ELb0ELb0EN7cutlass6half_tE19Flash_kernel_traitsILi96ELi64ELi128ELi4ES3_EELi16ELi5ELb1EEEvNS_16Flash_fwd_paramsE) ;  /* 0xffffaa402c007950 */ /* 0x000fec0003c3ffff */
.L_x_471:
        /* <DEDUP_REMOVED lines=12> */
.L_x_6073:


//--------------------- .text._ZN5flash32flash_fwd_splitkv_combine_kernelI23Flash_fwd_kernel_traitsILi96ELi64ELi128ELi4ELb0ELb0EN7cutlass6half_tE19Flash_kernel_traitsILi96ELi64ELi128ELi4ES3_EELi16ELi4ELb1EEEvNS_16Flash_fwd_paramsE --------------------------
	.section	.text._ZN5flash32flash_fwd_splitkv_combine_kernelI23Flash_fwd_kernel_traitsILi96ELi64ELi128ELi4ELb0ELb0EN7cutlass6half_tE19Flash_kernel_traitsILi96ELi64ELi128ELi4ES3_EELi16ELi4ELb1EEEvNS_16Flash_fwd_paramsE,"ax",@progbits
	.sectioninfo	@"SHI_REGISTERS=62"
	.align	128
        .global         _ZN5flash32flash_fwd_splitkv_combine_kernelI23Flash_fwd_kernel_traitsILi96ELi64ELi128ELi4ELb0ELb0EN7cutlass6half_tE19Flash_kernel_traitsILi96ELi64ELi128ELi4ES3_EELi16ELi4ELb1EEEvNS_16Flash_fwd_paramsE
        .type           _ZN5flash32flash_fwd_splitkv_combine_kernelI23Flash_fwd_kernel_traitsILi96ELi64ELi128ELi4ELb0ELb0EN7cutlass6half_tE19Flash_kernel_traitsILi96ELi64ELi128ELi4ES3_EELi16ELi4ELb1EEEvNS_16Flash_fwd_paramsE,@function
        .size           _ZN5flash32flash_fwd_splitkv_combine_kernelI23Flash_fwd_kernel_traitsILi96ELi64ELi128ELi4ELb0ELb0EN7cutlass6half_tE19Flash_kernel_traitsILi96ELi64ELi128ELi4ES3_EELi16ELi4ELb1EEEvNS_16Flash_fwd_paramsE,(.L_x_6074 - _ZN5flash32flash_fwd_splitkv_combine_kernelI23Flash_fwd_kernel_traitsILi96ELi64ELi128ELi4ELb0ELb0EN7cutlass6half_tE19Flash_kernel_traitsILi96ELi64ELi128ELi4ES3_EELi16ELi4ELb1EEEvNS_16Flash_fwd_paramsE)
        .other          _ZN5flash32flash_fwd_splitkv_combine_kernelI23Flash_fwd_kernel_traitsILi96ELi64ELi128ELi4ELb0ELb0EN7cutlass6half_tE19Flash_kernel_traitsILi96ELi64ELi128ELi4ES3_EELi16ELi4ELb1EEEvNS_16Flash_fwd_paramsE,@"STO_CUDA_ENTRY STV_DEFAULT"
_ZN5flash32flash_fwd_splitkv_combine_kernelI23Flash_fwd_kernel_traitsILi96ELi64ELi128ELi4ELb0ELb0EN7cutlass6half_tE19Flash_kernel_traitsILi96ELi64ELi128ELi4ES3_EELi16ELi4ELb1EEEvNS_16Flash_fwd_paramsE:
.text._ZN5flash32flash_fwd_splitkv_combine_kernelI23Flash_fwd_kernel_traitsILi96ELi64ELi128ELi4ELb0ELb0EN7cutlass6half_tE19Flash_kernel_traitsILi96ELi64ELi128ELi4ES3_EELi16ELi4ELb1EEEvNS_16Flash_fwd_paramsE:
        /* <DEDUP_REMOVED lines=23> */
[----:B------:R-:W-:Y:S05]  /*0170*/  CALL.REL.NOINC `($__internal_10_$__cuda_sm20_div_s64) ;  /* 0x00004b9000007944 */ /* 0x000fea0003c00000 */
[----:B------:R-:W-:Y:S05]  /*0180*/  BRA `(.L_x_473) ;  /* 0x0000013000007947 */ /* 0x000fea0003800000 */
.L_x_472:
        /* <DEDUP_REMOVED lines=19> */
.L_x_473:
        /* <DEDUP_REMOVED lines=11> */
[----:B------:R-:W-:Y:S05]  /*0370*/  CALL.REL.NOINC `($__internal_10_$__cuda_sm20_div_s64) ;  /* 0x0000499000007944 */ /* 0x000fea0003c00000 */
[----:B------:R-:W-:Y:S02]  /*0380*/  MOV R8, R20 ;  /* 0x0000001400087202 */ /* 0x000fe40000000f00 */
[----:B------:R-:W-:Y:S01]  /*0390*/  MOV R9, R21 ;  /* 0x0000001500097202 */ /* 0x000fe20000000f00 */
[----:B------:R-:W-:Y:S05]  /*03a0*/  BRA `(.L_x_476) ;  /* 0x0000013000007947 */ /* 0x000fea0003800000 */
.L_x_475:
        /* <DEDUP_REMOVED lines=19> */
.L_x_476:
[----:B------:R-:W-:Y:S05]  /*04e0*/  BSYNC B0 ;  /* 0x0000000000007941 */ /* 0x000fea0003800000 */
.L_x_474:
        /* <DEDUP_REMOVED lines=42> */
.L_x_478:
        /* <DEDUP_REMOVED lines=19> */
.L_x_479:
[----:B------:R-:W-:Y:S05]  /*08c0*/  BSYNC B0 ;  /* 0x0000000000007941 */ /* 0x000fea0003800000 */
.L_x_477:
        /* <DEDUP_REMOVED lines=74> */
[----:B------:R-:W-:Y:S02]  /*0d70*/  MOV R40, R20 ;  /* 0x0000001400287202 */ /* 0x000fe40000000f00 */
[----:B------:R-:W-:Y:S01]  /*0d80*/  MOV R41, R21 ;  /* 0x0000001500297202 */ /* 0x000fe20000000f00 */
[----:B------:R-:W-:Y:S05]  /*0d90*/  BRA `(.L_x_482) ;  /* 0x0000013000007947 */ /* 0x000fea0003800000 */
.L_x_481:
        /* <DEDUP_REMOVED lines=19> */
.L_x_482:
[----:B------:R-:W-:Y:S05]  /*0ed0*/  BSYNC B0 ;  /* 0x0000000000007941 */ /* 0x000fea0003800000 */
.L_x_480:
        /* <DEDUP_REMOVED lines=41> */
.L_x_484:
        /* <DEDUP_REMOVED lines=19> */
.L_x_485:
[----:B------:R-:W-:Y:S05]  /*12a0*/  BSYNC B0 ;  /* 0x0000000000007941 */ /* 0x000fea0003800000 */
.L_x_483:
        /* <DEDUP_REMOVED lines=226> */
[----:B------:R-:W-:Y:S05]  /*20d0*/  CALL.REL.NOINC `($__internal_10_$__cuda_sm20_div_s64) ;  /* 0x00002c3000007944 */ /* 0x000fea0003c00000 */
        /* <DEDUP_REMOVED lines=10> */
.L_x_490:
        /* <DEDUP_REMOVED lines=22> */
.L_x_491:
[----:B------:R-:W-:Y:S05]  /*22e0*/  BSYNC B0 ;  /* 0x0000000000007941 */ /* 0x000fea0003800000 */
.L_x_489:
[----:B------:R-:W-:Y:S01]  /*22f0*/  LOP3.LUT R19, R17, R0, RZ, 0xfc, !PT ;  /* 0x0000000011137212 */ /* 0x000fe200078efcff */
[----:B------:R-:W-:Y:S03]  /*2300*/  BSSY B0, `(.L_x_492) ;  /* 0x0000028000007945 */ /* 0x000fe60003800000 */
[----:B------:R-:W-:-:S13]  /*2310*/  ISETP.NE.U32.AND P0, PT, R19, RZ, PT ;  /* 0x000000ff1300720c */ /* 0x000fda0003f05070 */
[----:B------:R-:W-:Y:S05]  /*2320*/  @!P0 BRA `(.L_x_493) ;  /* 0x000000f000008947 */ /* 0x000fea0003800000 */
[----:B------:R-:W-:Y:S01]  /*2330*/  IMAD.MOV.U32 R26, RZ, RZ, R29 ;  /* 0x000000ffff1a7224 */ /* 0x000fe200078e001d */
[----:B------:R-:W-:Y:S02]  /*2340*/  MOV R25, R0 ;  /* 0x0000000000197202 */ /* 0x000fe40000000f00 */
[----:B------:R-:W-:Y:S02]  /*2350*/  MOV R24, 0x2370 ;  /* 0x0000237000187802 */ /* 0x000fe40000000f00 */
[----:B------:R-:W-:Y:S05]  /*2360*/  CALL.REL.NOINC `($__internal_10_$__cuda_sm20_div_s64) ;  /* 0x000029a000007944 */ /* 0x000fea0003c00000 */
        /* <DEDUP_REMOVED lines=11> */
.L_x_493:
        /* <DEDUP_REMOVED lines=22> */
.L_x_494:
[----:B------:R-:W-:Y:S05]  /*2580*/  BSYNC B0 ;  /* 0x0000000000007941 */ /* 0x000fea0003800000 */
.L_x_492:
        /* <DEDUP_REMOVED lines=11> */
[----:B------:R-:W-:Y:S05]  /*2640*/  CALL.REL.NOINC `($__internal_10_$__cuda_sm20_div_s64) ;  /* 0x000026c000007944 */ /* 0x000fea0003c00000 */
[----:B------:R-:W-:-:S04]  /*2650*/  IADD3 R17, P0, RZ, -R20, RZ ;  /* 0x80000014ff117210 */ /* 0x000fc80007f1e0ff */
[----:B------:R-:W-:Y:S01]  /*2660*/  IADD3.X R18, RZ, ~R21, RZ, P0, !PT ;  /* 0x80000015ff127210 */ /* 0x000fe200007fe4ff */
[----:B------:R-:W-:-:S04]  /*2670*/  IMAD.WIDE.U32 R42, R5, R17, R42 ;  /* 0x00000011052a7225 */ /* 0x000fc800078e002a */
[----:B------:R-:W-:-:S04]  /*2680*/  IMAD R18, R18, R5, RZ ;  /* 0x0000000512127224 */ /* 0x000fc800078e02ff */
[----:B------:R-:W-:-:S05]  /*2690*/  IMAD R4, R4, R17, R18 ;  /* 0x0000001104047224 */ /* 0x000fca00078e0212 */
[----:B------:R-:W-:Y:S01]  /*26a0*/  IADD3 R4, R43, R4, RZ ;  /* 0x000000042b047210 */ /* 0x000fe20007ffe0ff */
[----:B------:R-:W-:Y:S05]  /*26b0*/  BRA `(.L_x_497) ;  /* 0x0000016000007947 */ /* 0x000fea0003800000 */
.L_x_496:
        /* <DEDUP_REMOVED lines=22> */
.L_x_497:
[----:B------:R-:W-:Y:S05]  /*2820*/  BSYNC B0 ;  /* 0x0000000000007941 */ /* 0x000fea0003800000 */
.L_x_495:
        /* <DEDUP_REMOVED lines=38> */
[----:B------:R-:W-:Y:S05]  /*2a90*/  CALL.REL.NOINC `($__internal_10_$__cuda_sm20_div_s64) ;  /* 0x0000227000007944 */ /* 0x000fea0003c00000 */
        /* <DEDUP_REMOVED lines=12> */
.L_x_499:
        /* <DEDUP_REMOVED lines=23> */
.L_x_500:
[----:B------:R-:W-:Y:S05]  /*2cd0*/  BSYNC B0 ;  /* 0x0000000000007941 */ /* 0x000fea0003800000 */
.L_x_498:
        /* <DEDUP_REMOVED lines=19> */
.L_x_502:
        /* <DEDUP_REMOVED lines=22> */
.L_x_503:
[----:B------:R-:W-:Y:S05]  /*2f70*/  BSYNC B0 ;  /* 0x0000000000007941 */ /* 0x000fea0003800000 */
.L_x_501:
        /* <DEDUP_REMOVED lines=19> */
.L_x_505:
        /* <DEDUP_REMOVED lines=23> */
.L_x_506:
[----:B------:R-:W-:Y:S05]  /*3220*/  BSYNC B0 ;  /* 0x0000000000007941 */ /* 0x000fea0003800000 */
.L_x_504:
        /* <DEDUP_REMOVED lines=25> */
[----:B------:R-:W-:Y:S05]  /*33c0*/  CALL.REL.NOINC `($__internal_10_$__cuda_sm20_div_s64) ;  /* 0x0000194000007944 */ /* 0x000fea0003c00000 */
        /* <DEDUP_REMOVED lines=12> */
.L_x_508:
        /* <DEDUP_REMOVED lines=23> */
.L_x_509:
[----:B------:R-:W-:Y:S05]  /*3600*/  BSYNC B0 ;  /* 0x0000000000007941 */ /* 0x000fea0003800000 */
.L_x_507:
        /* <DEDUP_REMOVED lines=29> */
.L_x_511:
        /* <DEDUP_REMOVED lines=23> */
.L_x_512:
[----:B------:R-:W-:Y:S05]  /*3950*/  BSYNC B0 ;  /* 0x0000000000007941 */ /* 0x000fea0003800000 */
.L_x_510:
        /* <DEDUP_REMOVED lines=20> */
.L_x_488:
[----:B------:R-:W-:-:S04]  /*3aa0*/  LEA R2, P0, R38, c[0x0][0x200], 0x2 ;  /* 0x0000800026027a11 */ /* 0x000fc800078010ff */
[----:B------:R-:W-:-:S05]  /*3ab0*/  LEA.HI.X R3, R38, c[0x0][0x204], R39, 0x2, P0 ;  /* 0x0000810026037a11 */ /* 0x000fca00000f1427 */
[----:B------:R0:W-:Y:S04]  /*3ac0*/  STG.E [R2.64], R31 ;  /* 0x0000001f02007986 */ /* 0x0001e8000c10190a */
.L_x_487:
[----:B------:R-:W-:Y:S05]  /*3ad0*/  BSYNC B1 ;  /* 0x0000000000017941 */ /* 0x000fea0003800000 */
.L_x_486:
[C---:B------:R-:W-:Y:S01]  /*3ae0*/  ISETP.GE.OR P0, PT, R36.reuse, c[0x0][0x314], P2 ;  /* 0x0000c50024007a0c */ /* 0x040fe20001706670 */
[----:B------:R-:W-:Y:S01]  /*3af0*/  IMAD.MOV.U32 R29, RZ, RZ, c[0x0][0x314] ;  /* 0x0000c500ff1d7624 */ /* 0x000fe200078e00ff */
[C---:B------:R-:W-:Y:S01]  /*3b00*/  IADD3 R0, R36.reuse, 0x8, RZ ;  /* 0x0000000824007810 */ /* 0x040fe20007ffe0ff */
[----:B------:R-:W-:Y:S01]  /*3b10*/  IMAD.SHL.U32 R36, R36, 0x4, RZ ;  /* 0x0000000424247824 */ /* 0x000fe200078e00ff */
[----:B0-----:R-:W-:Y:S01]  /*3b20*/  CS2R R2, SRZ ;  /* 0x0000000000027805 */ /* 0x001fe2000001ff00 */
[----:B------:R-:W-:Y:S01]  /*3b30*/  CS2R R6, SRZ ;  /* 0x0000000000067805 */ /* 0x000fe2000001ff00 */
[----:B------:R-:W-:Y:S01]  /*3b40*/  ISETP.GE.OR P2, PT, R0, c[0x0][0x314], P2 ;  /* 0x0000c50000007a0c */ /* 0x000fe20001746670 */
[----:B------:R-:W-:Y:S01]  /*3b50*/  HFMA2.MMA R0, -RZ, RZ, 0, 0 ;  /* 0x00000000ff007435 */ /* 0x000fe200000001ff */
[----:B------:R-:W-:-:S05]  /*3b60*/  MOV R12, RZ ;  /* 0x000000ff000c7202 */ /* 0x000fca0000000f00 */
[----:B------:R-:W-:-:S04]  /*3b70*/  @!P0 FADD.FTZ R4, -R31, R34 ;  /* 0x000000221f048221 */ /* 0x000fc80000010100 */
[----:B------:R-:W-:Y:S02]  /*3b80*/  @!P0 FMUL.FTZ R4, R4, 1.4426950216293334961 ;  /* 0x3fb8aa3b04048820 */ /* 0x000fe40000410000 */
[----:B------:R-:W-:Y:S02]  /*3b90*/  @!P2 FADD.FTZ R31, -R31, R33 ;  /* 0x000000211f1fa221 */ /* 0x000fe40000010100 */
[----:B------:R-:W0:Y:S02]  /*3ba0*/  @!P0 MUFU.EX2 R8, R4 ;  /* 0x0000000400088308 */ /* 0x000e240000000800 */
[----:B------:R-:W-:-:S06]  /*3bb0*/  @!P2 FMUL.FTZ R10, R31, 1.4426950216293334961 ;  /* 0x3fb8aa3b1f0aa820 */ /* 0x000fcc0000410000 */
[----:B------:R-:W1:Y:S01]  /*3bc0*/  @!P2 MUFU.EX2 R10, R10 ;  /* 0x0000000a000aa308 */ /* 0x000e620000000800 */
[----:B0-----:R0:W-:Y:S01]  /*3bd0*/  @!P0 STS [R27.X4], R8 ;  /* 0x000000081b008388 */ /* 0x0011e20000004800 */
[----:B------:R-:W-:Y:S01]  /*3be0*/  ISETP.GE.AND P0, PT, R29, 0x1, PT ;  /* 0x000000011d00780c */ /* 0x000fe20003f06270 */
[----:B------:R-:W-:Y:S02]  /*3bf0*/  CS2R R4, SRZ ;  /* 0x0000000000047805 */ /* 0x000fe4000001ff00 */
[----:B-1----:R1:W-:Y:S01]  /*3c00*/  @!P2 STS [R27.X4+0x220], R10 ;  /* 0x0002200a1b00a388 */ /* 0x0023e20000004800 */
[----:B0-----:R-:W-:Y:S01]  /*3c10*/  CS2R R8, SRZ ;  /* 0x0000000000087805 */ /* 0x001fe2000001ff00 */
[----:B-1----:R-:W-:Y:S02]  /*3c20*/  CS2R R10, SRZ ;  /* 0x00000000000a7805 */ /* 0x002fe4000001ff00 */
        /* <DEDUP_REMOVED lines=31> */
.L_x_515:
        /* <DEDUP_REMOVED lines=77> */
.L_x_514:
        /* <DEDUP_REMOVED lines=45> */
.L_x_516:
        /* <DEDUP_REMOVED lines=8> */
.L_x_518:
[----:B------:R-:W-:Y:S05]  /*4640*/  BSYNC B0 ;  /* 0x0000000000007941 */ /* 0x000fea0003800000 */
.L_x_517:
        /* <DEDUP_REMOVED lines=13> */
.L_x_513:
        /* <DEDUP_REMOVED lines=95> */
        .weak           $__internal_10_$__cuda_sm20_div_s64
        .type           $__internal_10_$__cuda_sm20_div_s64,@function
        .size           $__internal_10_$__cuda_sm20_div_s64,(.L_x_6074 - $__internal_10_$__cuda_sm20_div_s64)
$__internal_10_$__cuda_sm20_div_s64:
        /* <DEDUP_REMOVED lines=83> */
[----:B------:R-:W-:Y:S06]  /*5240*/  RET.REL.NODEC R22 `(_ZN5flash32flash_fwd_splitkv_combine_kernelI23Flash_fwd_kernel_traitsILi96ELi64ELi128ELi4ELb0ELb0EN7cutlass6half_tE19Flash_kernel_traitsILi96ELi64ELi128ELi4ES3_EELi16ELi4ELb1EEEvNS_16Flash_fwd_paramsE) ;  /* 0xffffadb016007950 */ /* 0x000fec0003c3ffff */
.L_x_519:
        /* <DEDUP_REMOVED lines=11> */
.L_x_6074:


//--------------------- .text._ZN5flash32flash_fwd_splitkv_combine_kernelI23Flash_fwd_kernel_traitsILi96ELi64ELi128ELi4ELb0ELb0EN7cutlass6half_tE19Flash_kernel_traitsILi96ELi64ELi128ELi4ES3_EELi16ELi3ELb1EEEvNS_16Flash_fwd_paramsE --------------------------
	.section	.text._ZN5flash32flash_fwd_splitkv_combine_kernelI23Flash_fwd_kernel_traitsILi96ELi64ELi128ELi4ELb0ELb0EN7cutlass6half_tE19Flash_kernel_traitsILi96ELi64ELi128ELi4ES3_EELi16ELi3ELb1EEEvNS_16Flash_fwd_paramsE,"ax",@progbits
	.sectioninfo	@"SHI_REGISTERS=54"
	.align	128
        .global         _ZN5flash32flash_fwd_splitkv_combine_kernelI23Flash_fwd_kernel_traitsILi96ELi64ELi128ELi4ELb0ELb0EN7cutlass6half_tE19Flash_kernel_traitsILi96ELi64ELi128ELi4ES3_EELi16ELi3ELb1EEEvNS_16Flash_fwd_paramsE
        .type           _ZN5flash32flash_fwd_splitkv_combine_kernelI23Flash_fwd_kernel_traitsILi96ELi64ELi128ELi4ELb0ELb0EN7cutlass6half_tE19Flash_kernel_traitsILi96ELi64ELi128ELi4ES3_EELi16ELi3ELb1EEEvNS_16Flash_fwd_paramsE,@function
        .size           _ZN5flash32flash_fwd_splitkv_combine_kernelI23Flash_fwd_kernel_traitsILi96ELi64ELi128ELi4ELb0ELb0EN7cutlass6half_tE19Flash_kernel_traitsILi96ELi64ELi128ELi4ES3_EELi16ELi3ELb1EEEvNS_16Flash_fwd_paramsE,(.L_x_6075 - _ZN5flash32flash_fwd_splitkv_combine_kernelI23Flash_fwd_kernel_traitsILi96ELi64ELi128ELi4ELb0ELb0EN7cutlass6half_tE19Flash_kernel_traitsILi96ELi64ELi128ELi4ES3_EELi16ELi3ELb1EEEvNS_16Flash_fwd_paramsE)
        .other          _ZN5flash32flash_fwd_splitkv_combine_kernelI23Flash_fwd_kernel_traitsILi96ELi64ELi128ELi4ELb0ELb0EN7cutlass6half_tE19Flash_kernel_traitsILi96ELi64ELi128ELi4ES3_EELi16ELi3ELb1EEEvNS_16Flash_fwd_paramsE,@"STO_CUDA_ENTRY STV_DEFAULT"
_ZN5flash32flash_fwd_splitkv_combine_kernelI23Flash_fwd_kernel_traitsILi96ELi64ELi128ELi4ELb0ELb0EN7cutlass6half_tE19Flash_kernel_traitsILi96ELi64ELi128ELi4ES3_EELi16ELi3ELb1EEEvNS_16Flash_fwd_paramsE:
.text._ZN5flash32flash_fwd_splitkv_combine_kernelI23Flash_fwd_kernel_traitsILi96ELi64ELi128ELi4ELb0ELb0EN7cutlass6half_tE19Flash_kernel_traitsILi96ELi64ELi128ELi4ES3_EELi16ELi3ELb1EEEvNS_16Flash_fwd_paramsE:
[----:B------:R-:W-:Y:S02]  /*0000*/  MOV R1, c[0x0][0x28] ;  /* 0x00000a0000017a02 */ /* 0x000fe40000000f00 */
[----:B------:R-:W-:Y:S01]  /*0010*/  ULDC UR6, c[0x0][0x1c0] ;  /* 0x0000700000067ab9 */ /* 0x000fe20000000800 */
[----:B------:R-:W0:Y:S01]  /*0020*/  S2UR UR11, SR_CTAID.X ;  /* 0x00000000000b79c3 */ /* 0x000e220000002500 */
[----:B------:R-:W-:Y:S02]  /*0030*/  ULDC.64 UR4, c[0x0][0x210] ;  /* 0x0000840000047ab9 */ /* 0x000fe40000000a00 */
[----:B------:R-:W-:Y:S02]  /*0040*/  UIMAD UR4, UR6, UR4, URZ ;  /* 0x00000004060472a4 */ /* 0x000fe4000f8e023f */
[----:B------:R-:W-:Y:S02]  /*0050*/  USHF.R.S32.HI UR7, URZ, 0x1f, UR5 ;  /* 0x0000001f3f077899 */ /* 0x000fe40008011405 */
[----:B------:R-:W-:-:S04]  /*0060*/  UIMAD UR12, UR4, UR5, URZ ;  /* 0x00000005040c72a4 */ /* 0x000fc8000f8e023f */
[----:B------:R-:W-:Y:S02]  /*0070*/  USHF.R.S32.HI UR10, URZ, 0x1f, UR12 ;  /* 0x0000001f3f0a7899 */ /* 0x000fe4000801140c */
[----:B------:R-:W-:-:S04]  /*0080*/  UISETP.LT.U32.AND UP0, UPT, UR12, UR5, UPT ;  /* 0x000000050c00728c */ /* 0x000fc8000bf01070 */
[----:B------:R-:W-:-:S04]  /*0090*/  UISETP.LT.AND.EX UP0, UPT, UR10, UR7, UPT, UP0 ;  /* 0x000000070a00728c */ /* 0x000fc8000bf01300 */
[----:B------:R-:W-:Y:S02]  /*00a0*/  USEL UR7, UR10, UR7, UP0 ;  /* 0x000000070a077287 */ /* 0x000fe40008000000 */
[----:B------:R-:W-:Y:S02]  /*00b0*/  USEL UR8, UR12, UR5, UP0 ;  /* 0x000000050c087287 */ /* 0x000fe40008000000 */
[----:B------:R-:W-:Y:S02]  /*00c0*/  ULOP3.LUT UR4, UR10, UR7, URZ, 0xfc, !UPT ;  /* 0x000000070a047292 */ /* 0x000fe4000f8efc3f */
[----:B0-----:R-:W-:Y:S02]  /*00d0*/  USHF.L.U32 UR11, UR11, 0x4, URZ ;  /* 0x000000040b0b7899 */ /* 0x001fe4000800063f */
[----:B------:R-:W-:Y:S02]  /*00e0*/  USHF.R.S32.HI UR5, URZ, 0x1f, UR6 ;  /* 0x0000001f3f057899 */ /* 0x000fe40008011406 */
[----:B------:R-:W-:Y:S01]  /*00f0*/  ISETP.NE.U32.AND P0, PT, RZ, UR4, PT ;  /* 0x00000004ff007c0c */ /* 0x000fe2000bf05070 */
[----:B------:R-:W-:-:S12]  /*0100*/  USHF.R.S32.HI UR9, URZ, 0x1f, UR11 ;  /* 0x0000001f3f097899 */ /* 0x000fd8000801140b */
[----:B------:R-:W-:Y:S05]  /*0110*/  @!P0 BRA `(.L_x_520) ;  /* 0x0000007000008947 */ /* 0x000fea0003800000 */
[----:B------:R-:W-:Y:S01]  /*0120*/  IMAD.U32 R26, RZ, RZ, UR12 ;  /* 0x0000000cff1a7e24 */ /* 0x000fe2000f8e00ff */
[----:B------:R-:W-:Y:S01]  /*0130*/  MOV R24, UR8 ;  /* 0x0000000800187c02 */ /* 0x000fe20008000f00 */
[----:B------:R-:W-:Y:S01]  /*0140*/  IMAD.U32 R17, RZ, RZ, UR10 ;  /* 0x0000000aff117e24 */ /* 0x000fe2000f8e00ff */
[----:B------:R-:W-:Y:S02]  /*0150*/  MOV R23, UR7 ;  /* 0x0000000700177c02 */ /* 0x000fe40008000f00 */
[----:B------:R-:W-:Y:S02]  /*0160*/  MOV R22, 0x180 ;  /* 0x0000018000167802 */ /* 0x000fe40000000f00 */
[----:B------:R-:W-:Y:S05]  /*0170*/  CALL.REL.NOINC `($__internal_11_$__cuda_sm20_div_s64) ;  /* 0x00004b7000007944 */ /* 0x000fea0003c00000 */
[----:B------:R-:W-:Y:S05]  /*0180*/  BRA `(.L_x_521) ;  /* 0x0000018000007947 */ /* 0x000fea0003800000 */
.L_x_520:
[----:B------:R-:W0:Y:S01]  /*0190*/  I2F.U32.RP R2, UR8 ;  /* 0x0000000800027d06 */ /* 0x000e220008209000 */
[----:B------:R-:W-:Y:S02]  /*01a0*/  UMOV UR14, URZ ;  /* 0x0000003f000e7c82 */ /* 0x000fe40008000000 */
[----:B------:R-:W-:-:S05]  /*01b0*/  UISETP.NE.U32.AND UP0, UPT, UR8, URZ, UPT ;  /* 0x0000003f0800728c */ /* 0x000fca000bf05070 */
[----:B0-----:R-:W0:Y:S02]  /*01c0*/  MUFU.RCP R0, R2 ;  /* 0x0000000200007308 */ /* 0x001e240000001000 */
[----:B0-----:R-:W-:-:S06]  /*01d0*/  IADD3 R0, R0, 0xffffffe, RZ ;  /* 0x0ffffffe00007810 */ /* 0x001fcc0007ffe0ff */
[----:B------:R-:W0:Y:S02]  /*01e0*/  F2I.FTZ.U32.TRUNC.NTZ R0, R0 ;  /* 0x0000000000007305 */ /* 0x000e24000021f000 */
[----:B0-----:R-:W0:Y:S02]  /*01f0*/  R2UR UR15, R0 ;  /* 0x00000000000f73c2 */ /* 0x001e2400000e0000 */
[----:B0-----:R-:W-:-:S04]  /*0200*/  UIADD3 UR4, URZ, -UR15, URZ ;  /* 0x8000000f3f047290 */ /* 0x001fc8000fffe03f */
[----:B------:R-:W-:-:S04]  /*0210*/  UIMAD UR4, UR4, UR8, URZ ;  /* 0x00000008040472a4 */ /* 0x000fc8000f8e023f */
[----:B------:R-:W-:-:S04]  /*0220*/  UIMAD.WIDE.U32 UR14, UR15, UR4, UR14 ;  /* 0x000000040f0e72a5 */ /* 0x000fc8000f8e000e */
[----:B------:R-:W-:-:S07]  /*0230*/  UIMAD.WIDE.U32 UR14, UR15, UR12, URZ ;  /* 0x0000000c0f0e72a5 */ /* 0x000fce000f8e003f */
[----:B------:R-:W-:Y:S02]  /*0240*/  UMOV UR6, UR15 ;  /* 0x0000000f00067c82 */ /* 0x000fe40008000000 */
[----:B------:R-:W-:Y:S02]  /*0250*/  UIADD3 UR4, -UR6, URZ, URZ ;  /* 0x0000003f06047290 */ /* 0x000fe4000fffe13f */
[----:B------:R-:W-:Y:S02]  /*0260*/  UMOV UR15, URZ ;  /* 0x0000003f000f7c82 */ /* 0x000fe40008000000 */
[----:B------:R-:W-:Y:S01]  /*0270*/  UIMAD UR4, UR8, UR4, UR12 ;  /* 0x00000004080472a4 */ /* 0x000fe2000f8e020c */
[----:B------:R-:W-:-:S03]  /*0280*/  MOV R19, UR15 ;  /* 0x0000000f00137c02 */ /* 0x000fc60008000f00 */
[----:B------:R-:W-:-:S11]  /*0290*/  UISETP.GE.U32.AND UP2, UPT, UR4, UR8, UPT ;  /* 0x000000080400728c */ /* 0x000fd6000bf46070 */
[----:B------:R-:W-:Y:S02]  /*02a0*/  @UP2 UIADD3 UR4, UR4, -UR8, URZ ;  /* 0x8000000804042290 */ /* 0x000fe4000fffe03f */
[----:B------:R-:W-:Y:S02]  /*02b0*/  @UP2 UIADD3 UR6, UR6, 0x1, URZ ;  /* 0x0000000106062890 */ /* 0x000fe4000fffe03f */
[----:B------:R-:W-:-:S11]  /*02c0*/  UISETP.GE.U32.AND UP1, UPT, UR4, UR8, UPT ;  /* 0x000000080400728c */ /* 0x000fd6000bf26070 */
[----:B------:R-:W-:Y:S02]  /*02d0*/  @UP1 UIADD3 UR6, UR6, 0x1, URZ ;  /* 0x0000000106061890 */ /* 0x000fe4000fffe03f */
[----:B------:R-:W-:-:S07]  /*02e0*/  @!UP0 ULOP3.LUT UR6, URZ, UR8, URZ, 0x33, !UPT ;  /* 0x000000083f068292 */ /* 0x000fce000f8e333f */
[----:B------:R-:W-:Y:S02]  /*02f0*/  UMOV UR14, UR6 ;  /* 0x00000006000e7c82 */ /* 0x000fe40008000000 */
[----:B------:R-:W-:-:S05]  /*0300*/  IMAD.U32 R18, RZ, RZ, UR14 ;  /* 0x0000000eff127e24 */ /* 0x000fca000f8e00ff */
.L_x_521:
[----:B------:R-:W-:Y:S01]  /*0310*/  ISETP.LT.U32.AND P0, PT, R18, c[0x0][0x1c0], PT ;  /* 0x0000700012007a0c */ /* 0x000fe20003f01070 */
[----:B------:R-:W-:Y:S03]  /*0320*/  BSSY B0, `(.L_x_522) ;  /* 0x0000021000007945 */ /* 0x000fe60003800000 */
[----:B------:R-:W-:-:S04]  /*0330*/  ISETP.LT.AND.EX P0, PT, R19, UR5, PT, P0 ;  /* 0x0000000513007c0c */ /* 0x000fc8000bf01300 */
[C---:B------:R-:W-:Y:S02]  /*0340*/  SEL R23, R19.reuse, UR5, P0 ;  /* 0x0000000513177c07 */ /* 0x040fe40008000000 */
[----:B------:R-:W-:Y:S02]  /*0350*/  SEL R24, R18, c[0x0][0x1c0], P0 ;  /* 0x0000700012187a07 */ /* 0x000fe40000000000 */
[----:B------:R-:W-:-:S04]  /*0360*/  LOP3.LUT R0, R19, R23, RZ, 0xfc, !PT ;  /* 0x0000001713007212 */ /* 0x000fc800078efcff */
[----:B------:R-:W-:-:S13]  /*0370*/  ISETP.NE.U32.AND P1, PT, R0, RZ, PT ;  /* 0x000000ff0000720c */ /* 0x000fda0003f25070 */
[----:B------:R-:W-:Y:S05]  /*0380*/  @!P1 BRA `(.L_x_523) ;  /* 0x0000007000009947 */ /* 0x000fea0003800000 */
[----:B------:R-:W-:Y:S01]  /*0390*/  IMAD.MOV.U32 R26, RZ, RZ, R18 ;  /* 0x000000ffff1a7224 */ /* 0x000fe200078e0012 */
[----:B------:R-:W-:Y:S02]  /*03a0*/  MOV R17, R19 ;  /* 0x0000001300117202 */ /* 0x000fe40000000f00 */
[----:B------:R-:W-:Y:S02]  /*03b0*/  MOV R22, 0x3d0 ;  /* 0x000003d000167802 */ /* 0x000fe40000000f00 */
[----:B------:R-:W-:Y:S05]  /*03c0*/  CALL.REL.NOINC `($__internal_11_$__cuda_sm20_div_s64) ;  /* 0x0000492000007944 */ /* 0x000fea0003c00000 */
[----:B------:R-:W-:Y:S02]  /*03d0*/  MOV R6, R18 ;  /* 0x0000001200067202 */ /* 0x000fe40000000f00 */
[----:B------:R-:W-:Y:S01]  /*03e0*/  MOV R7, R19 ;  /* 0x0000001300077202 */ /* 0x000fe20000000f00 */
[----:B------:R-:W-:Y:S05]  /*03f0*/  BRA `(.L_x_524) ;  /* 0x0000013000007947 */ /* 0x000fea0003800000 */
.L_x_523:
        /* <DEDUP_REMOVED lines=19> */
.L_x_524:
[----:B------:R-:W-:Y:S05]  /*0530*/  BSYNC B0 ;  /* 0x0000000000007941 */ /* 0x000fea0003800000 */
.L_x_522:
[----:B------:R-:W-:Y:S01]  /*0540*/  IABS R5, c[0x0][0x214] ;  /* 0x0000850000057a13 */ /* 0x000fe20000000000 */
[----:B------:R-:W-:Y:S01]  /*0550*/  ULDC UR6, c[0x0][0x214] ;  /* 0x0000850000067ab9 */ /* 0x000fe20000000800 */
[----:B------:R-:W-:Y:S01]  /*0560*/  BSSY B0, `(.L_x_525) ;  /* 0x000003c000007945 */ /* 0x000fe20003800000 */
[----:B------:R-:W-:Y:S01]  /*0570*/  UIADD3 UR6, UR6, -0x1, URZ ;  /* 0xffffffff06067890 */ /* 0x000fe2000fffe03f */
[----:B------:R-:W0:Y:S05]  /*0580*/  I2F.RP R4, R5 ;  /* 0x0000000500047306 */ /* 0x000e2a0000209400 */
[----:B------:R-:W-:-:S03]  /*0590*/  IADD3 R0, R5, UR6, RZ ;  /* 0x0000000605007c10 */ /* 0x000fc6000fffe0ff */
[----:B0-----:R-:W0:Y:S02]  /*05a0*/  MUFU.RCP R8, R4 ;  /* 0x0000000400087308 */ /* 0x001e240000001000 */
[----:B0-----:R-:W-:-:S06]  /*05b0*/  IADD3 R8, R8, 0xffffffe, RZ ;  /* 0x0ffffffe08087810 */ /* 0x001fcc0007ffe0ff */
[----:B------:R-:W0:Y:S02]  /*05c0*/  F2I.FTZ.U32.TRUNC.NTZ R9, R8 ;  /* 0x0000000800097305 */ /* 0x000e24000021f000 */
[----:B0-----:R-:W-:Y:S02]  /*05d0*/  IMAD.MOV R2, RZ, RZ, -R9 ;  /* 0x000000ffff027224 */ /* 0x001fe400078e0a09 */
[----:B------:R-:W-:Y:S02]  /*05e0*/  IMAD.MOV.U32 R8, RZ, RZ, RZ ;  /* 0x000000ffff087224 */ /* 0x000fe400078e00ff */
[----:B------:R-:W-:Y:S01]  /*05f0*/  IMAD R3, R2, R5, RZ ;  /* 0x0000000502037224 */ /* 0x000fe200078e02ff */
[----:B------:R-:W-:-:S03]  /*0600*/  IABS R2, R0 ;  /* 0x0000000000027213 */ /* 0x000fc60000000000 */
        /* <DEDUP_REMOVED lines=28> */
[----:B------:R-:W-:Y:S05]  /*07d0*/  CALL.REL.NOINC `($__internal_11_$__cuda_sm20_div_s64) ;  /* 0x0000451000007944 */ /* 0x000fea0003c00000 */
[----:B------:R-:W-:Y:S05]  /*07e0*/  BRA `(.L_x_527) ;  /* 0x0000013000007947 */ /* 0x000fea0003800000 */
.L_x_526:
        /* <DEDUP_REMOVED lines=19> */
.L_x_527:
[----:B------:R-:W-:Y:S05]  /*0920*/  BSYNC B0 ;  /* 0x0000000000007941 */ /* 0x000fea0003800000 */
.L_x_525:
[----:B------:R-:W-:Y:S01]  /*0930*/  IABS R4, c[0x0][0x214] ;  /* 0x0000850000047a13 */ /* 0x000fe20000000000 */
[----:B------:R-:W-:Y:S01]  /*0940*/  IMAD.MOV.U32 R8, RZ, RZ, RZ ;  /* 0x000000ffff087224 */ /* 0x000fe200078e00ff */
[----:B------:R-:W-:Y:S01]  /*0950*/  ULDC UR4, c[0x0][0x214] ;  /* 0x0000850000047ab9 */ /* 0x000fe20000000800 */
[----:B------:R-:W-:Y:S01]  /*0960*/  BSSY B0, `(.L_x_528) ;  /* 0x000005c000007945 */ /* 0x000fe20003800000 */
[----:B------:R-:W0:Y:S01]  /*0970*/  I2F.RP R10, R4 ;  /* 0x00000004000a7306 */ /* 0x000e220000209400 */
[----:B------:R-:W-:Y:S02]  /*0980*/  UISETP.LT.AND UP0, UPT, URZ, UR4, UPT ;  /* 0x000000043f00728c */ /* 0x000fe4000bf01270 */
[----:B------:R-:W-:Y:S02]  /*0990*/  USHF.R.S32.HI UR5, URZ, 0x1f, UR4 ;  /* 0x0000001f3f057899 */ /* 0x000fe40008011404 */
[----:B------:R-:W-:-:S07]  /*09a0*/  ULEA.HI.SX32 UR4, UR4, 0x1, 0x1 ;  /* 0x0000000104047891 */ /* 0x000fce000f8f0a3f */
[----:B------:R-:W-:Y:S01]  /*09b0*/  @!UP0 UIADD3 UR4, UR5, URZ, URZ ;  /* 0x0000003f05048290 */ /* 0x000fe2000fffe03f */
        /* <DEDUP_REMOVED lines=64> */
[----:B------:R-:W-:Y:S02]  /*0dc0*/  MOV R34, R18 ;  /* 0x0000001200227202 */ /* 0x000fe40000000f00 */
[----:B------:R-:W-:Y:S01]  /*0dd0*/  MOV R35, R19 ;  /* 0x0000001300237202 */ /* 0x000fe20000000f00 */
[----:B------:R-:W-:Y:S05]  /*0de0*/  BRA `(.L_x_530) ;  /* 0x0000013000007947 */ /* 0x000fea0003800000 */
.L_x_529:
        /* <DEDUP_REMOVED lines=19> */
.L_x_530:
[----:B------:R-:W-:Y:S05]  /*0f20*/  BSYNC B0 ;  /* 0x0000000000007941 */ /* 0x000fea0003800000 */
.L_x_528:
[-C--:B------:R-:W-:Y:S01]  /*0f30*/  IABS R16, R3.reuse ;  /* 0x0000000300107213 */ /* 0x080fe20000000000 */
[----:B------:R-:W-:Y:S01]  /*0f40*/  BSSY B0, `(.L_x_531) ;  /* 0x000003c000007945 */ /* 0x000fe20003800000 */
[----:B------:R-:W-:Y:S02]  /*0f50*/  IABS R8, R3 ;  /* 0x0000000300087213 */ /* 0x000fe40000000000 */
[----:B------:R-:W0:Y:S01]  /*0f60*/  I2F.RP R11, R16 ;  /* 0x00000010000b7306 */ /* 0x000e220000209400 */
[----:B------:R-:W-:Y:S02]  /*0f70*/  IADD3 R5, R16, UR6, RZ ;  /* 0x0000000610057c10 */ /* 0x000fe4000fffe0ff */
        /* <DEDUP_REMOVED lines=37> */
.L_x_532:
        /* <DEDUP_REMOVED lines=19> */
.L_x_533:
[----:B------:R-:W-:Y:S05]  /*1300*/  BSYNC B0 ;  /* 0x0000000000007941 */ /* 0x000fea0003800000 */
.L_x_531:
[----:B------:R-:W-:Y:S01]  /*1310*/  IABS R8, c[0x0][0x214] ;  /* 0x0000850000087a13 */ /* 0x000fe20000000000 */
[----:B------:R-:W-:Y:S01]  /*1320*/  ULDC.U8 UR4, c[0x0][0x329] ;  /* 0x0000ca4000047ab9 */ /* 0x000fe20000000000 */
[----:B------:R-:W-:Y:S01]  /*1330*/  ISETP.GT.AND P3, PT, R3, RZ, PT ;  /* 0x000000ff0300720c */ /* 0x000fe20003f64270 */
[----:B------:R-:W-:Y:S01]  /*1340*/  ULDC.64 UR14, c[0x0][0x118] ;  /* 0x00004600000e7ab9 */ /* 0x000fe20000000a00 */
[----:B------:R-:W0:Y:S01]  /*1350*/  I2F.RP R20, R8 ;  /* 0x0000000800147306 */ /* 0x000e220000209400 */
[----:B------:R-:W-:Y:S07]  /*1360*/  BSSY B0, `(.L_x_534) ;  /* 0x000007f000007945 */ /* 0x000fee0003800000 */
        /* <DEDUP_REMOVED lines=9> */
[----:B------:R-:W-:Y:S02]  /*1400*/  ISETP.GE.AND P1, PT, R5, RZ, PT ;  /* 0x000000ff0500720c */ /* 0x000fe40003f26270 */
[----:B------:R-:W-:Y:S01]  /*1410*/  SHF.R.S32.HI R5, RZ, 0x1f, R3 ;  /* 0x0000001fff057819 */ /* 0x000fe20000011403 */
[----:B------:R-:W-:-:S04]  /*1420*/  IMAD.HI.U32 R9, R7, R6, RZ ;  /* 0x0000000607097227 */ /* 0x000fc800078e00ff */
[----:B------:R-:W-:-:S04]  /*1430*/  IMAD.MOV R7, RZ, RZ, -R9 ;  /* 0x000000ffff077224 */ /* 0x000fc800078e0a09 */
[C---:B------:R-:W-:Y:S01]  /*1440*/  IMAD R7, R8.reuse, R7, R6 ;  /* 0x0000000708077224 */ /* 0x040fe200078e0206 */
[----:B------:R-:W-:Y:S01]  /*1450*/  LEA.HI.SX32 R6, R3, 0x1, 0x1 ;  /* 0x0000000103067811 */ /* 0x000fe200078f0aff */
[----:B------:R-:W-:Y:S01]  /*1460*/  @!P3 IMAD.MOV R6, RZ, RZ, R5 ;  /* 0x000000ffff06b224 */ /* 0x000fe200078e0205 */
[----:B------:R-:W-:Y:S02]  /*1470*/  IABS R5, c[0x0][0x1c0] ;  /* 0x0000700000057a13 */ /* 0x000fe40000000000 */
[----:B------:R-:W-:Y:S02]  /*1480*/  ISETP.GT.U32.AND P0, PT, R8, R7, PT ;  /* 0x000000070800720c */ /* 0x000fe40003f04070 */
[----:B------:R-:W0:Y:S11]  /*1490*/  I2F.U32.RP R17, R5 ;  /* 0x0000000500117306 */ /* 0x000e360000209000 */
[----:B------:R-:W-:Y:S01]  /*14a0*/  @!P0 IMAD.IADD R7, R7, 0x1, -R8 ;  /* 0x0000000107078824 */ /* 0x000fe200078e0a08 */
[----:B------:R-:W-:-:S02]  /*14b0*/  @!P0 IADD3 R9, R9, 0x1, RZ ;  /* 0x0000000109098810 */ /* 0x000fc40007ffe0ff */
[----:B------:R-:W-:Y:S02]  /*14c0*/  ISETP.NE.AND P0, PT, RZ, c[0x0][0x214], PT ;  /* 0x00008500ff007a0c */ /* 0x000fe40003f05270 */
[----:B------:R-:W-:Y:S01]  /*14d0*/  ISETP.GE.U32.AND P2, PT, R7, R8, PT ;  /* 0x000000080700720c */ /* 0x000fe20003f46070 */
[----:B0-----:R-:W0:-:S12]  /*14e0*/  MUFU.RCP R24, R17 ;  /* 0x0000001100187308 */ /* 0x001e180000001000 */
[----:B------:R-:W-:Y:S02]  /*14f0*/  @P2 IADD3 R9, R9, 0x1, RZ ;  /* 0x0000000109092810 */ /* 0x000fe40007ffe0ff */
[----:B0-----:R-:W-:-:S03]  /*1500*/  IADD3 R24, R24, 0xffffffe, RZ ;  /* 0x0ffffffe18187810 */ /* 0x001fc60007ffe0ff */
[----:B------:R-:W-:Y:S01]  /*1510*/  @!P1 IMAD.MOV R9, RZ, RZ, -R9 ;  /* 0x000000ffff099224 */ /* 0x000fe200078e0a09 */
[----:B------:R-:W-:Y:S01]  /*1520*/  @!P0 LOP3.LUT R9, RZ, c[0x0][0x214], RZ, 0x33, !PT ;  /* 0x00008500ff098a12 */ /* 0x000fe200078e33ff */
[----:B------:R0:W-:Y:S01]  /*1530*/  F2I.FTZ.U32.TRUNC.NTZ R25, R24 ;  /* 0x0000001800197305 */ /* 0x0001e2000021f000 */
[----:B------:R-:W-:-:S03]  /*1540*/  IABS R17, R0 ;  /* 0x0000000000117213 */ /* 0x000fc60000000000 */
[----:B------:R-:W-:Y:S01]  /*1550*/  IMAD R3, R6, R9, RZ ;  /* 0x0000000906037224 */ /* 0x000fe200078e02ff */
[----:B------:R-:W-:-:S04]  /*1560*/  LOP3.LUT R0, R0, c[0x0][0x1c0], RZ, 0x3c, !PT ;  /* 0x0000700000007a12 */ /* 0x000fc800078e3cff */
[----:B------:R-:W-:-:S04]  /*1570*/  IABS R7, R3 ;  /* 0x0000000300077213 */ /* 0x000fc80000000000 */
[----:B------:R-:W1:Y:S01]  /*1580*/  I2F.RP R16, R7 ;  /* 0x0000000700107306 */ /* 0x000e620000209400 */
[----:B0-----:R-:W-:-:S07]  /*1590*/  IMAD.MOV.U32 R24, RZ, RZ, RZ ;  /* 0x000000ffff187224 */ /* 0x001fce00078e00ff */
[----:B-1----:R-:W0:Y:S02]  /*15a0*/  MUFU.RCP R6, R16 ;  /* 0x0000001000067308 */ /* 0x002e240000001000 */
[----:B0-----:R-:W-:Y:S01]  /*15b0*/  IADD3 R20, R6, 0xffffffe, RZ ;  /* 0x0ffffffe06147810 */ /* 0x001fe20007ffe0ff */
[----:B------:R-:W-:Y:S02]  /*15c0*/  IMAD.MOV R6, RZ, RZ, -R25 ;  /* 0x000000ffff067224 */ /* 0x000fe400078e0a19 */
[----:B------:R-:W-:-:S03]  /*15d0*/  IMAD.IADD R16, R4, 0x1, R7 ;  /* 0x0000000104107824 */ /* 0x000fc600078e0207 */
[----:B------:R-:W0:Y:S01]  /*15e0*/  F2I.FTZ.U32.TRUNC.NTZ R21, R20 ;  /* 0x0000001400157305 */ /* 0x000e22000021f000 */
[----:B------:R-:W-:Y:S01]  /*15f0*/  IMAD R23, R6, R5, RZ ;  /* 0x0000000506177224 */ /* 0x000fe200078e02ff */
[----:B------:R-:W-:-:S03]  /*1600*/  IABS R22, R16 ;  /* 0x0000001000167213 */ /* 0x000fc60000000000 */
[----:B------:R-:W-:-:S06]  /*1610*/  IMAD.HI.U32 R23, R25, R23, R24 ;  /* 0x0000001719177227 */ /* 0x000fcc00078e0018 */
[----:B------:R-:W-:-:S04]  /*1620*/  IMAD.HI.U32 R6, R23, R17, RZ ;  /* 0x0000001117067227 */ /* 0x000fc800078e00ff */
[----:B------:R-:W-:-:S04]  /*1630*/  IMAD.HI.U32 R23, R23, R22, RZ ;  /* 0x0000001617177227 */ /* 0x000fc800078e00ff */
[----:B0-----:R-:W-:Y:S02]  /*1640*/  IMAD.MOV R8, RZ, RZ, -R21 ;  /* 0x000000ffff087224 */ /* 0x001fe400078e0a15 */
[----:B------:R-:W-:Y:S02]  /*1650*/  IMAD.MOV.U32 R20, RZ, RZ, RZ ;  /* 0x000000ffff147224 */ /* 0x000fe400078e00ff */
[----:B------:R-:W-:Y:S01]  /*1660*/  IMAD R9, R8, R7, RZ ;  /* 0x0000000708097224 */ /* 0x000fe200078e02ff */
[----:B------:R-:W-:-:S03]  /*1670*/  IABS R8, c[0x0][0x1c0] ;  /* 0x0000700000087a13 */ /* 0x000fc60000000000 */
[----:B------:R-:W-:Y:S01]  /*1680*/  IMAD.HI.U32 R9, R21, R9, R20 ;  /* 0x0000000915097227 */ /* 0x000fe200078e0014 */
[----:B------:R-:W-:-:S03]  /*1690*/  IABS R20, R3 ;  /* 0x0000000300147213 */ /* 0x000fc60000000000 */
[----:B------:R-:W-:Y:S02]  /*16a0*/  IMAD.MOV R8, RZ, RZ, -R8 ;  /* 0x000000ffff087224 */ /* 0x000fe400078e0a08 */
[----:B------:R-:W-:Y:S02]  /*16b0*/  IMAD.MOV R20, RZ, RZ, -R20 ;  /* 0x000000ffff147224 */ /* 0x000fe400078e0a14 */
[----:B------:R-:W-:-:S04]  /*16c0*/  IMAD.HI.U32 R9, R9, R22, RZ ;  /* 0x0000001609097227 */ /* 0x000fc800078e00ff */
[----:B------:R-:W-:Y:S01]  /*16d0*/  IMAD R4, R6, R8, R17 ;  /* 0x0000000806047224 */ /* 0x000fe200078e0211 */
[C---:B------:R-:W-:Y:S01]  /*16e0*/  LOP3.LUT R17, R16.reuse, R7, RZ, 0x3c, !PT ;  /* 0x0000000710117212 */ /* 0x040fe200078e3cff */
[--C-:B------:R-:W-:Y:S01]  /*16f0*/  IMAD R20, R9, R20, R22.reuse ;  /* 0x0000001409147224 */ /* 0x100fe200078e0216 */
[----:B------:R-:W-:Y:S01]  /*1700*/  LOP3.LUT R16, R16, c[0x0][0x1c0], RZ, 0x3c, !PT ;  /* 0x0000700010107a12 */ /* 0x000fe200078e3cff */
[----:B------:R-:W-:Y:S01]  /*1710*/  IMAD R8, R23, R8, R22 ;  /* 0x0000000817087224 */ /* 0x000fe200078e0216 */
[----:B------:R-:W-:Y:S02]  /*1720*/  ISETP.GT.U32.AND P3, PT, R5, R4, PT ;  /* 0x000000040500720c */ /* 0x000fe40003f64070 */
[----:B------:R-:W-:Y:S02]  /*1730*/  ISETP.GT.U32.AND P0, PT, R7, R20, PT ;  /* 0x000000140700720c */ /* 0x000fe40003f04070 */
[----:B------:R-:W-:Y:S02]  /*1740*/  ISETP.GT.U32.AND P1, PT, R5, R8, PT ;  /* 0x000000080500720c */ /* 0x000fe40003f24070 */
[----:B------:R-:W-:Y:S01]  /*1750*/  ISETP.GE.AND P4, PT, R17, RZ, PT ;  /* 0x000000ff1100720c */ /* 0x000fe20003f86270 */
[----:B------:R-:W-:-:S06]  /*1760*/  IMAD.MOV.U32 R17, RZ, RZ, c[0x0][0x214] ;  /* 0x00008500ff117624 */ /* 0x000fcc00078e00ff */
[----:B------:R-:W-:Y:S01]  /*1770*/  @!P3 IMAD.IADD R4, R4, 0x1, -R5 ;  /* 0x000000010404b824 */ /* 0x000fe200078e0a05 */
[----:B------:R-:W-:Y:S01]  /*1780*/  @!P3 IADD3 R6, R6, 0x1, RZ ;  /* 0x000000010606b810 */ /* 0x000fe20007ffe0ff */
[----:B------:R-:W-:Y:S01]  /*1790*/  @!P0 IMAD.IADD R20, R20, 0x1, -R7 ;  /* 0x0000000114148824 */ /* 0x000fe200078e0a07 */
[----:B------:R-:W-:Y:S01]  /*17a0*/  @!P0 IADD3 R9, R9, 0x1, RZ ;  /* 0x0000000109098810 */ /* 0x000fe20007ffe0ff */
[----:B------:R-:W-:Y:S01]  /*17b0*/  @!P1 IMAD.IADD R8, R8, 0x1, -R5 ;  /* 0x0000000108089824 */ /* 0x000fe200078e0a05 */
[----:B------:R-:W-:Y:S02]  /*17c0*/  ISETP.GE.U32.AND P6, PT, R4, R5, PT ;  /* 0x000000050400720c */ /* 0x000fe40003fc6070 */
[----:B------:R-:W0:Y:S01]  /*17d0*/  S2R R4, SR_TID.X ;  /* 0x0000000000047919 */ /* 0x000e220000002100 */
[----:B------:R-:W-:Y:S02]  /*17e0*/  ISETP.GE.U32.AND P2, PT, R20, R7, PT ;  /* 0x000000071400720c */ /* 0x000fe40003f46070 */
[----:B------:R-:W-:-:S02]  /*17f0*/  ISETP.GE.AND P0, PT, R0, RZ, PT ;  /* 0x000000ff0000720c */ /* 0x000fc40003f06270 */
[----:B------:R-:W-:Y:S02]  /*1800*/  ISETP.GT.AND P3, PT, R2, RZ, PT ;  /* 0x000000ff0200720c */ /* 0x000fe40003f64270 */
[----:B------:R-:W-:Y:S02]  /*1810*/  ISETP.GE.U32.AND P5, PT, R8, R5, PT ;  /* 0x000000050800720c */ /* 0x000fe40003fa6070 */
[----:B------:R-:W-:Y:S02]  /*1820*/  @!P1 IADD3 R23, R23, 0x1, RZ ;  /* 0x0000000117179810 */ /* 0x000fe40007ffe0ff */
[----:B------:R-:W-:Y:S02]  /*1830*/  @P6 IADD3 R6, R6, 0x1, RZ ;  /* 0x0000000106066810 */ /* 0x000fe40007ffe0ff */
[----:B------:R-:W-:Y:S02]  /*1840*/  ISETP.NE.AND P6, PT, R3, RZ, PT ;  /* 0x000000ff0300720c */ /* 0x000fe40003fc5270 */
[----:B------:R-:W-:Y:S01]  /*1850*/  @P2 IADD3 R9, R9, 0x1, RZ ;  /* 0x0000000109092810 */ /* 0x000fe20007ffe0ff */
[----:B------:R-:W-:Y:S01]  /*1860*/  @!P0 IMAD.MOV R6, RZ, RZ, -R6 ;  /* 0x000000ffff068224 */ /* 0x000fe200078e0a06 */
[----:B------:R-:W-:-:S02]  /*1870*/  ISETP.GE.AND P2, PT, R16, RZ, PT ;  /* 0x000000ff1000720c */ /* 0x000fc40003f46270 */
[----:B------:R-:W-:Y:S01]  /*1880*/  LOP3.LUT R0, RZ, c[0x0][0x1c0], RZ, 0x33, !PT ;  /* 0x00007000ff007a12 */ /* 0x000fe200078e33ff */
[----:B------:R-:W-:Y:S01]  /*1890*/  @!P4 IMAD.MOV R9, RZ, RZ, -R9 ;  /* 0x000000ffff09c224 */ /* 0x000fe200078e0a09 */
[----:B------:R-:W-:Y:S02]  /*18a0*/  ISETP.NE.AND P4, PT, RZ, c[0x0][0x1c0], PT ;  /* 0x00007000ff007a0c */ /* 0x000fe40003f85270 */
[----:B------:R-:W-:Y:S02]  /*18b0*/  SHF.R.S32.HI R8, RZ, 0x1f, R2 ;  /* 0x0000001fff087819 */ /* 0x000fe40000011402 */
[----:B------:R-:W-:Y:S02]  /*18c0*/  ISETP.NE.AND P1, PT, RZ, UR4, PT ;  /* 0x00000004ff007c0c */ /* 0x000fe4000bf25270 */
[----:B0-----:R-:W-:Y:S02]  /*18d0*/  SHF.R.S32.HI R5, RZ, 0x1f, R4 ;  /* 0x0000001fff057819 */ /* 0x001fe40000011404 */
[----:B------:R-:W-:Y:S01]  /*18e0*/  LEA.HI.SX32 R16, R2, 0x1, 0x1 ;  /* 0x0000000102107811 */ /* 0x000fe200078f0aff */
[----:B------:R-:W-:Y:S01]  /*18f0*/  @!P3 IMAD.MOV R16, RZ, RZ, R8 ;  /* 0x000000ffff10b224 */ /* 0x000fe200078e0208 */
[----:B------:R-:W-:-:S02]  /*1900*/  SEL R17, R17, 0x1, !P1 ;  /* 0x0000000111117807 */ /* 0x000fc40004800000 */
[----:B------:R-:W-:Y:S02]  /*1910*/  SEL R6, R0, R6, !P4 ;  /* 0x0000000600067207 */ /* 0x000fe40006000000 */
        /* <DEDUP_REMOVED lines=8> */
[----:B------:R-:W-:Y:S01]  /*19a0*/  SHF.R.S32.HI R6, RZ, 0x4, R8 ;  /* 0x00000004ff067819 */ /* 0x000fe20000011408 */
[----:B------:R-:W-:Y:S01]  /*19b0*/  IMAD.MOV.U32 R16, RZ, RZ, -0x800000 ;  /* 0xff800000ff107424 */ /* 0x000fe200078e00ff */
[----:B------:R-:W-:-:S02]  /*19c0*/  ISETP.LT.AND.EX P2, PT, R19, R21, PT, P0 ;  /* 0x000000151300720c */ /* 0x000fc40003f41300 */
[----:B------:R-:W-:Y:S02]  /*19d0*/  ISETP.GE.AND P0, PT, R6, c[0x0][0x314], PT ;  /* 0x0000c50006007a0c */ /* 0x000fe40003f06270 */
[----:B------:R-:W-:Y:S02]  /*19e0*/  SEL R0, R0, R23, !P4 ;  /* 0x0000001700007207 */ /* 0x000fe40006000000 */
[----:B------:R-:W-:Y:S02]  /*19f0*/  LOP3.LUT R23, R8, 0xfffffff0, RZ, 0xc0, !PT ;  /* 0xfffffff008177812 */ /* 0x000fe400078ec0ff */
[----:B------:R-:W-:Y:S02]  /*1a00*/  SEL R9, R18, R9, P2 ;  /* 0x0000000912097207 */ /* 0x000fe40001000000 */
[----:B------:R-:W-:Y:S01]  /*1a10*/  SEL R8, R19, R21, P2 ;  /* 0x0000001513087207 */ /* 0x000fe20001000000 */
[----:B------:R-:W-:-:S04]  /*1a20*/  IMAD.IADD R23, R4, 0x1, -R23 ;  /* 0x0000000104177824 */ /* 0x000fc800078e0a17 */
[----:B------:R-:W-:Y:S05]  /*1a30*/  @P0 BRA `(.L_x_535) ;  /* 0x0000011000000947 */ /* 0x000fea0003800000 */
[----:B------:R-:W-:Y:S01]  /*1a40*/  UIADD3 UR5, UP0, UR12, -UR11, URZ ;  /* 0x8000000b0c057290 */ /* 0x000fe2000ff1e03f */
[----:B------:R-:W-:-:S03]  /*1a50*/  SHF.R.S32.HI R19, RZ, 0x1f, R23 ;  /* 0x0000001fff137819 */ /* 0x000fc60000011417 */
[----:B------:R-:W-:Y:S02]  /*1a60*/  UIADD3.X UR4, UR10, ~UR9, URZ, UP0, !UPT ;  /* 0x800000090a047290 */ /* 0x000fe400087fe43f */
[----:B------:R-:W-:-:S04]  /*1a70*/  ISETP.LT.U32.AND P0, PT, R23, UR5, PT ;  /* 0x0000000517007c0c */ /* 0x000fc8000bf01070 */
[----:B------:R-:W-:-:S05]  /*1a80*/  IMAD.U32 R18, RZ, RZ, UR4 ;  /* 0x00000004ff127e24 */ /* 0x000fca000f8e00ff */
[----:B------:R-:W-:-:S13]  /*1a90*/  ISETP.GT.AND.EX P0, PT, R18, R19, PT, P0 ;  /* 0x000000131200720c */ /* 0x000fda0003f04300 */
[----:B------:R-:W-:Y:S05]  /*1aa0*/  @!P0 BRA `(.L_x_535) ;  /* 0x000000a000008947 */ /* 0x000fea0003800000 */
[----:B------:R-:W-:Y:S01]  /*1ab0*/  IADD3 R18, P0, R23, UR11, RZ ;  /* 0x0000000b17127c10 */ /* 0x000fe2000ff1e0ff */
[----:B------:R-:W-:Y:S01]  /*1ac0*/  IMAD R16, R6, UR10, RZ ;  /* 0x0000000a06107c24 */ /* 0x000fe2000f8e02ff */
[----:B------:R-:W-:Y:S02]  /*1ad0*/  SHF.R.S32.HI R21, RZ, 0x1f, R6 ;  /* 0x0000001fff157819 */ /* 0x000fe40000011406 */
[----:B------:R-:W-:-:S03]  /*1ae0*/  IADD3.X R19, R19, UR9, RZ, P0, !PT ;  /* 0x0000000913137c10 */ /* 0x000fc600087fe4ff */
[----:B------:R-:W-:Y:S02]  /*1af0*/  IMAD R16, R21, UR12, R16 ;  /* 0x0000000c15107c24 */ /* 0x000fe4000f8e0210 */
[----:B------:R-:W-:-:S04]  /*1b00*/  IMAD.WIDE.U32 R18, R6, UR12, R18 ;  /* 0x0000000c06127c25 */ /* 0x000fc8000f8e0012 */
[----:B------:R-:W-:Y:S01]  /*1b10*/  IMAD.IADD R16, R19, 0x1, R16 ;  /* 0x0000000113107824 */ /* 0x000fe200078e0210 */
[----:B------:R-:W-:-:S04]  /*1b20*/  LEA R20, P0, R18, c[0x0][0x208], 0x2 ;  /* 0x0000820012147a11 */ /* 0x000fc800078010ff */
[----:B------:R-:W-:-:S05]  /*1b30*/  LEA.HI.X R21, R18, c[0x0][0x20c], R16, 0x2, P0 ;  /* 0x0000830012157a11 */ /* 0x000fca00000f1410 */
[----:B------:R0:W5:Y:S04]  /*1b40*/  LDG.E R16, [R20.64] ;  /* 0x0000000e14107981 */ /* 0x000168000c1e1900 */
.L_x_535:
[----:B------:R-:W-:Y:S05]  /*1b50*/  BSYNC B0 ;  /* 0x0000000000007941 */ /* 0x000fea0003800000 */
.L_x_534:
        /* <DEDUP_REMOVED lines=16> */
[----:B------:R1:W2:Y:S02]  /*1c60*/  @!P0 LDS R30, [R18.X4] ;  /* 0x00000000121e8984 */ /* 0x0002a40000004800 */
[----:B-1----:R-:W-:Y:S02]  /*1c70*/  SHF.R.S32.HI R18, RZ, 0x1f, R3 ;  /* 0x0000001fff127819 */ /* 0x002fe40000011403 */
[----:B--2---:R-:W1:Y:S02]  /*1c80*/  SHFL.BFLY PT, R19, R30, 0x4, 0x1f ;  /* 0x0c801f001e137f89 */ /* 0x004e6400000e0000 */
[----:B-1----:R-:W-:-:S05]  /*1c90*/  FMNMX.FTZ R22, R19, R30, !PT ;  /* 0x0000001e13167209 */ /* 0x002fca0007810000 */
[----:B------:R-:W1:Y:S02]  /*1ca0*/  SHFL.BFLY PT, R25, R22, 0x2, 0x1f ;  /* 0x0c401f0016197f89 */ /* 0x000e6400000e0000 */
        /* <DEDUP_REMOVED lines=8> */
[----:B01----:R-:W0:Y:S02]  /*1d30*/  SHFL.BFLY PT, R20, R23, 0x4, 0x1f ;  /* 0x0c801f0017147f89 */ /* 0x003e2400000e0000 */
        /* <DEDUP_REMOVED lines=19> */
[----:B------:R-:W-:Y:S01]  /*1e70*/  ISETP.GE.U32.AND P2, PT, R32, UR12, PT ;  /* 0x0000000c20007c0c */ /* 0x000fe2000bf46070 */
[----:B------:R-:W-:-:S03]  /*1e80*/  IMAD.MOV.U32 R5, RZ, RZ, c[0x0][0x1c0] ;  /* 0x00007000ff057624 */ /* 0x000fc600078e00ff */
[----:B------:R-:W-:Y:S02]  /*1e90*/  ISETP.GE.AND.EX P2, PT, R33, UR10, PT, P2 ;  /* 0x0000000a21007c0c */ /* 0x000fe4000bf46320 */
        /* <DEDUP_REMOVED lines=13> */
[----:B------:R-:W-:Y:S02]  /*1f70*/  IMAD R0, R0, UR8, RZ ;  /* 0x0000000800007c24 */ /* 0x000fe4000f8e02ff */
[----:B------:R-:W-:-:S04]  /*1f80*/  IMAD.WIDE.U32 R18, R17, UR8, RZ ;  /* 0x0000000811127c25 */ /* 0x000fc8000f8e00ff */
[----:B------:R-:W-:Y:S02]  /*1f90*/  IMAD R17, R17, UR7, R0 ;  /* 0x0000000711117c24 */ /* 0x000fe4000f8e0200 */
        /* <DEDUP_REMOVED lines=12> */
[----:B------:R-:W-:Y:S05]  /*2060*/  CALL.REL.NOINC `($__internal_11_$__cuda_sm20_div_s64) ;  /* 0x00002c8000007944 */ /* 0x000fea0003c00000 */
[-C--:B------:R-:W-:Y:S02]  /*2070*/  IADD3 R21, P0, RZ, -R18.reuse, RZ ;  /* 0x80000012ff157210 */ /* 0x080fe40007f1e0ff */
[----:B------:R-:W-:Y:S02]  /*2080*/  MOV R42, R18 ;  /* 0x00000012002a7202 */ /* 0x000fe40000000f00 */
[----:B------:R-:W-:Y:S01]  /*2090*/  IADD3.X R17, RZ, ~R19, RZ, P0, !PT ;  /* 0x80000013ff117210 */ /* 0x000fe200007fe4ff */
[----:B------:R-:W-:Y:S01]  /*20a0*/  IMAD.WIDE.U32 R32, R36, R21, R32 ;  /* 0x0000001524207225 */ /* 0x000fe200078e0020 */
[----:B------:R-:W-:-:S03]  /*20b0*/  MOV R43, R19 ;  /* 0x00000013002b7202 */ /* 0x000fc60000000f00 */
[----:B------:R-:W-:-:S04]  /*20c0*/  IMAD R0, R17, R36, RZ ;  /* 0x0000002411007224 */ /* 0x000fc800078e02ff */
[----:B------:R-:W-:-:S05]  /*20d0*/  IMAD R17, R23, R21, R0 ;  /* 0x0000001517117224 */ /* 0x000fca00078e0200 */
[----:B------:R-:W-:Y:S01]  /*20e0*/  IADD3 R17, R33, R17, RZ ;  /* 0x0000001121117210 */ /* 0x000fe20007ffe0ff */
[----:B------:R-:W-:Y:S05]  /*20f0*/  BRA `(.L_x_541) ;  /* 0x0000016000007947 */ /* 0x000fea0003800000 */
.L_x_540:
        /* <DEDUP_REMOVED lines=22> */
.L_x_541:
[----:B------:R-:W-:Y:S05]  /*2260*/  BSYNC B0 ;  /* 0x0000000000007941 */ /* 0x000fea0003800000 */
.L_x_539:
[----:B------:R-:W-:Y:S01]  /*2270*/  LOP3.LUT R0, R17, UR7, RZ, 0xfc, !PT ;  /* 0x0000000711007c12 */ /* 0x000fe2000f8efcff */
[----:B------:R-:W-:Y:S03]  /*2280*/  BSSY B0, `(.L_x_542) ;  /* 0x0000028000007945 */ /* 0x000fe60003800000 */
[----:B------:R-:W-:-:S13]  /*2290*/  ISETP.NE.U32.AND P0, PT, R0, RZ, PT ;  /* 0x000000ff0000720c */ /* 0x000fda0003f05070 */
[----:B------:R-:W-:Y:S05]  /*22a0*/  @!P0 BRA `(.L_x_543) ;  /* 0x000000f000008947 */ /* 0x000fea0003800000 */
[----:B------:R-:W-:Y:S01]  /*22b0*/  IMAD.MOV.U32 R26, RZ, RZ, R32 ;  /* 0x000000ffff1a7224 */ /* 0x000fe200078e0020 */
[----:B------:R-:W-:Y:S01]  /*22c0*/  MOV R24, UR8 ;  /* 0x0000000800187c02 */ /* 0x000fe20008000f00 */
[----:B------:R-:W-:Y:S01]  /*22d0*/  IMAD.U32 R23, RZ, RZ, UR7 ;  /* 0x00000007ff177e24 */ /* 0x000fe2000f8e00ff */
[----:B------:R-:W-:Y:S02]  /*22e0*/  MOV R22, 0x2300 ;  /* 0x0000230000167802 */ /* 0x000fe40000000f00 */
[----:B------:R-:W-:Y:S05]  /*22f0*/  CALL.REL.NOINC `($__internal_11_$__cuda_sm20_div_s64) ;  /* 0x000029f000007944 */ /* 0x000fea0003c00000 */
[-C--:B------:R-:W-:Y:S02]  /*2300*/  IADD3 R16, P0, RZ, -R18.reuse, RZ ;  /* 0x80000012ff107210 */ /* 0x080fe40007f1e0ff */
[----:B------:R-:W-:Y:S02]  /*2310*/  MOV R33, R17 ;  /* 0x0000001100217202 */ /* 0x000fe40000000f00 */
[-C--:B------:R-:W-:Y:S02]  /*2320*/  IADD3.X R0, RZ, ~R19.reuse, RZ, P0, !PT ;  /* 0x80000013ff007210 */ /* 0x080fe400007fe4ff */
[----:B------:R-:W-:Y:S01]  /*2330*/  MOV R36, R18 ;  /* 0x0000001200247202 */ /* 0x000fe20000000f00 */
[----:B------:R-:W-:Y:S01]  /*2340*/  IMAD.WIDE.U32 R32, R16, UR8, R32 ;  /* 0x0000000810207c25 */ /* 0x000fe2000f8e0020 */
[----:B------:R-:W-:-:S03]  /*2350*/  MOV R37, R19 ;  /* 0x0000001300257202 */ /* 0x000fc60000000f00 */
[----:B------:R-:W-:-:S04]  /*2360*/  IMAD R21, R0, UR8, RZ ;  /* 0x0000000800157c24 */ /* 0x000fc8000f8e02ff */
[----:B------:R-:W-:-:S05]  /*2370*/  IMAD R21, R16, UR7, R21 ;  /* 0x0000000710157c24 */ /* 0x000fca000f8e0215 */
[----:B------:R-:W-:Y:S01]  /*2380*/  IADD3 R0, R33, R21, RZ ;  /* 0x0000001521007210 */ /* 0x000fe20007ffe0ff */
[----:B------:R-:W-:Y:S05]  /*2390*/  BRA `(.L_x_544) ;  /* 0x0000016000007947 */ /* 0x000fea0003800000 */
.L_x_543:
[----:B------:R-:W0:Y:S01]  /*23a0*/  I2F.U32.RP R18, UR8 ;  /* 0x0000000800127d06 */ /* 0x000e220008209000 */
[----:B------:R-:W-:Y:S01]  /*23b0*/  ISETP.NE.U32.AND P0, PT, RZ, UR8, PT ;  /* 0x00000008ff007c0c */ /* 0x000fe2000bf05070 */
[----:B------:R-:W-:-:S06]  /*23c0*/  IMAD.MOV.U32 R37, RZ, RZ, RZ ;  /* 0x000000ffff257224 */ /* 0x000fcc00078e00ff */
[----:B0-----:R-:W0:Y:S02]  /*23d0*/  MUFU.RCP R16, R18 ;  /* 0x0000001200107308 */ /* 0x001e240000001000 */
[----:B0-----:R-:W-:-:S06]  /*23e0*/  IADD3 R16, R16, 0xffffffe, RZ ;  /* 0x0ffffffe10107810 */ /* 0x001fcc0007ffe0ff */
[----:B------:R-:W0:Y:S02]  /*23f0*/  F2I.FTZ.U32.TRUNC.NTZ R17, R16 ;  /* 0x0000001000117305 */ /* 0x000e24000021f000 */
[----:B0-----:R-:W-:Y:S02]  /*2400*/  IMAD.MOV R0, RZ, RZ, -R17 ;  /* 0x000000ffff007224 */ /* 0x001fe400078e0a11 */
[----:B------:R-:W-:Y:S02]  /*2410*/  IMAD.MOV.U32 R16, RZ, RZ, RZ ;  /* 0x000000ffff107224 */ /* 0x000fe400078e00ff */
[----:B------:R-:W-:-:S04]  /*2420*/  IMAD R0, R0, UR8, RZ ;  /* 0x0000000800007c24 */ /* 0x000fc8000f8e02ff */
[----:B------:R-:W-:Y:S01]  /*2430*/  IMAD.HI.U32 R17, R17, R0, R16 ;  /* 0x0000000011117227 */ /* 0x000fe200078e0010 */
[----:B------:R-:W-:-:S05]  /*2440*/  HFMA2.MMA R0, -RZ, RZ, 0, 0 ;  /* 0x00000000ff007435 */ /* 0x000fca00000001ff */
[----:B------:R-:W-:-:S05]  /*2450*/  IMAD.HI.U32 R36, R17, R32, RZ ;  /* 0x0000002011247227 */ /* 0x000fca00078e00ff */
[----:B------:R-:W-:-:S05]  /*2460*/  IADD3 R17, -R36, RZ, RZ ;  /* 0x000000ff24117210 */ /* 0x000fca0007ffe1ff */
[----:B------:R-:W-:-:S05]  /*2470*/  IMAD R17, R17, UR8, R32 ;  /* 0x0000000811117c24 */ /* 0x000fca000f8e0220 */
[----:B------:R-:W-:-:S13]  /*2480*/  ISETP.GE.U32.AND P3, PT, R17, UR8, PT ;  /* 0x0000000811007c0c */ /* 0x000fda000bf66070 */
[----:B------:R-:W-:Y:S02]  /*2490*/  @P3 IADD3 R17, R17, -UR8, RZ ;  /* 0x8000000811113c10 */ /* 0x000fe4000fffe0ff */
[----:B------:R-:W-:Y:S02]  /*24a0*/  @P3 IADD3 R36, R36, 0x1, RZ ;  /* 0x0000000124243810 */ /* 0x000fe40007ffe0ff */
[----:B------:R-:W-:-:S13]  /*24b0*/  ISETP.GE.U32.AND P2, PT, R17, UR8, PT ;  /* 0x0000000811007c0c */ /* 0x000fda000bf46070 */
[----:B------:R-:W-:Y:S02]  /*24c0*/  @P2 IADD3 R36, R36, 0x1, RZ ;  /* 0x0000000124242810 */ /* 0x000fe40007ffe0ff */
[----:B------:R-:W-:-:S05]  /*24d0*/  @!P0 LOP3.LUT R36, RZ, UR8, RZ, 0x33, !PT ;  /* 0x00000008ff248c12 */ /* 0x000fca000f8e33ff */
[----:B------:R-:W-:-:S04]  /*24e0*/  IMAD.MOV R17, RZ, RZ, -R36 ;  /* 0x000000ffff117224 */ /* 0x000fc800078e0a24 */
[----:B------:R-:W-:Y:S02]  /*24f0*/  IMAD R32, R17, UR8, R32 ;  /* 0x0000000811207c24 */ /* 0x000fe4000f8e0220 */
.L_x_544:
[----:B------:R-:W-:Y:S05]  /*2500*/  BSYNC B0 ;  /* 0x0000000000007941 */ /* 0x000fea0003800000 */
.L_x_542:
        /* <DEDUP_REMOVED lines=11> */
[----:B------:R-:W-:Y:S05]  /*25c0*/  CALL.REL.NOINC `($__internal_11_$__cuda_sm20_div_s64) ;  /* 0x0000272000007944 */ /* 0x000fea0003c00000 */
[----:B------:R-:W-:-:S04]  /*25d0*/  IADD3 R17, P0, RZ, -R18, RZ ;  /* 0x80000012ff117210 */ /* 0x000fc80007f1e0ff */
[----:B------:R-:W-:Y:S01]  /*25e0*/  IADD3.X R16, RZ, ~R19, RZ, P0, !PT ;  /* 0x80000013ff107210 */ /* 0x000fe200007fe4ff */
[----:B------:R-:W-:-:S04]  /*25f0*/  IMAD.WIDE.U32 R36, R5, R17, R36 ;  /* 0x0000001105247225 */ /* 0x000fc800078e0024 */
[----:B------:R-:W-:-:S04]  /*2600*/  IMAD R16, R16, R5, RZ ;  /* 0x0000000510107224 */ /* 0x000fc800078e02ff */
[----:B------:R-:W-:-:S05]  /*2610*/  IMAD R4, R4, R17, R16 ;  /* 0x0000001104047224 */ /* 0x000fca00078e0210 */
[----:B------:R-:W-:Y:S01]  /*2620*/  IADD3 R4, R37, R4, RZ ;  /* 0x0000000425047210 */ /* 0x000fe20007ffe0ff */
[----:B------:R-:W-:Y:S05]  /*2630*/  BRA `(.L_x_547) ;  /* 0x0000016000007947 */ /* 0x000fea0003800000 */
.L_x_546:
[----:B------:R-:W0:Y:S01]  /*2640*/  I2F.U32.RP R19, R5 ;  /* 0x0000000500137306 */ /* 0x000e220000209000 */
[----:B------:R-:W-:-:S07]  /*2650*/  ISETP.NE.U32.AND P0, PT, R5, RZ, PT ;  /* 0x000000ff0500720c */ /* 0x000fce0003f05070 */
[----:B0-----:R-:W0:Y:S02]  /*2660*/  MUFU.RCP R16, R19 ;  /* 0x0000001300107308 */ /* 0x001e240000001000 */
[----:B0-----:R-:W-:Y:S01]  /*2670*/  IADD3 R16, R16, 0xffffffe, RZ ;  /* 0x0ffffffe10107810 */ /* 0x001fe20007ffe0ff */
[----:B------:R-:W-:-:S05]  /*2680*/  IMAD.MOV.U32 R19, RZ, RZ, RZ ;  /* 0x000000ffff137224 */ /* 0x000fca00078e00ff */
        /* <DEDUP_REMOVED lines=17> */
.L_x_547:
[----:B------:R-:W-:Y:S05]  /*27a0*/  BSYNC B0 ;  /* 0x0000000000007941 */ /* 0x000fea0003800000 */
.L_x_545:
        /* <DEDUP_REMOVED lines=38> */
[----:B------:R-:W-:Y:S05]  /*2a10*/  CALL.REL.NOINC `($__internal_11_$__cuda_sm20_div_s64) ;  /* 0x000022d000007944 */ /* 0x000fea0003c00000 */
        /* <DEDUP_REMOVED lines=12> */
.L_x_549:
        /* <DEDUP_REMOVED lines=23> */
.L_x_550:
[----:B------:R-:W-:Y:S05]  /*2c50*/  BSYNC B0 ;  /* 0x0000000000007941 */ /* 0x000fea0003800000 */
.L_x_548:
        /* <DEDUP_REMOVED lines=18> */
.L_x_552:
        /* <DEDUP_REMOVED lines=22> */
.L_x_553:
[----:B------:R-:W-:Y:S05]  /*2ee0*/  BSYNC B0 ;  /* 0x0000000000007941 */ /* 0x000fea0003800000 */
.L_x_551:
        /* <DEDUP_REMOVED lines=20> */
.L_x_555:
[----:B------:R-:W0:Y:S01]  /*3030*/  I2F.U32.RP R19, R13 ;  /* 0x0000000d00137306 */ /* 0x000e220000209000 */
[----:B------:R-:W-:Y:S01]  /*3040*/  IMAD.MOV.U32 R20, RZ, RZ, RZ ;  /* 0x000000ffff147224 */ /* 0x000fe200078e00ff */
[----:B------:R-:W-:-:S06]  /*3050*/  ISETP.NE.U32.AND P0, PT, R13, RZ, PT ;  /* 0x000000ff0d00720c */ /* 0x000fcc0003f05070 */
[----:B0-----:R-:W0:Y:S02]  /*3060*/  MUFU.RCP R17, R19 ;  /* 0x0000001300117308 */ /* 0x001e240000001000 */
[----:B0-----:R-:W-:Y:S01]  /*3070*/  IADD3 R17, R17, 0xffffffe, RZ ;  /* 0x0ffffffe11117810 */ /* 0x001fe20007ffe0ff */
[----:B------:R-:W-:-:S05]  /*3080*/  IMAD.MOV.U32 R19, RZ, RZ, RZ ;  /* 0x000000ffff137224 */ /* 0x000fca00078e00ff */
        /* <DEDUP_REMOVED lines=17> */
.L_x_556:
[----:B------:R-:W-:Y:S05]  /*31a0*/  BSYNC B0 ;  /* 0x0000000000007941 */ /* 0x000fea0003800000 */
.L_x_554:
[----:B------:R-:W-:Y:S01]  /*31b0*/  SHF.R.S32.HI R17, RZ, 0x1f, R7 ;  /* 0x0000001fff117819 */ /* 0x000fe20000011407 */
[-C--:B------:R-:W-:Y:S01]  /*31c0*/  IMAD R12, R19, R7.reuse, RZ ;  /* 0x00000007130c7224 */ /* 0x080fe200078e02ff */
[----:B------:R-:W-:Y:S01]  /*31d0*/  BSSY B0, `(.L_x_557) ;  /* 0x000003b000007945 */ /* 0x000fe20003800000 */
[----:B------:R-:W-:-:S04]  /*31e0*/  IMAD.WIDE.U32 R42, R18, R7, RZ ;  /* 0x00000007122a7225 */ /* 0x000fc800078e00ff */
[----:B------:R-:W-:Y:S01]  /*31f0*/  IMAD R7, R17, R18, R12 ;  /* 0x0000001211077224 */ /* 0x000fe200078e020c */
[----:B------:R-:W-:Y:S01]  /*3200*/  SHF.R.S32.HI R18, RZ, 0x1f, R2 ;  /* 0x0000001fff127819 */ /* 0x000fe20000011402 */
[----:B------:R-:W-:Y:S01]  /*3210*/  IMAD R17, R15, R2, RZ ;  /* 0x000000020f117224 */ /* 0x000fe200078e02ff */
[----:B------:R-:W-:Y:S01]  /*3220*/  LOP3.LUT R15, R41, R10, RZ, 0xfc, !PT ;  /* 0x0000000a290f7212 */ /* 0x000fe200078efcff */
[----:B------:R-:W-:Y:S01]  /*3230*/  IMAD R45, R25, c[0x0][0x214], RZ ;  /* 0x00008500192d7a24 */ /* 0x000fe200078e02ff */
[----:B------:R-:W-:Y:S01]  /*3240*/  IADD3 R7, R43, R7, RZ ;  /* 0x000000072b077210 */ /* 0x000fe20007ffe0ff */
[----:B------:R-:W-:Y:S01]  /*3250*/  IMAD R17, R18, R13, R17 ;  /* 0x0000000d12117224 */ /* 0x000fe200078e0211 */
[----:B------:R-:W-:Y:S01]  /*3260*/  ISETP.NE.U32.AND P0, PT, R15, RZ, PT ;  /* 0x000000ff0f00720c */ /* 0x000fe20003f05070 */
[----:B------:R-:W-:Y:S01]  /*3270*/  IMAD R12, R14, R45, RZ ;  /* 0x0000002d0e0c7224 */ /* 0x000fe200078e02ff */
[----:B------:R-:W-:Y:S01]  /*3280*/  SHF.R.S32.HI R19, RZ, 0x1f, R45 ;  /* 0x0000001fff137819 */ /* 0x000fe2000001142d */
        /* <DEDUP_REMOVED lines=11> */
[----:B------:R-:W-:Y:S05]  /*3340*/  CALL.REL.NOINC `($__internal_11_$__cuda_sm20_div_s64) ;  /* 0x000019a000007944 */ /* 0x000fea0003c00000 */
        /* <DEDUP_REMOVED lines=12> */
.L_x_558:
        /* <DEDUP_REMOVED lines=23> */
.L_x_559:
[----:B------:R-:W-:Y:S05]  /*3580*/  BSYNC B0 ;  /* 0x0000000000007941 */ /* 0x000fea0003800000 */
.L_x_557:
        /* <DEDUP_REMOVED lines=29> */
.L_x_561:
[----:B------:R-:W0:Y:S01]  /*3760*/  I2F.U32.RP R17, R9 ;  /* 0x0000000900117306 */ /* 0x000e220000209000 */
[----:B------:R-:W-:Y:S01]  /*3770*/  IMAD.MOV.U32 R18, RZ, RZ, RZ ;  /* 0x000000ffff127224 */ /* 0x000fe200078e00ff */
[----:B------:R-:W-:-:S06]  /*3780*/  ISETP.NE.U32.AND P0, PT, R9, RZ, PT ;  /* 0x000000ff0900720c */ /* 0x000fcc0003f05070 */
        /* <DEDUP_REMOVED lines=20> */
.L_x_562:
[----:B------:R-:W-:Y:S05]  /*38d0*/  BSYNC B0 ;  /* 0x0000000000007941 */ /* 0x000fea0003800000 */
.L_x_560:
        /* <DEDUP_REMOVED lines=20> */
.L_x_538:
[----:B------:R-:W-:-:S04]  /*3a20*/  LEA R2, P0, R32, c[0x0][0x200], 0x2 ;  /* 0x0000800020027a11 */ /* 0x000fc800078010ff */
[----:B------:R-:W-:-:S05]  /*3a30*/  LEA.HI.X R3, R32, c[0x0][0x204], R33, 0x2, P0 ;  /* 0x0000810020037a11 */ /* 0x000fca00000f1421 */
[----:B------:R0:W-:Y:S04]  /*3a40*/  STG.E [R2.64], R27 ;  /* 0x0000001b02007986 */ /* 0x0001e8000c10190e */
.L_x_537:
[----:B------:R-:W-:Y:S05]  /*3a50*/  BSYNC B1 ;  /* 0x0000000000017941 */ /* 0x000fea0003800000 */
.L_x_536:
[----:B------:R-:W1:Y:S01]  /*3a60*/  S2R R0, SR_TID.X ;  /* 0x0000000000007919 */ /* 0x000e620000002100 */
[----:B------:R-:W-:Y:S01]  /*3a70*/  IMAD.MOV.U32 R28, RZ, RZ, c[0x0][0x314] ;  /* 0x0000c500ff1c7624 */ /* 0x000fe200078e00ff */
[----:B------:R-:W-:Y:S01]  /*3a80*/  CS2R R4, SRZ ;  /* 0x0000000000047805 */ /* 0x000fe2000001ff00 */
[----:B------:R-:W-:Y:S01]  /*3a90*/  CS2R R6, SRZ ;  /* 0x0000000000067805 */ /* 0x000fe2000001ff00 */
[----:B------:R-:W-:Y:S01]  /*3aa0*/  CS2R R10, SRZ ;  /* 0x00000000000a7805 */ /* 0x000fe2000001ff00 */
[----:B------:R-:W-:Y:S01]  /*3ab0*/  IMAD.MOV.U32 R12, RZ, RZ, RZ ;  /* 0x000000ffff0c7224 */ /* 0x000fe200078e00ff */
[----:B-1----:R-:W-:-:S04]  /*3ac0*/  SHF.R.S32.HI R15, RZ, 0x1f, R0 ;  /* 0x0000001fff0f7819 */ /* 0x002fc80000011400 */
[----:B------:R-:W-:-:S04]  /*3ad0*/  LEA.HI R15, R15, R0, RZ, 0x3 ;  /* 0x000000000f0f7211 */ /* 0x000fc800078f18ff */
[----:B0-----:R-:W-:Y:S02]  /*3ae0*/  LOP3.LUT R3, R15, 0xfffffff8, RZ, 0xc0, !PT ;  /* 0xfffffff80f037812 */ /* 0x001fe400078ec0ff */
[----:B------:R-:W-:-:S03]  /*3af0*/  SHF.R.S32.HI R15, RZ, 0x3, R15 ;  /* 0x00000003ff0f7819 */ /* 0x000fc6000001140f */
[----:B------:R-:W-:Y:S02]  /*3b00*/  IMAD.IADD R14, R0, 0x1, -R3 ;  /* 0x00000001000e7824 */ /* 0x000fe400078e0a03 */
[----:B------:R-:W-:-:S03]  /*3b10*/  CS2R R2, SRZ ;  /* 0x0000000000027805 */ /* 0x000fc6000001ff00 */
[----:B------:R-:W-:-:S04]  /*3b20*/  ISETP.GE.AND P0, PT, R14, c[0x0][0x314], PT ;  /* 0x0000c5000e007a0c */ /* 0x000fc80003f06270 */
[----:B------:R-:W-:Y:S01]  /*3b30*/  ISETP.LT.AND P0, PT, R0, 0x80, !P0 ;  /* 0x000000800000780c */ /* 0x000fe20004701270 */
[----:B------:R-:W-:-:S12]  /*3b40*/  HFMA2.MMA R0, -RZ, RZ, 0, 0 ;  /* 0x00000000ff007435 */ /* 0x000fd800000001ff */
[----:B------:R-:W-:Y:S01]  /*3b50*/  @P0 FADD.FTZ R8, -R27, R30 ;  /* 0x0000001e1b080221 */ /* 0x000fe20000010100 */
[C---:B------:R-:W-:Y:S01]  /*3b60*/  SHF.L.U32 R30, R14.reuse, 0x2, RZ ;  /* 0x000000020e1e7819 */ /* 0x040fe200000006ff */
[----:B------:R-:W-:Y:S02]  /*3b70*/  @P0 IMAD R9, R14, 0x11, R15 ;  /* 0x000000110e090824 */ /* 0x000fe400078e020f */
[----:B------:R-:W-:-:S06]  /*3b80*/  @P0 FMUL.FTZ R8, R8, 1.4426950216293334961 ;  /* 0x3fb8aa3b08080820 */ /* 0x000fcc0000410000 */
[----:B------:R-:W0:Y:S02]  /*3b90*/  @P0 MUFU.EX2 R8, R8 ;  /* 0x0000000800080308 */ /* 0x000e240000000800 */
[----:B0-----:R0:W-:Y:S04]  /*3ba0*/  @P0 STS [R9.X4], R8 ;  /* 0x0000000809000388 */ /* 0x0011e80000004800 */
[----:B------:R-:W-:Y:S01]  /*3bb0*/  BAR.SYNC.DEFER_BLOCKING 0x0 ;  /* 0x0000000000007b1d */ /* 0x000fe20000010000 */
[----:B------:R-:W-:Y:S01]  /*3bc0*/  ISETP.GE.AND P0, PT, R28, 0x1, PT ;  /* 0x000000011c00780c */ /* 0x000fe20003f06270 */
[----:B0-----:R-:W-:-:S12]  /*3bd0*/  CS2R R8, SRZ ;  /* 0x0000000000087805 */ /* 0x001fd8000001ff00 */
[----:B------:R-:W-:Y:S05]  /*3be0*/  @!P0 BRA `(.L_x_563) ;  /* 0x00000b1000008947 */ /* 0x000fea0003800000 */
[----:B------:R-:W-:Y:S01]  /*3bf0*/  ULDC UR4, c[0x0][0x22c] ;  /* 0x00008b0000047ab9 */ /* 0x000fe20000000800 */
[C---:B------:R-:W-:Y:S01]  /*3c00*/  IMAD R35, R15.reuse, 0x60, R30 ;  /* 0x000000600f237824 */ /* 0x040fe200078e021e */
[----:B------:R-:W-:Y:S01]  /*3c10*/  UIMAD UR6, UR11, UR4, URZ ;  /* 0x000000040b0672a4 */ /* 0x000fe2000f8e023f */
[----:B------:R-:W-:Y:S01]  /*3c20*/  ISETP.GT.AND P1, PT, R28, 0x3, PT ;  /* 0x000000031c00780c */ /* 0x000fe20003f24270 */
[----:B------:R-:W-:Y:S01]  /*3c30*/  UIMAD UR8, UR12, UR4, URZ ;  /* 0x000000040c0872a4 */ /* 0x000fe2000f8e023f */
[----:B------:R-:W-:Y:S01]  /*3c40*/  IMAD.SHL.U32 R14, R15, 0x4, RZ ;  /* 0x000000040f0e7824 */ /* 0x000fe200078e00ff */
[----:B------:R-:W-:Y:S01]  /*3c50*/  USHF.R.S32.HI UR5, URZ, 0x1f, UR6 ;  /* 0x0000001f3f057899 */ /* 0x000fe20008011406 */
[----:B------:R-:W-:Y:S01]  /*3c60*/  CS2R R16, SRZ ;  /* 0x0000000000107805 */ /* 0x000fe2000001ff00 */
[C---:B------:R-:W-:Y:S01]  /*3c70*/  IADD3 R0, P0, R35.reuse, UR6, RZ ;  /* 0x0000000623007c10 */ /* 0x040fe2000ff1e0ff */
[----:B------:R-:W-:Y:S01]  /*3c80*/  UIADD3 UR6, UR12, -UR11, URZ ;  /* 0x8000000b0c067290 */ /* 0x000fe2000fffe03f */
[----:B------:R-:W-:Y:S01]  /*3c90*/  CS2R R18, SRZ ;  /* 0x0000000000127805 */ /* 0x000fe2000001ff00 */
[----:B------:R-:W-:Y:S01]  /*3ca0*/  UPLOP3.LUT UP1, UPT, UPT, UPT, UPT, 0x80, 0x0 ;  /* 0x000000000000789c */ /* 0x000fe20003f2f070 */
[----:B------:R-:W-:Y:S01]  /*3cb0*/  LEA.HI.X.SX32 R35, R35, UR5, 0x1, P0 ;  /* 0x0000000523237c11 */ /* 0x000fe200080f0eff */
[----:B------:R-:W-:Y:S01]  /*3cc0*/  UIMAD.WIDE UR8, UR8, 0x4, URZ ;  /* 0x00000004080878a5 */ /* 0x000fe2000f8e023f */
[C---:B------:R-:W-:Y:S01]  /*3cd0*/  LEA R34, P0, R0.reuse, c[0x0][0x1d8], 0x2 ;  /* 0x0000760000227a11 */ /* 0x040fe200078010ff */
[----:B------:R-:W-:Y:S01]  /*3ce0*/  UMOV UR5, URZ ;  /* 0x0000003f00057c82 */ /* 0x000fe20008000000 */
[----:B------:R-:W-:Y:S01]  /*3cf0*/  CS2R R20, SRZ ;  /* 0x0000000000147805 */ /* 0x000fe2000001ff00 */
[----:B------:R-:W-:Y:S01]  /*3d00*/  CS2R R22, SRZ ;  /* 0x0000000000167805 */ /* 0x000fe2000001ff00 */
[----:B------:R-:W-:Y:S01]  /*3d10*/  LEA.HI.X R35, R0, c[0x0][0x1dc], R35, 0x2, P0 ;  /* 0x0000770000237a11 */ /* 0x000fe200000f1423 */
[----:B------:R-:W-:Y:S01]  /*3d20*/  IMAD.MOV.U32 R0, RZ, RZ, RZ ;  /* 0x000000ffff007224 */ /* 0x000fe200078e00ff */
[----:B------:R-:W-:Y:S01]  /*3d30*/  IADD3 R34, P0, R34, 0x100, RZ ;  /* 0x0000010022227810 */ /* 0x000fe20007f1e0ff */
[----:B------:R-:W-:Y:S01]  /*3d40*/  CS2R R24, SRZ ;  /* 0x0000000000187805 */ /* 0x000fe2000001ff00 */
[----:B------:R-:W-:-:S03]  /*3d50*/  CS2R R26, SRZ ;  /* 0x00000000001a7805 */ /* 0x000fc6000001ff00 */
[----:B------:R-:W-:Y:S01]  /*3d60*/  IMAD.X R35, RZ, RZ, R35, P0 ;  /* 0x000000ffff237224 */ /* 0x000fe200000e0623 */
[----:B------:R-:W-:Y:S05]  /*3d70*/  @!P1 BRA `(.L_x_564) ;  /* 0x0000051000009947 */ /* 0x000fea0003800000 */
[C---:B------:R-:W-:Y:S01]  /*3d80*/  ISETP.GE.AND P3, PT, R15.reuse, UR6, PT ;  /* 0x000000060f007c0c */ /* 0x040fe2000bf66270 */
[----:B------:R-:W-:Y:S01]  /*3d90*/  UPLOP3.LUT UP1, UPT, UPT, UPT, UPT, 0x40, 0x0 ;  /* 0x000000000000789c */ /* 0x000fe20003f2e870 */
[----:B------:R-:W-:Y:S02]  /*3da0*/  ISETP.GE.AND P0, PT, R15, UR6, PT ;  /* 0x000000060f007c0c */ /* 0x000fe4000bf06270 */
[----:B------:R-:W-:-:S09]  /*3db0*/  IADD3 R28, R28, -0x3, RZ ;  /* 0xfffffffd1c1c7810 */ /* 0x000fd20007ffe0ff */
.L_x_565:
[----:B------:R0:W2:Y:S01]  /*3dc0*/  @!P3 LDG.E.128 R16, [R34.64+-0x100] ;  /* 0xffff000e2210b981 */ /* 0x0000a2000c1e1d00 */
[----:B------:R-:W-:Y:S01]  /*3dd0*/  IADD3 R32, P1, R34, UR8, RZ ;  /* 0x0000000822207c10 */ /* 0x000fe2000ff3e0ff */
[----:B------:R-:W-:Y:S02]  /*3de0*/  UIADD3 UR5, UR5, 0x4, URZ ;  /* 0x0000000405057890 */ /* 0x000fe4000fffe03f */
[----:B------:R0:W3:Y:S01]  /*3df0*/  @!P3 LDG.E.128 R20, [R34.64+-0x80] ;  /* 0xffff800e2214b981 */ /* 0x0000e2000c1e1d00 */
[----:B------:R-:W-:Y:S03]  /*3e00*/  IADD3.X R33, R35, UR9, RZ, P1, !PT ;  /* 0x0000000923217c10 */ /* 0x000fe60008ffe4ff */
[----:B------:R0:W4:Y:S01]  /*3e10*/  @!P3 LDG.E.128 R24, [R34.64] ;  /* 0x0000000e2218b981 */ /* 0x000122000c1e1d00 */
[----:B------:R-:W-:Y:S02]  /*3e20*/  PLOP3.LUT P3, PT, P0, PT, PT, 0x80, 0x0 ;  /* 0x000000000000781c */ /* 0x000fe4000076f070 */
[----:B------:R-:W-:Y:S01]  /*3e30*/  ISETP.LE.AND P2, PT, R28, UR5, PT ;  /* 0x000000051c007c0c */ /* 0x000fe2000bf43270 */
[----:B------:R-:W2:Y:S01]  /*3e40*/  LDS R13, [R14] ;  /* 0x000000000e0d7984 */ /* 0x000ea20000000800 */
[----:B0-----:R-:W-:Y:S04]  /*3e50*/  IADD3 R34, P1, R32, UR8, RZ ;  /* 0x0000000820227c10 */ /* 0x001fe8000ff3e0ff */
[----:B------:R-:W-:Y:S01]  /*3e60*/  IADD3.X R35, R33, UR9, RZ, P1, !PT ;  /* 0x0000000921237c10 */ /* 0x000fe20008ffe4ff */
        /* <DEDUP_REMOVED lines=66> */
.L_x_564:
[----:B------:R-:W-:Y:S02]  /*4290*/  ULDC UR4, c[0x0][0x314] ;  /* 0x0000c50000047ab9 */ /* 0x000fe40000000800 */
[----:B------:R-:W-:-:S04]  /*42a0*/  UIADD3 UR4, -UR5, UR4, URZ ;  /* 0x0000000405047290 */ /* 0x000fc8000fffe13f */
[----:B------:R-:W-:-:S06]  /*42b0*/  UISETP.GT.AND UP0, UPT, UR4, 0x1, UPT ;  /* 0x000000010400788c */ /* 0x000fcc000bf04270 */
[----:B------:R-:W-:-:S13]  /*42c0*/  PLOP3.LUT P0, PT, PT, PT, UP0, 0x80, 0x0 ;  /* 0x000000000000781c */ /* 0x000fda0003f0f008 */
[----:B------:R-:W-:Y:S05]  /*42d0*/  @!P0 BRA `(.L_x_566) ;  /* 0x000002a000008947 */ /* 0x000fea0003800000 */
[----:B------:R-:W-:Y:S01]  /*42e0*/  ISETP.GE.AND P0, PT, R15, UR6, PT ;  /* 0x000000060f007c0c */ /* 0x000fe2000bf06270 */
[----:B------:R-:W0:Y:S01]  /*42f0*/  LDS R13, [R14] ;  /* 0x000000000e0d7984 */ /* 0x000e220000000800 */
[----:B------:R-:W-:-:S03]  /*4300*/  IADD3 R28, P1, R34, UR8, RZ ;  /* 0x00000008221c7c10 */ /* 0x000fc6000ff3e0ff */
[----:B------:R1:W2:Y:S08]  /*4310*/  LDS R43, [R14+0x44] ;  /* 0x000044000e2b7984 */ /* 0x0002b00000000800 */
[----:B------:R-:W0:Y:S04]  /*4320*/  @!P0 LDG.E.128 R20, [R34.64+-0x80] ;  /* 0xffff800e22148981 */ /* 0x000e28000c1e1d00 */
[----:B------:R3:W4:Y:S04]  /*4330*/  @!P0 LDG.E.128 R16, [R34.64+-0x100] ;  /* 0xffff000e22108981 */ /* 0x000728000c1e1d00 */
[----:B------:R3:W5:Y:S01]  /*4340*/  @!P0 LDG.E.128 R24, [R34.64] ;  /* 0x0000000e22188981 */ /* 0x000762000c1e1d00 */
[----:B------:R-:W-:Y:S01]  /*4350*/  IADD3.X R29, R35, UR9, RZ, P1, !PT ;  /* 0x00000009231d7c10 */ /* 0x000fe20008ffe4ff */
[----:B0-----:R-:W-:-:S02]  /*4360*/  FFMA.FTZ R37, R20, R13, R8 ;  /* 0x0000000d14257223 */ /* 0x001fc40000010008 */
[-C--:B------:R-:W-:Y:S02]  /*4370*/  FFMA.FTZ R38, R21, R13.reuse, R7 ;  /* 0x0000000d15267223 */ /* 0x080fe40000010007 */
[-C--:B---3--:R-:W-:Y:S02]  /*4380*/  FFMA.FTZ R35, R22, R13.reuse, R6 ;  /* 0x0000000d16237223 */ /* 0x088fe40000010006 */
[-C--:B------:R-:W-:Y:S02]  /*4390*/  FFMA.FTZ R36, R23, R13.reuse, R5 ;  /* 0x0000000d17247223 */ /* 0x080fe40000010005 */
[-C--:B----4-:R-:W-:Y:S01]  /*43a0*/  FFMA.FTZ R41, R16, R13.reuse, R12 ;  /* 0x0000000d10297223 */ /* 0x090fe2000001000c */
[----:B------:R-:W2:Y:S01]  /*43b0*/  @!P0 LDG.E.128 R20, [R28.64+-0x80] ;  /* 0xffff800e1c148981 */ /* 0x000ea2000c1e1d00 */
[-C--:B------:R-:W-:Y:S02]  /*43c0*/  FFMA.FTZ R42, R17, R13.reuse, R11 ;  /* 0x0000000d112a7223 */ /* 0x080fe4000001000b */
[----:B------:R-:W-:-:S02]  /*43d0*/  FFMA.FTZ R39, R18, R13, R10 ;  /* 0x0000000d12277223 */ /* 0x000fc4000001000a */
[-C--:B------:R-:W-:Y:S02]  /*43e0*/  FFMA.FTZ R40, R19, R13.reuse, R9 ;  /* 0x0000000d13287223 */ /* 0x080fe40000010009 */
[-C--:B-----5:R-:W-:Y:S01]  /*43f0*/  FFMA.FTZ R33, R24, R13.reuse, R4 ;  /* 0x0000000d18217223 */ /* 0x0a0fe20000010004 */
[----:B------:R-:W3:Y:S01]  /*4400*/  @!P0 LDG.E.128 R16, [R28.64+-0x100] ;  /* 0xffff000e1c108981 */ /* 0x000ee2000c1e1d00 */
[-C--:B------:R-:W-:Y:S02]  /*4410*/  FFMA.FTZ R32, R25, R13.reuse, R3 ;  /* 0x0000000d19207223 */ /* 0x080fe40000010003 */
[-C--:B------:R-:W-:Y:S02]  /*4420*/  FFMA.FTZ R31, R26, R13.reuse, R2 ;  /* 0x0000000d1a1f7223 */ /* 0x080fe40000010002 */
[----:B------:R-:W-:Y:S02]  /*4430*/  FFMA.FTZ R0, R27, R13, R0 ;  /* 0x0000000d1b007223 */ /* 0x000fe40000010000 */
[----:B------:R-:W4:Y:S01]  /*4440*/  @!P0 LDG.E.128 R24, [R28.64] ;  /* 0x0000000e1c188981 */ /* 0x000f22000c1e1d00 */
[----:B------:R-:W-:-:S02]  /*4450*/  IADD3 R13, R14, 0x44, RZ ;  /* 0x000000440e0d7810 */ /* 0x000fc40007ffe0ff */
[----:B------:R-:W-:Y:S01]  /*4460*/  IADD3 R34, P0, R28, UR8, RZ ;  /* 0x000000081c227c10 */ /* 0x000fe2000ff1e0ff */
[----:B------:R-:W-:Y:S01]  /*4470*/  UIADD3 UR5, UR5, 0x1, URZ ;  /* 0x0000000105057890 */ /* 0x000fe2000fffe03f */
[----:B-1----:R-:W-:Y:S01]  /*4480*/  IADD3 R14, R13, 0x44, RZ ;  /* 0x000000440d0e7810 */ /* 0x002fe20007ffe0ff */
[----:B------:R-:W-:Y:S02]  /*4490*/  UPLOP3.LUT UP1, UPT, UPT, UPT, UPT, 0x40, 0x0 ;  /* 0x000000000000789c */ /* 0x000fe40003f2e870 */
[----:B------:R-:W-:Y:S01]  /*44a0*/  UIADD3 UR5, UR5, 0x1, URZ ;  /* 0x0000000105057890 */ /* 0x000fe2000fffe03f */
[-C--:B--2---:R-:W-:Y:S01]  /*44b0*/  FFMA.FTZ R6, R22, R43.reuse, R35 ;  /* 0x0000002b16067223 */ /* 0x084fe20000010023 */
[----:B------:R-:W-:Y:S01]  /*44c0*/  IADD3.X R35, R29, UR9, RZ, P0, !PT ;  /* 0x000000091d237c10 */ /* 0x000fe200087fe4ff */
[-C--:B------:R-:W-:Y:S02]  /*44d0*/  FFMA.FTZ R8, R20, R43.reuse, R37 ;  /* 0x0000002b14087223 */ /* 0x080fe40000010025 */
[----:B------:R-:W-:-:S02]  /*44e0*/  FFMA.FTZ R7, R21, R43, R38 ;  /* 0x0000002b15077223 */ /* 0x000fc40000010026 */
[-C--:B------:R-:W-:Y:S02]  /*44f0*/  FFMA.FTZ R5, R23, R43.reuse, R36 ;  /* 0x0000002b17057223 */ /* 0x080fe40000010024 */
[-C--:B---3--:R-:W-:Y:S02]  /*4500*/  FFMA.FTZ R12, R16, R43.reuse, R41 ;  /* 0x0000002b100c7223 */ /* 0x088fe40000010029 */
[-C--:B------:R-:W-:Y:S02]  /*4510*/  FFMA.FTZ R11, R17, R43.reuse, R42 ;  /* 0x0000002b110b7223 */ /* 0x080fe4000001002a */
[-C--:B------:R-:W-:Y:S02]  /*4520*/  FFMA.FTZ R10, R18, R43.reuse, R39 ;  /* 0x0000002b120a7223 */ /* 0x080fe40000010027 */
[-C--:B------:R-:W-:Y:S02]  /*4530*/  FFMA.FTZ R9, R19, R43.reuse, R40 ;  /* 0x0000002b13097223 */ /* 0x080fe40000010028 */
[----:B----4-:R-:W-:-:S02]  /*4540*/  FFMA.FTZ R4, R24, R43, R33 ;  /* 0x0000002b18047223 */ /* 0x010fc40000010021 */
[-C--:B------:R-:W-:Y:S02]  /*4550*/  FFMA.FTZ R3, R25, R43.reuse, R32 ;  /* 0x0000002b19037223 */ /* 0x080fe40000010020 */
[-C--:B------:R-:W-:Y:S02]  /*4560*/  FFMA.FTZ R2, R26, R43.reuse, R31 ;  /* 0x0000002b1a027223 */ /* 0x080fe4000001001f */
[----:B------:R-:W-:Y:S02]  /*4570*/  FFMA.FTZ R0, R27, R43, R0 ;  /* 0x0000002b1b007223 */ /* 0x000fe40000010000 */
.L_x_566:
[----:B------:R-:W-:Y:S02]  /*4580*/  ULDC UR4, c[0x0][0x314] ;  /* 0x0000c50000047ab9 */ /* 0x000fe40000000800 */
[----:B------:R-:W-:-:S06]  /*4590*/  UISETP.LT.OR UP1, UPT, UR5, UR4, UP1 ;  /* 0x000000040500728c */ /* 0x000fcc0008f21670 */
[----:B------:R-:W-:-:S13]  /*45a0*/  PLOP3.LUT P0, PT, PT, PT, UP1, 0x80, 0x0 ;  /* 0x000000000000781c */ /* 0x000fda0003f0f018 */
[----:B------:R-:W-:Y:S05]  /*45b0*/  @!P0 BRA `(.L_x_563) ;  /* 0x0000014000008947 */ /* 0x000fea0003800000 */
[----:B------:R-:W-:Y:S01]  /*45c0*/  ISETP.GE.AND P0, PT, R15, UR6, PT ;  /* 0x000000060f007c0c */ /* 0x000fe2000bf06270 */
[----:B------:R-:W-:-:S12]  /*45d0*/  BSSY B0, `(.L_x_567) ;  /* 0x0000005000007945 */ /* 0x000fd80003800000 */
[----:B------:R-:W-:Y:S05]  /*45e0*/  @P0 BRA `(.L_x_568) ;  /* 0x0000003000000947 */ /* 0x000fea0003800000 */
[----:B------:R0:W5:Y:S04]  /*45f0*/  LDG.E.128 R16, [R34.64+-0x100] ;  /* 0xffff000e22107981 */ /* 0x000168000c1e1d00 */
[----:B------:R0:W5:Y:S04]  /*4600*/  LDG.E.128 R20, [R34.64+-0x80] ;  /* 0xffff800e22147981 */ /* 0x000168000c1e1d00 */
[----:B------:R0:W5:Y:S02]  /*4610*/  LDG.E.128 R24, [R34.64] ;  /* 0x0000000e22187981 */ /* 0x000164000c1e1d00 */
.L_x_568:
[----:B------:R-:W-:Y:S05]  /*4620*/  BSYNC B0 ;  /* 0x0000000000007941 */ /* 0x000fea0003800000 */
.L_x_567:
        /* <DEDUP_REMOVED lines=13> */
.L_x_563:
[----:B------:R-:W-:Y:S02]  /*4700*/  IADD3 R15, R15, UR11, RZ ;  /* 0x0000000b0f0f7c10 */ /* 0x000fe4000fffe0ff */
[----:B------:R-:W-:-:S02]  /*4710*/  F2FP.PACK_AB R13, R9, R10 ;  /* 0x0000000a090d723e */ /* 0x000fc400000000ff */
[----:B------:R-:W-:Y:S02]  /*4720*/  ISETP.GE.AND P0, PT, R15, UR12, PT ;  /* 0x0000000c0f007c0c */ /* 0x000fe4000bf06270 */
        /* <DEDUP_REMOVED lines=92> */
        .weak           $__internal_11_$__cuda_sm20_div_s64
        .type           $__internal_11_$__cuda_sm20_div_s64,@function
        .size           $__internal_11_$__cuda_sm20_div_s64,(.L_x_6075 - $__internal_11_$__cuda_sm20_div_s64)
$__internal_11_$__cuda_sm20_div_s64:
        /* <DEDUP_REMOVED lines=32> */
[----:B------:R-:W-:-:S03]  /*4ef0*/  SEL R19, R19, R26, !P2 ;  /* 0x0000001a13137207 */ /* 0x000fc60005000000 */
[C---:B------:R-:W-:Y:S02]  /*4f00*/  IMAD R21, R29.reuse, R20, RZ ;  /* 0x000000141d157224 */ /* 0x040fe400078e02ff */
[----:B------:R-:W-:-:S04]  /*4f10*/  IMAD.HI.U32 R18, P4, R29, R18, R48 ;  /* 0x000000121d127227 */ /* 0x000fc80007880030 */
[----:B------:R-:W-:Y:S01]  /*4f20*/  IMAD.HI.U32 R20, R29, R20, RZ ;  /* 0x000000141d147227 */ /* 0x000fe200078e00ff */
[----:B------:R-:W-:-:S03]  /*4f30*/  IADD3 R21, P3, R21, R18, RZ ;  /* 0x0000001215157210 */ /* 0x000fc60007f7e0ff */
[----:B------:R-:W-:Y:S02]  /*4f40*/  IMAD.X R18, RZ, RZ, ~R17, P0 ;  /* 0x000000ffff127224 */ /* 0x000fe400000e0e11 */
[----:B------:R-:W-:-:S03]  /*4f50*/  IMAD.HI.U32 R48, R21, R19, RZ ;  /* 0x0000001315307227 */ /* 0x000fc600078e00ff */
[----:B------:R-:W-:Y:S01]  /*4f60*/  SEL R18, R18, R17, !P2 ;  /* 0x0000001112127207 */ /* 0x000fe20005000000 */
[----:B------:R-:W-:Y:S02]  /*4f70*/  IMAD.X R29, R20, 0x1, R29, P5 ;  /* 0x00000001141d7824 */ /* 0x000fe400028e061d */
[----:B------:R-:W-:-:S03]  /*4f80*/  IMAD.MOV.U32 R49, RZ, RZ, RZ ;  /* 0x000000ffff317224 */ /* 0x000fc600078e00ff */
[----:B------:R-:W-:Y:S01]  /*4f90*/  IADD3.X R29, RZ, RZ, R29, P3, P4 ;  /* 0x000000ffff1d7210 */ /* 0x000fe20001fe841d */
        /* <DEDUP_REMOVED lines=20> */
[----:B------:R-:W-:Y:S02]  /*50e0*/  ISETP.GE.U32.AND P0, PT, R20, R38, PT ;  /* 0x000000261400720c */ /* 0x000fe40003f06070 */
[----:B------:R-:W-:Y:S02]  /*50f0*/  SEL R19, R19, R18, P3 ;  /* 0x0000001213137207 */ /* 0x000fe40001800000 */
[----:B------:R-:W-:Y:S02]  /*5100*/  SEL R21, R21, R26, P3 ;  /* 0x0000001a15157207 */ /* 0x000fe40001800000 */
[----:B------:R-:W-:-:S02]  /*5110*/  IADD3 R29, P2, R28, 0x1, RZ ;  /* 0x000000011c1d7810 */ /* 0x000fc40007f5e0ff */
[----:B------:R-:W-:Y:S02]  /*5120*/  ISETP.GE.U32.AND.EX P0, PT, R19, R39, PT, P0 ;  /* 0x000000271300720c */ /* 0x000fe40003f06100 */
[-C--:B------:R-:W-:Y:S02]  /*5130*/  IADD3.X R18, RZ, R21.reuse, RZ, P2, !PT ;  /* 0x00000015ff127210 */ /* 0x080fe400017fe4ff */
[----:B------:R-:W-:Y:S02]  /*5140*/  SEL R29, R29, R28, P0 ;  /* 0x0000001c1d1d7207 */ /* 0x000fe40000000000 */
[----:B------:R-:W-:Y:S02]  /*5150*/  SEL R21, R18, R21, P0 ;  /* 0x0000001512157207 */ /* 0x000fe40000000000 */
[----:B------:R-:W-:Y:S02]  /*5160*/  IADD3 R18, P2, RZ, -R29, RZ ;  /* 0x8000001dff127210 */ /* 0x000fe40007f5e0ff */
[----:B------:R-:W-:-:S02]  /*5170*/  LOP3.LUT R19, R23, R17, RZ, 0x3c, !PT ;  /* 0x0000001117137212 */ /* 0x000fc400078e3cff */
[----:B------:R-:W-:Y:S01]  /*5180*/  ISETP.NE.U32.AND P0, PT, R24, RZ, PT ;  /* 0x000000ff1800720c */ /* 0x000fe20003f05070 */
[----:B------:R-:W-:Y:S01]  /*5190*/  IMAD.X R20, RZ, RZ, ~R21, P2 ;  /* 0x000000ffff147224 */ /* 0x000fe200010e0e15 */
[----:B------:R-:W-:Y:S02]  /*51a0*/  ISETP.GE.AND P3, PT, R19, RZ, PT ;  /* 0x000000ff1300720c */ /* 0x000fe40003f66270 */
[----:B------:R-:W-:Y:S02]  /*51b0*/  ISETP.NE.AND.EX P0, PT, R23, RZ, PT, P0 ;  /* 0x000000ff1700720c */ /* 0x000fe40003f05300 */
[----:B------:R-:W-:Y:S01]  /*51c0*/  SEL R20, R20, R21, !P3 ;  /* 0x0000001514147207 */ /* 0x000fe20005800000 */
[----:B------:R-:W-:Y:S01]  /*51d0*/  IMAD.MOV.U32 R21, RZ, RZ, 0x0 ;  /* 0x00000000ff157424 */ /* 0x000fe200078e00ff */
[----:B------:R-:W-:Y:S02]  /*51e0*/  SEL R18, R18, R29, !P3 ;  /* 0x0000001d12127207 */ /* 0x000fe40005800000 */
[----:B------:R-:W-:Y:S01]  /*51f0*/  SEL R19, R20, 0xffffffff, P0 ;  /* 0xffffffff14137807 */ /* 0x000fe20000000000 */
[----:B------:R-:W-:Y:S01]  /*5200*/  IMAD.MOV.U32 R20, RZ, RZ, R22 ;  /* 0x000000ffff147224 */ /* 0x000fe200078e0016 */
[----:B------:R-:W-:-:S03]  /*5210*/  SEL R18, R18, 0xffffffff, P0 ;  /* 0xffffffff12127807 */ /* 0x000fc60000000000 */
[----:B------:R-:W-:Y:S05]  /*5220*/  RET.REL.NODEC R20 `(_ZN5flash32flash_fwd_splitkv_combine_kernelI23Flash_fwd_kernel_traitsILi96ELi64ELi128ELi4ELb0ELb0EN7cutlass6half_tE19Flash_kernel_traitsILi96ELi64ELi128ELi4ES3_EELi16ELi3ELb1EEEvNS_16Flash_fwd_paramsE) ;  /* 0xffffadd014007950 */ /* 0x000fea0003c3ffff */
.L_x_569:
        /* <DEDUP_REMOVED lines=13> */
.L_x_6075:


//--------------------- .text._ZN5flash32flash_fwd_splitkv_combine_kernelI23Flash_fwd_kernel_traitsILi96ELi64ELi128ELi4ELb0ELb0EN7cutlass6half_tE19Flash_kernel_traitsILi96ELi64ELi128ELi4ES3_EELi16ELi2ELb1EEEvNS_16Flash_fwd_paramsE --------------------------
	.section	.text._ZN5flash32flash_fwd_splitkv_combine_kernelI23Flash_fwd_kernel_traitsILi96ELi64ELi128ELi4ELb0ELb0EN7cutlass6half_tE19Flash_kernel_traitsILi96ELi64ELi128ELi4ES3_EELi16ELi2ELb1EEEvNS_16Flash_fwd_paramsE,"ax",@progbits
	.sectioninfo	@"SHI_REGISTERS=54"
	.align	128
        .global         _ZN5flash32flash_fwd_splitkv_combine_kernelI23Flash_fwd_kernel_traitsILi96ELi64ELi128ELi4ELb0ELb0EN7cutlass6half_tE19Flash_kernel_traitsILi96ELi64ELi128ELi4ES3_EELi16ELi2ELb1EEEvNS_16Flash_fwd_paramsE
        .type           _ZN5flash32flash_fwd_splitkv_combine_kernelI23Flash_fwd_kernel_traitsILi96ELi64ELi128ELi4ELb0ELb0EN7cutlass6half_tE19Flash_kernel_traitsILi96ELi64ELi128ELi4ES3_EELi16ELi2ELb1EEEvNS_16Flash_fwd_paramsE,@function
        .size           _ZN5flash32flash_fwd_splitkv_combine_kernelI23Flash_fwd_kernel_traitsILi96ELi64ELi128ELi4ELb0ELb0EN7cutlass6half_tE19Flash_kernel_traitsILi96ELi64ELi128ELi4ES3_EELi16ELi2ELb1EEEvNS_16Flash_fwd_paramsE,(.L_x_6076 - _ZN5flash32flash_fwd_splitkv_combine_kernelI23Flash_fwd_kernel_traitsILi96ELi64ELi128ELi4ELb0ELb0EN7cutlass6half_tE19Flash_kernel_traitsILi96ELi64ELi128ELi4ES3_EELi16ELi2ELb1EEEvNS_16Flash_fwd_paramsE)
        .other          _ZN5flash32flash_fwd_splitkv_combine_kernelI23Flash_fwd_kernel_traitsILi96ELi64ELi128ELi4ELb0ELb0EN7cutlass6half_tE19Flash_kernel_traitsILi96ELi64ELi128ELi4ES3_EELi16ELi2ELb1EEEvNS_16Flash_fwd_paramsE,@"STO_CUDA_ENTRY STV_DEFAULT"
_ZN5flash32flash_fwd_splitkv_combine_kernelI23Flash_fwd_kernel_traitsILi96ELi64ELi128ELi4ELb0ELb0EN7cutlass6half_tE19Flash_kernel_traitsILi96ELi64ELi128ELi4ES3_EELi16ELi2ELb1EEEvNS_16Flash_fwd_paramsE:
.text._ZN5flash32flash_fwd_splitkv_combine_kernelI23Flash_fwd_kernel_traitsILi96ELi64ELi128ELi4ELb0ELb0EN7cutlass6half_tE19Flash_kernel_traitsILi96ELi64ELi128ELi4ES3_EELi16ELi2ELb1EEEvNS_16Flash_fwd_paramsE:
        /* <DEDUP_REMOVED lines=23> */
[----:B------:R-:W-:Y:S05]  /*0170*/  CALL.REL.NOINC `($__internal_12_$__cuda_sm20_div_s64) ;  /* 0x00004b5000007944 */ /* 0x000fea0003c00000 */
[----:B------:R-:W-:Y:S05]  /*0180*/  BRA `(.L_x_571) ;  /* 0x0000018000007947 */ /* 0x000fea0003800000 */
.L_x_570:
        /* <DEDUP_REMOVED lines=24> */
.L_x_571:
        /* <DEDUP_REMOVED lines=11> */
[----:B------:R-:W-:Y:S05]  /*03c0*/  CALL.REL.NOINC `($__internal_12_$__cuda_sm20_div_s64) ;  /* 0x0000490000007944 */ /* 0x000fea0003c00000 */
[----:B------:R-:W-:Y:S02]  /*03d0*/  MOV R6, R18 ;  /* 0x0000001200067202 */ /* 0x000fe40000000f00 */
[----:B------:R-:W-:Y:S01]  /*03e0*/  MOV R7, R19 ;  /* 0x0000001300077202 */ /* 0x000fe20000000f00 */
[----:B------:R-:W-:Y:S05]  /*03f0*/  BRA `(.L_x_574) ;  /* 0x0000013000007947 */ /* 0x000fea0003800000 */
.L_x_573:
        /* <DEDUP_REMOVED lines=19> */
.L_x_574:
[----:B------:R-:W-:Y:S05]  /*0530*/  BSYNC B0 ;  /* 0x0000000000007941 */ /* 0x000fea0003800000 */
.L_x_572:
[----:B------:R-:W-:Y:S01]  /*0540*/  IABS R5, c[0x0][0x214] ;  /* 0x0000850000057a13 */ /* 0x000fe20000000000 */
[----:B------:R-:W-:Y:S01]  /*0550*/  IMAD.MOV.U32 R0, RZ, RZ, c[0x0][0x214] ;  /* 0x00008500ff007624 */ /* 0x000fe200078e00ff */
[----:B------:R-:W-:Y:S02]  /*0560*/  BSSY B0, `(.L_x_575) ;  /* 0x000003b000007945 */ /* 0x000fe40003800000 */
[----:B------:R-:W0:Y:S02]  /*0570*/  I2F.RP R10, R5 ;  /* 0x00000005000a7306 */ /* 0x000e240000209400 */
[----:B------:R-:W-:-:S06]  /*0580*/  IADD3 R0, R5, -0x1, R0 ;  /* 0xffffffff05007810 */ /* 0x000fcc0007ffe000 */
        /* <DEDUP_REMOVED lines=35> */
[----:B------:R-:W-:Y:S05]  /*07c0*/  CALL.REL.NOINC `($__internal_12_$__cuda_sm20_div_s64) ;  /* 0x0000450000007944 */ /* 0x000fea0003c00000 */
[----:B------:R-:W-:Y:S05]  /*07d0*/  BRA `(.L_x_577) ;  /* 0x0000013000007947 */ /* 0x000fea0003800000 */
.L_x_576:
        /* <DEDUP_REMOVED lines=19> */
.L_x_577:
[----:B------:R-:W-:Y:S05]  /*0910*/  BSYNC B0 ;  /* 0x0000000000007941 */ /* 0x000fea0003800000 */
.L_x_575:
        /* <DEDUP_REMOVED lines=73> */
[----:B------:R-:W-:Y:S02]  /*0db0*/  MOV R34, R18 ;  /* 0x0000001200227202 */ /* 0x000fe40000000f00 */
[----:B------:R-:W-:Y:S01]  /*0dc0*/  MOV R35, R19 ;  /* 0x0000001300237202 */ /* 0x000fe20000000f00 */
[----:B------:R-:W-:Y:S05]  /*0dd0*/  BRA `(.L_x_580) ;  /* 0x0000013000007947 */ /* 0x000fea0003800000 */
.L_x_579:
        /* <DEDUP_REMOVED lines=19> */
.L_x_580:
[----:B------:R-:W-:Y:S05]  /*0f10*/  BSYNC B0 ;  /* 0x0000000000007941 */ /* 0x000fea0003800000 */
.L_x_578:
[-C--:B------:R-:W-:Y:S01]  /*0f20*/  IABS R16, R3.reuse ;  /* 0x0000000300107213 */ /* 0x080fe20000000000 */
[----:B------:R-:W-:Y:S01]  /*0f30*/  IMAD.MOV.U32 R5, RZ, RZ, 0x1 ;  /* 0x00000001ff057424 */ /* 0x000fe200078e00ff */
[----:B------:R-:W-:Y:S01]  /*0f40*/  IABS R8, R3 ;  /* 0x0000000300087213 */ /* 0x000fe20000000000 */
[----:B------:R-:W-:Y:S01]  /*0f50*/  BSSY B0, `(.L_x_581) ;  /* 0x000003b000007945 */ /* 0x000fe20003800000 */
[----:B------:R-:W0:Y:S02]  /*0f60*/  I2F.RP R11, R16 ;  /* 0x00000010000b7306 */ /* 0x000e240000209400 */
[----:B------:R-:W-:Y:S01]  /*0f70*/  IADD3 R5, R16, c[0x0][0x214], -R5 ;  /* 0x0000850010057a10 */ /* 0x000fe20007ffe805 */
        /* <DEDUP_REMOVED lines=37> */
.L_x_582:
        /* <DEDUP_REMOVED lines=19> */
.L_x_583:
[----:B------:R-:W-:Y:S05]  /*1300*/  BSYNC B0 ;  /* 0x0000000000007941 */ /* 0x000fea0003800000 */
.L_x_581:
        /* <DEDUP_REMOVED lines=132> */
.L_x_585:
[----:B------:R-:W-:Y:S05]  /*1b50*/  BSYNC B0 ;  /* 0x0000000000007941 */ /* 0x000fea0003800000 */
.L_x_584:
        /* <DEDUP_REMOVED lines=14> */
[----:B------:R-:W-:Y:S06]  /*1c40*/  BAR.SYNC.DEFER_BLOCKING 0x0 ;  /* 0x0000000000007b1d */ /* 0x000fec0000010000 */
[----:B------:R1:W2:Y:S02]  /*1c50*/  @!P0 LDS R30, [R18] ;  /* 0x00000000121e8984 */ /* 0x0002a40000000800 */
[----:B-1----:R-:W-:Y:S02]  /*1c60*/  SHF.R.S32.HI R18, RZ, 0x1f, R3 ;  /* 0x0000001fff127819 */ /* 0x002fe40000011403 */
[----:B--2---:R-:W1:Y:S02]  /*1c70*/  SHFL.BFLY PT, R25, R30, 0x2, 0x1f ;  /* 0x0c401f001e197f89 */ /* 0x004e6400000e0000 */
[----:B-1----:R-:W-:-:S05]  /*1c80*/  FMNMX.FTZ R25, R25, R30, !PT ;  /* 0x0000001e19197209 */ /* 0x002fca0007810000 */
[----:B------:R-:W1:Y:S02]  /*1c90*/  SHFL.BFLY PT, R6, R25, 0x1, 0x1f ;  /* 0x0c201f0019067f89 */ /* 0x000e6400000e0000 */
[----:B-1----:R-:W-:-:S04]  /*1ca0*/  FMNMX.FTZ R6, R25, R6, !PT ;  /* 0x0000000619067209 */ /* 0x002fc80007810000 */
[----:B------:R-:W-:-:S04]  /*1cb0*/  FSETP.NEU.FTZ.AND P0, PT, R6, -INF , PT ;  /* 0xff8000000600780b */ /* 0x000fc80003f1d000 */
[----:B------:R-:W-:-:S05]  /*1cc0*/  FSEL R19, R6, RZ, P0 ;  /* 0x000000ff06137208 */ /* 0x000fca0000000000 */
[----:B0-----:R-:W-:-:S04]  /*1cd0*/  FADD.FTZ R20, -R19, R30 ;  /* 0x0000001e13147221 */ /* 0x001fc80000010100 */
[----:B------:R-:W-:-:S06]  /*1ce0*/  FMUL.FTZ R20, R20, 1.4426950216293334961 ;  /* 0x3fb8aa3b14147820 */ /* 0x000fcc0000410000 */
[----:B------:R-:W0:Y:S02]  /*1cf0*/  MUFU.EX2 R20, R20 ;  /* 0x0000001400147308 */ /* 0x000e240000000800 */
[----:B0-----:R-:W0:Y:S02]  /*1d00*/  SHFL.BFLY PT, R21, R20, 0x2, 0x1f ;  /* 0x0c401f0014157f89 */ /* 0x001e2400000e0000 */
        /* <DEDUP_REMOVED lines=48> */
[----:B------:R-:W-:Y:S05]  /*2010*/  CALL.REL.NOINC `($__internal_12_$__cuda_sm20_div_s64) ;  /* 0x00002cb000007944 */ /* 0x000fea0003c00000 */
        /* <DEDUP_REMOVED lines=9> */
.L_x_590:
        /* <DEDUP_REMOVED lines=22> */
.L_x_591:
[----:B------:R-:W-:Y:S05]  /*2210*/  BSYNC B0 ;  /* 0x0000000000007941 */ /* 0x000fea0003800000 */
.L_x_589:
        /* <DEDUP_REMOVED lines=8> */
[----:B------:R-:W-:Y:S05]  /*22a0*/  CALL.REL.NOINC `($__internal_12_$__cuda_sm20_div_s64) ;  /* 0x00002a2000007944 */ /* 0x000fea0003c00000 */
        /* <DEDUP_REMOVED lines=10> */
.L_x_593:
        /* <DEDUP_REMOVED lines=22> */
.L_x_594:
[----:B------:R-:W-:Y:S05]  /*24b0*/  BSYNC B0 ;  /* 0x0000000000007941 */ /* 0x000fea0003800000 */
.L_x_592:
        /* <DEDUP_REMOVED lines=11> */
[----:B------:R-:W-:Y:S05]  /*2570*/  CALL.REL.NOINC `($__internal_12_$__cuda_sm20_div_s64) ;  /* 0x0000275000007944 */ /* 0x000fea0003c00000 */
[----:B------:R-:W-:-:S04]  /*2580*/  IADD3 R17, P0, RZ, -R18, RZ ;  /* 0x80000012ff117210 */ /* 0x000fc80007f1e0ff */
[----:B------:R-:W-:Y:S01]  /*2590*/  IADD3.X R16, RZ, ~R19, RZ, P0, !PT ;  /* 0x80000013ff107210 */ /* 0x000fe200007fe4ff */
[----:B------:R-:W-:-:S04]  /*25a0*/  IMAD.WIDE.U32 R36, R5, R17, R36 ;  /* 0x0000001105247225 */ /* 0x000fc800078e0024 */
[----:B------:R-:W-:-:S04]  /*25b0*/  IMAD R16, R16, R5, RZ ;  /* 0x0000000510107224 */ /* 0x000fc800078e02ff */
[----:B------:R-:W-:-:S05]  /*25c0*/  IMAD R4, R4, R17, R16 ;  /* 0x0000001104047224 */ /* 0x000fca00078e0210 */
[----:B------:R-:W-:Y:S01]  /*25d0*/  IADD3 R4, R37, R4, RZ ;  /* 0x0000000425047210 */ /* 0x000fe20007ffe0ff */
[----:B------:R-:W-:Y:S05]  /*25e0*/  BRA `(.L_x_597) ;  /* 0x0000016000007947 */ /* 0x000fea0003800000 */
.L_x_596:
        /* <DEDUP_REMOVED lines=22> */
.L_x_597:
[----:B------:R-:W-:Y:S05]  /*2750*/  BSYNC B0 ;  /* 0x0000000000007941 */ /* 0x000fea0003800000 */
.L_x_595:
        /* <DEDUP_REMOVED lines=38> */
[----:B------:R-:W-:Y:S05]  /*29c0*/  CALL.REL.NOINC `($__internal_12_$__cuda_sm20_div_s64) ;  /* 0x0000230000007944 */ /* 0x000fea0003c00000 */
        /* <DEDUP_REMOVED lines=12> */
.L_x_599:
        /* <DEDUP_REMOVED lines=23> */
.L_x_600:
[----:B------:R-:W-:Y:S05]  /*2c00*/  BSYNC B0 ;  /* 0x0000000000007941 */ /* 0x000fea0003800000 */
.L_x_598:
        /* <DEDUP_REMOVED lines=18> */
.L_x_602:
        /* <DEDUP_REMOVED lines=22> */
.L_x_603:
[----:B------:R-:W-:Y:S05]  /*2e90*/  BSYNC B0 ;  /* 0x0000000000007941 */ /* 0x000fea0003800000 */
.L_x_601:
        /* <DEDUP_REMOVED lines=20> */
.L_x_605:
        /* <DEDUP_REMOVED lines=23> */
.L_x_606:
[----:B------:R-:W-:Y:S05]  /*3150*/  BSYNC B0 ;  /* 0x0000000000007941 */ /* 0x000fea0003800000 */
.L_x_604:
        /* <DEDUP_REMOVED lines=25> */
[----:B------:R-:W-:Y:S05]  /*32f0*/  CALL.REL.NOINC `($__internal_12_$__cuda_sm20_div_s64) ;  /* 0x000019d000007944 */ /* 0x000fea0003c00000 */
        /* <DEDUP_REMOVED lines=12> */
.L_x_608:
        /* <DEDUP_REMOVED lines=23> */
.L_x_609:
[----:B------:R-:W-:Y:S05]  /*3530*/  BSYNC B0 ;  /* 0x0000000000007941 */ /* 0x000fea0003800000 */
.L_x_607:
        /* <DEDUP_REMOVED lines=29> */
.L_x_611:
        /* <DEDUP_REMOVED lines=23> */
.L_x_612:
[----:B------:R-:W-:Y:S05]  /*3880*/  BSYNC B0 ;  /* 0x0000000000007941 */ /* 0x000fea0003800000 */
.L_x_610:
        /* <DEDUP_REMOVED lines=20> */
.L_x_588:
[----:B------:R-:W-:-:S04]  /*39d0*/  LEA R2, P0, R32, c[0x0][0x200], 0x2 ;  /* 0x0000800020027a11 */ /* 0x000fc800078010ff */
[----:B------:R-:W-:-:S05]  /*39e0*/  LEA.HI.X R3, R32, c[0x0][0x204], R33, 0x2, P0 ;  /* 0x0000810020037a11 */ /* 0x000fca00000f1421 */
[----:B------:R0:W-:Y:S04]  /*39f0*/  STG.E [R2.64], R27 ;  /* 0x0000001b02007986 */ /* 0x0001e8000c10190e */
.L_x_587:
[----:B------:R-:W-:Y:S05]  /*3a00*/  BSYNC B1 ;  /* 0x0000000000017941 */ /* 0x000fea0003800000 */
.L_x_586:
[----:B------:R-:W1:Y:S01]  /*3a10*/  S2R R29, SR_TID.X ;  /* 0x00000000001d7919 */ /* 0x000e620000002100 */
[----:B------:R-:W-:Y:S01]  /*3a20*/  IMAD.MOV.U32 R15, RZ, RZ, c[0x0][0x314] ;  /* 0x0000c500ff0f7624 */ /* 0x000fe200078e00ff */
[----:B------:R-:W-:Y:S01]  /*3a30*/  CS2R R4, SRZ ;  /* 0x0000000000047805 */ /* 0x000fe2000001ff00 */
[----:B------:R-:W-:Y:S01]  /*3a40*/  CS2R R6, SRZ ;  /* 0x0000000000067805 */ /* 0x000fe2000001ff00 */
[----:B------:R-:W-:Y:S01]  /*3a50*/  CS2R R10, SRZ ;  /* 0x00000000000a7805 */ /* 0x000fe2000001ff00 */
[----:B------:R-:W-:Y:S01]  /*3a60*/  IMAD.MOV.U32 R12, RZ, RZ, RZ ;  /* 0x000000ffff0c7224 */ /* 0x000fe200078e00ff */
[----:B-1----:R-:W-:-:S04]  /*3a70*/  SHF.R.S32.HI R28, RZ, 0x1f, R29 ;  /* 0x0000001fff1c7819 */ /* 0x002fc8000001141d */
[CC--:B0-----:R-:W-:Y:S02]  /*3a80*/  LEA.HI R2, R28.reuse, R29.reuse, RZ, 0x2 ;  /* 0x0000001d1c027211 */ /* 0x0c1fe400078f10ff */
[----:B------:R-:W-:Y:S02]  /*3a90*/  LEA.HI R28, R28, R29, RZ, 0x3 ;  /* 0x0000001d1c1c7211 */ /* 0x000fe400078f18ff */
[----:B------:R-:W-:-:S05]  /*3aa0*/  LOP3.LUT R2, R2, 0xfffffffc, RZ, 0xc0, !PT ;  /* 0xfffffffc02027812 */ /* 0x000fca00078ec0ff */
[----:B------:R-:W-:-:S05]  /*3ab0*/  IMAD.IADD R0, R29, 0x1, -R2 ;  /* 0x000000011d007824 */ /* 0x000fca00078e0a02 */
[----:B------:R-:W-:-:S04]  /*3ac0*/  ISETP.GE.AND P0, PT, R0, c[0x0][0x314], PT ;  /* 0x0000c50000007a0c */ /* 0x000fc80003f06270 */
[----:B------:R-:W-:-:S13]  /*3ad0*/  ISETP.GT.OR P0, PT, R29, 0x3f, P0 ;  /* 0x0000003f1d00780c */ /* 0x000fda0000704670 */
[----:B------:R-:W-:Y:S02]  /*3ae0*/  @!P0 FADD.FTZ R8, -R27, R30 ;  /* 0x0000001e1b088221 */ /* 0x000fe40000010100 */
[----:B------:R-:W-:Y:S01]  /*3af0*/  @!P0 IMAD R9, R0, 0x44, R2 ;  /* 0x0000004400098824 */ /* 0x000fe200078e0202 */
[----:B------:R-:W-:Y:S01]  /*3b00*/  LOP3.LUT R0, R28, 0x3ffffff8, RZ, 0xc0, !PT ;  /* 0x3ffffff81c007812 */ /* 0x000fe200078ec0ff */
[----:B------:R-:W-:Y:S01]  /*3b10*/  @!P0 FMUL.FTZ R8, R8, 1.4426950216293334961 ;  /* 0x3fb8aa3b08088820 */ /* 0x000fe20000410000 */
[----:B------:R-:W-:Y:S01]  /*3b20*/  CS2R R2, SRZ ;  /* 0x0000000000027805 */ /* 0x000fe2000001ff00 */
[----:B------:R-:W-:Y:S02]  /*3b30*/  SHF.R.S32.HI R28, RZ, 0x3, R28 ;  /* 0x00000003ff1c7819 */ /* 0x000fe4000001141c */
[----:B------:R-:W-:Y:S02]  /*3b40*/  IMAD.IADD R29, R29, 0x1, -R0 ;  /* 0x000000011d1d7824 */ /* 0x000fe400078e0a00 */
[----:B------:R-:W0:Y:S01]  /*3b50*/  @!P0 MUFU.EX2 R8, R8 ;  /* 0x0000000800088308 */ /* 0x000e220000000800 */
[----:B------:R-:W-:-:S02]  /*3b60*/  IMAD.MOV.U32 R0, RZ, RZ, RZ ;  /* 0x000000ffff007224 */ /* 0x000fc400078e00ff */
[----:B------:R-:W-:Y:S01]  /*3b70*/  IMAD.SHL.U32 R29, R29, 0x4, RZ ;  /* 0x000000041d1d7824 */ /* 0x000fe200078e00ff */
[----:B0-----:R0:W-:Y:S04]  /*3b80*/  @!P0 STS [R9], R8 ;  /* 0x0000000809008388 */ /* 0x0011e80000000800 */
        /* <DEDUP_REMOVED lines=33> */
.L_x_615:
        /* <DEDUP_REMOVED lines=77> */
.L_x_614:
        /* <DEDUP_REMOVED lines=9> */
[----:B------:R-:W0:Y:S04]  /*4300*/  @!P0 LDG.E.128 R24, [R32.64] ;  /* 0x0000000e20188981 */ /* 0x000e28000c1e1d00 */
[----:B------:R0:W3:Y:S04]  /*4310*/  @!P0 LDG.E.128 R16, [R32.64+-0x100] ;  /* 0xffff000e20108981 */ /* 0x0000e8000c1e1d00 */
[----:B------:R0:W4:Y:S01]  /*4320*/  @!P0 LDG.E.128 R20, [R32.64+-0x80] ;  /* 0xffff800e20148981 */ /* 0x000122000c1e1d00 */
[----:B------:R-:W-:Y:S01]  /*4330*/  IADD3.X R31, R33, UR9, RZ, P1, !PT ;  /* 0x00000009211f7c10 */ /* 0x000fe20008ffe4ff */
[----:B0-----:R-:W-:-:S02]  /*4340*/  FFMA.FTZ R33, R24, R13, R4 ;  /* 0x0000000d18217223 */ /* 0x001fc40000010004 */
[-C--:B------:R-:W-:Y:S02]  /*4350*/  FFMA.FTZ R34, R25, R13.reuse, R3 ;  /* 0x0000000d19227223 */ /* 0x080fe40000010003 */
[-C--:B------:R-:W-:Y:S02]  /*4360*/  FFMA.FTZ R15, R26, R13.reuse, R2 ;  /* 0x0000000d1a0f7223 */ /* 0x080fe40000010002 */
[-C--:B------:R-:W-:Y:S02]  /*4370*/  FFMA.FTZ R0, R27, R13.reuse, R0 ;  /* 0x0000000d1b007223 */ /* 0x080fe40000010000 */
[-C--:B---3--:R-:W-:Y:S01]  /*4380*/  FFMA.FTZ R41, R16, R13.reuse, R12 ;  /* 0x0000000d10297223 */ /* 0x088fe2000001000c */
[----:B------:R-:W2:Y:S01]  /*4390*/  @!P0 LDG.E.128 R24, [R30.64] ;  /* 0x0000000e1e188981 */ /* 0x000ea2000c1e1d00 */
[-C--:B------:R-:W-:Y:S02]  /*43a0*/  FFMA.FTZ R42, R17, R13.reuse, R11 ;  /* 0x0000000d112a7223 */ /* 0x080fe4000001000b */
[----:B------:R-:W-:-:S02]  /*43b0*/  FFMA.FTZ R39, R18, R13, R10 ;  /* 0x0000000d12277223 */ /* 0x000fc4000001000a */
[-C--:B------:R-:W-:Y:S02]  /*43c0*/  FFMA.FTZ R40, R19, R13.reuse, R9 ;  /* 0x0000000d13287223 */ /* 0x080fe40000010009 */
[-C--:B----4-:R-:W-:Y:S01]  /*43d0*/  FFMA.FTZ R37, R20, R13.reuse, R8 ;  /* 0x0000000d14257223 */ /* 0x090fe20000010008 */
[----:B------:R-:W3:Y:S01]  /*43e0*/  @!P0 LDG.E.128 R16, [R30.64+-0x100] ;  /* 0xffff000e1e108981 */ /* 0x000ee2000c1e1d00 */
[-C--:B------:R-:W-:Y:S02]  /*43f0*/  FFMA.FTZ R38, R21, R13.reuse, R7 ;  /* 0x0000000d15267223 */ /* 0x080fe40000010007 */
[-C--:B------:R-:W-:Y:S02]  /*4400*/  FFMA.FTZ R35, R22, R13.reuse, R6 ;  /* 0x0000000d16237223 */ /* 0x080fe40000010006 */
[----:B------:R-:W-:Y:S02]  /*4410*/  FFMA.FTZ R36, R23, R13, R5 ;  /* 0x0000000d17247223 */ /* 0x000fe40000010005 */
[----:B------:R-:W4:Y:S01]  /*4420*/  @!P0 LDG.E.128 R20, [R30.64+-0x80] ;  /* 0xffff800e1e148981 */ /* 0x000f22000c1e1d00 */
        /* <DEDUP_REMOVED lines=19> */
.L_x_616:
        /* <DEDUP_REMOVED lines=10> */
.L_x_618:
[----:B------:R-:W-:Y:S05]  /*4600*/  BSYNC B0 ;  /* 0x0000000000007941 */ /* 0x000fea0003800000 */
.L_x_617:
        /* <DEDUP_REMOVED lines=13> */
.L_x_613:
        /* <DEDUP_REMOVED lines=72> */
[----:B------:R-:W-:Y:S01]  /*4b60*/  IMAD.IADD R15, R15, 0x1, R11 ;  /* 0x000000010f0f7824 */ /* 0x000fe200078e020b */
[----:B------:R-:W-:Y:S01]  /*4b70*/  IADD3 R11, R29, 0x40, RZ ;  /* 0x000000401d0b7810 */ /* 0x000fe20007ffe0ff */
        /* <DEDUP_REMOVED lines=21> */
        .weak           $__internal_12_$__cuda_sm20_div_s64
        .type           $__internal_12_$__cuda_sm20_div_s64,@function
        .size           $__internal_12_$__cuda_sm20_div_s64,(.L_x_6076 - $__internal_12_$__cuda_sm20_div_s64)
$__internal_12_$__cuda_sm20_div_s64:
        /* <DEDUP_REMOVED lines=83> */
[----:B------:R-:W-:Y:S05]  /*5200*/  RET.REL.NODEC R20 `(_ZN5flash32flash_fwd_splitkv_combine_kernelI23Flash_fwd_kernel_traitsILi96ELi64ELi128ELi4ELb0ELb0EN7cutlass6half_tE19Flash_kernel_traitsILi96ELi64ELi128ELi4ES3_EELi16ELi2ELb1EEEvNS_16Flash_fwd_paramsE) ;  /* 0xffffadf014007950 */ /* 0x000fea0003c3ffff */
.L_x_619:
        /* <DEDUP_REMOVED lines=15> */
.L_x_6076:


//--------------------- .text._ZN5flash32flash_fwd_splitkv_combine_kernelI23Flash_fwd_kernel_traitsILi96ELi64ELi128ELi4ELb0ELb0EN7cutlass6half_tE19Flash_kernel_traitsILi96ELi64ELi128ELi4ES3_EELi16ELi1ELb1EEEvNS_16Flash_fwd_paramsE --------------------------
	.section	.text._ZN5flash32flash_fwd_splitkv_combine_kernelI23Flash_fwd_kernel_traitsILi96ELi64ELi128ELi4ELb0ELb0EN7cutlass6half_tE19Flash_kernel_traitsILi96ELi64ELi128ELi4ES3_EELi16ELi1ELb1EEEvNS_16Flash_fwd_paramsE,"ax",@progbits
	.sectioninfo	@"SHI_REGISTERS=54"
	.align	128
        .global         _ZN5flash32flash_fwd_splitkv_combine_kernelI23Flash_fwd_kernel_traitsILi96ELi64ELi128ELi4ELb0ELb0EN7cutlass6half_tE19Flash_kernel_traitsILi96ELi64ELi128ELi4ES3_EELi16ELi1ELb1EEEvNS_16Flash_fwd_paramsE
        .type           _ZN5flash32flash_fwd_splitkv_combine_kernelI23Flash_fwd_kernel_traitsILi96ELi64ELi128ELi4ELb0ELb0EN7cutlass6half_tE19Flash_kernel_traitsILi96ELi64ELi128ELi4ES3_EELi16ELi1ELb1EEEvNS_16Flash_fwd_paramsE,@function
        .size           _ZN5flash32flash_fwd_splitkv_combine_kernelI23Flash_fwd_kernel_traitsILi96ELi64ELi128ELi4ELb0ELb0EN7cutlass6half_tE19Flash_kernel_traitsILi96ELi64ELi128ELi4ES3_EELi16ELi1ELb1EEEvNS_16Flash_fwd_paramsE,(.L_x_6077 - _ZN5flash32flash_fwd_splitkv_combine_kernelI23Flash_fwd_kernel_traitsILi96ELi64ELi128ELi4ELb0ELb0EN7cutlass6half_tE19Flash_kernel_traitsILi96ELi64ELi128ELi4ES3_EELi16ELi1ELb1EEEvNS_16Flash_fwd_paramsE)
        .other          _ZN5flash32flash_fwd_splitkv_combine_kernelI23Flash_fwd_kernel_traitsILi96ELi64ELi128ELi4ELb0ELb0EN7cutlass6half_tE19Flash_kernel_traitsILi96ELi64ELi128ELi4ES3_EELi16ELi1ELb1EEEvNS_16Flash_fwd_paramsE,@"STO_CUDA_ENTRY STV_DEFAULT"
_ZN5flash32flash_fwd_splitkv_combine_kernelI23Flash_fwd_kernel_traitsILi96ELi64ELi128ELi4ELb0ELb0EN7cutlass6half_tE19Flash_kernel_traitsILi96ELi64ELi128ELi4ES3_EELi16ELi1ELb1EEEvNS_16Flash_fwd_paramsE:
.text._ZN5flash32flash_fwd_splitkv_combine_kernelI23Flash_fwd_kernel_traitsILi96ELi64ELi128ELi4ELb0ELb0EN7cutlass6half_tE19Flash_kernel_traitsILi96ELi64ELi128ELi4ES3_EELi16ELi1ELb1EEEvNS_16Flash_fwd_paramsE:
[----:B------:R-:W-:Y:S02]  /*0000*/  MOV R1, c[0x0][0x28] ;  /* 0x00000a0000017a02 */ /* 0x000fe40000000f00 */
[----:B------:R-:W-:Y:S01]  /*0010*/  ULDC UR9, c[0x0][0x1c0] ;  /* 0x0000700000097ab9 */ /* 0x000fe20000000800 */
[----:B------:R-:W0:Y:S01]  /*0020*/  S2UR UR10, SR_CTAID.X ;  /* 0x00000000000a79c3 */ /* 0x000e220000002500 */
[----:B------:R-:W-:Y:S02]  /*0030*/  ULDC.64 UR6, c[0x0][0x210] ;  /* 0x0000840000067ab9 */ /* 0x000fe40000000a00 */
[----:B------:R-:W-:Y:S02]  /*0040*/  UIMAD UR6, UR9, UR6, URZ ;  /* 0x00000006090672a4 */ /* 0x000fe4000f8e023f */
[----:B------:R-:W-:Y:S02]  /*0050*/  USHF.R.S32.HI UR5, URZ, 0x1f, UR7 ;  /* 0x0000001f3f057899 */ /* 0x000fe40008011407 */
[----:B------:R-:W-:Y:S02]  /*0060*/  UIMAD UR11, UR6, UR7, URZ ;  /* 0x00000007060b72a4 */ /* 0x000fe4000f8e023f */
[----:B------:R-:W-:-:S02]  /*0070*/  USHF.R.S32.HI UR9, URZ, 0x1f, UR9 ;  /* 0x0000001f3f097899 */ /* 0x000fc40008011409 */
[----:B------:R-:W-:Y:S02]  /*0080*/  USHF.R.S32.HI UR8, URZ, 0x1f, UR11 ;  /* 0x0000001f3f087899 */ /* 0x000fe4000801140b */
[----:B------:R-:W-:-:S04]  /*0090*/  UISETP.LT.U32.AND UP0, UPT, UR11, UR7, UPT ;  /* 0x000000070b00728c */ /* 0x000fc8000bf01070 */
[----:B------:R-:W-:-:S04]  /*00a0*/  UISETP.LT.AND.EX UP0, UPT, UR8, UR5, UPT, UP0 ;  /* 0x000000050800728c */ /* 0x000fc8000bf01300 */
[----:B------:R-:W-:Y:S02]  /*00b0*/  USEL UR5, UR8, UR5, UP0 ;  /* 0x0000000508057287 */ /* 0x000fe40008000000 */
[----:B------:R-:W-:Y:S02]  /*00c0*/  USEL UR6, UR11, UR7, UP0 ;  /* 0x000000070b067287 */ /* 0x000fe40008000000 */
[----:B------:R-:W-:Y:S02]  /*00d0*/  ULOP3.LUT UR4, UR8, UR5, URZ, 0xfc, !UPT ;  /* 0x0000000508047292 */ /* 0x000fe4000f8efc3f */
[----:B0-----:R-:W-:-:S04]  /*00e0*/  USHF.L.U32 UR10, UR10, 0x4, URZ ;  /* 0x000000040a0a7899 */ /* 0x001fc8000800063f */
        /* <DEDUP_REMOVED lines=8> */
[----:B------:R-:W-:Y:S05]  /*0170*/  CALL.REL.NOINC `($__internal_13_$__cuda_sm20_div_s64) ;  /* 0x00004bb000007944 */ /* 0x000fea0003c00000 */
[----:B------:R-:W-:Y:S05]  /*0180*/  BRA `(.L_x_621) ;  /* 0x0000017000007947 */ /* 0x000fea0003800000 */
.L_x_620:
        /* <DEDUP_REMOVED lines=21> */
[----:B------:R-:W-:-:S06]  /*02e0*/  @!UP0 ULOP3.LUT UR12, URZ, UR6, URZ, 0x33, !UPT ;  /* 0x000000063f0c8292 */ /* 0x000fcc000f8e333f */
[----:B------:R-:W-:-:S05]  /*02f0*/  IMAD.U32 R18, RZ, RZ, UR12 ;  /* 0x0000000cff127e24 */ /* 0x000fca000f8e00ff */
.L_x_621:
        /* <DEDUP_REMOVED lines=11> */
[----:B------:R-:W-:Y:S05]  /*03b0*/  CALL.REL.NOINC `($__internal_13_$__cuda_sm20_div_s64) ;  /* 0x0000497000007944 */ /* 0x000fea0003c00000 */
[----:B------:R-:W-:Y:S02]  /*03c0*/  MOV R8, R18 ;  /* 0x0000001200087202 */ /* 0x000fe40000000f00 */
[----:B------:R-:W-:Y:S01]  /*03d0*/  MOV R9, R19 ;  /* 0x0000001300097202 */ /* 0x000fe20000000f00 */
[----:B------:R-:W-:Y:S05]  /*03e0*/  BRA `(.L_x_624) ;  /* 0x0000013000007947 */ /* 0x000fea0003800000 */
.L_x_623:
        /* <DEDUP_REMOVED lines=19> */
.L_x_624:
[----:B------:R-:W-:Y:S05]  /*0520*/  BSYNC B0 ;  /* 0x0000000000007941 */ /* 0x000fea0003800000 */
.L_x_622:
[----:B------:R-:W-:Y:S01]  /*0530*/  IABS R5, c[0x0][0x214] ;  /* 0x0000850000057a13 */ /* 0x000fe20000000000 */
[----:B------:R-:W-:Y:S01]  /*0540*/  IMAD.MOV.U32 R0, RZ, RZ, c[0x0][0x214] ;  /* 0x00008500ff007624 */ /* 0x000fe200078e00ff */
[----:B------:R-:W-:Y:S01]  /*0550*/  BSSY B0, `(.L_x_625) ;  /* 0x000003b000007945 */ /* 0x000fe20003800000 */
[----:B------:R-:W-:Y:S01]  /*0560*/  IMAD.MOV.U32 R6, RZ, RZ, RZ ;  /* 0x000000ffff067224 */ /* 0x000fe200078e00ff */
[----:B------:R-:W0:Y:S02]  /*0570*/  I2F.RP R10, R5 ;  /* 0x00000005000a7306 */ /* 0x000e240000209400 */
[----:B------:R-:W-:-:S06]  /*0580*/  IADD3 R0, R5, -0x1, R0 ;  /* 0xffffffff05007810 */ /* 0x000fcc0007ffe000 */
[----:B0-----:R-:W0:Y:S02]  /*0590*/  MUFU.RCP R7, R10 ;  /* 0x0000000a00077308 */ /* 0x001e240000001000 */
[----:B0-----:R-:W-:-:S06]  /*05a0*/  IADD3 R7, R7, 0xffffffe, RZ ;  /* 0x0ffffffe07077810 */ /* 0x001fcc0007ffe0ff */
[----:B------:R-:W0:Y:S02]  /*05b0*/  F2I.FTZ.U32.TRUNC.NTZ R7, R7 ;  /* 0x0000000700077305 */ /* 0x000e24000021f000 */
[----:B0-----:R-:W-:-:S04]  /*05c0*/  IMAD.MOV R2, RZ, RZ, -R7 ;  /* 0x000000ffff027224 */ /* 0x001fc800078e0a07 */
        /* <DEDUP_REMOVED lines=30> */
[----:B------:R-:W-:Y:S05]  /*07b0*/  CALL.REL.NOINC `($__internal_13_$__cuda_sm20_div_s64) ;  /* 0x0000457000007944 */ /* 0x000fea0003c00000 */
[----:B------:R-:W-:Y:S05]  /*07c0*/  BRA `(.L_x_627) ;  /* 0x0000013000007947 */ /* 0x000fea0003800000 */
.L_x_626:
        /* <DEDUP_REMOVED lines=19> */
.L_x_627:
[----:B------:R-:W-:Y:S05]  /*0900*/  BSYNC B0 ;  /* 0x0000000000007941 */ /* 0x000fea0003800000 */
.L_x_625:
        /* <DEDUP_REMOVED lines=22> */
[----:B------:R-:W-:Y:S01]  /*0a70*/  IMAD R3, R4, R3, R5 ;  /* 0x0000000304037224 */ /* 0x000fe200078e0205 */
[C---:B------:R-:W-:Y:S01]  /*0a80*/  IADD3 R5, R0.reuse, -0x1, RZ ;  /* 0xffffffff00057810 */ /* 0x040fe20007ffe0ff */
[----:B------:R-:W-:-:S03]  /*0a90*/  IMAD R0, R0, c[0x0][0x214], RZ ;  /* 0x0000850000007a24 */ /* 0x000fc600078e02ff */
[----:B------:R-:W-:-:S13]  /*0aa0*/  ISETP.GT.U32.AND P1, PT, R4, R3, PT ;  /* 0x000000030400720c */ /* 0x000fda0003f24070 */
[----:B------:R-:W-:Y:S01]  /*0ab0*/  @!P1 IMAD.IADD R3, R3, 0x1, -R4 ;  /* 0x0000000103039824 */ /* 0x000fe200078e0a04 */
[----:B------:R-:W-:Y:S02]  /*0ac0*/  @!P1 IADD3 R2, R2, 0x1, RZ ;  /* 0x0000000102029810 */ /* 0x000fe40007ffe0ff */
[----:B------:R-:W-:Y:S02]  /*0ad0*/  ISETP.NE.AND P1, PT, RZ, c[0x0][0x214], PT ;  /* 0x00008500ff007a0c */ /* 0x000fe40003f25270 */
[----:B------:R-:W-:-:S13]  /*0ae0*/  ISETP.GE.U32.AND P0, PT, R3, R4, PT ;  /* 0x000000040300720c */ /* 0x000fda0003f06070 */
        /* <DEDUP_REMOVED lines=43> */
[----:B------:R-:W-:Y:S02]  /*0da0*/  MOV R34, R18 ;  /* 0x0000001200227202 */ /* 0x000fe40000000f00 */
[----:B------:R-:W-:Y:S01]  /*0db0*/  MOV R35, R19 ;  /* 0x0000001300237202 */ /* 0x000fe20000000f00 */
[----:B------:R-:W-:Y:S05]  /*0dc0*/  BRA `(.L_x_630) ;  /* 0x0000013000007947 */ /* 0x000fea0003800000 */
.L_x_629:
        /* <DEDUP_REMOVED lines=19> */
.L_x_630:
[----:B------:R-:W-:Y:S05]  /*0f00*/  BSYNC B0 ;  /* 0x0000000000007941 */ /* 0x000fea0003800000 */
.L_x_628:
        /* <DEDUP_REMOVED lines=16> */
[----:B------:R-:W-:-:S05]  /*1010*/  IMAD R4, R10, R4, R7 ;  /* 0x000000040a047224 */ /* 0x000fca00078e0207 */
[----:B------:R-:W-:-:S13]  /*1020*/  ISETP.GT.U32.AND P1, PT, R11, R4, PT ;  /* 0x000000040b00720c */ /* 0x000fda0003f24070 */
[----:B------:R-:W-:Y:S01]  /*1030*/  @!P1 IMAD.IADD R4, R4, 0x1, -R11 ;  /* 0x0000000104049824 */ /* 0x000fe200078e0a0b */
[----:B------:R-:W-:Y:S02]  /*1040*/  @!P1 IADD3 R10, R10, 0x1, RZ ;  /* 0x000000010a0a9810 */ /* 0x000fe40007ffe0ff */
[----:B------:R-:W-:Y:S02]  /*1050*/  ISETP.NE.AND P1, PT, R0, RZ, PT ;  /* 0x000000ff0000720c */ /* 0x000fe40003f25270 */
        /* <DEDUP_REMOVED lines=21> */
.L_x_632:
        /* <DEDUP_REMOVED lines=19> */
.L_x_633:
[----:B------:R-:W-:Y:S05]  /*12e0*/  BSYNC B0 ;  /* 0x0000000000007941 */ /* 0x000fea0003800000 */
.L_x_631:
        /* <DEDUP_REMOVED lines=16> */
[----:B------:R-:W-:Y:S01]  /*13f0*/  IABS R6, c[0x0][0x1c0] ;  /* 0x0000700000067a13 */ /* 0x000fe20000000000 */
[----:B------:R-:W-:-:S03]  /*1400*/  IMAD.HI.U32 R9, R7, R4, RZ ;  /* 0x0000000407097227 */ /* 0x000fc600078e00ff */
[----:B------:R-:W0:Y:S01]  /*1410*/  I2F.U32.RP R17, R6 ;  /* 0x0000000600117306 */ /* 0x000e220000209000 */
[----:B------:R-:W-:-:S04]  /*1420*/  IMAD.MOV R7, RZ, RZ, -R9 ;  /* 0x000000ffff077224 */ /* 0x000fc800078e0a09 */
[----:B------:R-:W-:Y:S01]  /*1430*/  IMAD R7, R8, R7, R4 ;  /* 0x0000000708077224 */ /* 0x000fe200078e0204 */
[----:B------:R-:W-:Y:S02]  /*1440*/  SHF.R.S32.HI R4, RZ, 0x1f, R0 ;  /* 0x0000001fff047819 */ /* 0x000fe40000011400 */
[----:B------:R-:W-:Y:S02]  /*1450*/  LEA.HI.SX32 R0, R0, 0x1, 0x1 ;  /* 0x0000000100007811 */ /* 0x000fe400078f0aff */
[----:B------:R-:W-:Y:S01]  /*1460*/  ISETP.GT.U32.AND P0, PT, R8, R7, PT ;  /* 0x000000070800720c */ /* 0x000fe20003f04070 */
[----:B------:R-:W-:Y:S01]  /*1470*/  @!P3 IMAD.MOV R0, RZ, RZ, R4 ;  /* 0x000000ffff00b224 */ /* 0x000fe200078e0204 */
[----:B0-----:R-:W0:Y:S11]  /*1480*/  MUFU.RCP R24, R17 ;  /* 0x0000001100187308 */ /* 0x001e360000001000 */
[----:B------:R-:W-:Y:S01]  /*1490*/  @!P0 IMAD.IADD R7, R7, 0x1, -R8 ;  /* 0x0000000107078824 */ /* 0x000fe200078e0a08 */
[----:B------:R-:W-:-:S02]  /*14a0*/  @!P0 IADD3 R9, R9, 0x1, RZ ;  /* 0x0000000109098810 */ /* 0x000fc40007ffe0ff */
[----:B------:R-:W-:Y:S02]  /*14b0*/  ISETP.NE.AND P0, PT, RZ, c[0x0][0x214], PT ;  /* 0x00008500ff007a0c */ /* 0x000fe40003f05270 */
[----:B------:R-:W-:Y:S02]  /*14c0*/  ISETP.GE.U32.AND P2, PT, R7, R8, PT ;  /* 0x000000080700720c */ /* 0x000fe40003f46070 */
[----:B0-----:R-:W-:-:S04]  /*14d0*/  IADD3 R24, R24, 0xffffffe, RZ ;  /* 0x0ffffffe18187810 */ /* 0x001fc80007ffe0ff */
[----:B------:R-:W0:Y:S07]  /*14e0*/  F2I.FTZ.U32.TRUNC.NTZ R25, R24 ;  /* 0x0000001800197305 */ /* 0x000e2e000021f000 */
[----:B------:R-:W-:-:S05]  /*14f0*/  @P2 IADD3 R9, R9, 0x1, RZ ;  /* 0x0000000109092810 */ /* 0x000fca0007ffe0ff */
[----:B------:R-:W-:Y:S01]  /*1500*/  @!P1 IMAD.MOV R9, RZ, RZ, -R9 ;  /* 0x000000ffff099224 */ /* 0x000fe200078e0a09 */
[----:B------:R-:W-:-:S05]  /*1510*/  @!P0 LOP3.LUT R9, RZ, c[0x0][0x214], RZ, 0x33, !PT ;  /* 0x00008500ff098a12 */ /* 0x000fca00078e33ff */
[----:B------:R-:W-:Y:S02]  /*1520*/  IMAD R0, R0, R9, RZ ;  /* 0x0000000900007224 */ /* 0x000fe400078e02ff */
[----:B0-----:R-:W-:Y:S02]  /*1530*/  IMAD.MOV R7, RZ, RZ, -R25 ;  /* 0x000000ffff077224 */ /* 0x001fe400078e0a19 */
[----:B------:R-:W-:Y:S01]  /*1540*/  IMAD.MOV.U32 R24, RZ, RZ, RZ ;  /* 0x000000ffff187224 */ /* 0x000fe200078e00ff */
[-C--:B------:R-:W-:Y:S02]  /*1550*/  IABS R8, R0.reuse ;  /* 0x0000000000087213 */ /* 0x080fe40000000000 */
[----:B------:R-:W-:Y:S02]  /*1560*/  IABS R23, R0 ;  /* 0x0000000000177213 */ /* 0x000fe40000000000 */
[----:B------:R-:W0:Y:S01]  /*1570*/  I2F.RP R22, R8 ;  /* 0x0000000800167306 */ /* 0x000e220000209400 */
[----:B------:R-:W-:-:S02]  /*1580*/  IMAD.IADD R5, R5, 0x1, R8 ;  /* 0x0000000105057824 */ /* 0x000fc400078e0208 */
[----:B------:R-:W-:-:S03]  /*1590*/  IMAD.MOV R23, RZ, RZ, -R23 ;  /* 0x000000ffff177224 */ /* 0x000fc600078e0a17 */
[----:B------:R-:W-:Y:S02]  /*15a0*/  IABS R17, R5 ;  /* 0x0000000500117213 */ /* 0x000fe40000000000 */
[----:B0-----:R-:W0:Y:S02]  /*15b0*/  MUFU.RCP R4, R22 ;  /* 0x0000001600047308 */ /* 0x001e240000001000 */
[----:B0-----:R-:W-:-:S06]  /*15c0*/  IADD3 R4, R4, 0xffffffe, RZ ;  /* 0x0ffffffe04047810 */ /* 0x001fcc0007ffe0ff */
[----:B------:R-:W0:Y:S02]  /*15d0*/  F2I.FTZ.U32.TRUNC.NTZ R21, R4 ;  /* 0x0000000400157305 */ /* 0x000e24000021f000 */
[----:B0-----:R-:W-:Y:S01]  /*15e0*/  IMAD.MOV R9, RZ, RZ, -R21 ;  /* 0x000000ffff097224 */ /* 0x001fe200078e0a15 */
[----:B------:R-:W-:-:S03]  /*15f0*/  IABS R4, c[0x0][0x1c0] ;  /* 0x0000700000047a13 */ /* 0x000fc60000000000 */
[----:B------:R-:W-:Y:S02]  /*1600*/  IMAD R10, R9, R8, RZ ;  /* 0x00000008090a7224 */ /* 0x000fe400078e02ff */
[----:B------:R-:W-:Y:S02]  /*1610*/  IMAD.MOV R4, RZ, RZ, -R4 ;  /* 0x000000ffff047224 */ /* 0x000fe400078e0a04 */
[----:B------:R-:W-:Y:S01]  /*1620*/  IMAD.HI.U32 R10, R21, R10, R20 ;  /* 0x0000000a150a7227 */ /* 0x000fe200078e0014 */
[----:B------:R-:W-:Y:S02]  /*1630*/  IABS R21, R3 ;  /* 0x0000000300157213 */ /* 0x000fe40000000000 */
[----:B------:R-:W-:Y:S01]  /*1640*/  LOP3.LUT R3, R3, c[0x0][0x1c0], RZ, 0x3c, !PT ;  /* 0x0000700003037a12 */ /* 0x000fe200078e3cff */
[----:B------:R-:W-:Y:S02]  /*1650*/  IMAD R20, R7, R6, RZ ;  /* 0x0000000607147224 */ /* 0x000fe400078e02ff */
[----:B------:R-:W-:-:S04]  /*1660*/  IMAD.HI.U32 R10, R10, R17, RZ ;  /* 0x000000110a0a7227 */ /* 0x000fc800078e00ff */
[----:B------:R-:W-:-:S04]  /*1670*/  IMAD.HI.U32 R20, R25, R20, R24 ;  /* 0x0000001419147227 */ /* 0x000fc800078e0018 */
[----:B------:R-:W-:Y:S02]  /*1680*/  IMAD R23, R10, R23, R17 ;  /* 0x000000170a177224 */ /* 0x000fe400078e0211 */
[----:B------:R-:W-:-:S03]  /*1690*/  IMAD.HI.U32 R7, R20, R21, RZ ;  /* 0x0000001514077227 */ /* 0x000fc600078e00ff */
[----:B------:R-:W-:Y:S01]  /*16a0*/  ISETP.GT.U32.AND P0, PT, R8, R23, PT ;  /* 0x000000170800720c */ /* 0x000fe20003f04070 */
[----:B------:R-:W-:Y:S02]  /*16b0*/  IMAD R21, R7, R4, R21 ;  /* 0x0000000407157224 */ /* 0x000fe400078e0215 */
[----:B------:R-:W-:-:S03]  /*16c0*/  IMAD.HI.U32 R9, R20, R17, RZ ;  /* 0x0000001114097227 */ /* 0x000fc600078e00ff */
[C---:B------:R-:W-:Y:S01]  /*16d0*/  ISETP.GT.U32.AND P3, PT, R6.reuse, R21, PT ;  /* 0x000000150600720c */ /* 0x040fe20003f64070 */
[----:B------:R-:W-:Y:S01]  /*16e0*/  IMAD R17, R9, R4, R17 ;  /* 0x0000000409117224 */ /* 0x000fe200078e0211 */
[C---:B------:R-:W-:Y:S02]  /*16f0*/  LOP3.LUT R4, R5.reuse, R8, RZ, 0x3c, !PT ;  /* 0x0000000805047212 */ /* 0x040fe400078e3cff */
[----:B------:R-:W-:Y:S02]  /*1700*/  LOP3.LUT R5, R5, c[0x0][0x1c0], RZ, 0x3c, !PT ;  /* 0x0000700005057a12 */ /* 0x000fe400078e3cff */
[----:B------:R-:W-:Y:S01]  /*1710*/  ISETP.GT.U32.AND P1, PT, R6, R17, PT ;  /* 0x000000110600720c */ /* 0x000fe20003f24070 */
[----:B------:R-:W-:Y:S01]  /*1720*/  @!P0 IMAD.IADD R23, R23, 0x1, -R8 ;  /* 0x0000000117178824 */ /* 0x000fe200078e0a08 */
[----:B------:R-:W-:Y:S02]  /*1730*/  ISETP.GE.AND P4, PT, R4, RZ, PT ;  /* 0x000000ff0400720c */ /* 0x000fe40003f86270 */
[----:B------:R-:W0:Y:S01]  /*1740*/  S2R R4, SR_TID.X ;  /* 0x0000000000047919 */ /* 0x000e220000002100 */
[----:B------:R-:W-:-:S02]  /*1750*/  @!P0 IADD3 R10, R10, 0x1, RZ ;  /* 0x000000010a0a8810 */ /* 0x000fc40007ffe0ff */
[--C-:B------:R-:W-:Y:S01]  /*1760*/  @!P3 IMAD.IADD R21, R21, 0x1, -R6.reuse ;  /* 0x000000011515b824 */ /* 0x100fe200078e0a06 */
[----:B------:R-:W-:Y:S02]  /*1770*/  ISETP.GE.U32.AND P2, PT, R23, R8, PT ;  /* 0x000000081700720c */ /* 0x000fe40003f46070 */
[----:B------:R-:W-:Y:S02]  /*1780*/  @!P3 IADD3 R7, R7, 0x1, RZ ;  /* 0x000000010707b810 */ /* 0x000fe40007ffe0ff */
[-C--:B------:R-:W-:Y:S01]  /*1790*/  ISETP.GE.U32.AND P6, PT, R21, R6.reuse, PT ;  /* 0x000000061500720c */ /* 0x080fe20003fc6070 */
[----:B------:R-:W-:Y:S01]  /*17a0*/  @!P1 IMAD.IADD R17, R17, 0x1, -R6 ;  /* 0x0000000111119824 */ /* 0x000fe200078e0a06 */
[----:B------:R-:W-:Y:S01]  /*17b0*/  ISETP.GE.AND P0, PT, R3, RZ, PT ;  /* 0x000000ff0300720c */ /* 0x000fe20003f06270 */
[----:B------:R-:W-:Y:S01]  /*17c0*/  IMAD.MOV.U32 R3, RZ, RZ, c[0x0][0x214] ;  /* 0x00008500ff037624 */ /* 0x000fe200078e00ff */
[----:B------:R-:W-:Y:S02]  /*17d0*/  ISETP.GT.AND P3, PT, R2, RZ, PT ;  /* 0x000000ff0200720c */ /* 0x000fe40003f64270 */
[----:B------:R-:W-:-:S02]  /*17e0*/  ISETP.GE.U32.AND P5, PT, R17, R6, PT ;  /* 0x000000061100720c */ /* 0x000fc40003fa6070 */
[----:B------:R-:W-:Y:S02]  /*17f0*/  @!P1 IADD3 R9, R9, 0x1, RZ ;  /* 0x0000000109099810 */ /* 0x000fe40007ffe0ff */
[----:B------:R-:W-:Y:S02]  /*1800*/  @P2 IADD3 R10, R10, 0x1, RZ ;  /* 0x000000010a0a2810 */ /* 0x000fe40007ffe0ff */
[----:B------:R-:W-:Y:S02]  /*1810*/  ISETP.GE.AND P2, PT, R5, RZ, PT ;  /* 0x000000ff0500720c */ /* 0x000fe40003f46270 */
[----:B------:R-:W-:Y:S01]  /*1820*/  @P6 IADD3 R7, R7, 0x1, RZ ;  /* 0x0000000107076810 */ /* 0x000fe20007ffe0ff */
[----:B------:R-:W-:Y:S01]  /*1830*/  @!P4 IMAD.MOV R10, RZ, RZ, -R10 ;  /* 0x000000ffff0ac224 */ /* 0x000fe200078e0a0a */
[----:B------:R-:W-:Y:S02]  /*1840*/  ISETP.NE.AND P6, PT, R0, RZ, PT ;  /* 0x000000ff0000720c */ /* 0x000fe40003fc5270 */
[----:B------:R-:W-:Y:S01]  /*1850*/  ISETP.NE.AND P4, PT, RZ, c[0x0][0x1c0], PT ;  /* 0x00007000ff007a0c */ /* 0x000fe20003f85270 */
[----:B------:R-:W-:Y:S01]  /*1860*/  IMAD.MOV.U32 R21, RZ, RZ, R7 ;  /* 0x000000ffff157224 */ /* 0x000fe200078e0007 */
[----:B0-----:R-:W-:-:S02]  /*1870*/  SHF.R.S32.HI R7, RZ, 0x1f, R4 ;  /* 0x0000001fff077819 */ /* 0x001fc40000011404 */
[----:B------:R-:W-:Y:S01]  /*1880*/  LOP3.LUT R6, RZ, c[0x0][0x1c0], RZ, 0x33, !PT ;  /* 0x00007000ff067a12 */ /* 0x000fe200078e33ff */
[----:B------:R-:W-:Y:S01]  /*1890*/  @!P0 IMAD.MOV R21, RZ, RZ, -R21 ;  /* 0x000000ffff158224 */ /* 0x000fe200078e0a15 */
[----:B------:R-:W-:Y:S02]  /*18a0*/  @P5 IADD3 R9, R9, 0x1, RZ ;  /* 0x0000000109095810 */ /* 0x000fe40007ffe0ff */
[----:B------:R-:W-:Y:S02]  /*18b0*/  SHF.R.S32.HI R5, RZ, 0x1f, R2 ;  /* 0x0000001fff057819 */ /* 0x000fe40000011402 */
[----:B------:R-:W-:Y:S02]  /*18c0*/  LEA.HI R7, R7, R4, RZ, 0x4 ;  /* 0x0000000407077211 */ /* 0x000fe400078f20ff */
[----:B------:R-:W-:Y:S02]  /*18d0*/  @!P6 LOP3.LUT R10, RZ, R8, RZ, 0x33, !PT ;  /* 0x00000008ff0ae212 */ /* 0x000fe400078e33ff */
[----:B------:R-:W-:Y:S01]  /*18e0*/  SEL R20, R6, R21, !P4 ;  /* 0x0000001506147207 */ /* 0x000fe20006000000 */
[----:B------:R-:W-:Y:S01]  /*18f0*/  IMAD.MOV.U32 R21, RZ, RZ, R9 ;  /* 0x000000ffff157224 */ /* 0x000fe200078e0009 */
[----:B------:R-:W-:Y:S01]  /*1900*/  LEA.HI.SX32 R17, R2, 0x1, 0x1 ;  /* 0x0000000102117811 */ /* 0x000fe200078f0aff */
[----:B------:R-:W-:Y:S01]  /*1910*/  @!P3 IMAD.MOV R17, RZ, RZ, R5 ;  /* 0x000000ffff11b224 */ /* 0x000fe200078e0205 */
[----:B------:R-:W-:Y:S01]  /*1920*/  ISETP.LT.U32.AND P0, PT, R18, R10, PT ;  /* 0x0000000a1200720c */ /* 0x000fe20003f01070 */
[----:B------:R-:W-:Y:S01]  /*1930*/  @!P2 IMAD.MOV R21, RZ, RZ, -R21 ;  /* 0x000000ffff15a224 */ /* 0x000fe200078e0a15 */
[----:B------:R-:W-:-:S02]  /*1940*/  SHF.R.S32.HI R9, RZ, 0x1f, R10 ;  /* 0x0000001fff097819 */ /* 0x000fc4000001140a */
[----:B------:R-:W-:Y:S02]  /*1950*/  SHF.R.S32.HI R5, RZ, 0x4, R7 ;  /* 0x00000004ff057819 */ /* 0x000fe40000011407 */
[----:B------:R-:W-:Y:S02]  /*1960*/  ISETP.LT.AND.EX P2, PT, R19, R9, PT, P0 ;  /* 0x000000091300720c */ /* 0x000fe40003f41300 */
[----:B------:R-:W-:Y:S02]  /*1970*/  ISETP.GE.AND P0, PT, R5, c[0x0][0x314], PT ;  /* 0x0000c50005007a0c */ /* 0x000fe40003f06270 */
[----:B------:R-:W-:Y:S02]  /*1980*/  ISETP.NE.AND P1, PT, RZ, UR4, PT ;  /* 0x00000004ff007c0c */ /* 0x000fe4000bf25270 */
[----:B------:R-:W-:Y:S02]  /*1990*/  LOP3.LUT R7, R7, 0xfffffff0, RZ, 0xc0, !PT ;  /* 0xfffffff007077812 */ /* 0x000fe400078ec0ff */
[----:B------:R-:W-:-:S02]  /*19a0*/  SEL R3, R3, 0x1, !P1 ;  /* 0x0000000103037807 */ /* 0x000fc40004800000 */
[----:B------:R-:W-:Y:S02]  /*19b0*/  SEL R6, R6, R21, !P4 ;  /* 0x0000001506067207 */ /* 0x000fe40006000000 */
[----:B------:R-:W-:Y:S01]  /*19c0*/  SEL R10, R18, R10, P2 ;  /* 0x0000000a120a7207 */ /* 0x000fe20001000000 */
[----:B------:R-:W-:Y:S01]  /*19d0*/  IMAD R8, R20, R3, RZ ;  /* 0x0000000314087224 */ /* 0x000fe200078e02ff */
[----:B------:R-:W-:Y:S01]  /*19e0*/  SEL R9, R19, R9, P2 ;  /* 0x0000000913097207 */ /* 0x000fe20001000000 */
[----:B------:R-:W-:Y:S02]  /*19f0*/  IMAD.IADD R20, R4, 0x1, -R7 ;  /* 0x0000000104147824 */ /* 0x000fe400078e0a07 */
[----:B------:R-:W-:Y:S02]  /*1a00*/  IMAD R8, R17, R8, RZ ;  /* 0x0000000811087224 */ /* 0x000fe400078e02ff */
[----:B------:R-:W-:Y:S01]  /*1a10*/  IMAD.MOV.U32 R17, RZ, RZ, -0x800000 ;  /* 0xff800000ff117424 */ /* 0x000fe200078e00ff */
        /* <DEDUP_REMOVED lines=18> */
.L_x_635:
[----:B------:R-:W-:Y:S05]  /*1b40*/  BSYNC B0 ;  /* 0x0000000000007941 */ /* 0x000fea0003800000 */
.L_x_634:
[----:B------:R-:W-:Y:S01]  /*1b50*/  ISETP.GT.AND P0, PT, R4, 0x1f, PT ;  /* 0x0000001f0400780c */ /* 0x000fe20003f04270 */
[----:B------:R-:W-:Y:S01]  /*1b60*/  IMAD.MOV.U32 R29, RZ, RZ, -0x800000 ;  /* 0xff800000ff1d7424 */ /* 0x000fe200078e00ff */
[----:B------:R-:W-:Y:S01]  /*1b70*/  ISETP.GT.AND P3, PT, R0, RZ, PT ;  /* 0x000000ff0000720c */ /* 0x000fe20003f64270 */
[----:B------:R-:W-:Y:S01]  /*1b80*/  IMAD R6, R6, R3, RZ ;  /* 0x0000000306067224 */ /* 0x000fe200078e02ff */
[----:B------:R-:W-:Y:S01]  /*1b90*/  BSSY B1, `(.L_x_636) ;  /* 0x00001eb000017945 */ /* 0x000fe20003800000 */
[----:B------:R-:W-:-:S08]  /*1ba0*/  IMAD.MOV.U32 R26, RZ, RZ, 0x7f800000 ;  /* 0x7f800000ff1a7424 */ /* 0x000fd000078e00ff */
[----:B------:R-:W-:Y:S01]  /*1bb0*/  @!P0 IMAD R20, R5, 0x11, R20 ;  /* 0x0000001105148824 */ /* 0x000fe200078e0214 */
[----:B------:R-:W-:-:S04]  /*1bc0*/  @!P0 LEA.HI R7, R4, R4, RZ, 0x1 ;  /* 0x0000000404078211 */ /* 0x000fc800078f08ff */
[----:B-----5:R1:W-:Y:S01]  /*1bd0*/  @!P0 STS [R20.X4], R17 ;  /* 0x0000001114008388 */ /* 0x0203e20000004800 */
[C---:B0-----:R-:W-:Y:S01]  /*1be0*/  @!P0 LOP3.LUT R19, R7.reuse, 0xfffffffe, RZ, 0xc0, !PT ;  /* 0xfffffffe07138812 */ /* 0x041fe200078ec0ff */
[----:B------:R-:W-:-:S04]  /*1bf0*/  @!P0 IMAD.SHL.U32 R7, R7, 0x2, RZ ;  /* 0x0000000207078824 */ /* 0x000fc800078e00ff */
[----:B------:R-:W-:Y:S01]  /*1c00*/  @!P0 IMAD.IADD R18, R4, 0x1, -R19 ;  /* 0x0000000104128824 */ /* 0x000fe200078e0a13 */
[----:B------:R-:W-:Y:S02]  /*1c10*/  @!P0 LOP3.LUT R7, R7, 0xfffffffc, RZ, 0xc0, !PT ;  /* 0xfffffffc07078812 */ /* 0x000fe400078ec0ff */
[----:B------:R-:W-:-:S03]  /*1c20*/  SHF.R.S32.HI R19, RZ, 0x1f, R0 ;  /* 0x0000001fff137819 */ /* 0x000fc60000011400 */
[----:B------:R-:W-:Y:S01]  /*1c30*/  @!P0 IMAD R7, R18, 0x44, R7 ;  /* 0x0000004412078824 */ /* 0x000fe200078e0207 */
[----:B------:R-:W-:Y:S01]  /*1c40*/  BAR.SYNC.DEFER_BLOCKING 0x0 ;  /* 0x0000000000007b1d */ /* 0x000fe20000010000 */
[----:B-1----:R-:W-:-:S05]  /*1c50*/  LOP3.LUT R17, R4, 0x1, RZ, 0xc0, !PT ;  /* 0x0000000104117812 */ /* 0x002fca00078ec0ff */
[----:B------:R0:W1:Y:S02]  /*1c60*/  @!P0 LDS R29, [R7] ;  /* 0x00000000071d8984 */ /* 0x0000640000000800 */
[----:B0-----:R-:W-:Y:S01]  /*1c70*/  LEA.HI.SX32 R7, R0, 0x1, 0x1 ;  /* 0x0000000100077811 */ /* 0x001fe200078f0aff */
[----:B------:R-:W-:-:S04]  /*1c80*/  @!P3 IMAD.MOV R7, RZ, RZ, R19 ;  /* 0x000000ffff07b224 */ /* 0x000fc800078e0213 */
[----:B------:R-:W-:Y:S01]  /*1c90*/  IMAD R7, R6, R7, RZ ;  /* 0x0000000706077224 */ /* 0x000fe200078e02ff */
[----:B-1----:R-:W0:Y:S02]  /*1ca0*/  SHFL.BFLY PT, R18, R29, 0x1, 0x1f ;  /* 0x0c201f001d127f89 */ /* 0x002e2400000e0000 */
[----:B0-----:R-:W-:-:S04]  /*1cb0*/  FMNMX.FTZ R18, R18, R29, !PT ;  /* 0x0000001d12127209 */ /* 0x001fc80007810000 */
[----:B------:R-:W-:-:S04]  /*1cc0*/  FSETP.NEU.FTZ.AND P0, PT, R18, -INF , PT ;  /* 0xff8000001200780b */ /* 0x000fc80003f1d000 */
[----:B------:R-:W-:Y:S02]  /*1cd0*/  FSEL R18, R18, RZ, P0 ;  /* 0x000000ff12127208 */ /* 0x000fe40000000000 */
[----:B------:R-:W-:-:S03]  /*1ce0*/  ISETP.NE.U32.AND P0, PT, R17, 0x1, PT ;  /* 0x000000011100780c */ /* 0x000fc60003f05070 */
[----:B------:R-:W-:Y:S01]  /*1cf0*/  FADD.FTZ R22, -R18, R29 ;  /* 0x0000001d12167221 */ /* 0x000fe20000010100 */
[----:B------:R-:W-:-:S03]  /*1d00*/  ISETP.GT.OR P0, PT, R4, 0x1f, !P0 ;  /* 0x0000001f0400780c */ /* 0x000fc60004704670 */
[----:B------:R-:W-:-:S06]  /*1d10*/  FMUL.FTZ R22, R22, 1.4426950216293334961 ;  /* 0x3fb8aa3b16167820 */ /* 0x000fcc0000410000 */
[----:B------:R-:W0:Y:S02]  /*1d20*/  MUFU.EX2 R22, R22 ;  /* 0x0000001600167308 */ /* 0x000e240000000800 */
[----:B0-----:R-:W0:Y:S02]  /*1d30*/  SHFL.BFLY PT, R5, R22, 0x1, 0x1f ;  /* 0x0c201f0016057f89 */ /* 0x001e2400000e0000 */
[----:B0-----:R-:W-:-:S05]  /*1d40*/  FADD.FTZ R5, R22, R5 ;  /* 0x0000000516057221 */ /* 0x001fca0000010000 */
[----:B------:R-:W-:-:S13]  /*1d50*/  FSETP.NE.FTZ.AND P2, PT, R5, RZ, PT ;  /* 0x000000ff0500720b */ /* 0x000fda0003f55000 */
        /* <DEDUP_REMOVED lines=41> */
[----:B------:R-:W-:Y:S05]  /*1ff0*/  CALL.REL.NOINC `($__internal_13_$__cuda_sm20_div_s64) ;  /* 0x00002d3000007944 */ /* 0x000fea0003c00000 */
[-C--:B------:R-:W-:Y:S02]  /*2000*/  IADD3 R17, P0, RZ, -R18.reuse, RZ ;  /* 0x80000012ff117210 */ /* 0x080fe40007f1e0ff */
[----:B------:R-:W-:Y:S02]  /*2010*/  MOV R40, R18 ;  /* 0x0000001200287202 */ /* 0x000fe40000000f00 */
[----:B------:R-:W-:Y:S01]  /*2020*/  IADD3.X R5, RZ, ~R19, RZ, P0, !PT ;  /* 0x80000013ff057210 */ /* 0x000fe200007fe4ff */
[----:B------:R-:W-:Y:S01]  /*2030*/  IMAD.WIDE.U32 R32, R36, R17, R32 ;  /* 0x0000001124207225 */ /* 0x000fe200078e0020 */
[----:B------:R-:W-:-:S03]  /*2040*/  MOV R41, R19 ;  /* 0x0000001300297202 */ /* 0x000fc60000000f00 */
[----:B------:R-:W-:Y:S01]  /*2050*/  IMAD R5, R5, R36, RZ ;  /* 0x0000002405057224 */ /* 0x000fe200078e02ff */
[----:B------:R-:W-:-:S03]  /*2060*/  MOV R30, R32 ;  /* 0x00000020001e7202 */ /* 0x000fc60000000f00 */
[----:B------:R-:W-:-:S05]  /*2070*/  IMAD R5, R4, R17, R5 ;  /* 0x0000001104057224 */ /* 0x000fca00078e0205 */
[----:B------:R-:W-:Y:S01]  /*2080*/  IADD3 R21, R33, R5, RZ ;  /* 0x0000000521157210 */ /* 0x000fe20007ffe0ff */
[----:B------:R-:W-:Y:S05]  /*2090*/  BRA `(.L_x_641) ;  /* 0x0000016000007947 */ /* 0x000fea0003800000 */
.L_x_640:
        /* <DEDUP_REMOVED lines=22> */
.L_x_641:
[----:B------:R-:W-:Y:S05]  /*2200*/  BSYNC B0 ;  /* 0x0000000000007941 */ /* 0x000fea0003800000 */
.L_x_639:
        /* <DEDUP_REMOVED lines=8> */
[----:B------:R-:W-:Y:S05]  /*2290*/  CALL.REL.NOINC `($__internal_13_$__cuda_sm20_div_s64) ;  /* 0x00002a9000007944 */ /* 0x000fea0003c00000 */
[----:B------:R-:W-:Y:S01]  /*22a0*/  IADD3 R5, P0, RZ, -R18, RZ ;  /* 0x80000012ff057210 */ /* 0x000fe20007f1e0ff */
[----:B------:R-:W-:Y:S01]  /*22b0*/  IMAD.MOV.U32 R33, RZ, RZ, R19 ;  /* 0x000000ffff217224 */ /* 0x000fe200078e0013 */
[----:B------:R-:W-:Y:S02]  /*22c0*/  MOV R20, R30 ;  /* 0x0000001e00147202 */ /* 0x000fe40000000f00 */
[----:B------:R-:W-:Y:S02]  /*22d0*/  IADD3.X R4, RZ, ~R19, RZ, P0, !PT ;  /* 0x80000013ff047210 */ /* 0x000fe400007fe4ff */
[----:B------:R-:W-:Y:S01]  /*22e0*/  MOV R32, R18 ;  /* 0x0000001200207202 */ /* 0x000fe20000000f00 */
[----:B------:R-:W-:-:S04]  /*22f0*/  IMAD.WIDE.U32 R20, R5, UR6, R20 ;  /* 0x0000000605147c25 */ /* 0x000fc8000f8e0014 */
[----:B------:R-:W-:Y:S01]  /*2300*/  IMAD R4, R4, UR6, RZ ;  /* 0x0000000604047c24 */ /* 0x000fe2000f8e02ff */
[----:B------:R-:W-:-:S03]  /*2310*/  MOV R30, R20 ;  /* 0x00000014001e7202 */ /* 0x000fc60000000f00 */
[----:B------:R-:W-:-:S04]  /*2320*/  IMAD R4, R5, UR5, R4 ;  /* 0x0000000505047c24 */ /* 0x000fc8000f8e0204 */
[----:B------:R-:W-:Y:S01]  /*2330*/  IMAD.IADD R6, R21, 0x1, R4 ;  /* 0x0000000115067824 */ /* 0x000fe200078e0204 */
[----:B------:R-:W-:Y:S05]  /*2340*/  BRA `(.L_x_644) ;  /* 0x0000016000007947 */ /* 0x000fea0003800000 */
.L_x_643:
[----:B------:R-:W0:Y:S01]  /*2350*/  I2F.U32.RP R6, UR6 ;  /* 0x0000000600067d06 */ /* 0x000e220008209000 */
[----:B------:R-:W-:Y:S01]  /*2360*/  ISETP.NE.U32.AND P0, PT, RZ, UR6, PT ;  /* 0x00000006ff007c0c */ /* 0x000fe2000bf05070 */
[----:B------:R-:W-:-:S06]  /*2370*/  IMAD.MOV.U32 R33, RZ, RZ, RZ ;  /* 0x000000ffff217224 */ /* 0x000fcc00078e00ff */
[----:B0-----:R-:W0:Y:S02]  /*2380*/  MUFU.RCP R18, R6 ;  /* 0x0000000600127308 */ /* 0x001e240000001000 */
[----:B0-----:R-:W-:Y:S01]  /*2390*/  IADD3 R18, R18, 0xffffffe, RZ ;  /* 0x0ffffffe12127810 */ /* 0x001fe20007ffe0ff */
[----:B------:R-:W-:-:S05]  /*23a0*/  HFMA2.MMA R6, -RZ, RZ, 0, 0 ;  /* 0x00000000ff067435 */ /* 0x000fca00000001ff */
[----:B------:R-:W0:Y:S02]  /*23b0*/  F2I.FTZ.U32.TRUNC.NTZ R19, R18 ;  /* 0x0000001200137305 */ /* 0x000e24000021f000 */
[----:B0-----:R-:W-:Y:S02]  /*23c0*/  IMAD.MOV R4, RZ, RZ, -R19 ;  /* 0x000000ffff047224 */ /* 0x001fe400078e0a13 */
[----:B------:R-:W-:Y:S02]  /*23d0*/  IMAD.MOV.U32 R18, RZ, RZ, RZ ;  /* 0x000000ffff127224 */ /* 0x000fe400078e00ff */
[----:B------:R-:W-:-:S04]  /*23e0*/  IMAD R4, R4, UR6, RZ ;  /* 0x0000000604047c24 */ /* 0x000fc8000f8e02ff */
[----:B------:R-:W-:-:S06]  /*23f0*/  IMAD.HI.U32 R19, R19, R4, R18 ;  /* 0x0000000413137227 */ /* 0x000fcc00078e0012 */
        /* <DEDUP_REMOVED lines=11> */
.L_x_644:
[----:B------:R-:W-:Y:S05]  /*24b0*/  BSYNC B0 ;  /* 0x0000000000007941 */ /* 0x000fea0003800000 */
.L_x_642:
[----:B------:R-:W-:Y:S01]  /*24c0*/  LOP3.LUT R4, R33, R3, RZ, 0xfc, !PT ;  /* 0x0000000321047212 */ /* 0x000fe200078efcff */
[----:B------:R-:W-:Y:S01]  /*24d0*/  IMAD.MOV.U32 R23, RZ, RZ, c[0x0][0x210] ;  /* 0x00008400ff177624 */ /* 0x000fe200078e00ff */
[----:B------:R-:W-:Y:S02]  /*24e0*/  BSSY B0, `(.L_x_645) ;  /* 0x000002a000007945 */ /* 0x000fe40003800000 */
[----:B------:R-:W-:Y:S01]  /*24f0*/  ISETP.NE.U32.AND P0, PT, R4, RZ, PT ;  /* 0x000000ff0400720c */ /* 0x000fe20003f05070 */
[C---:B------:R-:W-:Y:S01]  /*2500*/  IMAD R5, R23.reuse, c[0x0][0x214], RZ ;  /* 0x0000850017057a24 */ /* 0x040fe200078e02ff */
[----:B------:R-:W-:-:S11]  /*2510*/  SEL R23, R23, 0x1, P1 ;  /* 0x0000000117177807 */ /* 0x000fd60000800000 */
[----:B------:R-:W-:Y:S05]  /*2520*/  @!P0 BRA `(.L_x_646) ;  /* 0x000000f000008947 */ /* 0x000fea0003800000 */
[----:B------:R-:W-:Y:S01]  /*2530*/  IMAD.MOV.U32 R28, RZ, RZ, R32 ;  /* 0x000000ffff1c7224 */ /* 0x000fe200078e0020 */
[----:B------:R-:W-:Y:S01]  /*2540*/  MOV R24, R31 ;  /* 0x0000001f00187202 */ /* 0x000fe20000000f00 */
[----:B------:R-:W-:Y:S01]  /*2550*/  IMAD.MOV.U32 R21, RZ, RZ, R33 ;  /* 0x000000ffff157224 */ /* 0x000fe200078e0021 */
[----:B------:R-:W-:Y:S02]  /*2560*/  MOV R4, R3 ;  /* 0x0000000300047202 */ /* 0x000fe40000000f00 */
[----:B------:R-:W-:Y:S02]  /*2570*/  MOV R22, 0x2590 ;  /* 0x0000259000167802 */ /* 0x000fe40000000f00 */
[----:B------:R-:W-:Y:S05]  /*2580*/  CALL.REL.NOINC `($__internal_13_$__cuda_sm20_div_s64) ;  /* 0x000027a000007944 */ /* 0x000fea0003c00000 */
        /* <DEDUP_REMOVED lines=9> */
.L_x_646:
        /* <DEDUP_REMOVED lines=22> */
.L_x_647:
[----:B------:R-:W-:Y:S05]  /*2780*/  BSYNC B0 ;  /* 0x0000000000007941 */ /* 0x000fea0003800000 */
.L_x_645:
[-C--:B------:R-:W-:Y:S01]  /*2790*/  IMAD R3, R35, R16.reuse, RZ ;  /* 0x0000001023037224 */ /* 0x080fe200078e02ff */
[----:B------:R-:W-:Y:S01]  /*27a0*/  ULDC.U8 UR9, c[0x0][0x329] ;  /* 0x0000ca4000097ab9 */ /* 0x000fe20000000000 */
[C---:B------:R-:W-:Y:S01]  /*27b0*/  IMAD.WIDE.U32 R32, R34.reuse, R16, RZ ;  /* 0x0000001022207225 */ /* 0x040fe200078e00ff */
[----:B------:R-:W-:Y:S01]  /*27c0*/  UISETP.NE.AND UP0, UPT, UR9, URZ, UPT ;  /* 0x0000003f0900728c */ /* 0x000fe2000bf05270 */
[----:B------:R-:W-:Y:S01]  /*27d0*/  SHF.R.S32.HI R17, RZ, 0x1f, R23 ;  /* 0x0000001fff117819 */ /* 0x000fe20000011417 */
[----:B------:R-:W-:Y:S01]  /*27e0*/  ULDC UR4, c[0x0][0x214] ;  /* 0x0000850000047ab9 */ /* 0x000fe20000000800 */
[----:B------:R-:W-:Y:S01]  /*27f0*/  IMAD R3, R34, R15, R3 ;  /* 0x0000000f22037224 */ /* 0x000fe200078e0203 */
[----:B------:R-:W-:Y:S01]  /*2800*/  USEL UR4, UR4, 0x1, !UP0 ;  /* 0x0000000104047887 */ /* 0x000fe2000c000000 */
[----:B------:R-:W-:Y:S01]  /*2810*/  IMAD R21, R4, R5, RZ ;  /* 0x0000000504157224 */ /* 0x000fe200078e02ff */
[----:B------:R-:W-:Y:S01]  /*2820*/  BSSY B0, `(.L_x_648) ;  /* 0x000003f000007945 */ /* 0x000fe20003800000 */
[----:B------:R-:W-:Y:S01]  /*2830*/  IMAD R6, R6, R23, RZ ;  /* 0x0000001706067224 */ /* 0x000fe200078e02ff */
[----:B------:R-:W-:Y:S01]  /*2840*/  IADD3 R3, R33, R3, RZ ;  /* 0x0000000321037210 */ /* 0x000fe20007ffe0ff */
[----:B------:R-:W-:Y:S01]  /*2850*/  USHF.R.S32.HI UR9, URZ, 0x1f, UR4 ;  /* 0x0000001f3f097899 */ /* 0x000fe20008011404 */
[----:B------:R-:W-:-:S02]  /*2860*/  IMAD R19, R19, UR4, RZ ;  /* 0x0000000413137c24 */ /* 0x000fc4000f8e02ff */
[----:B------:R-:W-:Y:S02]  /*2870*/  IMAD R17, R17, R30, R6 ;  /* 0x0000001e11117224 */ /* 0x000fe400078e0206 */
[----:B------:R-:W-:Y:S01]  /*2880*/  IMAD R20, R3, R14, RZ ;  /* 0x0000000e03147224 */ /* 0x000fe200078e02ff */
[----:B------:R-:W-:Y:S01]  /*2890*/  SHF.R.S32.HI R3, RZ, 0x1f, R5 ;  /* 0x0000001fff037819 */ /* 0x000fe20000011405 */
[----:B------:R-:W-:-:S04]  /*28a0*/  IMAD.WIDE.U32 R30, R30, R23, RZ ;  /* 0x000000171e1e7225 */ /* 0x000fc800078e00ff */
[----:B------:R-:W-:Y:S02]  /*28b0*/  IMAD R25, R13, R32, R20 ;  /* 0x000000200d197224 */ /* 0x000fe400078e0214 */
[----:B------:R-:W-:-:S04]  /*28c0*/  IMAD.WIDE.U32 R32, R32, R14, RZ ;  /* 0x0000000e20207225 */ /* 0x000fc800078e00ff */
[----:B------:R-:W-:Y:S01]  /*28d0*/  IMAD R21, R3, R36, R21 ;  /* 0x0000002403157224 */ /* 0x000fe200078e0215 */
[----:B------:R-:W-:Y:S01]  /*28e0*/  IADD3 R4, R33, R25, RZ ;  /* 0x0000001921047210 */ /* 0x000fe20007ffe0ff */
[----:B------:R-:W-:-:S03]  /*28f0*/  IMAD.WIDE.U32 R36, R36, R5, RZ ;  /* 0x0000000524247225 */ /* 0x000fc600078e00ff */
[----:B------:R-:W-:Y:S01]  /*2900*/  LOP3.LUT R3, R41, R4, RZ, 0xfc, !PT ;  /* 0x0000000429037212 */ /* 0x000fe200078efcff */
[C---:B------:R-:W-:Y:S01]  /*2910*/  IMAD R19, R18.reuse, UR9, R19 ;  /* 0x0000000912137c24 */ /* 0x040fe2000f8e0213 */
[----:B------:R-:W-:Y:S01]  /*2920*/  IADD3 R6, R37, R21, RZ ;  /* 0x0000001525067210 */ /* 0x000fe20007ffe0ff */
[----:B------:R-:W-:Y:S01]  /*2930*/  IMAD.WIDE.U32 R34, R18, UR4, RZ ;  /* 0x0000000412227c25 */ /* 0x000fe2000f8e00ff */
[----:B------:R-:W-:-:S03]  /*2940*/  ISETP.NE.U32.AND P0, PT, R3, RZ, PT ;  /* 0x000000ff0300720c */ /* 0x000fc60003f05070 */
[----:B------:R-:W-:Y:S01]  /*2950*/  IMAD R3, R0, R5, RZ ;  /* 0x0000000500037224 */ /* 0x000fe200078e02ff */
[----:B------:R-:W-:Y:S01]  /*2960*/  IADD3 R0, R31, R17, RZ ;  /* 0x000000111f007210 */ /* 0x000fe20007ffe0ff */
[----:B------:R-:W-:Y:S01]  /*2970*/  IMAD R2, R2, R5, RZ ;  /* 0x0000000502027224 */ /* 0x000fe200078e02ff */
[----:B------:R-:W-:-:S07]  /*2980*/  IADD3 R5, R35, R19, RZ ;  /* 0x0000001323057210 */ /* 0x000fce0007ffe0ff */
[----:B------:R-:W-:Y:S05]  /*2990*/  @!P0 BRA `(.L_x_649) ;  /* 0x0000010000008947 */ /* 0x000fea0003800000 */
[----:B------:R-:W-:Y:S01]  /*29a0*/  IMAD.MOV.U32 R28, RZ, RZ, R40 ;  /* 0x000000ffff1c7224 */ /* 0x000fe200078e0028 */
[----:B------:R-:W-:Y:S01]  /*29b0*/  MOV R21, R41 ;  /* 0x0000002900157202 */ /* 0x000fe20000000f00 */
[----:B------:R-:W-:Y:S01]  /*29c0*/  IMAD.MOV.U32 R24, RZ, RZ, R32 ;  /* 0x000000ffff187224 */ /* 0x000fe200078e0020 */
[----:B------:R-:W-:Y:S02]  /*29d0*/  MOV R22, 0x29f0 ;  /* 0x000029f000167802 */ /* 0x000fe40000000f00 */
[----:B------:R-:W-:Y:S05]  /*29e0*/  CALL.REL.NOINC `($__internal_13_$__cuda_sm20_div_s64) ;  /* 0x0000234000007944 */ /* 0x000fea0003c00000 */
[----:B------:R-:W-:Y:S02]  /*29f0*/  IADD3 R21, P0, RZ, -R18, RZ ;  /* 0x80000012ff157210 */ /* 0x000fe40007f1e0ff */
[----:B------:R-:W-:Y:S02]  /*2a00*/  MOV R24, R40 ;  /* 0x0000002800187202 */ /* 0x000fe40000000f00 */
[----:B------:R-:W-:Y:S02]  /*2a10*/  IADD3.X R17, RZ, ~R19, RZ, P0, !PT ;  /* 0x80000013ff117210 */ /* 0x000fe400007fe4ff */
[----:B------:R-:W-:Y:S01]  /*2a20*/  MOV R25, R41 ;  /* 0x0000002900197202 */ /* 0x000fe20000000f00 */
[----:B------:R-:W-:Y:S01]  /*2a30*/  IMAD.MOV.U32 R41, RZ, RZ, R19 ;  /* 0x000000ffff297224 */ /* 0x000fe200078e0013 */
[----:B------:R-:W-:Y:S01]  /*2a40*/  MOV R40, R18 ;  /* 0x0000001200287202 */ /* 0x000fe20000000f00 */
[----:B------:R-:W-:-:S02]  /*2a50*/  IMAD R17, R17, R32, RZ ;  /* 0x0000002011117224 */ /* 0x000fc400078e02ff */
[----:B------:R-:W-:-:S04]  /*2a60*/  IMAD.WIDE.U32 R32, R21, R32, R24 ;  /* 0x0000002015207225 */ /* 0x000fc800078e0018 */
[----:B------:R-:W-:-:S04]  /*2a70*/  IMAD R17, R4, R21, R17 ;  /* 0x0000001504117224 */ /* 0x000fc800078e0211 */
[----:B------:R-:W-:Y:S01]  /*2a80*/  IMAD.IADD R21, R33, 0x1, R17 ;  /* 0x0000000121157824 */ /* 0x000fe200078e0211 */
[----:B------:R-:W-:Y:S05]  /*2a90*/  BRA `(.L_x_650) ;  /* 0x0000017000007947 */ /* 0x000fea0003800000 */
.L_x_649:
        /* <DEDUP_REMOVED lines=22> */
[----:B------:R-:W-:Y:S02]  /*2c00*/  MOV R40, R4 ;  /* 0x0000000400287202 */ /* 0x000fe40000000f00 */
.L_x_650:
[----:B------:R-:W-:Y:S05]  /*2c10*/  BSYNC B0 ;  /* 0x0000000000007941 */ /* 0x000fea0003800000 */
.L_x_648:
        /* <DEDUP_REMOVED lines=8> */
[----:B------:R-:W-:Y:S05]  /*2ca0*/  CALL.REL.NOINC `($__internal_13_$__cuda_sm20_div_s64) ;  /* 0x0000208000007944 */ /* 0x000fea0003c00000 */
[----:B------:R-:W-:Y:S01]  /*2cb0*/  IADD3 R4, P0, RZ, -R18, RZ ;  /* 0x80000012ff047210 */ /* 0x000fe20007f1e0ff */
[----:B------:R-:W-:Y:S01]  /*2cc0*/  IMAD.MOV.U32 R33, RZ, RZ, R19 ;  /* 0x000000ffff217224 */ /* 0x000fe200078e0013 */
[----:B------:R-:W-:Y:S02]  /*2cd0*/  MOV R20, R32 ;  /* 0x0000002000147202 */ /* 0x000fe40000000f00 */
[----:B------:R-:W-:Y:S02]  /*2ce0*/  IADD3.X R17, RZ, ~R19, RZ, P0, !PT ;  /* 0x80000013ff117210 */ /* 0x000fe400007fe4ff */
[----:B------:R-:W-:Y:S01]  /*2cf0*/  MOV R32, R18 ;  /* 0x0000001200207202 */ /* 0x000fe20000000f00 */
[----:B------:R-:W-:-:S04]  /*2d00*/  IMAD.WIDE.U32 R20, R16, R4, R20 ;  /* 0x0000000410147225 */ /* 0x000fc800078e0014 */
[----:B------:R-:W-:Y:S01]  /*2d10*/  IMAD R17, R17, R16, RZ ;  /* 0x0000001011117224 */ /* 0x000fe200078e02ff */
[----:B------:R-:W-:-:S03]  /*2d20*/  MOV R16, R20 ;  /* 0x0000001400107202 */ /* 0x000fc60000000f00 */
[----:B------:R-:W-:-:S04]  /*2d30*/  IMAD R15, R15, R4, R17 ;  /* 0x000000040f0f7224 */ /* 0x000fc800078e0211 */
[----:B------:R-:W-:Y:S01]  /*2d40*/  IMAD.IADD R15, R21, 0x1, R15 ;  /* 0x00000001150f7824 */ /* 0x000fe200078e020f */
[----:B------:R-:W-:Y:S05]  /*2d50*/  BRA `(.L_x_653) ;  /* 0x0000017000007947 */ /* 0x000fea0003800000 */
.L_x_652:
        /* <DEDUP_REMOVED lines=23> */
.L_x_653:
[----:B------:R-:W-:Y:S05]  /*2ed0*/  BSYNC B0 ;  /* 0x0000000000007941 */ /* 0x000fea0003800000 */
.L_x_651:
        /* <DEDUP_REMOVED lines=20> */
.L_x_655:
        /* <DEDUP_REMOVED lines=23> */
.L_x_656:
[----:B------:R-:W-:Y:S05]  /*3190*/  BSYNC B0 ;  /* 0x0000000000007941 */ /* 0x000fea0003800000 */
.L_x_654:
        /* <DEDUP_REMOVED lines=9> */
[----:B------:R-:W-:Y:S01]  /*3230*/  IMAD R17, R4, R18, R17 ;  /* 0x0000001204117224 */ /* 0x000fe200078e0211 */
[----:B------:R-:W-:Y:S01]  /*3240*/  SHF.R.S32.HI R19, RZ, 0x1f, R44 ;  /* 0x0000001fff137819 */ /* 0x000fe2000001142c */
[----:B------:R-:W-:-:S02]  /*3250*/  IMAD R4, R15, R44, RZ ;  /* 0x0000002c0f047224 */ /* 0x000fc400078e02ff */
[----:B------:R-:W-:Y:S02]  /*3260*/  IMAD R13, R21, R14, R13 ;  /* 0x0000000e150d7224 */ /* 0x000fe400078e020d */
[----:B------:R-:W-:-:S04]  /*3270*/  IMAD.WIDE.U32 R14, R14, R2, RZ ;  /* 0x000000020e0e7225 */ /* 0x000fc800078e00ff */
[----:B------:R-:W-:Y:S01]  /*3280*/  IMAD R19, R19, R16, R4 ;  /* 0x0000001013137224 */ /* 0x000fe200078e0204 */
[----:B------:R-:W-:Y:S01]  /*3290*/  IADD3 R8, R15, R13, RZ ;  /* 0x0000000d0f087210 */ /* 0x000fe20007ffe0ff */
        /* <DEDUP_REMOVED lines=9> */
[----:B------:R-:W-:Y:S05]  /*3330*/  CALL.REL.NOINC `($__internal_13_$__cuda_sm20_div_s64) ;  /* 0x000019f000007944 */ /* 0x000fea0003c00000 */
[----:B------:R-:W-:Y:S01]  /*3340*/  IADD3 R4, P0, RZ, -R18, RZ ;  /* 0x80000012ff047210 */ /* 0x000fe20007f1e0ff */
[----:B------:R-:W-:Y:S01]  /*3350*/  IMAD.MOV.U32 R21, RZ, RZ, R41 ;  /* 0x000000ffff157224 */ /* 0x000fe200078e0029 */
[----:B------:R-:W-:Y:S02]  /*3360*/  MOV R20, R40 ;  /* 0x0000002800147202 */ /* 0x000fe40000000f00 */
[----:B------:R-:W-:-:S02]  /*3370*/  IADD3.X R17, RZ, ~R19, RZ, P0, !PT ;  /* 0x80000013ff117210 */ /* 0x000fc400007fe4ff */
        /* <DEDUP_REMOVED lines=8> */
.L_x_658:
        /* <DEDUP_REMOVED lines=23> */
.L_x_659:
[----:B------:R-:W-:Y:S05]  /*3570*/  BSYNC B0 ;  /* 0x0000000000007941 */ /* 0x000fea0003800000 */
.L_x_657:
        /* <DEDUP_REMOVED lines=29> */
.L_x_661:
        /* <DEDUP_REMOVED lines=23> */
.L_x_662:
[----:B------:R-:W-:Y:S05]  /*38c0*/  BSYNC B0 ;  /* 0x0000000000007941 */ /* 0x000fea0003800000 */
.L_x_660:
        /* <DEDUP_REMOVED lines=20> */
.L_x_638:
[----:B------:R-:W-:-:S04]  /*3a10*/  LEA R2, P0, R32, c[0x0][0x200], 0x2 ;  /* 0x0000800020027a11 */ /* 0x000fc800078010ff */
[----:B------:R-:W-:-:S05]  /*3a20*/  LEA.HI.X R3, R32, c[0x0][0x204], R33, 0x2, P0 ;  /* 0x0000810020037a11 */ /* 0x000fca00000f1421 */
[----:B------:R0:W-:Y:S04]  /*3a30*/  STG.E [R2.64], R26 ;  /* 0x0000001a02007986 */ /* 0x0001e8000c10190c */
.L_x_637:
[----:B------:R-:W-:Y:S05]  /*3a40*/  BSYNC B1 ;  /* 0x0000000000017941 */ /* 0x000fea0003800000 */
.L_x_636:
[----:B------:R-:W1:Y:S01]  /*3a50*/  S2R R0, SR_TID.X ;  /* 0x0000000000007919 */ /* 0x000e620000002100 */
[----:B------:R-:W-:Y:S01]  /*3a60*/  IMAD.MOV.U32 R15, RZ, RZ, c[0x0][0x314] ;  /* 0x0000c500ff0f7624 */ /* 0x000fe200078e00ff */
[----:B------:R-:W-:Y:S01]  /*3a70*/  CS2R R6, SRZ ;  /* 0x0000000000067805 */ /* 0x000fe2000001ff00 */
[----:B------:R-:W-:Y:S01]  /*3a80*/  CS2R R10, SRZ ;  /* 0x00000000000a7805 */ /* 0x000fe2000001ff00 */
[----:B------:R-:W-:Y:S01]  /*3a90*/  IMAD.MOV.U32 R12, RZ, RZ, RZ ;  /* 0x000000ffff0c7224 */ /* 0x000fe200078e00ff */
[----:B01----:R-:W-:-:S04]  /*3aa0*/  LEA.HI R3, R0, R0, RZ, 0x1 ;  /* 0x0000000000037211 */ /* 0x003fc800078f08ff */
[----:B------:R-:W-:-:S05]  /*3ab0*/  LOP3.LUT R5, R3, 0xfffffffe, RZ, 0xc0, !PT ;  /* 0xfffffffe03057812 */ /* 0x000fca00078ec0ff */
[----:B------:R-:W-:Y:S01]  /*3ac0*/  IMAD.IADD R2, R0, 0x1, -R5 ;  /* 0x0000000100027824 */ /* 0x000fe200078e0a05 */
[----:B------:R-:W-:-:S04]  /*3ad0*/  SHF.R.S32.HI R5, RZ, 0x1f, R0 ;  /* 0x0000001fff057819 */ /* 0x000fc80000011400 */
[----:B------:R-:W-:Y:S02]  /*3ae0*/  ISETP.GE.AND P0, PT, R2, c[0x0][0x314], PT ;  /* 0x0000c50002007a0c */ /* 0x000fe40003f06270 */
[----:B------:R-:W-:Y:S02]  /*3af0*/  LEA.HI R28, R5, R0, RZ, 0x3 ;  /* 0x00000000051c7211 */ /* 0x000fe400078f18ff */
[----:B------:R-:W-:Y:S01]  /*3b00*/  ISETP.GT.OR P0, PT, R0, 0x1f, P0 ;  /* 0x0000001f0000780c */ /* 0x000fe20000704670 */
[----:B------:R-:W-:-:S12]  /*3b10*/  CS2R R4, SRZ ;  /* 0x0000000000047805 */ /* 0x000fd8000001ff00 */
[----:B------:R-:W-:Y:S01]  /*3b20*/  @!P0 FADD.FTZ R8, -R26, R29 ;  /* 0x0000001d1a088221 */ /* 0x000fe20000010100 */
[----:B------:R-:W-:Y:S01]  /*3b30*/  LOP3.LUT R29, R28, 0x3ffffff8, RZ, 0xc0, !PT ;  /* 0x3ffffff81c1d7812 */ /* 0x000fe200078ec0ff */
[----:B------:R-:W-:Y:S01]  /*3b40*/  @!P0 IMAD.SHL.U32 R3, R3, 0x2, RZ ;  /* 0x0000000203038824 */ /* 0x000fe200078e00ff */
[----:B------:R-:W-:Y:S01]  /*3b50*/  SHF.R.S32.HI R28, RZ, 0x3, R28 ;  /* 0x00000003ff1c7819 */ /* 0x000fe2000001141c */
[----:B------:R-:W-:Y:S02]  /*3b60*/  @!P0 FMUL.FTZ R8, R8, 1.4426950216293334961 ;  /* 0x3fb8aa3b08088820 */ /* 0x000fe40000410000 */
[----:B------:R-:W-:Y:S01]  /*3b70*/  IMAD.IADD R29, R0, 0x1, -R29 ;  /* 0x00000001001d7824 */ /* 0x000fe200078e0a1d */
[----:B------:R-:W-:Y:S01]  /*3b80*/  @!P0 LOP3.LUT R3, R3, 0xfffffffc, RZ, 0xc0, !PT ;  /* 0xfffffffc03038812 */ /* 0x000fe200078ec0ff */
[----:B------:R-:W-:Y:S02]  /*3b90*/  IMAD.MOV.U32 R0, RZ, RZ, RZ ;  /* 0x000000ffff007224 */ /* 0x000fe400078e00ff */
[----:B------:R-:W0:Y:S01]  /*3ba0*/  @!P0 MUFU.EX2 R8, R8 ;  /* 0x0000000800088308 */ /* 0x000e220000000800 */
[----:B------:R-:W-:-:S02]  /*3bb0*/  IMAD.SHL.U32 R29, R29, 0x4, RZ ;  /* 0x000000041d1d7824 */ /* 0x000fc400078e00ff */
[----:B------:R-:W-:Y:S02]  /*3bc0*/  @!P0 IMAD R9, R2, 0x44, R3 ;  /* 0x0000004402098824 */ /* 0x000fe400078e0203 */
[----:B------:R-:W-:-:S03]  /*3bd0*/  CS2R R2, SRZ ;  /* 0x0000000000027805 */ /* 0x000fc6000001ff00 */
        /* <DEDUP_REMOVED lines=34> */
.L_x_665:
        /* <DEDUP_REMOVED lines=77> */
.L_x_664:
        /* <DEDUP_REMOVED lines=47> */
.L_x_666:
        /* <DEDUP_REMOVED lines=10> */
.L_x_668:
[----:B------:R-:W-:Y:S05]  /*4660*/  BSYNC B0 ;  /* 0x0000000000007941 */ /* 0x000fea0003800000 */
.L_x_667:
        /* <DEDUP_REMOVED lines=13> */
.L_x_663:
        /* <DEDUP_REMOVED lines=95> */
        .weak           $__internal_13_$__cuda_sm20_div_s64
        .type           $__internal_13_$__cuda_sm20_div_s64,@function
        .size           $__internal_13_$__cuda_sm20_div_s64,(.L_x_6077 - $__internal_13_$__cuda_sm20_div_s64)
$__internal_13_$__cuda_sm20_div_s64:
        /* <DEDUP_REMOVED lines=83> */
[----:B------:R-:W-:Y:S06]  /*5260*/  RET.REL.NODEC R38 `(_ZN5flash32flash_fwd_splitkv_combine_kernelI23Flash_fwd_kernel_traitsILi96ELi64ELi128ELi4ELb0ELb0EN7cutlass6half_tE19Flash_kernel_traitsILi96ELi64ELi128ELi4ES3_EELi16ELi1ELb1EEEvNS_16Flash_fwd_paramsE) ;  /* 0xffffad9026007950 */ /* 0x000fec0003c3ffff */
.L_x_669:
        /* <DEDUP_REMOVED lines=9> */
.L_x_6077:


//--------------------- .text._ZN5flash24flash_fwd_splitkv_kernelI23Flash_fwd_kernel_traitsILi96ELi64ELi128ELi4ELb0ELb0EN7cutlass6half_tE19Flash_kernel_traitsILi96ELi64ELi128ELi4ES3_EELb1ELb0ELb0ELb0ELb0ELb0ELb0ELb0EEEvNS_16Flash_fwd_paramsE --------------------------
	.section	.text._ZN5flash24flash_fwd_splitkv_kernelI23Flash_fwd_kernel_traitsILi96ELi64ELi128ELi4ELb0ELb0EN7cutlass6half_tE19Flash_kernel_traitsILi96ELi64ELi128ELi4ES3_EELb1ELb0ELb0ELb0ELb0ELb0ELb0ELb0EEEvNS_16Flash_fwd_paramsE,"ax",@progbits
	.sectioninfo	@"SHI_REGISTERS=219"
	.align	128
        .global         _ZN5flash24flash_fwd_splitkv_kernelI23Flash_fwd_kernel_traitsILi96ELi64ELi128ELi4ELb0ELb0EN7cutlass6half_tE19Flash_kernel_traitsILi96ELi64ELi128ELi4ES3_EELb1ELb0ELb0ELb0ELb0ELb0ELb0ELb0EEEvNS_16Flash_fwd_paramsE
        .type           _ZN5flash24flash_fwd_splitkv_kernelI23Flash_fwd_kernel_traitsILi96ELi64ELi128ELi4ELb0ELb0EN7cutlass6half_tE19Flash_kernel_traitsILi96ELi64ELi128ELi4ES3_EELb1ELb0ELb0ELb0ELb0ELb0ELb0ELb0EEEvNS_16Flash_fwd_paramsE,@function
        .size           _ZN5flash24flash_fwd_splitkv_kernelI23Flash_fwd_kernel_traitsILi96ELi64ELi128ELi4ELb0ELb0EN7cutlass6half_tE19Flash_kernel_traitsILi96ELi64ELi128ELi4ES3_EELb1ELb0ELb0ELb0ELb0ELb0ELb0ELb0EEEvNS_16Flash_fwd_paramsE,(.L_x_6106 - _ZN5flash24flash_fwd_splitkv_kernelI23Flash_fwd_kernel_traitsILi96ELi64ELi128ELi4ELb0ELb0EN7cutlass6half_tE19Flash_kernel_traitsILi96ELi64ELi128ELi4ES3_EELb1ELb0ELb0ELb0ELb0ELb0ELb0ELb0EEEvNS_16Flash_fwd_paramsE)
        .other          _ZN5flash24flash_fwd_splitkv_kernelI23Flash_fwd_kernel_traitsILi96ELi64ELi128ELi4ELb0ELb0EN7cutlass6half_tE19Flash_kernel_traitsILi96ELi64ELi128ELi4ES3_EELb1ELb0ELb0ELb0ELb0ELb0ELb0ELb0EEEvNS_16Flash_fwd_paramsE,@"STO_CUDA_ENTRY STV_DEFAULT"
_ZN5flash24flash_fwd_splitkv_kernelI23Flash_fwd_kernel_traitsILi96ELi64ELi128ELi4ELb0ELb0EN7cutlass6half_tE19Flash_kernel_traitsILi96ELi64ELi128ELi4ES3_EELb1ELb0ELb0ELb0ELb0ELb0ELb0ELb0EEEvNS_16Flash_fwd_paramsE:
.text._ZN5flash24flash_fwd_splitkv_kernelI23Flash_fwd_kernel_traitsILi96ELi64ELi128ELi4ELb0ELb0EN7cutlass6half_tE19Flash_kernel_traitsILi96ELi64ELi128ELi4ES3_EELb1ELb0ELb0ELb0ELb0ELb0ELb0ELb0EEEvNS_16Flash_fwd_paramsE:
[----:B------:R-:W-:Y:S02]  /*0000*/  MOV R1, c[0x0][0x28] ;  /* 0x00000a0000017a02 */ /* 0x000fe40000000f00 */
[----:B------:R-:W1:Y:S01]  /*0010*/  LDC.U8 R0, c[0x0][0x312] ;  /* 0x0000c480ff007b82 */ /* 0x000e620000000000 */
[----:B------:R-:W2:Y:S01]  /*0020*/  S2R R25, SR_CTAID.Y ;  /* 0x0000000000197919 */ /* 0x000ea20000002600 */
[----:B------:R-:W-:Y:S01]  /*0030*/  ISETP.NE.U32.AND P2, PT, RZ, c[0x0][0x240], PT ;  /* 0x00009000ff007a0c */ /* 0x000fe20003f45070 */
[----:B------:R-:W-:Y:S01]  /*0040*/  IMAD.MOV.U32 R6, RZ, RZ, 0x4 ;  /* 0x00000004ff067424 */ /* 0x000fe200078e00ff */
[----:B------:R-:W-:Y:S01]  /*0050*/  ISETP.EQ.U32.AND P1, PT, RZ, c[0x0][0x248], PT ;  /* 0x00009200ff007a0c */ /* 0x000fe20003f22070 */
[----:B------:R-:W-:Y:S01]  /*0060*/  IMAD.MOV.U32 R178, RZ, RZ, -0x1 ;  /* 0xffffffffffb27424 */ /* 0x000fe200078e00ff */
[----:B------:R-:W-:Y:S01]  /*0070*/  ISETP.NE.AND.EX P2, PT, RZ, c[0x0][0x244], PT, P2 ;  /* 0x00009100ff007a0c */ /* 0x000fe20003f45320 */
[----:B------:R-:W-:Y:S01]  /*0080*/  ULDC.64 UR6, c[0x0][0x118] ;  /* 0x0000460000067ab9 */ /* 0x000fe20000000a00 */
[----:B------:R-:W-:Y:S01]  /*0090*/  IMAD.MOV.U32 R23, RZ, RZ, -0x1 ;  /* 0xffffffffff177424 */ /* 0x000fe200078e00ff */
[----:B------:R-:W-:-:S04]  /*00a0*/  ISETP.NE.U32.AND P0, PT, RZ, c[0x0][0x250], PT ;  /* 0x00009400ff007a0c */ /* 0x000fc80003f05070 */
[----:B------:R-:W-:Y:S02]  /*00b0*/  ISETP.NE.AND.EX P0, PT, RZ, c[0x0][0x254], PT, P0 ;  /* 0x00009500ff007a0c */ /* 0x000fe40003f05300 */
[----:B-1----:R-:W-:Y:S01]  /*00c0*/  ISETP.NE.AND P3, PT, R0, RZ, PT ;  /* 0x000000ff0000720c */ /* 0x002fe20003f65270 */
[----:B--2---:R-:W-:-:S03]  /*00d0*/  IMAD.WIDE R12, R25, R6, c[0x0][0x240] ;  /* 0x00009000190c7625 */ /* 0x004fc600078e0206 */
[----:B------:R-:W-:Y:S01]  /*00e0*/  ISETP.EQ.OR.EX P1, PT, RZ, c[0x0][0x24c], !P3, P1 ;  /* 0x00009300ff007a0c */ /* 0x000fe20005f22710 */
[CC--:B------:R-:W-:Y:S01]  /*00f0*/  IMAD.WIDE R2, R25.reuse, R6.reuse, c[0x0][0x248] ;  /* 0x0000920019027625 */ /* 0x0c0fe200078e0206 */
[----:B------:R-:W2:Y:S04]  /*0100*/  @P2 LDG.E R178, [R12.64] ;  /* 0x000000060cb22981 */ /* 0x000ea8000c1e1900 */
[----:B------:R-:W2:Y:S01]  /*0110*/  @P2 LDG.E R5, [R12.64+0x4] ;  /* 0x000004060c052981 */ /* 0x000ea2000c1e1900 */
[----:B------:R-:W-:Y:S02]  /*0120*/  IMAD.MOV.U32 R4, RZ, RZ, RZ ;  /* 0x000000ffff047224 */ /* 0x000fe400078e00ff */
[----:B------:R-:W-:-:S04]  /*0130*/  @P0 IMAD.WIDE R10, R25, R6, c[0x0][0x250] ;  /* 0x00009400190a0625 */ /* 0x000fc800078e0206 */
[----:B------:R1:W5:Y:S04]  /*0140*/  @!P1 LDG.E R23, [R2.64] ;  /* 0x0000000602179981 */ /* 0x000368000c1e1900 */
[----:B------:R1:W5:Y:S01]  /*0150*/  @P0 LDG.E R4, [R10.64] ;  /* 0x000000060a040981 */ /* 0x000362000c1e1900 */
[----:B------:R-:W-:-:S03]  /*0160*/  ISETP.NE.U32.AND P0, PT, RZ, c[0x0][0x248], PT ;  /* 0x00009200ff007a0c */ /* 0x000fc60003f05070 */
[----:B------:R-:W3:Y:S04]  /*0170*/  S2R R27, SR_CTAID.X ;  /* 0x00000000001b7919 */ /* 0x000ee80000002500 */
[----:B------:R-:W4:Y:S01]  /*0180*/  S2R R8, SR_CTAID.Z ;  /* 0x0000000000087919 */ /* 0x000f220000002700 */
[----:B------:R-:W-:Y:S01]  /*0190*/  ISETP.NE.AND.EX P0, PT, RZ, c[0x0][0x24c], PT, P0 ;  /* 0x00009300ff007a0c */ /* 0x000fe20003f05300 */
[----:B--2---:R-:W-:Y:S02]  /*01a0*/  @P2 IMAD.IADD R182, R5, 0x1, -R178 ;  /* 0x0000000105b62824 */ /* 0x004fe400078e0ab2 */
[----:B------:R-:W-:-:S10]  /*01b0*/  @!P2 IMAD.MOV.U32 R182, RZ, RZ, c[0x0][0x214] ;  /* 0x00008500ffb6a624 */ /* 0x000fd400078e00ff */
[----:B------:R-:W-:Y:S05]  /*01c0*/  @!P0 BRA `(.L_x_670) ;  /* 0x0000004000008947 */ /* 0x000fea0003800000 */
[----:B-1-34-:R-:W2:Y:S02]  /*01d0*/  @P3 LDG.E R0, [R2.64+0x4] ;  /* 0x0000040602003981 */ /* 0x01aea4000c1e1900 */
[----:B--2--5:R-:W-:-:S06]  /*01e0*/  @P3 IADD3 R0, R0, -R23, RZ ;  /* 0x8000001700003210 */ /* 0x024fcc0007ffe0ff */
[----:B------:R1:W5:Y:S01]  /*01f0*/  @!P3 LDG.E R0, [R2.64] ;  /* 0x000000060200b981 */ /* 0x000362000c1e1900 */
[----:B------:R-:W-:Y:S05]  /*0200*/  BRA `(.L_x_671) ;  /* 0x0000001000007947 */ /* 0x000fea0003800000 */
.L_x_670:
[----:B-1-34-:R-:W-:Y:S02]  /*0210*/  MOV R0, c[0x0][0x218] ;  /* 0x0000860000007a02 */ /* 0x01afe40000000f00 */
.L_x_671:
[----:B------:R-:W-:-:S04]  /*0220*/  ISETP.NE.U32.AND P2, PT, RZ, c[0x0][0x258], PT ;  /* 0x00009600ff007a0c */ /* 0x000fc80003f45070 */
[----:B------:R-:W-:-:S13]  /*0230*/  ISETP.NE.AND.EX P2, PT, RZ, c[0x0][0x25c], PT, P2 ;  /* 0x00009700ff007a0c */ /* 0x000fda0003f45320 */
[----:B------:R-:W-:-:S05]  /*0240*/  @P2 IMAD.WIDE R10, R25, R6, c[0x0][0x258] ;  /* 0x00009600190a2625 */ /* 0x000fca00078e0206 */
[----:B------:R-:W2:Y:S01]  /*0250*/  @P2 LDG.E R127, [R10.64] ;  /* 0x000000060a7f2981 */ /* 0x000ea2000c1e1900 */
[----:B------:R-:W-:Y:S01]  /*0260*/  IMAD.SHL.U32 R21, R27, 0x40, RZ ;  /* 0x000000401b157824 */ /* 0x000fe200078e00ff */
[----:B------:R-:W-:-:S04]  /*0270*/  @!P2 ISETP.NE.U32.AND P1, PT, RZ, c[0x0][0x268], PT ;  /* 0x00009a00ff00aa0c */ /* 0x000fc80003f25070 */
[----:B------:R-:W-:Y:S02]  /*0280*/  ISETP.GT.AND P0, PT, R182, R21, PT ;  /* 0x00000015b600720c */ /* 0x000fe40003f04270 */
[----:B------:R-:W-:-:S04]  /*0290*/  @!P2 ISETP.NE.AND.EX P1, PT, RZ, c[0x0][0x26c], PT, P1 ;  /* 0x00009b00ff00aa0c */ /* 0x000fc80003f25310 */
[----:B-1----:R-:W-:Y:S01]  /*02a0*/  @!P2 SEL R3, RZ, c[0x0][0x21c], !P1 ;  /* 0x00008700ff03aa07 */ /* 0x002fe20004800000 */
[----:B--2--5:R-:W-:-:S03]  /*02b0*/  @P2 IMAD.IADD R127, R127, 0x1, -R4 ;  /* 0x000000017f7f2824 */ /* 0x024fc600078e0a04 */
[----:B------:R-:W-:-:S03]  /*02c0*/  @!P2 IADD3 R127, R3, R0, -R4 ;  /* 0x00000000037fa210 */ /* 0x000fc60007ffe804 */
[----:B------:R-:W-:Y:S05]  /*02d0*/  @!P0 EXIT ;  /* 0x000000000000894d */ /* 0x000fea0003800000 */
[----:B------:R-:W-:Y:S01]  /*02e0*/  ULDC UR5, c[0x0][0x218] ;  /* 0x0000860000057ab9 */ /* 0x000fe20000000800 */
[----:B------:R-:W-:Y:S01]  /*02f0*/  IADD3 R0, -R182, 0xbf, R21 ;  /* 0x000000bfb6007810 */ /* 0x000fe20007ffe115 */
[----:B------:R-:W-:Y:S01]  /*0300*/  UIADD3 UR5, UR5, 0x7f, URZ ;  /* 0x0000007f05057890 */ /* 0x000fe2000fffe03f */
[----:B------:R-:W-:Y:S02]  /*0310*/  IADD3 R5, R127, 0x7f, RZ ;  /* 0x0000007f7f057810 */ /* 0x000fe40007ffe0ff */
[----:B------:R-:W-:Y:S01]  /*0320*/  IADD3 R3, R0, c[0x0][0x2e8], R127 ;  /* 0x0000ba0000037a10 */ /* 0x000fe20007ffe07f */
[----:B------:R-:W-:Y:S01]  /*0330*/  USHF.R.S32.HI UR4, URZ, 0x1f, UR5 ;  /* 0x0000001f3f047899 */ /* 0x000fe20008011405 */
[----:B------:R-:W-:Y:S02]  /*0340*/  SHF.R.S32.HI R2, RZ, 0x1f, R5 ;  /* 0x0000001fff027819 */ /* 0x000fe40000011405 */
[----:B------:R-:W-:Y:S01]  /*0350*/  SHF.R.S32.HI R0, RZ, 0x1f, R3 ;  /* 0x0000001fff007819 */ /* 0x000fe20000011403 */
[----:B------:R-:W-:Y:S01]  /*0360*/  ULEA.HI UR4, UR4, UR5, URZ, 0x7 ;  /* 0x0000000504047291 */ /* 0x000fe2000f8f383f */
[----:B------:R-:W-:-:S02]  /*0370*/  LEA.HI R2, R2, R5, RZ, 0x7 ;  /* 0x0000000502027211 */ /* 0x000fc400078f38ff */
[----:B------:R-:W-:Y:S01]  /*0380*/  LEA.HI R0, R0, R3, RZ, 0x7 ;  /* 0x0000000300007211 */ /* 0x000fe200078f38ff */
[----:B------:R-:W-:Y:S01]  /*0390*/  USHF.R.S32.HI UR4, URZ, 0x7, UR4 ;  /* 0x000000073f047899 */ /* 0x000fe20008011404 */
[----:B------:R-:W-:Y:S02]  /*03a0*/  SHF.R.S32.HI R3, RZ, 0x7, R2 ;  /* 0x00000007ff037819 */ /* 0x000fe40000011402 */
[----:B------:R-:W-:Y:S01]  /*03b0*/  SHF.R.S32.HI R0, RZ, 0x7, R0 ;  /* 0x00000007ff007819 */ /* 0x000fe20000011400 */
[----:B------:R-:W1:Y:S02]  /*03c0*/  S2R R2, SR_TID.X ;  /* 0x0000000000027919 */ /* 0x000e640000002100 */
[----:B------:R-:W-:-:S04]  /*03d0*/  IMNMX R3, R3, UR4, PT ;  /* 0x0000000403037c17 */ /* 0x000fc8000b800200 */
[----:B------:R-:W-:-:S04]  /*03e0*/  IMNMX R128, R3, R0, PT ;  /* 0x0000000003807217 */ /* 0x000fc80003800200 */
[----:B------:R-:W-:-:S13]  /*03f0*/  ISETP.GT.AND P0, PT, R128, RZ, PT ;  /* 0x000000ff8000720c */ /* 0x000fda0003f04270 */
[----:B------:R-:W-:Y:S05]  /*0400*/  @P0 BRA `(.L_x_672) ;  /* 0x0000053000000947 */ /* 0x000fea0003800000 */
[----:B-1----:R-:W-:Y:S01]  /*0410*/  SHF.R.S32.HI R3, RZ, 0x1f, R2 ;  /* 0x0000001fff037819 */ /* 0x002fe20000011402 */
[----:B------:R-:W-:Y:S01]  /*0420*/  BSSY B0, `(.L_x_673) ;  /* 0x0000030000007945 */ /* 0x000fe20003800000 */
[----:B------:R-:W-:Y:S02]  /*0430*/  ISETP.NE.AND P0, PT, R178, -0x1, PT ;  /* 0xffffffffb200780c */ /* 0x000fe40003f05270 */
[----:B------:R-:W-:Y:S02]  /*0440*/  LEA.HI R3, R3, R2, RZ, 0x2 ;  /* 0x0000000203037211 */ /* 0x000fe400078f10ff */
[----:B------:R-:W-:Y:S02]  /*0450*/  SHF.R.S32.HI R0, RZ, 0x1f, R21 ;  /* 0x0000001fff007819 */ /* 0x000fe40000011415 */
[----:B------:R-:W-:Y:S02]  /*0460*/  LOP3.LUT R5, R3, 0xfffffffc, RZ, 0xc0, !PT ;  /* 0xfffffffc03057812 */ /* 0x000fe400078ec0ff */
[----:B------:R-:W-:Y:S01]  /*0470*/  IADD3 R182, -R21, R182, RZ ;  /* 0x000000b615b67210 */ /* 0x000fe20007ffe1ff */
[----:B------:R-:W-:Y:S01]  /*0480*/  IMAD R0, R0, c[0x0][0x1e8], RZ ;  /* 0x00007a0000007a24 */ /* 0x000fe200078e02ff */
[----:B------:R-:W-:Y:S01]  /*0490*/  SHF.R.S32.HI R3, RZ, 0x2, R3 ;  /* 0x00000002ff037819 */ /* 0x000fe20000011403 */
[----:B------:R-:W-:-:S02]  /*04a0*/  IMAD.IADD R2, R2, 0x1, -R5 ;  /* 0x0000000102027824 */ /* 0x000fc400078e0a05 */
[----:B------:R-:W-:Y:S01]  /*04b0*/  @!P0 SHF.R.S32.HI R10, RZ, 0x1f, R25 ;  /* 0x0000001fff0a8819 */ /* 0x000fe20000011419 */
[----:B------:R-:W-:-:S04]  /*04c0*/  @!P0 IMAD.WIDE.U32 R12, R25, c[0x0][0x1e0], RZ ;  /* 0x00007800190c8a25 */ /* 0x000fc800078e00ff */
[----:B------:R-:W-:Y:S02]  /*04d0*/  IMAD.SHL.U32 R4, R2, 0x8, RZ ;  /* 0x0000000802047824 */ /* 0x000fe400078e00ff */
[----:B------:R-:W-:Y:S02]  /*04e0*/  @!P0 IMAD R10, R10, c[0x0][0x1e0], RZ ;  /* 0x000078000a0a8a24 */ /* 0x000fe400078e02ff */
[----:B------:R-:W-:Y:S01]  /*04f0*/  @P0 IMAD.WIDE.U32 R6, R178, c[0x0][0x1e8], RZ ;  /* 0x00007a00b2060a25 */ /* 0x000fe200078e00ff */
[----:B------:R-:W-:Y:S02]  /*0500*/  SHF.R.S32.HI R5, RZ, 0x1f, R4 ;  /* 0x0000001fff057819 */ /* 0x000fe40000011404 */
[----:B------:R-:W-:Y:S01]  /*0510*/  @!P0 MOV R6, R12 ;  /* 0x0000000c00068202 */ /* 0x000fe20000000f00 */
[----:B------:R-:W-:Y:S02]  /*0520*/  @!P0 IMAD R9, R25, c[0x0][0x1e4], R10 ;  /* 0x0000790019098a24 */ /* 0x000fe400078e020a */
[----:B------:R-:W-:-:S04]  /*0530*/  IMAD.WIDE.U32 R10, R21, c[0x0][0x1e8], R4 ;  /* 0x00007a00150a7a25 */ /* 0x000fc800078e0004 */
[----:B------:R-:W-:Y:S02]  /*0540*/  @P0 IMAD R7, R178, c[0x0][0x1ec], R7 ;  /* 0x00007b00b2070a24 */ /* 0x000fe400078e0207 */
[----:B------:R-:W-:Y:S01]  /*0550*/  @!P0 IMAD.IADD R7, R13, 0x1, R9 ;  /* 0x000000010d078824 */ /* 0x000fe200078e0209 */
[----:B------:R-:W-:Y:S01]  /*0560*/  IADD3 R10, P0, R6, R10, RZ ;  /* 0x0000000a060a7210 */ /* 0x000fe20007f1e0ff */
[----:B------:R-:W-:Y:S01]  /*0570*/  IMAD R0, R21, c[0x0][0x1ec], R0 ;  /* 0x00007b0015007a24 */ /* 0x000fe200078e0200 */
[----:B------:R-:W-:Y:S02]  /*0580*/  SHF.R.S32.HI R13, RZ, 0x1f, R8 ;  /* 0x0000001fff0d7819 */ /* 0x000fe40000011408 */
[----:B------:R-:W-:Y:S02]  /*0590*/  SHF.R.S32.HI R6, RZ, 0x1f, R3 ;  /* 0x0000001fff067819 */ /* 0x000fe40000011403 */
[----:B------:R-:W-:Y:S01]  /*05a0*/  IADD3.X R11, R7, R11, R0, P0, !PT ;  /* 0x0000000b070b7210 */ /* 0x000fe200007fe400 */
[----:B------:R-:W-:Y:S01]  /*05b0*/  IMAD R13, R13, c[0x0][0x1f0], RZ ;  /* 0x00007c000d0d7a24 */ /* 0x000fe200078e02ff */
[----:B------:R-:W-:Y:S01]  /*05c0*/  ISETP.GE.AND P0, PT, R3, R182, PT ;  /* 0x000000b60300720c */ /* 0x000fe20003f06270 */
[----:B------:R-:W-:Y:S01]  /*05d0*/  IMAD R0, R25, c[0x0][0x1c0], R8 ;  /* 0x0000700019007a24 */ /* 0x000fe200078e0208 */
[----:B------:R-:W-:Y:S01]  /*05e0*/  IADD3 R9, R4, 0x20, RZ ;  /* 0x0000002004097810 */ /* 0x000fe20007ffe0ff */
[----:B------:R-:W-:-:S02]  /*05f0*/  IMAD R13, R8, c[0x0][0x1f4], R13 ;  /* 0x00007d00080d7a24 */ /* 0x000fc400078e020d */
[----:B------:R-:W-:Y:S01]  /*0600*/  IMAD.WIDE.U32 R10, R8, c[0x0][0x1f0], R10 ;  /* 0x00007c00080a7a25 */ /* 0x000fe200078e000a */
[----:B------:R-:W-:-:S03]  /*0610*/  IADD3 R8, R4, 0x40, RZ ;  /* 0x0000004004087810 */ /* 0x000fc60007ffe0ff */
[----:B------:R-:W-:Y:S02]  /*0620*/  IMAD R21, R0, c[0x0][0x214], R21 ;  /* 0x0000850000157a24 */ /* 0x000fe400078e0215 */
[----:B------:R-:W-:Y:S02]  /*0630*/  IMAD.IADD R13, R11, 0x1, R13 ;  /* 0x000000010b0d7824 */ /* 0x000fe400078e020d */
[----:B------:R-:W-:Y:S05]  /*0640*/  @P0 BRA `(.L_x_674) ;  /* 0x000000d000000947 */ /* 0x000fea0003800000 */
[----:B------:R-:W-:Y:S01]  /*0650*/  IMAD R0, R6, c[0x0][0x1e8], RZ ;  /* 0x00007a0006007a24 */ /* 0x000fe200078e02ff */
[----:B------:R-:W-:Y:S01]  /*0660*/  ISETP.GE.AND P3, PT, R4, c[0x0][0x220], PT ;  /* 0x0000880004007a0c */ /* 0x000fe20003f66270 */
[----:B------:R-:W-:Y:S01]  /*0670*/  IMAD.MOV.U32 R12, RZ, RZ, R10 ;  /* 0x000000ffff0c7224 */ /* 0x000fe200078e000a */
[----:B------:R-:W-:Y:S01]  /*0680*/  ISETP.GE.AND P2, PT, R9, c[0x0][0x220], PT ;  /* 0x0000880009007a0c */ /* 0x000fe20003f46270 */
[C---:B------:R-:W-:Y:S01]  /*0690*/  IMAD R0, R3.reuse, c[0x0][0x1ec], R0 ;  /* 0x00007b0003007a24 */ /* 0x040fe200078e0200 */
[----:B------:R-:W-:Y:S01]  /*06a0*/  ISETP.GE.AND P1, PT, R8, c[0x0][0x220], PT ;  /* 0x0000880008007a0c */ /* 0x000fe20003f26270 */
[----:B------:R-:W-:-:S04]  /*06b0*/  IMAD.WIDE.U32 R14, R3, c[0x0][0x1e8], R12 ;  /* 0x00007a00030e7a25 */ /* 0x000fc800078e000c */
[----:B------:R-:W-:Y:S01]  /*06c0*/  IMAD.IADD R0, R15, 0x1, R0 ;  /* 0x000000010f007824 */ /* 0x000fe200078e0200 */
[----:B------:R-:W-:-:S04]  /*06d0*/  LEA R16, P0, R14, c[0x0][0x1d0], 0x1 ;  /* 0x000074000e107a11 */ /* 0x000fc800078008ff */
[----:B------:R-:W-:-:S05]  /*06e0*/  LEA.HI.X R17, R14, c[0x0][0x1d4], R0, 0x1, P0 ;  /* 0x000075000e117a11 */ /* 0x000fca00000f0c00 */
[----:B------:R1:W-:Y:S04]  /*06f0*/  @!P3 STG.E.128 [R16.64], RZ ;  /* 0x000000ff1000b986 */ /* 0x0003e8000c101d06 */
[----:B------:R1:W-:Y:S04]  /*0700*/  @!P2 STG.E.128 [R16.64+0x40], RZ ;  /* 0x000040ff1000a986 */ /* 0x0003e8000c101d06 */
[----:B------:R1:W-:Y:S02]  /*0710*/  @!P1 STG.E.128 [R16.64+0x80], RZ ;  /* 0x000080ff10009986 */ /* 0x0003e4000c101d06 */
.L_x_674:
[----:B------:R-:W-:Y:S05]  /*0720*/  BSYNC B0 ;  /* 0x0000000000007941 */ /* 0x000fea0003800000 */
.L_x_673:
[----:B------:R-:W-:Y:S01]  /*0730*/  IADD3 R7, R3, 0x20, RZ ;  /* 0x0000002003077810 */ /* 0x000fe20007ffe0ff */
[----:B------:R-:W-:Y:S03]  /*0740*/  BSSY B0, `(.L_x_675) ;  /* 0x0000012000007945 */ /* 0x000fe60003800000 */
[----:B------:R-:W-:-:S13]  /*0750*/  ISETP.GE.AND P0, PT, R7, R182, PT ;  /* 0x000000b60700720c */ /* 0x000fda0003f06270 */
[----:B------:R-:W-:Y:S05]  /*0760*/  @P0 BRA `(.L_x_676) ;  /* 0x000000f000000947 */ /* 0x000fea0003800000 */
[----:B------:R-:W-:Y:S01]  /*0770*/  IADD3 R5, P0, R3, 0x20, RZ ;  /* 0x0000002003057810 */ /* 0x000fe20007f1e0ff */
[----:B------:R-:W-:Y:S01]  /*0780*/  IMAD.MOV.U32 R11, RZ, RZ, R13 ;  /* 0x000000ffff0b7224 */ /* 0x000fe200078e000d */
[----:B------:R-:W-:Y:S02]  /*0790*/  ISETP.GE.AND P2, PT, R4, c[0x0][0x220], PT ;  /* 0x0000880004007a0c */ /* 0x000fe40003f46270 */
[----:B------:R-:W-:Y:S01]  /*07a0*/  ISETP.GE.AND P1, PT, R9, c[0x0][0x220], PT ;  /* 0x0000880009007a0c */ /* 0x000fe20003f26270 */
[----:B------:R-:W-:Y:S01]  /*07b0*/  IMAD.X R0, RZ, RZ, R6, P0 ;  /* 0x000000ffff007224 */ /* 0x000fe200000e0606 */
[----:B------:R-:W-:Y:S01]  /*07c0*/  ISETP.GE.AND P0, PT, R8, c[0x0][0x220], PT ;  /* 0x0000880008007a0c */ /* 0x000fe20003f06270 */
[----:B------:R-:W-:-:S04]  /*07d0*/  IMAD.WIDE.U32 R10, R5, c[0x0][0x1e8], R10 ;  /* 0x00007a00050a7a25 */ /* 0x000fc800078e000a */
[----:B------:R-:W-:Y:S01]  /*07e0*/  IMAD R0, R0, c[0x0][0x1e8], RZ ;  /* 0x00007a0000007a24 */ /* 0x000fe200078e02ff */
[----:B------:R-:W-:-:S03]  /*07f0*/  LEA R4, P3, R10, c[0x0][0x1d0], 0x1 ;  /* 0x000074000a047a11 */ /* 0x000fc600078608ff */
[----:B------:R-:W-:-:S04]  /*0800*/  IMAD R0, R5, c[0x0][0x1ec], R0 ;  /* 0x00007b0005007a24 */ /* 0x000fc800078e0200 */
[----:B------:R-:W-:-:S05]  /*0810*/  IMAD.IADD R5, R11, 0x1, R0 ;  /* 0x000000010b057824 */ /* 0x000fca00078e0200 */
[----:B------:R-:W-:-:S05]  /*0820*/  LEA.HI.X R5, R10, c[0x0][0x1d4], R5, 0x1, P3 ;  /* 0x000075000a057a11 */ /* 0x000fca00018f0c05 */
[----:B------:R2:W-:Y:S04]  /*0830*/  @!P2 STG.E.128 [R4.64], RZ ;  /* 0x000000ff0400a986 */ /* 0x0005e8000c101d06 */
[----:B------:R2:W-:Y:S04]  /*0840*/  @!P1 STG.E.128 [R4.64+0x40], RZ ;  /* 0x000040ff04009986 */ /* 0x0005e8000c101d06 */
[----:B------:R2:W-:Y:S02]  /*0850*/  @!P0 STG.E.128 [R4.64+0x80], RZ ;  /* 0x000080ff04008986 */ /* 0x0005e4000c101d06 */
.L_x_676:
[----:B------:R-:W-:Y:S05]  /*0860*/  BSYNC B0 ;  /* 0x0000000000007941 */ /* 0x000fea0003800000 */
.L_x_675:
[----:B------:R-:W-:-:S04]  /*0870*/  ISETP.NE.AND P2, PT, R2, RZ, PT ;  /* 0x000000ff0200720c */ /* 0x000fc80003f45270 */
[-C--:B------:R-:W-:Y:S02]  /*0880*/  ISETP.GE.OR P1, PT, R3, R182.reuse, P2 ;  /* 0x000000b60300720c */ /* 0x080fe40001726670 */
[----:B------:R-:W-:Y:S02]  /*0890*/  IADD3 R3, P0, R21, R3, RZ ;  /* 0x0000000315037210 */ /* 0x000fe40007f1e0ff */
[----:B------:R-:W-:Y:S02]  /*08a0*/  ISETP.GE.OR P2, PT, R7, R182, P2 ;  /* 0x000000b60700720c */ /* 0x000fe40001746670 */
[----:B------:R-:W-:Y:S02]  /*08b0*/  LEA.HI.X.SX32 R6, R21, R6, 0x1, P0 ;  /* 0x0000000615067211 */ /* 0x000fe400000f0eff */
[----:B------:R-:W-:-:S04]  /*08c0*/  LEA R2, P0, R3, c[0x0][0x200], 0x2 ;  /* 0x0000800003027a11 */ /* 0x000fc800078010ff */
[----:B------:R-:W-:Y:S01]  /*08d0*/  LEA.HI.X R3, R3, c[0x0][0x204], R6, 0x2, P0 ;  /* 0x0000810003037a11 */ /* 0x000fe200000f1406 */
[----:B--2---:R-:W-:-:S05]  /*08e0*/  @!P1 IMAD.MOV.U32 R5, RZ, RZ, 0x7f800000 ;  /* 0x7f800000ff059424 */ /* 0x004fca00078e00ff */
[----:B------:R2:W-:Y:S01]  /*08f0*/  @!P1 STG.E [R2.64], R5 ;  /* 0x0000000502009986 */ /* 0x0005e2000c101906 */
[----:B------:R-:W-:Y:S05]  /*0900*/  @P2 EXIT ;  /* 0x000000000000294d */ /* 0x000fea0003800000 */
[----:B--2---:R-:W-:-:S05]  /*0910*/  MOV R5, 0x7f800000 ;  /* 0x7f80000000057802 */ /* 0x004fca0000000f00 */
[----:B------:R-:W-:Y:S01]  /*0920*/  STG.E [R2.64+0x80], R5 ;  /* 0x0000800502007986 */ /* 0x000fe2000c101906 */
[----:B------:R-:W-:Y:S05]  /*0930*/  EXIT ;  /* 0x000000000000794d */ /* 0x000fea0003800000 */
.L_x_672:
[----:B------:R-:W-:Y:S01]  /*0940*/  ISETP.NE.U32.AND P1, PT, RZ, c[0x0][0x2c0], PT ;  /* 0x0000b000ff007a0c */ /* 0x000fe20003f25070 */
[----:B------:R-:W-:Y:S01]  /*0950*/  IMAD.MOV.U32 R0, RZ, RZ, R25 ;  /* 0x000000ffff007224 */ /* 0x000fe200078e0019 */
[----:B------:R-:W-:Y:S02]  /*0960*/  ISETP.NE.U32.AND P0, PT, RZ, c[0x0][0x2b8], PT ;  /* 0x0000ae00ff007a0c */ /* 0x000fe40003f05070 */
[----:B------:R-:W-:Y:S02]  /*0970*/  ISETP.NE.AND.EX P1, PT, RZ, c[0x0][0x2c4], PT, P1 ;  /* 0x0000b100ff007a0c */ /* 0x000fe40003f25310 */
[----:B------:R-:W-:-:S11]  /*0980*/  ISETP.NE.AND.EX P0, PT, RZ, c[0x0][0x2bc], PT, P0 ;  /* 0x0000af00ff007a0c */ /* 0x000fd60003f05300 */
[----:B------:R-:W-:Y:S02]  /*0990*/  @P1 SHF.R.S32.HI R10, RZ, 0x1f, R25 ;  /* 0x0000001fff0a1819 */ /* 0x000fe40000011419 */
[----:B------:R-:W-:-:S04]  /*09a0*/  @P0 IMAD.WIDE R12, R25, R6, c[0x0][0x2b8] ;  /* 0x0000ae00190c0625 */ /* 0x000fc800078e0206 */
[----:B------:R-:W-:Y:S01]  /*09b0*/  @P1 IMAD R10, R10, c[0x0][0x2c8], RZ ;  /* 0x0000b2000a0a1a24 */ /* 0x000fe200078e02ff */
[----:B------:R-:W-:Y:S01]  /*09c0*/  CS2R R190, SRZ ;  /* 0x0000000000be7805 */ /* 0x000fe2000001ff00 */
[C---:B------:R-:W-:Y:S01]  /*09d0*/  @P1 IMAD.WIDE.U32 R6, R25.reuse, c[0x0][0x2c8], RZ ;  /* 0x0000b20019061a25 */ /* 0x040fe200078e00ff */
[----:B------:R2:W5:Y:S01]  /*09e0*/  @P0 LDG.E R0, [R12.64] ;  /* 0x000000060c000981 */ /* 0x000562000c1e1900 */
[----:B------:R-:W-:Y:S02]  /*09f0*/  PLOP3.LUT P6, PT, PT, PT, PT, 0x8, 0x0 ;  /* 0x000000000000781c */ /* 0x000fe40003fce170 */
[----:B------:R-:W-:Y:S01]  /*0a00*/  @P1 IMAD R3, R25, c[0x0][0x2cc], R10 ;  /* 0x0000b30019031a24 */ /* 0x000fe200078e020a */
[----:B------:R-:W-:Y:S02]  /*0a10*/  @P1 LEA R190, P0, R6, c[0x0][0x2c0], 0x2 ;  /* 0x0000b00006be1a11 */ /* 0x000fe400078010ff */
[----:B------:R-:W-:Y:S01]  /*0a20*/  IABS R130, c[0x0][0x2d0] ;  /* 0x0000b40000827a13 */ /* 0x000fe20000000000 */
[----:B------:R-:W-:-:S05]  /*0a30*/  @P1 IMAD.IADD R3, R7, 0x1, R3 ;  /* 0x0000000107031824 */ /* 0x000fca00078e0203 */
[----:B------:R-:W-:-:S04]  /*0a40*/  @P1 SHF.L.U64.HI R3, R6, 0x2, R3 ;  /* 0x0000000206031819 */ /* 0x000fc80000010203 */
[----:B------:R-:W-:Y:S02]  /*0a50*/  @P1 IADD3.X R191, R3, c[0x0][0x2c4], RZ, P0, !PT ;  /* 0x0000b10003bf1a10 */ /* 0x000fe400007fe4ff */
[----:B------:R-:W-:-:S04]  /*0a60*/  @P1 ISETP.NE.U32.AND P0, PT, R190, RZ, PT ;  /* 0x000000ffbe00120c */ /* 0x000fc80003f05070 */
[----:B------:R-:W-:-:S13]  /*0a70*/  @P1 ISETP.NE.AND.EX P6, PT, R191, RZ, PT, P0 ;  /* 0x000000ffbf00120c */ /* 0x000fda0003fc5300 */
[----:B------:R-:W-:Y:S05]  /*0a80*/  @!P6 BRA `(.L_x_677) ;  /* 0x000004700000e947 */ /* 0x000fea0003800000 */
[----:B--2---:R-:W2:Y:S01]  /*0a90*/  I2F.RP R6, R130 ;  /* 0x0000008200067306 */ /* 0x004ea20000209400 */
[----:B------:R-:W-:Y:S01]  /*0aa0*/  IMAD.MOV.U32 R4, RZ, RZ, RZ ;  /* 0x000000ffff047224 */ /* 0x000fe200078e00ff */
[----:B------:R-:W-:-:S04]  /*0ab0*/  LEA R7, R128, 0xffffff80, 0x7 ;  /* 0xffffff8080077811 */ /* 0x000fc800078e38ff */
[----:B-----5:R-:W-:Y:S02]  /*0ac0*/  IABS R0, R7 ;  /* 0x0000000700007213 */ /* 0x020fe40000000000 */
[----:B--2---:R-:W2:Y:S02]  /*0ad0*/  MUFU.RCP R5, R6 ;  /* 0x0000000600057308 */ /* 0x004ea40000001000 */
[----:B--2---:R-:W-:-:S06]  /*0ae0*/  IADD3 R5, R5, 0xffffffe, RZ ;  /* 0x0ffffffe05057810 */ /* 0x004fcc0007ffe0ff */
[----:B------:R-:W2:Y:S02]  /*0af0*/  F2I.FTZ.U32.TRUNC.NTZ R5, R5 ;  /* 0x0000000500057305 */ /* 0x000ea4000021f000 */
[----:B--2---:R-:W-:-:S04]  /*0b00*/  IMAD.MOV R3, RZ, RZ, -R5 ;  /* 0x000000ffff037224 */ /* 0x004fc800078e0a05 */
[----:B------:R-:W-:-:S04]  /*0b10*/  IMAD R3, R3, R130, RZ ;  /* 0x0000008203037224 */ /* 0x000fc800078e02ff */
[----:B------:R-:W-:-:S06]  /*0b20*/  IMAD.HI.U32 R3, R5, R3, R4 ;  /* 0x0000000305037227 */ /* 0x000fcc00078e0004 */
[----:B------:R-:W-:-:S05]  /*0b30*/  IMAD.HI.U32 R4, R3, R0, RZ ;  /* 0x0000000003047227 */ /* 0x000fca00078e00ff */
[----:B------:R-:W-:-:S05]  /*0b40*/  IADD3 R3, -R4, RZ, RZ ;  /* 0x000000ff04037210 */ /* 0x000fca0007ffe1ff */
[----:B------:R-:W-:Y:S01]  /*0b50*/  IMAD R3, R130, R3, R0 ;  /* 0x0000000382037224 */ /* 0x000fe200078e0200 */
[----:B------:R-:W-:-:S04]  /*0b60*/  LOP3.LUT R0, R7, c[0x0][0x2d0], RZ, 0x3c, !PT ;  /* 0x0000b40007007a12 */ /* 0x000fc800078e3cff */
[----:B------:R-:W-:Y:S02]  /*0b70*/  ISETP.GT.U32.AND P1, PT, R130, R3, PT ;  /* 0x000000038200720c */ /* 0x000fe40003f24070 */
[----:B------:R-:W-:-:S11]  /*0b80*/  ISETP.GE.AND P0, PT, R0, RZ, PT ;  /* 0x000000ff0000720c */ /* 0x000fd60003f06270 */
[----:B------:R-:W-:Y:S01]  /*0b90*/  @!P1 IMAD.IADD R3, R3, 0x1, -R130 ;  /* 0x0000000103039824 */ /* 0x000fe200078e0a82 */
[----:B------:R-:W-:Y:S02]  /*0ba0*/  @!P1 IADD3 R4, R4, 0x1, RZ ;  /* 0x0000000104049810 */ /* 0x000fe40007ffe0ff */
[----:B------:R-:W-:Y:S02]  /*0bb0*/  ISETP.NE.AND P1, PT, RZ, c[0x0][0x2d0], PT ;  /* 0x0000b400ff007a0c */ /* 0x000fe40003f25270 */
[----:B------:R-:W-:-:S13]  /*0bc0*/  ISETP.GE.U32.AND P2, PT, R3, R130, PT ;  /* 0x000000820300720c */ /* 0x000fda0003f46070 */
[----:B------:R-:W-:-:S04]  /*0bd0*/  @P2 IADD3 R4, R4, 0x1, RZ ;  /* 0x0000000104042810 */ /* 0x000fc80007ffe0ff */
[----:B------:R-:W-:-:S05]  /*0be0*/  MOV R3, R4 ;  /* 0x0000000400037202 */ /* 0x000fca0000000f00 */
[----:B------:R-:W-:Y:S01]  /*0bf0*/  @!P0 IMAD.MOV R3, RZ, RZ, -R3 ;  /* 0x000000ffff038224 */ /* 0x000fe200078e0a03 */
[----:B------:R-:W-:-:S05]  /*0c00*/  @!P1 LOP3.LUT R3, RZ, c[0x0][0x2d0], RZ, 0x33, !PT ;  /* 0x0000b400ff039a12 */ /* 0x000fca00078e33ff */
[----:B------:R-:W-:-:S06]  /*0c10*/  IMAD.WIDE R34, R3, 0x4, R190 ;  /* 0x0000000403227825 */ /* 0x000fcc00078e02be */
[----:B------:R-:W2:Y:S01]  /*0c20*/  LDG.E R34, [R34.64] ;  /* 0x0000000622227981 */ /* 0x000ea2000c1e1900 */
[----:B------:R-:W-:-:S04]  /*0c30*/  IABS R0, c[0x0][0x1c8] ;  /* 0x0000720000007a13 */ /* 0x000fc80000000000 */
[----:B------:R-:W3:Y:S08]  /*0c40*/  I2F.RP R6, R0 ;  /* 0x0000000000067306 */ /* 0x000ef00000209400 */
[----:B---3--:R-:W3:Y:S02]  /*0c50*/  MUFU.RCP R10, R6 ;  /* 0x00000006000a7308 */ /* 0x008ee40000001000 */
[----:B---3--:R-:W-:-:S06]  /*0c60*/  IADD3 R10, R10, 0xffffffe, RZ ;  /* 0x0ffffffe0a0a7810 */ /* 0x008fcc0007ffe0ff */
[----:B------:R-:W3:Y:S02]  /*0c70*/  F2I.FTZ.U32.TRUNC.NTZ R11, R10 ;  /* 0x0000000a000b7305 */ /* 0x000ee4000021f000 */
[----:B---3--:R-:W-:Y:S01]  /*0c80*/  IADD3 R4, RZ, -R11, RZ ;  /* 0x8000000bff047210 */ /* 0x008fe20007ffe0ff */
[----:B------:R-:W-:-:S04]  /*0c90*/  IMAD.MOV.U32 R10, RZ, RZ, RZ ;  /* 0x000000ffff0a7224 */ /* 0x000fc800078e00ff */
[----:B------:R-:W-:Y:S01]  /*0ca0*/  IMAD R5, R4, R0, RZ ;  /* 0x0000000004057224 */ /* 0x000fe200078e02ff */
[----:B------:R-:W-:-:S03]  /*0cb0*/  IABS R4, R8 ;  /* 0x0000000800047213 */ /* 0x000fc60000000000 */
[----:B------:R-:W-:-:S06]  /*0cc0*/  IMAD.HI.U32 R5, R11, R5, R10 ;  /* 0x000000050b057227 */ /* 0x000fcc00078e000a */
[----:B------:R-:W-:-:S05]  /*0cd0*/  IMAD.HI.U32 R28, R5, R4, RZ ;  /* 0x00000004051c7227 */ /* 0x000fca00078e00ff */
[----:B------:R-:W-:-:S05]  /*0ce0*/  IADD3 R5, -R28, RZ, RZ ;  /* 0x000000ff1c057210 */ /* 0x000fca0007ffe1ff */
[----:B------:R-:W-:Y:S01]  /*0cf0*/  IMAD R5, R0, R5, R4 ;  /* 0x0000000500057224 */ /* 0x000fe200078e0204 */
[----:B------:R-:W-:-:S04]  /*0d00*/  LOP3.LUT R4, R8, c[0x0][0x1c8], RZ, 0x3c, !PT ;  /* 0x0000720008047a12 */ /* 0x000fc800078e3cff */
[----:B------:R-:W-:-:S13]  /*0d10*/  ISETP.GT.U32.AND P0, PT, R0, R5, PT ;  /* 0x000000050000720c */ /* 0x000fda0003f04070 */
[----:B------:R-:W-:Y:S01]  /*0d20*/  @!P0 IMAD.IADD R5, R5, 0x1, -R0 ;  /* 0x0000000105058824 */ /* 0x000fe200078e0a00 */
[----:B------:R-:W-:Y:S02]  /*0d30*/  @!P0 IADD3 R28, R28, 0x1, RZ ;  /* 0x000000011c1c8810 */ /* 0x000fe40007ffe0ff */
[----:B------:R-:W-:Y:S02]  /*0d40*/  ISETP.GE.AND P0, PT, R4, RZ, PT ;  /* 0x000000ff0400720c */ /* 0x000fe40003f06270 */
[----:B------:R-:W-:Y:S02]  /*0d50*/  ISETP.GE.U32.AND P1, PT, R5, R0, PT ;  /* 0x000000000500720c */ /* 0x000fe40003f26070 */
[----:B------:R-:W-:-:S05]  /*0d60*/  IADD3 R0, -R3, RZ, RZ ;  /* 0x000000ff03007210 */ /* 0x000fca0007ffe1ff */
[----:B------:R-:W-:-:S05]  /*0d70*/  IMAD R7, R0, c[0x0][0x2d0], R7 ;  /* 0x0000b40000077a24 */ /* 0x000fca00078e0207 */
[----:B------:R-:W-:Y:S02]  /*0d80*/  SHF.R.S32.HI R3, RZ, 0x1f, R7 ;  /* 0x0000001fff037819 */ /* 0x000fe40000011407 */
[----:B------:R-:W-:Y:S02]  /*0d90*/  @P1 IADD3 R28, R28, 0x1, RZ ;  /* 0x000000011c1c1810 */ /* 0x000fe40007ffe0ff */
[----:B------:R-:W-:Y:S01]  /*0da0*/  ISETP.NE.AND P1, PT, RZ, c[0x0][0x1c8], PT ;  /* 0x00007200ff007a0c */ /* 0x000fe20003f25270 */
[----:B------:R-:W-:Y:S02]  /*0db0*/  IMAD R0, R3, c[0x0][0x198], RZ ;  /* 0x0000660003007a24 */ /* 0x000fe400078e02ff */
[----:B------:R-:W-:-:S10]  /*0dc0*/  @!P0 IMAD.MOV R28, RZ, RZ, -R28 ;  /* 0x000000ffff1c8224 */ /* 0x000fd400078e0a1c */
[----:B------:R-:W-:-:S04]  /*0dd0*/  @!P1 LOP3.LUT R28, RZ, c[0x0][0x1c8], RZ, 0x33, !PT ;  /* 0x00007200ff1c9a12 */ /* 0x000fc800078e33ff */
[----:B------:R-:W-:-:S05]  /*0de0*/  SHF.R.S32.HI R13, RZ, 0x1f, R28 ;  /* 0x0000001fff0d7819 */ /* 0x000fca000001141c */
[----:B------:R-:W-:-:S04]  /*0df0*/  IMAD R9, R13, c[0x0][0x1b0], RZ ;  /* 0x00006c000d097a24 */ /* 0x000fc800078e02ff */
[----:B------:R-:W-:Y:S01]  /*0e00*/  IMAD R9, R28, c[0x0][0x1b4], R9 ;  /* 0x00006d001c097a24 */ /* 0x000fe200078e0209 */
[----:B--2---:R-:W-:Y:S01]  /*0e10*/  SHF.R.S32.HI R23, RZ, 0x1f, R34 ;  /* 0x0000001fff177819 */ /* 0x004fe20000011422 */
[----:B------:R-:W-:-:S04]  /*0e20*/  IMAD.WIDE.U32 R10, R34, c[0x0][0x180], RZ ;  /* 0x00006000220a7a25 */ /* 0x000fc800078e00ff */
[C---:B------:R-:W-:Y:S02]  /*0e30*/  IMAD R5, R23.reuse, c[0x0][0x180], RZ ;  /* 0x0000600017057a24 */ /* 0x040fe400078e02ff */
[----:B------:R-:W-:Y:S02]  /*0e40*/  IMAD R23, R23, c[0x0][0x188], RZ ;  /* 0x0000620017177a24 */ /* 0x000fe400078e02ff */
[C---:B------:R-:W-:Y:S02]  /*0e50*/  IMAD R4, R34.reuse, c[0x0][0x184], R5 ;  /* 0x0000610022047a24 */ /* 0x040fe400078e0205 */
[----:B------:R-:W-:Y:S02]  /*0e60*/  IMAD R5, R7, c[0x0][0x19c], R0 ;  /* 0x0000670007057a24 */ /* 0x000fe400078e0200 */
[C---:B------:R-:W-:Y:S01]  /*0e70*/  IMAD R23, R34.reuse, c[0x0][0x18c], R23 ;  /* 0x0000630022177a24 */ /* 0x040fe200078e0217 */
[----:B------:R-:W-:Y:S01]  /*0e80*/  IADD3 R11, R11, R4, RZ ;  /* 0x000000040b0b7210 */ /* 0x000fe20007ffe0ff */
[----:B------:R-:W-:-:S04]  /*0e90*/  IMAD.WIDE.U32 R34, R34, c[0x0][0x188], RZ ;  /* 0x0000620022227a25 */ /* 0x000fc800078e00ff */
[----:B------:R-:W-:Y:S01]  /*0ea0*/  IMAD.WIDE.U32 R32, R7, c[0x0][0x198], R10 ;  /* 0x0000660007207a25 */ /* 0x000fe200078e000a */
[----:B------:R-:W-:-:S03]  /*0eb0*/  IADD3 R23, R35, R23, RZ ;  /* 0x0000001723177210 */ /* 0x000fc60007ffe0ff */
[----:B------:R-:W-:-:S04]  /*0ec0*/  IMAD.IADD R33, R33, 0x1, R5 ;  /* 0x0000000121217824 */ /* 0x000fc800078e0205 */
[----:B------:R-:W-:-:S04]  /*0ed0*/  IMAD.WIDE.U32 R32, R28, c[0x0][0x1b0], R32 ;  /* 0x00006c001c207a25 */ /* 0x000fc800078e0020 */
[----:B------:R-:W-:Y:S01]  /*0ee0*/  IMAD.IADD R9, R33, 0x1, R9 ;  /* 0x0000000121097824 */ /* 0x000fe200078e0209 */
[----:B------:R-:W-:Y:S05]  /*0ef0*/  BRA `(.L_x_678) ;  /* 0x0000040000007947 */ /* 0x000fea0003800000 */
.L_x_677:
[----:B--2---:R-:W-:-:S13]  /*0f00*/  ISETP.NE.AND P3, PT, R23, -0x1, PT ;  /* 0xffffffff1700780c */ /* 0x004fda0003f65270 */
[----:B------:R-:W-:-:S05]  /*0f10*/  @P3 IADD3 R5, R4, R23, RZ ;  /* 0x0000001704053210 */ /* 0x000fca0007ffe0ff */
[----:B------:R-:W-:-:S04]  /*0f20*/  @P3 IMAD.WIDE.U32 R10, R5, c[0x0][0x198], RZ ;  /* 0x00006600050a3a25 */ /* 0x000fc800078e00ff */
[----:B------:R-:W-:Y:S01]  /*0f30*/  @P3 IMAD R5, R5, c[0x0][0x19c], R11 ;  /* 0x0000670005053a24 */ /* 0x000fe200078e020b */
[----:B------:R-:W-:Y:S05]  /*0f40*/  @P3 BRA `(.L_x_679) ;  /* 0x000000a000003947 */ /* 0x000fea0003800000 */
[----:B------:R-:W-:Y:S01]  /*0f50*/  SHF.R.S32.HI R5, RZ, 0x1f, R4 ;  /* 0x0000001fff057819 */ /* 0x000fe20000011404 */
[----:B------:R-:W-:Y:S01]  /*0f60*/  IMAD.WIDE.U32 R6, R4, c[0x0][0x198], RZ ;  /* 0x0000660004067a25 */ /* 0x000fe200078e00ff */
[----:B-----5:R-:W-:-:S03]  /*0f70*/  SHF.R.S32.HI R3, RZ, 0x1f, R0 ;  /* 0x0000001fff037819 */ /* 0x020fc60000011400 */
[----:B------:R-:W-:Y:S02]  /*0f80*/  IMAD R5, R5, c[0x0][0x198], RZ ;  /* 0x0000660005057a24 */ /* 0x000fe400078e02ff */
[----:B------:R-:W-:Y:S02]  /*0f90*/  IMAD R3, R3, c[0x0][0x180], RZ ;  /* 0x0000600003037a24 */ /* 0x000fe400078e02ff */
[----:B------:R-:W-:Y:S02]  /*0fa0*/  IMAD R5, R4, c[0x0][0x19c], R5 ;  /* 0x0000670004057a24 */ /* 0x000fe400078e0205 */
[----:B------:R-:W-:-:S03]  /*0fb0*/  IMAD R3, R0, c[0x0][0x184], R3 ;  /* 0x0000610000037a24 */ /* 0x000fc600078e0203 */
[----:B------:R-:W-:-:S05]  /*0fc0*/  IADD3 R7, R7, R5, RZ ;  /* 0x0000000507077210 */ /* 0x000fca0007ffe0ff */
[----:B------:R-:W-:-:S05]  /*0fd0*/  IMAD.WIDE.U32 R10, R0, c[0x0][0x180], R6 ;  /* 0x00006000000a7a25 */ /* 0x000fca00078e0006 */
[----:B------:R-:W-:Y:S02]  /*0fe0*/  IADD3 R5, R11, R3, RZ ;  /* 0x000000030b057210 */ /* 0x000fe40007ffe0ff */
.L_x_679:
[----:B------:R-:W-:Y:S01]  /*0ff0*/  IABS R7, c[0x0][0x1c8] ;  /* 0x0000720000077a13 */ /* 0x000fe20000000000 */
[----:B------:R-:W-:Y:S01]  /*1000*/  @P3 IMAD.IADD R23, R4, 0x1, R23 ;  /* 0x0000000104173824 */ /* 0x000fe200078e0217 */
[----:B------:R-:W-:Y:S02]  /*1010*/  MOV R11, R5 ;  /* 0x00000005000b7202 */ /* 0x000fe40000000f00 */
[----:B------:R-:W2:Y:S01]  /*1020*/  I2F.RP R9, R7 ;  /* 0x0000000700097306 */ /* 0x000ea20000209400 */
[----:B------:R-:W-:-:S04]  /*1030*/  @P3 IMAD.WIDE.U32 R34, R23, c[0x0][0x1a0], RZ ;  /* 0x0000680017223a25 */ /* 0x000fc800078e00ff */
[----:B------:R-:W-:-:S03]  /*1040*/  @P3 IMAD R23, R23, c[0x0][0x1a4], R35 ;  /* 0x0000690017173a24 */ /* 0x000fc600078e0223 */
[----:B--2---:R-:W2:Y:S02]  /*1050*/  MUFU.RCP R12, R9 ;  /* 0x00000009000c7308 */ /* 0x004ea40000001000 */
[----:B--2---:R-:W-:-:S06]  /*1060*/  IADD3 R12, R12, 0xffffffe, RZ ;  /* 0x0ffffffe0c0c7810 */ /* 0x004fcc0007ffe0ff */
[----:B------:R-:W2:Y:S02]  /*1070*/  F2I.FTZ.U32.TRUNC.NTZ R13, R12 ;  /* 0x0000000c000d7305 */ /* 0x000ea4000021f000 */
[----:B--2---:R-:W-:Y:S01]  /*1080*/  IMAD.MOV R3, RZ, RZ, -R13 ;  /* 0x000000ffff037224 */ /* 0x004fe200078e0a0d */
[----:B------:R-:W-:-:S03]  /*1090*/  MOV R12, RZ ;  /* 0x000000ff000c7202 */ /* 0x000fc60000000f00 */
[----:B------:R-:W-:Y:S01]  /*10a0*/  IMAD R6, R3, R7, RZ ;  /* 0x0000000703067224 */ /* 0x000fe200078e02ff */
[----:B------:R-:W-:-:S03]  /*10b0*/  IABS R3, R8 ;  /* 0x0000000800037213 */ /* 0x000fc60000000000 */
[----:B------:R-:W-:-:S06]  /*10c0*/  IMAD.HI.U32 R6, R13, R6, R12 ;  /* 0x000000060d067227 */ /* 0x000fcc00078e000c */
[----:B------:R-:W-:-:S04]  /*10d0*/  IMAD.HI.U32 R28, R6, R3, RZ ;  /* 0x00000003061c7227 */ /* 0x000fc800078e00ff */
[----:B------:R-:W-:-:S04]  /*10e0*/  IMAD.MOV R6, RZ, RZ, -R28 ;  /* 0x000000ffff067224 */ /* 0x000fc800078e0a1c */
[----:B------:R-:W-:Y:S01]  /*10f0*/  IMAD R6, R7, R6, R3 ;  /* 0x0000000607067224 */ /* 0x000fe200078e0203 */
[----:B------:R-:W-:-:S04]  /*1100*/  LOP3.LUT R3, R8, c[0x0][0x1c8], RZ, 0x3c, !PT ;  /* 0x0000720008037a12 */ /* 0x000fc800078e3cff */
[----:B------:R-:W-:Y:S02]  /*1110*/  ISETP.GT.U32.AND P0, PT, R7, R6, PT ;  /* 0x000000060700720c */ /* 0x000fe40003f04070 */
[----:B------:R-:W-:-:S11]  /*1120*/  ISETP.GE.AND P1, PT, R3, RZ, PT ;  /* 0x000000ff0300720c */ /* 0x000fd60003f26270 */
[-C--:B------:R-:W-:Y:S02]  /*1130*/  @!P0 IADD3 R6, R6, -R7.reuse, RZ ;  /* 0x8000000706068210 */ /* 0x080fe40007ffe0ff */
[----:B------:R-:W-:Y:S02]  /*1140*/  @!P0 IADD3 R28, R28, 0x1, RZ ;  /* 0x000000011c1c8810 */ /* 0x000fe40007ffe0ff */
[----:B------:R-:W-:Y:S02]  /*1150*/  ISETP.GE.U32.AND P2, PT, R6, R7, PT ;  /* 0x000000070600720c */ /* 0x000fe40003f46070 */
[----:B------:R-:W-:Y:S02]  /*1160*/  ISETP.NE.AND P0, PT, RZ, c[0x0][0x1c8], PT ;  /* 0x00007200ff007a0c */ /* 0x000fe40003f05270 */
[----:B------:R-:W-:-:S04]  /*1170*/  LEA R7, R128, 0xffffff80, 0x7 ;  /* 0xffffff8080077811 */ /* 0x000fc800078e38ff */
[----:B------:R-:W-:Y:S01]  /*1180*/  SHF.R.S32.HI R3, RZ, 0x1f, R7 ;  /* 0x0000001fff037819 */ /* 0x000fe20000011407 */
[----:B------:R-:W-:-:S04]  /*1190*/  IMAD.WIDE.U32 R10, R7, c[0x0][0x198], R10 ;  /* 0x00006600070a7a25 */ /* 0x000fc800078e000a */
[----:B------:R-:W-:Y:S01]  /*11a0*/  @P2 IADD3 R28, R28, 0x1, RZ ;  /* 0x000000011c1c2810 */ /* 0x000fe20007ffe0ff */
[----:B------:R-:W-:-:S04]  /*11b0*/  IMAD R6, R3, c[0x0][0x198], RZ ;  /* 0x0000660003067a24 */ /* 0x000fc800078e02ff */
[----:B------:R-:W-:Y:S01]  /*11c0*/  @!P1 IMAD.MOV R28, RZ, RZ, -R28 ;  /* 0x000000ffff1c9224 */ /* 0x000fe200078e0a1c */
[----:B------:R-:W-:Y:S01]  /*11d0*/  @!P0 LOP3.LUT R28, RZ, c[0x0][0x1c8], RZ, 0x33, !PT ;  /* 0x00007200ff1c8a12 */ /* 0x000fe200078e33ff */
[----:B------:R-:W-:-:S03]  /*11e0*/  IMAD R5, R7, c[0x0][0x19c], R6 ;  /* 0x0000670007057a24 */ /* 0x000fc600078e0206 */
[----:B------:R-:W-:Y:S02]  /*11f0*/  SHF.R.S32.HI R13, RZ, 0x1f, R28 ;  /* 0x0000001fff0d7819 */ /* 0x000fe4000001141c */
[----:B------:R-:W-:-:S03]  /*1200*/  IADD3 R11, R11, R5, RZ ;  /* 0x000000050b0b7210 */ /* 0x000fc60007ffe0ff */
[----:B------:R-:W-:Y:S02]  /*1210*/  IMAD R9, R13, c[0x0][0x1b0], RZ ;  /* 0x00006c000d097a24 */ /* 0x000fe400078e02ff */
[----:B------:R-:W-:-:S04]  /*1220*/  IMAD.WIDE.U32 R32, R28, c[0x0][0x1b0], R10 ;  /* 0x00006c001c207a25 */ /* 0x000fc800078e000a */
[----:B------:R-:W-:-:S04]  /*1230*/  IMAD R9, R28, c[0x0][0x1b4], R9 ;  /* 0x00006d001c097a24 */ /* 0x000fc800078e0209 */
[----:B------:R-:W-:Y:S01]  /*1240*/  IMAD.IADD R9, R33, 0x1, R9 ;  /* 0x0000000121097824 */ /* 0x000fe200078e0209 */
        /* <DEDUP_REMOVED lines=11> */
.L_x_678:
[----:B------:R-:W-:Y:S01]  /*1300*/  ISETP.NE.AND P0, PT, R178, -0x1, PT ;  /* 0xffffffffb200780c */ /* 0x000fe20003f05270 */
[----:B------:R-:W-:Y:S01]  /*1310*/  IMAD R13, R13, c[0x0][0x1b8], RZ ;  /* 0x00006e000d0d7a24 */ /* 0x000fe200078e02ff */
[----:B-1----:R-:W-:Y:S01]  /*1320*/  SHF.R.S32.HI R15, RZ, 0x1f, R2 ;  /* 0x0000001fff0f7819 */ /* 0x002fe20000011402 */
[----:B------:R-:W-:Y:S03]  /*1330*/  BSSY B0, `(.L_x_680) ;  /* 0x000006b000007945 */ /* 0x000fe60003800000 */
[CC--:B------:R-:W-:Y:S02]  /*1340*/  LEA.HI R181, R15.reuse, R2.reuse, RZ, 0x2 ;  /* 0x000000020fb57211 */ /* 0x0c0fe400078f10ff */
[----:B------:R-:W-:Y:S02]  /*1350*/  LEA.HI R11, R15, R2, RZ, 0x3 ;  /* 0x000000020f0b7211 */ /* 0x000fe400078f18ff */
[----:B------:R-:W-:-:S02]  /*1360*/  LOP3.LUT R5, R181, 0xfffffffc, RZ, 0xc0, !PT ;  /* 0xfffffffcb5057812 */ /* 0x000fc400078ec0ff */
[----:B------:R-:W-:Y:S01]  /*1370*/  SHF.R.S32.HI R19, RZ, 0x3, R11 ;  /* 0x00000003ff137819 */ /* 0x000fe2000001140b */
[----:B------:R-:W-:Y:S01]  /*1380*/  @!P0 IMAD.WIDE.U32 R36, R25, c[0x0][0x178], RZ ;  /* 0x00005e0019248a25 */ /* 0x000fe200078e00ff */
[----:B-----5:R-:W-:Y:S02]  /*1390*/  @!P0 SHF.R.S32.HI R0, RZ, 0x1f, R25 ;  /* 0x0000001fff008819 */ /* 0x020fe40000011419 */
[----:B------:R-:W-:Y:S01]  /*13a0*/  SHF.R.S32.HI R188, RZ, 0x2, R181 ;  /* 0x00000002ffbc7819 */ /* 0x000fe200000114b5 */
[----:B------:R-:W-:Y:S02]  /*13b0*/  IMAD.IADD R184, R2, 0x1, -R5 ;  /* 0x0000000102b87824 */ /* 0x000fe400078e0a05 */
[----:B------:R-:W-:Y:S01]  /*13c0*/  @!P0 IMAD R0, R0, c[0x0][0x178], RZ ;  /* 0x00005e0000008a24 */ /* 0x000fe200078e02ff */
[----:B------:R-:W-:Y:S01]  /*13d0*/  LEA.HI R181, R181, R188, RZ, 0x1 ;  /* 0x000000bcb5b57211 */ /* 0x000fe200078f08ff */
[----:B------:R-:W-:Y:S01]  /*13e0*/  @P0 IMAD.WIDE.U32 R30, R178, c[0x0][0x190], RZ ;  /* 0x00006400b21e0a25 */ /* 0x000fe200078e00ff */
[----:B------:R-:W-:-:S02]  /*13f0*/  SHF.R.S32.HI R189, RZ, 0x1f, R188 ;  /* 0x0000001fffbd7819 */ /* 0x000fc400000114bc */
[----:B------:R-:W-:Y:S01]  /*1400*/  LOP3.LUT R181, R181, 0x7fffffe, RZ, 0xc0, !PT ;  /* 0x07fffffeb5b57812 */ /* 0x000fe200078ec0ff */
[----:B------:R-:W-:Y:S02]  /*1410*/  @!P0 IMAD R0, R25, c[0x0][0x17c], R0 ;  /* 0x00005f0019008a24 */ /* 0x000fe400078e0200 */
[----:B------:R-:W-:Y:S02]  /*1420*/  IMAD.SHL.U32 R25, R19, 0x40, RZ ;  /* 0x0000004013197824 */ /* 0x000fe400078e00ff */
[----:B------:R-:W-:Y:S02]  /*1430*/  IMAD.SHL.U32 R184, R184, 0x8, RZ ;  /* 0x00000008b8b87824 */ /* 0x000fe400078e00ff */
[----:B------:R-:W-:Y:S01]  /*1440*/  @P0 IMAD R17, R178, c[0x0][0x194], R31 ;  /* 0x00006500b2110a24 */ /* 0x000fe200078e021f */
[----:B------:R-:W-:Y:S01]  /*1450*/  LOP3.LUT R25, R25, 0xc0, RZ, 0xc0, !PT ;  /* 0x000000c019197812 */ /* 0x000fe200078ec0ff */
[----:B------:R-:W-:Y:S01]  /*1460*/  @!P0 IMAD.IADD R17, R37, 0x1, R0 ;  /* 0x0000000125118824 */ /* 0x000fe200078e0200 */
[-C--:B------:R-:W-:Y:S01]  /*1470*/  LEA.HI R0, R15, R2.reuse, RZ, 0x5 ;  /* 0x000000020f007211 */ /* 0x080fe200078f28ff */
[----:B------:R-:W-:Y:S01]  /*1480*/  IMAD.IADD R181, R188, 0x1, -R181 ;  /* 0x00000001bcb57824 */ /* 0x000fe200078e0ab5 */
[----:B------:R-:W-:Y:S01]  /*1490*/  LOP3.LUT R5, R25, 0x18, R184, 0xf8, !PT ;  /* 0x0000001819057812 */ /* 0x000fe200078ef8b8 */
[----:B------:R-:W-:Y:S01]  /*14a0*/  @!P0 IMAD.MOV.U32 R30, RZ, RZ, R36 ;  /* 0x000000ffff1e8224 */ /* 0x000fe200078e0024 */
[----:B------:R-:W-:Y:S01]  /*14b0*/  SHF.R.U32.HI R4, RZ, 0x3, R25 ;  /* 0x00000003ff047819 */ /* 0x000fe20000011619 */
[----:B------:R-:W-:Y:S01]  /*14c0*/  IMAD R131, R189, c[0x0][0x198], RZ ;  /* 0x00006600bd837a24 */ /* 0x000fe200078e02ff */
[----:B------:R-:W-:Y:S01]  /*14d0*/  LEA.HI R15, R15, R2, RZ, 0x4 ;  /* 0x000000020f0f7211 */ /* 0x000fe200078f20ff */
[----:B------:R-:W-:Y:S01]  /*14e0*/  IMAD.WIDE R26, R27, 0x40, R188 ;  /* 0x000000401b1a7825 */ /* 0x000fe200078e02bc */
[----:B------:R-:W-:-:S02]  /*14f0*/  LOP3.LUT R4, R5, R4, RZ, 0x3c, !PT ;  /* 0x0000000405047212 */ /* 0x000fc400078e3cff */
[----:B------:R-:W-:Y:S01]  /*1500*/  SHF.R.S32.HI R20, RZ, 0x5, R0 ;  /* 0x00000005ff147819 */ /* 0x000fe20000011400 */
[----:B------:R-:W-:Y:S01]  /*1510*/  IMAD R131, R188, c[0x0][0x19c], R131 ;  /* 0x00006700bc837a24 */ /* 0x000fe200078e0283 */
[----:B------:R-:W-:Y:S02]  /*1520*/  LOP3.LUT R5, R15, 0xfffffff0, RZ, 0xc0, !PT ;  /* 0xfffffff00f057812 */ /* 0x000fe400078ec0ff */
[----:B------:R-:W-:Y:S01]  /*1530*/  IADD3 R34, P0, R184, R34, RZ ;  /* 0x00000022b8227210 */ /* 0x000fe20007f1e0ff */
[----:B------:R-:W-:Y:S01]  /*1540*/  IMAD R181, R20, 0x8, R181 ;  /* 0x0000000814b57824 */ /* 0x000fe200078e02b5 */
[----:B------:R-:W-:Y:S01]  /*1550*/  SHF.R.S32.HI R185, RZ, 0x1f, R184 ;  /* 0x0000001fffb97819 */ /* 0x000fe200000114b8 */
[----:B------:R-:W-:Y:S01]  /*1560*/  IMAD.IADD R22, R2, 0x1, -R5 ;  /* 0x0000000102167824 */ /* 0x000fe200078e0a05 */
[----:B------:R-:W-:Y:S01]  /*1570*/  SHF.R.S32.HI R25, RZ, 0x1f, R8 ;  /* 0x0000001fff197819 */ /* 0x000fe20000011408 */
[----:B------:R-:W-:Y:S01]  /*1580*/  IMAD.U32 R181, R181, 0x20, R4 ;  /* 0x00000020b5b57824 */ /* 0x000fe200078e0004 */
[----:B------:R-:W-:Y:S01]  /*1590*/  IADD3.X R35, R185, R23, RZ, P0, !PT ;  /* 0x00000017b9237210 */ /* 0x000fe200007fe4ff */
[----:B------:R-:W-:Y:S01]  /*15a0*/  IMAD R4, R28, c[0x0][0x1bc], R13 ;  /* 0x00006f001c047a24 */ /* 0x000fe200078e020d */
[----:B------:R-:W-:Y:S01]  /*15b0*/  IADD3 R30, P0, R184, R30, RZ ;  /* 0x0000001eb81e7210 */ /* 0x000fe20007f1e0ff */
[----:B------:R-:W-:Y:S01]  /*15c0*/  IMAD R25, R25, c[0x0][0x1a8], RZ ;  /* 0x00006a0019197a24 */ /* 0x000fe200078e02ff */
[----:B------:R-:W-:Y:S01]  /*15d0*/  LEA.HI R13, R22, R22, RZ, 0x1 ;  /* 0x00000016160d7211 */ /* 0x000fe200078f08ff */
[----:B------:R-:W-:Y:S01]  /*15e0*/  IMAD.WIDE.U32 R28, R28, c[0x0][0x1b8], R34 ;  /* 0x00006e001c1c7a25 */ /* 0x000fe200078e0022 */
[----:B------:R-:W-:-:S02]  /*15f0*/  IADD3 R32, P1, R184, R32, RZ ;  /* 0x00000020b8207210 */ /* 0x000fc40007f3e0ff */
[----:B------:R-:W-:Y:S01]  /*1600*/  SHF.R.S32.HI R6, RZ, 0x1, R13 ;  /* 0x00000001ff067819 */ /* 0x000fe2000001140d */
[C---:B------:R-:W-:Y:S01]  /*1610*/  IMAD.X R31, R185.reuse, 0x1, R17, P0 ;  /* 0x00000001b91f7824 */ /* 0x040fe200000e0611 */
[----:B------:R-:W-:Y:S01]  /*1620*/  SHF.R.S32.HI R5, RZ, 0x1f, R13 ;  /* 0x0000001fff057819 */ /* 0x000fe2000001140d */
[----:B------:R-:W-:Y:S01]  /*1630*/  IMAD.X R33, R185, 0x1, R9, P1 ;  /* 0x00000001b9217824 */ /* 0x000fe200008e0609 */
[----:B------:R-:W-:Y:S01]  /*1640*/  IADD3 R124, P0, R188, R7, RZ ;  /* 0x00000007bc7c7210 */ /* 0x000fe20007f1e0ff */
[----:B------:R-:W-:Y:S01]  /*1650*/  IMAD.IADD R7, R182, 0x1, -R21 ;  /* 0x00000001b6077824 */ /* 0x000fe200078e0a15 */
[----:B------:R-:W-:Y:S01]  /*1660*/  LEA.HI R5, R5, R6, RZ, 0x2 ;  /* 0x0000000605057211 */ /* 0x000fe200078f10ff */
[----:B------:R-:W-:Y:S01]  /*1670*/  IMAD R25, R8, c[0x0][0x1ac], R25 ;  /* 0x00006b0008197a24 */ /* 0x000fe200078e0219 */
[----:B------:R-:W-:Y:S01]  /*1680*/  IADD3 R29, R29, R4, RZ ;  /* 0x000000041d1d7210 */ /* 0x000fe20007ffe0ff */
[----:B------:R-:W-:Y:S01]  /*1690*/  IMAD.X R3, R189, 0x1, R3, P0 ;  /* 0x00000001bd037824 */ /* 0x000fe200000e0603 */
[C---:B------:R-:W-:Y:S01]  /*16a0*/  ISETP.GE.AND P0, PT, R188.reuse, R7, PT ;  /* 0x00000007bc00720c */ /* 0x040fe20003f06270 */
[----:B------:R-:W-:Y:S01]  /*16b0*/  IMAD.WIDE.U32 R132, R188, c[0x0][0x198], R32 ;  /* 0x00006600bc847a25 */ /* 0x000fe200078e0020 */
[----:B------:R-:W-:-:S02]  /*16c0*/  LOP3.LUT R17, R5, 0xfffffffc, RZ, 0xc0, !PT ;  /* 0xfffffffc05117812 */ /* 0x000fc400078ec0ff */
[----:B------:R-:W-:Y:S01]  /*16d0*/  IADD3 R175, R184, 0x20, RZ ;  /* 0x00000020b8af7810 */ /* 0x000fe20007ffe0ff */
[----:B------:R-:W-:Y:S01]  /*16e0*/  IMAD R23, R3, c[0x0][0x1a0], RZ ;  /* 0x0000680003177a24 */ /* 0x000fe200078e02ff */
[----:B------:R-:W-:Y:S01]  /*16f0*/  LOP3.LUT R3, R0, 0xffffffe0, RZ, 0xc0, !PT ;  /* 0xffffffe000037812 */ /* 0x000fe200078ec0ff */
[----:B------:R-:W-:Y:S01]  /*1700*/  IMAD.IADD R17, R6, 0x1, -R17 ;  /* 0x0000000106117824 */ /* 0x000fe200078e0a11 */
[----:B------:R-:W-:Y:S01]  /*1710*/  IADD3 R174, R184, 0x40, RZ ;  /* 0x00000040b8ae7810 */ /* 0x000fe20007ffe0ff */
[----:B------:R-:W-:Y:S01]  /*1720*/  IMAD R23, R124, c[0x0][0x1a4], R23 ;  /* 0x000069007c177a24 */ /* 0x000fe200078e0217 */
[----:B------:R-:W-:Y:S01]  /*1730*/  IADD3 R4, -R3, R2, RZ ;  /* 0x0000000203047210 */ /* 0x000fe20007ffe1ff */
[----:B------:R-:W-:Y:S01]  /*1740*/  IMAD.MOV.U32 R5, RZ, RZ, 0x10 ;  /* 0x00000010ff057424 */ /* 0x000fe200078e00ff */
[----:B------:R-:W-:Y:S01]  /*1750*/  LOP3.LUT P1, RZ, R17, 0x2, RZ, 0xc0, !PT ;  /* 0x0000000211ff7812 */ /* 0x000fe2000782c0ff */
[----:B------:R-:W-:-:S03]  /*1760*/  IMAD.WIDE.U32 R8, R8, c[0x0][0x1a8], R30 ;  /* 0x00006a0008087a25 */ /* 0x000fc600078e001e */
[----:B------:R-:W-:Y:S01]  /*1770*/  SEL R3, R5, 0xfffffff0, !P1 ;  /* 0xfffffff005037807 */ /* 0x000fe20004800000 */
[----:B------:R-:W-:-:S04]  /*1780*/  IMAD.WIDE.U32 R124, R124, c[0x0][0x1a0], R28 ;  /* 0x000068007c7c7a25 */ /* 0x000fc800078e001c */
[----:B------:R-:W-:Y:S02]  /*1790*/  IMAD.IADD R131, R133, 0x1, R131 ;  /* 0x0000000185837824 */ /* 0x000fe400078e0283 */
[----:B------:R-:W-:Y:S02]  /*17a0*/  IMAD.SHL.U32 R181, R181, 0x2, RZ ;  /* 0x00000002b5b57824 */ /* 0x000fe400078e00ff */
[----:B------:R-:W-:Y:S02]  /*17b0*/  IMAD.IADD R25, R9, 0x1, R25 ;  /* 0x0000000109197824 */ /* 0x000fe400078e0219 */
[----:B------:R-:W-:Y:S01]  /*17c0*/  IMAD.IADD R6, R125, 0x1, R23 ;  /* 0x000000017d067824 */ /* 0x000fe200078e0217 */
[----:B------:R-:W-:Y:S05]  /*17d0*/  @P0 BRA `(.L_x_681) ;  /* 0x0000020000000947 */ /* 0x000fea0003800000 */
[----:B------:R-:W-:Y:S01]  /*17e0*/  ISETP.GE.AND P4, PT, R184, c[0x0][0x220], PT ;  /* 0x00008800b8007a0c */ /* 0x000fe20003f86270 */
[----:B------:R-:W-:Y:S01]  /*17f0*/  IMAD R0, R27, c[0x0][0x190], RZ ;  /* 0x000064001b007a24 */ /* 0x000fe200078e02ff */
[----:B------:R-:W-:Y:S01]  /*1800*/  ISETP.GE.AND P3, PT, R175, c[0x0][0x220], PT ;  /* 0x00008800af007a0c */ /* 0x000fe20003f66270 */
[----:B------:R-:W-:Y:S01]  /*1810*/  IMAD.MOV.U32 R24, RZ, RZ, R8 ;  /* 0x000000ffff187224 */ /* 0x000fe200078e0008 */
[----:B------:R-:W-:Y:S01]  /*1820*/  ISETP.GE.AND P2, PT, R174, c[0x0][0x220], PT ;  /* 0x00008800ae007a0c */ /* 0x000fe20003f46270 */
[----:B------:R-:W-:-:S02]  /*1830*/  IMAD R0, R26, c[0x0][0x194], R0 ;  /* 0x000065001a007a24 */ /* 0x000fc400078e0200 */
[----:B------:R-:W-:-:S04]  /*1840*/  IMAD.WIDE.U32 R28, R26, c[0x0][0x190], R24 ;  /* 0x000064001a1c7a25 */ /* 0x000fc800078e0018 */
[----:B------:R-:W-:Y:S02]  /*1850*/  IMAD.IADD R0, R29, 0x1, R0 ;  /* 0x000000011d007824 */ /* 0x000fe400078e0200 */
[C---:B------:R-:W-:Y:S01]  /*1860*/  @!P4 LEA R32, P1, R28.reuse, c[0x0][0x160], 0x1 ;  /* 0x000058001c20ca11 */ /* 0x040fe200078208ff */
[----:B------:R1:W-:Y:S01]  /*1870*/  @P4 STS [R181], RZ ;  /* 0x000000ffb5004388 */ /* 0x0003e20000000800 */
[C---:B------:R-:W-:Y:S02]  /*1880*/  @!P3 LEA R30, P0, R28.reuse, c[0x0][0x160], 0x1 ;  /* 0x000058001c1eba11 */ /* 0x040fe400078008ff */
[C-C-:B------:R-:W-:Y:S01]  /*1890*/  @!P4 LEA.HI.X R33, R28.reuse, c[0x0][0x164], R0.reuse, 0x1, P1 ;  /* 0x000059001c21ca11 */ /* 0x140fe200008f0c00 */
[----:B------:R1:W-:Y:S01]  /*18a0*/  @P4 STS [R181+0x4], RZ ;  /* 0x000004ffb5004388 */ /* 0x0003e20000000800 */
[----:B------:R-:W-:-:S03]  /*18b0*/  @!P3 LEA.HI.X R31, R28, c[0x0][0x164], R0, 0x1, P0 ;  /* 0x000059001c1fba11 */ /* 0x000fc600000f0c00 */
[----:B------:R1:W-:Y:S04]  /*18c0*/  @P4 STS.64 [R181+0x8], RZ ;  /* 0x000008ffb5004388 */ /* 0x0003e80000000a00 */
[----:B------:R-:W-:Y:S01]  /*18d0*/  @!PT LDS RZ, [RZ] ;  /* 0x00000000fffff984 */ /* 0x000fe20000000800 */
[----:B------:R-:W-:Y:S01]  /*18e0*/  @!PT LDS RZ, [RZ] ;  /* 0x00000000fffff984 */ /* 0x000fe20000000800 */
[----:B------:R-:W-:Y:S01]  /*18f0*/  @!PT LDS RZ, [RZ] ;  /* 0x00000000fffff984 */ /* 0x000fe20000000800 */
[----:B------:R1:W-:Y:S04]  /*1900*/  @!P4 LDGSTS.E.BYPASS.LTC128B.128 [R181], [R32.64] ;  /* 0x0000000020b5cfae */ /* 0x0003e8000b901d46 */
[----:B------:R1:W-:Y:S04]  /*1910*/  @P3 STS.128 [R181+0x1000], RZ ;  /* 0x001000ffb5003388 */ /* 0x0003e80000000c00 */
[----:B------:R-:W-:Y:S01]  /*1920*/  @!PT LDS RZ, [RZ] ;  /* 0x00000000fffff984 */ /* 0x000fe20000000800 */
[----:B------:R-:W-:Y:S01]  /*1930*/  @!PT LDS RZ, [RZ] ;  /* 0x00000000fffff984 */ /* 0x000fe20000000800 */
[----:B------:R-:W-:Y:S01]  /*1940*/  @!PT LDS RZ, [RZ] ;  /* 0x00000000fffff984 */ /* 0x000fe20000000800 */
[----:B------:R1:W-:Y:S04]  /*1950*/  @!P3 LDGSTS.E.BYPASS.LTC128B.128 [R181+0x1000], [R30.64+0x40] ;  /* 0x010000401eb5bfae */ /* 0x0003e8000b901d46 */
[----:B------:R1:W-:Y:S01]  /*1960*/  @P2 STS.128 [R181+0x2000], RZ ;  /* 0x002000ffb5002388 */ /* 0x0003e20000000c00 */
[----:B------:R-:W-:Y:S05]  /*1970*/  @P2 BRA `(.L_x_681) ;  /* 0x0000006000002947 */ /* 0x000fea0003800000 */
[----:B-1----:R-:W-:-:S04]  /*1980*/  LEA R30, P0, R28, c[0x0][0x160], 0x1 ;  /* 0x000058001c1e7a11 */ /* 0x002fc800078008ff */
[----:B------:R-:W-:-:S05]  /*1990*/  LEA.HI.X R31, R28, c[0x0][0x164], R0, 0x1, P0 ;  /* 0x000059001c1f7a11 */ /* 0x000fca00000f0c00 */
[----:B------:R-:W-:Y:S01]  /*19a0*/  @!PT LDS RZ, [RZ] ;  /* 0x00000000fffff984 */ /* 0x000fe20000000800 */
[----:B------:R-:W-:Y:S01]  /*19b0*/  @!PT LDS RZ, [RZ] ;  /* 0x00000000fffff984 */ /* 0x000fe20000000800 */
[----:B------:R-:W-:Y:S01]  /*19c0*/  @!PT LDS RZ, [RZ] ;  /* 0x00000000fffff984 */ /* 0x000fe20000000800 */
[----:B------:R1:W-:Y:S04]  /*19d0*/  LDGSTS.E.BYPASS.LTC128B.128 [R181+0x2000], [R30.64+0x80] ;  /* 0x020000801eb57fae */ /* 0x0003e8000b901d46 */
.L_x_681:
[----:B------:R-:W-:Y:S05]  /*19e0*/  BSYNC B0 ;  /* 0x0000000000007941 */ /* 0x000fea0003800000 */
.L_x_680:
        /* <DEDUP_REMOVED lines=11> */
[----:B------:R-:W-:-:S04]  /*1aa0*/  IMAD R0, R0, c[0x0][0x190], RZ ;  /* 0x0000640000007a24 */ /* 0x000fc800078e02ff */
[----:B------:R-:W-:Y:S01]  /*1ab0*/  IMAD R0, R7, c[0x0][0x194], R0 ;  /* 0x0000650007007a24 */ /* 0x000fe200078e0200 */
[C---:B------:R-:W-:Y:S01]  /*1ac0*/  @!P3 LEA R24, P4, R8.reuse, c[0x0][0x160], 0x1 ;  /* 0x000058000818ba11 */ /* 0x040fe200078808ff */
[----:B------:R2:W-:Y:S01]  /*1ad0*/  @P3 STS.128 [R181+0x800], RZ ;  /* 0x000800ffb5003388 */ /* 0x0005e20000000c00 */
[----:B------:R-:W-:Y:S01]  /*1ae0*/  @!P2 LEA R26, P1, R8, c[0x0][0x160], 0x1 ;  /* 0x00005800081aaa11 */ /* 0x000fe200078208ff */
[----:B------:R-:W-:-:S05]  /*1af0*/  IMAD.IADD R0, R9, 0x1, R0 ;  /* 0x0000000109007824 */ /* 0x000fca00078e0200 */
[C-C-:B------:R-:W-:Y:S02]  /*1b00*/  @!P3 LEA.HI.X R25, R8.reuse, c[0x0][0x164], R0.reuse, 0x1, P4 ;  /* 0x000059000819ba11 */ /* 0x140fe400020f0c00 */
[----:B------:R-:W-:-:S03]  /*1b10*/  @!P2 LEA.HI.X R27, R8, c[0x0][0x164], R0, 0x1, P1 ;  /* 0x00005900081baa11 */ /* 0x000fc600008f0c00 */
[----:B------:R-:W-:Y:S01]  /*1b20*/  @!PT LDS RZ, [RZ] ;  /* 0x00000000fffff984 */ /* 0x000fe20000000800 */
[----:B------:R-:W-:Y:S01]  /*1b30*/  @!PT LDS RZ, [RZ] ;  /* 0x00000000fffff984 */ /* 0x000fe20000000800 */
[----:B------:R-:W-:Y:S01]  /*1b40*/  @!PT LDS RZ, [RZ] ;  /* 0x00000000fffff984 */ /* 0x000fe20000000800 */
[----:B------:R2:W-:Y:S04]  /*1b50*/  @!P3 LDGSTS.E.BYPASS.LTC128B.128 [R181+0x800], [R24.64] ;  /* 0x0080000018b5bfae */ /* 0x0005e8000b901d46 */
[----:B------:R2:W-:Y:S04]  /*1b60*/  @P2 STS.128 [R181+0x1800], RZ ;  /* 0x001800ffb5002388 */ /* 0x0005e80000000c00 */
[----:B------:R-:W-:Y:S01]  /*1b70*/  @!PT LDS RZ, [RZ] ;  /* 0x00000000fffff984 */ /* 0x000fe20000000800 */
[----:B------:R-:W-:Y:S01]  /*1b80*/  @!PT LDS RZ, [RZ] ;  /* 0x00000000fffff984 */ /* 0x000fe20000000800 */
[----:B------:R-:W-:Y:S01]  /*1b90*/  @!PT LDS RZ, [RZ] ;  /* 0x00000000fffff984 */ /* 0x000fe20000000800 */
[----:B------:R2:W-:Y:S04]  /*1ba0*/  @!P2 LDGSTS.E.BYPASS.LTC128B.128 [R181+0x1800], [R26.64+0x40] ;  /* 0x018000401ab5afae */ /* 0x0005e8000b901d46 */
[----:B------:R2:W-:Y:S01]  /*1bb0*/  @P0 STS.128 [R181+0x2800], RZ ;  /* 0x002800ffb5000388 */ /* 0x0005e20000000c00 */
[----:B------:R-:W-:Y:S05]  /*1bc0*/  @P0 BRA `(.L_x_683) ;  /* 0x0000006000000947 */ /* 0x000fea0003800000 */
[----:B--2---:R-:W-:-:S04]  /*1bd0*/  LEA R24, P0, R8, c[0x0][0x160], 0x1 ;  /* 0x0000580008187a11 */ /* 0x004fc800078008ff */
[----:B------:R-:W-:-:S05]  /*1be0*/  LEA.HI.X R25, R8, c[0x0][0x164], R0, 0x1, P0 ;  /* 0x0000590008197a11 */ /* 0x000fca00000f0c00 */
[----:B------:R-:W-:Y:S01]  /*1bf0*/  @!PT LDS RZ, [RZ] ;  /* 0x00000000fffff984 */ /* 0x000fe20000000800 */
[----:B------:R-:W-:Y:S01]  /*1c00*/  @!PT LDS RZ, [RZ] ;  /* 0x00000000fffff984 */ /* 0x000fe20000000800 */
[----:B------:R-:W-:Y:S01]  /*1c10*/  @!PT LDS RZ, [RZ] ;  /* 0x00000000fffff984 */ /* 0x000fe20000000800 */
[----:B------:R2:W-:Y:S04]  /*1c20*/  LDGSTS.E.BYPASS.LTC128B.128 [R181+0x2800], [R24.64+0x80] ;  /* 0x0280008018b57fae */ /* 0x0005e8000b901d46 */
.L_x_683:
[----:B------:R-:W-:Y:S05]  /*1c30*/  BSYNC B0 ;  /* 0x0000000000007941 */ /* 0x000fea0003800000 */
.L_x_682:
[----:B------:R-:W-:Y:S01]  /*1c40*/  IADD3 R180, R128, -0x1, RZ ;  /* 0xffffffff80b47810 */ /* 0x000fe20007ffe0ff */
[----:B------:R-:W-:Y:S04]  /*1c50*/  BSSY B0, `(.L_x_684) ;  /* 0x0000020000007945 */ /* 0x000fe80003800000 */
[----:B------:R-:W-:-:S04]  /*1c60*/  IMAD.SHL.U32 R0, R180, 0x80, RZ ;  /* 0x00000080b4007824 */ /* 0x000fc800078e00ff */
[----:B------:R-:W-:-:S05]  /*1c70*/  IMAD.IADD R9, R127, 0x1, -R0 ;  /* 0x000000017f097824 */ /* 0x000fca00078e0a00 */
[----:B------:R-:W-:-:S13]  /*1c80*/  ISETP.GE.AND P0, PT, R188, R9, PT ;  /* 0x00000009bc00720c */ /* 0x000fda0003f06270 */
[----:B------:R-:W-:Y:S05]  /*1c90*/  @P0 BRA `(.L_x_685) ;  /* 0x000001b000000947 */ /* 0x000fea0003800000 */
[----:B------:R-:W-:Y:S02]  /*1ca0*/  ISETP.GE.AND P3, PT, R184, c[0x0][0x220], PT ;  /* 0x00008800b8007a0c */ /* 0x000fe40003f66270 */
[----:B------:R-:W-:Y:S02]  /*1cb0*/  ISETP.GE.AND P2, PT, R175, c[0x0][0x220], PT ;  /* 0x00008800af007a0c */ /* 0x000fe40003f46270 */
[----:B------:R-:W-:-:S09]  /*1cc0*/  ISETP.GE.AND P0, PT, R174, c[0x0][0x220], PT ;  /* 0x00008800ae007a0c */ /* 0x000fd20003f06270 */
[C---:B--2---:R-:W-:Y:S01]  /*1cd0*/  @!P3 LEA R26, P4, R132.reuse, c[0x0][0x168], 0x1 ;  /* 0x00005a00841aba11 */ /* 0x044fe200078808ff */
[----:B------:R2:W-:Y:S01]  /*1ce0*/  @P3 STS [R181+0x3000], RZ ;  /* 0x003000ffb5003388 */ /* 0x0005e20000000800 */
        /* <DEDUP_REMOVED lines=22> */
.L_x_685:
[----:B------:R-:W-:Y:S05]  /*1e50*/  BSYNC B0 ;  /* 0x0000000000007941 */ /* 0x000fea0003800000 */
.L_x_684:
[----:B------:R-:W-:Y:S01]  /*1e60*/  ISETP.GE.AND P0, PT, R14, R9, PT ;  /* 0x000000090e00720c */ /* 0x000fe20003f06270 */
[----:B------:R-:W-:Y:S01]  /*1e70*/  IMAD.MOV.U32 R129, RZ, RZ, c[0x0][0x198] ;  /* 0x00006600ff817624 */ /* 0x000fe200078e00ff */
[----:B------:R-:W-:Y:S01]  /*1e80*/  MOV R12, 0x5 ;  /* 0x00000005000c7802 */ /* 0x000fe20000000f00 */
[----:B------:R-:W-:Y:S02]  /*1e90*/  BSSY B0, `(.L_x_686) ;  /* 0x000001f000007945 */ /* 0x000fe40003800000 */
[C---:B------:R-:W-:Y:S01]  /*1ea0*/  IMAD.SHL.U32 R177, R129.reuse, 0x20, RZ ;  /* 0x0000002081b17824 */ /* 0x040fe200078e00ff */
[----:B------:R-:W-:-:S07]  /*1eb0*/  SHF.L.U64.HI R176, R129, R12, c[0x0][0x19c] ;  /* 0x0000670081b07619 */ /* 0x000fce000001020c */
[----:B------:R-:W-:Y:S05]  /*1ec0*/  @P0 BRA `(.L_x_687) ;  /* 0x000001b000000947 */ /* 0x000fea0003800000 */
[----:B------:R-:W-:Y:S02]  /*1ed0*/  ISETP.GE.AND P3, PT, R184, c[0x0][0x220], PT ;  /* 0x00008800b8007a0c */ /* 0x000fe40003f66270 */
[----:B------:R-:W-:Y:S02]  /*1ee0*/  ISETP.GE.AND P2, PT, R175, c[0x0][0x220], PT ;  /* 0x00008800af007a0c */ /* 0x000fe40003f46270 */
[----:B------:R-:W-:Y:S02]  /*1ef0*/  IADD3 R8, P1, R177, R132, RZ ;  /* 0x00000084b1087210 */ /* 0x000fe40007f3e0ff */
[----:B------:R-:W-:-:S03]  /*1f00*/  ISETP.GE.AND P0, PT, R174, c[0x0][0x220], PT ;  /* 0x00008800ae007a0c */ /* 0x000fc60003f06270 */
[----:B------:R-:W-:-:S04]  /*1f10*/  IMAD.X R7, R176, 0x1, R131, P1 ;  /* 0x00000001b0077824 */ /* 0x000fc800008e0683 */
[C---:B--2---:R-:W-:Y:S01]  /*1f20*/  @!P3 LEA R26, P4, R8.reuse, c[0x0][0x168], 0x1 ;  /* 0x00005a00081aba11 */ /* 0x044fe200078808ff */
[----:B------:R2:W-:Y:S01]  /*1f30*/  @P3 STS.128 [R181+0x3800], RZ ;  /* 0x003800ffb5003388 */ /* 0x0005e20000000c00 */
[C---:B------:R-:W-:Y:S02]  /*1f40*/  @!P2 LEA R24, P1, R8.reuse, c[0x0][0x168], 0x1 ;  /* 0x00005a000818aa11 */ /* 0x040fe400078208ff */
        /* <DEDUP_REMOVED lines=19> */
.L_x_687:
[----:B------:R-:W-:Y:S05]  /*2080*/  BSYNC B0 ;  /* 0x0000000000007941 */ /* 0x000fea0003800000 */
.L_x_686:
[----:B------:R-:W-:Y:S01]  /*2090*/  IADD3 R10, R188, 0x40, RZ ;  /* 0x00000040bc0a7810 */ /* 0x000fe20007ffe0ff */
[----:B------:R-:W-:Y:S03]  /*20a0*/  BSSY B0, `(.L_x_688) ;  /* 0x000001f000007945 */ /* 0x000fe60003800000 */
[----:B------:R-:W-:-:S13]  /*20b0*/  ISETP.GE.AND P0, PT, R10, R9, PT ;  /* 0x000000090a00720c */ /* 0x000fda0003f06270 */
[----:B------:R-:W-:Y:S05]  /*20c0*/  @P0 BRA `(.L_x_689) ;  /* 0x000001c000000947 */ /* 0x000fea0003800000 */
[----:B------:R-:W-:Y:S01]  /*20d0*/  ISETP.GE.AND P3, PT, R184, c[0x0][0x220], PT ;  /* 0x00008800b8007a0c */ /* 0x000fe20003f66270 */
[----:B------:R-:W-:Y:S01]  /*20e0*/  IMAD.MOV.U32 R16, RZ, RZ, c[0x0][0x19c] ;  /* 0x00006700ff107624 */ /* 0x000fe200078e00ff */
[----:B------:R-:W-:Y:S02]  /*20f0*/  ISETP.GE.AND P2, PT, R175, c[0x0][0x220], PT ;  /* 0x00008800af007a0c */ /* 0x000fe40003f46270 */
[C---:B------:R-:W-:Y:S02]  /*2100*/  LEA R8, P1, R129.reuse, R132, 0x6 ;  /* 0x0000008481087211 */ /* 0x040fe400078230ff */
[----:B------:R-:W-:Y:S02]  /*2110*/  ISETP.GE.AND P0, PT, R174, c[0x0][0x220], PT ;  /* 0x00008800ae007a0c */ /* 0x000fe40003f06270 */
[----:B------:R-:W-:-:S05]  /*2120*/  LEA.HI.X R7, R129, R131, R16, 0x6, P1 ;  /* 0x0000008381077211 */ /* 0x000fca00008f3410 */
        /* <DEDUP_REMOVED lines=22> */
.L_x_689:
[----:B------:R-:W-:Y:S05]  /*2290*/  BSYNC B0 ;  /* 0x0000000000007941 */ /* 0x000fea0003800000 */
.L_x_688:
[----:B------:R-:W-:Y:S01]  /*22a0*/  IADD3 R8, R188, 0x60, RZ ;  /* 0x00000060bc087810 */ /* 0x000fe20007ffe0ff */
[----:B------:R-:W-:Y:S03]  /*22b0*/  BSSY B0, `(.L_x_690) ;  /* 0x0000021000007945 */ /* 0x000fe60003800000 */
[----:B------:R-:W-:-:S13]  /*22c0*/  ISETP.GE.AND P0, PT, R8, R9, PT ;  /* 0x000000090800720c */ /* 0x000fda0003f06270 */
[----:B------:R-:W-:Y:S05]  /*22d0*/  @P0 BRA `(.L_x_691) ;  /* 0x000001e000000947 */ /* 0x000fea0003800000 */
[----:B------:R-:W-:Y:S01]  /*22e0*/  ISETP.GE.AND P3, PT, R184, c[0x0][0x220], PT ;  /* 0x00008800b8007a0c */ /* 0x000fe20003f66270 */
[----:B------:R-:W-:Y:S01]  /*22f0*/  IMAD.MOV.U32 R133, RZ, RZ, R131 ;  /* 0x000000ffff857224 */ /* 0x000fe200078e0083 */
[----:B------:R-:W-:Y:S01]  /*2300*/  ISETP.GE.AND P2, PT, R175, c[0x0][0x220], PT ;  /* 0x00008800af007a0c */ /* 0x000fe20003f46270 */
[----:B------:R-:W-:Y:S01]  /*2310*/  ULDC UR4, c[0x0][0x19c] ;  /* 0x0000670000047ab9 */ /* 0x000fe20000000800 */
[----:B------:R-:W-:Y:S01]  /*2320*/  ISETP.GE.AND P0, PT, R174, c[0x0][0x220], PT ;  /* 0x00008800ae007a0c */ /* 0x000fe20003f06270 */
[----:B------:R-:W-:Y:S01]  /*2330*/  UIMAD UR4, UR4, 0x60, URZ ;  /* 0x00000060040478a4 */ /* 0x000fe2000f8e023f */
[----:B--2---:R-:W-:-:S05]  /*2340*/  IMAD.WIDE.U32 R26, R129, 0x60, R132 ;  /* 0x00000060811a7825 */ /* 0x004fca00078e0084 */
[----:B------:R-:W-:Y:S02]  /*2350*/  IADD3 R7, R27, UR4, RZ ;  /* 0x000000041b077c10 */ /* 0x000fe4000fffe0ff */
[C---:B------:R-:W-:Y:S01]  /*2360*/  @!P3 LEA R28, P4, R26.reuse, c[0x0][0x168], 0x1 ;  /* 0x00005a001a1cba11 */ /* 0x040fe200078808ff */
        /* <DEDUP_REMOVED lines=21> */
.L_x_691:
[----:B------:R-:W-:Y:S05]  /*24c0*/  BSYNC B0 ;  /* 0x0000000000007941 */ /* 0x000fea0003800000 */
.L_x_690:
[----:B------:R-:W0:Y:S01]  /*24d0*/  LDGDEPBAR ;  /* 0x00000000000079af */ /* 0x000e220000000000 */
[----:B------:R-:W-:Y:S01]  /*24e0*/  LOP3.LUT R11, R11, 0xfffffff8, RZ, 0xc0, !PT ;  /* 0xfffffff80b0b7812 */ /* 0x000fe200078ec0ff */
[----:B------:R-:W-:Y:S01]  /*24f0*/  IMAD.SHL.U32 R17, R17, 0x40, RZ ;  /* 0x0000004011117824 */ /* 0x000fe200078e00ff */
[----:B------:R-:W-:Y:S01]  /*2500*/  LOP3.LUT R7, R13, 0x7fffffe, RZ, 0xc0, !PT ;  /* 0x07fffffe0d077812 */ /* 0x000fe200078ec0ff */
[C---:B------:R-:W-:Y:S01]  /*2510*/  IMAD.SHL.U32 R133, R2.reuse, 0x2, RZ ;  /* 0x0000000202857824 */ /* 0x040fe200078e00ff */
[----:B------:R-:W-:Y:S01]  /*2520*/  SHF.R.S32.HI R13, RZ, 0x1f, R22 ;  /* 0x0000001fff0d7819 */ /* 0x000fe20000011416 */
[----:B------:R-:W-:Y:S01]  /*2530*/  IMAD.IADD R11, R2, 0x1, -R11 ;  /* 0x00000001020b7824 */ /* 0x000fe200078e0a0b */
[----:B------:R-:W-:Y:S01]  /*2540*/  SHF.R.S32.HI R16, RZ, 0x4, R15 ;  /* 0x00000004ff107819 */ /* 0x000fe2000001140f */
[----:B------:R-:W-:Y:S01]  /*2550*/  IMAD.IADD R18, R22, 0x1, -R7 ;  /* 0x0000000116127824 */ /* 0x000fe200078e0a07 */
[----:B------:R-:W-:Y:S01]  /*2560*/  LEA.HI R13, R13, R22, RZ, 0x3 ;  /* 0x000000160d0d7211 */ /* 0x000fe200078f18ff */
[----:B------:R-:W-:Y:S01]  /*2570*/  BSSY B0, `(.L_x_692) ;  /* 0x000004a000007945 */ /* 0x000fe20003800000 */
[----:B------:R-:W-:-:S02]  /*2580*/  SHF.R.S32.HI R179, RZ, 0x1f, R4 ;  /* 0x0000001fffb37819 */ /* 0x000fc40000011404 */
[----:B------:R-:W-:Y:S01]  /*2590*/  ISETP.GE.AND P1, PT, R188, R9, PT ;  /* 0x00000009bc00720c */ /* 0x000fe20003f26270 */
[----:B------:R-:W-:Y:S01]  /*25a0*/  IMAD.SHL.U32 R13, R13, 0x20, RZ ;  /* 0x000000200d0d7824 */ /* 0x000fe200078e00ff */
[----:B------:R-:W-:Y:S02]  /*25b0*/  LEA.HI R15, R15, R16, RZ, 0x1 ;  /* 0x000000100f0f7211 */ /* 0x000fe400078f08ff */
[----:B------:R-:W-:Y:S02]  /*25c0*/  LEA.HI R7, R11, R11, RZ, 0x1 ;  /* 0x0000000b0b077211 */ /* 0x000fe400078f08ff */
[----:B------:R-:W-:Y:S02]  /*25d0*/  LEA.HI R179, R179, R4, RZ, 0x2 ;  /* 0x00000004b3b37211 */ /* 0x000fe400078f10ff */
[----:B------:R-:W-:Y:S02]  /*25e0*/  LOP3.LUT R15, R15, 0xfffffffe, RZ, 0xc0, !PT ;  /* 0xfffffffe0f0f7812 */ /* 0x000fe400078ec0ff */
[----:B------:R-:W-:Y:S01]  /*25f0*/  LOP3.LUT R4, R7, 0x7fffffe, RZ, 0xc0, !PT ;  /* 0x07fffffe07047812 */ /* 0x000fe200078ec0ff */
[----:B------:R-:W-:-:S04]  /*2600*/  DEPBAR.LE SB0, 0x0 ;  /* 0x000080000000791a */ /* 0x000fc80000000000 */
[----:B------:R-:W-:Y:S01]  /*2610*/  BAR.SYNC.DEFER_BLOCKING 0x0 ;  /* 0x0000000000007b1d */ /* 0x000fe20000010000 */
[----:B------:R-:W-:Y:S01]  /*2620*/  LOP3.LUT R13, R13, 0xffffff00, RZ, 0xc0, !PT ;  /* 0xffffff000d0d7812 */ /* 0x000fe200078ec0ff */
[----:B------:R-:W-:Y:S01]  /*2630*/  IMAD.IADD R15, R16, 0x1, -R15 ;  /* 0x00000001100f7824 */ /* 0x000fe200078e0a0f */
[----:B------:R-:W-:Y:S01]  /*2640*/  SHF.R.S32.HI R7, RZ, 0x1, R7 ;  /* 0x00000001ff077819 */ /* 0x000fe20000011407 */
[----:B------:R-:W-:Y:S01]  /*2650*/  IMAD.IADD R4, R11, 0x1, -R4 ;  /* 0x000000010b047824 */ /* 0x000fe200078e0a04 */
[----:B------:R-:W-:Y:S01]  /*2660*/  LOP3.LUT R17, R17, 0xc0, RZ, 0xc0, !PT ;  /* 0x000000c011117812 */ /* 0x000fe200078ec0ff */
[C---:B------:R-:W-:Y:S01]  /*2670*/  IMAD R16, R20.reuse, 0x10, R21 ;  /* 0x0000001014107824 */ /* 0x040fe200078e0215 */
[----:B------:R-:W-:Y:S01]  /*2680*/  LOP3.LUT P2, RZ, R7, 0x2, RZ, 0xc0, !PT ;  /* 0x0000000207ff7812 */ /* 0x000fe2000784c0ff */
[----:B------:R-:W-:Y:S01]  /*2690*/  IMAD R21, R20, 0x200, R13 ;  /* 0x0000020014157824 */ /* 0x000fe200078e020d */
[----:B------:R-:W-:Y:S01]  /*26a0*/  SHF.R.S32.HI R179, RZ, 0x2, R179 ;  /* 0x00000002ffb37819 */ /* 0x000fe200000114b3 */
[C---:B------:R-:W-:Y:S01]  /*26b0*/  IMAD R172, R15.reuse, 0x8, R4 ;  /* 0x000000080fac7824 */ /* 0x040fe200078e0204 */
[----:B------:R-:W-:Y:S01]  /*26c0*/  LEA R198, P0, R124, c[0x0][0x170], 0x1 ;  /* 0x00005c007cc67a11 */ /* 0x000fe200078008ff */
[----:B------:R-:W-:Y:S01]  /*26d0*/  IMAD.SHL.U32 R4, R15, 0x8, RZ ;  /* 0x000000080f047824 */ /* 0x000fe200078e00ff */
[----:B------:R-:W-:Y:S01]  /*26e0*/  IADD3 R16, R16, 0x1, R179 ;  /* 0x0000000110107810 */ /* 0x000fe20007ffe0b3 */
[----:B------:R-:W-:Y:S01]  /*26f0*/  IMAD.SHL.U32 R7, R7, 0x40, RZ ;  /* 0x0000004007077824 */ /* 0x000fe200078e00ff */
[----:B------:R-:W-:Y:S01]  /*2700*/  LOP3.LUT R133, R133, 0x6, RZ, 0xc0, !PT ;  /* 0x0000000685857812 */ /* 0x000fe200078ec0ff */
[C---:B------:R-:W-:Y:S01]  /*2710*/  IMAD R13, R18.reuse, 0x20, R13 ;  /* 0x00000020120d7824 */ /* 0x040fe200078e020d */
[----:B------:R-:W-:Y:S01]  /*2720*/  LOP3.LUT R4, R17, 0x8, R4, 0xf8, !PT ;  /* 0x0000000811047812 */ /* 0x000fe200078ef804 */
[----:B------:R-:W-:Y:S01]  /*2730*/  IMAD R21, R18, 0x20, R21 ;  /* 0x0000002012157824 */ /* 0x000fe200078e0215 */
[----:B------:R-:W-:Y:S01]  /*2740*/  LOP3.LUT R7, R7, 0xc0, RZ, 0xc0, !PT ;  /* 0x000000c007077812 */ /* 0x000fe200078ec0ff */
[----:B------:R-:W-:Y:S01]  /*2750*/  IMAD.SHL.U32 R18, R19, 0x8, RZ ;  /* 0x0000000813127824 */ /* 0x000fe200078e00ff */
[----:B------:R-:W-:-:S02]  /*2760*/  SHF.R.U32.HI R17, RZ, 0x3, R17 ;  /* 0x00000003ff117819 */ /* 0x000fc40000011611 */
[----:B------:R-:W-:Y:S01]  /*2770*/  IADD3 R2, R127, R16, -R182 ;  /* 0x000000107f027210 */ /* 0x000fe20007ffe8b6 */
[----:B------:R3:W-:Y:S01]  /*2780*/  @P1 STS [R181+0x9000], RZ ;  /* 0x009000ffb5001388 */ /* 0x0007e20000000800 */
[----:B------:R-:W-:Y:S02]  /*2790*/  LOP3.LUT R18, R7, 0x8, R18, 0xf8, !PT ;  /* 0x0000000807127812 */ /* 0x000fe400078ef812 */
[----:B------:R-:W-:Y:S01]  /*27a0*/  LOP3.LUT R4, R4, R17, RZ, 0x3c, !PT ;  /* 0x0000001104047212 */ /* 0x000fe200078e3cff */
[----:B------:R3:W-:Y:S01]  /*27b0*/  @P1 STS [R181+0x9004], RZ ;  /* 0x009004ffb5001388 */ /* 0x0007e20000000800 */
[----:B------:R-:W-:Y:S02]  /*27c0*/  SHF.R.U32.HI R7, RZ, 0x3, R7 ;  /* 0x00000003ff077819 */ /* 0x000fe40000011607 */
[----:B------:R-:W-:Y:S01]  /*27d0*/  LEA.HI.X R197, R124, c[0x0][0x174], R6, 0x1, P0 ;  /* 0x00005d007cc57a11 */ /* 0x000fe200000f0c06 */
[----:B------:R3:W-:Y:S01]  /*27e0*/  @P1 STS.64 [R181+0x9008], RZ ;  /* 0x009008ffb5001388 */ /* 0x0007e20000000a00 */
[----:B------:R-:W-:Y:S01]  /*27f0*/  LOP3.LUT R7, R18, R7, RZ, 0x3c, !PT ;  /* 0x0000000712077212 */ /* 0x000fe200078e3cff */
[C---:B------:R-:W-:Y:S01]  /*2800*/  IMAD.IADD R173, R4.reuse, 0x1, R21 ;  /* 0x0000000104ad7824 */ /* 0x040fe200078e0215 */
[----:B------:R-:W-:Y:S01]  /*2810*/  SEL R5, R5, 0xfffffff0, !P2 ;  /* 0xfffffff005057807 */ /* 0x000fe20005000000 */
[----:B------:R3:W-:Y:S01]  /*2820*/  @P1 STS.128 [R181+0xb000], RZ ;  /* 0x00b000ffb5001388 */ /* 0x0007e20000000c00 */
[----:B------:R-:W-:Y:S01]  /*2830*/  IMAD.IADD R4, R4, 0x1, R13 ;  /* 0x0000000104047824 */ /* 0x000fe200078e020d */
[----:B------:R-:W-:Y:S01]  /*2840*/  IADD3 R2, R2, c[0x0][0x2e8], RZ ;  /* 0x0000ba0002027a10 */ /* 0x000fe20007ffe0ff */
[----:B------:R-:W-:Y:S01]  /*2850*/  IMAD.U32 R172, R172, 0x20, R7 ;  /* 0x00000020acac7824 */ /* 0x000fe200078e0007 */
[----:B------:R3:W-:Y:S01]  /*2860*/  @P1 STS.128 [R181+0xd000], RZ ;  /* 0x00d000ffb5001388 */ /* 0x0007e20000000c00 */
[----:B------:R-:W-:Y:S01]  /*2870*/  IMAD.SHL.U32 R173, R173, 0x2, RZ ;  /* 0x00000002adad7824 */ /* 0x000fe200078e00ff */
[----:B------:R-:W-:Y:S05]  /*2880*/  @P1 BRA `(.L_x_693) ;  /* 0x0000018000001947 */ /* 0x000fea0003800000 */
[----:B------:R-:W-:Y:S02]  /*2890*/  ISETP.GE.AND P2, PT, R184, c[0x0][0x220], PT ;  /* 0x00008800b8007a0c */ /* 0x000fe40003f46270 */
[----:B------:R-:W-:-:S02]  /*28a0*/  ISETP.GE.AND P1, PT, R175, c[0x0][0x220], PT ;  /* 0x00008800af007a0c */ /* 0x000fc40003f26270 */
[----:B------:R-:W-:-:S09]  /*28b0*/  ISETP.GE.AND P0, PT, R174, c[0x0][0x220], PT ;  /* 0x00008800ae007a0c */ /* 0x000fd20003f06270 */
[----:B------:R-:W-:Y:S01]  /*28c0*/  @!P2 IMAD.MOV.U32 R199, RZ, RZ, R197 ;  /* 0x000000ffffc7a224 */ /* 0x000fe200078e00c5 */
[----:B------:R4:W-:Y:S01]  /*28d0*/  @P2 STS [R181+0x9000], RZ ;  /* 0x009000ffb5002388 */ /* 0x0009e20000000800 */
[----:B------:R-:W-:-:S03]  /*28e0*/  @!P1 IMAD.MOV.U32 R196, RZ, RZ, R198 ;  /* 0x000000ffffc49224 */ /* 0x000fc600078e00c6 */
[----:B------:R4:W-:Y:S04]  /*28f0*/  @P2 STS [R181+0x9004], RZ ;  /* 0x009004ffb5002388 */ /* 0x0009e80000000800 */
        /* <DEDUP_REMOVED lines=12> */
[----:B----4-:R-:W-:-:S05]  /*29c0*/  MOV R196, R198 ;  /* 0x000000c600c47202 */ /* 0x010fca0000000f00 */
[----:B------:R-:W-:Y:S01]  /*29d0*/  @!PT LDS RZ, [RZ] ;  /* 0x00000000fffff984 */ /* 0x000fe20000000800 */
[----:B------:R-:W-:Y:S01]  /*29e0*/  @!PT LDS RZ, [RZ] ;  /* 0x00000000fffff984 */ /* 0x000fe20000000800 */
[----:B------:R-:W-:Y:S01]  /*29f0*/  @!PT LDS RZ, [RZ] ;  /* 0x00000000fffff984 */ /* 0x000fe20000000800 */
[----:B------:R4:W-:Y:S02]  /*2a00*/  LDGSTS.E.BYPASS.LTC128B.128 [R181+0xd000], [R196.64+0x80] ;  /* 0x0d000080c4b57fae */ /* 0x0009e4000b901d46 */
.L_x_693:
[----:B------:R-:W-:Y:S05]  /*2a10*/  BSYNC B0 ;  /* 0x0000000000007941 */ /* 0x000fea0003800000 */
.L_x_692:
[----:B------:R-:W-:Y:S01]  /*2a20*/  ISETP.GE.AND P0, PT, R14, R9, PT ;  /* 0x000000090e00720c */ /* 0x000fe20003f06270 */
[----:B------:R-:W-:Y:S01]  /*2a30*/  IMAD.MOV.U32 R7, RZ, RZ, c[0x0][0x1a0] ;  /* 0x00006800ff077624 */ /* 0x000fe200078e00ff */
[----:B------:R-:W-:Y:S03]  /*2a40*/  BSSY B0, `(.L_x_694) ;  /* 0x0000020000007945 */ /* 0x000fe60003800000 */
[C---:B------:R-:W-:Y:S01]  /*2a50*/  IMAD.SHL.U32 R186, R7.reuse, 0x20, RZ ;  /* 0x0000002007ba7824 */ /* 0x040fe200078e00ff */
[----:B------:R-:W-:-:S07]  /*2a60*/  SHF.L.U64.HI R183, R7, R12, c[0x0][0x1a4] ;  /* 0x0000690007b77619 */ /* 0x000fce000001020c */
[----:B------:R1:W-:Y:S04]  /*2a70*/  @P0 STS.128 [R181+0x9800], RZ ;  /* 0x009800ffb5000388 */ /* 0x0003e80000000c00 */
[----:B------:R1:W-:Y:S04]  /*2a80*/  @P0 STS.128 [R181+0xb800], RZ ;  /* 0x00b800ffb5000388 */ /* 0x0003e80000000c00 */
[----:B------:R1:W-:Y:S01]  /*2a90*/  @P0 STS.128 [R181+0xd800], RZ ;  /* 0x00d800ffb5000388 */ /* 0x0003e20000000c00 */
[----:B------:R-:W-:Y:S05]  /*2aa0*/  @P0 BRA `(.L_x_695) ;  /* 0x0000019000000947 */ /* 0x000fea0003800000 */
[----:B------:R-:W-:Y:S02]  /*2ab0*/  ISETP.GE.AND P3, PT, R184, c[0x0][0x220], PT ;  /* 0x00008800b8007a0c */ /* 0x000fe40003f66270 */
[----:B------:R-:W-:-:S02]  /*2ac0*/  ISETP.GE.AND P2, PT, R175, c[0x0][0x220], PT ;  /* 0x00008800af007a0c */ /* 0x000fc40003f46270 */
[----:B------:R-:W-:-:S09]  /*2ad0*/  ISETP.GE.AND P0, PT, R174, c[0x0][0x220], PT ;  /* 0x00008800ae007a0c */ /* 0x000fd20003f06270 */
[CC--:B------:R-:W-:Y:S01]  /*2ae0*/  @!P3 LEA R14, P4, R186.reuse, R198.reuse, 0x1 ;  /* 0x000000c6ba0eb211 */ /* 0x0c0fe200078808ff */
[----:B------:R1:W-:Y:S01]  /*2af0*/  @P3 STS.128 [R181+0x9800], RZ ;  /* 0x009800ffb5003388 */ /* 0x0003e20000000c00 */
[C---:B------:R-:W-:Y:S02]  /*2b00*/  @!P2 LEA R12, P1, R186.reuse, R198, 0x1 ;  /* 0x000000c6ba0ca211 */ /* 0x040fe400078208ff */
[CCC-:B------:R-:W-:Y:S02]  /*2b10*/  @!P3 LEA.HI.X R15, R186.reuse, R197.reuse, R183.reuse, 0x1, P4 ;  /* 0x000000c5ba0fb211 */ /* 0x1c0fe400020f0cb7 */
[----:B------:R-:W-:-:S03]  /*2b20*/  @!P2 LEA.HI.X R13, R186, R197, R183, 0x1, P1 ;  /* 0x000000c5ba0da211 */ /* 0x000fc600008f0cb7 */
        /* <DEDUP_REMOVED lines=11> */
[----:B-1----:R-:W-:-:S04]  /*2be0*/  LEA R12, P0, R186, R198, 0x1 ;  /* 0x000000c6ba0c7211 */ /* 0x002fc800078008ff */
[----:B------:R-:W-:-:S05]  /*2bf0*/  LEA.HI.X R13, R186, R197, R183, 0x1, P0 ;  /* 0x000000c5ba0d7211 */ /* 0x000fca00000f0cb7 */
[----:B------:R-:W-:Y:S01]  /*2c00*/  @!PT LDS RZ, [RZ] ;  /* 0x00000000fffff984 */ /* 0x000fe20000000800 */
[----:B------:R-:W-:Y:S01]  /*2c10*/  @!PT LDS RZ, [RZ] ;  /* 0x00000000fffff984 */ /* 0x000fe20000000800 */
[----:B------:R-:W-:Y:S01]  /*2c20*/  @!PT LDS RZ, [RZ] ;  /* 0x00000000fffff984 */ /* 0x000fe20000000800 */
[----:B------:R1:W-:Y:S04]  /*2c30*/  LDGSTS.E.BYPASS.LTC128B.128 [R181+0xd800], [R12.64+0x80] ;  /* 0x0d8000800cb57fae */ /* 0x0003e8000b901d46 */
.L_x_695:
[----:B------:R-:W-:Y:S05]  /*2c40*/  BSYNC B0 ;  /* 0x0000000000007941 */ /* 0x000fea0003800000 */
.L_x_694:
[----:B------:R-:W-:Y:S01]  /*2c50*/  ISETP.GE.AND P0, PT, R10, R9, PT ;  /* 0x000000090a00720c */ /* 0x000fe20003f06270 */
[----:B------:R-:W-:-:S12]  /*2c60*/  BSSY B0, `(.L_x_696) ;  /* 0x0000021000007945 */ /* 0x000fd80003800000 */
[----:B------:R1:W-:Y:S04]  /*2c70*/  @P0 STS.128 [R181+0xa000], RZ ;  /* 0x00a000ffb5000388 */ /* 0x0003e80000000c00 */
[----:B------:R1:W-:Y:S04]  /*2c80*/  @P0 STS.128 [R181+0xc000], RZ ;  /* 0x00c000ffb5000388 */ /* 0x0003e80000000c00 */
[----:B------:R1:W-:Y:S01]  /*2c90*/  @P0 STS.128 [R181+0xe000], RZ ;  /* 0x00e000ffb5000388 */ /* 0x0003e20000000c00 */
[----:B------:R-:W-:Y:S05]  /*2ca0*/  @P0 BRA `(.L_x_697) ;  /* 0x000001c000000947 */ /* 0x000fea0003800000 */
[----:B------:R-:W-:Y:S01]  /*2cb0*/  ISETP.GE.AND P3, PT, R184, c[0x0][0x220], PT ;  /* 0x00008800b8007a0c */ /* 0x000fe20003f66270 */
[----:B------:R-:W-:Y:S01]  /*2cc0*/  IMAD.MOV.U32 R10, RZ, RZ, 0x6 ;  /* 0x00000006ff0a7424 */ /* 0x000fe200078e00ff */
[----:B------:R-:W-:Y:S01]  /*2cd0*/  ISETP.GE.AND P2, PT, R175, c[0x0][0x220], PT ;  /* 0x00008800af007a0c */ /* 0x000fe20003f46270 */
[----:B------:R-:W-:Y:S01]  /*2ce0*/  IMAD.SHL.U32 R11, R7, 0x40, RZ ;  /* 0x00000040070b7824 */ /* 0x000fe200078e00ff */
[----:B------:R-:W-:-:S02]  /*2cf0*/  ISETP.GE.AND P0, PT, R174, c[0x0][0x220], PT ;  /* 0x00008800ae007a0c */ /* 0x000fc40003f06270 */
[----:B------:R-:W-:-:S07]  /*2d00*/  SHF.L.U64.HI R10, R7, R10, c[0x0][0x1a4] ;  /* 0x00006900070a7619 */ /* 0x000fce000001020a */
[CC--:B-1----:R-:W-:Y:S01]  /*2d10*/  @!P3 LEA R14, P4, R11.reuse, R198.reuse, 0x1 ;  /* 0x000000c60b0eb211 */ /* 0x0c2fe200078808ff */
        /* <DEDUP_REMOVED lines=21> */
.L_x_697:
[----:B------:R-:W-:Y:S05]  /*2e70*/  BSYNC B0 ;  /* 0x0000000000007941 */ /* 0x000fea0003800000 */
.L_x_696:
[----:B------:R-:W-:Y:S01]  /*2e80*/  ISETP.GE.AND P0, PT, R8, R9, PT ;  /* 0x000000090800720c */ /* 0x000fe20003f06270 */
[----:B------:R-:W-:-:S12]  /*2e90*/  BSSY B0, `(.L_x_698) ;  /* 0x0000027000007945 */ /* 0x000fd80003800000 */
[----:B------:R1:W-:Y:S04]  /*2ea0*/  @P0 STS.128 [R181+0xa800], RZ ;  /* 0x00a800ffb5000388 */ /* 0x0003e80000000c00 */
[----:B------:R1:W-:Y:S04]  /*2eb0*/  @P0 STS.128 [R181+0xc800], RZ ;  /* 0x00c800ffb5000388 */ /* 0x0003e80000000c00 */
[----:B------:R1:W-:Y:S01]  /*2ec0*/  @P0 STS.128 [R181+0xe800], RZ ;  /* 0x00e800ffb5000388 */ /* 0x0003e20000000c00 */
[----:B------:R-:W-:Y:S05]  /*2ed0*/  @P0 BRA `(.L_x_699) ;  /* 0x0000022000000947 */ /* 0x000fea0003800000 */
[----:B------:R-:W-:Y:S02]  /*2ee0*/  ISETP.GE.AND P2, PT, R184, c[0x0][0x220], PT ;  /* 0x00008800b8007a0c */ /* 0x000fe40003f46270 */
[----:B------:R-:W-:-:S02]  /*2ef0*/  ISETP.GE.AND P1, PT, R175, c[0x0][0x220], PT ;  /* 0x00008800af007a0c */ /* 0x000fc40003f26270 */
[----:B------:R-:W-:-:S09]  /*2f00*/  ISETP.GE.AND P0, PT, R174, c[0x0][0x220], PT ;  /* 0x00008800ae007a0c */ /* 0x000fd20003f06270 */
[----:B------:R-:W-:Y:S01]  /*2f10*/  @!P2 MOV R9, c[0x0][0x1a4] ;  /* 0x000069000009aa02 */ /* 0x000fe20000000f00 */
[----:B------:R1:W-:Y:S01]  /*2f20*/  @P2 STS.128 [R181+0xa800], RZ ;  /* 0x00a800ffb5002388 */ /* 0x0003e20000000c00 */
[----:B----4-:R-:W-:Y:S01]  /*2f30*/  @!P2 MOV R199, R197 ;  /* 0x000000c500c7a202 */ /* 0x010fe20000000f00 */
[--C-:B------:R-:W-:Y:S01]  /*2f40*/  @!P1 IMAD.MOV.U32 R196, RZ, RZ, R198.reuse ;  /* 0x000000ffffc49224 */ /* 0x100fe200078e00c6 */
[----:B------:R-:W-:Y:S01]  /*2f50*/  @!P1 MOV R8, c[0x0][0x1a4] ;  /* 0x0000690000089a02 */ /* 0x000fe20000000f00 */
[----:B------:R-:W-:Y:S02]  /*2f60*/  @!P2 IMAD R9, R9, 0xc0, RZ ;  /* 0x000000c00909a824 */ /* 0x000fe400078e02ff */
[----:B------:R-:W-:-:S04]  /*2f70*/  @!P2 IMAD.WIDE.U32 R10, R7, 0xc0, R198 ;  /* 0x000000c0070aa825 */ /* 0x000fc800078e00c6 */
[----:B-1----:R-:W-:Y:S01]  /*2f80*/  @!P1 IMAD.WIDE.U32 R12, R7, 0xc0, R196 ;  /* 0x000000c0070c9825 */ /* 0x002fe200078e00c4 */
[----:B------:R-:W-:-:S03]  /*2f90*/  @!P2 IADD3 R11, R11, R9, RZ ;  /* 0x000000090b0ba210 */ /* 0x000fc60007ffe0ff */
[----:B------:R-:W-:Y:S02]  /*2fa0*/  @!P1 IMAD R8, R8, 0xc0, RZ ;  /* 0x000000c008089824 */ /* 0x000fe400078e02ff */
[----:B------:R-:W-:Y:S01]  /*2fb0*/  @!PT LDS RZ, [RZ] ;  /* 0x00000000fffff984 */ /* 0x000fe20000000800 */
[----:B------:R-:W-:Y:S01]  /*2fc0*/  @!PT LDS RZ, [RZ] ;  /* 0x00000000fffff984 */ /* 0x000fe20000000800 */
[----:B------:R-:W-:Y:S01]  /*2fd0*/  @!PT LDS RZ, [RZ] ;  /* 0x00000000fffff984 */ /* 0x000fe20000000800 */
[----:B------:R1:W-:Y:S02]  /*2fe0*/  @!P2 LDGSTS.E.BYPASS.LTC128B.128 [R181+0xa800], [R10.64] ;  /* 0x0a8000000ab5afae */ /* 0x0003e4000b901d46 */
[----:B------:R-:W-:Y:S02]  /*2ff0*/  @!P1 IMAD.IADD R13, R13, 0x1, R8 ;  /* 0x000000010d0d9824 */ /* 0x000fe400078e0208 */
[----:B------:R1:W-:Y:S04]  /*3000*/  @P1 STS.128 [R181+0xc800], RZ ;  /* 0x00c800ffb5001388 */ /* 0x0003e80000000c00 */
[----:B------:R-:W-:Y:S01]  /*3010*/  @!PT LDS RZ, [RZ] ;  /* 0x00000000fffff984 */ /* 0x000fe20000000800 */
[----:B------:R-:W-:Y:S01]  /*3020*/  @!PT LDS RZ, [RZ] ;  /* 0x00000000fffff984 */ /* 0x000fe20000000800 */
[----:B------:R-:W-:Y:S01]  /*3030*/  @!PT LDS RZ, [RZ] ;  /* 0x00000000fffff984 */ /* 0x000fe20000000800 */
[----:B------:R1:W-:Y:S04]  /*3040*/  @!P1 LDGSTS.E.BYPASS.LTC128B.128 [R181+0xc800], [R12.64+0x40] ;  /* 0x0c8000400cb59fae */ /* 0x0003e8000b901d46 */
[----:B------:R1:W-:Y:S01]  /*3050*/  @P0 STS.128 [R181+0xe800], RZ ;  /* 0x00e800ffb5000388 */ /* 0x0003e20000000c00 */
[----:B------:R-:W-:Y:S05]  /*3060*/  @P0 BRA `(.L_x_699) ;  /* 0x0000009000000947 */ /* 0x000fea0003800000 */
[----:B------:R-:W-:Y:S01]  /*3070*/  MOV R196, R198 ;  /* 0x000000c600c47202 */ /* 0x000fe20000000f00 */
[----:B------:R-:W-:-:S02]  /*3080*/  ULDC UR4, c[0x0][0x1a4] ;  /* 0x0000690000047ab9 */ /* 0x000fc40000000800 */
[----:B------:R-:W-:Y:S02]  /*3090*/  UIMAD UR4, UR4, 0xc0, URZ ;  /* 0x000000c0040478a4 */ /* 0x000fe4000f8e023f */
[----:B------:R-:W-:-:S05]  /*30a0*/  IMAD.WIDE.U32 R8, R7, 0xc0, R196 ;  /* 0x000000c007087825 */ /* 0x000fca00078e00c4 */
[----:B------:R-:W-:-:S05]  /*30b0*/  IADD3 R9, R9, UR4, RZ ;  /* 0x0000000409097c10 */ /* 0x000fca000fffe0ff */
[----:B------:R-:W-:Y:S01]  /*30c0*/  @!PT LDS RZ, [RZ] ;  /* 0x00000000fffff984 */ /* 0x000fe20000000800 */
[----:B------:R-:W-:Y:S01]  /*30d0*/  @!PT LDS RZ, [RZ] ;  /* 0x00000000fffff984 */ /* 0x000fe20000000800 */
[----:B------:R-:W-:Y:S01]  /*30e0*/  @!PT LDS RZ, [RZ] ;  /* 0x00000000fffff984 */ /* 0x000fe20000000800 */
[----:B------:R4:W-:Y:S02]  /*30f0*/  LDGSTS.E.BYPASS.LTC128B.128 [R181+0xe800], [R8.64+0x80] ;  /* 0x0e80008008b57fae */ /* 0x0009e4000b901d46 */
.L_x_699:
[----:B------:R-:W-:Y:S05]  /*3100*/  BSYNC B0 ;  /* 0x0000000000007941 */ /* 0x000fea0003800000 */
.L_x_698:
[----:B------:R-:W-:Y:S01]  /*3110*/  IMAD.SHL.U32 R172, R172, 0x2, RZ ;  /* 0x00000002acac7824 */ /* 0x000fe200078e00ff */
[----:B------:R-:W-:Y:S01]  /*3120*/  LDSM.16.M88.4 R92, [R173] ;  /* 0x00000000ad5c783b */ /* 0x000fe20000000200 */
[----:B------:R-:W-:Y:S01]  /*3130*/  IMAD R171, R3, 0x2, R173 ;  /* 0x0000000203ab7824 */ /* 0x000fe200078e02ad */
[----:B------:R-:W-:Y:S01]  /*3140*/  ISETP.GE.AND P5, PT, R128, 0x2, PT ;  /* 0x000000028000780c */ /* 0x000fe20003fa6270 */
[----:B------:R-:W-:Y:S01]  /*3150*/  IMAD R169, R5, 0x2, R172 ;  /* 0x0000000205a97824 */ /* 0x000fe200078e02ac */
[----:B------:R-:W5:Y:S01]  /*3160*/  LDSM.16.M88.4 R40, [R172+0x3400] ;  /* 0x00340000ac28783b */ /* 0x000f620000000200 */
[C---:B------:R-:W-:Y:S02]  /*3170*/  IADD3 R134, R2.reuse, 0x8, RZ ;  /* 0x0000000802867810 */ /* 0x040fe40007ffe0ff */
[-C--:B------:R-:W-:Y:S01]  /*3180*/  IMNMX R135, R2, R127.reuse, PT ;  /* 0x0000007f02877217 */ /* 0x080fe20003800200 */
[----:B-1----:R-:W1:Y:S01]  /*3190*/  LDSM.16.M88.4 R32, [R172+0x3800] ;  /* 0x00380000ac20783b */ /* 0x002e620000000200 */
[----:B------:R-:W-:-:S03]  /*31a0*/  IMNMX R134, R134, R127, PT ;  /* 0x0000007f86867217 */ /* 0x000fc60003800200 */
[----:B------:R-:W2:Y:S04]  /*31b0*/  LDSM.16.M88.4 R48, [R172+0x3000] ;  /* 0x00300000ac30783b */ /* 0x000ea80000000200 */
[----:B--2---:R-:W2:Y:S04]  /*31c0*/  LDSM.16.M88.4 R24, [R172+0x3c00] ;  /* 0x003c0000ac18783b */ /* 0x004ea80000000200 */
[----:B------:R-:W3:Y:S04]  /*31d0*/  LDSM.16.M88.4 R16, [R172+0x4000] ;  /* 0x00400000ac10783b */ /* 0x000ee80000000200 */
[----:B----4-:R-:W4:Y:S04]  /*31e0*/  LDSM.16.M88.4 R8, [R172+0x4400] ;  /* 0x00440000ac08783b */ /* 0x010f280000000200 */
[----:B------:R-:W2:Y:S04]  /*31f0*/  LDSM.16.M88.4 R100, [R172+0x4800] ;  /* 0x00480000ac64783b */ /* 0x000ea80000000200 */
[----:B------:R-:W2:Y:S04]  /*3200*/  LDSM.16.M88.4 R68, [R172+0x4c00] ;  /* 0x004c0000ac44783b */ /* 0x000ea80000000200 */
[----:B------:R-:W-:Y:S04]  /*3210*/  LDSM.16.M88.4 R56, [R171] ;  /* 0x00000000ab38783b */ /* 0x000fe80000000200 */
[----:B------:R-:W2:Y:S04]  /*3220*/  LDSM.16.M88.4 R64, [R169+0x3400] ;  /* 0x00340000a940783b */ /* 0x000ea80000000200 */
[----:B------:R-:W2:Y:S01]  /*3230*/  LDSM.16.M88.4 R72, [R169+0x3800] ;  /* 0x00380000a948783b */ /* 0x000ea20000000200 */
[C---:B-----5:R-:W-:Y:S03]  /*3240*/  HMMA.16816.F32 R44, R92.reuse, R40, RZ ;  /* 0x000000285c2c723c */ /* 0x060fe600000018ff */
[----:B------:R-:W5:Y:S04]  /*3250*/  LDSM.16.M88.4 R76, [R169+0x3000] ;  /* 0x00300000a94c783b */ /* 0x000f680000000200 */
[----:B------:R-:W3:Y:S01]  /*3260*/  LDSM.16.M88.4 R60, [R169+0x3c00] ;  /* 0x003c0000a93c783b */ /* 0x000ee20000000200 */
[C---:B-1----:R-:W-:Y:S03]  /*3270*/  HMMA.16816.F32 R36, R92.reuse, R32, RZ ;  /* 0x000000205c24723c */ /* 0x042fe600000018ff */
[----:B------:R-:W-:Y:S04]  /*3280*/  LDSM.16.M88.4 R80, [R169+0x4c00] ;  /* 0x004c0000a950783b */ /* 0x000fe80000000200 */
[----:B------:R-:W-:Y:S01]  /*3290*/  LDSM.16.M88.4 R84, [R169+0x6800] ;  /* 0x00680000a954783b */ /* 0x000fe20000000200 */
[C---:B------:R-:W-:Y:S03]  /*32a0*/  HMMA.16816.F32 R40, R92.reuse, R42, RZ ;  /* 0x0000002a5c28723c */ /* 0x040fe600000018ff */
[----:B------:R-:W-:Y:S04]  /*32b0*/  LDSM.16.M88.4 R116, [R173+0x2000] ;  /* 0x00200000ad74783b */ /* 0x000fe80000000200 */
[----:B------:R-:W-:Y:S01]  /*32c0*/  LDSM.16.M88.4 R120, [R172+0x8400] ;  /* 0x00840000ac78783b */ /* 0x000fe20000000200 */
[C---:B------:R-:W-:Y:S03]  /*32d0*/  HMMA.16816.F32 R32, R92.reuse, R34, RZ ;  /* 0x000000225c20723c */ /* 0x040fe600000018ff */
[----:B------:R-:W-:Y:S04]  /*32e0*/  LDSM.16.M88.4 R112, [R172+0x8800] ;  /* 0x00880000ac70783b */ /* 0x000fe80000000200 */
[----:B------:R-:W-:Y:S01]  /*32f0*/  LDSM.16.M88.4 R108, [R172+0x8c00] ;  /* 0x008c0000ac6c783b */ /* 0x000fe20000000200 */
[C---:B------:R-:W-:Y:S03]  /*3300*/  HMMA.16816.F32 R52, R92.reuse, R48, RZ ;  /* 0x000000305c34723c */ /* 0x040fe600000018ff */
[----:B------:R-:W-:Y:S04]  /*3310*/  LDSM.16.M88.4 R88, [R171+0x2000] ;  /* 0x00200000ab58783b */ /* 0x000fe80000000200 */
[----:B------:R-:W0:Y:S01]  /*3320*/  LDGDEPBAR ;  /* 0x00000000000079af */ /* 0x000e220000000000 */
[C---:B--2---:R-:W-:Y:S08]  /*3330*/  HMMA.16816.F32 R28, R92.reuse, R24, RZ ;  /* 0x000000185c1c723c */ /* 0x044ff000000018ff */
[C---:B---3--:R-:W-:Y:S08]  /*3340*/  HMMA.16816.F32 R20, R92.reuse, R16, RZ ;  /* 0x000000105c14723c */ /* 0x048ff000000018ff */
[C---:B----4-:R-:W-:Y:S08]  /*3350*/  HMMA.16816.F32 R12, R92.reuse, R8, RZ ;  /* 0x000000085c0c723c */ /* 0x050ff000000018ff */
[C---:B------:R-:W-:Y:S08]  /*3360*/  HMMA.16816.F32 R104, R92.reuse, R100, RZ ;  /* 0x000000645c68723c */ /* 0x040ff000000018ff */
[C---:B------:R-:W-:Y:S08]  /*3370*/  HMMA.16816.F32 R48, R92.reuse, R50, RZ ;  /* 0x000000325c30723c */ /* 0x040ff000000018ff */
[C---:B------:R-:W-:Y:S08]  /*3380*/  HMMA.16816.F32 R24, R92.reuse, R26, RZ ;  /* 0x0000001a5c18723c */ /* 0x040ff000000018ff */
[C---:B------:R-:W-:Y:S08]  /*3390*/  HMMA.16816.F32 R16, R92.reuse, R18, RZ ;  /* 0x000000125c10723c */ /* 0x040ff000000018ff */
[C---:B------:R-:W-:Y:S08]  /*33a0*/  HMMA.16816.F32 R8, R92.reuse, R10, RZ ;  /* 0x0000000a5c08723c */ /* 0x040ff000000018ff */
[C---:B------:R-:W-:Y:S08]  /*33b0*/  HMMA.16816.F32 R100, R92.reuse, R102, RZ ;  /* 0x000000665c64723c */ /* 0x040ff000000018ff */
[C---:B------:R-:W-:Y:S08]  /*33c0*/  HMMA.16816.F32 R96, R92.reuse, R68, RZ ;  /* 0x000000445c60723c */ /* 0x040ff000000018ff */
[----:B------:R-:W-:Y:S01]  /*33d0*/  HMMA.16816.F32 R92, R92, R70, RZ ;  /* 0x000000465c5c723c */ /* 0x000fe200000018ff */
[----:B------:R-:W1:Y:S07]  /*33e0*/  LDSM.16.M88.4 R68, [R169+0x4000] ;  /* 0x00400000a944783b */ /* 0x000e6e0000000200 */
[C---:B------:R-:W-:Y:S08]  /*33f0*/  HMMA.16816.F32 R44, R56.reuse, R64, R44 ;  /* 0x00000040382c723c */ /* 0x040ff0000000182c */
[C---:B------:R-:W-:Y:S01]  /*3400*/  HMMA.16816.F32 R40, R56.reuse, R66, R40 ;  /* 0x000000423828723c */ /* 0x040fe20000001828 */
[----:B------:R-:W2:Y:S07]  /*3410*/  LDSM.16.M88.4 R64, [R169+0x4400] ;  /* 0x00440000a940783b */ /* 0x000eae0000000200 */
[C---:B------:R-:W-:Y:S08]  /*3420*/  HMMA.16816.F32 R36, R56.reuse, R72, R36 ;  /* 0x000000483824723c */ /* 0x040ff00000001824 */
[C---:B------:R-:W-:Y:S01]  /*3430*/  HMMA.16816.F32 R32, R56.reuse, R74, R32 ;  /* 0x0000004a3820723c */ /* 0x040fe20000001820 */
[----:B------:R-:W3:Y:S07]  /*3440*/  LDSM.16.M88.4 R72, [R169+0x4800] ;  /* 0x00480000a948783b */ /* 0x000eee0000000200 */
[C---:B-----5:R-:W-:Y:S08]  /*3450*/  HMMA.16816.F32 R52, R56.reuse, R76, R52 ;  /* 0x0000004c3834723c */ /* 0x060ff00000001834 */
[C---:B------:R-:W-:Y:S01]  /*3460*/  HMMA.16816.F32 R48, R56.reuse, R78, R48 ;  /* 0x0000004e3830723c */ /* 0x040fe20000001830 */
[----:B------:R-:W-:Y:S07]  /*3470*/  LDSM.16.M88.4 R76, [R172+0x5000] ;  /* 0x00500000ac4c783b */ /* 0x000fee0000000200 */
[C---:B------:R-:W-:Y:S08]  /*3480*/  HMMA.16816.F32 R28, R56.reuse, R60, R28 ;  /* 0x0000003c381c723c */ /* 0x040ff0000000181c */
[C---:B------:R-:W-:Y:S01]  /*3490*/  HMMA.16816.F32 R24, R56.reuse, R62, R24 ;  /* 0x0000003e3818723c */ /* 0x040fe20000001818 */
[----:B------:R-:W4:Y:S07]  /*34a0*/  LDSM.16.M88.4 R60, [R173+0x1000] ;  /* 0x00100000ad3c783b */ /* 0x000f2e0000000200 */
[C---:B-1----:R-:W-:Y:S08]  /*34b0*/  HMMA.16816.F32 R20, R56.reuse, R68, R20 ;  /* 0x000000443814723c */ /* 0x042ff00000001814 */
[C---:B------:R-:W-:Y:S01]  /*34c0*/  HMMA.16816.F32 R16, R56.reuse, R70, R16 ;  /* 0x000000463810723c */ /* 0x040fe20000001810 */
[----:B------:R-:W1:Y:S07]  /*34d0*/  LDSM.16.M88.4 R68, [R172+0x5400] ;  /* 0x00540000ac44783b */ /* 0x000e6e0000000200 */
[C---:B--2---:R-:W-:Y:S08]  /*34e0*/  HMMA.16816.F32 R12, R56.reuse, R64, R12 ;  /* 0x00000040380c723c */ /* 0x044ff0000000180c */
[C---:B------:R-:W-:Y:S01]  /*34f0*/  HMMA.16816.F32 R8, R56.reuse, R66, R8 ;  /* 0x000000423808723c */ /* 0x040fe20000001808 */
[----:B------:R-:W2:Y:S07]  /*3500*/  LDSM.16.M88.4 R64, [R172+0x5800] ;  /* 0x00580000ac40783b */ /* 0x000eae0000000200 */
[C---:B---3--:R-:W-:Y:S08]  /*3510*/  HMMA.16816.F32 R104, R56.reuse, R72, R104 ;  /* 0x000000483868723c */ /* 0x048ff00000001868 */
[C---:B------:R-:W-:Y:S01]  /*3520*/  HMMA.16816.F32 R100, R56.reuse, R74, R100 ;  /* 0x0000004a3864723c */ /* 0x040fe20000001864 */
[----:B------:R-:W-:Y:S07]  /*3530*/  LDSM.16.M88.4 R72, [R172+0x5c00] ;  /* 0x005c0000ac48783b */ /* 0x000fee0000000200 */
[C---:B------:R-:W-:Y:S08]  /*3540*/  HMMA.16816.F32 R96, R56.reuse, R80, R96 ;  /* 0x000000503860723c */ /* 0x040ff00000001860 */
[----:B------:R-:W-:Y:S01]  /*3550*/  HMMA.16816.F32 R92, R56, R82, R92 ;  /* 0x00000052385c723c */ /* 0x000fe2000000185c */
[----:B------:R-:W3:Y:S04]  /*3560*/  LDSM.16.M88.4 R56, [R172+0x6000] ;  /* 0x00600000ac38783b */ /* 0x000ee80000000200 */
[----:B------:R-:W-:Y:S03]  /*3570*/  LDSM.16.M88.4 R80, [R172+0x6c00] ;  /* 0x006c0000ac50783b */ /* 0x000fe60000000200 */
[C---:B----4-:R-:W-:Y:S08]  /*3580*/  HMMA.16816.F32 R52, R60.reuse, R76, R52 ;  /* 0x0000004c3c34723c */ /* 0x050ff00000001834 */
[C---:B------:R-:W-:Y:S01]  /*3590*/  HMMA.16816.F32 R48, R60.reuse, R78, R48 ;  /* 0x0000004e3c30723c */ /* 0x040fe20000001830 */
[----:B------:R-:W-:Y:S07]  /*35a0*/  LDSM.16.M88.4 R76, [R171+0x1000] ;  /* 0x00100000ab4c783b */ /* 0x000fee0000000200 */
        /* <DEDUP_REMOVED lines=8> */
[----:B------:R-:W3:Y:S07]  /*3630*/  LDSM.16.M88.4 R56, [R169+0x5400] ;  /* 0x00540000a938783b */ /* 0x000eee0000000200 */
        /* <DEDUP_REMOVED lines=9> */
[C---:B------:R-:W-:Y:S08]  /*36d0*/  HMMA.16816.F32 R96, R60.reuse, R80, R96 ;  /* 0x000000503c60723c */ /* 0x040ff00000001860 */
[----:B------:R-:W-:Y:S01]  /*36e0*/  HMMA.16816.F32 R92, R60, R82, R92 ;  /* 0x000000523c5c723c */ /* 0x000fe2000000185c */
[----:B------:R-:W5:Y:S04]  /*36f0*/  LDSM.16.M88.4 R60, [R169+0x6000] ;  /* 0x00600000a93c783b */ /* 0x000f680000000200 */
[----:B------:R-:W-:Y:S03]  /*3700*/  LDSM.16.M88.4 R80, [R169+0x6c00] ;  /* 0x006c0000a950783b */ /* 0x000fe60000000200 */
[C---:B---3--:R-:W-:Y:S08]  /*3710*/  HMMA.16816.F32 R44, R76.reuse, R56, R44 ;  /* 0x000000384c2c723c */ /* 0x048ff0000000182c */
[C---:B------:R-:W-:Y:S01]  /*3720*/  HMMA.16816.F32 R40, R76.reuse, R58, R40 ;  /* 0x0000003a4c28723c */ /* 0x040fe20000001828 */
[----:B------:R-:W3:Y:S07]  /*3730*/  LDSM.16.M88.4 R56, [R169+0x6400] ;  /* 0x00640000a938783b */ /* 0x000eee0000000200 */
[C---:B----4-:R-:W-:Y:S08]  /*3740*/  HMMA.16816.F32 R52, R76.reuse, R72, R52 ;  /* 0x000000484c34723c */ /* 0x050ff00000001834 */
        /* <DEDUP_REMOVED lines=8> */
[C---:B-----5:R-:W-:Y:S08]  /*37d0*/  HMMA.16816.F32 R20, R76.reuse, R60, R20 ;  /* 0x0000003c4c14723c */ /* 0x060ff00000001814 */
[C---:B------:R-:W-:Y:S01]  /*37e0*/  HMMA.16816.F32 R16, R76.reuse, R62, R16 ;  /* 0x0000003e4c10723c */ /* 0x040fe20000001810 */
[----:B------:R-:W5:Y:S07]  /*37f0*/  LDSM.16.M88.4 R60, [R172+0x7c00] ;  /* 0x007c0000ac3c783b */ /* 0x000f6e0000000200 */
[C---:B---3--:R-:W-:Y:S08]  /*3800*/  HMMA.16816.F32 R12, R76.reuse, R56, R12 ;  /* 0x000000384c0c723c */ /* 0x048ff0000000180c */
[C---:B------:R-:W-:Y:S01]  /*3810*/  HMMA.16816.F32 R8, R76.reuse, R58, R8 ;  /* 0x0000003a4c08723c */ /* 0x040fe20000001808 */
[----:B------:R-:W3:Y:S07]  /*3820*/  LDSM.16.M88.4 R56, [R172+0x8000] ;  /* 0x00800000ac38783b */ /* 0x000eee0000000200 */
[C---:B------:R-:W-:Y:S08]  /*3830*/  HMMA.16816.F32 R104, R76.reuse, R84, R104 ;  /* 0x000000544c68723c */ /* 0x040ff00000001868 */
[C---:B------:R-:W-:Y:S01]  /*3840*/  HMMA.16816.F32 R100, R76.reuse, R86, R100 ;  /* 0x000000564c64723c */ /* 0x040fe20000001864 */
[----:B------:R-:W2:Y:S07]  /*3850*/  LDSM.16.M88.4 R84, [R169+0x7000] ;  /* 0x00700000a954783b */ /* 0x000eae0000000200 */
[C---:B------:R-:W-:Y:S08]  /*3860*/  HMMA.16816.F32 R96, R76.reuse, R80, R96 ;  /* 0x000000504c60723c */ /* 0x040ff00000001860 */
[----:B------:R-:W-:Y:S01]  /*3870*/  HMMA.16816.F32 R92, R76, R82, R92 ;  /* 0x000000524c5c723c */ /* 0x000fe2000000185c */
[----:B------:R-:W3:Y:S04]  /*3880*/  LDSM.16.M88.4 R80, [R169+0x7400] ;  /* 0x00740000a950783b */ /* 0x000ee80000000200 */
[----:B------:R-:W3:Y:S03]  /*3890*/  LDSM.16.M88.4 R76, [R169+0x7800] ;  /* 0x00780000a94c783b */ /* 0x000ee60000000200 */
        /* <DEDUP_REMOVED lines=13> */
[----:B------:R-:W-:Y:S01]  /*3970*/  HMMA.16816.F32 R16, R116, R58, R16 ;  /* 0x0000003a7410723c */ /* 0x000fe20000001810 */
[----:B------:R-:W3:Y:S01]  /*3980*/  LDSM.16.M88.4 R56, [R169+0x8c00] ;  /* 0x008c0000a938783b */ /* 0x000ee20000000200 */
[----:B------:R-:W-:-:S06]  /*3990*/  DEPBAR.LE SB0, 0x0 ;  /* 0x000080000000791a */ /* 0x000fcc0000000000 */
[C---:B------:R-:W-:Y:S08]  /*39a0*/  HMMA.16816.F32 R12, R116.reuse, R120, R12 ;  /* 0x00000078740c723c */ /* 0x040ff0000000180c */
[C---:B------:R-:W-:Y:S08]  /*39b0*/  HMMA.16816.F32 R8, R116.reuse, R122, R8 ;  /* 0x0000007a7408723c */ /* 0x040ff00000001808 */
[C---:B------:R-:W-:Y:S08]  /*39c0*/  HMMA.16816.F32 R104, R116.reuse, R112, R104 ;  /* 0x000000707468723c */ /* 0x040ff00000001868 */
[C---:B------:R-:W-:Y:S08]  /*39d0*/  HMMA.16816.F32 R100, R116.reuse, R114, R100 ;  /* 0x000000727464723c */ /* 0x040ff00000001864 */
[C---:B------:R-:W-:Y:S08]  /*39e0*/  HMMA.16816.F32 R96, R116.reuse, R108, R96 ;  /* 0x0000006c7460723c */ /* 0x040ff00000001860 */
[----:B------:R-:W-:Y:S08]  /*39f0*/  HMMA.16816.F32 R92, R116, R110, R92 ;  /* 0x0000006e745c723c */ /* 0x000ff0000000185c */
[C---:B------:R-:W-:Y:S08]  /*3a00*/  HMMA.16816.F32 R52, R88.reuse, R84, R52 ;  /* 0x000000545834723c */ /* 0x040ff00000001834 */
[C---:B------:R-:W-:Y:S08]  /*3a10*/  HMMA.16816.F32 R48, R88.reuse, R86, R48 ;  /* 0x000000565830723c */ /* 0x040ff00000001830 */
[C---:B------:R-:W-:Y:S08]  /*3a20*/  HMMA.16816.F32 R44, R88.reuse, R80, R44 ;  /* 0x00000050582c723c */ /* 0x040ff0000000182c */
[C---:B------:R-:W-:Y:S08]  /*3a30*/  HMMA.16816.F32 R40, R88.reuse, R82, R40 ;  /* 0x000000525828723c */ /* 0x040ff00000001828 */
[C---:B------:R-:W-:Y:S08]  /*3a40*/  HMMA.16816.F32 R36, R88.reuse, R76, R36 ;  /* 0x0000004c5824723c */ /* 0x040ff00000001824 */
[C---:B------:R-:W-:Y:S08]  /*3a50*/  HMMA.16816.F32 R32, R88.reuse, R78, R32 ;  /* 0x0000004e5820723c */ /* 0x040ff00000001820 */
[C---:B----4-:R-:W-:Y:S08]  /*3a60*/  HMMA.16816.F32 R28, R88.reuse, R72, R28 ;  /* 0x00000048581c723c */ /* 0x050ff0000000181c */
[C---:B------:R-:W-:Y:S08]  /*3a70*/  HMMA.16816.F32 R24, R88.reuse, R74, R24 ;  /* 0x0000004a5818723c */ /* 0x040ff00000001818 */
[C---:B-1----:R-:W-:Y:S08]  /*3a80*/  HMMA.16816.F32 R20, R88.reuse, R68, R20 ;  /* 0x000000445814723c */ /* 0x042ff00000001814 */
[C---:B------:R-:W-:Y:S08]  /*3a90*/  HMMA.16816.F32 R16, R88.reuse, R70, R16 ;  /* 0x000000465810723c */ /* 0x040ff00000001810 */
[C---:B--2---:R-:W-:Y:S08]  /*3aa0*/  HMMA.16816.F32 R12, R88.reuse, R64, R12 ;  /* 0x00000040580c723c */ /* 0x044ff0000000180c */
[C---:B------:R-:W-:Y:S08]  /*3ab0*/  HMMA.16816.F32 R8, R88.reuse, R66, R8 ;  /* 0x000000425808723c */ /* 0x040ff00000001808 */
[C---:B-----5:R-:W-:Y:S08]  /*3ac0*/  HMMA.16816.F32 R104, R88.reuse, R60, R104 ;  /* 0x0000003c5868723c */ /* 0x060ff00000001868 */
[C---:B------:R-:W-:Y:S08]  /*3ad0*/  HMMA.16816.F32 R100, R88.reuse, R62, R100 ;  /* 0x0000003e5864723c */ /* 0x040ff00000001864 */
[C---:B---3--:R-:W-:Y:S08]  /*3ae0*/  HMMA.16816.F32 R96, R88.reuse, R56, R96 ;  /* 0x000000385860723c */ /* 0x048ff00000001860 */
[----:B------:R-:W-:Y:S01]  /*3af0*/  HMMA.16816.F32 R92, R88, R58, R92 ;  /* 0x0000003a585c723c */ /* 0x000fe2000000185c */
[----:B------:R-:W-:Y:S06]  /*3b00*/  BAR.SYNC.DEFER_BLOCKING 0x0 ;  /* 0x0000000000007b1d */ /* 0x000fec0000010000 */
[----:B------:R-:W-:Y:S01]  /*3b10*/  @!UPT UIADD3 URZ, URZ, URZ, URZ ;  /* 0x0000003f3f3ff290 */ /* 0x000fe2000fffe03f */
[----:B------:R-:W-:Y:S11]  /*3b20*/  @!P5 BRA `(.L_x_700) ;  /* 0x00000b900000d947 */ /* 0x000ff60003800000 */
[----:B------:R-:W-:Y:S05]  /*3b30*/  @!P6 BRA `(.L_x_701) ;  /* 0x000003900000e947 */ /* 0x000fea0003800000 */
[----:B------:R-:W1:Y:S01]  /*3b40*/  I2F.RP R57, R130 ;  /* 0x0000008200397306 */ /* 0x000e620000209400 */
[----:B------:R-:W-:-:S02]  /*3b50*/  IADD3 R59, R0, -0x80, RZ ;  /* 0xffffff80003b7810 */ /* 0x000fc40007ffe0ff */
[----:B------:R-:W-:Y:S02]  /*3b60*/  IABS R56, R0 ;  /* 0x0000000000387213 */ /* 0x000fe40000000000 */
[----:B------:R-:W-:Y:S02]  /*3b70*/  IABS R2, R59 ;  /* 0x0000003b00027213 */ /* 0x000fe40000000000 */
[----:B------:R-:W-:Y:S01]  /*3b80*/  LOP3.LUT R59, R59, c[0x0][0x2d0], RZ, 0x3c, !PT ;  /* 0x0000b4003b3b7a12 */ /* 0x000fe200078e3cff */
[----:B-1----:R-:W1:Y:S02]  /*3b90*/  MUFU.RCP R60, R57 ;  /* 0x00000039003c7308 */ /* 0x002e640000001000 */
[----:B-1----:R-:W-:-:S06]  /*3ba0*/  IADD3 R60, R60, 0xffffffe, RZ ;  /* 0x0ffffffe3c3c7810 */ /* 0x002fcc0007ffe0ff */
[----:B------:R-:W1:Y:S02]  /*3bb0*/  F2I.FTZ.U32.TRUNC.NTZ R61, R60 ;  /* 0x0000003c003d7305 */ /* 0x000e64000021f000 */
[----:B-1----:R-:W-:Y:S02]  /*3bc0*/  IMAD.MOV R5, RZ, RZ, -R61 ;  /* 0x000000ffff057224 */ /* 0x002fe400078e0a3d */
[----:B------:R-:W-:Y:S02]  /*3bd0*/  IMAD.MOV.U32 R60, RZ, RZ, RZ ;  /* 0x000000ffff3c7224 */ /* 0x000fe400078e00ff */
[----:B------:R-:W-:-:S04]  /*3be0*/  IMAD R5, R5, R130, RZ ;  /* 0x0000008205057224 */ /* 0x000fc800078e02ff */
[----:B------:R-:W-:-:S06]  /*3bf0*/  IMAD.HI.U32 R5, R61, R5, R60 ;  /* 0x000000053d057227 */ /* 0x000fcc00078e003c */
[----:B------:R-:W-:-:S04]  /*3c00*/  IMAD.HI.U32 R60, R5, R56, RZ ;  /* 0x00000038053c7227 */ /* 0x000fc800078e00ff */
[----:B------:R-:W-:Y:S01]  /*3c10*/  IMAD.HI.U32 R58, R5, R2, RZ ;  /* 0x00000002053a7227 */ /* 0x000fe200078e00ff */
[----:B------:R-:W-:-:S03]  /*3c20*/  IADD3 R57, -R60, RZ, RZ ;  /* 0x000000ff3c397210 */ /* 0x000fc60007ffe1ff */
[----:B------:R-:W-:Y:S02]  /*3c30*/  IMAD.MOV R5, RZ, RZ, -R58 ;  /* 0x000000ffff057224 */ /* 0x000fe400078e0a3a */
[C---:B------:R-:W-:Y:S02]  /*3c40*/  IMAD R57, R130.reuse, R57, R56 ;  /* 0x0000003982397224 */ /* 0x040fe400078e0238 */
[----:B------:R-:W-:Y:S01]  /*3c50*/  IMAD R5, R130, R5, R2 ;  /* 0x0000000582057224 */ /* 0x000fe200078e0202 */
[----:B------:R-:W-:Y:S02]  /*3c60*/  LOP3.LUT R2, R0, c[0x0][0x2d0], RZ, 0x3c, !PT ;  /* 0x0000b40000027a12 */ /* 0x000fe400078e3cff */
[C---:B------:R-:W-:Y:S02]  /*3c70*/  ISETP.GT.U32.AND P0, PT, R130.reuse, R57, PT ;  /* 0x000000398200720c */ /* 0x040fe40003f04070 */
[----:B------:R-:W-:Y:S02]  /*3c80*/  ISETP.GT.U32.AND P1, PT, R130, R5, PT ;  /* 0x000000058200720c */ /* 0x000fe40003f24070 */
[----:B------:R-:W-:-:S02]  /*3c90*/  ISETP.GE.AND P2, PT, R2, RZ, PT ;  /* 0x000000ff0200720c */ /* 0x000fc40003f46270 */
[----:B------:R-:W-:-:S07]  /*3ca0*/  LOP3.LUT R2, RZ, c[0x0][0x2d0], RZ, 0x33, !PT ;  /* 0x0000b400ff027a12 */ /* 0x000fce00078e33ff */
[----:B------:R-:W-:Y:S01]  /*3cb0*/  @!P0 IMAD.IADD R57, R57, 0x1, -R130 ;  /* 0x0000000139398824 */ /* 0x000fe200078e0a82 */
[----:B------:R-:W-:Y:S02]  /*3cc0*/  @!P0 IADD3 R60, R60, 0x1, RZ ;  /* 0x000000013c3c8810 */ /* 0x000fe40007ffe0ff */
[-C--:B------:R-:W-:Y:S02]  /*3cd0*/  @!P1 IADD3 R5, R5, -R130.reuse, RZ ;  /* 0x8000008205059210 */ /* 0x080fe40007ffe0ff */
[-C--:B------:R-:W-:Y:S02]  /*3ce0*/  ISETP.GE.U32.AND P4, PT, R57, R130.reuse, PT ;  /* 0x000000823900720c */ /* 0x080fe40003f86070 */
[----:B------:R-:W-:Y:S02]  /*3cf0*/  ISETP.GE.U32.AND P3, PT, R5, R130, PT ;  /* 0x000000820500720c */ /* 0x000fe40003f66070 */
[----:B------:R-:W-:Y:S02]  /*3d00*/  ISETP.GE.AND P0, PT, R59, RZ, PT ;  /* 0x000000ff3b00720c */ /* 0x000fe40003f06270 */
[----:B------:R-:W-:-:S02]  /*3d10*/  @!P1 IADD3 R58, R58, 0x1, RZ ;  /* 0x000000013a3a9810 */ /* 0x000fc40007ffe0ff */
[----:B------:R-:W-:-:S05]  /*3d20*/  ISETP.NE.AND P1, PT, RZ, c[0x0][0x2d0], PT ;  /* 0x0000b400ff007a0c */ /* 0x000fca0003f25270 */
[----:B------:R-:W-:Y:S02]  /*3d30*/  @P4 IADD3 R60, R60, 0x1, RZ ;  /* 0x000000013c3c4810 */ /* 0x000fe40007ffe0ff */
[----:B------:R-:W-:-:S03]  /*3d40*/  @P3 IADD3 R58, R58, 0x1, RZ ;  /* 0x000000013a3a3810 */ /* 0x000fc60007ffe0ff */
[----:B------:R-:W-:Y:S02]  /*3d50*/  @!P2 IMAD.MOV R60, RZ, RZ, -R60 ;  /* 0x000000ffff3ca224 */ /* 0x000fe400078e0a3c */
[----:B------:R-:W-:-:S03]  /*3d60*/  @!P0 IMAD.MOV R58, RZ, RZ, -R58 ;  /* 0x000000ffff3a8224 */ /* 0x000fc600078e0a3a */
[C---:B------:R-:W-:Y:S02]  /*3d70*/  SEL R57, R2.reuse, R60, !P1 ;  /* 0x0000003c02397207 */ /* 0x040fe40004800000 */
[----:B------:R-:W-:-:S03]  /*3d80*/  SEL R2, R2, R58, !P1 ;  /* 0x0000003a02027207 */ /* 0x000fc60004800000 */
[----:B------:R-:W-:-:S04]  /*3d90*/  IMAD.WIDE R62, R57, 0x4, R190 ;  /* 0x00000004393e7825 */ /* 0x000fc800078e02be */
[----:B------:R-:W-:Y:S01]  /*3da0*/  IMAD.WIDE R60, R2, 0x4, R190 ;  /* 0x00000004023c7825 */ /* 0x000fe200078e02be */
[----:B------:R-:W2:Y:S04]  /*3db0*/  LDG.E R5, [R62.64] ;  /* 0x000000063e057981 */ /* 0x000ea8000c1e1900 */
[----:B------:R-:W2:Y:S01]  /*3dc0*/  LDG.E R56, [R60.64] ;  /* 0x000000063c387981 */ /* 0x000ea2000c1e1900 */
[----:B------:R-:W-:Y:S01]  /*3dd0*/  IADD3 R2, R57, -R2, RZ ;  /* 0x8000000239027210 */ /* 0x000fe20007ffe0ff */
[----:B------:R-:W-:-:S04]  /*3de0*/  IMAD.MOV.U32 R57, RZ, RZ, c[0x0][0x2d0] ;  /* 0x0000b400ff397624 */ /* 0x000fc800078e00ff */
[----:B------:R-:W-:-:S04]  /*3df0*/  IMAD R57, R2, R57, -0x80 ;  /* 0xffffff8002397424 */ /* 0x000fc800078e0239 */
[----:B------:R-:W-:Y:S01]  /*3e00*/  IMAD.WIDE.U32 R58, R57, c[0x0][0x198], RZ ;  /* 0x00006600393a7a25 */ /* 0x000fe200078e00ff */
[----:B------:R-:W-:-:S05]  /*3e10*/  SHF.R.S32.HI R2, RZ, 0x1f, R57 ;  /* 0x0000001fff027819 */ /* 0x000fca0000011439 */
[----:B------:R-:W-:-:S04]  /*3e20*/  IMAD R2, R2, c[0x0][0x198], RZ ;  /* 0x0000660002027a24 */ /* 0x000fc800078e02ff */
[----:B------:R-:W-:-:S05]  /*3e30*/  IMAD R2, R57, c[0x0][0x19c], R2 ;  /* 0x0000670039027a24 */ /* 0x000fca00078e0202 */
[----:B------:R-:W-:Y:S01]  /*3e40*/  IADD3 R59, R59, R2, RZ ;  /* 0x000000023b3b7210 */ /* 0x000fe20007ffe0ff */
[----:B--2---:R-:W-:-:S05]  /*3e50*/  IMAD.IADD R56, R56, 0x1, -R5 ;  /* 0x0000000138387824 */ /* 0x004fca00078e0a05 */
[----:B------:R-:W-:-:S05]  /*3e60*/  SHF.R.S32.HI R5, RZ, 0x1f, R56 ;  /* 0x0000001fff057819 */ /* 0x000fca0000011438 */
[----:B------:R-:W-:-:S04]  /*3e70*/  IMAD R5, R5, c[0x0][0x180], RZ ;  /* 0x0000600005057a24 */ /* 0x000fc800078e02ff */
[C---:B------:R-:W-:Y:S02]  /*3e80*/  IMAD R5, R56.reuse, c[0x0][0x184], R5 ;  /* 0x0000610038057a24 */ /* 0x040fe400078e0205 */
[----:B------:R-:W-:-:S04]  /*3e90*/  IMAD.WIDE.U32 R56, R56, c[0x0][0x180], R58 ;  /* 0x0000600038387a25 */ /* 0x000fc800078e003a */
[----:B------:R-:W-:Y:S01]  /*3ea0*/  IMAD.IADD R60, R57, 0x1, R5 ;  /* 0x00000001393c7824 */ /* 0x000fe200078e0205 */
[----:B------:R-:W-:Y:S01]  /*3eb0*/  MOV R59, R56 ;  /* 0x00000038003b7202 */ /* 0x000fe20000000f00 */
[----:B------:R-:W-:Y:S05]  /*3ec0*/  BRA `(.L_x_702) ;  /* 0x0000002000007947 */ /* 0x000fea0003800000 */
.L_x_701:
[----:B------:R-:W-:-:S04]  /*3ed0*/  LEA R59, -R129, RZ, 0x7 ;  /* 0x000000ff813b7211 */ /* 0x000fc800078e39ff */
[----:B------:R-:W-:Y:S02]  /*3ee0*/  SHF.R.S32.HI R60, RZ, 0x1f, R59 ;  /* 0x0000001fff3c7819 */ /* 0x000fe4000001143b */
.L_x_702:
[----:B------:R-:W-:Y:S01]  /*3ef0*/  ISETP.GE.AND P4, PT, R184, c[0x0][0x220], PT ;  /* 0x00008800b8007a0c */ /* 0x000fe20003f86270 */
[----:B------:R-:W-:Y:S01]  /*3f00*/  BSSY B0, `(.L_x_703) ;  /* 0x0000078000007945 */ /* 0x000fe20003800000 */
[----:B------:R-:W-:Y:S02]  /*3f10*/  ISETP.GE.AND P3, PT, R175, c[0x0][0x220], PT ;  /* 0x00008800af007a0c */ /* 0x000fe40003f66270 */
[----:B------:R-:W-:-:S09]  /*3f20*/  ISETP.GE.AND P2, PT, R174, c[0x0][0x220], PT ;  /* 0x00008800ae007a0c */ /* 0x000fd20003f46270 */
[CC--:B------:R-:W-:Y:S01]  /*3f30*/  @!P4 IADD3 R5, P0, R59.reuse, R132.reuse, RZ ;  /* 0x000000843b05c210 */ /* 0x0c0fe20007f1e0ff */
[----:B------:R1:W-:Y:S01]  /*3f40*/  @P4 STS [R181+0x3000], RZ ;  /* 0x003000ffb5004388 */ /* 0x0003e20000000800 */
[----:B------:R-:W-:-:S03]  /*3f50*/  @!P3 IADD3 R57, P1, R59, R132, RZ ;  /* 0x000000843b39b210 */ /* 0x000fc60007f3e0ff */
[C-C-:B------:R-:W-:Y:S01]  /*3f60*/  @!P4 IMAD.X R2, R60.reuse, 0x1, R131.reuse, P0 ;  /* 0x000000013c02c824 */ /* 0x140fe200000e0683 */
[----:B------:R-:W-:Y:S01]  /*3f70*/  @!P4 LEA R74, P0, R5, c[0x0][0x168], 0x1 ;  /* 0x00005a00054aca11 */ /* 0x000fe200078008ff */
[C-C-:B------:R-:W-:Y:S01]  /*3f80*/  @!P3 IMAD.X R56, R60.reuse, 0x1, R131.reuse, P1 ;  /* 0x000000013c38b824 */ /* 0x140fe200008e0683 */
[----:B------:R-:W-:Y:S01]  /*3f90*/  @!P3 LEA R68, P1, R57, c[0x0][0x168], 0x1 ;  /* 0x00005a003944ba11 */ /* 0x000fe200078208ff */
[----:B------:R1:W-:Y:S01]  /*3fa0*/  @P4 STS [R181+0x3004], RZ ;  /* 0x003004ffb5004388 */ /* 0x0003e20000000800 */
[----:B------:R-:W-:Y:S02]  /*3fb0*/  @!P4 LEA.HI.X R75, R5, c[0x0][0x16c], R2, 0x1, P0 ;  /* 0x00005b00054bca11 */ /* 0x000fe400000f0c02 */
[-C--:B------:R-:W-:Y:S01]  /*3fc0*/  @!P2 IADD3 R5, P0, R59, R132.reuse, RZ ;  /* 0x000000843b05a210 */ /* 0x080fe20007f1e0ff */
[----:B------:R1:W-:Y:S01]  /*3fd0*/  @P4 STS.64 [R181+0x3008], RZ ;  /* 0x003008ffb5004388 */ /* 0x0003e20000000a00 */
[----:B------:R-:W-:Y:S02]  /*3fe0*/  @!P3 LEA.HI.X R69, R57, c[0x0][0x16c], R56, 0x1, P1 ;  /* 0x00005b003945ba11 */ /* 0x000fe400008f0c38 */
[----:B------:R-:W-:Y:S01]  /*3ff0*/  IADD3 R57, P1, R177, R59, RZ ;  /* 0x0000003bb1397210 */ /* 0x000fe20007f3e0ff */
[----:B------:R-:W-:Y:S01]  /*4000*/  @!P2 IMAD.X R2, R60, 0x1, R131, P0 ;  /* 0x000000013c02a824 */ /* 0x000fe200000e0683 */
[C---:B------:R-:W-:Y:S01]  /*4010*/  @!P2 LEA R66, P0, R5.reuse, c[0x0][0x168], 0x1 ;  /* 0x00005a000542aa11 */ /* 0x040fe200078008ff */
[----:B------:R-:W-:Y:S01]  /*4020*/  @!PT LDS RZ, [RZ] ;  /* 0x00000000fffff984 */ /* 0x000fe20000000800 */
[----:B------:R-:W-:Y:S01]  /*4030*/  @!PT LDS RZ, [RZ] ;  /* 0x00000000fffff984 */ /* 0x000fe20000000800 */
[----:B------:R-:W-:Y:S01]  /*4040*/  @!PT LDS RZ, [RZ] ;  /* 0x00000000fffff984 */ /* 0x000fe20000000800 */
[----:B------:R1:W-:Y:S02]  /*4050*/  @!P4 LDGSTS.E.BYPASS.LTC128B.128 [R181+0x3000], [R74.64] ;  /* 0x030000004ab5cfae */ /* 0x0003e4000b901d46 */
[----:B------:R-:W-:Y:S01]  /*4060*/  IMAD.X R58, R176, 0x1, R60, P1 ;  /* 0x00000001b03a7824 */ /* 0x000fe200008e063c */
[----:B------:R-:W-:Y:S01]  /*4070*/  @!P2 LEA.HI.X R67, R5, c[0x0][0x16c], R2, 0x1, P0 ;  /* 0x00005b000543aa11 */ /* 0x000fe200000f0c02 */
[----:B------:R1:W-:Y:S01]  /*4080*/  @P3 STS.128 [R181+0x5000], RZ ;  /* 0x005000ffb5003388 */ /* 0x0003e20000000c00 */
[----:B------:R-:W-:-:S03]  /*4090*/  @!P4 IADD3 R5, P0, R57, R132, RZ ;  /* 0x000000843905c210 */ /* 0x000fc60007f1e0ff */
[----:B------:R-:W-:Y:S01]  /*40a0*/  @!PT LDS RZ, [RZ] ;  /* 0x00000000fffff984 */ /* 0x000fe20000000800 */
[----:B------:R-:W-:Y:S01]  /*40b0*/  @!PT LDS RZ, [RZ] ;  /* 0x00000000fffff984 */ /* 0x000fe20000000800 */
[----:B------:R-:W-:Y:S01]  /*40c0*/  @!PT LDS RZ, [RZ] ;  /* 0x00000000fffff984 */ /* 0x000fe20000000800 */
[----:B------:R1:W-:Y:S01]  /*40d0*/  @!P3 LDGSTS.E.BYPASS.LTC128B.128 [R181+0x5000], [R68.64+0x40] ;  /* 0x0500004044b5bfae */ /* 0x0003e2000b901d46 */
[----:B------:R-:W-:Y:S01]  /*40e0*/  @!P4 LEA R72, P1, R5, c[0x0][0x168], 0x1 ;  /* 0x00005a000548ca11 */ /* 0x000fe200078208ff */
[C-C-:B------:R-:W-:Y:S01]  /*40f0*/  @!P4 IMAD.X R2, R58.reuse, 0x1, R131.reuse, P0 ;  /* 0x000000013a02c824 */ /* 0x140fe200000e0683 */
[-C--:B------:R-:W-:Y:S01]  /*4100*/  @!P3 IADD3 R61, P0, R57, R132.reuse, RZ ;  /* 0x00000084393db210 */ /* 0x080fe20007f1e0ff */
[----:B------:R1:W-:Y:S03]  /*4110*/  @P2 STS.128 [R181+0x7000], RZ ;  /* 0x007000ffb5002388 */ /* 0x0003e60000000c00 */
[----:B------:R-:W-:Y:S01]  /*4120*/  @!P4 LEA.HI.X R73, R5, c[0x0][0x16c], R2, 0x1, P1 ;  /* 0x00005b000549ca11 */ /* 0x000fe200008f0c02 */
[----:B------:R-:W-:Y:S01]  /*4130*/  @!P3 IMAD.X R2, R58, 0x1, R131, P0 ;  /* 0x000000013a02b824 */ /* 0x000fe200000e0683 */
[----:B------:R-:W-:Y:S01]  /*4140*/  @!P3 LEA R64, P1, R61, c[0x0][0x168], 0x1 ;  /* 0x00005a003d40ba11 */ /* 0x000fe200078208ff */
[----:B------:R-:W-:Y:S01]  /*4150*/  @!PT LDS RZ, [RZ] ;  /* 0x00000000fffff984 */ /* 0x000fe20000000800 */
[----:B------:R-:W-:Y:S01]  /*4160*/  @!PT LDS RZ, [RZ] ;  /* 0x00000000fffff984 */ /* 0x000fe20000000800 */
[----:B------:R-:W-:Y:S01]  /*4170*/  @!PT LDS RZ, [RZ] ;  /* 0x00000000fffff984 */ /* 0x000fe20000000800 */
[----:B------:R1:W-:Y:S01]  /*4180*/  @!P2 LDGSTS.E.BYPASS.LTC128B.128 [R181+0x7000], [R66.64+0x80] ;  /* 0x0700008042b5afae */ /* 0x0003e2000b901d46 */
[----:B------:R-:W-:-:S02]  /*4190*/  @!P2 IADD3 R5, P0, R57, R132, RZ ;  /* 0x000000843905a210 */ /* 0x000fc40007f1e0ff */
[----:B------:R-:W-:Y:S01]  /*41a0*/  @!P3 LEA.HI.X R65, R61, c[0x0][0x16c], R2, 0x1, P1 ;  /* 0x00005b003d41ba11 */ /* 0x000fe200008f0c02 */
[----:B------:R1:W-:Y:S01]  /*41b0*/  @P4 STS.128 [R181+0x3800], RZ ;  /* 0x003800ffb5004388 */ /* 0x0003e20000000c00 */
        /* <DEDUP_REMOVED lines=31> */
[----:B------:R-:W-:Y:S01]  /*43b0*/  @!P2 LEA R78, P0, R2, c[0x0][0x168], 0x1 ;  /* 0x00005a00024eaa11 */ /* 0x000fe200078008ff */
        /* <DEDUP_REMOVED lines=13> */
[----:B------:R-:W-:Y:S01]  /*4490*/  @!P4 IMAD.X R5, R58, 0x1, R131, P0 ;  /* 0x000000013a05c824 */ /* 0x000fe200000e0683 */
[----:B------:R-:W-:Y:S01]  /*44a0*/  @!P3 IADD3 R2, P0, R57, R132, RZ ;  /* 0x000000843902b210 */ /* 0x000fe20007f1e0ff */
[----:B------:R1:W-:Y:S03]  /*44b0*/  @P2 STS.128 [R181+0x8000], RZ ;  /* 0x008000ffb5002388 */ /* 0x0003e60000000c00 */
[----:B------:R-:W-:Y:S01]  /*44c0*/  @!P4 LEA.HI.X R81, R56, c[0x0][0x16c], R5, 0x1, P1 ;  /* 0x00005b003851ca11 */ /* 0x000fe200008f0c05 */
[----:B------:R-:W-:Y:S01]  /*44d0*/  @!P3 IMAD.X R5, R58, 0x1, R131, P0 ;  /* 0x000000013a05b824 */ /* 0x000fe200000e0683 */
[C---:B------:R-:W-:Y:S01]  /*44e0*/  @!P3 LEA R82, P0, R2.reuse, c[0x0][0x168], 0x1 ;  /* 0x00005a000252ba11 */ /* 0x040fe200078008ff */
[----:B------:R-:W-:Y:S01]  /*44f0*/  @!PT LDS RZ, [RZ] ;  /* 0x00000000fffff984 */ /* 0x000fe20000000800 */
[----:B------:R-:W-:Y:S01]  /*4500*/  @!PT LDS RZ, [RZ] ;  /* 0x00000000fffff984 */ /* 0x000fe20000000800 */
[----:B------:R-:W-:Y:S01]  /*4510*/  @!PT LDS RZ, [RZ] ;  /* 0x00000000fffff984 */ /* 0x000fe20000000800 */
[----:B------:R1:W-:Y:S03]  /*4520*/  @!P2 LDGSTS.E.BYPASS.LTC128B.128 [R181+0x8000], [R78.64+0x80] ;  /* 0x080000804eb5afae */ /* 0x0003e6000b901d46 */
[----:B------:R-:W-:Y:S01]  /*4530*/  @!P3 LEA.HI.X R83, R2, c[0x0][0x16c], R5, 0x1, P0 ;  /* 0x00005b000253ba11 */ /* 0x000fe200000f0c05 */
[----:B------:R1:W-:Y:S04]  /*4540*/  @P4 STS.128 [R181+0x4800], RZ ;  /* 0x004800ffb5004388 */ /* 0x0003e80000000c00 */
        /* <DEDUP_REMOVED lines=11> */
[----:B------:R-:W-:-:S05]  /*4600*/  IADD3 R57, P0, R57, R132, RZ ;  /* 0x0000008439397210 */ /* 0x000fca0007f1e0ff */
[----:B------:R-:W-:Y:S01]  /*4610*/  IMAD.X R58, R58, 0x1, R131, P0 ;  /* 0x000000013a3a7824 */ /* 0x000fe200000e0683 */
[----:B------:R-:W-:-:S04]  /*4620*/  LEA R56, P0, R57, c[0x0][0x168], 0x1 ;  /* 0x00005a0039387a11 */ /* 0x000fc800078008ff */
[----:B------:R-:W-:-:S05]  /*4630*/  LEA.HI.X R57, R57, c[0x0][0x16c], R58, 0x1, P0 ;  /* 0x00005b0039397a11 */ /* 0x000fca00000f0c3a */
[----:B------:R-:W-:Y:S01]  /*4640*/  @!PT LDS RZ, [RZ] ;  /* 0x00000000fffff984 */ /* 0x000fe20000000800 */
[----:B------:R-:W-:Y:S01]  /*4650*/  @!PT LDS RZ, [RZ] ;  /* 0x00000000fffff984 */ /* 0x000fe20000000800 */
[----:B------:R-:W-:Y:S01]  /*4660*/  @!PT LDS RZ, [RZ] ;  /* 0x00000000fffff984 */ /* 0x000fe20000000800 */
[----:B------:R2:W-:Y:S04]  /*4670*/  LDGSTS.E.BYPASS.LTC128B.128 [R181+0x8800], [R56.64+0x80] ;  /* 0x0880008038b57fae */ /* 0x0005e8000b901d46 */
.L_x_704:
[----:B------:R-:W-:Y:S05]  /*4680*/  BSYNC B0 ;  /* 0x0000000000007941 */ /* 0x000fea0003800000 */
.L_x_703:
[----:B------:R-:W0:Y:S01]  /*4690*/  LDGDEPBAR ;  /* 0x00000000000079af */ /* 0x000e220000000000 */
[----:B------:R-:W-:-:S04]  /*46a0*/  IADD3 R132, P0, R59, R132, RZ ;  /* 0x000000843b847210 */ /* 0x000fc80007f1e0ff */
[----:B------:R-:W-:Y:S02]  /*46b0*/  IADD3.X R131, R60, R131, RZ, P0, !PT ;  /* 0x000000833c837210 */ /* 0x000fe400007fe4ff */
.L_x_700:
[----:B------:R-:W-:Y:S02]  /*46c0*/  IMAD.IADD R2, R0, 0x1, R133 ;  /* 0x0000000100027824 */ /* 0x000fe400078e0285 */
[----:B------:R-:W-:-:S03]  /*46d0*/  IMAD.SHL.U32 R170, R4, 0x2, RZ ;  /* 0x0000000204aa7824 */ /* 0x000fc600078e00ff */
[C---:B------:R-:W-:Y:S01]  /*46e0*/  IADD3 R5, R2.reuse, 0x1, RZ ;  /* 0x0000000102057810 */ /* 0x040fe20007ffe0ff */
[----:B------:R-:W-:Y:S01]  /*46f0*/  IMAD R168, R3, 0x2, R170 ;  /* 0x0000000203a87824 */ /* 0x000fe200078e02aa */
[----:B------:R-:W-:Y:S01]  /*4700*/  IADD3 R0, R2, 0x8, RZ ;  /* 0x0000000802007810 */ /* 0x000fe20007ffe0ff */
[----:B-1----:R-:W-:Y:S01]  /*4710*/  LDSM.16.MT88.4 R68, [R170+0x9000] ;  /* 0x00900000aa44783b */ /* 0x002fe20000004200 */
[CC--:B------:R-:W-:Y:S02]  /*4720*/  ISETP.GE.AND P4, PT, R5.reuse, R135.reuse, PT ;  /* 0x000000870500720c */ /* 0x0c0fe40003f86270 */
[-C--:B------:R-:W-:Y:S01]  /*4730*/  ISETP.GE.AND P2, PT, R5, R134.reuse, PT ;  /* 0x000000860500720c */ /* 0x080fe20003f46270 */
[----:B------:R-:W-:Y:S01]  /*4740*/  LDSM.16.MT88.4 R84, [R170+0xb000] ;  /* 0x00b00000aa54783b */ /* 0x000fe20000004200 */
[----:B------:R-:W-:Y:S02]  /*4750*/  ISETP.GE.AND P0, PT, R0, R135, PT ;  /* 0x000000870000720c */ /* 0x000fe40003f06270 */
[----:B------:R-:W-:Y:S01]  /*4760*/  IADD3 R5, R2, 0x9, RZ ;  /* 0x0000000902057810 */ /* 0x000fe20007ffe0ff */
[----:B------:R-:W-:Y:S01]  /*4770*/  LDSM.16.MT88.4 R108, [R170+0xd000] ;  /* 0x00d00000aa6c783b */ /* 0x000fe20000004200 */
[----:B------:R-:W-:-:S02]  /*4780*/  ISETP.GE.AND P3, PT, R0, R134, PT ;  /* 0x000000860000720c */ /* 0x000fc40003f66270 */
[----:B--2---:R-:W-:Y:S02]  /*4790*/  IADD3 R56, R2, 0x10, RZ ;  /* 0x0000001002387810 */ /* 0x004fe40007ffe0ff */
[----:B------:R-:W-:Y:S02]  /*47a0*/  FSEL R0, R48, -INF , !P0 ;  /* 0xff80000030007808 */ /* 0x000fe40004000000 */
[C---:B------:R-:W-:Y:S02]  /*47b0*/  ISETP.GE.AND P1, PT, R5.reuse, R135, PT ;  /* 0x000000870500720c */ /* 0x040fe40003f26270 */
[----:B------:R-:W-:Y:S02]  /*47c0*/  ISETP.GE.AND P0, PT, R5, R134, PT ;  /* 0x000000860500720c */ /* 0x000fe40003f06270 */
[----:B------:R-:W-:Y:S02]  /*47d0*/  FSEL R79, R50, -INF , !P3 ;  /* 0xff800000324f7808 */ /* 0x000fe40005800000 */
[----:B------:R-:W-:-:S02]  /*47e0*/  IADD3 R5, R2, 0x11, RZ ;  /* 0x0000001102057810 */ /* 0x000fc40007ffe0ff */
[-C--:B------:R-:W-:Y:S02]  /*47f0*/  ISETP.GE.AND P3, PT, R56, R135.reuse, PT ;  /* 0x000000873800720c */ /* 0x080fe40003f66270 */
[----:B------:R-:W-:Y:S02]  /*4800*/  FSEL R77, R51, -INF , !P0 ;  /* 0xff800000334d7808 */ /* 0x000fe40004000000 */
[----:B------:R-:W-:Y:S02]  /*4810*/  FSEL R50, R49, -INF , !P1 ;  /* 0xff80000031327808 */ /* 0x000fe40004800000 */
[----:B------:R-:W-:Y:S02]  /*4820*/  ISETP.GE.AND P0, PT, R5, R135, PT ;  /* 0x000000870500720c */ /* 0x000fe40003f06270 */
[----:B------:R-:W-:Y:S02]  /*4830*/  FSEL R60, R44, -INF , !P3 ;  /* 0xff8000002c3c7808 */ /* 0x000fe40005800000 */
[----:B------:R-:W-:-:S02]  /*4840*/  ISETP.GE.AND P1, PT, R56, R134, PT ;  /* 0x000000863800720c */ /* 0x000fc40003f26270 */
[C---:B------:R-:W-:Y:S02]  /*4850*/  IADD3 R48, R2.reuse, 0x18, RZ ;  /* 0x0000001802307810 */ /* 0x040fe40007ffe0ff */
[-C--:B------:R-:W-:Y:S02]  /*4860*/  ISETP.GE.AND P3, PT, R5, R134.reuse, PT ;  /* 0x000000860500720c */ /* 0x080fe40003f66270 */
[----:B------:R-:W-:Y:S02]  /*4870*/  IADD3 R5, R2, 0x19, RZ ;  /* 0x0000001902057810 */ /* 0x000fe40007ffe0ff */
[----:B------:R-:W-:Y:S02]  /*4880*/  FSEL R64, R45, -INF , !P0 ;  /* 0xff8000002d407808 */ /* 0x000fe40004000000 */
[----:B------:R-:W-:Y:S02]  /*4890*/  FSEL R75, R46, -INF , !P1 ;  /* 0xff8000002e4b7808 */ /* 0x000fe40004800000 */
[----:B------:R-:W-:-:S02]  /*48a0*/  ISETP.GE.AND P0, PT, R48, R134, PT ;  /* 0x000000863000720c */ /* 0x000fc40003f06270 */
[----:B------:R-:W-:Y:S02]  /*48b0*/  FSEL R73, R47, -INF , !P3 ;  /* 0xff8000002f497808 */ /* 0x000fe40005800000 */
[-C--:B------:R-:W-:Y:S02]  /*48c0*/  ISETP.GE.AND P1, PT, R48, R135.reuse, PT ;  /* 0x000000873000720c */ /* 0x080fe40003f26270 */
[----:B------:R-:W-:Y:S02]  /*48d0*/  ISETP.GE.AND P3, PT, R5, R135, PT ;  /* 0x000000870500720c */ /* 0x000fe40003f66270 */
[----:B------:R-:W-:Y:S02]  /*48e0*/  IADD3 R44, R2, 0x20, RZ ;  /* 0x00000020022c7810 */ /* 0x000fe40007ffe0ff */
[----:B------:R-:W-:Y:S02]  /*48f0*/  FSEL R65, R42, -INF , !P0 ;  /* 0xff8000002a417808 */ /* 0x000fe40004000000 */
[----:B------:R-:W-:-:S02]  /*4900*/  FSEL R46, R40, -INF , !P1 ;  /* 0xff800000282e7808 */ /* 0x000fc40004800000 */
[----:B------:R-:W-:Y:S02]  /*4910*/  FSEL R42, R41, -INF , !P3 ;  /* 0xff800000292a7808 */ /* 0x000fe40005800000 */
[-C--:B------:R-:W-:Y:S02]  /*4920*/  ISETP.GE.AND P1, PT, R5, R134.reuse, PT ;  /* 0x000000860500720c */ /* 0x080fe40003f26270 */
[C---:B------:R-:W-:Y:S02]  /*4930*/  ISETP.GE.AND P0, PT, R44.reuse, R135, PT ;  /* 0x000000872c00720c */ /* 0x040fe40003f06270 */
[----:B------:R-:W-:Y:S02]  /*4940*/  ISETP.GE.AND P3, PT, R44, R134, PT ;  /* 0x000000862c00720c */ /* 0x000fe40003f66270 */
[C---:B------:R-:W-:Y:S02]  /*4950*/  IADD3 R5, R2.reuse, 0x21, RZ ;  /* 0x0000002102057810 */ /* 0x040fe40007ffe0ff */
[----:B------:R-:W-:-:S02]  /*4960*/  IADD3 R41, R2, 0x28, RZ ;  /* 0x0000002802297810 */ /* 0x000fc40007ffe0ff */
[----:B------:R-:W-:Y:S02]  /*4970*/  FSEL R43, R43, -INF , !P1 ;  /* 0xff8000002b2b7808 */ /* 0x000fe40004800000 */
[----:B------:R-:W-:Y:S02]  /*4980*/  FSEL R40, R36, -INF , !P0 ;  /* 0xff80000024287808 */ /* 0x000fe40004000000 */
[----:B------:R-:W-:Y:S02]  /*4990*/  FSEL R155, R38, -INF , !P3 ;  /* 0xff800000269b7808 */ /* 0x000fe40005800000 */
[CC--:B------:R-:W-:Y:S02]  /*49a0*/  ISETP.GE.AND P1, PT, R5.reuse, R135.reuse, PT ;  /* 0x000000870500720c */ /* 0x0c0fe40003f26270 */
[----:B------:R-:W-:Y:S02]  /*49b0*/  ISETP.GE.AND P0, PT, R5, R134, PT ;  /* 0x000000860500720c */ /* 0x000fe40003f06270 */
[----:B------:R-:W-:-:S02]  /*49c0*/  ISETP.GE.AND P3, PT, R41, R135, PT ;  /* 0x000000872900720c */ /* 0x000fc40003f66270 */
[----:B------:R-:W-:Y:S02]  /*49d0*/  IADD3 R5, R2, 0x29, RZ ;  /* 0x0000002902057810 */ /* 0x000fe40007ffe0ff */
[----:B------:R-:W-:Y:S02]  /*49e0*/  FSEL R38, R37, -INF , !P1 ;  /* 0xff80000025267808 */ /* 0x000fe40004800000 */
[----:B------:R-:W-:Y:S02]  /*49f0*/  FSEL R44, R32, -INF , !P3 ;  /* 0xff800000202c7808 */ /* 0x000fe40005800000 */
[-C--:B------:R-:W-:Y:S02]  /*4a00*/  ISETP.GE.AND P1, PT, R41, R134.reuse, PT ;  /* 0x000000862900720c */ /* 0x080fe40003f26270 */
[----:B------:R-:W-:Y:S02]  /*4a10*/  ISETP.GE.AND P3, PT, R5, R134, PT ;  /* 0x000000860500720c */ /* 0x000fe40003f66270 */
[----:B------:R-:W-:-:S02]  /*4a20*/  FSEL R39, R39, -INF , !P0 ;  /* 0xff80000027277808 */ /* 0x000fc40004000000 */
[----:B------:R-:W-:Y:S02]  /*4a30*/  IADD3 R36, R2, 0x30, RZ ;  /* 0x0000003002247810 */ /* 0x000fe40007ffe0ff */
[-C--:B------:R-:W-:Y:S02]  /*4a40*/  ISETP.GE.AND P0, PT, R5, R135.reuse, PT ;  /* 0x000000870500720c */ /* 0x080fe40003f06270 */
[----:B------:R-:W-:Y:S02]  /*4a50*/  FSEL R37, R34, -INF , !P1 ;  /* 0xff80000022257808 */ /* 0x000fe40004800000 */
[----:B------:R-:W-:Y:S02]  /*4a60*/  FSEL R153, R35, -INF , !P3 ;  /* 0xff80000023997808 */ /* 0x000fe40005800000 */
[-C--:B------:R-:W-:Y:S02]  /*4a70*/  ISETP.GE.AND P1, PT, R36, R135.reuse, PT ;  /* 0x000000872400720c */ /* 0x080fe40003f26270 */
[----:B------:R-:W-:-:S02]  /*4a80*/  ISETP.GE.AND P3, PT, R2, R135, PT ;  /* 0x000000870200720c */ /* 0x000fc40003f66270 */
[----:B------:R-:W-:Y:S02]  /*4a90*/  FSEL R142, R33, -INF , !P0 ;  /* 0xff800000218e7808 */ /* 0x000fe40004000000 */
[----:B------:R-:W-:Y:S02]  /*4aa0*/  IADD3 R5, R2, 0x31, RZ ;  /* 0x0000003102057810 */ /* 0x000fe40007ffe0ff */
[----:B------:R-:W-:Y:S02]  /*4ab0*/  ISETP.GE.AND P0, PT, R36, R134, PT ;  /* 0x000000862400720c */ /* 0x000fe40003f06270 */
[----:B------:R-:W-:Y:S02]  /*4ac0*/  IADD3 R33, R2, 0x38, RZ ;  /* 0x0000003802217810 */ /* 0x000fe40007ffe0ff */
[----:B------:R-:W-:Y:S02]  /*4ad0*/  FSEL R32, R53, -INF , !P4 ;  /* 0xff80000035207808 */ /* 0x000fe40006000000 */
[----:B------:R-:W-:-:S02]  /*4ae0*/  FSEL R36, R28, -INF , !P1 ;  /* 0xff8000001c247808 */ /* 0x000fc40004800000 */
[----:B------:R-:W-:Y:S02]  /*4af0*/  FSEL R52, R52, -INF , !P3 ;  /* 0xff80000034347808 */ /* 0x000fe40005800000 */
[CC--:B------:R-:W-:Y:S02]  /*4b00*/  ISETP.GE.AND P4, PT, R5.reuse, R135.reuse, PT ;  /* 0x000000870500720c */ /* 0x0c0fe40003f86270 */
[-C--:B------:R-:W-:Y:S02]  /*4b10*/  ISETP.GE.AND P1, PT, R5, R134.reuse, PT ;  /* 0x000000860500720c */ /* 0x080fe40003f26270 */
[----:B------:R-:W-:Y:S02]  /*4b20*/  FSEL R5, R30, -INF , !P0 ;  /* 0xff8000001e057808 */ /* 0x000fe40004000000 */
[C---:B------:R-:W-:Y:S02]  /*4b30*/  ISETP.GE.AND P3, PT, R33.reuse, R135, PT ;  /* 0x000000872100720c */ /* 0x040fe40003f66270 */
[----:B------:R-:W-:-:S02]  /*4b40*/  ISETP.GE.AND P0, PT, R33, R134, PT ;  /* 0x000000862100720c */ /* 0x000fc40003f06270 */
[----:B------:R-:W-:Y:S02]  /*4b50*/  FMNMX.FTZ R33, R52, R32, !PT ;  /* 0x0000002034217209 */ /* 0x000fe40007810000 */
[----:B------:R-:W-:Y:S02]  /*4b60*/  FSEL R136, R29, -INF , !P4 ;  /* 0xff8000001d887808 */ /* 0x000fe40006000000 */
[----:B------:R-:W-:Y:S02]  /*4b70*/  FMNMX.FTZ R29, R0, R33, !PT ;  /* 0x00000021001d7209 */ /* 0x000fe40007810000 */
[----:B------:R-:W-:Y:S02]  /*4b80*/  IADD3 R30, R2, 0x39, RZ ;  /* 0x00000039021e7810 */ /* 0x000fe40007ffe0ff */
[----:B------:R-:W-:Y:S02]  /*4b90*/  FMNMX.FTZ R29, R50, R29, !PT ;  /* 0x0000001d321d7209 */ /* 0x000fe40007810000 */
[----:B------:R-:W-:-:S02]  /*4ba0*/  FSEL R149, R31, -INF , !P1 ;  /* 0xff8000001f957808 */ /* 0x000fc40004800000 */
[----:B------:R-:W-:Y:S02]  /*4bb0*/  IADD3 R28, R2, 0x40, RZ ;  /* 0x00000040021c7810 */ /* 0x000fe40007ffe0ff */
[C---:B------:R-:W-:Y:S02]  /*4bc0*/  ISETP.GE.AND P4, PT, R30.reuse, R135, PT ;  /* 0x000000871e00720c */ /* 0x040fe40003f86270 */
[----:B------:R-:W-:Y:S02]  /*4bd0*/  ISETP.GE.AND P1, PT, R30, R134, PT ;  /* 0x000000861e00720c */ /* 0x000fe40003f26270 */
[----:B------:R-:W-:Y:S02]  /*4be0*/  FSEL R145, R26, -INF , !P0 ;  /* 0xff8000001a917808 */ /* 0x000fe40004000000 */
[----:B------:R-:W-:Y:S02]  /*4bf0*/  FMNMX.FTZ R29, R60, R29, !PT ;  /* 0x0000001d3c1d7209 */ /* 0x000fe40007810000 */
[----:B------:R-:W-:-:S02]  /*4c00*/  IADD3 R26, R2, 0x41, RZ ;  /* 0x00000041021a7810 */ /* 0x000fc40007ffe0ff */
[----:B------:R-:W-:Y:S02]  /*4c10*/  FSEL R138, R24, -INF , !P3 ;  /* 0xff800000188a7808 */ /* 0x000fe40005800000 */
[----:B------:R-:W-:Y:S02]  /*4c20*/  ISETP.GE.AND P3, PT, R28, R135, PT ;  /* 0x000000871c00720c */ /* 0x000fe40003f66270 */
[----:B------:R-:W-:Y:S02]  /*4c30*/  FSEL R140, R25, -INF , !P4 ;  /* 0xff800000198c7808 */ /* 0x000fe40006000000 */
[----:B------:R-:W-:Y:S02]  /*4c40*/  FMNMX.FTZ R25, R64, R29, !PT ;  /* 0x0000001d40197209 */ /* 0x000fe40007810000 */
[----:B------:R-:W-:Y:S02]  /*4c50*/  FSEL R147, R27, -INF , !P1 ;  /* 0xff8000001b937808 */ /* 0x000fe40004800000 */
[----:B------:R-:W-:-:S02]  /*4c60*/  ISETP.GE.AND P1, PT, R26, R134, PT ;  /* 0x000000861a00720c */ /* 0x000fc40003f26270 */
[----:B------:R-:W-:Y:S02]  /*4c70*/  ISETP.GE.AND P4, PT, R26, R135, PT ;  /* 0x000000871a00720c */ /* 0x000fe40003f86270 */
[----:B------:R-:W-:Y:S02]  /*4c80*/  FSEL R118, R20, -INF , !P3 ;  /* 0xff80000014767808 */ /* 0x000fe40005800000 */
[----:B------:R-:W-:Y:S02]  /*4c90*/  IADD3 R24, R2, 0x48, RZ ;  /* 0x0000004802187810 */ /* 0x000fe40007ffe0ff */
[----:B------:R-:W-:Y:S02]  /*4ca0*/  FMNMX.FTZ R25, R46, R25, !PT ;  /* 0x000000192e197209 */ /* 0x000fe40007810000 */
[----:B------:R-:W-:Y:S02]  /*4cb0*/  IADD3 R20, R2, 0x49, RZ ;  /* 0x0000004902147810 */ /* 0x000fe40007ffe0ff */
[----:B------:R-:W-:-:S02]  /*4cc0*/  FSEL R143, R23, -INF , !P1 ;  /* 0xff800000178f7808 */ /* 0x000fc40004800000 */
[----:B------:R-:W-:Y:S02]  /*4cd0*/  ISETP.GE.AND P1, PT, R2, R134, PT ;  /* 0x000000860200720c */ /* 0x000fe40003f26270 */
[----:B------:R-:W-:Y:S02]  /*4ce0*/  FSEL R120, R21, -INF , !P4 ;  /* 0xff80000015787808 */ /* 0x000fe40006000000 */
[----:B------:R-:W-:Y:S02]  /*4cf0*/  FSEL R33, R55, -INF , !P2 ;  /* 0xff80000037217808 */ /* 0x000fe40005000000 */
[----:B------:R-:W-:Y:S02]  /*4d00*/  ISETP.GE.AND P3, PT, R24, R135, PT ;  /* 0x000000871800720c */ /* 0x000fe40003f66270 */
[----:B------:R-:W-:Y:S02]  /*4d10*/  FMNMX.FTZ R25, R42, R25, !PT ;  /* 0x000000192a197209 */ /* 0x000fe40007810000 */
[----:B------:R-:W-:-:S02]  /*4d20*/  ISETP.GE.AND P4, PT, R20, R135, PT ;  /* 0x000000871400720c */ /* 0x000fc40003f86270 */
[----:B------:R-:W-:Y:S02]  /*4d30*/  ISETP.GE.AND P2, PT, R20, R134, PT ;  /* 0x000000861400720c */ /* 0x000fe40003f46270 */
[----:B------:R-:W-:Y:S02]  /*4d40*/  IADD3 R20, R2, 0x50, RZ ;  /* 0x0000005002147810 */ /* 0x000fe40007ffe0ff */
[----:B------:R-:W-:Y:S02]  /*4d50*/  FSEL R54, R54, -INF , !P1 ;  /* 0xff80000036367808 */ /* 0x000fe40004800000 */
[----:B------:R-:W-:Y:S02]  /*4d60*/  FMNMX.FTZ R21, R40, R25, !PT ;  /* 0x0000001928157209 */ /* 0x000fe40007810000 */
[----:B------:R-:W-:Y:S02]  /*4d70*/  FSEL R122, R16, -INF , !P3 ;  /* 0xff800000107a7808 */ /* 0x000fe40005800000 */
[----:B------:R-:W-:-:S02]  /*4d80*/  ISETP.GE.AND P3, PT, R20, R135, PT ;  /* 0x000000871400720c */ /* 0x000fc40003f66270 */
[----:B------:R-:W-:Y:S02]  /*4d90*/  ISETP.GE.AND P1, PT, R20, R134, PT ;  /* 0x000000861400720c */ /* 0x000fe40003f26270 */
[----:B------:R-:W-:Y:S02]  /*4da0*/  FMNMX.FTZ R20, R54, R33, !PT ;  /* 0x0000002136147209 */ /* 0x000fe40007810000 */
[----:B------:R-:W-:Y:S02]  /*4db0*/  FMNMX.FTZ R21, R38, R21, !PT ;  /* 0x0000001526157209 */ /* 0x000fe40007810000 */
[----:B------:R-:W-:Y:S02]  /*4dc0*/  FMNMX.FTZ R20, R79, R20, !PT ;  /* 0x000000144f147209 */ /* 0x000fe40007810000 */
[----:B------:R-:W-:Y:S02]  /*4dd0*/  FMNMX.FTZ R21, R44, R21, !PT ;  /* 0x000000152c157209 */ /* 0x000fe40007810000 */
[----:B------:R-:W-:-:S02]  /*4de0*/  FMNMX.FTZ R20, R77, R20, !PT ;  /* 0x000000144d147209 */ /* 0x000fc40007810000 */
[----:B------:R-:W-:Y:S02]  /*4df0*/  ISETP.GE.AND P0, PT, R28, R134, PT ;  /* 0x000000861c00720c */ /* 0x000fe40003f06270 */
[----:B------:R-:W-:Y:S02]  /*4e00*/  FMNMX.FTZ R25, R142, R21, !PT ;  /* 0x000000158e197209 */ /* 0x000fe40007810000 */
[----:B------:R-:W-:Y:S02]  /*4e10*/  FMNMX.FTZ R20, R75, R20, !PT ;  /* 0x000000144b147209 */ /* 0x000fe40007810000 */
[----:B------:R-:W-:Y:S02]  /*4e20*/  FSEL R139, R22, -INF , !P0 ;  /* 0xff800000168b7808 */ /* 0x000fe40004000000 */
[----:B------:R-:W-:Y:S02]  /*4e30*/  FMNMX.FTZ R25, R36, R25, !PT ;  /* 0x0000001924197209 */ /* 0x000fe40007810000 */
[----:B------:R-:W-:-:S02]  /*4e40*/  ISETP.GE.AND P0, PT, R24, R134, PT ;  /* 0x000000861800720c */ /* 0x000fc40003f06270 */
[----:B------:R-:W-:Y:S02]  /*4e50*/  FMNMX.FTZ R20, R73, R20, !PT ;  /* 0x0000001449147209 */ /* 0x000fe40007810000 */
[----:B------:R-:W-:Y:S02]  /*4e60*/  FMNMX.FTZ R25, R136, R25, !PT ;  /* 0x0000001988197209 */ /* 0x000fe40007810000 */
[----:B------:R-:W-:Y:S02]  /*4e70*/  FSEL R141, R18, -INF , !P0 ;  /* 0xff800000128d7808 */ /* 0x000fe40004000000 */
[----:B------:R-:W-:Y:S02]  /*4e80*/  FMNMX.FTZ R18, R65, R20, !PT ;  /* 0x0000001441127209 */ /* 0x000fe40007810000 */
[----:B------:R-:W-:Y:S02]  /*4e90*/  FMNMX.FTZ R25, R138, R25, !PT ;  /* 0x000000198a197209 */ /* 0x000fe40007810000 */
[----:B------:R-:W-:-:S02]  /*4ea0*/  IADD3 R23, R2, 0x58, RZ ;  /* 0x0000005802177810 */ /* 0x000fc40007ffe0ff */
[----:B------:R-:W-:Y:S02]  /*4eb0*/  FSEL R20, R12, -INF , !P3 ;  /* 0xff8000000c147808 */ /* 0x000fe40005800000 */
[----:B------:R-:W-:Y:S02]  /*4ec0*/  FMNMX.FTZ R12, R43, R18, !PT ;  /* 0x000000122b0c7209 */ /* 0x000fe40007810000 */
[----:B------:R-:W-:Y:S02]  /*4ed0*/  FMNMX.FTZ R25, R140, R25, !PT ;  /* 0x000000198c197209 */ /* 0x000fe40007810000 */
[----:B------:R-:W-:Y:S02]  /*4ee0*/  ISETP.GE.AND P3, PT, R23, R135, PT ;  /* 0x000000871700720c */ /* 0x000fe40003f66270 */
[----:B------:R-:W-:Y:S02]  /*4ef0*/  FMNMX.FTZ R12, R155, R12, !PT ;  /* 0x0000000c9b0c7209 */ /* 0x000fe40007810000 */
[----:B------:R-:W-:-:S02]  /*4f00*/  FMNMX.FTZ R25, R118, R25, !PT ;  /* 0x0000001976197209 */ /* 0x000fc40007810000 */
[----:B------:R-:W-:Y:S02]  /*4f10*/  FSEL R56, R8, -INF , !P3 ;  /* 0xff80000008387808 */ /* 0x000fe40005800000 */
[----:B------:R-:W-:Y:S02]  /*4f20*/  FMNMX.FTZ R8, R39, R12, !PT ;  /* 0x0000000c27087209 */ /* 0x000fe40007810000 */
[----:B------:R-:W-:Y:S02]  /*4f30*/  FMNMX.FTZ R25, R120, R25, !PT ;  /* 0x0000001978197209 */ /* 0x000fe40007810000 */
[----:B------:R-:W-:Y:S02]  /*4f40*/  IADD3 R21, R2, 0x51, RZ ;  /* 0x0000005102157810 */ /* 0x000fe40007ffe0ff */
[----:B------:R-:W-:Y:S02]  /*4f50*/  FMNMX.FTZ R8, R37, R8, !PT ;  /* 0x0000000825087209 */ /* 0x000fe40007810000 */
[----:B------:R-:W-:-:S02]  /*4f60*/  FSEL R126, R17, -INF , !P4 ;  /* 0xff800000117e7808 */ /* 0x000fc40006000000 */
[----:B------:R-:W-:Y:S02]  /*4f70*/  FMNMX.FTZ R17, R122, R25, !PT ;  /* 0x000000197a117209 */ /* 0x000fe40007810000 */
[----:B------:R-:W-:Y:S02]  /*4f80*/  ISETP.GE.AND P0, PT, R21, R135, PT ;  /* 0x000000871500720c */ /* 0x000fe40003f06270 */
[----:B------:R-:W-:Y:S02]  /*4f90*/  FMNMX.FTZ R8, R153, R8, !PT ;  /* 0x0000000899087209 */ /* 0x000fe40007810000 */
[----:B------:R-:W-:Y:S02]  /*4fa0*/  IADD3 R49, R2, 0x59, RZ ;  /* 0x0000005902317810 */ /* 0x000fe40007ffe0ff */
[----:B------:R-:W-:Y:S02]  /*4fb0*/  FMNMX.FTZ R17, R126, R17, !PT ;  /* 0x000000117e117209 */ /* 0x000fe40007810000 */
[----:B------:R-:W-:-:S02]  /*4fc0*/  FSEL R22, R13, -INF , !P0 ;  /* 0xff8000000d167808 */ /* 0x000fc40004000000 */
[----:B------:R-:W-:Y:S02]  /*4fd0*/  FMNMX.FTZ R8, R5, R8, !PT ;  /* 0x0000000805087209 */ /* 0x000fe40007810000 */
[----:B------:R-:W-:Y:S02]  /*4fe0*/  ISETP.GE.AND P0, PT, R49, R135, PT ;  /* 0x000000873100720c */ /* 0x000fe40003f06270 */
[----:B------:R-:W-:Y:S02]  /*4ff0*/  IADD3 R47, R2, 0x61, RZ ;  /* 0x00000061022f7810 */ /* 0x000fe40007ffe0ff */
[----:B------:R-:W-:Y:S02]  /*5000*/  FMNMX.FTZ R13, R20, R17, !PT ;  /* 0x00000011140d7209 */ /* 0x000fe40007810000 */
[----:B------:R-:W-:Y:S02]  /*5010*/  FMNMX.FTZ R8, R149, R8, !PT ;  /* 0x0000000895087209 */ /* 0x000fe40007810000 */
[----:B------:R-:W-:-:S02]  /*5020*/  FSEL R58, R9, -INF , !P0 ;  /* 0xff800000093a7808 */ /* 0x000fc40004000000 */
[----:B------:R-:W-:Y:S02]  /*5030*/  IADD3 R48, R2, 0x60, RZ ;  /* 0x0000006002307810 */ /* 0x000fe40007ffe0ff */
[----:B------:R-:W-:Y:S02]  /*5040*/  FMNMX.FTZ R13, R22, R13, !PT ;  /* 0x0000000d160d7209 */ /* 0x000fe40007810000 */
[-C--:B------:R-:W-:Y:S02]  /*5050*/  ISETP.GE.AND P0, PT, R47, R135.reuse, PT ;  /* 0x000000872f00720c */ /* 0x080fe40003f06270 */
[----:B------:R-:W-:Y:S02]  /*5060*/  IADD3 R41, R2, 0x69, RZ ;  /* 0x0000006902297810 */ /* 0x000fe40007ffe0ff */
[----:B------:R-:W-:Y:S02]  /*5070*/  FMNMX.FTZ R8, R145, R8, !PT ;  /* 0x0000000891087209 */ /* 0x000fe40007810000 */
[----:B------:R-:W-:-:S02]  /*5080*/  ISETP.GE.AND P3, PT, R48, R135, PT ;  /* 0x000000873000720c */ /* 0x000fc40003f66270 */
[----:B------:R-:W-:Y:S02]  /*5090*/  FMNMX.FTZ R9, R56, R13, !PT ;  /* 0x0000000d38097209 */ /* 0x000fe40007810000 */
[----:B------:R-:W-:Y:S02]  /*50a0*/  FSEL R28, R105, -INF , !P0 ;  /* 0xff800000691c7808 */ /* 0x000fe40004000000 */
[----:B------:R-:W-:Y:S02]  /*50b0*/  ISETP.GE.AND P0, PT, R41, R135, PT ;  /* 0x000000872900720c */ /* 0x000fe40003f06270 */
[C---:B------:R-:W-:Y:S02]  /*50c0*/  IADD3 R34, R2.reuse, 0x71, RZ ;  /* 0x0000007102227810 */ /* 0x040fe40007ffe0ff */
[----:B------:R-:W-:Y:S02]  /*50d0*/  FMNMX.FTZ R8, R147, R8, !PT ;  /* 0x0000000893087209 */ /* 0x000fe40007810000 */
[----:B------:R-:W-:-:S02]  /*50e0*/  IADD3 R45, R2, 0x68, RZ ;  /* 0x00000068022d7810 */ /* 0x000fc40007ffe0ff */
[----:B------:R-:W-:Y:S02]  /*50f0*/  FSEL R25, R104, -INF , !P3 ;  /* 0xff80000068197808 */ /* 0x000fe40005800000 */
[----:B------:R-:W-:Y:S02]  /*5100*/  FMNMX.FTZ R12, R58, R9, !PT ;  /* 0x000000093a0c7209 */ /* 0x000fe40007810000 */
[----:B------:R-:W-:Y:S02]  /*5110*/  FSEL R31, R101, -INF , !P0 ;  /* 0xff800000651f7808 */ /* 0x000fe40004000000 */
[C---:B------:R-:W-:Y:S02]  /*5120*/  IADD3 R35, R2.reuse, 0x70, RZ ;  /* 0x0000007002237810 */ /* 0x040fe40007ffe0ff */
[----:B------:R-:W-:Y:S02]  /*5130*/  IADD3 R16, R2, 0x78, RZ ;  /* 0x0000007802107810 */ /* 0x000fe40007ffe0ff */
[----:B------:R-:W-:-:S02]  /*5140*/  ISETP.GE.AND P0, PT, R34, R135, PT ;  /* 0x000000872200720c */ /* 0x000fc40003f06270 */
[----:B------:R-:W-:Y:S02]  /*5150*/  FMNMX.FTZ R8, R139, R8, !PT ;  /* 0x000000088b087209 */ /* 0x000fe40007810000 */
[----:B------:R-:W-:Y:S02]  /*5160*/  IADD3 R2, R2, 0x79, RZ ;  /* 0x0000007902027810 */ /* 0x000fe40007ffe0ff */
[----:B------:R-:W-:Y:S02]  /*5170*/  ISETP.GE.AND P3, PT, R45, R135, PT ;  /* 0x000000872d00720c */ /* 0x000fe40003f66270 */
[----:B------:R-:W-:Y:S02]  /*5180*/  FMNMX.FTZ R9, R25, R12, !PT ;  /* 0x0000000c19097209 */ /* 0x000fe40007810000 */
[----:B------:R-:W-:Y:S02]  /*5190*/  FSEL R27, R97, -INF , !P0 ;  /* 0xff800000611b7808 */ /* 0x000fe40004000000 */
[----:B------:R-:W-:-:S02]  /*51a0*/  FMNMX.FTZ R8, R143, R8, !PT ;  /* 0x000000088f087209 */ /* 0x000fc40007810000 */
[----:B------:R-:W-:Y:S02]  /*51b0*/  ISETP.GE.AND P0, PT, R2, R135, PT ;  /* 0x000000870200720c */ /* 0x000fe40003f06270 */
[----:B------:R-:W-:Y:S02]  /*51c0*/  FSEL R30, R100, -INF , !P3 ;  /* 0xff800000641e7808 */ /* 0x000fe40005800000 */
[----:B------:R-:W-:Y:S02]  /*51d0*/  FMNMX.FTZ R9, R28, R9, !PT ;  /* 0x000000091c097209 */ /* 0x000fe40007810000 */
[----:B------:R-:W-:Y:S02]  /*51e0*/  FSEL R151, R19, -INF , !P2 ;  /* 0xff80000013977808 */ /* 0x000fe40005000000 */
[----:B------:R-:W-:Y:S02]  /*51f0*/  FMNMX.FTZ R8, R141, R8, !PT ;  /* 0x000000088d087209 */ /* 0x000fe40007810000 */
[----:B------:R-:W-:-:S02]  /*5200*/  FSEL R29, R93, -INF , !P0 ;  /* 0xff8000005d1d7808 */ /* 0x000fc40004000000 */
[----:B------:R-:W-:Y:S02]  /*5210*/  ISETP.GE.AND P3, PT, R35, R135, PT ;  /* 0x000000872300720c */ /* 0x000fe40003f66270 */
[----:B------:R-:W-:Y:S02]  /*5220*/  FMNMX.FTZ R12, R30, R9, !PT ;  /* 0x000000091e0c7209 */ /* 0x000fe40007810000 */
[----:B------:R-:W-:Y:S02]  /*5230*/  ISETP.GE.AND P0, PT, R21, R134, PT ;  /* 0x000000861500720c */ /* 0x000fe40003f06270 */
[----:B------:R-:W-:Y:S02]  /*5240*/  FSEL R21, R14, -INF , !P1 ;  /* 0xff8000000e157808 */ /* 0x000fe40004800000 */
[----:B------:R-:W-:Y:S02]  /*5250*/  FMNMX.FTZ R14, R151, R8, !PT ;  /* 0x00000008970e7209 */ /* 0x000fe40007810000 */
[----:B------:R-:W-:-:S02]  /*5260*/  FSEL R24, R96, -INF , !P3 ;  /* 0xff80000060187808 */ /* 0x000fc40005800000 */
[----:B------:R-:W-:Y:S02]  /*5270*/  FMNMX.FTZ R9, R31, R12, !PT ;  /* 0x0000000c1f097209 */ /* 0x000fe40007810000 */
[----:B------:R-:W-:Y:S02]  /*5280*/  ISETP.GE.AND P1, PT, R23, R134, PT ;  /* 0x000000861700720c */ /* 0x000fe40003f26270 */
[----:B------:R-:W-:Y:S02]  /*5290*/  FSEL R23, R15, -INF , !P0 ;  /* 0xff8000000f177808 */ /* 0x000fe40004000000 */
[----:B------:R-:W-:Y:S02]  /*52a0*/  FMNMX.FTZ R14, R21, R14, !PT ;  /* 0x0000000e150e7209 */ /* 0x000fe40007810000 */
[----:B------:R-:W-:Y:S02]  /*52b0*/  ISETP.GE.AND P3, PT, R16, R135, PT ;  /* 0x000000871000720c */ /* 0x000fe40003f66270 */
[----:B------:R-:W-:-:S02]  /*52c0*/  FMNMX.FTZ R12, R24, R9, !PT ;  /* 0x00000009180c7209 */ /* 0x000fc40007810000 */
[----:B------:R-:W-:Y:S02]  /*52d0*/  ISETP.GE.AND P0, PT, R49, R134, PT ;  /* 0x000000863100720c */ /* 0x000fe40003f06270 */
[----:B------:R-:W-:Y:S02]  /*52e0*/  FSEL R119, R10, -INF , !P1 ;  /* 0xff8000000a777808 */ /* 0x000fe40004800000 */
[----:B------:R-:W-:Y:S02]  /*52f0*/  FMNMX.FTZ R14, R23, R14, !PT ;  /* 0x0000000e170e7209 */ /* 0x000fe40007810000 */
[----:B------:R-:W-:Y:S02]  /*5300*/  FSEL R26, R92, -INF , !P3 ;  /* 0xff8000005c1a7808 */ /* 0x000fe40005800000 */
[----:B------:R-:W-:Y:S02]  /*5310*/  FMNMX.FTZ R9, R27, R12, !PT ;  /* 0x0000000c1b097209 */ /* 0x000fe40007810000 */
[----:B------:R-:W-:-:S02]  /*5320*/  ISETP.GE.AND P1, PT, R48, R134, PT ;  /* 0x000000863000720c */ /* 0x000fc40003f26270 */
[----:B------:R-:W-:Y:S02]  /*5330*/  FSEL R67, R11, -INF , !P0 ;  /* 0xff8000000b437808 */ /* 0x000fe40004000000 */
[----:B------:R-:W-:Y:S02]  /*5340*/  FMNMX.FTZ R14, R119, R14, !PT ;  /* 0x0000000e770e7209 */ /* 0x000fe40007810000 */
[----:B------:R-:W-:Y:S02]  /*5350*/  FMNMX.FTZ R12, R26, R9, !PT ;  /* 0x000000091a0c7209 */ /* 0x000fe40007810000 */
[----:B------:R-:W-:Y:S02]  /*5360*/  ISETP.GE.AND P0, PT, R47, R134, PT ;  /* 0x000000862f00720c */ /* 0x000fe40003f06270 */
[----:B------:R-:W-:Y:S02]  /*5370*/  FSEL R49, R106, -INF , !P1 ;  /* 0xff8000006a317808 */ /* 0x000fe40004800000 */
[----:B------:R-:W-:-:S02]  /*5380*/  FMNMX.FTZ R14, R67, R14, !PT ;  /* 0x0000000e430e7209 */ /* 0x000fc40007810000 */
[----:B------:R-:W-:Y:S02]  /*5390*/  FMNMX.FTZ R8, R29, R12, !PT ;  /* 0x0000000c1d087209 */ /* 0x000fe40007810000 */
[----:B------:R-:W-:Y:S02]  /*53a0*/  ISETP.GE.AND P1, PT, R45, R134, PT ;  /* 0x000000862d00720c */ /* 0x000fe40003f26270 */
[----:B------:R-:W-:Y:S01]  /*53b0*/  FSEL R61, R107, -INF , !P0 ;  /* 0xff8000006b3d7808 */ /* 0x000fe20004000000 */
[----:B------:R-:W1:Y:S01]  /*53c0*/  SHFL.BFLY PT, R9, R8, 0x2, 0x1f ;  /* 0x0c401f0008097f89 */ /* 0x000e6200000e0000 */
[----:B------:R-:W-:Y:S02]  /*53d0*/  FMNMX.FTZ R14, R49, R14, !PT ;  /* 0x0000000e310e7209 */ /* 0x000fe40007810000 */
[----:B------:R-:W-:Y:S02]  /*53e0*/  ISETP.GE.AND P0, PT, R41, R134, PT ;  /* 0x000000862900720c */ /* 0x000fe40003f06270 */
[----:B------:R-:W-:-:S02]  /*53f0*/  FSEL R63, R102, -INF , !P1 ;  /* 0xff800000663f7808 */ /* 0x000fc40004800000 */
[----:B------:R-:W-:Y:S02]  /*5400*/  FMNMX.FTZ R10, R61, R14, !PT ;  /* 0x0000000e3d0a7209 */ /* 0x000fe40007810000 */
[----:B------:R-:W-:Y:S01]  /*5410*/  ISETP.GE.AND P1, PT, R35, R134, PT ;  /* 0x000000862300720c */ /* 0x000fe20003f26270 */
[----:B------:R-:W-:Y:S01]  /*5420*/  LDSM.16.MT88.4 R12, [R170+0x9400] ;  /* 0x00940000aa0c783b */ /* 0x000fe20000004200 */
[----:B------:R-:W-:Y:S02]  /*5430*/  FSEL R47, R103, -INF , !P0 ;  /* 0xff800000672f7808 */ /* 0x000fe40004000000 */
[----:B------:R-:W-:Y:S02]  /*5440*/  FMNMX.FTZ R10, R63, R10, !PT ;  /* 0x0000000a3f0a7209 */ /* 0x000fe40007810000 */
[----:B------:R-:W-:Y:S02]  /*5450*/  ISETP.GE.AND P0, PT, R34, R134, PT ;  /* 0x000000862200720c */ /* 0x000fe40003f06270 */
[----:B------:R-:W-:-:S02]  /*5460*/  FSEL R48, R98, -INF , !P1 ;  /* 0xff80000062307808 */ /* 0x000fc40004800000 */
[----:B------:R-:W-:Y:S02]  /*5470*/  FMNMX.FTZ R11, R47, R10, !PT ;  /* 0x0000000a2f0b7209 */ /* 0x000fe40007810000 */
[-C--:B------:R-:W-:Y:S02]  /*5480*/  ISETP.GE.AND P1, PT, R16, R134.reuse, PT ;  /* 0x000000861000720c */ /* 0x080fe40003f26270 */
[----:B------:R-:W-:Y:S01]  /*5490*/  FSEL R59, R99, -INF , !P0 ;  /* 0xff800000633b7808 */ /* 0x000fe20004000000 */
[----:B------:R-:W-:Y:S01]  /*54a0*/  LDSM.16.MT88.4 R16, [R170+0xb400] ;  /* 0x00b40000aa10783b */ /* 0x000fe20000004200 */
[----:B------:R-:W-:Y:S02]  /*54b0*/  FMNMX.FTZ R10, R48, R11, !PT ;  /* 0x0000000b300a7209 */ /* 0x000fe40007810000 */
[----:B------:R-:W-:Y:S02]  /*54c0*/  ISETP.GE.AND P0, PT, R2, R134, PT ;  /* 0x000000860200720c */ /* 0x000fe40003f06270 */
[----:B------:R-:W-:-:S02]  /*54d0*/  FSEL R57, R94, -INF , !P1 ;  /* 0xff8000005e397808 */ /* 0x000fc40004800000 */
[----:B------:R-:W-:Y:S02]  /*54e0*/  FMNMX.FTZ R10, R59, R10, !PT ;  /* 0x0000000a3b0a7209 */ /* 0x000fe40007810000 */
[----:B------:R-:W-:Y:S02]  /*54f0*/  FSEL R55, R95, -INF , !P0 ;  /* 0xff8000005f377808 */ /* 0x000fe40004000000 */
[----:B------:R-:W-:Y:S01]  /*5500*/  FMNMX.FTZ R10, R57, R10, !PT ;  /* 0x0000000a390a7209 */ /* 0x000fe20007810000 */
[----:B------:R-:W-:Y:S01]  /*5510*/  LDSM.16.MT88.4 R92, [R168+0xb000] ;  /* 0x00b00000a85c783b */ /* 0x000fe20000004200 */
[----:B-1----:R-:W-:Y:S02]  /*5520*/  FMNMX.FTZ R9, R8, R9, !PT ;  /* 0x0000000908097209 */ /* 0x002fe40007810000 */
[----:B------:R-:W-:-:S03]  /*5530*/  FMNMX.FTZ R11, R55, R10, !PT ;  /* 0x0000000a370b7209 */ /* 0x000fc60007810000 */
[----:B------:R-:W1:Y:S04]  /*5540*/  SHFL.BFLY PT, R8, R9, 0x1, 0x1f ;  /* 0x0c201f0009087f89 */ /* 0x000e6800000e0000 */
[----:B------:R-:W2:Y:S01]  /*5550*/  SHFL.BFLY PT, R10, R11, 0x2, 0x1f ;  /* 0x0c401f000b0a7f89 */ /* 0x000ea200000e0000 */
[----:B-1----:R-:W-:Y:S02]  /*5560*/  FMNMX.FTZ R2, R9, R8, !PT ;  /* 0x0000000809027209 */ /* 0x002fe40007810000 */
[----:B--2---:R-:W-:-:S03]  /*5570*/  FMNMX.FTZ R8, R11, R10, !PT ;  /* 0x0000000a0b087209 */ /* 0x004fc60007810000 */
[C---:B------:R-:W-:Y:S01]  /*5580*/  FMUL.FTZ R53, R2.reuse, c[0x0][0x23c] ;  /* 0x00008f0002357a20 */ /* 0x040fe20000410000 */
[----:B------:R-:W-:Y:S01]  /*5590*/  FSETP.NEU.FTZ.AND P0, PT, R2, -INF , PT ;  /* 0xff8000000200780b */ /* 0x000fe20003f1d000 */
[----:B------:R-:W1:Y:S03]  /*55a0*/  SHFL.BFLY PT, R9, R8, 0x1, 0x1f ;  /* 0x0c201f0008097f89 */ /* 0x000e6600000e0000 */
[----:B------:R-:W-:-:S05]  /*55b0*/  FSEL R53, R53, RZ, P0 ;  /* 0x000000ff35357208 */ /* 0x000fca0000000000 */
[--C-:B------:R-:W-:Y:S02]  /*55c0*/  FFMA.FTZ R121, R0, c[0x0][0x23c], -R53.reuse ;  /* 0x00008f0000797a23 */ /* 0x100fe40000010835 */
[--C-:B------:R-:W-:Y:S02]  /*55d0*/  FFMA.FTZ R62, R50, c[0x0][0x23c], -R53.reuse ;  /* 0x00008f00323e7a23 */ /* 0x100fe40000010835 */
[--C-:B------:R-:W-:Y:S02]  /*55e0*/  FFMA.FTZ R51, R64, c[0x0][0x23c], -R53.reuse ;  /* 0x00008f0040337a23 */ /* 0x100fe40000010835 */
[--C-:B------:R-:W-:Y:S01]  /*55f0*/  FFMA.FTZ R123, R52, c[0x0][0x23c], -R53.reuse ;  /* 0x00008f00347b7a23 */ /* 0x100fe20000010835 */
[----:B------:R-:W-:Y:S01]  /*5600*/  MUFU.EX2 R121, R121 ;  /* 0x0000007900797308 */ /* 0x000fe20000000800 */
[--C-:B------:R-:W-:Y:S02]  /*5610*/  FFMA.FTZ R66, R32, c[0x0][0x23c], -R53.reuse ;  /* 0x00008f0020427a23 */ /* 0x100fe40000010835 */
[----:B------:R-:W-:-:S02]  /*5620*/  FFMA.FTZ R52, R46, c[0x0][0x23c], -R53 ;  /* 0x00008f002e347a23 */ /* 0x000fc40000010835 */
[--C-:B------:R-:W-:Y:S02]  /*5630*/  FFMA.FTZ R60, R60, c[0x0][0x23c], -R53.reuse ;  /* 0x00008f003c3c7a23 */ /* 0x100fe40000010835 */
[--C-:B------:R-:W-:Y:S01]  /*5640*/  FFMA.FTZ R45, R42, c[0x0][0x23c], -R53.reuse ;  /* 0x00008f002a2d7a23 */ /* 0x100fe20000010835 */
[----:B------:R-:W-:Y:S01]  /*5650*/  MUFU.EX2 R123, R123 ;  /* 0x0000007b007b7308 */ /* 0x000fe20000000800 */
[--C-:B------:R-:W-:Y:S01]  /*5660*/  FFMA.FTZ R42, R38, c[0x0][0x23c], -R53.reuse ;  /* 0x00008f00262a7a23 */ /* 0x100fe20000010835 */
[----:B-1----:R-:W-:Y:S01]  /*5670*/  FMNMX.FTZ R0, R8, R9, !PT ;  /* 0x0000000908007209 */ /* 0x002fe20007810000 */
[--C-:B------:R-:W-:Y:S02]  /*5680*/  FFMA.FTZ R41, R44, c[0x0][0x23c], -R53.reuse ;  /* 0x00008f002c297a23 */ /* 0x100fe40000010835 */
[--C-:B------:R-:W-:Y:S01]  /*5690*/  FFMA.FTZ R38, R142, c[0x0][0x23c], -R53.reuse ;  /* 0x00008f008e267a23 */ /* 0x100fe20000010835 */
[C---:B------:R-:W-:Y:S01]  /*56a0*/  FSETP.NEU.FTZ.AND P0, PT, R0.reuse, -INF , PT ;  /* 0xff8000000000780b */ /* 0x040fe20003f1d000 */
[----:B------:R-:W-:Y:S01]  /*56b0*/  FMUL.FTZ R50, R0, c[0x0][0x23c] ;  /* 0x00008f0000327a20 */ /* 0x000fe20000410000 */
[----:B------:R-:W1:Y:S01]  /*56c0*/  MUFU.EX2 R66, R66 ;  /* 0x0000004200427308 */ /* 0x000e620000000800 */
[----:B------:R-:W-:-:S02]  /*56d0*/  FFMA.FTZ R4, R140, c[0x0][0x23c], -R53 ;  /* 0x00008f008c047a23 */ /* 0x000fc40000010835 */
[----:B------:R-:W-:Y:S01]  /*56e0*/  FFMA.FTZ R56, R56, c[0x0][0x23c], -R53 ;  /* 0x00008f0038387a23 */ /* 0x000fe20000010835 */
[----:B------:R-:W-:Y:S02]  /*56f0*/  FSEL R50, R50, RZ, P0 ;  /* 0x000000ff32327208 */ /* 0x000fe40000000000 */
[----:B------:R-:W-:Y:S02]  /*5700*/  LEA R194, P0, R132, c[0x0][0x168], 0x1 ;  /* 0x00005a0084c27a11 */ /* 0x000fe400078008ff */
[----:B------:R-:W2:Y:S01]  /*5710*/  MUFU.EX2 R62, R62 ;  /* 0x0000003e003e7308 */ /* 0x000ea20000000800 */
[--C-:B------:R-:W-:Y:S01]  /*5720*/  FFMA.FTZ R137, R54, c[0x0][0x23c], -R50.reuse ;  /* 0x00008f0036897a23 */ /* 0x100fe20000010832 */
[----:B------:R-:W-:Y:S01]  /*5730*/  LEA.HI.X R193, R132, c[0x0][0x16c], R131, 0x1, P0 ;  /* 0x00005b0084c17a11 */ /* 0x000fe200000f0c83 */
[--C-:B------:R-:W-:Y:S02]  /*5740*/  FFMA.FTZ R116, R33, c[0x0][0x23c], -R50.reuse ;  /* 0x00008f0021747a23 */ /* 0x100fe40000010832 */
[--C-:B------:R-:W-:Y:S01]  /*5750*/  FFMA.FTZ R127, R79, c[0x0][0x23c], -R50.reuse ;  /* 0x00008f004f7f7a23 */ /* 0x100fe20000010832 */
[----:B------:R-:W-:Y:S01]  /*5760*/  LDSM.16.MT88.4 R32, [R168+0x9400] ;  /* 0x00940000a820783b */ /* 0x000fe20000004200 */
[--C-:B------:R-:W-:Y:S01]  /*5770*/  FFMA.FTZ R64, R77, c[0x0][0x23c], -R50.reuse ;  /* 0x00008f004d407a23 */ /* 0x100fe20000010832 */
[----:B------:R-:W-:Y:S01]  /*5780*/  MUFU.EX2 R137, R137 ;  /* 0x0000008900897308 */ /* 0x000fe20000000800 */
[----:B-1----:R-:W-:Y:S01]  /*5790*/  F2FP.PACK_AB R104, R66, R123 ;  /* 0x0000007b4268723e */ /* 0x002fe200000000ff */
[--C-:B------:R-:W-:Y:S01]  /*57a0*/  FFMA.FTZ R117, R75, c[0x0][0x23c], -R50.reuse ;  /* 0x00008f004b757a23 */ /* 0x100fe20000010832 */
[----:B------:R-:W1:Y:S01]  /*57b0*/  LDSM.16.MT88.4 R76, [R168+0x9000] ;  /* 0x00900000a84c783b */ /* 0x000e620000004200 */
[----:B------:R-:W-:-:S02]  /*57c0*/  FFMA.FTZ R54, R73, c[0x0][0x23c], -R50 ;  /* 0x00008f0049367a23 */ /* 0x000fc40000010832 */
[--C-:B------:R-:W-:Y:S02]  /*57d0*/  FFMA.FTZ R65, R65, c[0x0][0x23c], -R50.reuse ;  /* 0x00008f0041417a23 */ /* 0x100fe40000010832 */
[----:B------:R-:W3:Y:S01]  /*57e0*/  MUFU.EX2 R116, R116 ;  /* 0x0000007400747308 */ /* 0x000ee20000000800 */
[----:B--2---:R-:W-:Y:S01]  /*57f0*/  F2FP.PACK_AB R106, R62, R121 ;  /* 0x000000793e6a723e */ /* 0x004fe200000000ff */
[--C-:B------:R-:W-:Y:S02]  /*5800*/  FFMA.FTZ R46, R43, c[0x0][0x23c], -R50.reuse ;  /* 0x00008f002b2e7a23 */ /* 0x100fe40000010832 */
[----:B------:R-:W-:Y:S02]  /*5810*/  FFMA.FTZ R43, R40, c[0x0][0x23c], -R53 ;  /* 0x00008f00282b7a23 */ /* 0x000fe40000010835 */
[--C-:B------:R-:W-:Y:S02]  /*5820*/  FFMA.FTZ R40, R37, c[0x0][0x23c], -R50.reuse ;  /* 0x00008f0025287a23 */ /* 0x100fe40000010832 */
[----:B------:R-:W-:Y:S01]  /*5830*/  MUFU.EX2 R127, R127 ;  /* 0x0000007f007f7308 */ /* 0x000fe20000000800 */
[----:B------:R-:W-:-:S02]  /*5840*/  FFMA.FTZ R44, R155, c[0x0][0x23c], -R50 ;  /* 0x00008f009b2c7a23 */ /* 0x000fc40000010832 */
[--C-:B------:R-:W-:Y:S02]  /*5850*/  FFMA.FTZ R39, R39, c[0x0][0x23c], -R50.reuse ;  /* 0x00008f0027277a23 */ /* 0x100fe40000010832 */
[--C-:B------:R-:W-:Y:S02]  /*5860*/  FFMA.FTZ R37, R153, c[0x0][0x23c], -R50.reuse ;  /* 0x00008f0099257a23 */ /* 0x100fe40000010832 */
[--C-:B------:R-:W-:Y:S01]  /*5870*/  FFMA.FTZ R3, R147, c[0x0][0x23c], -R50.reuse ;  /* 0x00008f0093037a23 */ /* 0x100fe20000010832 */
[----:B------:R-:W2:Y:S01]  /*5880*/  MUFU.EX2 R64, R64 ;  /* 0x0000004000407308 */ /* 0x000ea20000000800 */
[----:B---3--:R-:W-:Y:S01]  /*5890*/  F2FP.PACK_AB R105, R116, R137 ;  /* 0x000000897469723e */ /* 0x008fe200000000ff */
[--C-:B------:R-:W-:Y:S02]  /*58a0*/  FFMA.FTZ R147, R120, c[0x0][0x23c], -R53.reuse ;  /* 0x00008f0078937a23 */ /* 0x100fe40000010835 */
[----:B------:R-:W-:Y:S02]  /*58b0*/  FFMA.FTZ R120, R122, c[0x0][0x23c], -R53 ;  /* 0x00008f007a787a23 */ /* 0x000fe40000010835 */
[----:B------:R-:W-:-:S02]  /*58c0*/  FFMA.FTZ R122, R143, c[0x0][0x23c], -R50 ;  /* 0x00008f008f7a7a23 */ /* 0x000fc40000010832 */
[----:B------:R-:W-:Y:S01]  /*58d0*/  MUFU.EX2 R60, R60 ;  /* 0x0000003c003c7308 */ /* 0x000fe20000000800 */
[----:B------:R-:W-:Y:S02]  /*58e0*/  FADD.FTZ R66, R123, R66 ;  /* 0x000000427b427221 */ /* 0x000fe40000010000 */
[----:B------:R-:W-:Y:S02]  /*58f0*/  FFMA.FTZ R143, R22, c[0x0][0x23c], -R53 ;  /* 0x00008f00168f7a23 */ /* 0x000fe40000010835 */
[----:B------:R-:W-:Y:S02]  /*5900*/  FADD.FTZ R121, R121, R66 ;  /* 0x0000004279797221 */ /* 0x000fe40000010000 */
[--C-:B------:R-:W-:Y:S01]  /*5910*/  FFMA.FTZ R119, R119, c[0x0][0x23c], -R50.reuse ;  /* 0x00008f0077777a23 */ /* 0x100fe20000010832 */
[----:B--2---:R-:W-:Y:S01]  /*5920*/  F2FP.PACK_AB R107, R64, R127 ;  /* 0x0000007f406b723e */ /* 0x004fe200000000ff */
[----:B------:R-:W2:Y:S01]  /*5930*/  MUFU.EX2 R51, R51 ;  /* 0x0000003300337308 */ /* 0x000ea20000000800 */
[----:B------:R-:W-:-:S02]  /*5940*/  FFMA.FTZ R66, R67, c[0x0][0x23c], -R50 ;  /* 0x00008f0043427a23 */ /* 0x000fc40000010832 */
[----:B------:R-:W-:Y:S02]  /*5950*/  FADD.FTZ R116, R137, R116 ;  /* 0x0000007489747221 */ /* 0x000fe40000010000 */
[----:B------:R-:W-:Y:S01]  /*5960*/  FADD.FTZ R121, R62, R121 ;  /* 0x000000793e797221 */ /* 0x000fe20000010000 */
[C---:B------:R-:W-:Y:S01]  /*5970*/  HMMA.16816.F32 R112, R104.reuse, R68, RZ ;  /* 0x000000446870723c */ /* 0x040fe200000018ff */
[----:B------:R-:W-:Y:S01]  /*5980*/  FADD.FTZ R127, R127, R116 ;  /* 0x000000747f7f7221 */ /* 0x000fe20000010000 */
[----:B------:R-:W-:Y:S01]  /*5990*/  MUFU.EX2 R52, R52 ;  /* 0x0000003400347308 */ /* 0x000fe20000000800 */
[--C-:B------:R-:W-:Y:S02]  /*59a0*/  FFMA.FTZ R116, R49, c[0x0][0x23c], -R50.reuse ;  /* 0x00008f0031747a23 */ /* 0x100fe40000010832 */
[--C-:B------:R-:W-:Y:S02]  /*59b0*/  FFMA.FTZ R62, R25, c[0x0][0x23c], -R53.reuse ;  /* 0x00008f00193e7a23 */ /* 0x100fe40000010835 */
[----:B------:R-:W-:Y:S01]  /*59c0*/  FFMA.FTZ R67, R31, c[0x0][0x23c], -R53 ;  /* 0x00008f001f437a23 */ /* 0x000fe20000010835 */
[----:B------:R-:W-:Y:S01]  /*59d0*/  HMMA.16816.F32 R68, R104, R70, RZ ;  /* 0x000000466844723c */ /* 0x000fe200000018ff */
[--C-:B------:R-:W-:Y:S01]  /*59e0*/  FFMA.FTZ R49, R61, c[0x0][0x23c], -R50.reuse ;  /* 0x00008f003d317a23 */ /* 0x100fe20000010832 */
[----:B------:R-:W3:Y:S01]  /*59f0*/  MUFU.EX2 R45, R45 ;  /* 0x0000002d002d7308 */ /* 0x000ee20000000800 */
[----:B--2---:R-:W-:Y:S01]  /*5a00*/  F2FP.PACK_AB R8, R51, R60 ;  /* 0x0000003c3308723e */ /* 0x004fe200000000ff */
[----:B------:R-:W-:-:S02]  /*5a10*/  FFMA.FTZ R47, R47, c[0x0][0x23c], -R50 ;  /* 0x00008f002f2f7a23 */ /* 0x000fc40000010832 */
[----:B------:R-:W-:Y:S02]  /*5a20*/  FFMA.FTZ R61, R27, c[0x0][0x23c], -R53 ;  /* 0x00008f001b3d7a23 */ /* 0x000fe40000010835 */
[----:B------:R-:W-:Y:S01]  /*5a30*/  HMMA.16816.F32 R88, R104, R92, RZ ;  /* 0x0000005c6858723c */ /* 0x000fe200000018ff */
[--C-:B------:R-:W-:Y:S01]  /*5a40*/  FFMA.FTZ R48, R48, c[0x0][0x23c], -R50.reuse ;  /* 0x00008f0030307a23 */ /* 0x100fe20000010832 */
[----:B------:R-:W-:Y:S01]  /*5a50*/  MUFU.EX2 R117, R117 ;  /* 0x0000007500757308 */ /* 0x000fe20000000800 */
[--C-:B------:R-:W-:Y:S02]  /*5a60*/  FFMA.FTZ R59, R59, c[0x0][0x23c], -R50.reuse ;  /* 0x00008f003b3b7a23 */ /* 0x100fe40000010832 */
[----:B------:R-:W-:-:S03]  /*5a70*/  FFMA.FTZ R57, R57, c[0x0][0x23c], -R50 ;  /* 0x00008f0039397a23 */ /* 0x000fc60000010832 */
[----:B------:R-:W-:Y:S02]  /*5a80*/  HMMA.16816.F32 R92, R104, R94, RZ ;  /* 0x0000005e685c723c */ /* 0x000fe400000018ff */
[----:B------:R-:W2:Y:S01]  /*5a90*/  MUFU.EX2 R54, R54 ;  /* 0x0000003600367308 */ /* 0x000ea20000000800 */
[----:B---3--:R-:W-:-:S05]  /*5aa0*/  F2FP.PACK_AB R10, R45, R52 ;  /* 0x000000342d0a723e */ /* 0x008fca00000000ff */
[C---:B------:R-:W-:Y:S02]  /*5ab0*/  HMMA.16816.F32 R80, R104.reuse, R84, RZ ;  /* 0x000000546850723c */ /* 0x040fe400000018ff */
[----:B------:R-:W-:Y:S06]  /*5ac0*/  MUFU.EX2 R65, R65 ;  /* 0x0000004100417308 */ /* 0x000fec0000000800 */
[----:B------:R-:W-:Y:S02]  /*5ad0*/  HMMA.16816.F32 R84, R104, R86, RZ ;  /* 0x000000566854723c */ /* 0x000fe400000018ff */
[----:B------:R-:W3:Y:S01]  /*5ae0*/  MUFU.EX2 R46, R46 ;  /* 0x0000002e002e7308 */ /* 0x000ee20000000800 */
[----:B--2---:R-:W-:-:S05]  /*5af0*/  F2FP.PACK_AB R9, R54, R117 ;  /* 0x000000753609723e */ /* 0x004fca00000000ff */
[C---:B------:R-:W-:Y:S02]  /*5b00*/  HMMA.16816.F32 R96, R104.reuse, R108, RZ ;  /* 0x0000006c6860723c */ /* 0x040fe400000018ff */
[----:B------:R-:W-:Y:S06]  /*5b10*/  MUFU.EX2 R43, R43 ;  /* 0x0000002b002b7308 */ /* 0x000fec0000000800 */
[C---:B------:R-:W-:Y:S01]  /*5b20*/  HMMA.16816.F32 R108, R104.reuse, R110, RZ ;  /* 0x0000006e686c723c */ /* 0x040fe200000018ff */
[----:B---3--:R-:W-:Y:S01]  /*5b30*/  F2FP.PACK_AB R11, R46, R65 ;  /* 0x000000412e0b723e */ /* 0x008fe200000000ff */
[----:B------:R-:W2:Y:S06]  /*5b40*/  MUFU.EX2 R42, R42 ;  /* 0x0000002a002a7308 */ /* 0x000eac0000000800 */
[----:B-1----:R-:W-:Y:S02]  /*5b50*/  HMMA.16816.F32 R72, R104, R76, RZ ;  /* 0x0000004c6848723c */ /* 0x002fe400000018ff */
[----:B------:R-:W-:Y:S06]  /*5b60*/  MUFU.EX2 R41, R41 ;  /* 0x0000002900297308 */ /* 0x000fec0000000800 */
[C---:B------:R-:W-:Y:S02]  /*5b70*/  HMMA.16816.F32 R112, R8.reuse, R12, R112 ;  /* 0x0000000c0870723c */ /* 0x040fe40000001870 */
[----:B------:R-:W1:Y:S06]  /*5b80*/  MUFU.EX2 R38, R38 ;  /* 0x0000002600267308 */ /* 0x000e6c0000000800 */
[C---:B------:R-:W-:Y:S01]  /*5b90*/  HMMA.16816.F32 R68, R8.reuse, R14, R68 ;  /* 0x0000000e0844723c */ /* 0x040fe20000001844 */
[----:B------:R-:W3:Y:S01]  /*5ba0*/  LDSM.16.MT88.4 R12, [R168+0xb400] ;  /* 0x00b40000a80c783b */ /* 0x000ee20000004200 */
[----:B------:R-:W-:Y:S06]  /*5bb0*/  MUFU.EX2 R44, R44 ;  /* 0x0000002c002c7308 */ /* 0x000fec0000000800 */
[C---:B------:R-:W-:Y:S02]  /*5bc0*/  HMMA.16816.F32 R80, R8.reuse, R16, R80 ;  /* 0x000000100850723c */ /* 0x040fe40000001850 */
[----:B------:R-:W4:Y:S06]  /*5bd0*/  MUFU.EX2 R39, R39 ;  /* 0x0000002700277308 */ /* 0x000f2c0000000800 */
[----:B------:R-:W-:Y:S01]  /*5be0*/  HMMA.16816.F32 R84, R8, R18, R84 ;  /* 0x000000120854723c */ /* 0x000fe20000001854 */
[----:B------:R-:W5:Y:S01]  /*5bf0*/  LDSM.16.MT88.4 R16, [R168+0xd000] ;  /* 0x00d00000a810783b */ /* 0x000f620000004200 */
[----:B------:R-:W-:Y:S06]  /*5c00*/  MUFU.EX2 R40, R40 ;  /* 0x0000002800287308 */ /* 0x000fec0000000800 */
[----:B------:R-:W-:Y:S02]  /*5c10*/  HMMA.16816.F32 R76, R104, R78, RZ ;  /* 0x0000004e684c723c */ /* 0x000fe400000018ff */
[----:B------:R-:W1:Y:S06]  /*5c20*/  MUFU.EX2 R37, R37 ;  /* 0x0000002500257308 */ /* 0x000e6c0000000800 */
[C---:B------:R-:W-:Y:S02]  /*5c30*/  HMMA.16816.F32 R72, R8.reuse, R32, R72 ;  /* 0x000000200848723c */ /* 0x040fe40000001848 */
[----:B------:R-:W-:Y:S05]  /*5c40*/  MUFU.EX2 R4, R4 ;  /* 0x0000000400047308 */ /* 0x000fea0000000800 */
[--C-:B------:R-:W-:Y:S01]  /*5c50*/  FFMA.FTZ R33, R138, c[0x0][0x23c], -R53.reuse ;  /* 0x00008f008a217a23 */ /* 0x100fe20000010835 */
[----:B---3--:R-:W-:Y:S01]  /*5c60*/  HMMA.16816.F32 R88, R8, R12, R88 ;  /* 0x0000000c0858723c */ /* 0x008fe20000001858 */
[----:B------:R-:W-:Y:S01]  /*5c70*/  FFMA.FTZ R32, R145, c[0x0][0x23c], -R50 ;  /* 0x00008f0091207a23 */ /* 0x000fe20000010832 */
[----:B------:R-:W-:Y:S01]  /*5c80*/  MUFU.EX2 R3, R3 ;  /* 0x0000000300037308 */ /* 0x000fe20000000800 */
[----:B------:R-:W-:-:S02]  /*5c90*/  FFMA.FTZ R145, R126, c[0x0][0x23c], -R53 ;  /* 0x00008f007e917a23 */ /* 0x000fc40000010835 */
[----:B------:R-:W-:-:S03]  /*5ca0*/  FFMA.FTZ R126, R20, c[0x0][0x23c], -R53 ;  /* 0x00008f00147e7a23 */ /* 0x000fc60000010835 */
[----:B------:R-:W-:Y:S01]  /*5cb0*/  HMMA.16816.F32 R92, R8, R14, R92 ;  /* 0x0000000e085c723c */ /* 0x000fe2000000185c */
[----:B------:R-:W3:Y:S01]  /*5cc0*/  LDSM.16.MT88.4 R12, [R170+0xd400] ;  /* 0x00d40000aa0c783b */ /* 0x000ee20000004200 */
[----:B------:R-:W-:Y:S06]  /*5cd0*/  MUFU.EX2 R33, R33 ;  /* 0x0000002100217308 */ /* 0x000fec0000000800 */
[C---:B-----5:R-:W-:Y:S02]  /*5ce0*/  HMMA.16816.F32 R100, R104.reuse, R16, RZ ;  /* 0x000000106864723c */ /* 0x060fe400000018ff */
[----:B------:R-:W-:Y:S06]  /*5cf0*/  MUFU.EX2 R32, R32 ;  /* 0x0000002000207308 */ /* 0x000fec0000000800 */
[----:B------:R-:W-:Y:S01]  /*5d00*/  HMMA.16816.F32 R104, R104, R18, RZ ;  /* 0x000000126868723c */ /* 0x000fe200000018ff */
[----:B------:R-:W-:Y:S01]  /*5d10*/  LDSM.16.MT88.4 R16, [R168+0xa400] ;  /* 0x00a40000a810783b */ /* 0x000fe20000004200 */
[----:B------:R-:W-:Y:S06]  /*5d20*/  MUFU.EX2 R147, R147 ;  /* 0x0000009300937308 */ /* 0x000fec0000000800 */
[----:B------:R-:W-:Y:S02]  /*5d30*/  HMMA.16816.F32 R76, R8, R34, R76 ;  /* 0x00000022084c723c */ /* 0x000fe4000000184c */
[----:B------:R-:W-:Y:S05]  /*5d40*/  MUFU.EX2 R120, R120 ;  /* 0x0000007800787308 */ /* 0x000fea0000000800 */
[----:B------:R-:W-:-:S02]  /*5d50*/  FFMA.FTZ R35, R36, c[0x0][0x23c], -R53 ;  /* 0x00008f0024237a23 */ /* 0x000fc40000010835 */
[--C-:B------:R-:W-:Y:S01]  /*5d60*/  FFMA.FTZ R36, R5, c[0x0][0x23c], -R50.reuse ;  /* 0x00008f0005247a23 */ /* 0x100fe20000010832 */
[----:B------:R-:W-:Y:S01]  /*5d70*/  MUFU.EX2 R145, R145 ;  /* 0x0000009100917308 */ /* 0x000fe20000000800 */
[--C-:B------:R-:W-:Y:S02]  /*5d80*/  FFMA.FTZ R34, R136, c[0x0][0x23c], -R53.reuse ;  /* 0x00008f0088227a23 */ /* 0x100fe40000010835 */
[--C-:B------:R-:W-:Y:S02]  /*5d90*/  FFMA.FTZ R5, R149, c[0x0][0x23c], -R50.reuse ;  /* 0x00008f0095057a23 */ /* 0x100fe40000010832 */
[----:B------:R-:W-:Y:S01]  /*5da0*/  FFMA.FTZ R136, R118, c[0x0][0x23c], -R53 ;  /* 0x00008f0076887a23 */ /* 0x000fe20000010835 */
[----:B---3--:R-:W-:Y:S02]  /*5db0*/  HMMA.16816.F32 R96, R8, R12, R96 ;  /* 0x0000000c0860723c */ /* 0x008fe40000001860 */
[----:B------:R-:W-:Y:S01]  /*5dc0*/  MUFU.EX2 R35, R35 ;  /* 0x0000002300237308 */ /* 0x000fe20000000800 */
[----:B------:R-:W-:-:S02]  /*5dd0*/  FFMA.FTZ R149, R139, c[0x0][0x23c], -R50 ;  /* 0x00008f008b957a23 */ /* 0x000fc40000010832 */
[--C-:B------:R-:W-:Y:S02]  /*5de0*/  FFMA.FTZ R139, R141, c[0x0][0x23c], -R50.reuse ;  /* 0x00008f008d8b7a23 */ /* 0x100fe40000010832 */
[--C-:B------:R-:W-:Y:S01]  /*5df0*/  FFMA.FTZ R118, R151, c[0x0][0x23c], -R50.reuse ;  /* 0x00008f0097767a23 */ /* 0x100fe20000010832 */
[----:B------:R-:W-:Y:S01]  /*5e00*/  HMMA.16816.F32 R108, R8, R14, R108 ;  /* 0x0000000e086c723c */ /* 0x000fe2000000186c */
[----:B------:R-:W3:Y:S01]  /*5e10*/  LDSM.16.MT88.4 R12, [R168+0xd400] ;  /* 0x00d40000a80c783b */ /* 0x000ee20000004200 */
[----:B------:R-:W5:Y:S01]  /*5e20*/  MUFU.EX2 R34, R34 ;  /* 0x0000002200227308 */ /* 0x000f620000000800 */
[----:B------:R-:W-:Y:S02]  /*5e30*/  FFMA.FTZ R141, R58, c[0x0][0x23c], -R53 ;  /* 0x00008f003a8d7a23 */ /* 0x000fe40000010835 */
[--C-:B------:R-:W-:Y:S02]  /*5e40*/  FFMA.FTZ R151, R21, c[0x0][0x23c], -R50.reuse ;  /* 0x00008f0015977a23 */ /* 0x100fe40000010832 */
[----:B------:R-:W-:-:S02]  /*5e50*/  FFMA.FTZ R58, R23, c[0x0][0x23c], -R50 ;  /* 0x00008f00173a7a23 */ /* 0x000fc40000010832 */
[----:B------:R-:W-:Y:S01]  /*5e60*/  LDSM.16.MT88.4 R20, [R170+0xa400] ;  /* 0x00a40000aa14783b */ /* 0x000fe20000004200 */
[----:B------:R-:W-:Y:S08]  /*5e70*/  MUFU.EX2 R36, R36 ;  /* 0x0000002400247308 */ /* 0x000ff00000000800 */
[----:B------:R-:W1:Y:S08]  /*5e80*/  MUFU.EX2 R5, R5 ;  /* 0x0000000500057308 */ /* 0x000e700000000800 */
[----:B------:R-:W1:Y:S08]  /*5e90*/  MUFU.EX2 R136, R136 ;  /* 0x0000008800887308 */ /* 0x000e700000000800 */
[----:B------:R-:W-:Y:S01]  /*5ea0*/  MUFU.EX2 R149, R149 ;  /* 0x0000009500957308 */ /* 0x000fe20000000800 */
[C---:B---3--:R-:W-:Y:S07]  /*5eb0*/  HMMA.16816.F32 R100, R8.reuse, R12, R100 ;  /* 0x0000000c0864723c */ /* 0x048fee0000001864 */
[----:B------:R-:W3:Y:S01]  /*5ec0*/  MUFU.EX2 R122, R122 ;  /* 0x0000007a007a7308 */ /* 0x000ee20000000800 */
[----:B------:R-:W-:Y:S01]  /*5ed0*/  HMMA.16816.F32 R104, R8, R14, R104 ;  /* 0x0000000e0868723c */ /* 0x000fe20000001868 */
[----:B------:R-:W3:Y:S06]  /*5ee0*/  LDSM.16.MT88.4 R12, [R170+0x9800] ;  /* 0x00980000aa0c783b */ /* 0x000eec0000004200 */
[----:B------:R-:W-:Y:S01]  /*5ef0*/  MUFU.EX2 R139, R139 ;  /* 0x0000008b008b7308 */ /* 0x000fe20000000800 */
[----:B--2---:R-:W-:-:S02]  /*5f00*/  F2FP.PACK_AB R8, R42, R43 ;  /* 0x0000002b2a08723e */ /* 0x004fc400000000ff */
[----:B-1----:R-:W-:-:S05]  /*5f10*/  F2FP.PACK_AB R10, R38, R41 ;  /* 0x00000029260a723e */ /* 0x002fca00000000ff */
[----:B------:R-:W1:Y:S01]  /*5f20*/  MUFU.EX2 R118, R118 ;  /* 0x0000007600767308 */ /* 0x000e620000000800 */
[----:B----4-:R-:W-:Y:S02]  /*5f30*/  F2FP.PACK_AB R9, R39, R44 ;  /* 0x0000002c2709723e */ /* 0x010fe400000000ff */
[----:B------:R-:W-:-:S05]  /*5f40*/  F2FP.PACK_AB R11, R37, R40 ;  /* 0x00000028250b723e */ /* 0x000fca00000000ff */
[----:B------:R-:W-:Y:S08]  /*5f50*/  MUFU.EX2 R126, R126 ;  /* 0x0000007e007e7308 */ /* 0x000ff00000000800 */
[----:B------:R-:W-:Y:S08]  /*5f60*/  MUFU.EX2 R143, R143 ;  /* 0x0000008f008f7308 */ /* 0x000ff00000000800 */
[----:B------:R-:W-:Y:S01]  /*5f70*/  MUFU.EX2 R56, R56 ;  /* 0x0000003800387308 */ /* 0x000fe20000000800 */
[C---:B---3--:R-:W-:Y:S07]  /*5f80*/  HMMA.16816.F32 R112, R8.reuse, R12, R112 ;  /* 0x0000000c0870723c */ /* 0x048fee0000001870 */
[----:B------:R-:W2:Y:S01]  /*5f90*/  MUFU.EX2 R141, R141 ;  /* 0x0000008d008d7308 */ /* 0x000ea20000000800 */
[C---:B------:R-:W-:Y:S01]  /*5fa0*/  HMMA.16816.F32 R68, R8.reuse, R14, R68 ;  /* 0x0000000e0844723c */ /* 0x040fe20000001844 */
[----:B------:R-:W3:Y:S06]  /*5fb0*/  LDSM.16.MT88.4 R12, [R168+0x9800] ;  /* 0x00980000a80c783b */ /* 0x000eec0000004200 */
[----:B------:R-:W-:Y:S08]  /*5fc0*/  MUFU.EX2 R151, R151 ;  /* 0x0000009700977308 */ /* 0x000ff00000000800 */
[----:B------:R-:W4:Y:S08]  /*5fd0*/  MUFU.EX2 R58, R58 ;  /* 0x0000003a003a7308 */ /* 0x000f300000000800 */
[----:B------:R-:W-:Y:S08]  /*5fe0*/  MUFU.EX2 R119, R119 ;  /* 0x0000007700777308 */ /* 0x000ff00000000800 */
[----:B------:R-:W1:Y:S08]  /*5ff0*/  MUFU.EX2 R66, R66 ;  /* 0x0000004200427308 */ /* 0x000e700000000800 */
[----:B------:R-:W-:Y:S01]  /*6000*/  MUFU.EX2 R62, R62 ;  /* 0x0000003e003e7308 */ /* 0x000fe20000000800 */
[C---:B---3--:R-:W-:Y:S07]  /*6010*/  HMMA.16816.F32 R72, R8.reuse, R12, R72 ;  /* 0x0000000c0848723c */ /* 0x048fee0000001848 */
[----:B------:R-:W-:Y:S01]  /*6020*/  MUFU.EX2 R67, R67 ;  /* 0x0000004300437308 */ /* 0x000fe20000000800 */
[C---:B------:R-:W-:Y:S01]  /*6030*/  HMMA.16816.F32 R76, R8.reuse, R14, R76 ;  /* 0x0000000e084c723c */ /* 0x040fe2000000184c */
[----:B------:R-:W3:Y:S06]  /*6040*/  LDSM.16.MT88.4 R12, [R170+0xb800] ;  /* 0x00b80000aa0c783b */ /* 0x000eec0000004200 */
[----:B------:R-:W-:Y:S08]  /*6050*/  MUFU.EX2 R116, R116 ;  /* 0x0000007400747308 */ /* 0x000ff00000000800 */
[----:B------:R-:W-:Y:S08]  /*6060*/  MUFU.EX2 R49, R49 ;  /* 0x0000003100317308 */ /* 0x000ff00000000800 */
[----:B------:R-:W-:Y:S08]  /*6070*/  MUFU.EX2 R47, R47 ;  /* 0x0000002f002f7308 */ /* 0x000ff00000000800 */
[----:B------:R-:W-:Y:S01]  /*6080*/  MUFU.EX2 R57, R57 ;  /* 0x0000003900397308 */ /* 0x000fe20000000800 */
[C---:B---3--:R-:W-:Y:S08]  /*6090*/  HMMA.16816.F32 R80, R8.reuse, R12, R80 ;  /* 0x0000000c0850723c */ /* 0x048ff00000001850 */
[C---:B------:R-:W-:Y:S01]  /*60a0*/  HMMA.16816.F32 R84, R8.reuse, R14, R84 ;  /* 0x0000000e0854723c */ /* 0x040fe20000001854 */
[----:B------:R-:W3:Y:S07]  /*60b0*/  LDSM.16.MT88.4 R12, [R168+0xb800] ;  /* 0x00b80000a80c783b */ /* 0x000eee0000004200 */
[C---:B---3--:R-:W-:Y:S08]  /*60c0*/  HMMA.16816.F32 R88, R8.reuse, R12, R88 ;  /* 0x0000000c0858723c */ /* 0x048ff00000001858 */
[C---:B------:R-:W-:Y:S01]  /*60d0*/  HMMA.16816.F32 R92, R8.reuse, R14, R92 ;  /* 0x0000000e085c723c */ /* 0x040fe2000000185c */
[----:B------:R-:W3:Y:S07]  /*60e0*/  LDSM.16.MT88.4 R12, [R170+0xd800] ;  /* 0x00d80000aa0c783b */ /* 0x000eee0000004200 */
[C---:B---3--:R-:W-:Y:S08]  /*60f0*/  HMMA.16816.F32 R96, R8.reuse, R12, R96 ;  /* 0x0000000c0860723c */ /* 0x048ff00000001860 */
[C---:B------:R-:W-:Y:S01]  /*6100*/  HMMA.16816.F32 R108, R8.reuse, R14, R108 ;  /* 0x0000000e086c723c */ /* 0x040fe2000000186c */
[----:B------:R-:W3:Y:S07]  /*6110*/  LDSM.16.MT88.4 R12, [R168+0xd800] ;  /* 0x00d80000a80c783b */ /* 0x000eee0000004200 */
[C---:B---3--:R-:W-:Y:S08]  /*6120*/  HMMA.16816.F32 R100, R8.reuse, R12, R100 ;  /* 0x0000000c0864723c */ /* 0x048ff00000001864 */
[----:B------:R-:W-:Y:S01]  /*6130*/  HMMA.16816.F32 R104, R8, R14, R104 ;  /* 0x0000000e0868723c */ /* 0x000fe20000001868 */
[----:B------:R-:W3:Y:S06]  /*6140*/  LDSM.16.MT88.4 R12, [R170+0x9c00] ;  /* 0x009c0000aa0c783b */ /* 0x000eec0000004200 */
[----:B-----5:R-:W-:-:S02]  /*6150*/  F2FP.PACK_AB R8, R34, R35 ;  /* 0x000000232208723e */ /* 0x020fc400000000ff */
[----:B------:R-:W-:Y:S02]  /*6160*/  F2FP.PACK_AB R10, R4, R33 ;  /* 0x00000021040a723e */ /* 0x000fe400000000ff */
[----:B------:R-:W-:Y:S02]  /*6170*/  F2FP.PACK_AB R9, R5, R36 ;  /* 0x000000240509723e */ /* 0x000fe400000000ff */
[----:B------:R-:W-:-:S07]  /*6180*/  F2FP.PACK_AB R11, R3, R32 ;  /* 0x00000020030b723e */ /* 0x000fce00000000ff */
        /* <DEDUP_REMOVED lines=18> */
[----:B------:R-:W-:-:S02]  /*62b0*/  F2FP.PACK_AB R8, R147, R136 ;  /* 0x000000889308723e */ /* 0x000fc400000000ff */
[----:B------:R-:W-:Y:S02]  /*62c0*/  F2FP.PACK_AB R10, R145, R120 ;  /* 0x00000078910a723e */ /* 0x000fe400000000ff */
[----:B------:R-:W-:Y:S02]  /*62d0*/  F2FP.PACK_AB R9, R122, R149 ;  /* 0x000000957a09723e */ /* 0x000fe400000000ff */
[----:B-1----:R-:W-:-:S07]  /*62e0*/  F2FP.PACK_AB R11, R118, R139 ;  /* 0x0000008b760b723e */ /* 0x002fce00000000ff */
[C---:B---3--:R-:W-:Y:S08]  /*62f0*/  HMMA.16816.F32 R112, R8.reuse, R12, R112 ;  /* 0x0000000c0870723c */ /* 0x048ff00000001870 */
[C---:B------:R-:W-:Y:S01]  /*6300*/  HMMA.16816.F32 R68, R8.reuse, R14, R68 ;  /* 0x0000000e0844723c */ /* 0x040fe20000001844 */
[----:B------:R-:W1:Y:S07]  /*6310*/  LDSM.16.MT88.4 R12, [R168+0xa000] ;  /* 0x00a00000a80c783b */ /* 0x000e6e0000004200 */
[C---:B-1----:R-:W-:Y:S08]  /*6320*/  HMMA.16816.F32 R72, R8.reuse, R12, R72 ;  /* 0x0000000c0848723c */ /* 0x042ff00000001848 */
        /* <DEDUP_REMOVED lines=12> */
[----:B------:R-:W-:Y:S01]  /*63f0*/  HMMA.16816.F32 R104, R8, R14, R104 ;  /* 0x0000000e0868723c */ /* 0x000fe20000001868 */
[----:B------:R-:W1:Y:S06]  /*6400*/  LDSM.16.MT88.4 R12, [R170+0xc400] ;  /* 0x00c40000aa0c783b */ /* 0x000e6c0000004200 */
[----:B------:R-:W-:Y:S01]  /*6410*/  FADD.FTZ R8, R64, R127 ;  /* 0x0000007f40087221 */ /* 0x000fe20000010000 */
[----:B--2---:R-:W-:Y:S01]  /*6420*/  F2FP.PACK_AB R10, R141, R56 ;  /* 0x000000388d0a723e */ /* 0x004fe200000000ff */
[----:B------:R-:W-:Y:S01]  /*6430*/  FADD.FTZ R64, R60, R121 ;  /* 0x000000793c407221 */ /* 0x000fe20000010000 */
[----:B----4-:R-:W-:Y:S01]  /*6440*/  F2FP.PACK_AB R9, R58, R151 ;  /* 0x000000973a09723e */ /* 0x010fe200000000ff */
[----:B------:R-:W-:Y:S01]  /*6450*/  FADD.FTZ R121, R117, R8 ;  /* 0x0000000875797221 */ /* 0x000fe20000010000 */
[----:B------:R-:W-:Y:S01]  /*6460*/  F2FP.PACK_AB R8, R143, R126 ;  /* 0x0000007e8f08723e */ /* 0x000fe200000000ff */
[--C-:B------:R-:W-:Y:S01]  /*6470*/  FFMA.FTZ R117, R28, c[0x0][0x23c], -R53.reuse ;  /* 0x00008f001c757a23 */ /* 0x100fe20000010835 */
[----:B------:R-:W-:Y:S01]  /*6480*/  F2FP.PACK_AB R11, R66, R119 ;  /* 0x00000077420b723e */ /* 0x000fe200000000ff */
[----:B------:R-:W-:-:S02]  /*6490*/  FFMA.FTZ R60, R30, c[0x0][0x23c], -R53 ;  /* 0x00008f001e3c7a23 */ /* 0x000fc40000010835 */
[----:B------:R-:W-:Y:S02]  /*64a0*/  FADD.FTZ R51, R51, R64 ;  /* 0x0000004033337221 */ /* 0x000fe40000010000 */
[----:B------:R-:W2:Y:S02]  /*64b0*/  MUFU.EX2 R117, R117 ;  /* 0x0000007500757308 */ /* 0x000ea40000000800 */
[----:B------:R-:W-:Y:S01]  /*64c0*/  HMMA.16816.F32 R72, R8, R16, R72 ;  /* 0x000000100848723c */ /* 0x000fe20000001848 */
[----:B------:R-:W-:-:S04]  /*64d0*/  FADD.FTZ R52, R52, R51 ;  /* 0x0000003334347221 */ /* 0x000fc80000010000 */
[----:B------:R-:W-:Y:S01]  /*64e0*/  FADD.FTZ R52, R45, R52 ;  /* 0x000000342d347221 */ /* 0x000fe20000010000 */
[----:B------:R-:W3:Y:S02]  /*64f0*/  MUFU.EX2 R60, R60 ;  /* 0x0000003c003c7308 */ /* 0x000ee40000000800 */
[----:B------:R-:W-:Y:S01]  /*6500*/  HMMA.16816.F32 R76, R8, R18, R76 ;  /* 0x00000012084c723c */ /* 0x000fe2000000184c */
[----:B------:R-:W4:Y:S01]  /*6510*/  LDSM.16.MT88.4 R16, [R168+0xe400] ;  /* 0x00e40000a810783b */ /* 0x000f220000004200 */
[----:B------:R-:W-:-:S04]  /*6520*/  FADD.FTZ R43, R43, R52 ;  /* 0x000000342b2b7221 */ /* 0x000fc80000010000 */
[----:B------:R-:W-:Y:S01]  /*6530*/  FADD.FTZ R42, R42, R43 ;  /* 0x0000002b2a2a7221 */ /* 0x000fe20000010000 */
[----:B------:R-:W-:Y:S01]  /*6540*/  MUFU.EX2 R45, R48 ;  /* 0x00000030002d7308 */ /* 0x000fe20000000800 */
[----:B------:R-:W-:Y:S02]  /*6550*/  HMMA.16816.F32 R112, R8, R20, R112 ;  /* 0x000000140870723c */ /* 0x000fe40000001870 */
[----:B------:R-:W-:-:S04]  /*6560*/  FADD.FTZ R41, R41, R42 ;  /* 0x0000002a29297221 */ /* 0x000fc80000010000 */
[----:B------:R-:W-:Y:S02]  /*6570*/  FADD.FTZ R38, R38, R41 ;  /* 0x0000002926267221 */ /* 0x000fe40000010000 */
[----:B-1----:R-:W-:Y:S02]  /*6580*/  HMMA.16816.F32 R80, R8, R12, R80 ;  /* 0x0000000c0850723c */ /* 0x002fe40000001850 */
[----:B------:R-:W-:-:S04]  /*6590*/  FADD.FTZ R35, R35, R38 ;  /* 0x0000002623237221 */ /* 0x000fc80000010000 */
[----:B------:R-:W-:Y:S02]  /*65a0*/  FADD.FTZ R34, R34, R35 ;  /* 0x0000002322227221 */ /* 0x000fe40000010000 */
[----:B------:R-:W-:Y:S01]  /*65b0*/  HMMA.16816.F32 R84, R8, R14, R84 ;  /* 0x0000000e0854723c */ /* 0x000fe20000001854 */
[----:B------:R-:W1:Y:S01]  /*65c0*/  LDSM.16.MT88.4 R12, [R170+0xe400] ;  /* 0x00e40000aa0c783b */ /* 0x000e620000004200 */
[----:B------:R-:W-:-:S04]  /*65d0*/  FADD.FTZ R33, R33, R34 ;  /* 0x0000002221217221 */ /* 0x000fc80000010000 */
[----:B------:R-:W-:Y:S02]  /*65e0*/  FADD.FTZ R33, R4, R33 ;  /* 0x0000002104217221 */ /* 0x000fe40000010000 */
[----:B------:R-:W-:Y:S01]  /*65f0*/  HMMA.16816.F32 R68, R8, R22, R68 ;  /* 0x000000160844723c */ /* 0x000fe20000001844 */
[----:B------:R-:W5:Y:S01]  /*6600*/  LDSM.16.MT88.4 R20, [R168+0xc400] ;  /* 0x00c40000a814783b */ /* 0x000f620000004200 */
[----:B------:R-:W-:-:S04]  /*6610*/  FADD.FTZ R136, R136, R33 ;  /* 0x0000002188887221 */ /* 0x000fc80000010000 */
[----:B------:R-:W-:Y:S02]  /*6620*/  FADD.FTZ R147, R147, R136 ;  /* 0x0000008893937221 */ /* 0x000fe40000010000 */
[----:B----4-:R-:W-:Y:S02]  /*6630*/  HMMA.16816.F32 R100, R8, R16, R100 ;  /* 0x000000100864723c */ /* 0x010fe40000001864 */
[----:B------:R-:W-:-:S04]  /*6640*/  FADD.FTZ R120, R120, R147 ;  /* 0x0000009378787221 */ /* 0x000fc80000010000 */
[----:B------:R-:W-:Y:S02]  /*6650*/  FADD.FTZ R145, R145, R120 ;  /* 0x0000007891917221 */ /* 0x000fe40000010000 */
[----:B------:R-:W-:Y:S01]  /*6660*/  FFMA.FTZ R17, R63, c[0x0][0x23c], -R50 ;  /* 0x00008f003f117a23 */ /* 0x000fe20000010832 */
[----:B------:R-:W-:Y:S01]  /*6670*/  HMMA.16816.F32 R104, R8, R18, R104 ;  /* 0x000000120868723c */ /* 0x000fe20000001868 */
[----:B------:R-:W-:Y:S02]  /*6680*/  FADD.FTZ R16, R54, R121 ;  /* 0x0000007936107221 */ /* 0x000fe40000010000 */
[----:B------:R4:W2:Y:S01]  /*6690*/  MUFU.EX2 R64, R17 ;  /* 0x0000001100407308 */ /* 0x0008a20000000800 */
[--C-:B------:R-:W-:Y:S02]  /*66a0*/  FFMA.FTZ R63, R24, c[0x0][0x23c], -R53.reuse ;  /* 0x00008f00183f7a23 */ /* 0x100fe40000010835 */
[----:B------:R-:W-:Y:S02]  /*66b0*/  FADD.FTZ R51, R65, R16 ;  /* 0x0000001041337221 */ /* 0x000fe40000010000 */
[----:B------:R-:W-:-:S02]  /*66c0*/  FFMA.FTZ R54, R26, c[0x0][0x23c], -R53 ;  /* 0x00008f001a367a23 */ /* 0x000fc40000010835 */
[----:B------:R-:W-:Y:S01]  /*66d0*/  FFMA.FTZ R53, R29, c[0x0][0x23c], -R53 ;  /* 0x00008f001d357a23 */ /* 0x000fe20000010835 */
[----:B------:R-:W-:Y:S01]  /*66e0*/  LDSM.16.MT88.4 R24, [R170+0xc800] ;  /* 0x00c80000aa18783b */ /* 0x000fe20000004200 */
[----:B------:R-:W-:Y:S02]  /*66f0*/  FADD.FTZ R51, R46, R51 ;  /* 0x000000332e337221 */ /* 0x000fe40000010000 */
[----:B------:R-:W-:Y:S01]  /*6700*/  FFMA.FTZ R50, R55, c[0x0][0x23c], -R50 ;  /* 0x00008f0037327a23 */ /* 0x000fe20000010832 */
[----:B------:R-:W-:Y:S01]  /*6710*/  LDSM.16.MT88.4 R28, [R168+0xa800] ;  /* 0x00a80000a81c783b */ /* 0x000fe20000004200 */
[----:B-1----:R-:W-:Y:S01]  /*6720*/  HMMA.16816.F32 R96, R8, R12, R96 ;  /* 0x0000000c0860723c */ /* 0x002fe20000001860 */
[----:B------:R-:W-:Y:S01]  /*6730*/  FADD.FTZ R44, R44, R51 ;  /* 0x000000332c2c7221 */ /* 0x000fe20000010000 */
[----:B------:R-:W-:Y:S01]  /*6740*/  MUFU.EX2 R46, R59 ;  /* 0x0000003b002e7308 */ /* 0x000fe20000000800 */
[----:B----4-:R-:W1:Y:S01]  /*6750*/  LDSM.16.MT88.4 R16, [R168+0xc800] ;  /* 0x00c80000a810783b */ /* 0x010e620000004200 */
[----:B------:R-:W-:-:S02]  /*6760*/  FADD.FTZ R126, R126, R145 ;  /* 0x000000917e7e7221 */ /* 0x000fc40000010000 */
[----:B------:R-:W-:Y:S02]  /*6770*/  FADD.FTZ R39, R39, R44 ;  /* 0x0000002c27277221 */ /* 0x000fe40000010000 */
[C---:B------:R-:W-:Y:S01]  /*6780*/  HMMA.16816.F32 R108, R8.reuse, R14, R108 ;  /* 0x0000000e086c723c */ /* 0x040fe2000000186c */
[----:B------:R-:W4:Y:S01]  /*6790*/  LDSM.16.MT88.4 R12, [R170+0xa800] ;  /* 0x00a80000aa0c783b */ /* 0x000f220000004200 */
[----:B------:R-:W-:Y:S01]  /*67a0*/  FADD.FTZ R40, R40, R39 ;  /* 0x0000002728287221 */ /* 0x000fe20000010000 */
[----:B------:R-:W-:Y:S01]  /*67b0*/  MUFU.EX2 R50, R50 ;  /* 0x0000003200327308 */ /* 0x000fe20000000800 */
[----:B------:R-:W-:Y:S02]  /*67c0*/  FADD.FTZ R143, R143, R126 ;  /* 0x0000007e8f8f7221 */ /* 0x000fe40000010000 */
[----:B------:R-:W-:Y:S02]  /*67d0*/  FADD.FTZ R37, R37, R40 ;  /* 0x0000002825257221 */ /* 0x000fe40000010000 */
[----:B-----5:R-:W-:Y:S01]  /*67e0*/  HMMA.16816.F32 R88, R8, R20, R88 ;  /* 0x000000140858723c */ /* 0x020fe20000001858 */
[----:B------:R-:W-:-:S02]  /*67f0*/  FADD.FTZ R56, R56, R143 ;  /* 0x0000008f38387221 */ /* 0x000fc40000010000 */
[----:B------:R-:W-:Y:S02]  /*6800*/  FADD.FTZ R36, R36, R37 ;  /* 0x0000002524247221 */ /* 0x000fe40000010000 */
[----:B------:R-:W-:Y:S02]  /*6810*/  FADD.FTZ R141, R141, R56 ;  /* 0x000000388d8d7221 */ /* 0x000fe40000010000 */
[----:B------:R-:W-:Y:S01]  /*6820*/  FADD.FTZ R5, R5, R36 ;  /* 0x0000002405057221 */ /* 0x000fe20000010000 */
[----:B------:R-:W-:Y:S01]  /*6830*/  HMMA.16816.F32 R92, R8, R22, R92 ;  /* 0x00000016085c723c */ /* 0x000fe2000000185c */
[----:B------:R-:W-:Y:S02]  /*6840*/  LDSM.16.MT88.4 R20, [R168+0xe800] ;  /* 0x00e80000a814783b */ /* 0x000fe40000004200 */
[----:B------:R-:W-:-:S04]  /*6850*/  FADD.FTZ R32, R32, R5 ;  /* 0x0000000520207221 */ /* 0x000fc80000010000 */
[----:B--2---:R-:W-:Y:S01]  /*6860*/  F2FP.PACK_AB R8, R117, R62 ;  /* 0x0000003e7508723e */ /* 0x004fe200000000ff */
[----:B------:R-:W-:Y:S01]  /*6870*/  FADD.FTZ R32, R3, R32 ;  /* 0x0000002003207221 */ /* 0x000fe20000010000 */
[----:B---3--:R-:W-:Y:S01]  /*6880*/  F2FP.PACK_AB R10, R67, R60 ;  /* 0x0000003c430a723e */ /* 0x008fe200000000ff */
[----:B------:R-:W-:Y:S01]  /*6890*/  FADD.FTZ R62, R62, R141 ;  /* 0x0000008d3e3e7221 */ /* 0x000fe20000010000 */
[----:B------:R-:W-:Y:S01]  /*68a0*/  F2FP.PACK_AB R9, R49, R116 ;  /* 0x000000743109723e */ /* 0x000fe200000000ff */
[----:B------:R-:W-:Y:S01]  /*68b0*/  FADD.FTZ R149, R149, R32 ;  /* 0x0000002095957221 */ /* 0x000fe20000010000 */
[----:B------:R-:W-:Y:S01]  /*68c0*/  F2FP.PACK_AB R11, R47, R64 ;  /* 0x000000402f0b723e */ /* 0x000fe200000000ff */
[----:B------:R-:W-:Y:S02]  /*68d0*/  FADD.FTZ R117, R117, R62 ;  /* 0x0000003e75757221 */ /* 0x000fe40000010000 */
[----:B------:R-:W-:Y:S02]  /*68e0*/  FADD.FTZ R122, R122, R149 ;  /* 0x000000957a7a7221 */ /* 0x000fe40000010000 */
[----:B------:R-:W-:-:S02]  /*68f0*/  FADD.FTZ R60, R60, R117 ;  /* 0x000000753c3c7221 */ /* 0x000fc40000010000 */
[----:B-1----:R-:W-:Y:S01]  /*6900*/  HMMA.16816.F32 R88, R8, R16, R88 ;  /* 0x000000100858723c */ /* 0x002fe20000001858 */
[----:B------:R-:W-:Y:S02]  /*6910*/  FADD.FTZ R139, R139, R122 ;  /* 0x0000007a8b8b7221 */ /* 0x000fe40000010000 */
[----:B------:R-:W-:Y:S02]  /*6920*/  FADD.FTZ R67, R67, R60 ;  /* 0x0000003c43437221 */ /* 0x000fe40000010000 */
[----:B------:R-:W-:-:S03]  /*6930*/  FADD.FTZ R118, R118, R139 ;  /* 0x0000008b76767221 */ /* 0x000fc60000010000 */
[----:B----4-:R-:W-:Y:S01]  /*6940*/  HMMA.16816.F32 R112, R8, R12, R112 ;  /* 0x0000000c0870723c */ /* 0x010fe20000001870 */
[----:B------:R-:W-:-:S04]  /*6950*/  FADD.FTZ R151, R151, R118 ;  /* 0x0000007697977221 */ /* 0x000fc80000010000 */
[----:B------:R-:W-:-:S03]  /*6960*/  FADD.FTZ R58, R58, R151 ;  /* 0x000000973a3a7221 */ /* 0x000fc60000010000 */
[----:B------:R-:W-:Y:S01]  /*6970*/  HMMA.16816.F32 R68, R8, R14, R68 ;  /* 0x0000000e0844723c */ /* 0x000fe20000001844 */
[----:B------:R-:W1:Y:S01]  /*6980*/  LDSM.16.MT88.4 R12, [R170+0xe800] ;  /* 0x00e80000aa0c783b */ /* 0x000e620000004200 */
[----:B------:R-:W-:-:S04]  /*6990*/  FADD.FTZ R119, R119, R58 ;  /* 0x0000003a77777221 */ /* 0x000fc80000010000 */
[----:B------:R-:W-:Y:S02]  /*69a0*/  FADD.FTZ R119, R66, R119 ;  /* 0x0000007742777221 */ /* 0x000fe40000010000 */
[----:B------:R-:W-:Y:S01]  /*69b0*/  HMMA.16816.F32 R92, R8, R18, R92 ;  /* 0x00000012085c723c */ /* 0x000fe2000000185c */
[----:B------:R-:W2:Y:S01]  /*69c0*/  LDSM.16.MT88.4 R16, [R168+0xac00] ;  /* 0x00ac0000a810783b */ /* 0x000ea20000004200 */
[----:B------:R-:W-:-:S04]  /*69d0*/  FADD.FTZ R116, R116, R119 ;  /* 0x0000007774747221 */ /* 0x000fc80000010000 */
[----:B------:R-:W-:Y:S02]  /*69e0*/  FADD.FTZ R49, R49, R116 ;  /* 0x0000007431317221 */ /* 0x000fe40000010000 */
[----:B------:R-:W-:Y:S01]  /*69f0*/  HMMA.16816.F32 R72, R8, R28, R72 ;  /* 0x0000001c0848723c */ /* 0x000fe20000001848 */
[----:B------:R-:W-:Y:S01]  /*6a00*/  MUFU.EX2 R28, R63 ;  /* 0x0000003f001c7308 */ /* 0x000fe20000000800 */
[----:B------:R-:W-:-:S04]  /*6a10*/  FADD.FTZ R64, R64, R49 ;  /* 0x0000003140407221 */ /* 0x000fc80000010000 */
[----:B------:R-:W-:Y:S02]  /*6a20*/  FADD.FTZ R64, R47, R64 ;  /* 0x000000402f407221 */ /* 0x000fe40000010000 */
[C---:B------:R-:W-:Y:S01]  /*6a30*/  HMMA.16816.F32 R76, R8.reuse, R30, R76 ;  /* 0x0000001e084c723c */ /* 0x040fe2000000184c */
[----:B------:R-:W3:Y:S07]  /*6a40*/  MUFU.EX2 R31, R61 ;  /* 0x0000003d001f7308 */ /* 0x000eee0000000800 */
[C---:B------:R-:W-:Y:S01]  /*6a50*/  HMMA.16816.F32 R80, R8.reuse, R24, R80 ;  /* 0x000000180850723c */ /* 0x040fe20000001850 */
[----:B------:R-:W-:Y:S07]  /*6a60*/  MUFU.EX2 R29, R54 ;  /* 0x00000036001d7308 */ /* 0x000fee0000000800 */
[C---:B------:R-:W-:Y:S01]  /*6a70*/  HMMA.16816.F32 R84, R8.reuse, R26, R84 ;  /* 0x0000001a0854723c */ /* 0x040fe20000001854 */
[----:B------:R-:W4:Y:S01]  /*6a80*/  MUFU.EX2 R30, R53 ;  /* 0x00000035001e7308 */ /* 0x000f220000000800 */
[----:B------:R-:W-:Y:S06]  /*6a90*/  LDSM.16.MT88.4 R24, [R170+0xac00] ;  /* 0x00ac0000aa18783b */ /* 0x000fec0000004200 */
[C---:B-1----:R-:W-:Y:S08]  /*6aa0*/  HMMA.16816.F32 R96, R8.reuse, R12, R96 ;  /* 0x0000000c0860723c */ /* 0x042ff00000001860 */
[C---:B------:R-:W-:Y:S01]  /*6ab0*/  HMMA.16816.F32 R108, R8.reuse, R14, R108 ;  /* 0x0000000e086c723c */ /* 0x040fe2000000186c */
[----:B------:R-:W1:Y:S07]  /*6ac0*/  LDSM.16.MT88.4 R12, [R170+0xcc00] ;  /* 0x00cc0000aa0c783b */ /* 0x000e6e0000004200 */
[C---:B------:R-:W-:Y:S08]  /*6ad0*/  HMMA.16816.F32 R100, R8.reuse, R20, R100 ;  /* 0x000000140864723c */ /* 0x040ff00000001864 */
[----:B------:R-:W-:Y:S01]  /*6ae0*/  HMMA.16816.F32 R104, R8, R22, R104 ;  /* 0x000000160868723c */ /* 0x000fe20000001868 */
[----:B------:R-:W5:Y:S06]  /*6af0*/  LDSM.16.MT88.4 R20, [R168+0xcc00] ;  /* 0x00cc0000a814783b */ /* 0x000f6c0000004200 */
[----:B---3--:R-:W-:Y:S01]  /*6b00*/  F2FP.PACK_AB R8, R31, R28 ;  /* 0x0000001c1f08723e */ /* 0x008fe200000000ff */
[----:B------:R-:W-:Y:S01]  /*6b10*/  FADD.FTZ R28, R28, R67 ;  /* 0x000000431c1c7221 */ /* 0x000fe20000010000 */
[----:B----4-:R-:W-:-:S02]  /*6b20*/  F2FP.PACK_AB R10, R30, R29 ;  /* 0x0000001d1e0a723e */ /* 0x010fc400000000ff */
[----:B------:R-:W-:Y:S01]  /*6b30*/  F2FP.PACK_AB R9, R46, R45 ;  /* 0x0000002d2e09723e */ /* 0x000fe200000000ff */
[----:B------:R-:W-:Y:S01]  /*6b40*/  FADD.FTZ R45, R45, R64 ;  /* 0x000000402d2d7221 */ /* 0x000fe20000010000 */
[----:B------:R-:W-:Y:S01]  /*6b50*/  F2FP.PACK_AB R11, R50, R57 ;  /* 0x00000039320b723e */ /* 0x000fe200000000ff */
[----:B------:R-:W-:Y:S02]  /*6b60*/  FADD.FTZ R28, R31, R28 ;  /* 0x0000001c1f1c7221 */ /* 0x000fe40000010000 */
[----:B------:R-:W-:Y:S02]  /*6b70*/  FADD.FTZ R46, R46, R45 ;  /* 0x0000002d2e2e7221 */ /* 0x000fe40000010000 */
[----:B------:R-:W-:Y:S02]  /*6b80*/  FADD.FTZ R29, R29, R28 ;  /* 0x0000001c1d1d7221 */ /* 0x000fe40000010000 */
[----:B--2---:R-:W-:Y:S01]  /*6b90*/  HMMA.16816.F32 R72, R8, R16, R72 ;  /* 0x000000100848723c */ /* 0x004fe20000001848 */
[----:B------:R-:W-:-:S02]  /*6ba0*/  FADD.FTZ R57, R57, R46 ;  /* 0x0000002e39397221 */ /* 0x000fc40000010000 */
[----:B------:R-:W-:Y:S02]  /*6bb0*/  FADD.FTZ R195, R30, R29 ;  /* 0x0000001d1ec37221 */ /* 0x000fe40000010000 */
[----:B------:R-:W-:-:S03]  /*6bc0*/  FADD.FTZ R196, R50, R57 ;  /* 0x0000003932c47221 */ /* 0x000fc60000010000 */
[C---:B------:R-:W-:Y:S01]  /*6bd0*/  HMMA.16816.F32 R76, R8.reuse, R18, R76 ;  /* 0x00000012084c723c */ /* 0x040fe2000000184c */
[----:B------:R-:W2:Y:S07]  /*6be0*/  LDSM.16.MT88.4 R16, [R170+0xec00] ;  /* 0x00ec0000aa10783b */ /* 0x000eae0000004200 */
[C---:B-1----:R-:W-:Y:S08]  /*6bf0*/  HMMA.16816.F32 R80, R8.reuse, R12, R80 ;  /* 0x0000000c0850723c */ /* 0x042ff00000001850 */
[C---:B------:R-:W-:Y:S01]  /*6c00*/  HMMA.16816.F32 R84, R8.reuse, R14, R84 ;  /* 0x0000000e0854723c */ /* 0x040fe20000001854 */
[----:B------:R-:W1:Y:S07]  /*6c10*/  LDSM.16.MT88.4 R12, [R168+0xec00] ;  /* 0x00ec0000a80c783b */ /* 0x000e6e0000004200 */
[C---:B------:R-:W-:Y:S08]  /*6c20*/  HMMA.16816.F32 R112, R8.reuse, R24, R112 ;  /* 0x000000180870723c */ /* 0x040ff00000001870 */
[C---:B------:R-:W-:Y:S08]  /*6c30*/  HMMA.16816.F32 R68, R8.reuse, R26, R68 ;  /* 0x0000001a0844723c */ /* 0x040ff00000001844 */
[C---:B-----5:R-:W-:Y:S08]  /*6c40*/  HMMA.16816.F32 R88, R8.reuse, R20, R88 ;  /* 0x000000140858723c */ /* 0x060ff00000001858 */
[C---:B------:R-:W-:Y:S08]  /*6c50*/  HMMA.16816.F32 R92, R8.reuse, R22, R92 ;  /* 0x00000016085c723c */ /* 0x040ff0000000185c */
[C---:B--2---:R-:W-:Y:S08]  /*6c60*/  HMMA.16816.F32 R96, R8.reuse, R16, R96 ;  /* 0x000000100860723c */ /* 0x044ff00000001860 */
[C---:B------:R-:W-:Y:S08]  /*6c70*/  HMMA.16816.F32 R108, R8.reuse, R18, R108 ;  /* 0x00000012086c723c */ /* 0x040ff0000000186c */
[C---:B-1----:R-:W-:Y:S08]  /*6c80*/  HMMA.16816.F32 R100, R8.reuse, R12, R100 ;  /* 0x0000000c0864723c */ /* 0x042ff00000001864 */
[----:B------:R-:W-:Y:S01]  /*6c90*/  HMMA.16816.F32 R104, R8, R14, R104 ;  /* 0x0000000e0868723c */ /* 0x000fe20000001868 */
[----:B------:R-:W-:Y:S07]  /*6ca0*/  @!P5 BRA `(.L_x_705) ;  /* 0x000049400000d947 */ /* 0x000fee0003800000 */
[----:B------:R-:W-:-:S04]  /*6cb0*/  DEPBAR.LE SB0, 0x0 ;  /* 0x000080000000791a */ /* 0x000fc80000000000 */
[----:B------:R-:W-:Y:S01]  /*6cc0*/  IADD3 R180, R128, -0x2, RZ ;  /* 0xfffffffe80b47810 */ /* 0x000fe20007ffe0ff */
[----:B------:R-:W-:Y:S06]  /*6cd0*/  BAR.SYNC.DEFER_BLOCKING 0x0 ;  /* 0x0000000000007b1d */ /* 0x000fec0000010000 */
[----:B------:R-:W-:Y:S05]  /*6ce0*/  @!P6 BRA `(.L_x_706) ;  /* 0x000003a00000e947 */ /* 0x000fea0003800000 */
[----:B------:R-:W1:Y:S01]  /*6cf0*/  I2F.RP R5, R130 ;  /* 0x0000008200057306 */ /* 0x000e620000209400 */
[----:B------:R-:W-:-:S05]  /*6d00*/  IMAD.SHL.U32 R3, R180, 0x80, RZ ;  /* 0x00000080b4037824 */ /* 0x000fca00078e00ff */
[----:B------:R-:W-:Y:S02]  /*6d10*/  IADD3 R11, R3, 0x80, RZ ;  /* 0x00000080030b7810 */ /* 0x000fe40007ffe0ff */
[----:B------:R-:W-:Y:S02]  /*6d20*/  IABS R4, R3 ;  /* 0x0000000300047213 */ /* 0x000fe40000000000 */
[----:B------:R-:W-:Y:S02]  /*6d30*/  IABS R8, R11 ;  /* 0x0000000b00087213 */ /* 0x000fe40000000000 */
[----:B------:R-:W-:Y:S02]  /*6d40*/  LOP3.LUT R11, R11, c[0x0][0x2d0], RZ, 0x3c, !PT ;  /* 0x0000b4000b0b7a12 */ /* 0x000fe400078e3cff */
[----:B------:R-:W-:Y:S01]  /*6d50*/  LOP3.LUT R3, R3, c[0x0][0x2d0], RZ, 0x3c, !PT ;  /* 0x0000b40003037a12 */ /* 0x000fe200078e3cff */
[----:B-1----:R-:W1:Y:S01]  /*6d60*/  MUFU.RCP R12, R5 ;  /* 0x00000005000c7308 */ /* 0x002e620000001000 */
[----:B------:R-:W-:-:S02]  /*6d70*/  ISETP.GE.AND P2, PT, R11, RZ, PT ;  /* 0x000000ff0b00720c */ /* 0x000fc40003f46270 */
[----:B------:R-:W-:Y:S02]  /*6d80*/  ISETP.GE.AND P0, PT, R3, RZ, PT ;  /* 0x000000ff0300720c */ /* 0x000fe40003f06270 */
[----:B-1----:R-:W-:-:S04]  /*6d90*/  IADD3 R12, R12, 0xffffffe, RZ ;  /* 0x0ffffffe0c0c7810 */ /* 0x002fc80007ffe0ff */
        /* <DEDUP_REMOVED lines=10> */
[----:B------:R-:W-:-:S03]  /*6e40*/  IMAD R5, R130, R5, R4 ;  /* 0x0000000582057224 */ /* 0x000fc600078e0204 */
[C---:B------:R-:W-:Y:S02]  /*6e50*/  ISETP.GT.U32.AND P3, PT, R130.reuse, R7, PT ;  /* 0x000000078200720c */ /* 0x040fe40003f64070 */
[----:B------:R-:W-:-:S11]  /*6e60*/  ISETP.GT.U32.AND P1, PT, R130, R5, PT ;  /* 0x000000058200720c */ /* 0x000fd60003f24070 */
[----:B------:R-:W-:Y:S01]  /*6e70*/  @!P3 IMAD.IADD R7, R7, 0x1, -R130 ;  /* 0x000000010707b824 */ /* 0x000fe200078e0a82 */
[----:B------:R-:W-:Y:S02]  /*6e80*/  @!P3 IADD3 R10, R10, 0x1, RZ ;  /* 0x000000010a0ab810 */ /* 0x000fe40007ffe0ff */
[-C--:B------:R-:W-:Y:S02]  /*6e90*/  @!P1 IADD3 R5, R5, -R130.reuse, RZ ;  /* 0x8000008205059210 */ /* 0x080fe40007ffe0ff */
[-C--:B------:R-:W-:Y:S02]  /*6ea0*/  ISETP.GE.U32.AND P5, PT, R7, R130.reuse, PT ;  /* 0x000000820700720c */ /* 0x080fe40003fa6070 */
[----:B------:R-:W-:Y:S02]  /*6eb0*/  ISETP.GE.U32.AND P4, PT, R5, R130, PT ;  /* 0x000000820500720c */ /* 0x000fe40003f86070 */
[----:B------:R-:W-:Y:S02]  /*6ec0*/  @!P1 IADD3 R9, R9, 0x1, RZ ;  /* 0x0000000109099810 */ /* 0x000fe40007ffe0ff */
[----:B------:R-:W-:-:S02]  /*6ed0*/  ISETP.NE.AND P1, PT, RZ, c[0x0][0x2d0], PT ;  /* 0x0000b400ff007a0c */ /* 0x000fc40003f25270 */
[----:B------:R-:W-:-:S05]  /*6ee0*/  LOP3.LUT R7, RZ, c[0x0][0x2d0], RZ, 0x33, !PT ;  /* 0x0000b400ff077a12 */ /* 0x000fca00078e33ff */
        /* <DEDUP_REMOVED lines=18> */
[----:B--2---:R-:W-:-:S04]  /*7010*/  IMAD.IADD R5, R5, 0x1, -R4 ;  /* 0x0000000105057824 */ /* 0x004fc800078e0a04 */
[----:B------:R-:W-:Y:S01]  /*7020*/  IMAD.WIDE.U32 R10, R5, c[0x0][0x188], R10 ;  /* 0x00006200050a7a25 */ /* 0x000fe200078e000a */
[----:B------:R-:W-:-:S04]  /*7030*/  SHF.R.S32.HI R4, RZ, 0x1f, R5 ;  /* 0x0000001fff047819 */ /* 0x000fc80000011405 */
[----:B------:R-:W-:Y:S01]  /*7040*/  MOV R9, R10 ;  /* 0x0000000a00097202 */ /* 0x000fe20000000f00 */
[----:B------:R-:W-:-:S04]  /*7050*/  IMAD R4, R4, c[0x0][0x188], RZ ;  /* 0x0000620004047a24 */ /* 0x000fc800078e02ff */
[----:B------:R-:W-:-:S04]  /*7060*/  IMAD R4, R5, c[0x0][0x18c], R4 ;  /* 0x0000630005047a24 */ /* 0x000fc800078e0204 */
[----:B------:R-:W-:Y:S01]  /*7070*/  IMAD.IADD R5, R11, 0x1, R4 ;  /* 0x000000010b057824 */ /* 0x000fe200078e0204 */
[----:B------:R-:W-:Y:S05]  /*7080*/  BRA `(.L_x_707) ;  /* 0x0000002000007947 */ /* 0x000fea0003800000 */
.L_x_706:
[----:B------:R-:W-:-:S04]  /*7090*/  LEA R9, -R7, RZ, 0x7 ;  /* 0x000000ff07097211 */ /* 0x000fc800078e39ff */
[----:B------:R-:W-:Y:S02]  /*70a0*/  SHF.R.S32.HI R5, RZ, 0x1f, R9 ;  /* 0x0000001fff057819 */ /* 0x000fe40000011409 */
.L_x_707:
[----:B------:R-:W-:Y:S01]  /*70b0*/  ISETP.GE.AND P3, PT, R175, c[0x0][0x220], PT ;  /* 0x00008800af007a0c */ /* 0x000fe20003f66270 */
[----:B------:R-:W-:Y:S01]  /*70c0*/  IMAD.SHL.U32 R162, R180, 0x80, RZ ;  /* 0x00000080b4a27824 */ /* 0x000fe200078e00ff */
[----:B------:R-:W-:Y:S02]  /*70d0*/  ISETP.GE.AND P2, PT, R174, c[0x0][0x220], PT ;  /* 0x00008800ae007a0c */ /* 0x000fe40003f46270 */
[----:B------:R-:W-:Y:S02]  /*70e0*/  ISETP.GE.AND P4, PT, R184, c[0x0][0x220], PT ;  /* 0x00008800b8007a0c */ /* 0x000fe40003f86270 */
[----:B------:R-:W-:-:S04]  /*70f0*/  LEA R136, P5, R9, R198, 0x1 ;  /* 0x000000c609887211 */ /* 0x000fc800078a08ff */
[----:B------:R-:W-:-:S03]  /*7100*/  LEA.HI.X R137, R9, R197, R5, 0x1, P5 ;  /* 0x000000c509897211 */ /* 0x000fc600028f0c05 */
[CC--:B------:R-:W-:Y:S02]  /*7110*/  @!P3 IADD3 R8, P1, R9.reuse, R124.reuse, RZ ;  /* 0x0000007c0908b210 */ /* 0x0c0fe40007f3e0ff */
[----:B------:R-:W-:Y:S02]  /*7120*/  @!P2 IADD3 R4, P0, R9, R124, RZ ;  /* 0x0000007c0904a210 */ /* 0x000fe40007f1e0ff */
[----:B------:R-:W-:Y:S01]  /*7130*/  @P4 STS [R181+0x9000], RZ ;  /* 0x009000ffb5004388 */ /* 0x000fe20000000800 */
[C-C-:B------:R-:W-:Y:S01]  /*7140*/  @!P3 IMAD.X R7, R5.reuse, 0x1, R6.reuse, P1 ;  /* 0x000000010507b824 */ /* 0x140fe200008e0606 */
[----:B------:R-:W-:Y:S01]  /*7150*/  @!P3 LEA R16, P1, R8, c[0x0][0x170], 0x1 ;  /* 0x00005c000810ba11 */ /* 0x000fe200078208ff */
[----:B------:R-:W-:Y:S01]  /*7160*/  @!P2 IMAD.X R3, R5, 0x1, R6, P0 ;  /* 0x000000010503a824 */ /* 0x000fe200000e0606 */
[----:B------:R-:W-:Y:S01]  /*7170*/  @!P2 LEA R10, P0, R4, c[0x0][0x170], 0x1 ;  /* 0x00005c00040aaa11 */ /* 0x000fe200078008ff */
[----:B------:R-:W-:Y:S01]  /*7180*/  @P4 STS [R181+0x9004], RZ ;  /* 0x009004ffb5004388 */ /* 0x000fe20000000800 */
[----:B------:R-:W-:-:S02]  /*7190*/  @!P3 LEA.HI.X R17, R8, c[0x0][0x174], R7, 0x1, P1 ;  /* 0x00005d000811ba11 */ /* 0x000fc400008f0c07 */
[----:B------:R-:W-:Y:S01]  /*71a0*/  IADD3 R7, P1, R186, R9, RZ ;  /* 0x00000009ba077210 */ /* 0x000fe20007f3e0ff */
[----:B------:R-:W-:Y:S01]  /*71b0*/  @P4 STS.64 [R181+0x9008], RZ ;  /* 0x009008ffb5004388 */ /* 0x000fe20000000a00 */
[----:B------:R-:W-:Y:S02]  /*71c0*/  @!P2 LEA.HI.X R11, R4, c[0x0][0x174], R3, 0x1, P0 ;  /* 0x00005d00040baa11 */ /* 0x000fe400000f0c03 */
[----:B------:R-:W-:Y:S01]  /*71d0*/  @!P3 IADD3 R8, P0, R7, R124, RZ ;  /* 0x0000007c0708b210 */ /* 0x000fe20007f1e0ff */
[----:B------:R-:W-:Y:S01]  /*71e0*/  IMAD.X R5, R183, 0x1, R5, P1 ;  /* 0x00000001b7057824 */ /* 0x000fe200008e0605 */
[----:B------:R-:W-:Y:S01]  /*71f0*/  @!P4 LEA R14, P1, R7, R198, 0x1 ;  /* 0x000000c6070ec211 */ /* 0x000fe200078208ff */
[----:B------:R-:W-:Y:S01]  /*7200*/  @!PT LDS RZ, [RZ] ;  /* 0x00000000fffff984 */ /* 0x000fe20000000800 */
[----:B------:R-:W-:Y:S01]  /*7210*/  @!PT LDS RZ, [RZ] ;  /* 0x00000000fffff984 */ /* 0x000fe20000000800 */
[----:B------:R-:W-:Y:S01]  /*7220*/  @!PT LDS RZ, [RZ] ;  /* 0x00000000fffff984 */ /* 0x000fe20000000800 */
[----:B------:R1:W-:Y:S01]  /*7230*/  @!P4 LDGSTS.E.BYPASS.LTC128B.128 [R181+0x9000], [R136.64] ;  /* 0x0900000088b5cfae */ /* 0x0003e2000b901d46 */
[----:B------:R-:W-:Y:S01]  /*7240*/  @!P3 LEA R12, P5, R8, c[0x0][0x170], 0x1 ;  /* 0x00005c00080cba11 */ /* 0x000fe200078a08ff */
[----:B------:R-:W-:Y:S01]  /*7250*/  @!P3 IMAD.X R3, R5, 0x1, R6, P0 ;  /* 0x000000010503b824 */ /* 0x000fe200000e0606 */
[C---:B------:R-:W-:Y:S01]  /*7260*/  @!P4 LEA.HI.X R15, R7.reuse, R197, R5, 0x1, P1 ;  /* 0x000000c5070fc211 */ /* 0x040fe200008f0c05 */
[----:B------:R-:W-:Y:S01]  /*7270*/  @P3 STS.128 [R181+0xb000], RZ ;  /* 0x00b000ffb5003388 */ /* 0x000fe20000000c00 */
[----:B------:R-:W-:-:S02]  /*7280*/  @!P2 IADD3 R4, P0, R7, R124, RZ ;  /* 0x0000007c0704a210 */ /* 0x000fc40007f1e0ff */
[----:B------:R-:W-:Y:S01]  /*7290*/  IADD3 R7, P1, R186, R7, RZ ;  /* 0x00000007ba077210 */ /* 0x000fe20007f3e0ff */
[----:B------:R-:W-:Y:S01]  /*72a0*/  @!PT LDS RZ, [RZ] ;  /* 0x00000000fffff984 */ /* 0x000fe20000000800 */
[----:B------:R-:W-:Y:S01]  /*72b0*/  @!PT LDS RZ, [RZ] ;  /* 0x00000000fffff984 */ /* 0x000fe20000000800 */
[----:B------:R-:W-:Y:S01]  /*72c0*/  @!PT LDS RZ, [RZ] ;  /* 0x00000000fffff984 */ /* 0x000fe20000000800 */
[----:B------:R2:W-:Y:S01]  /*72d0*/  @!P3 LDGSTS.E.BYPASS.LTC128B.128 [R181+0xb000], [R16.64+0x40] ;  /* 0x0b00004010b5bfae */ /* 0x0005e2000b901d46 */
[----:B------:R-:W-:Y:S01]  /*72e0*/  @!P3 LEA.HI.X R13, R8, c[0x0][0x174], R3, 0x1, P5 ;  /* 0x00005d00080dba11 */ /* 0x000fe200028f0c03 */
[--C-:B------:R-:W-:Y:S01]  /*72f0*/  @!P2 IMAD.X R3, R5, 0x1, R6.reuse, P0 ;  /* 0x000000010503a824 */ /* 0x100fe200000e0606 */
[C---:B------:R-:W-:Y:S01]  /*7300*/  @!P2 LEA R18, P0, R4.reuse, c[0x0][0x170], 0x1 ;  /* 0x00005c000412aa11 */ /* 0x040fe200078008ff */
[----:B------:R-:W-:Y:S01]  /*7310*/  IMAD.X R5, R183, 0x1, R5, P1 ;  /* 0x00000001b7057824 */ /* 0x000fe200008e0605 */
[CC--:B------:R-:W-:Y:S01]  /*7320*/  @!P3 IADD3 R8, P1, R7.reuse, R124.reuse, RZ ;  /* 0x0000007c0708b210 */ /* 0x0c0fe20007f3e0ff */
[----:B------:R-:W-:Y:S01]  /*7330*/  @P2 STS.128 [R181+0xd000], RZ ;  /* 0x00d000ffb5002388 */ /* 0x000fe20000000c00 */
[----:B------:R-:W-:Y:S02]  /*7340*/  @!P2 LEA.HI.X R19, R4, c[0x0][0x174], R3, 0x1, P0 ;  /* 0x00005d000413aa11 */ /* 0x000fe400000f0c03 */
[----:B------:R-:W-:Y:S01]  /*7350*/  @!P2 IADD3 R3, P0, R7, R124, RZ ;  /* 0x0000007c0703a210 */ /* 0x000fe20007f1e0ff */
[C-C-:B------:R-:W-:Y:S01]  /*7360*/  @!P3 IMAD.X R9, R5.reuse, 0x1, R6.reuse, P1 ;  /* 0x000000010509b824 */ /* 0x140fe200008e0606 */
[C---:B------:R-:W-:Y:S01]  /*7370*/  @!P3 LEA R20, P1, R8.reuse, c[0x0][0x170], 0x1 ;  /* 0x00005c000814ba11 */ /* 0x040fe200078208ff */
[----:B------:R-:W-:Y:S01]  /*7380*/  @!PT LDS RZ, [RZ] ;  /* 0x00000000fffff984 */ /* 0x000fe20000000800 */
[----:B------:R-:W-:Y:S01]  /*7390*/  @!PT LDS RZ, [RZ] ;  /* 0x00000000fffff984 */ /* 0x000fe20000000800 */
[----:B------:R-:W-:Y:S01]  /*73a0*/  @!PT LDS RZ, [RZ] ;  /* 0x00000000fffff984 */ /* 0x000fe20000000800 */
[----:B------:R3:W-:Y:S02]  /*73b0*/  @!P2 LDGSTS.E.BYPASS.LTC128B.128 [R181+0xd000], [R10.64+0x80] ;  /* 0x0d0000800ab5afae */ /* 0x0007e4000b901d46 */
[----:B------:R-:W-:Y:S01]  /*73c0*/  @!P2 IMAD.X R4, R5, 0x1, R6, P0 ;  /* 0x000000010504a824 */ /* 0x000fe200000e0606 */
[----:B------:R-:W-:Y:S01]  /*73d0*/  @!P3 LEA.HI.X R21, R8, c[0x0][0x174], R9, 0x1, P1 ;  /* 0x00005d000815ba11 */ /* 0x000fe200008f0c09 */
[----:B------:R-:W-:Y:S01]  /*73e0*/  @P4 STS.128 [R181+0x9800], RZ ;  /* 0x009800ffb5004388 */ /* 0x000fe20000000c00 */
[----:B------:R-:W-:-:S02]  /*73f0*/  @!P2 LEA R22, P0, R3, c[0x0][0x170], 0x1 ;  /* 0x00005c000316aa11 */ /* 0x000fc400078008ff */
[----:B------:R-:W-:Y:S01]  /*7400*/  @!P4 LEA R24, P1, R7, R198, 0x1 ;  /* 0x000000c60718c211 */ /* 0x000fe200078208ff */
[----:B------:R-:W-:Y:S01]  /*7410*/  @!PT LDS RZ, [RZ] ;  /* 0x00000000fffff984 */ /* 0x000fe20000000800 */
[----:B------:R-:W-:Y:S01]  /*7420*/  @!PT LDS RZ, [RZ] ;  /* 0x00000000fffff984 */ /* 0x000fe20000000800 */
[----:B------:R-:W-:Y:S01]  /*7430*/  @!PT LDS RZ, [RZ] ;  /* 0x00000000fffff984 */ /* 0x000fe20000000800 */
[----:B------:R4:W-:Y:S01]  /*7440*/  @!P4 LDGSTS.E.BYPASS.LTC128B.128 [R181+0x9800], [R14.64] ;  /* 0x098000000eb5cfae */ /* 0x0009e2000b901d46 */
[----:B------:R-:W-:Y:S02]  /*7450*/  IADD3 R9, P5, R186, R7, RZ ;  /* 0x00000007ba097210 */ /* 0x000fe40007fbe0ff */
[----:B------:R-:W-:Y:S01]  /*7460*/  @!P2 LEA.HI.X R23, R3, c[0x0][0x174], R4, 0x1, P0 ;  /* 0x00005d000317aa11 */ /* 0x000fe200000f0c04 */
[----:B------:R-:W-:Y:S01]  /*7470*/  @P3 STS.128 [R181+0xb800], RZ ;  /* 0x00b800ffb5003388 */ /* 0x000fe20000000c00 */
[--C-:B------:R-:W-:Y:S01]  /*7480*/  @!P4 LEA.HI.X R25, R7, R197, R5.reuse, 0x1, P1 ;  /* 0x000000c50719c211 */ /* 0x100fe200008f0c05 */
[----:B------:R-:W-:Y:S01]  /*7490*/  IMAD.X R5, R183, 0x1, R5, P5 ;  /* 0x00000001b7057824 */ /* 0x000fe200028e0605 */
[CC--:B------:R-:W-:Y:S01]  /*74a0*/  @!P3 IADD3 R3, P1, R9.reuse, R124.reuse, RZ ;  /* 0x0000007c0903b210 */ /* 0x0c0fe20007f3e0ff */
[----:B------:R-:W-:Y:S01]  /*74b0*/  @!PT LDS RZ, [RZ] ;  /* 0x00000000fffff984 */ /* 0x000fe20000000800 */
[----:B------:R-:W-:Y:S01]  /*74c0*/  @!PT LDS RZ, [RZ] ;  /* 0x00000000fffff984 */ /* 0x000fe20000000800 */
[----:B------:R-:W-:Y:S01]  /*74d0*/  @!PT LDS RZ, [RZ] ;  /* 0x00000000fffff984 */ /* 0x000fe20000000800 */
[----:B------:R4:W-:Y:S01]  /*74e0*/  @!P3 LDGSTS.E.BYPASS.LTC128B.128 [R181+0xb800], [R12.64+0x40] ;  /* 0x0b8000400cb5bfae */ /* 0x0009e2000b901d46 */
[----:B------:R-:W-:-:S02]  /*74f0*/  @!P2 IADD3 R124, P0, R9, R124, RZ ;  /* 0x0000007c097ca210 */ /* 0x000fc40007f1e0ff */
[----:B------:R-:W-:Y:S01]  /*7500*/  @!P4 LEA R8, P5, R9, R198, 0x1 ;  /* 0x000000c60908c211 */ /* 0x000fe200078a08ff */
[----:B------:R-:W-:Y:S01]  /*7510*/  @P2 STS.128 [R181+0xd800], RZ ;  /* 0x00d800ffb5002388 */ /* 0x000fe20000000c00 */
[----:B------:R-:W-:Y:S01]  /*7520*/  @!P3 IMAD.X R4, R5, 0x1, R6, P1 ;  /* 0x000000010504b824 */ /* 0x000fe200008e0606 */
[----:B------:R-:W-:Y:S01]  /*7530*/  @!P3 LEA R28, P1, R3, c[0x0][0x170], 0x1 ;  /* 0x00005c00031cba11 */ /* 0x000fe200078208ff */
[----:B------:R-:W-:Y:S01]  /*7540*/  IMAD.MOV.U32 R198, RZ, RZ, R136 ;  /* 0x000000ffffc67224 */ /* 0x000fe200078e0088 */
[----:B------:R-:W-:Y:S01]  /*7550*/  @!PT LDS RZ, [RZ] ;  /* 0x00000000fffff984 */ /* 0x000fe20000000800 */
[----:B------:R-:W-:Y:S01]  /*7560*/  @!PT LDS RZ, [RZ] ;  /* 0x00000000fffff984 */ /* 0x000fe20000000800 */
[----:B------:R-:W-:Y:S01]  /*7570*/  @!PT LDS RZ, [RZ] ;  /* 0x00000000fffff984 */ /* 0x000fe20000000800 */
[----:B------:R2:W-:Y:S01]  /*7580*/  @!P2 LDGSTS.E.BYPASS.LTC128B.128 [R181+0xd800], [R18.64+0x80] ;  /* 0x0d80008012b5afae */ /* 0x0005e2000b901d46 */
[----:B------:R-:W-:Y:S01]  /*7590*/  @!P4 LEA.HI.X R9, R9, R197, R5, 0x1, P5 ;  /* 0x000000c50909c211 */ /* 0x000fe200028f0c05 */
[----:B------:R-:W-:Y:S01]  /*75a0*/  @!P2 IMAD.X R5, R5, 0x1, R6, P0 ;  /* 0x000000010505a824 */ /* 0x000fe200000e0606 */
[C---:B------:R-:W-:Y:S01]  /*75b0*/  @!P2 LEA R26, P0, R124.reuse, c[0x0][0x170], 0x1 ;  /* 0x00005c007c1aaa11 */ /* 0x040fe200078008ff */
[----:B------:R-:W-:Y:S01]  /*75c0*/  @P4 STS.128 [R181+0xa000], RZ ;  /* 0x00a000ffb5004388 */ /* 0x000fe20000000c00 */
[----:B------:R-:W-:Y:S01]  /*75d0*/  @!P3 LEA.HI.X R29, R3, c[0x0][0x174], R4, 0x1, P1 ;  /* 0x00005d00031dba11 */ /* 0x000fe200008f0c04 */
[----:B------:R-:W-:Y:S01]  /*75e0*/  IMAD.MOV.U32 R197, RZ, RZ, R137 ;  /* 0x000000ffffc57224 */ /* 0x000fe200078e0089 */
[----:B------:R-:W-:Y:S01]  /*75f0*/  @!P2 LEA.HI.X R27, R124, c[0x0][0x174], R5, 0x1, P0 ;  /* 0x00005d007c1baa11 */ /* 0x000fe200000f0c05 */
[----:B------:R-:W-:Y:S01]  /*7600*/  @!PT LDS RZ, [RZ] ;  /* 0x00000000fffff984 */ /* 0x000fe20000000800 */
[----:B------:R-:W-:Y:S01]  /*7610*/  @!PT LDS RZ, [RZ] ;  /* 0x00000000fffff984 */ /* 0x000fe20000000800 */
[----:B------:R-:W-:Y:S01]  /*7620*/  @!PT LDS RZ, [RZ] ;  /* 0x00000000fffff984 */ /* 0x000fe20000000800 */
[----:B------:R5:W-:Y:S01]  /*7630*/  @!P4 LDGSTS.E.BYPASS.LTC128B.128 [R181+0xa000], [R24.64] ;  /* 0x0a00000018b5cfae */ /* 0x000be2000b901d46 */
[----:B------:R-:W-:-:S03]  /*7640*/  LOP3.LUT R3, R162, 0x8, R133, 0xfe, !PT ;  /* 0x00000008a2037812 */ /* 0x000fc600078efe85 */
[----:B------:R-:W-:Y:S01]  /*7650*/  @P3 STS.128 [R181+0xc000], RZ ;  /* 0x00c000ffb5003388 */ /* 0x000fe20000000c00 */
[C---:B------:R-:W-:Y:S02]  /*7660*/  ISETP.GE.AND P5, PT, R3.reuse, R135, PT ;  /* 0x000000870300720c */ /* 0x040fe40003fa6270 */
[----:B------:R-:W-:Y:S01]  /*7670*/  ISETP.GE.AND P1, PT, R3, R134, PT ;  /* 0x000000860300720c */ /* 0x000fe20003f26270 */
[----:B------:R-:W-:Y:S01]  /*7680*/  @!PT LDS RZ, [RZ] ;  /* 0x00000000fffff984 */ /* 0x000fe20000000800 */
[----:B------:R-:W-:Y:S01]  /*7690*/  @!PT LDS RZ, [RZ] ;  /* 0x00000000fffff984 */ /* 0x000fe20000000800 */
[----:B------:R-:W-:Y:S01]  /*76a0*/  @!PT LDS RZ, [RZ] ;  /* 0x00000000fffff984 */ /* 0x000fe20000000800 */
[----:B------:R1:W-:Y:S01]  /*76b0*/  @!P3 LDGSTS.E.BYPASS.LTC128B.128 [R181+0xc000], [R20.64+0x40] ;  /* 0x0c00004014b5bfae */ /* 0x0003e2000b901d46 */
[----:B------:R-:W-:-:S03]  /*76c0*/  LOP3.LUT R3, R162, 0x10, R133, 0xfe, !PT ;  /* 0x00000010a2037812 */ /* 0x000fc600078efe85 */
[----:B------:R-:W-:Y:S01]  /*76d0*/  @P2 STS.128 [R181+0xe000], RZ ;  /* 0x00e000ffb5002388 */ /* 0x000fe20000000c00 */
[----:B------:R-:W-:-:S03]  /*76e0*/  ISETP.GE.AND P0, PT, R3, R135, PT ;  /* 0x000000870300720c */ /* 0x000fc60003f06270 */
[----:B------:R-:W-:Y:S01]  /*76f0*/  @!PT LDS RZ, [RZ] ;  /* 0x00000000fffff984 */ /* 0x000fe20000000800 */
[----:B------:R-:W-:Y:S01]  /*7700*/  @!PT LDS RZ, [RZ] ;  /* 0x00000000fffff984 */ /* 0x000fe20000000800 */
[----:B------:R-:W-:Y:S01]  /*7710*/  @!PT LDS RZ, [RZ] ;  /* 0x00000000fffff984 */ /* 0x000fe20000000800 */
[----:B------:R1:W-:Y:S04]  /*7720*/  @!P2 LDGSTS.E.BYPASS.LTC128B.128 [R181+0xe000], [R22.64+0x80] ;  /* 0x0e00008016b5afae */ /* 0x0003e8000b901d46 */
[----:B------:R-:W-:Y:S04]  /*7730*/  @P4 STS.128 [R181+0xa800], RZ ;  /* 0x00a800ffb5004388 */ /* 0x000fe80000000c00 */
[----:B------:R-:W-:Y:S01]  /*7740*/  @!PT LDS RZ, [RZ] ;  /* 0x00000000fffff984 */ /* 0x000fe20000000800 */
[----:B------:R-:W-:Y:S01]  /*7750*/  @!PT LDS RZ, [RZ] ;  /* 0x00000000fffff984 */ /* 0x000fe20000000800 */
[----:B------:R-:W-:Y:S01]  /*7760*/  @!PT LDS RZ, [RZ] ;  /* 0x00000000fffff984 */ /* 0x000fe20000000800 */
[----:B------:R3:W-:Y:S04]  /*7770*/  @!P4 LDGSTS.E.BYPASS.LTC128B.128 [R181+0xa800], [R8.64] ;  /* 0x0a80000008b5cfae */ /* 0x0007e8000b901d46 */
[----:B------:R-:W-:Y:S04]  /*7780*/  @P3 STS.128 [R181+0xc800], RZ ;  /* 0x00c800ffb5003388 */ /* 0x000fe80000000c00 */
        /* <DEDUP_REMOVED lines=8> */
[----:B------:R5:W-:Y:S04]  /*7810*/  @!P2 LDGSTS.E.BYPASS.LTC128B.128 [R181+0xe800], [R26.64+0x80] ;  /* 0x0e8000801ab5afae */ /* 0x000be8000b901d46 */
[----:B------:R-:W-:Y:S04]  /*7820*/  LDSM.16.M88.4 R4, [R173] ;  /* 0x00000000ad04783b */ /* 0x000fe80000000200 */
[----:B------:R-:W2:Y:S04]  /*7830*/  LDSM.16.M88.4 R60, [R172+0x3000] ;  /* 0x00300000ac3c783b */ /* 0x000ea80000000200 */
[----:B------:R-:W2:Y:S04]  /*7840*/  LDSM.16.M88.4 R52, [R172+0x3400] ;  /* 0x00340000ac34783b */ /* 0x000ea80000000200 */
[----:B------:R-:W-:Y:S04]  /*7850*/  LDSM.16.M88.4 R116, [R171] ;  /* 0x00000000ab74783b */ /* 0x000fe80000000200 */
[----:B-1----:R-:W1:Y:S04]  /*7860*/  LDSM.16.M88.4 R20, [R169+0x3000] ;  /* 0x00300000a914783b */ /* 0x002e680000000200 */
[----:B------:R-:W1:Y:S04]  /*7870*/  LDSM.16.M88.4 R36, [R172+0x3c00] ;  /* 0x003c0000ac24783b */ /* 0x000e680000000200 */
[----:B------:R-:W1:Y:S04]  /*7880*/  LDSM.16.M88.4 R44, [R172+0x3800] ;  /* 0x00380000ac2c783b */ /* 0x000e680000000200 */
[----:B----4-:R-:W4:Y:S04]  /*7890*/  LDSM.16.M88.4 R12, [R169+0x3400] ;  /* 0x00340000a90c783b */ /* 0x010f280000000200 */
[----:B---3--:R-:W3:Y:S04]  /*78a0*/  LDSM.16.M88.4 R8, [R169+0x3c00] ;  /* 0x003c0000a908783b */ /* 0x008ee80000000200 */
[----:B------:R-:W3:Y:S04]  /*78b0*/  LDSM.16.M88.4 R28, [R172+0x4000] ;  /* 0x00400000ac1c783b */ /* 0x000ee80000000200 */
[----:B-----5:R-:W5:Y:S01]  /*78c0*/  LDSM.16.M88.4 R24, [R169+0x3800] ;  /* 0x00380000a918783b */ /* 0x020f620000000200 */
[C---:B--2---:R-:W-:Y:S03]  /*78d0*/  HMMA.16816.F32 R64, R4.reuse, R60, RZ ;  /* 0x0000003c0440723c */ /* 0x044fe600000018ff */
[----:B------:R-:W-:Y:S04]  /*78e0*/  LDSM.16.M88.4 R16, [R169+0x4000] ;  /* 0x00400000a910783b */ /* 0x000fe80000000200 */
[----:B------:R-:W-:Y:S01]  /*78f0*/  LDSM.16.M88.4 R120, [R172+0x4c00] ;  /* 0x004c0000ac78783b */ /* 0x000fe20000000200 */
[C---:B------:R-:W-:Y:S03]  /*7900*/  HMMA.16816.F32 R60, R4.reuse, R62, RZ ;  /* 0x0000003e043c723c */ /* 0x040fe600000018ff */
[----:B------:R-:W-:Y:S04]  /*7910*/  LDSM.16.M88.4 R124, [R169+0x4800] ;  /* 0x00480000a97c783b */ /* 0x000fe80000000200 */
[----:B------:R-:W0:Y:S01]  /*7920*/  LDGDEPBAR ;  /* 0x00000000000079af */ /* 0x000e220000000000 */
[----:B------:R-:W-:Y:S08]  /*7930*/  HMMA.16816.F32 R56, R4, R52, RZ ;  /* 0x000000340438723c */ /* 0x000ff000000018ff */
[C---:B-1----:R-:W-:Y:S08]  /*7940*/  HMMA.16816.F32 R64, R116.reuse, R20, R64 ;  /* 0x000000147440723c */ /* 0x042ff00000001840 */
[----:B------:R-:W-:Y:S01]  /*7950*/  HMMA.16816.F32 R60, R116, R22, R60 ;  /* 0x00000016743c723c */ /* 0x000fe2000000183c */
[----:B------:R-:W1:Y:S07]  /*7960*/  LDSM.16.M88.4 R20, [R172+0x4400] ;  /* 0x00440000ac14783b */ /* 0x000e6e0000000200 */
[C---:B------:R-:W-:Y:S08]  /*7970*/  HMMA.16816.F32 R40, R4.reuse, R36, RZ ;  /* 0x000000240428723c */ /* 0x040ff000000018ff */
[C---:B------:R-:W-:Y:S08]  /*7980*/  HMMA.16816.F32 R52, R4.reuse, R54, RZ ;  /* 0x000000360434723c */ /* 0x040ff000000018ff */
[C---:B------:R-:W-:Y:S08]  /*7990*/  HMMA.16816.F32 R36, R4.reuse, R38, RZ ;  /* 0x000000260424723c */ /* 0x040ff000000018ff */
[C---:B------:R-:W-:Y:S08]  /*79a0*/  HMMA.16816.F32 R48, R4.reuse, R44, RZ ;  /* 0x0000002c0430723c */ /* 0x040ff000000018ff */
[----:B------:R-:W-:Y:S08]  /*79b0*/  HMMA.16816.F32 R44, R4, R46, RZ ;  /* 0x0000002e042c723c */ /* 0x000ff000000018ff */
[C---:B----4-:R-:W-:Y:S08]  /*79c0*/  HMMA.16816.F32 R56, R116.reuse, R12, R56 ;  /* 0x0000000c7438723c */ /* 0x050ff00000001838 */
[C---:B------:R-:W-:Y:S01]  /*79d0*/  HMMA.16816.F32 R52, R116.reuse, R14, R52 ;  /* 0x0000000e7434723c */ /* 0x040fe20000001834 */
[----:B------:R-:W2:Y:S07]  /*79e0*/  LDSM.16.M88.4 R12, [R172+0x4800] ;  /* 0x00480000ac0c783b */ /* 0x000eae0000000200 */
[C---:B---3--:R-:W-:Y:S08]  /*79f0*/  HMMA.16816.F32 R40, R116.reuse, R8, R40 ;  /* 0x000000087428723c */ /* 0x048ff00000001828 */
[----:B------:R-:W-:Y:S01]  /*7a00*/  HMMA.16816.F32 R36, R116, R10, R36 ;  /* 0x0000000a7424723c */ /* 0x000fe20000001824 */
[----:B------:R-:W3:Y:S07]  /*7a10*/  LDSM.16.M88.4 R8, [R169+0x4400] ;  /* 0x00440000a908783b */ /* 0x000eee0000000200 */
[----:B------:R-:W-:Y:S08]  /*7a20*/  HMMA.16816.F32 R32, R4, R28, RZ ;  /* 0x0000001c0420723c */ /* 0x000ff000000018ff */
[C---:B-----5:R-:W-:Y:S08]  /*7a30*/  HMMA.16816.F32 R48, R116.reuse, R24, R48 ;  /* 0x000000187430723c */ /* 0x060ff00000001830 */
[----:B------:R-:W-:Y:S08]  /*7a40*/  HMMA.16816.F32 R44, R116, R26, R44 ;  /* 0x0000001a742c723c */ /* 0x000ff0000000182c */
[C---:B------:R-:W-:Y:S08]  /*7a50*/  HMMA.16816.F32 R28, R4.reuse, R30, RZ ;  /* 0x0000001e041c723c */ /* 0x040ff000000018ff */
[C---:B-1----:R-:W-:Y:S08]  /*7a60*/  HMMA.16816.F32 R24, R4.reuse, R20, RZ ;  /* 0x000000140418723c */ /* 0x042ff000000018ff */
[----:B------:R-:W-:Y:S08]  /*7a70*/  HMMA.16816.F32 R20, R4, R22, RZ ;  /* 0x000000160414723c */ /* 0x000ff000000018ff */
[C---:B------:R-:W-:Y:S08]  /*7a80*/  HMMA.16816.F32 R32, R116.reuse, R16, R32 ;  /* 0x000000107420723c */ /* 0x040ff00000001820 */
[----:B------:R-:W-:Y:S08]  /*7a90*/  HMMA.16816.F32 R28, R116, R18, R28 ;  /* 0x00000012741c723c */ /* 0x000ff0000000181c */
[----:B--2---:R-:W-:Y:S08]  /*7aa0*/  HMMA.16816.F32 R16, R4, R12, RZ ;  /* 0x0000000c0410723c */ /* 0x004ff000000018ff */
[C---:B---3--:R-:W-:Y:S08]  /*7ab0*/  HMMA.16816.F32 R24, R116.reuse, R8, R24 ;  /* 0x000000087418723c */ /* 0x048ff00000001818 */
[----:B------:R-:W-:Y:S08]  /*7ac0*/  HMMA.16816.F32 R20, R116, R10, R20 ;  /* 0x0000000a7414723c */ /* 0x000ff00000001814 */
[C---:B------:R-:W-:Y:S08]  /*7ad0*/  HMMA.16816.F32 R12, R4.reuse, R14, RZ ;  /* 0x0000000e040c723c */ /* 0x040ff000000018ff */
[C---:B------:R-:W-:Y:S08]  /*7ae0*/  HMMA.16816.F32 R8, R4.reuse, R120, RZ ;  /* 0x000000780408723c */ /* 0x040ff000000018ff */
[----:B------:R-:W-:Y:S01]  /*7af0*/  HMMA.16816.F32 R4, R4, R122, RZ ;  /* 0x0000007a0404723c */ /* 0x000fe200000018ff */
[----:B------:R-:W1:Y:S07]  /*7b00*/  LDSM.16.M88.4 R120, [R169+0x4c00] ;  /* 0x004c0000a978783b */ /* 0x000e6e0000000200 */
[C---:B------:R-:W-:Y:S08]  /*7b10*/  HMMA.16816.F32 R16, R116.reuse, R124, R16 ;  /* 0x0000007c7410723c */ /* 0x040ff00000001810 */
[C---:B------:R-:W-:Y:S01]  /*7b20*/  HMMA.16816.F32 R12, R116.reuse, R126, R12 ;  /* 0x0000007e740c723c */ /* 0x040fe2000000180c */
[----:B------:R-:W-:Y:S07]  /*7b30*/  LDSM.16.M88.4 R124, [R172+0x5000] ;  /* 0x00500000ac7c783b */ /* 0x000fee0000000200 */
[C---:B-1----:R-:W-:Y:S08]  /*7b40*/  HMMA.16816.F32 R8, R116.reuse, R120, R8 ;  /* 0x000000787408723c */ /* 0x042ff00000001808 */
[----:B------:R-:W-:Y:S01]  /*7b50*/  HMMA.16816.F32 R4, R116, R122, R4 ;  /* 0x0000007a7404723c */ /* 0x000fe20000001804 */
[----:B------:R-:W1:Y:S04]  /*7b60*/  LDSM.16.M88.4 R116, [R173+0x1000] ;  /* 0x00100000ad74783b */ /* 0x000e680000000200 */
[----:B------:R-:W2:Y:S03]  /*7b70*/  LDSM.16.M88.4 R120, [R172+0x5400] ;  /* 0x00540000ac78783b */ /* 0x000ea60000000200 */
[C---:B-1----:R-:W-:Y:S08]  /*7b80*/  HMMA.16816.F32 R64, R116.reuse, R124, R64 ;  /* 0x0000007c7440723c */ /* 0x042ff00000001840 */
[C---:B------:R-:W-:Y:S01]  /*7b90*/  HMMA.16816.F32 R60, R116.reuse, R126, R60 ;  /* 0x0000007e743c723c */ /* 0x040fe2000000183c */
[----:B------:R-:W1:Y:S07]  /*7ba0*/  LDSM.16.M88.4 R124, [R172+0x5800] ;  /* 0x00580000ac7c783b */ /* 0x000e6e0000000200 */
[C---:B--2---:R-:W-:Y:S08]  /*7bb0*/  HMMA.16816.F32 R56, R116.reuse, R120, R56 ;  /* 0x000000787438723c */ /* 0x044ff00000001838 */
[C---:B------:R-:W-:Y:S01]  /*7bc0*/  HMMA.16816.F32 R52, R116.reuse, R122, R52 ;  /* 0x0000007a7434723c */ /* 0x040fe20000001834 */
[----:B------:R-:W2:Y:S07]  /*7bd0*/  LDSM.16.M88.4 R120, [R172+0x5c00] ;  /* 0x005c0000ac78783b */ /* 0x000eae0000000200 */
        /* <DEDUP_REMOVED lines=14> */
[----:B------:R-:W-:Y:S07]  /*7cc0*/  LDSM.16.M88.4 R124, [R169+0x5000] ;  /* 0x00500000a97c783b */ /* 0x000fee0000000200 */
[C---:B--2---:R-:W-:Y:S08]  /*7cd0*/  HMMA.16816.F32 R8, R116.reuse, R120, R8 ;  /* 0x000000787408723c */ /* 0x044ff00000001808 */
        /* <DEDUP_REMOVED lines=69> */
[----:B------:R-:W-:Y:S01]  /*8130*/  HMMA.16816.F32 R20, R124, R118, R20 ;  /* 0x000000767c14723c */ /* 0x000fe20000001814 */
[----:B------:R-:W2:Y:S01]  /*8140*/  LDSM.16.M88.4 R116, [R169+0x8c00] ;  /* 0x008c0000a974783b */ /* 0x000ea20000000200 */
[----:B------:R-:W-:-:S06]  /*8150*/  DEPBAR.LE SB0, 0x0 ;  /* 0x000080000000791a */ /* 0x000fcc0000000000 */
[C---:B-1----:R-:W-:Y:S07]  /*8160*/  HMMA.16816.F32 R16, R124.reuse, R120, R16 ;  /* 0x000000787c10723c */ /* 0x042fee0000001810 */
[----:B------:R-:W-:Y:S01]  /*8170*/  FSEL R121, R60, -INF , !P5 ;  /* 0xff8000003c797808 */ /* 0x000fe20006800000 */
[----:B------:R-:W-:Y:S01]  /*8180*/  HMMA.16816.F32 R12, R124, R122, R12 ;  /* 0x0000007a7c0c723c */ /* 0x000fe2000000180c */
[----:B------:R-:W-:Y:S01]  /*8190*/  BAR.SYNC.DEFER_BLOCKING 0x0 ;  /* 0x0000000000007b1d */ /* 0x000fe20000010000 */
[----:B------:R-:W-:-:S02]  /*81a0*/  ISETP.GE.AND P5, PT, R3, R134, PT ;  /* 0x000000860300720c */ /* 0x000fc40003fa6270 */
[----:B------:R-:W-:Y:S02]  /*81b0*/  LOP3.LUT R3, R162, 0x18, R133, 0xfe, !PT ;  /* 0x00000018a2037812 */ /* 0x000fe400078efe85 */
[----:B------:R-:W-:Y:S02]  /*81c0*/  FSEL R212, R58, -INF , !P5 ;  /* 0xff8000003ad47808 */ /* 0x000fe40006800000 */
[C---:B--2---:R-:W-:Y:S07]  /*81d0*/  HMMA.16816.F32 R8, R124.reuse, R116, R8 ;  /* 0x000000747c08723c */ /* 0x044fee0000001808 */
[----:B------:R-:W-:Y:S01]  /*81e0*/  FSEL R117, R56, -INF , !P0 ;  /* 0xff80000038757808 */ /* 0x000fe20004000000 */
[----:B------:R-:W-:Y:S01]  /*81f0*/  HMMA.16816.F32 R4, R124, R118, R4 ;  /* 0x000000767c04723c */ /* 0x000fe20000001804 */
[----:B------:R-:W-:-:S06]  /*8200*/  ISETP.GE.AND P0, PT, R3, R134, PT ;  /* 0x000000860300720c */ /* 0x000fcc0003f06270 */
[----:B------:R-:W-:Y:S02]  /*8210*/  FSEL R124, R62, -INF , !P1 ;  /* 0xff8000003e7c7808 */ /* 0x000fe40004800000 */
[-C--:B------:R-:W-:Y:S02]  /*8220*/  ISETP.GE.AND P1, PT, R3, R135.reuse, PT ;  /* 0x000000870300720c */ /* 0x080fe40003f26270 */
[----:B------:R-:W-:Y:S02]  /*8230*/  LOP3.LUT R3, R162, 0x20, R133, 0xfe, !PT ;  /* 0x00000020a2037812 */ /* 0x000fe400078efe85 */
[----:B------:R-:W-:Y:S02]  /*8240*/  FSEL R205, R52, -INF , !P1 ;  /* 0xff80000034cd7808 */ /* 0x000fe40004800000 */
[C---:B------:R-:W-:Y:S02]  /*8250*/  ISETP.GE.AND P5, PT, R3.reuse, R135, PT ;  /* 0x000000870300720c */ /* 0x040fe40003fa6270 */
[----:B------:R-:W-:-:S02]  /*8260*/  ISETP.GE.AND P1, PT, R3, R134, PT ;  /* 0x000000860300720c */ /* 0x000fc40003f26270 */
[--C-:B------:R-:W-:Y:S02]  /*8270*/  LOP3.LUT R3, R162, 0x28, R133.reuse, 0xfe, !PT ;  /* 0x00000028a2037812 */ /* 0x100fe400078efe85 */
[----:B------:R-:W-:Y:S02]  /*8280*/  FSEL R126, R54, -INF , !P0 ;  /* 0xff800000367e7808 */ /* 0x000fe40004000000 */
[----:B------:R-:W-:Y:S02]  /*8290*/  FSEL R125, R48, -INF , !P5 ;  /* 0xff800000307d7808 */ /* 0x000fe40006800000 */
[C---:B------:R-:W-:Y:S02]  /*82a0*/  ISETP.GE.AND P0, PT, R3.reuse, R135, PT ;  /* 0x000000870300720c */ /* 0x040fe40003f06270 */
[----:B------:R-:W-:Y:S02]  /*82b0*/  ISETP.GE.AND P5, PT, R3, R134, PT ;  /* 0x000000860300720c */ /* 0x000fe40003fa6270 */
[----:B------:R-:W-:-:S02]  /*82c0*/  LOP3.LUT R3, R162, 0x30, R133, 0xfe, !PT ;  /* 0x00000030a2037812 */ /* 0x000fc400078efe85 */
[----:B------:R-:W-:Y:S02]  /*82d0*/  FSEL R192, R50, -INF , !P1 ;  /* 0xff80000032c07808 */ /* 0x000fe40004800000 */
[----:B------:R-:W-:Y:S02]  /*82e0*/  FSEL R123, R44, -INF , !P0 ;  /* 0xff8000002c7b7808 */ /* 0x000fe40004000000 */
[C---:B------:R-:W-:Y:S02]  /*82f0*/  ISETP.GE.AND P1, PT, R3.reuse, R135, PT ;  /* 0x000000870300720c */ /* 0x040fe40003f26270 */
[----:B------:R-:W-:Y:S02]  /*8300*/  ISETP.GE.AND P0, PT, R3, R134, PT ;  /* 0x000000860300720c */ /* 0x000fe40003f06270 */
[----:B------:R-:W-:Y:S02]  /*8310*/  LOP3.LUT R3, R162, 0x38, R133, 0xfe, !PT ;  /* 0x00000038a2037812 */ /* 0x000fe400078efe85 */
[----:B------:R-:W-:-:S02]  /*8320*/  FSEL R122, R46, -INF , !P5 ;  /* 0xff8000002e7a7808 */ /* 0x000fc40006800000 */
[----:B------:R-:W-:Y:S02]  /*8330*/  FSEL R167, R40, -INF , !P1 ;  /* 0xff80000028a77808 */ /* 0x000fe40004800000 */
[C---:B------:R-:W-:Y:S02]  /*8340*/  ISETP.GE.AND P5, PT, R3.reuse, R135, PT ;  /* 0x000000870300720c */ /* 0x040fe40003fa6270 */
[----:B------:R-:W-:Y:S02]  /*8350*/  ISETP.GE.AND P1, PT, R3, R134, PT ;  /* 0x000000860300720c */ /* 0x000fe40003f26270 */
[----:B------:R-:W-:Y:S02]  /*8360*/  LOP3.LUT R3, R162, 0x40, R133, 0xfe, !PT ;  /* 0x00000040a2037812 */ /* 0x000fe400078efe85 */
[----:B------:R-:W-:Y:S02]  /*8370*/  FSEL R200, R42, -INF , !P0 ;  /* 0xff8000002ac87808 */ /* 0x000fe40004000000 */
[----:B------:R-:W-:-:S02]  /*8380*/  FSEL R165, R36, -INF , !P5 ;  /* 0xff80000024a57808 */ /* 0x000fc40006800000 */
[CC--:B------:R-:W-:Y:S02]  /*8390*/  ISETP.GE.AND P0, PT, R3.reuse, R135.reuse, PT ;  /* 0x000000870300720c */ /* 0x0c0fe40003f06270 */
[----:B------:R-:W-:Y:S02]  /*83a0*/  ISETP.GE.AND P5, PT, R3, R134, PT ;  /* 0x000000860300720c */ /* 0x000fe40003fa6270 */
[----:B------:R-:W-:Y:S02]  /*83b0*/  LOP3.LUT R3, R162, 0x48, R133, 0xfe, !PT ;  /* 0x00000048a2037812 */ /* 0x000fe400078efe85 */
[----:B------:R-:W-:Y:S02]  /*83c0*/  FSEL R166, R38, -INF , !P1 ;  /* 0xff80000026a67808 */ /* 0x000fe40004800000 */
[----:B------:R-:W-:Y:S02]  /*83d0*/  FSEL R147, R32, -INF , !P0 ;  /* 0xff80000020937808 */ /* 0x000fe40004000000 */
[----:B------:R-:W-:-:S02]  /*83e0*/  ISETP.GE.AND P1, PT, R3, R135, PT ;  /* 0x000000870300720c */ /* 0x000fc40003f26270 */
[-C--:B------:R-:W-:Y:S02]  /*83f0*/  ISETP.GE.AND P0, PT, R3, R134.reuse, PT ;  /* 0x000000860300720c */ /* 0x080fe40003f06270 */
[----:B------:R-:W-:Y:S02]  /*8400*/  LOP3.LUT R3, R162, 0x50, R133, 0xfe, !PT ;  /* 0x00000050a2037812 */ /* 0x000fe400078efe85 */
[----:B------:R-:W-:Y:S02]  /*8410*/  FSEL R148, R34, -INF , !P5 ;  /* 0xff80000022947808 */ /* 0x000fe40006800000 */
        /* <DEDUP_REMOVED lines=21> */
[C---:B------:R-:W-:Y:S02]  /*8570*/  ISETP.GE.AND P0, PT, R3.reuse, R135, PT ;  /* 0x000000870300720c */ /* 0x040fe40003f06270 */
[----:B------:R-:W-:Y:S02]  /*8580*/  ISETP.GE.AND P5, PT, R3, R134, PT ;  /* 0x000000860300720c */ /* 0x000fe40003fa6270 */
[C---:B------:R-:W-:Y:S02]  /*8590*/  LOP3.LUT R3, R162.reuse, 0x78, R133, 0xfe, !PT ;  /* 0x00000078a2037812 */ /* 0x040fe400078efe85 */
[----:B------:R-:W-:Y:S02]  /*85a0*/  LOP3.LUT R133, R162, R133, RZ, 0xfc, !PT ;  /* 0x00000085a2857212 */ /* 0x000fe400078efcff */
[----:B------:R-:W-:Y:S02]  /*85b0*/  FSEL R62, R14, -INF , !P1 ;  /* 0xff8000000e3e7808 */ /* 0x000fe40004800000 */
[----:B------:R-:W-:-:S02]  /*85c0*/  FSEL R149, R8, -INF , !P0 ;  /* 0xff80000008957808 */ /* 0x000fc40004000000 */
[CC--:B------:R-:W-:Y:S02]  /*85d0*/  ISETP.GE.AND P1, PT, R3.reuse, R135.reuse, PT ;  /* 0x000000870300720c */ /* 0x0c0fe40003f26270 */
[----:B------:R-:W-:Y:S02]  /*85e0*/  ISETP.GE.AND P0, PT, R3, R134, PT ;  /* 0x000000860300720c */ /* 0x000fe40003f06270 */
[----:B------:R-:W-:Y:S02]  /*85f0*/  IADD3 R3, R133, 0x1, RZ ;  /* 0x0000000185037810 */ /* 0x000fe40007ffe0ff */
[----:B------:R-:W-:Y:S02]  /*8600*/  FSEL R58, R10, -INF , !P5 ;  /* 0xff8000000a3a7808 */ /* 0x000fe40006800000 */
[----:B------:R-:W-:Y:S02]  /*8610*/  ISETP.GE.AND P5, PT, R3, R135, PT ;  /* 0x000000870300720c */ /* 0x000fe40003fa6270 */
[----:B------:R-:W-:-:S02]  /*8620*/  FSEL R151, R4, -INF , !P1 ;  /* 0xff80000004977808 */ /* 0x000fc40004800000 */
[----:B------:R-:W-:Y:S02]  /*8630*/  IADD3 R4, R133, 0x9, RZ ;  /* 0x0000000985047810 */ /* 0x000fe40007ffe0ff */
[-C--:B------:R-:W-:Y:S02]  /*8640*/  ISETP.GE.AND P1, PT, R3, R134.reuse, PT ;  /* 0x000000860300720c */ /* 0x080fe40003f26270 */
[----:B------:R-:W-:Y:S02]  /*8650*/  FSEL R60, R6, -INF , !P0 ;  /* 0xff800000063c7808 */ /* 0x000fe40004000000 */
[----:B------:R-:W-:Y:S02]  /*8660*/  FSEL R3, R65, -INF , !P5 ;  /* 0xff80000041037808 */ /* 0x000fe40006800000 */
[C---:B------:R-:W-:Y:S02]  /*8670*/  ISETP.GE.AND P0, PT, R4.reuse, R135, PT ;  /* 0x000000870400720c */ /* 0x040fe40003f06270 */
[----:B------:R-:W-:-:S02]  /*8680*/  ISETP.GE.AND P5, PT, R4, R134, PT ;  /* 0x000000860400720c */ /* 0x000fc40003fa6270 */
[----:B------:R-:W-:Y:S02]  /*8690*/  IADD3 R4, R133, 0x11, RZ ;  /* 0x0000001185047810 */ /* 0x000fe40007ffe0ff */
[----:B------:R-:W-:Y:S02]  /*86a0*/  FSEL R6, R67, -INF , !P1 ;  /* 0xff80000043067808 */ /* 0x000fe40004800000 */
[C---:B------:R-:W-:Y:S02]  /*86b0*/  ISETP.GE.AND P1, PT, R4.reuse, R135, PT ;  /* 0x000000870400720c */ /* 0x040fe40003f26270 */
[----:B------:R-:W-:Y:S02]  /*86c0*/  FSEL R65, R61, -INF , !P0 ;  /* 0xff8000003d417808 */ /* 0x000fe40004000000 */
[----:B------:R-:W-:Y:S02]  /*86d0*/  IADD3 R8, R133, 0x19, RZ ;  /* 0x0000001985087810 */ /* 0x000fe40007ffe0ff */
[----:B------:R-:W-:-:S02]  /*86e0*/  ISETP.GE.AND P0, PT, R4, R134, PT ;  /* 0x000000860400720c */ /* 0x000fc40003f06270 */
[----:B------:R-:W-:Y:S02]  /*86f0*/  FSEL R4, R63, -INF , !P5 ;  /* 0xff8000003f047808 */ /* 0x000fe40006800000 */
[----:B------:R-:W-:Y:S02]  /*8700*/  FSEL R63, R57, -INF , !P1 ;  /* 0xff800000393f7808 */ /* 0x000fe40004800000 */
[C---:B------:R-:W-:Y:S02]  /*8710*/  ISETP.GE.AND P5, PT, R8.reuse, R135, PT ;  /* 0x000000870800720c */ /* 0x040fe40003fa6270 */
[----:B------:R-:W-:Y:S02]  /*8720*/  ISETP.GE.AND P1, PT, R8, R134, PT ;  /* 0x000000860800720c */ /* 0x000fe40003f26270 */
[----:B------:R-:W-:Y:S02]  /*8730*/  IADD3 R8, R133, 0x21, RZ ;  /* 0x0000002185087810 */ /* 0x000fe40007ffe0ff */
[----:B------:R-:W-:-:S02]  /*8740*/  FSEL R216, R59, -INF , !P0 ;  /* 0xff8000003bd87808 */ /* 0x000fc40004000000 */
[----:B------:R-:W-:Y:S02]  /*8750*/  FSEL R57, R53, -INF , !P5 ;  /* 0xff80000035397808 */ /* 0x000fe40006800000 */
[C---:B------:R-:W-:Y:S02]  /*8760*/  ISETP.GE.AND P0, PT, R8.reuse, R135, PT ;  /* 0x000000870800720c */ /* 0x040fe40003f06270 */
[----:B------:R-:W-:Y:S02]  /*8770*/  ISETP.GE.AND P5, PT, R8, R134, PT ;  /* 0x000000860800720c */ /* 0x000fe40003fa6270 */
[----:B------:R-:W-:Y:S02]  /*8780*/  IADD3 R8, R133, 0x29, RZ ;  /* 0x0000002985087810 */ /* 0x000fe40007ffe0ff */
[----:B------:R-:W-:Y:S02]  /*8790*/  FSEL R214, R55, -INF , !P1 ;  /* 0xff80000037d67808 */ /* 0x000fe40004800000 */
[----:B------:R-:W-:-:S02]  /*87a0*/  FSEL R203, R49, -INF , !P0 ;  /* 0xff80000031cb7808 */ /* 0x000fc40004000000 */
[CC--:B------:R-:W-:Y:S02]  /*87b0*/  ISETP.GE.AND P1, PT, R8.reuse, R135.reuse, PT ;  /* 0x000000870800720c */ /* 0x0c0fe40003f26270 */
[----:B------:R-:W-:Y:S02]  /*87c0*/  ISETP.GE.AND P0, PT, R8, R134, PT ;  /* 0x000000860800720c */ /* 0x000fe40003f06270 */
[----:B------:R-:W-:Y:S02]  /*87d0*/  IADD3 R8, R133, 0x31, RZ ;  /* 0x0000003185087810 */ /* 0x000fe40007ffe0ff */
[----:B------:R-:W-:Y:S02]  /*87e0*/  FSEL R210, R51, -INF , !P5 ;  /* 0xff80000033d27808 */ /* 0x000fe40006800000 */
[----:B------:R-:W-:Y:S02]  /*87f0*/  FSEL R127, R45, -INF , !P1 ;  /* 0xff8000002d7f7808 */ /* 0x000fe40004800000 */
[----:B------:R-:W-:-:S02]  /*8800*/  ISETP.GE.AND P5, PT, R8, R135, PT ;  /* 0x000000870800720c */ /* 0x000fc40003fa6270 */
[-C--:B------:R-:W-:Y:S02]  /*8810*/  ISETP.GE.AND P1, PT, R8, R134.reuse, PT ;  /* 0x000000860800720c */ /* 0x080fe40003f26270 */
[----:B------:R-:W-:Y:S02]  /*8820*/  IADD3 R8, R133, 0x39, RZ ;  /* 0x0000003985087810 */ /* 0x000fe40007ffe0ff */
[----:B------:R-:W-:Y:S02]  /*8830*/  FSEL R202, R47, -INF , !P0 ;  /* 0xff8000002fca7808 */ /* 0x000fe40004000000 */
[----:B------:R-:W-:Y:S02]  /*8840*/  FSEL R199, R41, -INF , !P5 ;  /* 0xff80000029c77808 */ /* 0x000fe40006800000 */
[C---:B------:R-:W-:Y:S02]  /*8850*/  ISETP.GE.AND P0, PT, R8.reuse, R135, PT ;  /* 0x000000870800720c */ /* 0x040fe40003f06270 */
[----:B------:R-:W-:-:S02]  /*8860*/  ISETP.GE.AND P5, PT, R8, R134, PT ;  /* 0x000000860800720c */ /* 0x000fc40003fa6270 */
[----:B------:R-:W-:Y:S02]  /*8870*/  IADD3 R8, R133, 0x41, RZ ;  /* 0x0000004185087810 */ /* 0x000fe40007ffe0ff */
[----:B------:R-:W-:Y:S02]  /*8880*/  FSEL R206, R43, -INF , !P1 ;  /* 0xff8000002bce7808 */ /* 0x000fe40004800000 */
[----:B------:R-:W-:Y:S02]  /*8890*/  FSEL R187, R37, -INF , !P0 ;  /* 0xff80000025bb7808 */ /* 0x000fe40004000000 */
[C---:B------:R-:W-:Y:S02]  /*88a0*/  ISETP.GE.AND P1, PT, R8.reuse, R135, PT ;  /* 0x000000870800720c */ /* 0x040fe40003f26270 */
[----:B------:R-:W-:Y:S02]  /*88b0*/  ISETP.GE.AND P0, PT, R8, R134, PT ;  /* 0x000000860800720c */ /* 0x000fe40003f06270 */
[----:B------:R-:W-:-:S02]  /*88c0*/  IADD3 R8, R133, 0x49, RZ ;  /* 0x0000004985087810 */ /* 0x000fc40007ffe0ff */
        /* <DEDUP_REMOVED lines=26> */
[----:B------:R-:W-:Y:S02]  /*8a70*/  ISETP.GE.AND P0, PT, R8, R134, PT ;  /* 0x000000860800720c */ /* 0x000fe40003f06270 */
[----:B------:R-:W-:Y:S02]  /*8a80*/  FSEL R120, R19, -INF , !P1 ;  /* 0xff80000013787808 */ /* 0x000fe40004800000 */
[----:B------:R-:W-:Y:S02]  /*8a90*/  FSEL R61, R11, -INF , !P0 ;  /* 0xff8000000b3d7808 */ /* 0x000fe40004000000 */
[----:B------:R-:W-:-:S02]  /*8aa0*/  ISETP.GE.AND P0, PT, R128, 0x3, PT ;  /* 0x000000038000780c */ /* 0x000fc40003f06270 */
[-C--:B------:R-:W-:Y:S02]  /*8ab0*/  ISETP.GE.AND P1, PT, R8, R135.reuse, PT ;  /* 0x000000870800720c */ /* 0x080fe40003f26270 */
[----:B------:R-:W-:Y:S02]  /*8ac0*/  IADD3 R8, R133, 0x79, RZ ;  /* 0x0000007985087810 */ /* 0x000fe40007ffe0ff */
[----:B------:R-:W-:Y:S02]  /*8ad0*/  FSEL R119, R15, -INF , !P5 ;  /* 0xff8000000f777808 */ /* 0x000fe40006800000 */
[----:B------:R-:W-:Y:S02]  /*8ae0*/  FSEL R158, R9, -INF , !P1 ;  /* 0xff800000099e7808 */ /* 0x000fe40004800000 */
[-C--:B------:R-:W-:Y:S02]  /*8af0*/  ISETP.GE.AND P5, PT, R133, R135.reuse, PT ;  /* 0x000000878500720c */ /* 0x080fe40003fa6270 */
[----:B------:R-:W-:-:S02]  /*8b00*/  ISETP.GE.AND P1, PT, R8, R135, PT ;  /* 0x000000870800720c */ /* 0x000fc40003f26270 */
[----:B------:R-:W-:Y:S02]  /*8b10*/  FSEL R9, R64, -INF , !P5 ;  /* 0xff80000040097808 */ /* 0x000fe40006800000 */
[----:B------:R-:W-:Y:S02]  /*8b20*/  FSEL R161, R5, -INF , !P1 ;  /* 0xff80000005a17808 */ /* 0x000fe40004800000 */
[-C--:B------:R-:W-:Y:S02]  /*8b30*/  ISETP.GE.AND P5, PT, R133, R134.reuse, PT ;  /* 0x000000868500720c */ /* 0x080fe40003fa6270 */
[----:B------:R-:W-:Y:S02]  /*8b40*/  ISETP.GE.AND P1, PT, R8, R134, PT ;  /* 0x000000860800720c */ /* 0x000fe40003f26270 */
[----:B------:R-:W-:Y:S02]  /*8b50*/  FSEL R66, R66, -INF , !P5 ;  /* 0xff80000042427808 */ /* 0x000fe40006800000 */
[----:B------:R-:W-:Y:S01]  /*8b60*/  FSEL R118, R7, -INF , !P1 ;  /* 0xff80000007767808 */ /* 0x000fe20004800000 */
[----:B------:R-:W-:Y:S05]  /*8b70*/  @!P0 BRA `(.L_x_708) ;  /* 0x00000af000008947 */ /* 0x000fea0003800000 */
[----:B------:R-:W-:Y:S05]  /*8b80*/  @!P6 BRA `(.L_x_709) ;  /* 0x000003a00000e947 */ /* 0x000fea0003800000 */
[----:B------:R-:W1:Y:S01]  /*8b90*/  I2F.RP R7, R130 ;  /* 0x0000008200077306 */ /* 0x000e620000209400 */
[----:B------:R-:W-:Y:S01]  /*8ba0*/  IMAD.MOV.U32 R10, RZ, RZ, RZ ;  /* 0x000000ffff0a7224 */ /* 0x000fe200078e00ff */
[----:B------:R-:W-:-:S06]  /*8bb0*/  IABS R8, R162 ;  /* 0x000000a200087213 */ /* 0x000fcc0000000000 */
[----:B-1----:R-:W1:Y:S02]  /*8bc0*/  MUFU.RCP R11, R7 ;  /* 0x00000007000b7308 */ /* 0x002e640000001000 */
[----:B-1----:R-:W-:-:S06]  /*8bd0*/  IADD3 R11, R11, 0xffffffe, RZ ;  /* 0x0ffffffe0b0b7810 */ /* 0x002fcc0007ffe0ff */
[----:B------:R-:W1:Y:S02]  /*8be0*/  F2I.FTZ.U32.TRUNC.NTZ R11, R11 ;  /* 0x0000000b000b7305 */ /* 0x000e64000021f000 */
[----:B-1----:R-:W-:-:S04]  /*8bf0*/  IMAD.MOV R5, RZ, RZ, -R11 ;  /* 0x000000ffff057224 */ /* 0x002fc800078e0a0b */
[----:B------:R-:W-:-:S04]  /*8c00*/  IMAD R5, R5, R130, RZ ;  /* 0x0000008205057224 */ /* 0x000fc800078e02ff */
[----:B------:R-:W-:Y:S01]  /*8c10*/  IMAD.HI.U32 R5, R11, R5, R10 ;  /* 0x000000050b057227 */ /* 0x000fe200078e000a */
[C---:B------:R-:W-:Y:S02]  /*8c20*/  IADD3 R10, R162.reuse, -0x80, RZ ;  /* 0xffffff80a20a7810 */ /* 0x040fe40007ffe0ff */
[----:B------:R-:W-:Y:S02]  /*8c30*/  LOP3.LUT R162, R162, c[0x0][0x2d0], RZ, 0x3c, !PT ;  /* 0x0000b400a2a27a12 */ /* 0x000fe400078e3cff */
[----:B------:R-:W-:Y:S01]  /*8c40*/  IABS R7, R10 ;  /* 0x0000000a00077213 */ /* 0x000fe20000000000 */
[----:B------:R-:W-:Y:S01]  /*8c50*/  IMAD.HI.U32 R12, R5, R8, RZ ;  /* 0x00000008050c7227 */ /* 0x000fe200078e00ff */
[----:B------:R-:W-:-:S03]  /*8c60*/  LOP3.LUT R10, R10, c[0x0][0x2d0], RZ, 0x3c, !PT ;  /* 0x0000b4000a0a7a12 */ /* 0x000fc600078e3cff */
[----:B------:R-:W-:Y:S02]  /*8c70*/  IMAD.MOV R11, RZ, RZ, -R12 ;  /* 0x000000ffff0b7224 */ /* 0x000fe400078e0a0c */
[----:B------:R-:W-:-:S04]  /*8c80*/  IMAD.HI.U32 R5, R5, R7, RZ ;  /* 0x0000000705057227 */ /* 0x000fc800078e00ff */
[----:B------:R-:W-:Y:S01]  /*8c90*/  IMAD R11, R130, R11, R8 ;  /* 0x0000000b820b7224 */ /* 0x000fe200078e0208 */
[----:B------:R-:W-:-:S04]  /*8ca0*/  IADD3 R8, -R5, RZ, RZ ;  /* 0x000000ff05087210 */ /* 0x000fc80007ffe1ff */
[C---:B------:R-:W-:Y:S01]  /*8cb0*/  ISETP.GT.U32.AND P0, PT, R130.reuse, R11, PT ;  /* 0x0000000b8200720c */ /* 0x040fe20003f04070 */
[----:B------:R-:W-:Y:S01]  /*8cc0*/  IMAD R7, R130, R8, R7 ;  /* 0x0000000882077224 */ /* 0x000fe200078e0207 */
[----:B------:R-:W-:-:S04]  /*8cd0*/  LOP3.LUT R8, RZ, c[0x0][0x2d0], RZ, 0x33, !PT ;  /* 0x0000b400ff087a12 */ /* 0x000fc800078e33ff */
[----:B------:R-:W-:-:S07]  /*8ce0*/  ISETP.GT.U32.AND P1, PT, R130, R7, PT ;  /* 0x000000078200720c */ /* 0x000fce0003f24070 */
[----:B------:R-:W-:Y:S01]  /*8cf0*/  @!P0 IMAD.IADD R11, R11, 0x1, -R130 ;  /* 0x000000010b0b8824 */ /* 0x000fe200078e0a82 */
[----:B------:R-:W-:-:S04]  /*8d00*/  @!P0 IADD3 R12, R12, 0x1, RZ ;  /* 0x000000010c0c8810 */ /* 0x000fc80007ffe0ff */
[-C--:B------:R-:W-:Y:S01]  /*8d10*/  ISETP.GE.U32.AND P5, PT, R11, R130.reuse, PT ;  /* 0x000000820b00720c */ /* 0x080fe20003fa6070 */
[----:B------:R-:W-:Y:S01]  /*8d20*/  @!P1 IMAD.IADD R7, R7, 0x1, -R130 ;  /* 0x0000000107079824 */ /* 0x000fe200078e0a82 */
[----:B------:R-:W-:Y:S02]  /*8d30*/  @!P1 IADD3 R5, R5, 0x1, RZ ;  /* 0x0000000105059810 */ /* 0x000fe40007ffe0ff */
[----:B------:R-:W-:Y:S02]  /*8d40*/  ISETP.GE.AND P1, PT, R10, RZ, PT ;  /* 0x000000ff0a00720c */ /* 0x000fe40003f26270 */
[----:B------:R-:W-:-:S07]  /*8d50*/  ISETP.GE.U32.AND P0, PT, R7, R130, PT ;  /* 0x000000820700720c */ /* 0x000fce0003f06070 */
[----:B------:R-:W-:Y:S02]  /*8d60*/  @P5 IADD3 R12, R12, 0x1, RZ ;  /* 0x000000010c0c5810 */ /* 0x000fe40007ffe0ff */
[----:B------:R-:W-:-:S04]  /*8d70*/  ISETP.GE.AND P5, PT, R162, RZ, PT ;  /* 0x000000ffa200720c */ /* 0x000fc80003fa6270 */
[----:B------:R-:W-:Y:S02]  /*8d80*/  @P0 IADD3 R5, R5, 0x1, RZ ;  /* 0x0000000105050810 */ /* 0x000fe40007ffe0ff */
[----:B------:R-:W-:Y:S02]  /*8d90*/  ISETP.NE.AND P0, PT, RZ, c[0x0][0x2d0], PT ;  /* 0x0000b400ff007a0c */ /* 0x000fe40003f05270 */
[----:B------:R-:W-:-:S05]  /*8da0*/  MOV R7, R5 ;  /* 0x0000000500077202 */ /* 0x000fca0000000f00 */
        /* <DEDUP_REMOVED lines=24> */
.L_x_709:
[----:B------:R-:W-:-:S04]  /*8f30*/  LEA R129, -R129, RZ, 0x7 ;  /* 0x000000ff81817211 */ /* 0x000fc800078e39ff */
[----:B------:R-:W-:Y:S02]  /*8f40*/  SHF.R.S32.HI R12, RZ, 0x1f, R129 ;  /* 0x0000001fff0c7819 */ /* 0x000fe40000011481 */
.L_x_710:
[----:B------:R-:W-:Y:S01]  /*8f50*/  @!P3 IADD3 R8, P0, R132, R129, RZ ;  /* 0x000000818408b210 */ /* 0x000fe20007f1e0ff */
[----:B------:R1:W-:Y:S01]  /*8f60*/  @P4 STS [R181+0x3004], RZ ;  /* 0x003004ffb5004388 */ /* 0x0003e20000000800 */
[----:B------:R-:W-:Y:S01]  /*8f70*/  @!P4 LEA R16, P1, R129, R194, 0x1 ;  /* 0x000000c28110c211 */ /* 0x000fe200078208ff */
[----:B------:R-:W-:Y:S02]  /*8f80*/  BSSY B0, `(.L_x_711) ;  /* 0x000006b000007945 */ /* 0x000fe40003800000 */
[--C-:B------:R-:W-:Y:S01]  /*8f90*/  @!P3 IMAD.X R5, R131, 0x1, R12.reuse, P0 ;  /* 0x000000018305b824 */ /* 0x100fe200000e060c */
[C---:B------:R-:W-:Y:S01]  /*8fa0*/  @!P3 LEA R14, P0, R8.reuse, c[0x0][0x168], 0x1 ;  /* 0x00005a00080eba11 */ /* 0x040fe200078008ff */
[----:B------:R1:W-:Y:S01]  /*8fb0*/  @P4 STS.64 [R181+0x3008], RZ ;  /* 0x003008ffb5004388 */ /* 0x0003e20000000a00 */
[----:B------:R-:W-:Y:S02]  /*8fc0*/  @!P4 LEA.HI.X R17, R129, R193, R12, 0x1, P1 ;  /* 0x000000c18111c211 */ /* 0x000fe400008f0c0c */
[----:B------:R-:W-:Y:S01]  /*8fd0*/  @!P3 LEA.HI.X R15, R8, c[0x0][0x16c], R5, 0x1, P0 ;  /* 0x00005b00080fba11 */ /* 0x000fe200000f0c05 */
[----:B------:R1:W-:Y:S01]  /*8fe0*/  @P4 STS [R181+0x3000], RZ ;  /* 0x003000ffb5004388 */ /* 0x0003e20000000800 */
[----:B------:R-:W-:-:S02]  /*8ff0*/  @!P2 IADD3 R8, P0, R132, R129, RZ ;  /* 0x000000818408a210 */ /* 0x000fc40007f1e0ff */
[----:B------:R-:W-:Y:S01]  /*9000*/  @!P4 IADD3 R7, P1, R177, R129, RZ ;  /* 0x00000081b107c210 */ /* 0x000fe20007f3e0ff */
[----:B------:R-:W-:Y:S01]  /*9010*/  @!PT LDS RZ, [RZ] ;  /* 0x00000000fffff984 */ /* 0x000fe20000000800 */
[----:B------:R-:W-:Y:S01]  /*9020*/  @!PT LDS RZ, [RZ] ;  /* 0x00000000fffff984 */ /* 0x000fe20000000800 */
[----:B------:R-:W-:Y:S01]  /*9030*/  @!PT LDS RZ, [RZ] ;  /* 0x00000000fffff984 */ /* 0x000fe20000000800 */
[----:B------:R2:W-:Y:S02]  /*9040*/  @!P4 LDGSTS.E.BYPASS.LTC128B.128 [R181+0x3000], [R16.64] ;  /* 0x0300000010b5cfae */ /* 0x0005e4000b901d46 */
[--C-:B------:R-:W-:Y:S01]  /*9050*/  @!P2 IMAD.X R5, R131, 0x1, R12.reuse, P0 ;  /* 0x000000018305a824 */ /* 0x100fe200000e060c */
[C---:B------:R-:W-:Y:S01]  /*9060*/  @!P2 LEA R10, P0, R8.reuse, c[0x0][0x168], 0x1 ;  /* 0x00005a00080aaa11 */ /* 0x040fe200078008ff */
[----:B------:R1:W-:Y:S03]  /*9070*/  @P3 STS.128 [R181+0x5000], RZ ;  /* 0x005000ffb5003388 */ /* 0x0003e60000000c00 */
[----:B------:R-:W-:Y:S01]  /*9080*/  @!P2 LEA.HI.X R11, R8, c[0x0][0x16c], R5, 0x1, P0 ;  /* 0x00005b00080baa11 */ /* 0x000fe200000f0c05 */
[----:B------:R-:W-:Y:S01]  /*9090*/  @!P4 IMAD.X R8, R176, 0x1, R12, P1 ;  /* 0x00000001b008c824 */ /* 0x000fe200008e060c */
[C---:B------:R-:W-:Y:S01]  /*90a0*/  @!P4 LEA R18, P0, R7.reuse, R194, 0x1 ;  /* 0x000000c20712c211 */ /* 0x040fe200078008ff */
[----:B------:R-:W-:Y:S01]  /*90b0*/  @!PT LDS RZ, [RZ] ;  /* 0x00000000fffff984 */ /* 0x000fe20000000800 */
[----:B------:R-:W-:Y:S01]  /*90c0*/  @!PT LDS RZ, [RZ] ;  /* 0x00000000fffff984 */ /* 0x000fe20000000800 */
[----:B------:R-:W-:Y:S01]  /*90d0*/  @!PT LDS RZ, [RZ] ;  /* 0x00000000fffff984 */ /* 0x000fe20000000800 */
[----:B------:R3:W-:Y:S03]  /*90e0*/  @!P3 LDGSTS.E.BYPASS.LTC128B.128 [R181+0x5000], [R14.64+0x40] ;  /* 0x050000400eb5bfae */ /* 0x0007e6000b901d46 */
[----:B------:R-:W-:Y:S01]  /*90f0*/  @!P4 LEA.HI.X R19, R7, R193, R8, 0x1, P0 ;  /* 0x000000c10713c211 */ /* 0x000fe200000f0c08 */
[----:B------:R1:W-:Y:S01]  /*9100*/  @P2 STS.128 [R181+0x7000], RZ ;  /* 0x007000ffb5002388 */ /* 0x0003e20000000c00 */
[----:B------:R-:W-:-:S03]  /*9110*/  @!P3 IADD3 R8, P1, P0, R132, R129, R177 ;  /* 0x000000818408b210 */ /* 0x000fc6000783e0b1 */
[----:B------:R-:W-:Y:S01]  /*9120*/  @!PT LDS RZ, [RZ] ;  /* 0x00000000fffff984 */ /* 0x000fe20000000800 */
[----:B------:R-:W-:Y:S01]  /*9130*/  @!PT LDS RZ, [RZ] ;  /* 0x00000000fffff984 */ /* 0x000fe20000000800 */
[----:B------:R-:W-:Y:S01]  /*9140*/  @!PT LDS RZ, [RZ] ;  /* 0x00000000fffff984 */ /* 0x000fe20000000800 */
[----:B------:R4:W-:Y:S01]  /*9150*/  @!P2 LDGSTS.E.BYPASS.LTC128B.128 [R181+0x7000], [R10.64+0x80] ;  /* 0x070000800ab5afae */ /* 0x0009e2000b901d46 */
[----:B------:R-:W-:Y:S02]  /*9160*/  @!P3 IADD3.X R7, R131, R12, R176, P1, P0 ;  /* 0x0000000c8307b210 */ /* 0x000fe40000fe04b0 */
[----:B------:R-:W-:Y:S01]  /*9170*/  @!P2 IADD3 R5, P1, P0, R132, R129, R177 ;  /* 0x000000818405a210 */ /* 0x000fe2000783e0b1 */
[----:B------:R1:W-:Y:S04]  /*9180*/  @P4 STS.128 [R181+0x3800], RZ ;  /* 0x003800ffb5004388 */ /* 0x0003e80000000c00 */
[----:B------:R-:W-:Y:S01]  /*9190*/  @!PT LDS RZ, [RZ] ;  /* 0x00000000fffff984 */ /* 0x000fe20000000800 */
[----:B------:R-:W-:Y:S01]  /*91a0*/  @!PT LDS RZ, [RZ] ;  /* 0x00000000fffff984 */ /* 0x000fe20000000800 */
[----:B------:R-:W-:Y:S01]  /*91b0*/  @!PT LDS RZ, [RZ] ;  /* 0x00000000fffff984 */ /* 0x000fe20000000800 */
[----:B------:R5:W-:Y:S04]  /*91c0*/  @!P4 LDGSTS.E.BYPASS.LTC128B.128 [R181+0x3800], [R18.64] ;  /* 0x0380000012b5cfae */ /* 0x000be8000b901d46 */
[----:B------:R1:W-:Y:S01]  /*91d0*/  @P3 STS.128 [R181+0x5800], RZ ;  /* 0x005800ffb5003388 */ /* 0x0003e20000000c00 */
[----:B---3--:R-:W-:-:S04]  /*91e0*/  @!P3 LEA R14, P5, R8, c[0x0][0x168], 0x1 ;  /* 0x00005a00080eba11 */ /* 0x008fc800078a08ff */
[----:B------:R-:W-:Y:S02]  /*91f0*/  @!P3 LEA.HI.X R15, R8, c[0x0][0x16c], R7, 0x1, P5 ;  /* 0x00005b00080fba11 */ /* 0x000fe400028f0c07 */
[----:B------:R-:W-:Y:S02]  /*9200*/  @!P2 IADD3.X R8, R131, R12, R176, P1, P0 ;  /* 0x0000000c8308a210 */ /* 0x000fe40000fe04b0 */
[C---:B--2---:R-:W-:Y:S01]  /*9210*/  @!P2 LEA R16, P0, R5.reuse, c[0x0][0x168], 0x1 ;  /* 0x00005a000510aa11 */ /* 0x044fe200078008ff */
[----:B------:R-:W-:Y:S01]  /*9220*/  @!PT LDS RZ, [RZ] ;  /* 0x00000000fffff984 */ /* 0x000fe20000000800 */
[----:B------:R-:W-:Y:S01]  /*9230*/  @!PT LDS RZ, [RZ] ;  /* 0x00000000fffff984 */ /* 0x000fe20000000800 */
[----:B------:R-:W-:Y:S01]  /*9240*/  @!PT LDS RZ, [RZ] ;  /* 0x00000000fffff984 */ /* 0x000fe20000000800 */
[----:B------:R2:W-:Y:S03]  /*9250*/  @!P3 LDGSTS.E.BYPASS.LTC128B.128 [R181+0x5800], [R14.64+0x40] ;  /* 0x058000400eb5bfae */ /* 0x0005e6000b901d46 */
[----:B------:R-:W-:Y:S01]  /*9260*/  @!P2 LEA.HI.X R17, R5, c[0x0][0x16c], R8, 0x1, P0 ;  /* 0x00005b000511aa11 */ /* 0x000fe200000f0c08 */
[----:B------:R1:W-:Y:S01]  /*9270*/  @P2 STS.128 [R181+0x7800], RZ ;  /* 0x007800ffb5002388 */ /* 0x0003e20000000c00 */
[----:B------:R-:W-:-:S03]  /*9280*/  IADD3 R7, P1, P0, R177, R129, R177 ;  /* 0x00000081b1077210 */ /* 0x000fc6000783e0b1 */
[----:B------:R-:W-:Y:S01]  /*9290*/  @!PT LDS RZ, [RZ] ;  /* 0x00000000fffff984 */ /* 0x000fe20000000800 */
[----:B------:R-:W-:Y:S01]  /*92a0*/  @!PT LDS RZ, [RZ] ;  /* 0x00000000fffff984 */ /* 0x000fe20000000800 */
[----:B------:R-:W-:Y:S01]  /*92b0*/  @!PT LDS RZ, [RZ] ;  /* 0x00000000fffff984 */ /* 0x000fe20000000800 */
[----:B------:R3:W-:Y:S01]  /*92c0*/  @!P2 LDGSTS.E.BYPASS.LTC128B.128 [R181+0x7800], [R16.64+0x80] ;  /* 0x0780008010b5afae */ /* 0x0007e2000b901d46 */
[----:B----4-:R-:W-:Y:S02]  /*92d0*/  IADD3.X R10, R176, R12, R176, P1, P0 ;  /* 0x0000000cb00a7210 */ /* 0x010fe40000fe04b0 */
[C---:B-----5:R-:W-:Y:S01]  /*92e0*/  @!P4 LEA R18, P0, R7.reuse, R194, 0x1 ;  /* 0x000000c20712c211 */ /* 0x060fe200078008ff */
[----:B------:R1:W-:Y:S03]  /*92f0*/  @P4 STS.128 [R181+0x4000], RZ ;  /* 0x004000ffb5004388 */ /* 0x0003e60000000c00 */
[----:B------:R-:W-:Y:S02]  /*9300*/  @!P4 LEA.HI.X R19, R7, R193, R10, 0x1, P0 ;  /* 0x000000c10713c211 */ /* 0x000fe400000f0c0a */
[----:B------:R-:W-:-:S03]  /*9310*/  @!P3 IADD3 R8, P0, R132, R7, RZ ;  /* 0x000000078408b210 */ /* 0x000fc60007f1e0ff */
[----:B------:R-:W-:Y:S01]  /*9320*/  @!PT LDS RZ, [RZ] ;  /* 0x00000000fffff984 */ /* 0x000fe20000000800 */
[----:B------:R-:W-:Y:S01]  /*9330*/  @!PT LDS RZ, [RZ] ;  /* 0x00000000fffff984 */ /* 0x000fe20000000800 */
[----:B------:R-:W-:Y:S01]  /*9340*/  @!PT LDS RZ, [RZ] ;  /* 0x00000000fffff984 */ /* 0x000fe20000000800 */
[----:B------:R4:W-:Y:S02]  /*9350*/  @!P4 LDGSTS.E.BYPASS.LTC128B.128 [R181+0x4000], [R18.64] ;  /* 0x0400000012b5cfae */ /* 0x0009e4000b901d46 */
[----:B------:R-:W-:Y:S02]  /*9360*/  @!P3 IMAD.X R5, R131, 0x1, R10, P0 ;  /* 0x000000018305b824 */ /* 0x000fe400000e060a */
[----:B------:R1:W-:Y:S01]  /*9370*/  @P3 STS.128 [R181+0x6000], RZ ;  /* 0x006000ffb5003388 */ /* 0x0003e20000000c00 */
[----:B--2---:R-:W-:-:S04]  /*9380*/  @!P3 LEA R14, P0, R8, c[0x0][0x168], 0x1 ;  /* 0x00005a00080eba11 */ /* 0x004fc800078008ff */
[----:B------:R-:W-:Y:S02]  /*9390*/  @!P3 LEA.HI.X R15, R8, c[0x0][0x16c], R5, 0x1, P0 ;  /* 0x00005b00080fba11 */ /* 0x000fe400000f0c05 */
[----:B------:R-:W-:-:S03]  /*93a0*/  @!P2 IADD3 R8, P0, R132, R7, RZ ;  /* 0x000000078408a210 */ /* 0x000fc60007f1e0ff */
[----:B------:R-:W-:Y:S01]  /*93b0*/  @!PT LDS RZ, [RZ] ;  /* 0x00000000fffff984 */ /* 0x000fe20000000800 */
[----:B------:R-:W-:Y:S01]  /*93c0*/  @!PT LDS RZ, [RZ] ;  /* 0x00000000fffff984 */ /* 0x000fe20000000800 */
[----:B------:R-:W-:Y:S01]  /*93d0*/  @!PT LDS RZ, [RZ] ;  /* 0x00000000fffff984 */ /* 0x000fe20000000800 */
[----:B------:R1:W-:Y:S02]  /*93e0*/  @!P3 LDGSTS.E.BYPASS.LTC128B.128 [R181+0x6000], [R14.64+0x40] ;  /* 0x060000400eb5bfae */ /* 0x0003e4000b901d46 */
[----:B------:R-:W-:Y:S01]  /*93f0*/  @!P2 IMAD.X R5, R131, 0x1, R10, P0 ;  /* 0x000000018305a824 */ /* 0x000fe200000e060a */
[C---:B---3--:R-:W-:Y:S01]  /*9400*/  @!P2 LEA R16, P0, R8.reuse, c[0x0][0x168], 0x1 ;  /* 0x00005a000810aa11 */ /* 0x048fe200078008ff */
[----:B------:R1:W-:Y:S03]  /*9410*/  @P2 STS.128 [R181+0x8000], RZ ;  /* 0x008000ffb5002388 */ /* 0x0003e60000000c00 */
[----:B------:R-:W-:Y:S02]  /*9420*/  @!P2 LEA.HI.X R17, R8, c[0x0][0x16c], R5, 0x1, P0 ;  /* 0x00005b000811aa11 */ /* 0x000fe400000f0c05 */
[----:B------:R-:W-:-:S03]  /*9430*/  IADD3 R7, P0, R177, R7, RZ ;  /* 0x00000007b1077210 */ /* 0x000fc60007f1e0ff */
[----:B------:R-:W-:Y:S01]  /*9440*/  @!PT LDS RZ, [RZ] ;  /* 0x00000000fffff984 */ /* 0x000fe20000000800 */
[----:B------:R-:W-:Y:S01]  /*9450*/  @!PT LDS RZ, [RZ] ;  /* 0x00000000fffff984 */ /* 0x000fe20000000800 */
[----:B------:R-:W-:Y:S01]  /*9460*/  @!PT LDS RZ, [RZ] ;  /* 0x00000000fffff984 */ /* 0x000fe20000000800 */
[----:B------:R1:W-:Y:S02]  /*9470*/  @!P2 LDGSTS.E.BYPASS.LTC128B.128 [R181+0x8000], [R16.64+0x80] ;  /* 0x0800008010b5afae */ /* 0x0003e4000b901d46 */
[----:B------:R-:W-:Y:S01]  /*9480*/  IMAD.X R10, R176, 0x1, R10, P0 ;  /* 0x00000001b00a7824 */ /* 0x000fe200000e060a */
[----:B------:R-:W-:Y:S01]  /*9490*/  @!P3 IADD3 R8, P0, R132, R7, RZ ;  /* 0x000000078408b210 */ /* 0x000fe20007f1e0ff */
[----:B------:R1:W-:Y:S04]  /*94a0*/  @P4 STS.128 [R181+0x4800], RZ ;  /* 0x004800ffb5004388 */ /* 0x0003e80000000c00 */
[----:B------:R-:W-:Y:S01]  /*94b0*/  @!P3 IMAD.X R5, R131, 0x1, R10, P0 ;  /* 0x000000018305b824 */ /* 0x000fe200000e060a */
[----:B----4-:R-:W-:-:S04]  /*94c0*/  @!P3 LEA R18, P0, R8, c[0x0][0x168], 0x1 ;  /* 0x00005a000812ba11 */ /* 0x010fc800078008ff */
[----:B------:R-:W-:Y:S02]  /*94d0*/  @!P3 LEA.HI.X R19, R8, c[0x0][0x16c], R5, 0x1, P0 ;  /* 0x00005b000813ba11 */ /* 0x000fe400000f0c05 */
[----:B------:R-:W-:-:S04]  /*94e0*/  @!P4 LEA R20, P0, R7, R194, 0x1 ;  /* 0x000000c20714c211 */ /* 0x000fc800078008ff */
[----:B------:R-:W-:-:S05]  /*94f0*/  @!P4 LEA.HI.X R21, R7, R193, R10, 0x1, P0 ;  /* 0x000000c10715c211 */ /* 0x000fca00000f0c0a */
        /* <DEDUP_REMOVED lines=13> */
[----:B-1----:R-:W-:-:S04]  /*95d0*/  LEA R14, P0, R7, c[0x0][0x168], 0x1 ;  /* 0x00005a00070e7a11 */ /* 0x002fc800078008ff */
[----:B------:R-:W-:-:S05]  /*95e0*/  LEA.HI.X R15, R7, c[0x0][0x16c], R10, 0x1, P0 ;  /* 0x00005b00070f7a11 */ /* 0x000fca00000f0c0a */
[----:B------:R-:W-:Y:S01]  /*95f0*/  @!PT LDS RZ, [RZ] ;  /* 0x00000000fffff984 */ /* 0x000fe20000000800 */
[----:B------:R-:W-:Y:S01]  /*9600*/  @!PT LDS RZ, [RZ] ;  /* 0x00000000fffff984 */ /* 0x000fe20000000800 */
[----:B------:R-:W-:Y:S01]  /*9610*/  @!PT LDS RZ, [RZ] ;  /* 0x00000000fffff984 */ /* 0x000fe20000000800 */
[----:B------:R1:W-:Y:S04]  /*9620*/  LDGSTS.E.BYPASS.LTC128B.128 [R181+0x8800], [R14.64+0x80] ;  /* 0x088000800eb57fae */ /* 0x0003e8000b901d46 */
.L_x_712:
[----:B------:R-:W-:Y:S05]  /*9630*/  BSYNC B0 ;  /* 0x0000000000007941 */ /* 0x000fea0003800000 */
.L_x_711:
[----:B------:R-:W0:Y:S01]  /*9640*/  LDGDEPBAR ;  /* 0x00000000000079af */ /* 0x000e220000000000 */
[----:B------:R-:W-:-:S04]  /*9650*/  LEA R194, P0, R129, R194, 0x1 ;  /* 0x000000c281c27211 */ /* 0x000fc800078008ff */
[----:B------:R-:W-:Y:S02]  /*9660*/  LEA.HI.X R193, R129, R193, R12, 0x1, P0 ;  /* 0x000000c181c17211 */ /* 0x000fe400000f0c0c */
.L_x_708:
[----:B------:R-:W-:Y:S01]  /*9670*/  FMNMX.FTZ R8, R2, R9, !PT ;  /* 0x0000000902087209 */ /* 0x000fe20007810000 */
[----:B-1----:R-:W-:Y:S01]  /*9680*/  LDSM.16.MT88.4 R16, [R168+0x9000] ;  /* 0x00900000a810783b */ /* 0x002fe20000004200 */
[----:B------:R-:W-:Y:S02]  /*9690*/  FMNMX.FTZ R5, R0, R66, !PT ;  /* 0x0000004200057209 */ /* 0x000fe40007810000 */
[----:B------:R-:W-:Y:S01]  /*96a0*/  FMNMX.FTZ R8, R3, R8, !PT ;  /* 0x0000000803087209 */ /* 0x000fe20007810000 */
[----:B------:R-:W-:Y:S01]  /*96b0*/  LDSM.16.MT88.4 R24, [R170+0xb000] ;  /* 0x00b00000aa18783b */ /* 0x000fe20000004200 */
[----:B------:R-:W-:Y:S02]  /*96c0*/  FMNMX.FTZ R5, R6, R5, !PT ;  /* 0x0000000506057209 */ /* 0x000fe40007810000 */
[----:B------:R-:W-:Y:S01]  /*96d0*/  FMNMX.FTZ R8, R121, R8, !PT ;  /* 0x0000000879087209 */ /* 0x000fe20007810000 */
[----:B------:R-:W-:Y:S01]  /*96e0*/  LDSM.16.MT88.4 R32, [R168+0xb000] ;  /* 0x00b00000a820783b */ /* 0x000fe20000004200 */
[----:B------:R-:W-:-:S02]  /*96f0*/  FMNMX.FTZ R5, R124, R5, !PT ;  /* 0x000000057c057209 */ /* 0x000fc40007810000 */
[----:B------:R-:W-:Y:S01]  /*9700*/  FMNMX.FTZ R8, R65, R8, !PT ;  /* 0x0000000841087209 */ /* 0x000fe20007810000 */
[----:B------:R-:W-:Y:S01]  /*9710*/  LDSM.16.MT88.4 R40, [R170+0xd000] ;  /* 0x00d00000aa28783b */ /* 0x000fe20000004200 */
[----:B------:R-:W-:Y:S02]  /*9720*/  FMNMX.FTZ R5, R4, R5, !PT ;  /* 0x0000000504057209 */ /* 0x000fe40007810000 */
[----:B------:R-:W-:Y:S01]  /*9730*/  FMNMX.FTZ R8, R117, R8, !PT ;  /* 0x0000000875087209 */ /* 0x000fe20007810000 */
[----:B------:R-:W-:Y:S01]  /*9740*/  LDSM.16.MT88.4 R52, [R168+0xd000] ;  /* 0x00d00000a834783b */ /* 0x000fe20000004200 */
[----:B------:R-:W-:Y:S02]  /*9750*/  FMNMX.FTZ R5, R212, R5, !PT ;  /* 0x00000005d4057209 */ /* 0x000fe40007810000 */
[----:B------:R-:W-:Y:S02]  /*9760*/  FMNMX.FTZ R8, R63, R8, !PT ;  /* 0x000000083f087209 */ /* 0x000fe40007810000 */
[----:B------:R-:W-:-:S02]  /*9770*/  FMNMX.FTZ R5, R216, R5, !PT ;  /* 0x00000005d8057209 */ /* 0x000fc40007810000 */
[----:B------:R-:W-:Y:S02]  /*9780*/  FMNMX.FTZ R8, R205, R8, !PT ;  /* 0x00000008cd087209 */ /* 0x000fe40007810000 */
[----:B------:R-:W-:Y:S02]  /*9790*/  FMNMX.FTZ R5, R126, R5, !PT ;  /* 0x000000057e057209 */ /* 0x000fe40007810000 */
[----:B------:R-:W-:Y:S02]  /*97a0*/  FMNMX.FTZ R8, R57, R8, !PT ;  /* 0x0000000839087209 */ /* 0x000fe40007810000 */
        /* <DEDUP_REMOVED lines=37> */
[----:B------:R-:W-:-:S04]  /*9a00*/  FMNMX.FTZ R8, R145, R8, !PT ;  /* 0x0000000891087209 */ /* 0x000fc80007810000 */
[----:B------:R-:W-:-:S04]  /*9a10*/  FMNMX.FTZ R8, R157, R8, !PT ;  /* 0x000000089d087209 */ /* 0x000fc80007810000 */
[----:B------:R-:W-:Y:S02]  /*9a20*/  FMNMX.FTZ R7, R149, R8, !PT ;  /* 0x0000000895077209 */ /* 0x000fe40007810000 */
[----:B------:R-:W-:Y:S02]  /*9a30*/  FMNMX.FTZ R8, R62, R5, !PT ;  /* 0x000000053e087209 */ /* 0x000fe40007810000 */
[----:B------:R-:W-:Y:S02]  /*9a40*/  FMNMX.FTZ R10, R158, R7, !PT ;  /* 0x000000079e0a7209 */ /* 0x000fe40007810000 */
[----:B------:R-:W-:Y:S02]  /*9a50*/  FMNMX.FTZ R5, R119, R8, !PT ;  /* 0x0000000877057209 */ /* 0x000fe40007810000 */
[----:B------:R-:W-:Y:S02]  /*9a60*/  FMNMX.FTZ R10, R151, R10, !PT ;  /* 0x0000000a970a7209 */ /* 0x000fe40007810000 */
[----:B------:R-:W-:-:S02]  /*9a70*/  FMNMX.FTZ R8, R58, R5, !PT ;  /* 0x000000053a087209 */ /* 0x000fc40007810000 */
[----:B------:R-:W-:Y:S02]  /*9a80*/  FMNMX.FTZ R10, R161, R10, !PT ;  /* 0x0000000aa10a7209 */ /* 0x000fe40007810000 */
[----:B------:R-:W-:-:S03]  /*9a90*/  FMNMX.FTZ R11, R61, R8, !PT ;  /* 0x000000083d0b7209 */ /* 0x000fc60007810000 */
[----:B------:R-:W1:Y:S01]  /*9aa0*/  SHFL.BFLY PT, R7, R10, 0x2, 0x1f ;  /* 0x0c401f000a077f89 */ /* 0x000e6200000e0000 */
[----:B------:R-:W-:-:S04]  /*9ab0*/  FMNMX.FTZ R11, R60, R11, !PT ;  /* 0x0000000b3c0b7209 */ /* 0x000fc80007810000 */
[----:B------:R-:W-:-:S05]  /*9ac0*/  FMNMX.FTZ R11, R118, R11, !PT ;  /* 0x0000000b760b7209 */ /* 0x000fca0007810000 */
[----:B------:R-:W2:Y:S01]  /*9ad0*/  SHFL.BFLY PT, R8, R11, 0x2, 0x1f ;  /* 0x0c401f000b087f89 */ /* 0x000ea200000e0000 */
[----:B-1----:R-:W-:-:S05]  /*9ae0*/  FMNMX.FTZ R7, R10, R7, !PT ;  /* 0x000000070a077209 */ /* 0x002fca0007810000 */
[----:B------:R-:W1:Y:S01]  /*9af0*/  SHFL.BFLY PT, R56, R7, 0x1, 0x1f ;  /* 0x0c201f0007387f89 */ /* 0x000e6200000e0000 */
[----:B--2---:R-:W-:-:S05]  /*9b00*/  FMNMX.FTZ R8, R11, R8, !PT ;  /* 0x000000080b087209 */ /* 0x004fca0007810000 */
[----:B------:R-:W2:Y:S01]  /*9b10*/  SHFL.BFLY PT, R5, R8, 0x1, 0x1f ;  /* 0x0c201f0008057f89 */ /* 0x000ea200000e0000 */
[----:B-1----:R-:W-:-:S04]  /*9b20*/  FMNMX.FTZ R56, R7, R56, !PT ;  /* 0x0000003807387209 */ /* 0x002fc80007810000 */
[C---:B------:R-:W-:Y:S01]  /*9b30*/  FSETP.NEU.FTZ.AND P1, PT, R56.reuse, -INF , PT ;  /* 0xff8000003800780b */ /* 0x040fe20003f3d000 */
[----:B------:R-:W-:-:S05]  /*9b40*/  FMUL.FTZ R162, R56, c[0x0][0x23c] ;  /* 0x00008f0038a27a20 */ /* 0x000fca0000410000 */
[----:B------:R-:W-:-:S05]  /*9b50*/  FSEL R162, R162, RZ, P1 ;  /* 0x000000ffa2a27208 */ /* 0x000fca0000800000 */
[--C-:B------:R-:W-:Y:S01]  /*9b60*/  FFMA.FTZ R137, R3, c[0x0][0x23c], -R162.reuse ;  /* 0x00008f0003897a23 */ /* 0x100fe200000108a2 */
[----:B--2---:R-:W-:Y:S01]  /*9b70*/  FMNMX.FTZ R3, R8, R5, !PT ;  /* 0x0000000508037209 */ /* 0x004fe20007810000 */
[--C-:B------:R-:W-:Y:S01]  /*9b80*/  FFMA.FTZ R208, R9, c[0x0][0x23c], -R162.reuse ;  /* 0x00008f0009d07a23 */ /* 0x100fe200000108a2 */
[----:B------:R-:W-:Y:S01]  /*9b90*/  FSEL R5, R56, RZ, P1 ;  /* 0x000000ff38057208 */ /* 0x000fe20000800000 */
[--C-:B------:R-:W-:Y:S01]  /*9ba0*/  FFMA.FTZ R136, R121, c[0x0][0x23c], -R162.reuse ;  /* 0x00008f0079887a23 */ /* 0x100fe200000108a2 */
[C---:B------:R-:W-:Y:S01]  /*9bb0*/  FSETP.NEU.FTZ.AND P0, PT, R3.reuse, -INF , PT ;  /* 0xff8000000300780b */ /* 0x040fe20003f1d000 */
[C---:B------:R-:W-:Y:S01]  /*9bc0*/  FMUL.FTZ R121, R3.reuse, c[0x0][0x23c] ;  /* 0x00008f0003797a20 */ /* 0x040fe20000410000 */
[----:B------:R-:W1:Y:S01]  /*9bd0*/  LDSM.16.MT88.4 R8, [R170+0x9000] ;  /* 0x00900000aa08783b */ /* 0x000e620000004200 */
[----:B------:R-:W-:Y:S01]  /*9be0*/  FADD.FTZ R5, R2, -R5 ;  /* 0x8000000502057221 */ /* 0x000fe20000010000 */
[----:B------:R-:W-:Y:S01]  /*9bf0*/  FSEL R7, R3, RZ, P0 ;  /* 0x000000ff03077208 */ /* 0x000fe20000000000 */
[----:B------:R-:W-:Y:S01]  /*9c00*/  FFMA.FTZ R131, R65, c[0x0][0x23c], -R162 ;  /* 0x00008f0041837a23 */ /* 0x000fe200000108a2 */
[----:B------:R-:W-:Y:S01]  /*9c10*/  FSEL R121, R121, RZ, P0 ;  /* 0x000000ff79797208 */ /* 0x000fe20000000000 */
[----:B------:R-:W-:Y:S01]  /*9c20*/  FMUL.FTZ R201, R5, c[0x0][0x23c] ;  /* 0x00008f0005c97a20 */ /* 0x000fe20000410000 */
[----:B------:R-:W-:Y:S01]  /*9c30*/  MUFU.EX2 R208, R208 ;  /* 0x000000d000d07308 */ /* 0x000fe20000000800 */
[----:B------:R-:W-:-:S02]  /*9c40*/  FADD.FTZ R7, R0, -R7 ;  /* 0x8000000700077221 */ /* 0x000fc40000010000 */
[--C-:B------:R-:W-:Y:S02]  /*9c50*/  FFMA.FTZ R133, R124, c[0x0][0x23c], -R121.reuse ;  /* 0x00008f007c857a23 */ /* 0x100fe40000010879 */
[--C-:B------:R-:W-:Y:S02]  /*9c60*/  FFMA.FTZ R163, R66, c[0x0][0x23c], -R121.reuse ;  /* 0x00008f0042a37a23 */ /* 0x100fe40000010879 */
[--C-:B------:R-:W-:Y:S01]  /*9c70*/  FFMA.FTZ R135, R6, c[0x0][0x23c], -R121.reuse ;  /* 0x00008f0006877a23 */ /* 0x100fe20000010879 */
[----:B------:R-:W2:Y:S01]  /*9c80*/  MUFU.EX2 R137, R137 ;  /* 0x0000008900897308 */ /* 0x000ea20000000800 */
[----:B------:R-:W-:Y:S01]  /*9c90*/  FMUL.FTZ R164, R7, c[0x0][0x23c] ;  /* 0x00008f0007a47a20 */ /* 0x000fe20000410000 */
[----:B------:R-:W-:Y:S01]  /*9ca0*/  LDSM.16.MT88.4 R64, [R168+0x9400] ;  /* 0x00940000a840783b */ /* 0x000fe20000004200 */
[----:B------:R-:W-:Y:S02]  /*9cb0*/  FFMA.FTZ R124, R4, c[0x0][0x23c], -R121 ;  /* 0x00008f00047c7a23 */ /* 0x000fe40000010879 */
[----:B------:R-:W-:-:S02]  /*9cc0*/  FFMA.FTZ R134, R117, c[0x0][0x23c], -R162 ;  /* 0x00008f0075867a23 */ /* 0x000fc400000108a2 */
[--C-:B------:R-:W-:Y:S01]  /*9cd0*/  FFMA.FTZ R117, R63, c[0x0][0x23c], -R162.reuse ;  /* 0x00008f003f757a23 */ /* 0x100fe200000108a2 */
[----:B------:R-:W-:Y:S01]  /*9ce0*/  MUFU.EX2 R136, R136 ;  /* 0x0000008800887308 */ /* 0x000fe20000000800 */
[--C-:B------:R-:W-:Y:S02]  /*9cf0*/  FFMA.FTZ R2, R57, c[0x0][0x23c], -R162.reuse ;  /* 0x00008f0039027a23 */ /* 0x100fe400000108a2 */
[----:B------:R-:W-:Y:S02]  /*9d00*/  FFMA.FTZ R59, R205, c[0x0][0x23c], -R162 ;  /* 0x00008f00cd3b7a23 */ /* 0x000fe400000108a2 */
[--C-:B------:R-:W-:Y:S02]  /*9d10*/  FFMA.FTZ R132, R212, c[0x0][0x23c], -R121.reuse ;  /* 0x00008f00d4847a23 */ /* 0x100fe40000010879 */
[--C-:B------:R-:W-:Y:S01]  /*9d20*/  FFMA.FTZ R63, R216, c[0x0][0x23c], -R121.reuse ;  /* 0x00008f00d83f7a23 */ /* 0x100fe20000010879 */
[----:B------:R-:W3:Y:S01]  /*9d30*/  MUFU.EX2 R131, R131 ;  /* 0x0000008300837308 */ /* 0x000ee20000000800 */
[----:B--2---:R-:W-:Y:S01]  /*9d40*/  F2FP.PACK_AB R48, R137, R208 ;  /* 0x000000d08930723e */ /* 0x004fe200000000ff */
[----:B------:R-:W-:-:S02]  /*9d50*/  FFMA.FTZ R57, R126, c[0x0][0x23c], -R121 ;  /* 0x00008f007e397a23 */ /* 0x000fc40000010879 */
[--C-:B------:R-:W-:Y:S02]  /*9d60*/  FFMA.FTZ R0, R214, c[0x0][0x23c], -R121.reuse ;  /* 0x00008f00d6007a23 */ /* 0x100fe40000010879 */
[--C-:B------:R-:W-:Y:S02]  /*9d70*/  FFMA.FTZ R129, R125, c[0x0][0x23c], -R162.reuse ;  /* 0x00008f007d817a23 */ /* 0x100fe400000108a2 */
[----:B------:R-:W-:Y:S01]  /*9d80*/  MUFU.EX2 R163, R163 ;  /* 0x000000a300a37308 */ /* 0x000fe20000000800 */
[--C-:B------:R-:W-:Y:S02]  /*9d90*/  FFMA.FTZ R126, R123, c[0x0][0x23c], -R162.reuse ;  /* 0x00008f007b7e7a23 */ /* 0x100fe400000108a2 */
[--C-:B------:R-:W-:Y:S02]  /*9da0*/  FFMA.FTZ R125, R127, c[0x0][0x23c], -R162.reuse ;  /* 0x00008f007f7d7a23 */ /* 0x100fe400000108a2 */
[--C-:B------:R-:W-:Y:S02]  /*9db0*/  FFMA.FTZ R123, R122, c[0x0][0x23c], -R121.reuse ;  /* 0x00008f007a7b7a23 */ /* 0x100fe40000010879 */
[----:B------:R-:W-:Y:S01]  /*9dc0*/  FFMA.FTZ R128, R203, c[0x0][0x23c], -R162 ;  /* 0x00008f00cb807a23 */ /* 0x000fe200000108a2 */
[----:B------:R-:W2:Y:S01]  /*9dd0*/  MUFU.EX2 R135, R135 ;  /* 0x0000008700877308 */ /* 0x000ea20000000800 */
[----:B---3--:R-:W-:Y:S01]  /*9de0*/  F2FP.PACK_AB R50, R131, R136 ;  /* 0x000000888332723e */ /* 0x008fe200000000ff */
[----:B------:R-:W-:-:S02]  /*9df0*/  FFMA.FTZ R130, R192, c[0x0][0x23c], -R121 ;  /* 0x00008f00c0827a23 */ /* 0x000fc40000010879 */
[--C-:B------:R-:W-:Y:S02]  /*9e00*/  FFMA.FTZ R127, R210, c[0x0][0x23c], -R121.reuse ;  /* 0x00008f00d27f7a23 */ /* 0x100fe40000010879 */
[--C-:B------:R-:W-:Y:S02]  /*9e10*/  FFMA.FTZ R122, R202, c[0x0][0x23c], -R121.reuse ;  /* 0x00008f00ca7a7a23 */ /* 0x100fe40000010879 */
[----:B------:R-:W3:Y:S01]  /*9e20*/  MUFU.EX2 R201, R201 ;  /* 0x000000c900c97308 */ /* 0x000ee20000000800 */
[--C-:B------:R-:W-:Y:S02]  /*9e30*/  FFMA.FTZ R202, R167, c[0x0][0x23c], -R162.reuse ;  /* 0x00008f00a7ca7a23 */ /* 0x100fe400000108a2 */
[--C-:B------:R-:W-:Y:S02]  /*9e40*/  FFMA.FTZ R192, R165, c[0x0][0x23c], -R162.reuse ;  /* 0x00008f00a5c07a23 */ /* 0x100fe400000108a2 */
[--C-:B------:R-:W-:Y:S02]  /*9e50*/  FFMA.FTZ R167, R187, c[0x0][0x23c], -R162.reuse ;  /* 0x00008f00bba77a23 */ /* 0x100fe400000108a2 */
[----:B------:R-:W-:Y:S01]  /*9e60*/  FFMA.FTZ R199, R199, c[0x0][0x23c], -R162 ;  /* 0x00008f00c7c77a23 */ /* 0x000fe200000108a2 */
[----:B------:R-:W4:Y:S01]  /*9e70*/  MUFU.EX2 R164, R164 ;  /* 0x000000a400a47308 */ /* 0x000f220000000800 */
[----:B--2---:R-:W-:Y:S01]  /*9e80*/  F2FP.PACK_AB R49, R135, R163 ;  /* 0x000000a38731723e */ /* 0x004fe200000000ff */
[----:B------:R-:W-:-:S02]  /*9e90*/  FFMA.FTZ R200, R200, c[0x0][0x23c], -R121 ;  /* 0x00008f00c8c87a23 */ /* 0x000fc40000010879 */
[--C-:B------:R-:W-:Y:S02]  /*9ea0*/  FFMA.FTZ R187, R206, c[0x0][0x23c], -R121.reuse ;  /* 0x00008f00cebb7a23 */ /* 0x100fe40000010879 */
[----:B------:R-:W-:Y:S02]  /*9eb0*/  FFMA.FTZ R166, R166, c[0x0][0x23c], -R121 ;  /* 0x00008f00a6a67a23 */ /* 0x000fe40000010879 */
[----:B------:R-:W-:Y:S01]  /*9ec0*/  MUFU.EX2 R133, R133 ;  /* 0x0000008500857308 */ /* 0x000fe20000000800 */
[-C--:B---3--:R-:W-:Y:S02]  /*9ed0*/  FMUL.FTZ R4, R112, R201.reuse ;  /* 0x000000c970047220 */ /* 0x088fe40000410000 */
[-C--:B------:R-:W-:Y:S02]  /*9ee0*/  FMUL.FTZ R5, R113, R201.reuse ;  /* 0x000000c971057220 */ /* 0x080fe40000410000 */
[-C--:B------:R-:W-:Y:S02]  /*9ef0*/  FMUL.FTZ R68, R68, R201.reuse ;  /* 0x000000c944447220 */ /* 0x080fe40000410000 */
[----:B------:R-:W-:Y:S01]  /*9f00*/  FMUL.FTZ R69, R69, R201 ;  /* 0x000000c945457220 */ /* 0x000fe20000410000 */
[----:B------:R-:W2:Y:S01]  /*9f10*/  MUFU.EX2 R124, R124 ;  /* 0x0000007c007c7308 */ /* 0x000ea20000000800 */
[----:B----4-:R-:W-:-:S02]  /*9f20*/  FMUL.FTZ R6, R114, R164 ;  /* 0x000000a472067220 */ /* 0x010fc40000410000 */
[-C--:B------:R-:W-:Y:S02]  /*9f30*/  FMUL.FTZ R7, R115, R164.reuse ;  /* 0x000000a473077220 */ /* 0x080fe40000410000 */
[-C--:B------:R-:W-:Y:S02]  /*9f40*/  FMUL.FTZ R70, R70, R164.reuse ;  /* 0x000000a446467220 */ /* 0x080fe40000410000 */
[-C--:B------:R-:W-:Y:S01]  /*9f50*/  FMUL.FTZ R71, R71, R164.reuse ;  /* 0x000000a447477220 */ /* 0x080fe20000410000 */
[----:B------:R-:W-:Y:S01]  /*9f60*/  MUFU.EX2 R134, R134 ;  /* 0x0000008600867308 */ /* 0x000fe20000000800 */
[-C--:B------:R-:W-:Y:S02]  /*9f70*/  FMUL.FTZ R12, R72, R201.reuse ;  /* 0x000000c9480c7220 */ /* 0x080fe40000410000 */
[----:B------:R-:W-:Y:S02]  /*9f80*/  FMUL.FTZ R13, R73, R201 ;  /* 0x000000c9490d7220 */ /* 0x000fe40000410000 */
[----:B------:R-:W-:-:S02]  /*9f90*/  FMUL.FTZ R14, R74, R164 ;  /* 0x000000a44a0e7220 */ /* 0x000fc40000410000 */
[-C--:B------:R-:W-:Y:S01]  /*9fa0*/  FMUL.FTZ R15, R75, R164.reuse ;  /* 0x000000a44b0f7220 */ /* 0x080fe20000410000 */
[----:B--2---:R-:W-:Y:S01]  /*9fb0*/  F2FP.PACK_AB R51, R124, R133 ;  /* 0x000000857c33723e */ /* 0x004fe200000000ff */
[----:B------:R-:W-:Y:S01]  /*9fc0*/  LDSM.16.MT88.4 R72, [R170+0xb400] ;  /* 0x00b40000aa48783b */ /* 0x000fe20000004200 */
[-C--:B------:R-:W-:Y:S01]  /*9fd0*/  FMUL.FTZ R20, R80, R201.reuse ;  /* 0x000000c950147220 */ /* 0x080fe20000410000 */
[----:B------:R-:W2:Y:S01]  /*9fe0*/  MUFU.EX2 R117, R117 ;  /* 0x0000007500757308 */ /* 0x000ea20000000800 */
[-C--:B------:R-:W-:Y:S02]  /*9ff0*/  FMUL.FTZ R21, R81, R201.reuse ;  /* 0x000000c951157220 */ /* 0x080fe40000410000 */
[-C--:B------:R-:W-:Y:S01]  /*a000*/  FMUL.FTZ R22, R82, R164.reuse ;  /* 0x000000a452167220 */ /* 0x080fe20000410000 */
[----:B-1----:R-:W-:Y:S01]  /*a010*/  HMMA.16816.F32 R4, R48, R8, R4 ;  /* 0x000000083004723c */ /* 0x002fe20000001804 */
[----:B------:R-:W-:Y:S02]  /*a020*/  FMUL.FTZ R23, R83, R164 ;  /* 0x000000a453177220 */ /* 0x000fe40000410000 */
[-C--:B------:R-:W-:Y:S01]  /*a030*/  FMUL.FTZ R76, R76, R201.reuse ;  /* 0x000000c94c4c7220 */ /* 0x080fe20000410000 */
[----:B------:R-:W-:Y:S01]  /*a040*/  MUFU.EX2 R59, R59 ;  /* 0x0000003b003b7308 */ /* 0x000fe20000000800 */
[----:B------:R-:W-:-:S02]  /*a050*/  FMUL.FTZ R77, R77, R201 ;  /* 0x000000c94d4d7220 */ /* 0x000fc40000410000 */
[-C--:B------:R-:W-:Y:S01]  /*a060*/  FMUL.FTZ R78, R78, R164.reuse ;  /* 0x000000a44e4e7220 */ /* 0x080fe20000410000 */
[C---:B------:R-:W-:Y:S01]  /*a070*/  HMMA.16816.F32 R8, R48.reuse, R10, R68 ;  /* 0x0000000a3008723c */ /* 0x040fe20000001844 */
[----:B------:R-:W1:Y:S01]  /*a080*/  LDSM.16.MT88.4 R68, [R170+0x9400] ;  /* 0x00940000aa44783b */ /* 0x000e620000004200 */
[-C--:B------:R-:W-:Y:S02]  /*a090*/  FMUL.FTZ R79, R79, R164.reuse ;  /* 0x000000a44f4f7220 */ /* 0x080fe40000410000 */
[-C--:B------:R-:W-:Y:S01]  /*a0a0*/  FMUL.FTZ R84, R84, R201.reuse ;  /* 0x000000c954547220 */ /* 0x080fe20000410000 */
[----:B------:R-:W-:Y:S01]  /*a0b0*/  MUFU.EX2 R2, R2 ;  /* 0x0000000200027308 */ /* 0x000fe20000000800 */
[----:B------:R-:W-:Y:S02]  /*a0c0*/  FMUL.FTZ R85, R85, R201 ;  /* 0x000000c955557220 */ /* 0x000fe40000410000 */
[-C--:B------:R-:W-:Y:S01]  /*a0d0*/  FMUL.FTZ R86, R86, R164.reuse ;  /* 0x000000a456567220 */ /* 0x080fe20000410000 */
[----:B------:R-:W-:Y:S01]  /*a0e0*/  HMMA.16816.F32 R12, R48, R16, R12 ;  /* 0x00000010300c723c */ /* 0x000fe2000000180c */
[----:B------:R-:W-:-:S02]  /*a0f0*/  FMUL.FTZ R87, R87, R164 ;  /* 0x000000a457577220 */ /* 0x000fc40000410000 */
[-C--:B------:R-:W-:Y:S01]  /*a100*/  FMUL.FTZ R28, R88, R201.reuse ;  /* 0x000000c9581c7220 */ /* 0x080fe20000410000 */
[----:B------:R-:W-:Y:S01]  /*a110*/  MUFU.EX2 R132, R132 ;  /* 0x0000008400847308 */ /* 0x000fe20000000800 */
[-C--:B------:R-:W-:Y:S02]  /*a120*/  FMUL.FTZ R29, R89, R201.reuse ;  /* 0x000000c9591d7220 */ /* 0x080fe40000410000 */
[-C--:B------:R-:W-:Y:S01]  /*a130*/  FMUL.FTZ R30, R90, R164.reuse ;  /* 0x000000a45a1e7220 */ /* 0x080fe20000410000 */
[----:B------:R-:W-:Y:S01]  /*a140*/  HMMA.16816.F32 R20, R48, R24, R20 ;  /* 0x000000183014723c */ /* 0x000fe20000001814 */
[----:B------:R-:W-:Y:S02]  /*a150*/  FMUL.FTZ R31, R91, R164 ;  /* 0x000000a45b1f7220 */ /* 0x000fe40000410000 */
[-C--:B------:R-:W-:Y:S01]  /*a160*/  FMUL.FTZ R36, R96, R201.reuse ;  /* 0x000000c960247220 */ /* 0x080fe20000410000 */
[----:B------:R-:W3:Y:S01]  /*a170*/  MUFU.EX2 R63, R63 ;  /* 0x0000003f003f7308 */ /* 0x000ee20000000800 */
[----:B------:R-:W-:-:S02]  /*a180*/  FMUL.FTZ R37, R97, R201 ;  /* 0x000000c961257220 */ /* 0x000fc40000410000 */
[-C--:B------:R-:W-:Y:S01]  /*a190*/  FMUL.FTZ R38, R98, R164.reuse ;  /* 0x000000a462267220 */ /* 0x080fe20000410000 */
[C---:B------:R-:W-:Y:S01]  /*a1a0*/  HMMA.16816.F32 R16, R48.reuse, R18, R76 ;  /* 0x000000123010723c */ /* 0x040fe2000000184c */
[-C--:B------:R-:W-:Y:S01]  /*a1b0*/  FMUL.FTZ R39, R99, R164.reuse ;  /* 0x000000a463277220 */ /* 0x080fe20000410000 */
[----:B------:R-:W-:Y:S01]  /*a1c0*/  LDSM.16.MT88.4 R76, [R168+0xa400] ;  /* 0x00a40000a84c783b */ /* 0x000fe20000004200 */
[-C--:B------:R-:W-:Y:S01]  /*a1d0*/  FMUL.FTZ R92, R92, R201.reuse ;  /* 0x000000c95c5c7220 */ /* 0x080fe20000410000 */
[----:B------:R-:W-:Y:S01]  /*a1e0*/  MUFU.EX2 R57, R57 ;  /* 0x0000003900397308 */ /* 0x000fe20000000800 */
[-C--:B------:R-:W-:Y:S02]  /*a1f0*/  FMUL.FTZ R93, R93, R201.reuse ;  /* 0x000000c95d5d7220 */ /* 0x080fe40000410000 */
[-C--:B------:R-:W-:Y:S01]  /*a200*/  FMUL.FTZ R94, R94, R164.reuse ;  /* 0x000000a45e5e7220 */ /* 0x080fe20000410000 */
[----:B------:R-:W-:Y:S01]  /*a210*/  HMMA.16816.F32 R24, R48, R26, R84 ;  /* 0x0000001a3018723c */ /* 0x000fe20000001854 */
[----:B------:R-:W-:Y:S01]  /*a220*/  FMUL.FTZ R95, R95, R164 ;  /* 0x000000a45f5f7220 */ /* 0x000fe20000410000 */
[----:B------:R-:W-:Y:S01]  /*a230*/  LDSM.16.MT88.4 R84, [R170+0xc400] ;  /* 0x00c40000aa54783b */ /* 0x000fe20000004200 */
[-C--:B------:R-:W-:Y:S01]  /*a240*/  FMUL.FTZ R108, R108, R201.reuse ;  /* 0x000000c96c6c7220 */ /* 0x080fe20000410000 */
[----:B------:R-:W4:Y:S01]  /*a250*/  MUFU.EX2 R0, R0 ;  /* 0x0000000000007308 */ /* 0x000f220000000800 */
[----:B------:R-:W-:-:S02]  /*a260*/  FMUL.FTZ R109, R109, R201 ;  /* 0x000000c96d6d7220 */ /* 0x000fc40000410000 */
[-C--:B------:R-:W-:Y:S01]  /*a270*/  FMUL.FTZ R110, R110, R164.reuse ;  /* 0x000000a46e6e7220 */ /* 0x080fe20000410000 */
[C---:B------:R-:W-:Y:S01]  /*a280*/  HMMA.16816.F32 R28, R48.reuse, R32, R28 ;  /* 0x00000020301c723c */ /* 0x040fe2000000181c */
        /* <DEDUP_REMOVED lines=8> */
[----:B------:R-:W5:Y:S01]  /*a310*/  MUFU.EX2 R128, R128 ;  /* 0x0000008000807308 */ /* 0x000f620000000800 */
[-C--:B------:R-:W-:Y:S02]  /*a320*/  FMUL.FTZ R105, R105, R201.reuse ;  /* 0x000000c969697220 */ /* 0x080fe40000410000 */
[-C--:B------:R-:W-:Y:S01]  /*a330*/  FMUL.FTZ R106, R106, R164.reuse ;  /* 0x000000a46a6a7220 */ /* 0x080fe20000410000 */
[----:B------:R-:W-:Y:S01]  /*a340*/  HMMA.16816.F32 R32, R48, R34, R92 ;  /* 0x000000223020723c */ /* 0x000fe2000000185c */
[----:B------:R-:W-:Y:S01]  /*a350*/  FMUL.FTZ R107, R107, R164 ;  /* 0x000000a46b6b7220 */ /* 0x000fe20000410000 */
[----:B------:R-:W-:Y:S01]  /*a360*/  LDSM.16.MT88.4 R92, [R168+0xc400] ;  /* 0x00c40000a85c783b */ /* 0x000fe20000004200 */
[----:B------:R-:W-:Y:S01]  /*a370*/  FFMA.FTZ R165, R204, c[0x0][0x23c], -R121 ;  /* 0x00008f00cca57a23 */ /* 0x000fe20000010879 */
[----:B------:R-:W-:Y:S01]  /*a380*/  MUFU.EX2 R126, R126 ;  /* 0x0000007e007e7308 */ /* 0x000fe20000000800 */
[----:B------:R-:W-:-:S02]  /*a390*/  FFMA.FTZ R208, R195, R201, R208 ;  /* 0x000000c9c3d07223 */ /* 0x000fc400000100d0 */
[--C-:B------:R-:W-:Y:S01]  /*a3a0*/  FFMA.FTZ R195, R147, c[0x0][0x23c], -R162.reuse ;  /* 0x00008f0093c37a23 */ /* 0x100fe200000108a2 */
[C---:B------:R-:W-:Y:S01]  /*a3b0*/  HMMA.16816.F32 R40, R48.reuse, R42, R108 ;  /* 0x0000002a3028723c */ /* 0x040fe2000000186c */
[--C-:B------:R-:W-:Y:S01]  /*a3c0*/  FFMA.FTZ R204, R159, c[0x0][0x23c], -R162.reuse ;  /* 0x00008f009fcc7a23 */ /* 0x100fe200000108a2 */
[----:B------:R-:W-:Y:S01]  /*a3d0*/  LDSM.16.MT88.4 R108, [R170+0xe400] ;  /* 0x00e40000aa6c783b */ /* 0x000fe20000004200 */
[--C-:B------:R-:W-:Y:S01]  /*a3e0*/  FFMA.FTZ R147, R150, c[0x0][0x23c], -R162.reuse ;  /* 0x00008f0096937a23 */ /* 0x100fe200000108a2 */
[----:B------:R-:W-:Y:S01]  /*a3f0*/  MUFU.EX2 R125, R125 ;  /* 0x0000007d007d7308 */ /* 0x000fe20000000800 */
[----:B------:R-:W-:Y:S02]  /*a400*/  FFMA.FTZ R150, R160, c[0x0][0x23c], -R162 ;  /* 0x00008f00a0967a23 */ /* 0x000fe400000108a2 */
[--C-:B------:R-:W-:Y:S01]  /*a410*/  FFMA.FTZ R148, R148, c[0x0][0x23c], -R121.reuse ;  /* 0x00008f0094947a23 */ /* 0x100fe20000010879 */
[----:B------:R-:W-:Y:S01]  /*a420*/  HMMA.16816.F32 R44, R48, R52, R44 ;  /* 0x00000034302c723c */ /* 0x000fe2000000182c */
[----:B------:R-:W-:-:S02]  /*a430*/  FFMA.FTZ R159, R152, c[0x0][0x23c], -R121 ;  /* 0x00008f00989f7a23 */ /* 0x000fc40000010879 */
[--C-:B------:R-:W-:Y:S01]  /*a440*/  FFMA.FTZ R146, R146, c[0x0][0x23c], -R121.reuse ;  /* 0x00008f0092927a23 */ /* 0x100fe20000010879 */
[----:B------:R-:W-:Y:S01]  /*a450*/  MUFU.EX2 R130, R130 ;  /* 0x0000008200827308 */ /* 0x000fe20000000800 */
[----:B------:R-:W-:Y:S02]  /*a460*/  FFMA.FTZ R154, R154, c[0x0][0x23c], -R121 ;  /* 0x00008f009a9a7a23 */ /* 0x000fe40000010879 */
[----:B--2---:R-:W-:Y:S01]  /*a470*/  F2FP.PACK_AB R52, R117, R134 ;  /* 0x000000867534723e */ /* 0x004fe200000000ff */
[----:B------:R-:W-:Y:S01]  /*a480*/  HMMA.16816.F32 R48, R48, R54, R104 ;  /* 0x000000363030723c */ /* 0x000fe20000001868 */
[----:B---3--:R-:W-:Y:S01]  /*a490*/  F2FP.PACK_AB R53, R63, R132 ;  /* 0x000000843f35723e */ /* 0x008fe200000000ff */
[--C-:B------:R-:W-:Y:S02]  /*a4a0*/  FFMA.FTZ R153, R153, c[0x0][0x23c], -R162.reuse ;  /* 0x00008f0099997a23 */ /* 0x100fe400000108a2 */
[----:B------:R-:W2:Y:S01]  /*a4b0*/  MUFU.EX2 R127, R127 ;  /* 0x0000007f007f7308 */ /* 0x000ea20000000800 */
[----:B------:R-:W-:-:S02]  /*a4c0*/  FFMA.FTZ R141, R141, c[0x0][0x23c], -R162 ;  /* 0x00008f008d8d7a23 */ /* 0x000fc400000108a2 */
[----:B------:R-:W-:Y:S01]  /*a4d0*/  F2FP.PACK_AB R54, R2, R59 ;  /* 0x0000003b0236723e */ /* 0x000fe200000000ff */
[--C-:B------:R-:W-:Y:S01]  /*a4e0*/  FFMA.FTZ R155, R155, c[0x0][0x23c], -R162.reuse ;  /* 0x00008f009b9b7a23 */ /* 0x100fe200000108a2 */
[----:B----4-:R-:W-:Y:S01]  /*a4f0*/  F2FP.PACK_AB R55, R0, R57 ;  /* 0x000000390037723e */ /* 0x010fe200000000ff */
[----:B------:R-:W-:Y:S02]  /*a500*/  FFMA.FTZ R140, R140, c[0x0][0x23c], -R121 ;  /* 0x00008f008c8c7a23 */ /* 0x000fe40000010879 */
[----:B------:R-:W-:Y:S01]  /*a510*/  MUFU.EX2 R123, R123 ;  /* 0x0000007b007b7308 */ /* 0x000fe20000000800 */
[--C-:B------:R-:W-:Y:S02]  /*a520*/  FFMA.FTZ R143, R143, c[0x0][0x23c], -R162.reuse ;  /* 0x00008f008f8f7a23 */ /* 0x100fe400000108a2 */
[--C-:B------:R-:W-:Y:S01]  /*a530*/  FFMA.FTZ R156, R156, c[0x0][0x23c], -R162.reuse ;  /* 0x00008f009c9c7a23 */ /* 0x100fe200000108a2 */
[----:B-1----:R-:W-:Y:S01]  /*a540*/  HMMA.16816.F32 R4, R52, R68, R4 ;  /* 0x000000443404723c */ /* 0x002fe20000001804 */
[----:B------:R-:W-:-:S02]  /*a550*/  FFMA.FTZ R145, R145, c[0x0][0x23c], -R162 ;  /* 0x00008f0091917a23 */ /* 0x000fc400000108a2 */
[----:B------:R-:W-:Y:S01]  /*a560*/  FFMA.FTZ R157, R157, c[0x0][0x23c], -R162 ;  /* 0x00008f009d9d7a23 */ /* 0x000fe200000108a2 */
[----:B------:R-:W1:Y:S01]  /*a570*/  MUFU.EX2 R122, R122 ;  /* 0x0000007a007a7308 */ /* 0x000e620000000800 */
[----:B------:R-:W-:Y:S02]  /*a580*/  FFMA.FTZ R164, R196, R164, R163 ;  /* 0x000000a4c4a47223 */ /* 0x000fe400000100a3 */
[----:B------:R-:W-:Y:S01]  /*a590*/  FADD.FTZ R137, R137, R208 ;  /* 0x000000d089897221 */ /* 0x000fe20000010000 */
[----:B------:R-:W-:Y:S01]  /*a5a0*/  HMMA.16816.F32 R8, R52, R70, R8 ;  /* 0x000000463408723c */ /* 0x000fe20000001808 */
[----:B------:R-:W3:Y:S01]  /*a5b0*/  LDSM.16.MT88.4 R68, [R168+0xb400] ;  /* 0x00b40000a844783b */ /* 0x000ee20000004200 */
[----:B------:R-:W-:Y:S02]  /*a5c0*/  FADD.FTZ R164, R135, R164 ;  /* 0x000000a487a47221 */ /* 0x000fe40000010000 */
[----:B------:R-:W-:Y:S01]  /*a5d0*/  MUFU.EX2 R202, R202 ;  /* 0x000000ca00ca7308 */ /* 0x000fe20000000800 */
[----:B------:R-:W-:-:S02]  /*a5e0*/  FADD.FTZ R136, R136, R137 ;  /* 0x0000008988887221 */ /* 0x000fc40000010000 */
[----:B------:R-:W-:Y:S01]  /*a5f0*/  FADD.FTZ R133, R133, R164 ;  /* 0x000000a485857221 */ /* 0x000fe20000010000 */
[C---:B------:R-:W-:Y:S01]  /*a600*/  HMMA.16816.F32 R12, R52.reuse, R64, R12 ;  /* 0x00000040340c723c */ /* 0x040fe2000000180c */
[--C-:B------:R-:W-:Y:S02]  /*a610*/  FFMA.FTZ R149, R149, c[0x0][0x23c], -R162.reuse ;  /* 0x00008f0095957a23 */ /* 0x100fe400000108a2 */
[----:B------:R-:W-:Y:S01]  /*a620*/  FADD.FTZ R133, R124, R133 ;  /* 0x000000857c857221 */ /* 0x000fe20000010000 */
[----:B------:R-:W-:Y:S01]  /*a630*/  MUFU.EX2 R199, R199 ;  /* 0x000000c700c77308 */ /* 0x000fe20000000800 */
[--C-:B------:R-:W-:Y:S02]  /*a640*/  FFMA.FTZ R158, R158, c[0x0][0x23c], -R162.reuse ;  /* 0x00008f009e9e7a23 */ /* 0x100fe400000108a2 */
[----:B------:R-:W-:Y:S01]  /*a650*/  FFMA.FTZ R151, R151, c[0x0][0x23c], -R162 ;  /* 0x00008f0097977a23 */ /* 0x000fe200000108a2 */
[----:B------:R-:W-:Y:S01]  /*a660*/  HMMA.16816.F32 R16, R52, R66, R16 ;  /* 0x000000423410723c */ /* 0x000fe20000001810 */
[----:B------:R-:W4:Y:S01]  /*a670*/  LDSM.16.MT88.4 R64, [R168+0xd400] ;  /* 0x00d40000a840783b */ /* 0x000f220000004200 */
[----:B------:R-:W-:-:S02]  /*a680*/  FFMA.FTZ R196, R118, c[0x0][0x23c], -R121 ;  /* 0x00008f0076c47a23 */ /* 0x000fc40000010879 */
[----:B------:R-:W-:Y:S01]  /*a690*/  MUFU.EX2 R192, R192 ;  /* 0x000000c000c07308 */ /* 0x000fe20000000800 */
[----:B------:R-:W-:Y:S02]  /*a6a0*/  FFMA.FTZ R161, R161, c[0x0][0x23c], -R162 ;  /* 0x00008f00a1a17a23 */ /* 0x000fe400000108a2 */
[----:B------:R-:W-:Y:S01]  /*a6b0*/  FADD.FTZ R131, R131, R136 ;  /* 0x0000008883837221 */ /* 0x000fe20000010000 */
[C---:B------:R-:W-:Y:S01]  /*a6c0*/  HMMA.16816.F32 R20, R52.reuse, R72, R20 ;  /* 0x000000483414723c */ /* 0x040fe20000001814 */
[--C-:B------:R-:W-:Y:S02]  /*a6d0*/  FFMA.FTZ R58, R58, c[0x0][0x23c], -R121.reuse ;  /* 0x00008f003a3a7a23 */ /* 0x100fe40000010879 */
[--C-:B------:R-:W-:Y:S01]  /*a6e0*/  FFMA.FTZ R61, R61, c[0x0][0x23c], -R121.reuse ;  /* 0x00008f003d3d7a23 */ /* 0x100fe20000010879 */
[----:B------:R-:W-:Y:S01]  /*a6f0*/  MUFU.EX2 R167, R167 ;  /* 0x000000a700a77308 */ /* 0x000fe20000000800 */
[----:B------:R-:W-:Y:S02]  /*a700*/  FFMA.FTZ R60, R60, c[0x0][0x23c], -R121 ;  /* 0x00008f003c3c7a23 */ /* 0x000fe40000010879 */
[----:B------:R-:W-:Y:S01]  /*a710*/  FADD.FTZ R132, R132, R133 ;  /* 0x0000008584847221 */ /* 0x000fe20000010000 */
[----:B------:R-:W-:Y:S01]  /*a720*/  HMMA.16816.F32 R24, R52, R74, R24 ;  /* 0x0000004a3418723c */ /* 0x000fe20000001818 */
[----:B------:R-:W1:Y:S01]  /*a730*/  LDSM.16.MT88.4 R72, [R170+0xd400] ;  /* 0x00d40000aa48783b */ /* 0x000e620000004200 */
[----:B------:R-:W-:-:S02]  /*a740*/  FADD.FTZ R134, R134, R131 ;  /* 0x0000008386867221 */ /* 0x000fc40000010000 */
[----:B------:R-:W-:Y:S01]  /*a750*/  MUFU.EX2 R200, R200 ;  /* 0x000000c800c87308 */ /* 0x000fe20000000800 */
[----:B------:R-:W-:Y:S02]  /*a760*/  FADD.FTZ R132, R63, R132 ;  /* 0x000000843f847221 */ /* 0x000fe40000010000 */
[----:B------:R-:W-:Y:S01]  /*a770*/  FADD.FTZ R134, R117, R134 ;  /* 0x0000008675867221 */ /* 0x000fe20000010000 */
[C---:B---3--:R-:W-:Y:S03]  /*a780*/  HMMA.16816.F32 R28, R52.reuse, R68, R28 ;  /* 0x00000044341c723c */ /* 0x048fe6000000181c */
[----:B------:R-:W-:Y:S01]  /*a790*/  FADD.FTZ R59, R59, R134 ;  /* 0x000000863b3b7221 */ /* 0x000fe20000010000 */
[----:B------:R-:W-:Y:S03]  /*a7a0*/  MUFU.EX2 R187, R187 ;  /* 0x000000bb00bb7308 */ /* 0x000fe60000000800 */
[----:B------:R-:W-:Y:S01]  /*a7b0*/  FADD.FTZ R2, R2, R59 ;  /* 0x0000003b02027221 */ /* 0x000fe20000010000 */
[C---:B------:R-:W-:Y:S01]  /*a7c0*/  HMMA.16816.F32 R32, R52.reuse, R70, R32 ;  /* 0x000000463420723c */ /* 0x040fe20000001820 */
[----:B------:R-:W3:Y:S03]  /*a7d0*/  LDSM.16.MT88.4 R68, [R170+0x9800] ;  /* 0x00980000aa44783b */ /* 0x000ee60000004200 */
[----:B------:R-:W-:Y:S04]  /*a7e0*/  MUFU.EX2 R166, R166 ;  /* 0x000000a600a67308 */ /* 0x000fe80000000800 */
[C---:B----4-:R-:W-:Y:S04]  /*a7f0*/  HMMA.16816.F32 R44, R52.reuse, R64, R44 ;  /* 0x00000040342c723c */ /* 0x050fe8000000182c */
[----:B------:R-:W-:Y:S04]  /*a800*/  MUFU.EX2 R165, R165 ;  /* 0x000000a500a57308 */ /* 0x000fe80000000800 */
[C---:B------:R-:W-:Y:S01]  /*a810*/  HMMA.16816.F32 R48, R52.reuse, R66, R48 ;  /* 0x000000423430723c */ /* 0x040fe20000001830 */
[----:B------:R-:W4:Y:S03]  /*a820*/  LDSM.16.MT88.4 R64, [R168+0x9800] ;  /* 0x00980000a840783b */ /* 0x000f260000004200 */
[----:B------:R-:W-:Y:S04]  /*a830*/  MUFU.EX2 R195, R195 ;  /* 0x000000c300c37308 */ /* 0x000fe80000000800 */
[C---:B-1----:R-:W-:Y:S04]  /*a840*/  HMMA.16816.F32 R36, R52.reuse, R72, R36 ;  /* 0x000000483424723c */ /* 0x042fe80000001824 */
[----:B------:R-:W1:Y:S04]  /*a850*/  MUFU.EX2 R204, R204 ;  /* 0x000000cc00cc7308 */ /* 0x000e680000000800 */
[----:B------:R-:W-:Y:S01]  /*a860*/  HMMA.16816.F32 R40, R52, R74, R40 ;  /* 0x0000004a3428723c */ /* 0x000fe20000001828 */
[----:B------:R-:W4:Y:S03]  /*a870*/  LDSM.16.MT88.4 R72, [R170+0xb800] ;  /* 0x00b80000aa48783b */ /* 0x000f260000004200 */
[----:B------:R-:W-:Y:S03]  /*a880*/  MUFU.EX2 R147, R147 ;  /* 0x0000009300937308 */ /* 0x000fe60000000800 */
[----:B-----5:R-:W-:Y:S01]  /*a890*/  F2FP.PACK_AB R52, R128, R129 ;  /* 0x000000818034723e */ /* 0x020fe200000000ff */
[----:B------:R-:W-:Y:S01]  /*a8a0*/  FADD.FTZ R129, R129, R2 ;  /* 0x0000000281817221 */ /* 0x000fe20000010000 */
[----:B--2---:R-:W-:-:S02]  /*a8b0*/  F2FP.PACK_AB R53, R127, R130 ;  /* 0x000000827f35723e */ /* 0x004fc400000000ff */
[C---:B------:R-:W-:Y:S01]  /*a8c0*/  F2FP.PACK_AB R54, R125.reuse, R126 ;  /* 0x0000007e7d36723e */ /* 0x040fe200000000ff */
[----:B------:R-:W2:Y:S01]  /*a8d0*/  MUFU.EX2 R150, R150 ;  /* 0x0000009600967308 */ /* 0x000ea20000000800 */
[----:B------:R-:W-:Y:S01]  /*a8e0*/  F2FP.PACK_AB R55, R122, R123 ;  /* 0x0000007b7a37723e */ /* 0x000fe200000000ff */
[----:B------:R-:W-:Y:S01]  /*a8f0*/  FADD.FTZ R129, R128, R129 ;  /* 0x0000008180817221 */ /* 0x000fe20000010000 */
[----:B-1----:R-:W-:Y:S02]  /*a900*/  F2FP.PACK_AB R104, R204, R195 ;  /* 0x000000c3cc68723e */ /* 0x002fe400000000ff */
[----:B------:R-:W-:Y:S01]  /*a910*/  MOV R2, R56 ;  /* 0x0000003800027202 */ /* 0x000fe20000000f00 */
[----:B------:R-:W-:Y:S02]  /*a920*/  FADD.FTZ R126, R126, R129 ;  /* 0x000000817e7e7221 */ /* 0x000fe40000010000 */
[----:B---3--:R-:W-:Y:S01]  /*a930*/  HMMA.16816.F32 R4, R52, R68, R4 ;  /* 0x000000443404723c */ /* 0x008fe20000001804 */
[----:B------:R-:W-:Y:S01]  /*a940*/  MUFU.EX2 R148, R148 ;  /* 0x0000009400947308 */ /* 0x000fe20000000800 */
[----:B------:R-:W-:-:S06]  /*a950*/  FADD.FTZ R125, R125, R126 ;  /* 0x0000007e7d7d7221 */ /* 0x000fcc0000010000 */
[----:B------:R-:W-:Y:S01]  /*a960*/  HMMA.16816.F32 R8, R52, R70, R8 ;  /* 0x000000463408723c */ /* 0x000fe20000001808 */
[----:B------:R-:W1:Y:S01]  /*a970*/  LDSM.16.MT88.4 R68, [R168+0xb800] ;  /* 0x00b80000a844783b */ /* 0x000e620000004200 */
[----:B------:R-:W3:Y:S01]  /*a980*/  MUFU.EX2 R159, R159 ;  /* 0x0000009f009f7308 */ /* 0x000ee20000000800 */
[----:B--2---:R-:W-:-:S05]  /*a990*/  F2FP.PACK_AB R106, R150, R147 ;  /* 0x00000093966a723e */ /* 0x004fca00000000ff */
[C---:B----4-:R-:W-:Y:S02]  /*a9a0*/  HMMA.16816.F32 R12, R52.reuse, R64, R12 ;  /* 0x00000040340c723c */ /* 0x050fe4000000180c */
[----:B------:R-:W-:Y:S06]  /*a9b0*/  MUFU.EX2 R146, R146 ;  /* 0x0000009200927308 */ /* 0x000fec0000000800 */
[C---:B------:R-:W-:Y:S01]  /*a9c0*/  HMMA.16816.F32 R16, R52.reuse, R66, R16 ;  /* 0x000000423410723c */ /* 0x040fe20000001810 */
[----:B------:R-:W2:Y:S01]  /*a9d0*/  LDSM.16.MT88.4 R64, [R168+0xd800] ;  /* 0x00d80000a840783b */ /* 0x000ea20000004200 */
[----:B---3--:R-:W-:Y:S01]  /*a9e0*/  F2FP.PACK_AB R105, R159, R148 ;  /* 0x000000949f69723e */ /* 0x008fe200000000ff */
[----:B------:R-:W-:Y:S05]  /*a9f0*/  MUFU.EX2 R149, R149 ;  /* 0x0000009500957308 */ /* 0x000fea0000000800 */
[C---:B------:R-:W-:Y:S03]  /*aa00*/  HMMA.16816.F32 R20, R52.reuse, R72, R20 ;  /* 0x000000483414723c */ /* 0x040fe60000001814 */
[----:B------:R-:W-:Y:S05]  /*aa10*/  MUFU.EX2 R158, R158 ;  /* 0x0000009e009e7308 */ /* 0x000fea0000000800 */
[C---:B------:R-:W-:Y:S01]  /*aa20*/  HMMA.16816.F32 R24, R52.reuse, R74, R24 ;  /* 0x0000004a3418723c */ /* 0x040fe20000001818 */
[----:B------:R-:W3:Y:S02]  /*aa30*/  LDSM.16.MT88.4 R72, [R170+0xd800] ;  /* 0x00d80000aa48783b */ /* 0x000ee40000004200 */
[----:B------:R-:W-:Y:S05]  /*aa40*/  MUFU.EX2 R151, R151 ;  /* 0x0000009700977308 */ /* 0x000fea0000000800 */
[C---:B-1----:R-:W-:Y:S03]  /*aa50*/  HMMA.16816.F32 R28, R52.reuse, R68, R28 ;  /* 0x00000044341c723c */ /* 0x042fe6000000181c */
[----:B------:R-:W-:Y:S05]  /*aa60*/  MUFU.EX2 R196, R196 ;  /* 0x000000c400c47308 */ /* 0x000fea0000000800 */
[C---:B------:R-:W-:Y:S01]  /*aa70*/  HMMA.16816.F32 R32, R52.reuse, R70, R32 ;  /* 0x000000463420723c */ /* 0x040fe20000001820 */
[----:B------:R-:W1:Y:S07]  /*aa80*/  LDSM.16.MT88.4 R68, [R168+0x9c00] ;  /* 0x009c0000a844783b */ /* 0x000e6e0000004200 */
[C---:B--2---:R-:W-:Y:S08]  /*aa90*/  HMMA.16816.F32 R44, R52.reuse, R64, R44 ;  /* 0x00000040342c723c */ /* 0x044ff0000000182c */
[C---:B------:R-:W-:Y:S01]  /*aaa0*/  HMMA.16816.F32 R48, R52.reuse, R66, R48 ;  /* 0x000000423430723c */ /* 0x040fe20000001830 */
[----:B------:R-:W2:Y:S07]  /*aab0*/  LDSM.16.MT88.4 R64, [R170+0xbc00] ;  /* 0x00bc0000aa40783b */ /* 0x000eae0000004200 */
[C---:B---3--:R-:W-:Y:S08]  /*aac0*/  HMMA.16816.F32 R36, R52.reuse, R72, R36 ;  /* 0x000000483424723c */ /* 0x048ff00000001824 */
[----:B------:R-:W-:Y:S01]  /*aad0*/  HMMA.16816.F32 R40, R52, R74, R40 ;  /* 0x0000004a3428723c */ /* 0x000fe20000001828 */
[----:B------:R-:W3:Y:S06]  /*aae0*/  LDSM.16.MT88.4 R72, [R170+0x9c00] ;  /* 0x009c0000aa48783b */ /* 0x000eec0000004200 */
[----:B------:R-:W-:Y:S01]  /*aaf0*/  F2FP.PACK_AB R52, R199, R202 ;  /* 0x000000cac734723e */ /* 0x000fe200000000ff */
[----:B------:R-:W-:Y:S01]  /*ab00*/  FADD.FTZ R202, R202, R125 ;  /* 0x0000007dcaca7221 */ /* 0x000fe20000010000 */
[----:B------:R-:W-:-:S02]  /*ab10*/  F2FP.PACK_AB R53, R187, R200 ;  /* 0x000000c8bb35723e */ /* 0x000fc400000000ff */
[----:B------:R-:W-:Y:S01]  /*ab20*/  F2FP.PACK_AB R54, R167, R192 ;  /* 0x000000c0a736723e */ /* 0x000fe200000000ff */
[----:B------:R-:W-:Y:S01]  /*ab30*/  FADD.FTZ R199, R199, R202 ;  /* 0x000000cac7c77221 */ /* 0x000fe20000010000 */
[----:B------:R-:W-:-:S07]  /*ab40*/  F2FP.PACK_AB R55, R165, R166 ;  /* 0x000000a6a537723e */ /* 0x000fce00000000ff */
[C---:B-1----:R-:W-:Y:S08]  /*ab50*/  HMMA.16816.F32 R12, R52.reuse, R68, R12 ;  /* 0x00000044340c723c */ /* 0x042ff0000000180c */
[C---:B------:R-:W-:Y:S01]  /*ab60*/  HMMA.16816.F32 R16, R52.reuse, R70, R16 ;  /* 0x000000463410723c */ /* 0x040fe20000001810 */
[----:B------:R-:W1:Y:S07]  /*ab70*/  LDSM.16.MT88.4 R68, [R170+0xdc00] ;  /* 0x00dc0000aa44783b */ /* 0x000e6e0000004200 */
[C---:B--2---:R-:W-:Y:S08]  /*ab80*/  HMMA.16816.F32 R20, R52.reuse, R64, R20 ;  /* 0x000000403414723c */ /* 0x044ff00000001814 */
[C---:B---3--:R-:W-:Y:S08]  /*ab90*/  HMMA.16816.F32 R4, R52.reuse, R72, R4 ;  /* 0x000000483404723c */ /* 0x048ff00000001804 */
[C---:B------:R-:W-:Y:S01]  /*aba0*/  HMMA.16816.F32 R8, R52.reuse, R74, R8 ;  /* 0x0000004a3408723c */ /* 0x040fe20000001808 */
[----:B------:R-:W2:Y:S07]  /*abb0*/  LDSM.16.MT88.4 R72, [R168+0xbc00] ;  /* 0x00bc0000a848783b */ /* 0x000eae0000004200 */
[C---:B------:R-:W-:Y:S01]  /*abc0*/  HMMA.16816.F32 R24, R52.reuse, R66, R24 ;  /* 0x000000423418723c */ /* 0x040fe20000001818 */
[----:B------:R-:W3:Y:S07]  /*abd0*/  LDSM.16.MT88.4 R64, [R168+0xdc00] ;  /* 0x00dc0000a840783b */ /* 0x000eee0000004200 */
[C---:B-1----:R-:W-:Y:S08]  /*abe0*/  HMMA.16816.F32 R36, R52.reuse, R68, R36 ;  /* 0x000000443424723c */ /* 0x042ff00000001824 */
[C---:B------:R-:W-:Y:S01]  /*abf0*/  HMMA.16816.F32 R40, R52.reuse, R70, R40 ;  /* 0x000000463428723c */ /* 0x040fe20000001828 */
[----:B------:R-:W1:Y:S07]  /*ac00*/  LDSM.16.MT88.4 R68, [R170+0xc000] ;  /* 0x00c00000aa44783b */ /* 0x000e6e0000004200 */
[C---:B--2---:R-:W-:Y:S07]  /*ac10*/  HMMA.16816.F32 R28, R52.reuse, R72, R28 ;  /* 0x00000048341c723c */ /* 0x044fee000000181c */
[----:B------:R-:W-:Y:S01]  /*ac20*/  FFMA.FTZ R72, R139, c[0x0][0x23c], -R162 ;  /* 0x00008f008b487a23 */ /* 0x000fe200000108a2 */
[C---:B------:R-:W-:Y:S01]  /*ac30*/  HMMA.16816.F32 R32, R52.reuse, R74, R32 ;  /* 0x0000004a3420723c */ /* 0x040fe20000001820 */
[----:B------:R-:W2:Y:S07]  /*ac40*/  MUFU.EX2 R139, R154 ;  /* 0x0000009a008b7308 */ /* 0x000eae0000000800 */
[C---:B---3--:R-:W-:Y:S08]  /*ac50*/  HMMA.16816.F32 R44, R52.reuse, R64, R44 ;  /* 0x00000040342c723c */ /* 0x048ff0000000182c */
[----:B------:R-:W-:Y:S01]  /*ac60*/  HMMA.16816.F32 R48, R52, R66, R48 ;  /* 0x000000423430723c */ /* 0x000fe20000001830 */
[----:B------:R-:W3:Y:S01]  /*ac70*/  LDSM.16.MT88.4 R64, [R170+0xa000] ;  /* 0x00a00000aa40783b */ /* 0x000ee20000004200 */
[----:B--2---:R-:W-:-:S03]  /*ac80*/  F2FP.PACK_AB R107, R139, R146 ;  /* 0x000000928b6b723e */ /* 0x004fc600000000ff */
[----:B------:R-:W2:Y:S04]  /*ac90*/  LDSM.16.MT88.4 R52, [R168+0xa000] ;  /* 0x00a00000a834783b */ /* 0x000ea80000004200 */
[C---:B-1----:R-:W-:Y:S08]  /*aca0*/  HMMA.16816.F32 R20, R104.reuse, R68, R20 ;  /* 0x000000446814723c */ /* 0x042ff00000001814 */
[C---:B------:R-:W-:Y:S01]  /*acb0*/  HMMA.16816.F32 R24, R104.reuse, R70, R24 ;  /* 0x000000466818723c */ /* 0x040fe20000001818 */
[----:B------:R-:W-:Y:S07]  /*acc0*/  LDSM.16.MT88.4 R68, [R170+0xa400] ;  /* 0x00a40000aa44783b */ /* 0x000fee0000004200 */
[C---:B---3--:R-:W-:Y:S01]  /*acd0*/  HMMA.16816.F32 R112, R104.reuse, R64, R4 ;  /* 0x000000406870723c */ /* 0x048fe20000001804 */
[----:B------:R-:W1:Y:S07]  /*ace0*/  LDSM.16.MT88.4 R4, [R168+0xe000] ;  /* 0x00e00000a804783b */ /* 0x000e6e0000004200 */
[C---:B------:R-:W-:Y:S01]  /*acf0*/  HMMA.16816.F32 R8, R104.reuse, R66, R8 ;  /* 0x000000426808723c */ /* 0x040fe20000001808 */
[----:B------:R-:W3:Y:S07]  /*ad00*/  LDSM.16.MT88.4 R64, [R168+0xc000] ;  /* 0x00c00000a840783b */ /* 0x000eee0000004200 */
[C---:B--2---:R-:W-:Y:S08]  /*ad10*/  HMMA.16816.F32 R12, R104.reuse, R52, R12 ;  /* 0x00000034680c723c */ /* 0x044ff0000000180c */
[C---:B------:R-:W-:Y:S01]  /*ad20*/  HMMA.16816.F32 R16, R104.reuse, R54, R16 ;  /* 0x000000366810723c */ /* 0x040fe20000001810 */
[----:B------:R-:W2:Y:S07]  /*ad30*/  LDSM.16.MT88.4 R52, [R170+0xe000] ;  /* 0x00e00000aa34783b */ /* 0x000eae0000004200 */
[C---:B-1----:R-:W-:Y:S08]  /*ad40*/  HMMA.16816.F32 R44, R104.reuse, R4, R44 ;  /* 0x00000004682c723c */ /* 0x042ff0000000182c */
[C---:B---3--:R-:W-:Y:S08]  /*ad50*/  HMMA.16816.F32 R28, R104.reuse, R64, R28 ;  /* 0x00000040681c723c */ /* 0x048ff0000000181c */
[C---:B------:R-:W-:Y:S08]  /*ad60*/  HMMA.16816.F32 R32, R104.reuse, R66, R32 ;  /* 0x000000426820723c */ /* 0x040ff00000001820 */
[C---:B--2---:R-:W-:Y:S01]  /*ad70*/  HMMA.16816.F32 R36, R104.reuse, R52, R36 ;  /* 0x000000346824723c */ /* 0x044fe20000001824 */
[----:B------:R-:W-:Y:S07]  /*ad80*/  MUFU.EX2 R52, R72 ;  /* 0x0000004800347308 */ /* 0x000fee0000000800 */
[C---:B------:R-:W-:Y:S01]  /*ad90*/  HMMA.16816.F32 R40, R104.reuse, R54, R40 ;  /* 0x000000366828723c */ /* 0x040fe20000001828 */
[----:B------:R-:W1:Y:S07]  /*ada0*/  MUFU.EX2 R55, R153 ;  /* 0x0000009900377308 */ /* 0x000e6e0000000800 */
[----:B------:R-:W-:Y:S01]  /*adb0*/  HMMA.16816.F32 R104, R104, R6, R48 ;  /* 0x000000066868723c */ /* 0x000fe20000001830 */
[----:B------:R-:W-:Y:S06]  /*adc0*/  MUFU.EX2 R53, R141 ;  /* 0x0000008d00357308 */ /* 0x000fec0000000800 */
[----:B------:R-:W-:-:S02]  /*add0*/  FFMA.FTZ R51, R142, c[0x0][0x23c], -R121 ;  /* 0x00008f008e337a23 */ /* 0x000fc40000010879 */
[--C-:B------:R-:W-:Y:S01]  /*ade0*/  FFMA.FTZ R48, R138, c[0x0][0x23c], -R121.reuse ;  /* 0x00008f008a307a23 */ /* 0x100fe20000010879 */
[----:B------:R-:W2:Y:S01]  /*adf0*/  MUFU.EX2 R54, R155 ;  /* 0x0000009b00367308 */ /* 0x000ea20000000800 */
[----:B------:R-:W-:Y:S01]  /*ae00*/  FFMA.FTZ R49, R144, c[0x0][0x23c], -R121 ;  /* 0x00008f0090317a23 */ /* 0x000fe20000010879 */
[----:B-1----:R-:W-:-:S06]  /*ae10*/  F2FP.PACK_AB R4, R55, R52 ;  /* 0x000000343704723e */ /* 0x002fcc00000000ff */
[----:B------:R-:W-:Y:S08]  /*ae20*/  MUFU.EX2 R50, R140 ;  /* 0x0000008c00327308 */ /* 0x000ff00000000800 */
[----:B------:R-:W1:Y:S01]  /*ae30*/  MUFU.EX2 R51, R51 ;  /* 0x0000003300337308 */ /* 0x000e620000000800 */
[----:B--2---:R-:W-:-:S07]  /*ae40*/  F2FP.PACK_AB R6, R54, R53 ;  /* 0x000000353606723e */ /* 0x004fce00000000ff */
[----:B------:R-:W-:Y:S08]  /*ae50*/  MUFU.EX2 R48, R48 ;  /* 0x0000003000307308 */ /* 0x000ff00000000800 */
[----:B------:R-:W2:Y:S01]  /*ae60*/  MUFU.EX2 R49, R49 ;  /* 0x0000003100317308 */ /* 0x000ea20000000800 */
[----:B-1----:R-:W-:Y:S02]  /*ae70*/  F2FP.PACK_AB R5, R51, R50 ;  /* 0x000000323305723e */ /* 0x002fe400000000ff */
[----:B--2---:R-:W-:-:S07]  /*ae80*/  F2FP.PACK_AB R7, R49, R48 ;  /* 0x000000303107723e */ /* 0x004fce00000000ff */
[C---:B------:R-:W-:Y:S08]  /*ae90*/  HMMA.16816.F32 R112, R4.reuse, R68, R112 ;  /* 0x000000440470723c */ /* 0x040ff00000001870 */
[C---:B------:R-:W-:Y:S01]  /*aea0*/  HMMA.16816.F32 R68, R4.reuse, R70, R8 ;  /* 0x000000460444723c */ /* 0x040fe20000001808 */
[----:B------:R-:W1:Y:S07]  /*aeb0*/  LDSM.16.MT88.4 R8, [R168+0xe400] ;  /* 0x00e40000a808783b */ /* 0x000e6e0000004200 */
[C---:B------:R-:W-:Y:S01]  /*aec0*/  HMMA.16816.F32 R72, R4.reuse, R76, R12 ;  /* 0x0000004c0448723c */ /* 0x040fe2000000180c */
[----:B------:R-:W2:Y:S07]  /*aed0*/  LDSM.16.MT88.4 R12, [R170+0xa800] ;  /* 0x00a80000aa0c783b */ /* 0x000eae0000004200 */
[C---:B------:R-:W-:Y:S01]  /*aee0*/  HMMA.16816.F32 R88, R4.reuse, R92, R28 ;  /* 0x0000005c0458723c */ /* 0x040fe2000000181c */
[----:B------:R-:W-:Y:S07]  /*aef0*/  MUFU.EX2 R30, R143 ;  /* 0x0000008f001e7308 */ /* 0x000fee0000000800 */
[C---:B------:R-:W-:Y:S01]  /*af00*/  HMMA.16816.F32 R92, R4.reuse, R94, R32 ;  /* 0x0000005e045c723c */ /* 0x040fe20000001820 */
[----:B------:R-:W3:Y:S06]  /*af10*/  MUFU.EX2 R29, R156 ;  /* 0x0000009c001d7308 */ /* 0x000eec0000000800 */
[--C-:B------:R-:W-:Y:S01]  /*af20*/  FFMA.FTZ R32, R116, c[0x0][0x23c], -R121.reuse ;  /* 0x00008f0074207a23 */ /* 0x100fe20000010879 */
[----:B------:R-:W-:Y:S01]  /*af30*/  HMMA.16816.F32 R80, R4, R84, R20 ;  /* 0x000000540450723c */ /* 0x000fe20000001814 */
[--C-:B------:R-:W-:Y:S01]  /*af40*/  FFMA.FTZ R35, R120, c[0x0][0x23c], -R121.reuse ;  /* 0x00008f0078237a23 */ /* 0x100fe20000010879 */
[----:B------:R-:W-:Y:S01]  /*af50*/  MUFU.EX2 R28, R145 ;  /* 0x00000091001c7308 */ /* 0x000fe20000000800 */
[--C-:B------:R-:W-:Y:S01]  /*af60*/  FFMA.FTZ R33, R62, c[0x0][0x23c], -R121.reuse ;  /* 0x00008f003e217a23 */ /* 0x100fe20000010879 */
[----:B------:R-:W4:Y:S01]  /*af70*/  LDSM.16.MT88.4 R20, [R170+0xc800] ;  /* 0x00c80000aa14783b */ /* 0x000f220000004200 */
[----:B------:R-:W-:-:S03]  /*af80*/  FFMA.FTZ R34, R119, c[0x0][0x23c], -R121 ;  /* 0x00008f0077227a23 */ /* 0x000fc60000010879 */
[C---:B------:R-:W-:Y:S02]  /*af90*/  HMMA.16816.F32 R96, R4.reuse, R108, R36 ;  /* 0x0000006c0460723c */ /* 0x040fe40000001824 */
[----:B------:R-:W-:Y:S06]  /*afa0*/  MUFU.EX2 R31, R157 ;  /* 0x0000009d001f7308 */ /* 0x000fec0000000800 */
[C---:B------:R-:W-:Y:S01]  /*afb0*/  HMMA.16816.F32 R76, R4.reuse, R78, R16 ;  /* 0x0000004e044c723c */ /* 0x040fe20000001810 */
[----:B------:R-:W-:Y:S01]  /*afc0*/  LDSM.16.MT88.4 R16, [R168+0xc800] ;  /* 0x00c80000a810783b */ /* 0x000fe20000004200 */
[----:B------:R-:W-:Y:S06]  /*afd0*/  MUFU.EX2 R32, R32 ;  /* 0x0000002000207308 */ /* 0x000fec0000000800 */
[C---:B------:R-:W-:Y:S01]  /*afe0*/  HMMA.16816.F32 R84, R4.reuse, R86, R24 ;  /* 0x000000560454723c */ /* 0x040fe20000001818 */
[----:B------:R-:W5:Y:S01]  /*aff0*/  LDSM.16.MT88.4 R24, [R168+0xa800] ;  /* 0x00a80000a818783b */ /* 0x000f620000004200 */
[----:B------:R-:W2:Y:S06]  /*b000*/  MUFU.EX2 R35, R35 ;  /* 0x0000002300237308 */ /* 0x000eac0000000800 */
[C---:B------:R-:W-:Y:S02]  /*b010*/  HMMA.16816.F32 R108, R4.reuse, R110, R40 ;  /* 0x0000006e046c723c */ /* 0x040fe40000001828 */
[----:B------:R-:W-:Y:S06]  /*b020*/  MUFU.EX2 R33, R33 ;  /* 0x0000002100217308 */ /* 0x000fec0000000800 */
[C---:B-1----:R-:W-:Y:S02]  /*b030*/  HMMA.16816.F32 R100, R4.reuse, R8, R44 ;  /* 0x000000080464723c */ /* 0x042fe4000000182c */
[----:B------:R-:W1:Y:S06]  /*b040*/  MUFU.EX2 R34, R34 ;  /* 0x0000002200227308 */ /* 0x000e6c0000000800 */
[----:B------:R-:W-:Y:S01]  /*b050*/  HMMA.16816.F32 R104, R4, R10, R104 ;  /* 0x0000000a0468723c */ /* 0x000fe20000001868 */
[----:B------:R-:W5:Y:S06]  /*b060*/  LDSM.16.MT88.4 R8, [R170+0xe800] ;  /* 0x00e80000aa08783b */ /* 0x000f6c0000004200 */
[----:B---3--:R-:W-:-:S02]  /*b070*/  F2FP.PACK_AB R4, R29, R30 ;  /* 0x0000001e1d04723e */ /* 0x008fc400000000ff */
[----:B--2---:R-:W-:Y:S02]  /*b080*/  F2FP.PACK_AB R5, R35, R32 ;  /* 0x000000202305723e */ /* 0x004fe400000000ff */
[----:B------:R-:W-:Y:S02]  /*b090*/  F2FP.PACK_AB R6, R31, R28 ;  /* 0x0000001c1f06723e */ /* 0x000fe400000000ff */
[----:B-1----:R-:W-:-:S07]  /*b0a0*/  F2FP.PACK_AB R7, R34, R33 ;  /* 0x000000212207723e */ /* 0x002fce00000000ff */
[C---:B------:R-:W-:Y:S08]  /*b0b0*/  HMMA.16816.F32 R112, R4.reuse, R12, R112 ;  /* 0x0000000c0470723c */ /* 0x040ff00000001870 */
[C---:B------:R-:W-:Y:S01]  /*b0c0*/  HMMA.16816.F32 R68, R4.reuse, R14, R68 ;  /* 0x0000000e0444723c */ /* 0x040fe20000001844 */
[----:B------:R-:W1:Y:S07]  /*b0d0*/  LDSM.16.MT88.4 R12, [R168+0xe800] ;  /* 0x00e80000a80c783b */ /* 0x000e6e0000004200 */
[C---:B----4-:R-:W-:Y:S08]  /*b0e0*/  HMMA.16816.F32 R80, R4.reuse, R20, R80 ;  /* 0x000000140450723c */ /* 0x050ff00000001850 */
[C---:B------:R-:W-:Y:S01]  /*b0f0*/  HMMA.16816.F32 R84, R4.reuse, R22, R84 ;  /* 0x000000160454723c */ /* 0x040fe20000001854 */
[----:B------:R-:W2:Y:S07]  /*b100*/  LDSM.16.MT88.4 R20, [R170+0xac00] ;  /* 0x00ac0000aa14783b */ /* 0x000eae0000004200 */
[C---:B-----5:R-:W-:Y:S01]  /*b110*/  HMMA.16816.F32 R72, R4.reuse, R24, R72 ;  /* 0x000000180448723c */ /* 0x060fe20000001848 */
[----:B------:R-:W-:Y:S07]  /*b120*/  MUFU.EX2 R24, R161 ;  /* 0x000000a100187308 */ /* 0x000fee0000000800 */
[C---:B------:R-:W-:Y:S01]  /*b130*/  HMMA.16816.F32 R76, R4.reuse, R26, R76 ;  /* 0x0000001a044c723c */ /* 0x040fe2000000184c */
[----:B------:R-:W-:Y:S07]  /*b140*/  MUFU.EX2 R26, R58 ;  /* 0x0000003a001a7308 */ /* 0x000fee0000000800 */
[C---:B------:R-:W-:Y:S01]  /*b150*/  HMMA.16816.F32 R96, R4.reuse, R8, R96 ;  /* 0x000000080460723c */ /* 0x040fe20000001860 */
[----:B------:R-:W3:Y:S07]  /*b160*/  MUFU.EX2 R25, R61 ;  /* 0x0000003d00197308 */ /* 0x000eee0000000800 */
[C---:B-1----:R-:W-:Y:S01]  /*b170*/  HMMA.16816.F32 R100, R4.reuse, R12, R100 ;  /* 0x0000000c0464723c */ /* 0x042fe20000001864 */
[----:B------:R-:W1:Y:S06]  /*b180*/  MUFU.EX2 R27, R60 ;  /* 0x0000003c001b7308 */ /* 0x000e6c0000000800 */
[----:B------:R-:W-:Y:S01]  /*b190*/  FADD.FTZ R13, R57, R132 ;  /* 0x00000084390d7221 */ /* 0x000fe20000010000 */
[----:B------:R-:W-:Y:S01]  /*b1a0*/  HMMA.16816.F32 R108, R4, R10, R108 ;  /* 0x0000000a046c723c */ /* 0x000fe2000000186c */
[----:B------:R-:W4:Y:S02]  /*b1b0*/  LDSM.16.MT88.4 R8, [R170+0xcc00] ;  /* 0x00cc0000aa08783b */ /* 0x000f240000004200 */
[----:B------:R-:W-:-:S02]  /*b1c0*/  FADD.FTZ R13, R0, R13 ;  /* 0x0000000d000d7221 */ /* 0x000fc40000010000 */
[----:B------:R-:W-:Y:S02]  /*b1d0*/  FADD.FTZ R0, R192, R199 ;  /* 0x000000c7c0007221 */ /* 0x000fe40000010000 */
[----:B------:R-:W-:Y:S01]  /*b1e0*/  FADD.FTZ R130, R130, R13 ;  /* 0x0000000d82827221 */ /* 0x000fe20000010000 */
[----:B------:R-:W-:Y:S01]  /*b1f0*/  HMMA.16816.F32 R88, R4, R16, R88 ;  /* 0x000000100458723c */ /* 0x000fe20000001858 */
[----:B------:R-:W-:Y:S02]  /*b200*/  FADD.FTZ R0, R167, R0 ;  /* 0x00000000a7007221 */ /* 0x000fe40000010000 */
[----:B------:R-:W-:Y:S02]  /*b210*/  FADD.FTZ R130, R127, R130 ;  /* 0x000000827f827221 */ /* 0x000fe40000010000 */
[----:B------:R-:W-:-:S03]  /*b220*/  FADD.FTZ R195, R195, R0 ;  /* 0x00000000c3c37221 */ /* 0x000fc60000010000 */
[----:B------:R-:W-:Y:S01]  /*b230*/  HMMA.16816.F32 R92, R4, R18, R92 ;  /* 0x00000012045c723c */ /* 0x000fe2000000185c */
[----:B------:R-:W5:Y:S01]  /*b240*/  LDSM.16.MT88.4 R16, [R168+0xac00] ;  /* 0x00ac0000a810783b */ /* 0x000f620000004200 */
[----:B------:R-:W-:-:S06]  /*b250*/  FADD.FTZ R204, R204, R195 ;  /* 0x000000c3cccc7221 */ /* 0x000fcc0000010000 */
[----:B------:R-:W-:Y:S01]  /*b260*/  HMMA.16816.F32 R104, R4, R14, R104 ;  /* 0x0000000e0468723c */ /* 0x000fe20000001868 */
[----:B------:R-:W5:Y:S06]  /*b270*/  LDSM.16.MT88.4 R12, [R168+0xcc00] ;  /* 0x00cc0000a80c783b */ /* 0x000f6c0000004200 */
[----:B------:R-:W-:Y:S02]  /*b280*/  F2FP.PACK_AB R4, R158, R149 ;  /* 0x000000959e04723e */ /* 0x000fe400000000ff */
[----:B---3--:R-:W-:Y:S02]  /*b290*/  F2FP.PACK_AB R5, R25, R26 ;  /* 0x0000001a1905723e */ /* 0x008fe400000000ff */
[----:B------:R-:W-:-:S02]  /*b2a0*/  F2FP.PACK_AB R6, R24, R151 ;  /* 0x000000971806723e */ /* 0x000fc400000000ff */
[----:B-1----:R-:W-:-:S07]  /*b2b0*/  F2FP.PACK_AB R7, R196, R27 ;  /* 0x0000001bc407723e */ /* 0x002fce00000000ff */
[C---:B--2---:R-:W-:Y:S07]  /*b2c0*/  HMMA.16816.F32 R112, R4.reuse, R20, R112 ;  /* 0x000000140470723c */ /* 0x044fee0000001870 */
[----:B------:R-:W-:Y:S01]  /*b2d0*/  FADD.FTZ R21, R123, R130 ;  /* 0x000000827b157221 */ /* 0x000fe20000010000 */
[----:B----4-:R-:W-:Y:S03]  /*b2e0*/  HMMA.16816.F32 R80, R4, R8, R80 ;  /* 0x000000080450723c */ /* 0x010fe60000001850 */
[----:B------:R-:W-:-:S04]  /*b2f0*/  FADD.FTZ R21, R122, R21 ;  /* 0x000000157a157221 */ /* 0x000fc80000010000 */
[----:B------:R-:W-:Y:S01]  /*b300*/  FADD.FTZ R200, R200, R21 ;  /* 0x00000015c8c87221 */ /* 0x000fe20000010000 */
[----:B------:R-:W-:Y:S01]  /*b310*/  HMMA.16816.F32 R84, R4, R10, R84 ;  /* 0x0000000a0454723c */ /* 0x000fe20000001854 */
[----:B------:R-:W1:Y:S02]  /*b320*/  LDSM.16.MT88.4 R8, [R168+0xec00] ;  /* 0x00ec0000a808783b */ /* 0x000e640000004200 */
[----:B------:R-:W-:-:S04]  /*b330*/  FADD.FTZ R187, R187, R200 ;  /* 0x000000c8bbbb7221 */ /* 0x000fc80000010000 */
[----:B------:R-:W-:Y:S01]  /*b340*/  FADD.FTZ R166, R166, R187 ;  /* 0x000000bba6a67221 */ /* 0x000fe20000010000 */
[----:B-----5:R-:W-:Y:S03]  /*b350*/  HMMA.16816.F32 R72, R4, R16, R72 ;  /* 0x000000100448723c */ /* 0x020fe60000001848 */
[----:B------:R-:W-:-:S04]  /*b360*/  FADD.FTZ R165, R165, R166 ;  /* 0x000000a6a5a57221 */ /* 0x000fc80000010000 */
[----:B------:R-:W-:Y:S01]  /*b370*/  FADD.FTZ R148, R148, R165 ;  /* 0x000000a594947221 */ /* 0x000fe20000010000 */
[----:B------:R-:W-:Y:S01]  /*b380*/  HMMA.16816.F32 R76, R4, R18, R76 ;  /* 0x00000012044c723c */ /* 0x000fe2000000184c */
[----:B------:R-:W2:Y:S02]  /*b390*/  LDSM.16.MT88.4 R16, [R170+0xec00] ;  /* 0x00ec0000aa10783b */ /* 0x000ea40000004200 */
[----:B------:R-:W-:-:S04]  /*b3a0*/  FADD.FTZ R159, R159, R148 ;  /* 0x000000949f9f7221 */ /* 0x000fc80000010000 */
[----:B------:R-:W-:Y:S01]  /*b3b0*/  FADD.FTZ R146, R146, R159 ;  /* 0x0000009f92927221 */ /* 0x000fe20000010000 */
[----:B------:R-:W-:Y:S03]  /*b3c0*/  HMMA.16816.F32 R88, R4, R12, R88 ;  /* 0x0000000c0458723c */ /* 0x000fe60000001858 */
[----:B------:R-:W-:-:S04]  /*b3d0*/  FADD.FTZ R139, R139, R146 ;  /* 0x000000928b8b7221 */ /* 0x000fc80000010000 */
[----:B------:R-:W-:Y:S01]  /*b3e0*/  FADD.FTZ R13, R147, R204 ;  /* 0x000000cc930d7221 */ /* 0x000fe20000010000 */
[C---:B------:R-:W-:Y:S01]  /*b3f0*/  HMMA.16816.F32 R68, R4.reuse, R22, R68 ;  /* 0x000000160444723c */ /* 0x040fe20000001844 */
[----:B------:R-:W-:Y:S02]  /*b400*/  FADD.FTZ R50, R50, R139 ;  /* 0x0000008b32327221 */ /* 0x000fe40000010000 */
[----:B------:R-:W-:Y:S02]  /*b410*/  FADD.FTZ R13, R150, R13 ;  /* 0x0000000d960d7221 */ /* 0x000fe40000010000 */
[----:B------:R-:W-:Y:S02]  /*b420*/  FADD.FTZ R51, R51, R50 ;  /* 0x0000003233337221 */ /* 0x000fe40000010000 */
[----:B------:R-:W-:Y:S01]  /*b430*/  FADD.FTZ R0, R52, R13 ;  /* 0x0000000d34007221 */ /* 0x000fe20000010000 */
[----:B------:R-:W-:Y:S01]  /*b440*/  HMMA.16816.F32 R92, R4, R14, R92 ;  /* 0x0000000e045c723c */ /* 0x000fe2000000185c */
[----:B------:R-:W-:-:S02]  /*b450*/  FADD.FTZ R48, R48, R51 ;  /* 0x0000003330307221 */ /* 0x000fc40000010000 */
[----:B------:R-:W-:Y:S02]  /*b460*/  FADD.FTZ R0, R55, R0 ;  /* 0x0000000037007221 */ /* 0x000fe40000010000 */
[----:B------:R-:W-:Y:S02]  /*b470*/  FADD.FTZ R49, R49, R48 ;  /* 0x0000003031317221 */ /* 0x000fe40000010000 */
[----:B------:R-:W-:Y:S01]  /*b480*/  FADD.FTZ R13, R53, R0 ;  /* 0x00000000350d7221 */ /* 0x000fe20000010000 */
[----:B-1----:R-:W-:Y:S01]  /*b490*/  HMMA.16816.F32 R100, R4, R8, R100 ;  /* 0x000000080464723c */ /* 0x002fe20000001864 */
[----:B------:R-:W-:Y:S02]  /*b4a0*/  FADD.FTZ R0, R32, R49 ;  /* 0x0000003120007221 */ /* 0x000fe40000010000 */
[----:B------:R-:W-:Y:S02]  /*b4b0*/  FADD.FTZ R13, R54, R13 ;  /* 0x0000000d360d7221 */ /* 0x000fe40000010000 */
[----:B------:R-:W-:-:S02]  /*b4c0*/  FADD.FTZ R0, R35, R0 ;  /* 0x0000000023007221 */ /* 0x000fc40000010000 */
[----:B------:R-:W-:Y:S01]  /*b4d0*/  FADD.FTZ R30, R30, R13 ;  /* 0x0000000d1e1e7221 */ /* 0x000fe20000010000 */
[C---:B------:R-:W-:Y:S01]  /*b4e0*/  HMMA.16816.F32 R104, R4.reuse, R10, R104 ;  /* 0x0000000a0468723c */ /* 0x040fe20000001868 */
[----:B------:R-:W-:Y:S02]  /*b4f0*/  FADD.FTZ R9, R33, R0 ;  /* 0x0000000021097221 */ /* 0x000fe40000010000 */
[----:B------:R-:W-:Y:S02]  /*b500*/  FADD.FTZ R29, R29, R30 ;  /* 0x0000001e1d1d7221 */ /* 0x000fe40000010000 */
[----:B------:R-:W-:Y:S02]  /*b510*/  FADD.FTZ R9, R34, R9 ;  /* 0x0000000922097221 */ /* 0x000fe40000010000 */
[----:B------:R-:W-:Y:S01]  /*b520*/  FADD.FTZ R28, R28, R29 ;  /* 0x0000001d1c1c7221 */ /* 0x000fe20000010000 */
[----:B--2---:R-:W-:Y:S01]  /*b530*/  HMMA.16816.F32 R96, R4, R16, R96 ;  /* 0x000000100460723c */ /* 0x004fe20000001860 */
[----:B------:R-:W-:-:S02]  /*b540*/  FADD.FTZ R26, R26, R9 ;  /* 0x000000091a1a7221 */ /* 0x000fc40000010000 */
[----:B------:R-:W-:Y:S02]  /*b550*/  FADD.FTZ R0, R31, R28 ;  /* 0x0000001c1f007221 */ /* 0x000fe40000010000 */
[----:B------:R-:W-:Y:S02]  /*b560*/  FADD.FTZ R26, R25, R26 ;  /* 0x0000001a191a7221 */ /* 0x000fe40000010000 */
[----:B------:R-:W-:Y:S01]  /*b570*/  FADD.FTZ R149, R149, R0 ;  /* 0x0000000095957221 */ /* 0x000fe20000010000 */
[----:B------:R-:W-:Y:S01]  /*b580*/  HMMA.16816.F32 R108, R4, R18, R108 ;  /* 0x00000012046c723c */ /* 0x000fe2000000186c */
[----:B------:R-:W-:Y:S01]  /*b590*/  FADD.FTZ R27, R27, R26 ;  /* 0x0000001a1b1b7221 */ /* 0x000fe20000010000 */
[----:B------:R-:W-:Y:S01]  /*b5a0*/  MOV R0, R3 ;  /* 0x0000000300007202 */ /* 0x000fe20000000f00 */
[----:B------:R-:W-:Y:S02]  /*b5b0*/  FADD.FTZ R158, R158, R149 ;  /* 0x000000959e9e7221 */ /* 0x000fe40000010000 */
[----:B------:R-:W-:-:S02]  /*b5c0*/  FADD.FTZ R196, R196, R27 ;  /* 0x0000001bc4c47221 */ /* 0x000fc40000010000 */
[----:B------:R-:W-:-:S04]  /*b5d0*/  FADD.FTZ R151, R151, R158 ;  /* 0x0000009e97977221 */ /* 0x000fc80000010000 */
[----:B------:R-:W-:Y:S02]  /*b5e0*/  FADD.FTZ R195, R24, R151 ;  /* 0x0000009718c37221 */ /* 0x000fe40000010000 */
.L_x_705:
[----:B------:R-:W-:-:S13]  /*b5f0*/  ISETP.GE.AND P0, PT, R180, 0x1, PT ;  /* 0x00000001b400780c */ /* 0x000fda0003f06270 */
[----:B------:R-:W-:Y:S05]  /*b600*/  @!P0 BRA `(.L_x_713) ;  /* 0x00003d8000008947 */ /* 0x000fea0003800000 */
[----:B------:R-:W-:Y:S01]  /*b610*/  ULDC UR5, c[0x0][0x1a0] ;  /* 0x0000680000057ab9 */ /* 0x000fe20000000800 */
[----:B------:R-:W-:Y:S01]  /*b620*/  IMAD.MOV.U32 R3, RZ, RZ, R0 ;  /* 0x000000ffff037224 */ /* 0x000fe200078e0000 */
[----:B------:R-:W-:Y:S01]  /*b630*/  ULEA UR5, -UR5, URZ, 0x7 ;  /* 0x0000003f05057291 */ /* 0x000fe2000f8e393f */
[----:B------:R-:W-:-:S03]  /*b640*/  IMAD.MOV.U32 R117, RZ, RZ, R2 ;  /* 0x000000ffff757224 */ /* 0x000fc600078e0002 */
[----:B------:R-:W-:Y:S02]  /*b650*/  USHF.R.S32.HI UR4, URZ, 0x1f, UR5 ;  /* 0x0000001f3f047899 */ /* 0x000fe40008011405 */
[----:B------:R-:W-:-:S04]  /*b660*/  MOV R192, UR5 ;  /* 0x0000000500c07c02 */ /* 0x000fc80008000f00 */
[----:B------:R-:W-:Y:S02]  /*b670*/  MOV R187, UR4 ;  /* 0x0000000400bb7c02 */ /* 0x000fe40008000f00 */
.L_x_717:
[----:B------:R-:W-:Y:S01]  /*b680*/  MOV R119, R192 ;  /* 0x000000c000777202 */ /* 0x000fe20000000f00 */
[----:B------:R-:W-:Y:S04]  /*b690*/  DEPBAR.LE SB0, 0x0 ;  /* 0x000080000000791a */ /* 0x000fe80000000000 */
[----:B------:R-:W-:Y:S01]  /*b6a0*/  BAR.SYNC.DEFER_BLOCKING 0x0 ;  /* 0x0000000000007b1d */ /* 0x000fe20000010000 */
[----:B------:R-:W-:Y:S05]  /*b6b0*/  MOV R0, R187 ;  /* 0x000000bb00007202 */ /* 0x000fea0000000f00 */
[----:B------:R-:W-:-:S05]  /*b6c0*/  @!P6 BRA `(.L_x_714) ;  /* 0x000003c00000e947 */ /* 0x000fca0003800000 */
[----:B------:R-:W-:Y:S01]  /*b6d0*/  IMAD.SHL.U32 R10, R180, 0x80, RZ ;  /* 0x00000080b40a7824 */ /* 0x000fe200078e00ff */
[----:B------:R-:W-:Y:S04]  /*b6e0*/  IABS R0, c[0x0][0x2d0] ;  /* 0x0000b40000007a13 */ /* 0x000fe80000000000 */
[----:B------:R-:W1:Y:S01]  /*b6f0*/  I2F.RP R7, R0 ;  /* 0x0000000000077306 */ /* 0x000e620000209400 */
[----:B------:R-:W-:Y:S09]  /*b700*/  IABS R6, R10 ;  /* 0x0000000a00067213 */ /* 0x000ff20000000000 */
[----:B-1----:R-:W1:Y:S02]  /*b710*/  MUFU.RCP R2, R7 ;  /* 0x0000000700027308 */ /* 0x002e640000001000 */
[----:B-1----:R-:W-:Y:S02]  /*b720*/  IADD3 R8, R2, 0xffffffe, RZ ;  /* 0x0ffffffe02087810 */ /* 0x002fe40007ffe0ff */
[C---:B------:R-:W-:Y:S06]  /*b730*/  IADD3 R2, R10.reuse, -0x80, RZ ;  /* 0xffffff800a027810 */ /* 0x040fec0007ffe0ff */
[----:B------:R-:W1:Y:S01]  /*b740*/  F2I.FTZ.U32.TRUNC.NTZ R9, R8 ;  /* 0x0000000800097305 */ /* 0x000e62000021f000 */
[----:B------:R-:W-:Y:S02]  /*b750*/  LOP3.LUT R10, R10, c[0x0][0x2d0], RZ, 0x3c, !PT ;  /* 0x0000b4000a0a7a12 */ /* 0x000fe400078e3cff */
[----:B------:R-:W-:Y:S02]  /*b760*/  IABS R4, R2 ;  /* 0x0000000200047213 */ /* 0x000fe40000000000 */
[----:B------:R-:W-:Y:S02]  /*b770*/  LOP3.LUT R2, R2, c[0x0][0x2d0], RZ, 0x3c, !PT ;  /* 0x0000b40002027a12 */ /* 0x000fe400078e3cff */
[----:B------:R-:W-:Y:S02]  /*b780*/  ISETP.GE.AND P2, PT, R10, RZ, PT ;  /* 0x000000ff0a00720c */ /* 0x000fe40003f46270 */
[----:B------:R-:W-:Y:S01]  /*b790*/  ISETP.GE.AND P0, PT, R2, RZ, PT ;  /* 0x000000ff0200720c */ /* 0x000fe20003f06270 */
[--C-:B-1----:R-:W-:Y:S02]  /*b7a0*/  IMAD.MOV R5, RZ, RZ, -R9.reuse ;  /* 0x000000ffff057224 */ /* 0x102fe400078e0a09 */
[----:B------:R-:W-:Y:S02]  /*b7b0*/  IMAD.MOV.U32 R8, RZ, RZ, RZ ;  /* 0x000000ffff087224 */ /* 0x000fe400078e00ff */
[----:B------:R-:W-:Y:S04]  /*b7c0*/  IMAD R5, R5, R0, RZ ;  /* 0x0000000005057224 */ /* 0x000fe800078e02ff */
[----:B------:R-:W-:Y:S06]  /*b7d0*/  IMAD.HI.U32 R9, R9, R5, R8 ;  /* 0x0000000509097227 */ /* 0x000fec00078e0008 */
[C---:B------:R-:W-:Y:S04]  /*b7e0*/  IMAD.HI.U32 R8, R9.reuse, R4, RZ ;  /* 0x0000000409087227 */ /* 0x040fe800078e00ff */
[----:B------:R-:W-:Y:S04]  /*b7f0*/  IMAD.HI.U32 R9, R9, R6, RZ ;  /* 0x0000000609097227 */ /* 0x000fe800078e00ff */
[----:B------:R-:W-:Y:S02]  /*b800*/  IMAD.MOV R7, RZ, RZ, -R9 ;  /* 0x000000ffff077224 */ /* 0x000fe400078e0a09 */
[----:B------:R-:W-:Y:S02]  /*b810*/  IMAD.MOV R5, RZ, RZ, -R8 ;  /* 0x000000ffff057224 */ /* 0x000fe400078e0a08 */
[C---:B------:R-:W-:Y:S02]  /*b820*/  IMAD R6, R0.reuse, R7, R6 ;  /* 0x0000000700067224 */ /* 0x040fe400078e0206 */
[C---:B------:R-:W-:Y:S03]  /*b830*/  IMAD R4, R0.reuse, R5, R4 ;  /* 0x0000000500047224 */ /* 0x040fe600078e0204 */
[C---:B------:R-:W-:Y:S02]  /*b840*/  ISETP.GT.U32.AND P3, PT, R0.reuse, R6, PT ;  /* 0x000000060000720c */ /* 0x040fe40003f64070 */
[----:B------:R-:W-:Y:S11]  /*b850*/  ISETP.GT.U32.AND P1, PT, R0, R4, PT ;  /* 0x000000040000720c */ /* 0x000ff60003f24070 */
[----:B------:R-:W-:Y:S01]  /*b860*/  @!P3 IADD3 R9, R9, 0x1, RZ ;  /* 0x000000010909b810 */ /* 0x000fe20007ffe0ff */
[--C-:B------:R-:W-:Y:S01]  /*b870*/  @!P3 IMAD.IADD R6, R6, 0x1, -R0.reuse ;  /* 0x000000010606b824 */ /* 0x100fe200078e0a00 */
[----:B------:R-:W-:Y:S01]  /*b880*/  @!P1 IADD3 R8, R8, 0x1, RZ ;  /* 0x0000000108089810 */ /* 0x000fe20007ffe0ff */
[----:B------:R-:W-:Y:S01]  /*b890*/  @!P1 IMAD.IADD R4, R4, 0x1, -R0 ;  /* 0x0000000104049824 */ /* 0x000fe200078e0a00 */
[----:B------:R-:W-:Y:S02]  /*b8a0*/  ISETP.NE.AND P1, PT, RZ, c[0x0][0x2d0], PT ;  /* 0x0000b400ff007a0c */ /* 0x000fe40003f25270 */
[-C--:B------:R-:W-:Y:S02]  /*b8b0*/  ISETP.GE.U32.AND P5, PT, R6, R0.reuse, PT ;  /* 0x000000000600720c */ /* 0x080fe40003fa6070 */
[----:B------:R-:W-:Y:S02]  /*b8c0*/  ISETP.GE.U32.AND P4, PT, R4, R0, PT ;  /* 0x000000000400720c */ /* 0x000fe40003f86070 */
[----:B------:R-:W-:Y:S09]  /*b8d0*/  LOP3.LUT R0, RZ, c[0x0][0x2d0], RZ, 0x33, !PT ;  /* 0x0000b400ff007a12 */ /* 0x000ff200078e33ff */
[----:B------:R-:W-:Y:S02]  /*b8e0*/  @P5 IADD3 R9, R9, 0x1, RZ ;  /* 0x0000000109095810 */ /* 0x000fe40007ffe0ff */
[----:B------:R-:W-:Y:S03]  /*b8f0*/  @P4 IADD3 R8, R8, 0x1, RZ ;  /* 0x0000000108084810 */ /* 0x000fe60007ffe0ff */
[----:B------:R-:W-:Y:S01]  /*b900*/  @!P2 IMAD.MOV R9, RZ, RZ, -R9 ;  /* 0x000000ffff09a224 */ /* 0x000fe200078e0a09 */
[----:B------:R-:W-:Y:S04]  /*b910*/  @!P0 IADD3 R8, -R8, RZ, RZ ;  /* 0x000000ff08088210 */ /* 0x000fe80007ffe1ff */
[C---:B------:R-:W-:Y:S02]  /*b920*/  SEL R9, R0.reuse, R9, !P1 ;  /* 0x0000000900097207 */ /* 0x040fe40004800000 */
[----:B------:R-:W-:Y:S02]  /*b930*/  SEL R5, R0, R8, !P1 ;  /* 0x0000000800057207 */ /* 0x000fe40004800000 */
[-C--:B------:R-:W-:Y:S02]  /*b940*/  LEA R6, P0, R9, R190.reuse, 0x2 ;  /* 0x000000be09067211 */ /* 0x080fe400078010ff */
[----:B------:R-:W-:Y:S01]  /*b950*/  LEA R10, P1, R5, R190, 0x2 ;  /* 0x000000be050a7211 */ /* 0x000fe200078210ff */
[C---:B------:R-:W-:Y:S01]  /*b960*/  IMAD.IADD R0, R9.reuse, 0x1, -R5 ;  /* 0x0000000109007824 */ /* 0x040fe200078e0a05 */
[-C--:B------:R-:W-:Y:S02]  /*b970*/  LEA.HI.X.SX32 R7, R9, R191.reuse, 0x2, P0 ;  /* 0x000000bf09077211 */ /* 0x080fe400000f16ff */
[----:B------:R-:W-:Y:S01]  /*b980*/  LEA.HI.X.SX32 R11, R5, R191, 0x2, P1 ;  /* 0x000000bf050b7211 */ /* 0x000fe200008f16ff */
[----:B------:R-:W-:Y:S03]  /*b990*/  IMAD.MOV.U32 R5, RZ, RZ, c[0x0][0x2d0] ;  /* 0x0000b400ff057624 */ /* 0x000fe600078e00ff */
[----:B------:R-:W2:Y:S01]  /*b9a0*/  LDG.E R7, [R6.64] ;  /* 0x0000000606077981 */ /* 0x000ea2000c1e1900 */
[----:B------:R-:W-:Y:S03]  /*b9b0*/  IMAD R5, R0, R5, -0x80 ;  /* 0xffffff8000057424 */ /* 0x000fe600078e0205 */
[----:B------:R-:W2:Y:S01]  /*b9c0*/  LDG.E R2, [R10.64] ;  /* 0x000000060a027981 */ /* 0x000ea2000c1e1900 */
[C---:B------:R-:W-:Y:S01]  /*b9d0*/  IMAD.WIDE.U32 R8, R5.reuse, c[0x0][0x1a0], RZ ;  /* 0x0000680005087a25 */ /* 0x040fe200078e00ff */
[----:B------:R-:W-:Y:S05]  /*b9e0*/  SHF.R.S32.HI R0, RZ, 0x1f, R5 ;  /* 0x0000001fff007819 */ /* 0x000fea0000011405 */
[----:B------:R-:W-:Y:S04]  /*b9f0*/  IMAD R0, R0, c[0x0][0x1a0], RZ ;  /* 0x0000680000007a24 */ /* 0x000fe800078e02ff */
[----:B------:R-:W-:Y:S05]  /*ba00*/  IMAD R0, R5, c[0x0][0x1a4], R0 ;  /* 0x0000690005007a24 */ /* 0x000fea00078e0200 */
[----:B------:R-:W-:Y:S01]  /*ba10*/  IADD3 R9, R9, R0, RZ ;  /* 0x0000000009097210 */ /* 0x000fe20007ffe0ff */
[----:B--2---:R-:W-:Y:S04]  /*ba20*/  IMAD.IADD R2, R2, 0x1, -R7 ;  /* 0x0000000102027824 */ /* 0x004fe800078e0a07 */
[----:B------:R-:W-:Y:S01]  /*ba30*/  IMAD.WIDE.U32 R8, R2, c[0x0][0x188], R8 ;  /* 0x0000620002087a25 */ /* 0x000fe200078e0008 */
[----:B------:R-:W-:Y:S03]  /*ba40*/  SHF.R.S32.HI R4, RZ, 0x1f, R2 ;  /* 0x0000001fff047819 */ /* 0x000fe60000011402 */
[----:B------:R-:W-:Y:S02]  /*ba50*/  IMAD.MOV.U32 R119, RZ, RZ, R8 ;  /* 0x000000ffff777224 */ /* 0x000fe400078e0008 */
[----:B------:R-:W-:Y:S04]  /*ba60*/  IMAD R5, R4, c[0x0][0x188], RZ ;  /* 0x0000620004057a24 */ /* 0x000fe800078e02ff */
[----:B------:R-:W-:Y:S04]  /*ba70*/  IMAD R5, R2, c[0x0][0x18c], R5 ;  /* 0x0000630002057a24 */ /* 0x000fe800078e0205 */
[----:B------:R-:W-:Y:S02]  /*ba80*/  IMAD.IADD R0, R9, 0x1, R5 ;  /* 0x0000000109007824 */ /* 0x000fe400078e0205 */
.L_x_714:
[----:B------:R-:W-:Y:S02]  /*ba90*/  ISETP.GE.AND P4, PT, R184, c[0x0][0x220], PT ;  /* 0x00008800b8007a0c */ /* 0x000fe40003f86270 */
[----:B------:R-:W-:Y:S02]  /*baa0*/  ISETP.GE.AND P3, PT, R175, c[0x0][0x220], PT ;  /* 0x00008800af007a0c */ /* 0x000fe40003f66270 */
[CC--:B------:R-:W-:Y:S02]  /*bab0*/  LEA R118, P1, R119.reuse, R198.reuse, 0x1 ;  /* 0x000000c677767211 */ /* 0x0c0fe400078208ff */
[----:B------:R-:W-:Y:S02]  /*bac0*/  IADD3 R201, P0, R186, R119, RZ ;  /* 0x00000077bac97210 */ /* 0x000fe40007f1e0ff */
[-CC-:B------:R-:W-:Y:S02]  /*bad0*/  LEA.HI.X R119, R119, R197.reuse, R0.reuse, 0x1, P1 ;  /* 0x000000c577777211 */ /* 0x180fe400008f0c00 */
[----:B------:R-:W-:Y:S01]  /*bae0*/  ISETP.GE.AND P2, PT, R174, c[0x0][0x220], PT ;  /* 0x00008800ae007a0c */ /* 0x000fe20003f46270 */
[----:B------:R-:W-:Y:S02]  /*baf0*/  IMAD.X R2, R183, 0x1, R0, P0 ;  /* 0x00000001b7027824 */ /* 0x000fe400000e0600 */
[----:B------:R-:W-:Y:S01]  /*bb00*/  @P4 STS [R181+0x9000], RZ ;  /* 0x009000ffb5004388 */ /* 0x000fe20000000800 */
[CC--:B------:R-:W-:Y:S02]  /*bb10*/  @!P4 LEA R204, P5, R201.reuse, R198.reuse, 0x1 ;  /* 0x000000c6c9ccc211 */ /* 0x0c0fe400078a08ff */
[CC--:B------:R-:W-:Y:S01]  /*bb20*/  @!P3 LEA R202, P1, R201.reuse, R198.reuse, 0x1 ;  /* 0x000000c6c9cab211 */ /* 0x0c0fe200078208ff */
[----:B------:R-:W-:Y:S01]  /*bb30*/  @P4 STS [R181+0x9004], RZ ;  /* 0x009004ffb5004388 */ /* 0x000fe20000000800 */
[CCC-:B------:R-:W-:Y:S02]  /*bb40*/  @!P4 LEA.HI.X R205, R201.reuse, R197.reuse, R2.reuse, 0x1, P5 ;  /* 0x000000c5c9cdc211 */ /* 0x1c0fe400028f0c02 */
[C-C-:B------:R-:W-:Y:S01]  /*bb50*/  @!P3 LEA.HI.X R203, R201.reuse, R197, R2.reuse, 0x1, P1 ;  /* 0x000000c5c9cbb211 */ /* 0x140fe200008f0c02 */
[----:B------:R-:W-:Y:S01]  /*bb60*/  @P4 STS.64 [R181+0x9008], RZ ;  /* 0x009008ffb5004388 */ /* 0x000fe20000000a00 */
[C---:B------:R-:W-:Y:S02]  /*bb70*/  IADD3 R199, P5, R186.reuse, R201, RZ ;  /* 0x000000c9bac77210 */ /* 0x040fe40007fbe0ff */
[-C--:B------:R-:W-:Y:S01]  /*bb80*/  @!P2 LEA R200, P0, R201, R198.reuse, 0x1 ;  /* 0x000000c6c9c8a211 */ /* 0x080fe200078008ff */
[----:B------:R-:W-:Y:S01]  /*bb90*/  @!PT LDS RZ, [RZ] ;  /* 0x00000000fffff984 */ /* 0x000fe20000000800 */
[----:B------:R-:W-:Y:S01]  /*bba0*/  @!PT LDS RZ, [RZ] ;  /* 0x00000000fffff984 */ /* 0x000fe20000000800 */
[----:B------:R-:W-:Y:S01]  /*bbb0*/  @!PT LDS RZ, [RZ] ;  /* 0x00000000fffff984 */ /* 0x000fe20000000800 */
[----:B------:R1:W-:Y:S01]  /*bbc0*/  @!P4 LDGSTS.E.BYPASS.LTC128B.128 [R181+0x9000], [R118.64] ;  /* 0x0900000076b5cfae */ /* 0x0003e2000b901d46 */
[-C--:B------:R-:W-:Y:S02]  /*bbd0*/  @!P3 LEA R208, P1, R199, R198.reuse, 0x1 ;  /* 0x000000c6c7d0b211 */ /* 0x080fe400078208ff */
[-CC-:B------:R-:W-:Y:S01]  /*bbe0*/  @!P2 LEA.HI.X R201, R201, R197.reuse, R2.reuse, 0x1, P0 ;  /* 0x000000c5c9c9a211 */ /* 0x180fe200000f0c02 */
[----:B------:R-:W-:Y:S01]  /*bbf0*/  @P3 STS.128 [R181+0xb000], RZ ;  /* 0x00b000ffb5003388 */ /* 0x000fe20000000c00 */
[----:B------:R-:W-:Y:S01]  /*bc00*/  IMAD.X R2, R183, 0x1, R2, P5 ;  /* 0x00000001b7027824 */ /* 0x000fe200028e0602 */
[CC--:B------:R-:W-:Y:S02]  /*bc10*/  @!P4 LEA R210, P5, R199.reuse, R198.reuse, 0x1 ;  /* 0x000000c6c7d2c211 */ /* 0x0c0fe400078a08ff */
[----:B------:R-:W-:Y:S01]  /*bc20*/  @!PT LDS RZ, [RZ] ;  /* 0x00000000fffff984 */ /* 0x000fe20000000800 */
[----:B------:R-:W-:Y:S01]  /*bc30*/  @!PT LDS RZ, [RZ] ;  /* 0x00000000fffff984 */ /* 0x000fe20000000800 */
[----:B------:R-:W-:Y:S01]  /*bc40*/  @!PT LDS RZ, [RZ] ;  /* 0x00000000fffff984 */ /* 0x000fe20000000800 */
[----:B------:R1:W-:Y:S01]  /*bc50*/  @!P3 LDGSTS.E.BYPASS.LTC128B.128 [R181+0xb000], [R118.64+0x40] ;  /* 0x0b00004076b5bfae */ /* 0x0003e2000b901d46 */
[CC--:B------:R-:W-:Y:S02]  /*bc60*/  @!P2 LEA R206, P0, R199.reuse, R198.reuse, 0x1 ;  /* 0x000000c6c7cea211 */ /* 0x0c0fe400078008ff */
[CCC-:B------:R-:W-:Y:S01]  /*bc70*/  @!P4 LEA.HI.X R211, R199.reuse, R197.reuse, R2.reuse, 0x1, P5 ;  /* 0x000000c5c7d3c211 */ /* 0x1c0fe200028f0c02 */
[----:B------:R-:W-:Y:S01]  /*bc80*/  @P2 STS.128 [R181+0xd000], RZ ;  /* 0x00d000ffb5002388 */ /* 0x000fe20000000c00 */
[C-C-:B------:R-:W-:Y:S02]  /*bc90*/  @!P3 LEA.HI.X R209, R199.reuse, R197, R2.reuse, 0x1, P1 ;  /* 0x000000c5c7d1b211 */ /* 0x140fe400008f0c02 */
[----:B------:R-:W-:Y:S01]  /*bca0*/  IADD3 R0, P5, R186, R199, RZ ;  /* 0x000000c7ba007210 */ /* 0x000fe20007fbe0ff */
[----:B------:R-:W-:Y:S01]  /*bcb0*/  @!PT LDS RZ, [RZ] ;  /* 0x00000000fffff984 */ /* 0x000fe20000000800 */
[----:B------:R-:W-:Y:S01]  /*bcc0*/  @!PT LDS RZ, [RZ] ;  /* 0x00000000fffff984 */ /* 0x000fe20000000800 */
[----:B------:R-:W-:Y:S01]  /*bcd0*/  @!PT LDS RZ, [RZ] ;  /* 0x00000000fffff984 */ /* 0x000fe20000000800 */
[----:B------:R1:W-:Y:S01]  /*bce0*/  @!P2 LDGSTS.E.BYPASS.LTC128B.128 [R181+0xd000], [R118.64+0x80] ;  /* 0x0d00008076b5afae */ /* 0x0003e2000b901d46 */
[-CC-:B------:R-:W-:Y:S02]  /*bcf0*/  @!P2 LEA.HI.X R207, R199, R197.reuse, R2.reuse, 0x1, P0 ;  /* 0x000000c5c7cfa211 */ /* 0x180fe400000f0c02 */
[CC--:B------:R-:W-:Y:S01]  /*bd00*/  @!P3 LEA R212, P1, R0.reuse, R198.reuse, 0x1 ;  /* 0x000000c600d4b211 */ /* 0x0c0fe200078208ff */
[----:B------:R-:W-:Y:S01]  /*bd10*/  @P4 STS.128 [R181+0x9800], RZ ;  /* 0x009800ffb5004388 */ /* 0x000fe20000000c00 */
[----:B------:R-:W-:Y:S01]  /*bd20*/  IMAD.X R2, R183, 0x1, R2, P5 ;  /* 0x00000001b7027824 */ /* 0x000fe200028e0602 */
[CC--:B------:R-:W-:Y:S02]  /*bd30*/  @!P4 LEA R214, P5, R0.reuse, R198.reuse, 0x1 ;  /* 0x000000c600d6c211 */ /* 0x0c0fe400078a08ff */
[----:B------:R-:W-:Y:S01]  /*bd40*/  @!PT LDS RZ, [RZ] ;  /* 0x00000000fffff984 */ /* 0x000fe20000000800 */
[----:B------:R-:W-:Y:S01]  /*bd50*/  @!PT LDS RZ, [RZ] ;  /* 0x00000000fffff984 */ /* 0x000fe20000000800 */
[----:B------:R-:W-:Y:S01]  /*bd60*/  @!PT LDS RZ, [RZ] ;  /* 0x00000000fffff984 */ /* 0x000fe20000000800 */
[----:B------:R1:W-:Y:S01]  /*bd70*/  @!P4 LDGSTS.E.BYPASS.LTC128B.128 [R181+0x9800], [R204.64] ;  /* 0x09800000ccb5cfae */ /* 0x0003e2000b901d46 */
[C---:B------:R-:W-:Y:S02]  /*bd80*/  @!P2 LEA R198, P0, R0.reuse, R198, 0x1 ;  /* 0x000000c600c6a211 */ /* 0x040fe400078008ff */
[CCC-:B------:R-:W-:Y:S01]  /*bd90*/  @!P4 LEA.HI.X R215, R0.reuse, R197.reuse, R2.reuse, 0x1, P5 ;  /* 0x000000c500d7c211 */ /* 0x1c0fe200028f0c02 */
[----:B------:R-:W-:Y:S01]  /*bda0*/  @P3 STS.128 [R181+0xb800], RZ ;  /* 0x00b800ffb5003388 */ /* 0x000fe20000000c00 */
[CCC-:B------:R-:W-:Y:S02]  /*bdb0*/  @!P3 LEA.HI.X R213, R0.reuse, R197.reuse, R2.reuse, 0x1, P1 ;  /* 0x000000c500d5b211 */ /* 0x1c0fe400008f0c02 */
[----:B------:R-:W-:Y:S01]  /*bdc0*/  @!P2 LEA.HI.X R199, R0, R197, R2, 0x1, P0 ;  /* 0x000000c500c7a211 */ /* 0x000fe200000f0c02 */
[----:B------:R-:W-:Y:S01]  /*bdd0*/  @!PT LDS RZ, [RZ] ;  /* 0x00000000fffff984 */ /* 0x000fe20000000800 */
[----:B------:R-:W-:Y:S01]  /*bde0*/  @!PT LDS RZ, [RZ] ;  /* 0x00000000fffff984 */ /* 0x000fe20000000800 */
[----:B------:R-:W-:Y:S01]  /*bdf0*/  @!PT LDS RZ, [RZ] ;  /* 0x00000000fffff984 */ /* 0x000fe20000000800 */
[----:B------:R1:W-:Y:S01]  /*be00*/  @!P3 LDGSTS.E.BYPASS.LTC128B.128 [R181+0xb800], [R202.64+0x40] ;  /* 0x0b800040cab5bfae */ /* 0x0003e2000b901d46 */
[----:B------:R-:W-:Y:S01]  /*be10*/  ISETP.GE.AND P0, PT, R180, 0x2, PT ;  /* 0x00000002b400780c */ /* 0x000fe20003f06270 */
[----:B------:R-:W-:Y:S02]  /*be20*/  IMAD.MOV.U32 R197, RZ, RZ, R119 ;  /* 0x000000ffffc57224 */ /* 0x000fe400078e0077 */
        /* <DEDUP_REMOVED lines=36> */
[----:B------:R-:W3:Y:S04]  /*c070*/  LDSM.16.M88.4 R124, [R172+0x3000] ;  /* 0x00300000ac7c783b */ /* 0x000ee80000000200 */
[----:B------:R-:W4:Y:S04]  /*c080*/  LDSM.16.M88.4 R128, [R172+0x3400] ;  /* 0x00340000ac80783b */ /* 0x000f280000000200 */
[----:B------:R-:W5:Y:S04]  /*c090*/  LDSM.16.M88.4 R132, [R172+0x3800] ;  /* 0x00380000ac84783b */ /* 0x000f680000000200 */
[----:B------:R-:W0:Y:S04]  /*c0a0*/  LDGDEPBAR ;  /* 0x00000000000079af */ /* 0x000e280000000000 */
[----:B------:R-:W1:Y:S01]  /*c0b0*/  LDSM.16.M88.4 R136, [R172+0x3c00] ;  /* 0x003c0000ac88783b */ /* 0x000e620000000200 */
[----:B--2---:R-:W-:Y:S03]  /*c0c0*/  IMAD.MOV.U32 R198, RZ, RZ, R118 ;  /* 0x000000ffffc67224 */ /* 0x004fe600078e0076 */
[----:B------:R-:W2:Y:S04]  /*c0d0*/  LDSM.16.M88.4 R140, [R172+0x4000] ;  /* 0x00400000ac8c783b */ /* 0x000ea80000000200 */
[----:B------:R-:W1:Y:S04]  /*c0e0*/  LDSM.16.M88.4 R144, [R172+0x4400] ;  /* 0x00440000ac90783b */ /* 0x000e680000000200 */
[----:B------:R-:W1:Y:S04]  /*c0f0*/  LDSM.16.M88.4 R148, [R172+0x4800] ;  /* 0x00480000ac94783b */ /* 0x000e680000000200 */
[----:B------:R-:W1:Y:S04]  /*c100*/  LDSM.16.M88.4 R152, [R172+0x4c00] ;  /* 0x004c0000ac98783b */ /* 0x000e680000000200 */
[----:B------:R-:W-:Y:S01]  /*c110*/  LDSM.16.M88.4 R156, [R171] ;  /* 0x00000000ab9c783b */ /* 0x000fe20000000200 */
[C---:B---3--:R-:W-:Y:S03]  /*c120*/  HMMA.16816.F32 R4, R120.reuse, R124, RZ ;  /* 0x0000007c7804723c */ /* 0x048fe600000018ff */
[----:B------:R-:W3:Y:S04]  /*c130*/  LDSM.16.M88.4 R160, [R169+0x3000] ;  /* 0x00300000a9a0783b */ /* 0x000ee80000000200 */
[----:B------:R-:W1:Y:S01]  /*c140*/  LDSM.16.M88.4 R164, [R169+0x3400] ;  /* 0x00340000a9a4783b */ /* 0x000e620000000200 */
[C---:B------:R-:W-:Y:S03]  /*c150*/  HMMA.16816.F32 R8, R120.reuse, R126, RZ ;  /* 0x0000007e7808723c */ /* 0x040fe600000018ff */
[----:B------:R-:W-:Y:S05]  /*c160*/  LDSM.16.M88.4 R124, [R169+0x3c00] ;  /* 0x003c0000a97c783b */ /* 0x000fea0000000200 */
[C---:B----4-:R-:W-:Y:S08]  /*c170*/  HMMA.16816.F32 R12, R120.reuse, R128, RZ ;  /* 0x00000080780c723c */ /* 0x050ff000000018ff */
[C---:B------:R-:W-:Y:S01]  /*c180*/  HMMA.16816.F32 R16, R120.reuse, R130, RZ ;  /* 0x000000827810723c */ /* 0x040fe200000018ff */
[----:B------:R-:W-:Y:S07]  /*c190*/  LDSM.16.M88.4 R128, [R169+0x4000] ;  /* 0x00400000a980783b */ /* 0x000fee0000000200 */
[C---:B-----5:R-:W-:Y:S08]  /*c1a0*/  HMMA.16816.F32 R20, R120.reuse, R132, RZ ;  /* 0x000000847814723c */ /* 0x060ff000000018ff */
[C---:B------:R-:W-:Y:S01]  /*c1b0*/  HMMA.16816.F32 R24, R120.reuse, R134, RZ ;  /* 0x000000867818723c */ /* 0x040fe200000018ff */
[----:B------:R-:W-:Y:S07]  /*c1c0*/  LDSM.16.M88.4 R132, [R172+0x5c00] ;  /* 0x005c0000ac84783b */ /* 0x000fee0000000200 */
[C---:B-1----:R-:W-:Y:S08]  /*c1d0*/  HMMA.16816.F32 R28, R120.reuse, R136, RZ ;  /* 0x00000088781c723c */ /* 0x042ff000000018ff */
[C---:B------:R-:W-:Y:S08]  /*c1e0*/  HMMA.16816.F32 R32, R120.reuse, R138, RZ ;  /* 0x0000008a7820723c */ /* 0x040ff000000018ff */
[C---:B--2---:R-:W-:Y:S08]  /*c1f0*/  HMMA.16816.F32 R36, R120.reuse, R140, RZ ;  /* 0x0000008c7824723c */ /* 0x044ff000000018ff */
        /* <DEDUP_REMOVED lines=8> */
[C---:B---3--:R-:W-:Y:S08]  /*c280*/  HMMA.16816.F32 R4, R156.reuse, R160, R4 ;  /* 0x000000a09c04723c */ /* 0x048ff00000001804 */
[C---:B------:R-:W-:Y:S08]  /*c290*/  HMMA.16816.F32 R8, R156.reuse, R162, R8 ;  /* 0x000000a29c08723c */ /* 0x040ff00000001808 */
[C---:B------:R-:W-:Y:S08]  /*c2a0*/  HMMA.16816.F32 R12, R156.reuse, R164, R12 ;  /* 0x000000a49c0c723c */ /* 0x040ff0000000180c */
[C---:B------:R-:W-:Y:S08]  /*c2b0*/  HMMA.16816.F32 R16, R156.reuse, R166, R16 ;  /* 0x000000a69c10723c */ /* 0x040ff00000001810 */
[C---:B-1----:R-:W-:Y:S08]  /*c2c0*/  HMMA.16816.F32 R20, R156.reuse, R120, R20 ;  /* 0x000000789c14723c */ /* 0x042ff00000001814 */
[C---:B------:R-:W-:Y:S01]  /*c2d0*/  HMMA.16816.F32 R24, R156.reuse, R122, R24 ;  /* 0x0000007a9c18723c */ /* 0x040fe20000001818 */
[----:B------:R-:W1:Y:S07]  /*c2e0*/  LDSM.16.M88.4 R120, [R169+0x4400] ;  /* 0x00440000a978783b */ /* 0x000e6e0000000200 */
[C---:B------:R-:W-:Y:S08]  /*c2f0*/  HMMA.16816.F32 R28, R156.reuse, R124, R28 ;  /* 0x0000007c9c1c723c */ /* 0x040ff0000000181c */
[C---:B------:R-:W-:Y:S01]  /*c300*/  HMMA.16816.F32 R32, R156.reuse, R126, R32 ;  /* 0x0000007e9c20723c */ /* 0x040fe20000001820 */
[----:B------:R-:W2:Y:S07]  /*c310*/  LDSM.16.M88.4 R124, [R169+0x4800] ;  /* 0x00480000a97c783b */ /* 0x000eae0000000200 */
[C---:B------:R-:W-:Y:S08]  /*c320*/  HMMA.16816.F32 R36, R156.reuse, R128, R36 ;  /* 0x000000809c24723c */ /* 0x040ff00000001824 */
[C---:B------:R-:W-:Y:S01]  /*c330*/  HMMA.16816.F32 R40, R156.reuse, R130, R40 ;  /* 0x000000829c28723c */ /* 0x040fe20000001828 */
[----:B------:R-:W3:Y:S07]  /*c340*/  LDSM.16.M88.4 R128, [R169+0x4c00] ;  /* 0x004c0000a980783b */ /* 0x000eee0000000200 */
[C---:B-1----:R-:W-:Y:S08]  /*c350*/  HMMA.16816.F32 R44, R156.reuse, R120, R44 ;  /* 0x000000789c2c723c */ /* 0x042ff0000000182c */
[C---:B------:R-:W-:Y:S01]  /*c360*/  HMMA.16816.F32 R48, R156.reuse, R122, R48 ;  /* 0x0000007a9c30723c */ /* 0x040fe20000001830 */
[----:B------:R-:W-:Y:S07]  /*c370*/  LDSM.16.M88.4 R120, [R173+0x1000] ;  /* 0x00100000ad78783b */ /* 0x000fee0000000200 */
[C---:B--2---:R-:W-:Y:S08]  /*c380*/  HMMA.16816.F32 R52, R156.reuse, R124, R52 ;  /* 0x0000007c9c34723c */ /* 0x044ff00000001834 */
[C---:B------:R-:W-:Y:S01]  /*c390*/  HMMA.16816.F32 R56, R156.reuse, R126, R56 ;  /* 0x0000007e9c38723c */ /* 0x040fe20000001838 */
[----:B------:R-:W1:Y:S07]  /*c3a0*/  LDSM.16.M88.4 R124, [R172+0x5000] ;  /* 0x00500000ac7c783b */ /* 0x000e6e0000000200 */
[C---:B---3--:R-:W-:Y:S08]  /*c3b0*/  HMMA.16816.F32 R60, R156.reuse, R128, R60 ;  /* 0x000000809c3c723c */ /* 0x048ff0000000183c */
[----:B------:R-:W-:Y:S01]  /*c3c0*/  HMMA.16816.F32 R64, R156, R130, R64 ;  /* 0x000000829c40723c */ /* 0x000fe20000001840 */
        /* <DEDUP_REMOVED lines=10> */
[C---:B------:R-:W-:Y:S08]  /*c470*/  HMMA.16816.F32 R28, R120.reuse, R132, R28 ;  /* 0x00000084781c723c */ /* 0x040ff0000000181c */
[C---:B------:R-:W-:Y:S01]  /*c480*/  HMMA.16816.F32 R32, R120.reuse, R134, R32 ;  /* 0x000000867820723c */ /* 0x040fe20000001820 */
[----:B------:R-:W3:Y:S07]  /*c490*/  LDSM.16.M88.4 R132, [R172+0x6800] ;  /* 0x00680000ac84783b */ /* 0x000eee0000000200 */
[C---:B--2---:R-:W-:Y:S08]  /*c4a0*/  HMMA.16816.F32 R36, R120.reuse, R128, R36 ;  /* 0x000000807824723c */ /* 0x044ff00000001824 */
[C---:B------:R-:W-:Y:S01]  /*c4b0*/  HMMA.16816.F32 R40, R120.reuse, R130, R40 ;  /* 0x000000827828723c */ /* 0x040fe20000001828 */
[----:B------:R-:W2:Y:S07]  /*c4c0*/  LDSM.16.M88.4 R128, [R172+0x6c00] ;  /* 0x006c0000ac80783b */ /* 0x000eae0000000200 */
[C---:B-1----:R-:W-:Y:S08]  /*c4d0*/  HMMA.16816.F32 R44, R120.reuse, R124, R44 ;  /* 0x0000007c782c723c */ /* 0x042ff0000000182c */
[C---:B------:R-:W-:Y:S01]  /*c4e0*/  HMMA.16816.F32 R48, R120.reuse, R126, R48 ;  /* 0x0000007e7830723c */ /* 0x040fe20000001830 */
[----:B------:R-:W-:Y:S07]  /*c4f0*/  LDSM.16.M88.4 R124, [R171+0x1000] ;  /* 0x00100000ab7c783b */ /* 0x000fee0000000200 */
[C---:B---3--:R-:W-:Y:S08]  /*c500*/  HMMA.16816.F32 R52, R120.reuse, R132, R52 ;  /* 0x000000847834723c */ /* 0x048ff00000001834 */
[C---:B------:R-:W-:Y:S01]  /*c510*/  HMMA.16816.F32 R56, R120.reuse, R134, R56 ;  /* 0x000000867838723c */ /* 0x040fe20000001838 */
[----:B------:R-:W1:Y:S07]  /*c520*/  LDSM.16.M88.4 R132, [R169+0x5000] ;  /* 0x00500000a984783b */ /* 0x000e6e0000000200 */
[C---:B--2---:R-:W-:Y:S08]  /*c530*/  HMMA.16816.F32 R60, R120.reuse, R128, R60 ;  /* 0x00000080783c723c */ /* 0x044ff0000000183c */
[----:B------:R-:W-:Y:S01]  /*c540*/  HMMA.16816.F32 R64, R120, R130, R64 ;  /* 0x000000827840723c */ /* 0x000fe20000001840 */
[----:B------:R-:W2:Y:S04]  /*c550*/  LDSM.16.M88.4 R120, [R169+0x5400] ;  /* 0x00540000a978783b */ /* 0x000ea80000000200 */
[----:B------:R-:W3:Y:S03]  /*c560*/  LDSM.16.M88.4 R128, [R169+0x5800] ;  /* 0x00580000a980783b */ /* 0x000ee60000000200 */
        /* <DEDUP_REMOVED lines=18> */
[C---:B-1----:R-:W-:Y:S08]  /*c690*/  HMMA.16816.F32 R52, R124.reuse, R132, R52 ;  /* 0x000000847c34723c */ /* 0x042ff00000001834 */
        /* <DEDUP_REMOVED lines=45> */
[----:B------:R-:W2:Y:S01]  /*c970*/  LDSM.16.M88.4 R120, [R169+0x8c00] ;  /* 0x008c0000a978783b */ /* 0x000ea20000000200 */
[----:B------:R-:W-:Y:S04]  /*c980*/  DEPBAR.LE SB0, 0x0 ;  /* 0x000080000000791a */ /* 0x000fe80000000000 */
[----:B------:R-:W-:Y:S02]  /*c990*/  BAR.SYNC.DEFER_BLOCKING 0x0 ;  /* 0x0000000000007b1d */ /* 0x000fe40000010000 */
[C---:B---3--:R-:W-:Y:S08]  /*c9a0*/  HMMA.16816.F32 R44, R124.reuse, R128, R44 ;  /* 0x000000807c2c723c */ /* 0x048ff0000000182c */
[C---:B------:R-:W-:Y:S08]  /*c9b0*/  HMMA.16816.F32 R48, R124.reuse, R130, R48 ;  /* 0x000000827c30723c */ /* 0x040ff00000001830 */
[C---:B-1----:R-:W-:Y:S08]  /*c9c0*/  HMMA.16816.F32 R52, R124.reuse, R132, R52 ;  /* 0x000000847c34723c */ /* 0x042ff00000001834 */
[C---:B------:R-:W-:Y:S08]  /*c9d0*/  HMMA.16816.F32 R56, R124.reuse, R134, R56 ;  /* 0x000000867c38723c */ /* 0x040ff00000001838 */
[C---:B--2---:R-:W-:Y:S08]  /*c9e0*/  HMMA.16816.F32 R60, R124.reuse, R120, R60 ;  /* 0x000000787c3c723c */ /* 0x044ff0000000183c */
[----:B------:R-:W-:Y:S01]  /*c9f0*/  HMMA.16816.F32 R64, R124, R122, R64 ;  /* 0x0000007a7c40723c */ /* 0x000fe20000001840 */
[----:B------:R-:W-:-:S07]  /*ca00*/  @!P0 BRA `(.L_x_715) ;  /* 0x000009e000008947 */ /* 0x000fce0003800000 */
[----:B------:R-:W-:Y:S02]  /*ca10*/  ULDC UR5, c[0x0][0x198] ;  /* 0x0000660000057ab9 */ /* 0x000fe40000000800 */
[----:B------:R-:W-:Y:S04]  /*ca20*/  ULEA UR5, -UR5, URZ, 0x7 ;  /* 0x0000003f05057291 */ /* 0x000fe8000f8e393f */
[----:B------:R-:W-:Y:S02]  /*ca30*/  USHF.R.S32.HI UR4, URZ, 0x1f, UR5 ;  /* 0x0000001f3f047899 */ /* 0x000fe40008011405 */
[----:B------:R-:W-:Y:S04]  /*ca40*/  MOV R0, UR5 ;  /* 0x0000000500007c02 */ /* 0x000fe80008000f00 */
[----:B------:R-:W-:Y:S01]  /*ca50*/  MOV R2, UR4 ;  /* 0x0000000400027c02 */ /* 0x000fe20008000f00 */
[----:B------:R-:W-:-:S05]  /*ca60*/  @!P6 BRA `(.L_x_716) ;  /* 0x000003d00000e947 */ /* 0x000fca0003800000 */
[----:B------:R-:W-:Y:S01]  /*ca70*/  IMAD.SHL.U32 R120, R180, 0x80, RZ ;  /* 0x00000080b4787824 */ /* 0x000fe200078e00ff */
[----:B------:R-:W-:Y:S04]  /*ca80*/  IABS R2, c[0x0][0x2d0] ;  /* 0x0000b40000027a13 */ /* 0x000fe80000000000 */
[----:B------:R-:W1:Y:S01]  /*ca90*/  I2F.RP R116, R2 ;  /* 0x0000000200747306 */ /* 0x000e620000209400 */
[C---:B------:R-:W-:Y:S02]  /*caa0*/  IADD3 R118, R120.reuse, -0x100, RZ ;  /* 0xffffff0078767810 */ /* 0x040fe40007ffe0ff */
[----:B------:R-:W-:Y:S02]  /*cab0*/  IADD3 R120, R120, -0x80, RZ ;  /* 0xffffff8078787810 */ /* 0x000fe40007ffe0ff */
[----:B------:R-:W-:Y:S02]  /*cac0*/  IABS R121, R118 ;  /* 0x0000007600797213 */ /* 0x000fe40000000000 */
[----:B------:R-:W-:Y:S03]  /*cad0*/  LOP3.LUT R118, R118, c[0x0][0x2d0], RZ, 0x3c, !PT ;  /* 0x0000b40076767a12 */ /* 0x000fe600078e3cff */
[----:B-1----:R-:W1:Y:S02]  /*cae0*/  MUFU.RCP R0, R116 ;  /* 0x0000007400007308 */ /* 0x002e640000001000 */
[----:B-1----:R-:W-:Y:S08]  /*caf0*/  IADD3 R122, R0, 0xffffffe, RZ ;  /* 0x0ffffffe007a7810 */ /* 0x002ff00007ffe0ff */
[----:B------:R-:W1:Y:S02]  /*cb00*/  F2I.FTZ.U32.TRUNC.NTZ R123, R122 ;  /* 0x0000007a007b7305 */ /* 0x000e64000021f000 */
[--C-:B-1----:R-:W-:Y:S02]  /*cb10*/  IMAD.MOV R119, RZ, RZ, -R123.reuse ;  /* 0x000000ffff777224 */ /* 0x102fe400078e0a7b */
[----:B------:R-:W-:Y:S02]  /*cb20*/  IMAD.MOV.U32 R122, RZ, RZ, RZ ;  /* 0x000000ffff7a7224 */ /* 0x000fe400078e00ff */
[----:B------:R-:W-:Y:S04]  /*cb30*/  IMAD R0, R119, R2, RZ ;  /* 0x0000000277007224 */ /* 0x000fe800078e02ff */
[----:B------:R-:W-:Y:S01]  /*cb40*/  IMAD.HI.U32 R0, R123, R0, R122 ;  /* 0x000000007b007227 */ /* 0x000fe200078e007a */
[----:B------:R-:W-:Y:S02]  /*cb50*/  IABS R123, R120 ;  /* 0x00000078007b7213 */ /* 0x000fe40000000000 */
[----:B------:R-:W-:Y:S03]  /*cb60*/  LOP3.LUT R120, R120, c[0x0][0x2d0], RZ, 0x3c, !PT ;  /* 0x0000b40078787a12 */ /* 0x000fe600078e3cff */
[C---:B------:R-:W-:Y:S04]  /*cb70*/  IMAD.HI.U32 R116, R0.reuse, R121, RZ ;  /* 0x0000007900747227 */ /* 0x040fe800078e00ff */
[----:B------:R-:W-:Y:S02]  /*cb80*/  IMAD.MOV R119, RZ, RZ, -R116 ;  /* 0x000000ffff777224 */ /* 0x000fe400078e0a74 */
[----:B------:R-:W-:Y:S04]  /*cb90*/  IMAD.HI.U32 R0, R0, R123, RZ ;  /* 0x0000007b00007227 */ /* 0x000fe800078e00ff */
[C---:B------:R-:W-:Y:S02]  /*cba0*/  IMAD R121, R2.reuse, R119, R121 ;  /* 0x0000007702797224 */ /* 0x040fe400078e0279 */
[----:B------:R-:W-:Y:S03]  /*cbb0*/  IMAD.MOV R119, RZ, RZ, -R0 ;  /* 0x000000ffff777224 */ /* 0x000fe600078e0a00 */
[C---:B------:R-:W-:Y:S01]  /*cbc0*/  ISETP.GT.U32.AND P0, PT, R2.reuse, R121, PT ;  /* 0x000000790200720c */ /* 0x040fe20003f04070 */
[C---:B------:R-:W-:Y:S01]  /*cbd0*/  IMAD R123, R2.reuse, R119, R123 ;  /* 0x00000077027b7224 */ /* 0x040fe200078e027b */
[----:B------:R-:W-:Y:S04]  /*cbe0*/  LOP3.LUT R119, RZ, c[0x0][0x2d0], RZ, 0x33, !PT ;  /* 0x0000b400ff777a12 */ /* 0x000fe800078e33ff */
[----:B------:R-:W-:Y:S07]  /*cbf0*/  ISETP.GT.U32.AND P1, PT, R2, R123, PT ;  /* 0x0000007b0200720c */ /* 0x000fee0003f24070 */
[--C-:B------:R-:W-:Y:S01]  /*cc00*/  @!P0 IMAD.IADD R121, R121, 0x1, -R2.reuse ;  /* 0x0000000179798824 */ /* 0x100fe200078e0a02 */
[----:B------:R-:W-:Y:S04]  /*cc10*/  @!P0 IADD3 R116, R116, 0x1, RZ ;  /* 0x0000000174748810 */ /* 0x000fe80007ffe0ff */
[-C--:B------:R-:W-:Y:S01]  /*cc20*/  ISETP.GE.U32.AND P5, PT, R121, R2.reuse, PT ;  /* 0x000000027900720c */ /* 0x080fe20003fa6070 */
[----:B------:R-:W-:Y:S01]  /*cc30*/  @!P1 IMAD.IADD R123, R123, 0x1, -R2 ;  /* 0x000000017b7b9824 */ /* 0x000fe200078e0a02 */
[----:B------:R-:W-:Y:S02]  /*cc40*/  @!P1 IADD3 R0, R0, 0x1, RZ ;  /* 0x0000000100009810 */ /* 0x000fe40007ffe0ff */
[----:B------:R-:W-:Y:S02]  /*cc50*/  ISETP.GE.AND P1, PT, R118, RZ, PT ;  /* 0x000000ff7600720c */ /* 0x000fe40003f26270 */
[----:B------:R-:W-:Y:S07]  /*cc60*/  ISETP.GE.U32.AND P0, PT, R123, R2, PT ;  /* 0x000000027b00720c */ /* 0x000fee0003f06070 */
[----:B------:R-:W-:Y:S02]  /*cc70*/  @P5 IADD3 R116, R116, 0x1, RZ ;  /* 0x0000000174745810 */ /* 0x000fe40007ffe0ff */
[----:B------:R-:W-:Y:S03]  /*cc80*/  ISETP.GE.AND P5, PT, R120, RZ, PT ;  /* 0x000000ff7800720c */ /* 0x000fe60003fa6270 */
[----:B------:R-:W-:Y:S01]  /*cc90*/  @!P1 IMAD.MOV R116, RZ, RZ, -R116 ;  /* 0x000000ffff749224 */ /* 0x000fe200078e0a74 */
[----:B------:R-:W-:Y:S02]  /*cca0*/  @P0 IADD3 R0, R0, 0x1, RZ ;  /* 0x0000000100000810 */ /* 0x000fe40007ffe0ff */
[----:B------:R-:W-:Y:S04]  /*ccb0*/  ISETP.NE.AND P0, PT, RZ, c[0x0][0x2d0], PT ;  /* 0x0000b400ff007a0c */ /* 0x000fe80003f05270 */
[----:B------:R-:W-:Y:S03]  /*ccc0*/  SEL R123, R119, R116, !P0 ;  /* 0x00000074777b7207 */ /* 0x000fe60004000000 */
[----:B------:R-:W-:Y:S01]  /*ccd0*/  @!P5 IMAD.MOV R0, RZ, RZ, -R0 ;  /* 0x000000ffff00d224 */ /* 0x000fe200078e0a00 */
[----:B------:R-:W-:Y:S04]  /*cce0*/  LEA R124, P1, R123, R190, 0x2 ;  /* 0x000000be7b7c7211 */ /* 0x000fe800078210ff */
[----:B------:R-:W-:Y:S02]  /*ccf0*/  SEL R119, R119, R0, !P0 ;  /* 0x0000000077777207 */ /* 0x000fe40004000000 */
[-C--:B------:R-:W-:Y:S02]  /*cd00*/  LEA.HI.X.SX32 R125, R123, R191.reuse, 0x2, P1 ;  /* 0x000000bf7b7d7211 */ /* 0x080fe400008f16ff */
[C---:B------:R-:W-:Y:S01]  /*cd10*/  LEA R120, P0, R119.reuse, R190, 0x2 ;  /* 0x000000be77787211 */ /* 0x040fe200078010ff */
[C---:B------:R-:W-:Y:S02]  /*cd20*/  IMAD.IADD R0, R119.reuse, 0x1, -R123 ;  /* 0x0000000177007824 */ /* 0x040fe400078e0a7b */
[----:B------:R-:W2:Y:S01]  /*cd30*/  LDG.E R2, [R124.64] ;  /* 0x000000067c027981 */ /* 0x000ea2000c1e1900 */
[----:B------:R-:W-:Y:S01]  /*cd40*/  LEA.HI.X.SX32 R121, R119, R191, 0x2, P0 ;  /* 0x000000bf77797211 */ /* 0x000fe200000f16ff */
[----:B------:R-:W-:Y:S04]  /*cd50*/  IMAD.MOV.U32 R119, RZ, RZ, c[0x0][0x2d0] ;  /* 0x0000b400ff777624 */ /* 0x000fe800078e00ff */
[----:B------:R-:W-:Y:S01]  /*cd60*/  IMAD R119, R0, R119, -0x80 ;  /* 0xffffff8000777424 */ /* 0x000fe200078e0277 */
[----:B------:R-:W2:Y:S03]  /*cd70*/  LDG.E R121, [R120.64] ;  /* 0x0000000678797981 */ /* 0x000ea6000c1e1900 */
[C---:B------:R-:W-:Y:S01]  /*cd80*/  IMAD.WIDE.U32 R122, R119.reuse, c[0x0][0x198], RZ ;  /* 0x00006600777a7a25 */ /* 0x040fe200078e00ff */
[----:B------:R-:W-:Y:S05]  /*cd90*/  SHF.R.S32.HI R0, RZ, 0x1f, R119 ;  /* 0x0000001fff007819 */ /* 0x000fea0000011477 */
[----:B------:R-:W-:Y:S04]  /*cda0*/  IMAD R0, R0, c[0x0][0x198], RZ ;  /* 0x0000660000007a24 */ /* 0x000fe800078e02ff */
[----:B------:R-:W-:Y:S04]  /*cdb0*/  IMAD R0, R119, c[0x0][0x19c], R0 ;  /* 0x0000670077007a24 */ /* 0x000fe800078e0200 */
[----:B------:R-:W-:Y:S02]  /*cdc0*/  IMAD.IADD R123, R123, 0x1, R0 ;  /* 0x000000017b7b7824 */ /* 0x000fe400078e0200 */
[----:B--2---:R-:W-:Y:S04]  /*cdd0*/  IMAD.IADD R2, R2, 0x1, -R121 ;  /* 0x0000000102027824 */ /* 0x004fe800078e0a79 */
[----:B------:R-:W-:Y:S01]  /*cde0*/  IMAD.WIDE.U32 R122, R2, c[0x0][0x180], R122 ;  /* 0x00006000027a7a25 */ /* 0x000fe200078e007a */
[----:B------:R-:W-:Y:S03]  /*cdf0*/  SHF.R.S32.HI R116, RZ, 0x1f, R2 ;  /* 0x0000001fff747819 */ /* 0x000fe60000011402 */
[----:B------:R-:W-:Y:S02]  /*ce00*/  IMAD.MOV.U32 R0, RZ, RZ, R122 ;  /* 0x000000ffff007224 */ /* 0x000fe400078e007a */
[----:B------:R-:W-:Y:S04]  /*ce10*/  IMAD R119, R116, c[0x0][0x180], RZ ;  /* 0x0000600074777a24 */ /* 0x000fe800078e02ff */
[----:B------:R-:W-:Y:S04]  /*ce20*/  IMAD R119, R2, c[0x0][0x184], R119 ;  /* 0x0000610002777a24 */ /* 0x000fe800078e0277 */
[----:B------:R-:W-:Y:S02]  /*ce30*/  IMAD.IADD R2, R123, 0x1, R119 ;  /* 0x000000017b027824 */ /* 0x000fe400078e0277 */
.L_x_716:
[----:B------:R1:W-:Y:S01]  /*ce40*/  @P4 STS [R181+0x3004], RZ ;  /* 0x003004ffb5004388 */ /* 0x0003e20000000800 */
[C---:B------:R-:W-:Y:S02]  /*ce50*/  LEA R124, P1, R0.reuse, R194, 0x1 ;  /* 0x000000c2007c7211 */ /* 0x040fe400078208ff */
[----:B------:R-:W-:Y:S01]  /*ce60*/  IADD3 R121, P0, R177, R0, RZ ;  /* 0x00000000b1797210 */ /* 0x000fe20007f1e0ff */
[----:B------:R1:W-:Y:S01]  /*ce70*/  @P4 STS.64 [R181+0x3008], RZ ;  /* 0x003008ffb5004388 */ /* 0x0003e20000000a00 */
[-CC-:B------:R-:W-:Y:S02]  /*ce80*/  LEA.HI.X R125, R0, R193.reuse, R2.reuse, 0x1, P1 ;  /* 0x000000c1007d7211 */ /* 0x180fe400008f0c02 */
[CC--:B------:R-:W-:Y:S01]  /*ce90*/  @!P4 LEA R136, P5, R121.reuse, R194.reuse, 0x1 ;  /* 0x000000c27988c211 */ /* 0x0c0fe200078a08ff */
[----:B------:R1:W-:Y:S01]  /*cea0*/  @P4 STS [R181+0x3000], RZ ;  /* 0x003000ffb5004388 */ /* 0x0003e20000000800 */
[CC--:B------:R-:W-:Y:S01]  /*ceb0*/  @!P3 LEA R122, P1, R121.reuse, R194.reuse, 0x1 ;  /* 0x000000c2797ab211 */ /* 0x0c0fe200078208ff */
[C---:B------:R-:W-:Y:S01]  /*cec0*/  IMAD.X R2, R176.reuse, 0x1, R2, P0 ;  /* 0x00000001b0027824 */ /* 0x040fe200000e0602 */
[CC--:B------:R-:W-:Y:S01]  /*ced0*/  @!P2 LEA R120, P0, R121.reuse, R194.reuse, 0x1 ;  /* 0x000000c27978a211 */ /* 0x0c0fe200078008ff */
[----:B------:R-:W-:Y:S01]  /*cee0*/  @!PT LDS RZ, [RZ] ;  /* 0x00000000fffff984 */ /* 0x000fe20000000800 */
[----:B------:R-:W-:Y:S01]  /*cef0*/  @!PT LDS RZ, [RZ] ;  /* 0x00000000fffff984 */ /* 0x000fe20000000800 */
[----:B------:R-:W-:Y:S01]  /*cf00*/  @!PT LDS RZ, [RZ] ;  /* 0x00000000fffff984 */ /* 0x000fe20000000800 */
[----:B------:R1:W-:Y:S03]  /*cf10*/  @!P4 LDGSTS.E.BYPASS.LTC128B.128 [R181+0x3000], [R124.64] ;  /* 0x030000007cb5cfae */ /* 0x0003e6000b901d46 */
[CCC-:B------:R-:W-:Y:S01]  /*cf20*/  @!P4 LEA.HI.X R137, R121.reuse, R193.reuse, R2.reuse, 0x1, P5 ;  /* 0x000000c17989c211 */ /* 0x1c0fe200028f0c02 */
[----:B------:R1:W-:Y:S01]  /*cf30*/  @P3 STS.128 [R181+0x5000], RZ ;  /* 0x005000ffb5003388 */ /* 0x0003e20000000c00 */
[--C-:B------:R-:W-:Y:S02]  /*cf40*/  @!P3 LEA.HI.X R123, R121, R193, R2.reuse, 0x1, P1 ;  /* 0x000000c1797bb211 */ /* 0x100fe400008f0c02 */
[----:B------:R-:W-:Y:S01]  /*cf50*/  IADD3 R119, P5, R177, R121, RZ ;  /* 0x00000079b1777210 */ /* 0x000fe20007fbe0ff */
[----:B------:R-:W-:Y:S01]  /*cf60*/  @!PT LDS RZ, [RZ] ;  /* 0x00000000fffff984 */ /* 0x000fe20000000800 */
[----:B------:R-:W-:Y:S01]  /*cf70*/  @!PT LDS RZ, [RZ] ;  /* 0x00000000fffff984 */ /* 0x000fe20000000800 */
[----:B------:R-:W-:Y:S01]  /*cf80*/  @!PT LDS RZ, [RZ] ;  /* 0x00000000fffff984 */ /* 0x000fe20000000800 */
[----:B------:R1:W-:Y:S01]  /*cf90*/  @!P3 LDGSTS.E.BYPASS.LTC128B.128 [R181+0x5000], [R124.64+0x40] ;  /* 0x050000407cb5bfae */ /* 0x0003e2000b901d46 */
[-CC-:B------:R-:W-:Y:S02]  /*cfa0*/  @!P2 LEA.HI.X R121, R121, R193.reuse, R2.reuse, 0x1, P0 ;  /* 0x000000c17979a211 */ /* 0x180fe400000f0c02 */
[CC--:B------:R-:W-:Y:S01]  /*cfb0*/  @!P3 LEA R126, P1, R119.reuse, R194.reuse, 0x1 ;  /* 0x000000c2777eb211 */ /* 0x0c0fe200078208ff */
[----:B------:R1:W-:Y:S01]  /*cfc0*/  @P2 STS.128 [R181+0x7000], RZ ;  /* 0x007000ffb5002388 */ /* 0x0003e20000000c00 */
[CC--:B------:R-:W-:Y:S01]  /*cfd0*/  @!P2 LEA R118, P0, R119.reuse, R194.reuse, 0x1 ;  /* 0x000000c27776a211 */ /* 0x0c0fe200078008ff */
[----:B------:R-:W-:Y:S01]  /*cfe0*/  IMAD.X R2, R176, 0x1, R2, P5 ;  /* 0x00000001b0027824 */ /* 0x000fe200028e0602 */
[CC--:B------:R-:W-:Y:S01]  /*cff0*/  @!P4 LEA R128, P5, R119.reuse, R194.reuse, 0x1 ;  /* 0x000000c27780c211 */ /* 0x0c0fe200078a08ff */
[----:B------:R-:W-:Y:S01]  /*d000*/  @!PT LDS RZ, [RZ] ;  /* 0x00000000fffff984 */ /* 0x000fe20000000800 */
[----:B------:R-:W-:Y:S01]  /*d010*/  @!PT LDS RZ, [RZ] ;  /* 0x00000000fffff984 */ /* 0x000fe20000000800 */
[----:B------:R-:W-:Y:S01]  /*d020*/  @!PT LDS RZ, [RZ] ;  /* 0x00000000fffff984 */ /* 0x000fe20000000800 */
[----:B------:R1:W-:Y:S03]  /*d030*/  @!P2 LDGSTS.E.BYPASS.LTC128B.128 [R181+0x7000], [R124.64+0x80] ;  /* 0x070000807cb5afae */ /* 0x0003e6000b901d46 */
[CCC-:B------:R-:W-:Y:S01]  /*d040*/  @!P4 LEA.HI.X R129, R119.reuse, R193.reuse, R2.reuse, 0x1, P5 ;  /* 0x000000c17781c211 */ /* 0x1c0fe200028f0c02 */
[----:B------:R1:W-:Y:S01]  /*d050*/  @P4 STS.128 [R181+0x3800], RZ ;  /* 0x003800ffb5004388 */ /* 0x0003e20000000c00 */
[--C-:B------:R-:W-:Y:S02]  /*d060*/  @!P3 LEA.HI.X R127, R119, R193, R2.reuse, 0x1, P1 ;  /* 0x000000c1777fb211 */ /* 0x100fe400008f0c02 */
[----:B------:R-:W-:Y:S01]  /*d070*/  IADD3 R0, P5, R177, R119, RZ ;  /* 0x00000077b1007210 */ /* 0x000fe20007fbe0ff */
[----:B------:R-:W-:Y:S01]  /*d080*/  @!PT LDS RZ, [RZ] ;  /* 0x00000000fffff984 */ /* 0x000fe20000000800 */
[----:B------:R-:W-:Y:S01]  /*d090*/  @!PT LDS RZ, [RZ] ;  /* 0x00000000fffff984 */ /* 0x000fe20000000800 */
[----:B------:R-:W-:Y:S01]  /*d0a0*/  @!PT LDS RZ, [RZ] ;  /* 0x00000000fffff984 */ /* 0x000fe20000000800 */
[----:B------:R1:W-:Y:S01]  /*d0b0*/  @!P4 LDGSTS.E.BYPASS.LTC128B.128 [R181+0x3800], [R136.64] ;  /* 0x0380000088b5cfae */ /* 0x0003e2000b901d46 */
[-CC-:B------:R-:W-:Y:S02]  /*d0c0*/  @!P2 LEA.HI.X R119, R119, R193.reuse, R2.reuse, 0x1, P0 ;  /* 0x000000c17777a211 */ /* 0x180fe400000f0c02 */
[CC--:B------:R-:W-:Y:S01]  /*d0d0*/  @!P3 LEA R130, P1, R0.reuse, R194.reuse, 0x1 ;  /* 0x000000c20082b211 */ /* 0x0c0fe200078208ff */
[----:B------:R1:W-:Y:S01]  /*d0e0*/  @P3 STS.128 [R181+0x5800], RZ ;  /* 0x005800ffb5003388 */ /* 0x0003e20000000c00 */
[-C--:B------:R-:W-:Y:S01]  /*d0f0*/  @!P2 LEA R134, P0, R0, R194.reuse, 0x1 ;  /* 0x000000c20086a211 */ /* 0x080fe200078008ff */
[----:B------:R-:W-:Y:S01]  /*d100*/  IMAD.X R2, R176, 0x1, R2, P5 ;  /* 0x00000001b0027824 */ /* 0x000fe200028e0602 */
[C---:B------:R-:W-:Y:S01]  /*d110*/  @!P4 LEA R132, P5, R0.reuse, R194, 0x1 ;  /* 0x000000c20084c211 */ /* 0x040fe200078a08ff */
[----:B------:R-:W-:Y:S01]  /*d120*/  @!PT LDS RZ, [RZ] ;  /* 0x00000000fffff984 */ /* 0x000fe20000000800 */
[----:B------:R-:W-:Y:S01]  /*d130*/  @!PT LDS RZ, [RZ] ;  /* 0x00000000fffff984 */ /* 0x000fe20000000800 */
[----:B------:R-:W-:Y:S01]  /*d140*/  @!PT LDS RZ, [RZ] ;  /* 0x00000000fffff984 */ /* 0x000fe20000000800 */
[----:B------:R1:W-:Y:S01]  /*d150*/  @!P3 LDGSTS.E.BYPASS.LTC128B.128 [R181+0x5800], [R122.64+0x40] ;  /* 0x058000407ab5bfae */ /* 0x0003e2000b901d46 */
[----:B------:R-:W-:Y:S02]  /*d160*/  IMAD.MOV.U32 R194, RZ, RZ, R124 ;  /* 0x000000ffffc27224 */ /* 0x000fe400078e007c */
[CCC-:B------:R-:W-:Y:S01]  /*d170*/  @!P4 LEA.HI.X R133, R0.reuse, R193.reuse, R2.reuse, 0x1, P5 ;  /* 0x000000c10085c211 */ /* 0x1c0fe200028f0c02 */
[----:B------:R1:W-:Y:S01]  /*d180*/  @P2 STS.128 [R181+0x7800], RZ ;  /* 0x007800ffb5002388 */ /* 0x0003e20000000c00 */
[CCC-:B------:R-:W-:Y:S02]  /*d190*/  @!P3 LEA.HI.X R131, R0.reuse, R193.reuse, R2.reuse, 0x1, P1 ;  /* 0x000000c10083b211 */ /* 0x1c0fe400008f0c02 */
[----:B------:R-:W-:Y:S01]  /*d1a0*/  @!P2 LEA.HI.X R135, R0, R193, R2, 0x1, P0 ;  /* 0x000000c10087a211 */ /* 0x000fe200000f0c02 */
[----:B------:R-:W-:Y:S01]  /*d1b0*/  @!PT LDS RZ, [RZ] ;  /* 0x00000000fffff984 */ /* 0x000fe20000000800 */
[----:B------:R-:W-:Y:S01]  /*d1c0*/  @!PT LDS RZ, [RZ] ;  /* 0x00000000fffff984 */ /* 0x000fe20000000800 */
[----:B------:R-:W-:Y:S01]  /*d1d0*/  @!PT LDS RZ, [RZ] ;  /* 0x00000000fffff984 */ /* 0x000fe20000000800 */
[----:B------:R1:W-:Y:S01]  /*d1e0*/  @!P2 LDGSTS.E.BYPASS.LTC128B.128 [R181+0x7800], [R120.64+0x80] ;  /* 0x0780008078b5afae */ /* 0x0003e2000b901d46 */
[----:B------:R-:W-:Y:S03]  /*d1f0*/  IMAD.MOV.U32 R193, RZ, RZ, R125 ;  /* 0x000000ffffc17224 */ /* 0x000fe600078e007d */
        /* <DEDUP_REMOVED lines=30> */
[----:B------:R-:W0:Y:S02]  /*d3e0*/  LDGDEPBAR ;  /* 0x00000000000079af */ /* 0x000e240000000000 */
.L_x_715:
[----:B------:R-:W-:Y:S02]  /*d3f0*/  FMNMX.FTZ R0, R4, R117, !PT ;  /* 0x0000007504007209 */ /* 0x000fe40007810000 */
[----:B------:R-:W-:Y:S02]  /*d400*/  FMNMX.FTZ R2, R6, R3, !PT ;  /* 0x0000000306027209 */ /* 0x000fe40007810000 */
[----:B-1----:R-:W-:Y:S02]  /*d410*/  FMNMX.FTZ R119, R5, R0, !PT ;  /* 0x0000000005777209 */ /* 0x002fe40007810000 */
[----:B------:R-:W-:Y:S02]  /*d420*/  FMNMX.FTZ R121, R7, R2, !PT ;  /* 0x0000000207797209 */ /* 0x000fe40007810000 */
        /* <DEDUP_REMOVED lines=56> */
[----:B------:R-:W-:Y:S04]  /*d7b0*/  FMNMX.FTZ R0, R64, R119, !PT ;  /* 0x0000007740007209 */ /* 0x000fe80007810000 */
[----:B------:R-:W-:Y:S02]  /*d7c0*/  FMNMX.FTZ R120, R65, R0, !PT ;  /* 0x0000000041787209 */ /* 0x000fe40007810000 */
[----:B------:R-:W-:Y:S03]  /*d7d0*/  FMNMX.FTZ R0, R66, R123, !PT ;  /* 0x0000007b42007209 */ /* 0x000fe60007810000 */
[----:B------:R-:W-:Y:S01]  /*d7e0*/  SHFL.BFLY PT, R123, R120, 0x2, 0x1f ;  /* 0x0c401f00787b7f89 */ /* 0x000fe200000e0000 */
[----:B------:R-:W-:Y:S07]  /*d7f0*/  FMNMX.FTZ R121, R67, R0, !PT ;  /* 0x0000000043797209 */ /* 0x000fee0007810000 */
[----:B------:R-:W1:Y:S02]  /*d800*/  SHFL.BFLY PT, R0, R121, 0x2, 0x1f ;  /* 0x0c401f0079007f89 */ /* 0x000e6400000e0000 */
[----:B-1----:R-:W-:Y:S02]  /*d810*/  FMNMX.FTZ R119, R121, R0, !PT ;  /* 0x0000000079777209 */ /* 0x002fe40007810000 */
[----:B------:R-:W-:Y:S04]  /*d820*/  FMNMX.FTZ R125, R120, R123, !PT ;  /* 0x0000007b787d7209 */ /* 0x000fe80007810000 */
[----:B------:R-:W-:Y:S08]  /*d830*/  LDSM.16.MT88.4 R120, [R170+0x9000] ;  /* 0x00900000aa78783b */ /* 0x000ff00000004200 */
[----:B------:R-:W1:Y:S08]  /*d840*/  SHFL.BFLY PT, R2, R125, 0x1, 0x1f ;  /* 0x0c201f007d027f89 */ /* 0x000e7000000e0000 */
[----:B------:R-:W2:Y:S01]  /*d850*/  SHFL.BFLY PT, R0, R119, 0x1, 0x1f ;  /* 0x0c201f0077007f89 */ /* 0x000ea200000e0000 */
[----:B-1----:R-:W-:Y:S07]  /*d860*/  FMNMX.FTZ R2, R125, R2, !PT ;  /* 0x000000027d027209 */ /* 0x002fee0007810000 */
[----:B------:R-:W1:Y:S01]  /*d870*/  LDSM.16.MT88.4 R124, [R168+0x9000] ;  /* 0x00900000a87c783b */ /* 0x000e620000004200 */
[C---:B------:R-:W-:Y:S01]  /*d880*/  FSETP.NEU.FTZ.AND P0, PT, R2.reuse, -INF , PT ;  /* 0xff8000000200780b */ /* 0x040fe20003f1d000 */
[C---:B------:R-:W-:Y:S02]  /*d890*/  FMUL.FTZ R134, R2.reuse, c[0x0][0x23c] ;  /* 0x00008f0002867a20 */ /* 0x040fe40000410000 */
[----:B------:R-:W-:Y:S01]  /*d8a0*/  FADD.FTZ R116, -R2, R117 ;  /* 0x0000007502747221 */ /* 0x000fe20000010100 */
[----:B--2---:R-:W-:Y:S02]  /*d8b0*/  FMNMX.FTZ R0, R119, R0, !PT ;  /* 0x0000000077007209 */ /* 0x004fe40007810000 */
[----:B------:R-:W-:Y:S01]  /*d8c0*/  FSEL R134, R134, RZ, P0 ;  /* 0x000000ff86867208 */ /* 0x000fe20000000000 */
[----:B------:R-:W-:Y:S01]  /*d8d0*/  FMUL.FTZ R118, R116, c[0x0][0x23c] ;  /* 0x00008f0074767a20 */ /* 0x000fe20000410000 */
[C---:B------:R-:W-:Y:S01]  /*d8e0*/  FSETP.NEU.FTZ.AND P0, PT, R0.reuse, -INF , PT ;  /* 0xff8000000000780b */ /* 0x040fe20003f1d000 */
[C---:B------:R-:W-:Y:S02]  /*d8f0*/  FMUL.FTZ R119, R0.reuse, c[0x0][0x23c] ;  /* 0x00008f0000777a20 */ /* 0x040fe40000410000 */
[--C-:B------:R-:W-:Y:S01]  /*d900*/  FFMA.FTZ R137, R5, c[0x0][0x23c], -R134.reuse ;  /* 0x00008f0005897a23 */ /* 0x100fe20000010886 */
[----:B------:R-:W2:Y:S01]  /*d910*/  MUFU.EX2 R116, R118 ;  /* 0x0000007600747308 */ /* 0x000ea20000000800 */
[----:B------:R-:W-:Y:S01]  /*d920*/  FADD.FTZ R117, -R0, R3 ;  /* 0x0000000300757221 */ /* 0x000fe20000010100 */
[----:B------:R-:W-:Y:S01]  /*d930*/  FSEL R5, R119, RZ, P0 ;  /* 0x000000ff77057208 */ /* 0x000fe20000000000 */
[--C-:B------:R-:W-:Y:S01]  /*d940*/  FFMA.FTZ R144, R4, c[0x0][0x23c], -R134.reuse ;  /* 0x00008f0004907a23 */ /* 0x100fe20000010886 */
[----:B------:R-:W-:Y:S01]  /*d950*/  ISETP.GT.AND P0, PT, R180, 0x1, PT ;  /* 0x00000001b400780c */ /* 0x000fe20003f04270 */
[----:B------:R-:W-:Y:S01]  /*d960*/  FMUL.FTZ R3, R117, c[0x0][0x23c] ;  /* 0x00008f0075037a20 */ /* 0x000fe20000410000 */
[----:B------:R-:W-:Y:S01]  /*d970*/  MOV R117, R2 ;  /* 0x0000000200757202 */ /* 0x000fe20000000f00 */
[--C-:B------:R-:W-:Y:S02]  /*d980*/  FFMA.FTZ R146, R6, c[0x0][0x23c], -R5.reuse ;  /* 0x00008f0006927a23 */ /* 0x100fe40000010805 */
[--C-:B------:R-:W-:Y:S01]  /*d990*/  FFMA.FTZ R135, R7, c[0x0][0x23c], -R5.reuse ;  /* 0x00008f0007877a23 */ /* 0x100fe20000010805 */
[----:B------:R-:W-:Y:S01]  /*d9a0*/  MUFU.EX2 R144, R144 ;  /* 0x0000009000907308 */ /* 0x000fe20000000800 */
[--C-:B------:R-:W-:Y:S02]  /*d9b0*/  FFMA.FTZ R136, R8, c[0x0][0x23c], -R134.reuse ;  /* 0x00008f0008887a23 */ /* 0x100fe40000010886 */
[--C-:B------:R-:W-:Y:S02]  /*d9c0*/  FFMA.FTZ R129, R9, c[0x0][0x23c], -R134.reuse ;  /* 0x00008f0009817a23 */ /* 0x100fe40000010886 */
[--C-:B------:R-:W-:Y:S02]  /*d9d0*/  FFMA.FTZ R131, R10, c[0x0][0x23c], -R5.reuse ;  /* 0x00008f000a837a23 */ /* 0x100fe40000010805 */
[--C-:B------:R-:W-:Y:S02]  /*d9e0*/  FFMA.FTZ R128, R11, c[0x0][0x23c], -R5.reuse ;  /* 0x00008f000b807a23 */ /* 0x100fe40000010805 */
[--C-:B------:R-:W-:Y:S01]  /*d9f0*/  FFMA.FTZ R133, R12, c[0x0][0x23c], -R134.reuse ;  /* 0x00008f000c857a23 */ /* 0x100fe20000010886 */
[----:B------:R-:W3:Y:S01]  /*da00*/  MUFU.EX2 R3, R3 ;  /* 0x0000000300037308 */ /* 0x000ee20000000800 */
[--C-:B------:R-:W-:Y:S02]  /*da10*/  FFMA.FTZ R130, R13, c[0x0][0x23c], -R134.reuse ;  /* 0x00008f000d827a23 */ /* 0x100fe40000010886 */
[--C-:B------:R-:W-:Y:S02]  /*da20*/  FFMA.FTZ R132, R14, c[0x0][0x23c], -R5.reuse ;  /* 0x00008f000e847a23 */ /* 0x100fe40000010805 */
[C---:B--2---:R-:W-:Y:S02]  /*da30*/  FMUL.FTZ R8, R116.reuse, R112 ;  /* 0x0000007074087220 */ /* 0x044fe40000410000 */
[C---:B------:R-:W-:Y:S02]  /*da40*/  FMUL.FTZ R9, R116.reuse, R113 ;  /* 0x0000007174097220 */ /* 0x040fe40000410000 */
[C---:B------:R-:W-:Y:S01]  /*da50*/  FMUL.FTZ R68, R116.reuse, R68 ;  /* 0x0000004474447220 */ /* 0x040fe20000410000 */
[----:B------:R-:W2:Y:S01]  /*da60*/  MUFU.EX2 R137, R137 ;  /* 0x0000008900897308 */ /* 0x000ea20000000800 */
[C---:B------:R-:W-:Y:S02]  /*da70*/  FMUL.FTZ R69, R116.reuse, R69 ;  /* 0x0000004574457220 */ /* 0x040fe40000410000 */
[C---:B------:R-:W-:Y:S02]  /*da80*/  FMUL.FTZ R72, R116.reuse, R72 ;  /* 0x0000004874487220 */ /* 0x040fe40000410000 */
[C---:B------:R-:W-:Y:S02]  /*da90*/  FMUL.FTZ R73, R116.reuse, R73 ;  /* 0x0000004974497220 */ /* 0x040fe40000410000 */
[C---:B------:R-:W-:Y:S02]  /*daa0*/  FMUL.FTZ R76, R116.reuse, R76 ;  /* 0x0000004c744c7220 */ /* 0x040fe40000410000 */
[C---:B------:R-:W-:Y:S01]  /*dab0*/  FMUL.FTZ R77, R116.reuse, R77 ;  /* 0x0000004d744d7220 */ /* 0x040fe20000410000 */
[----:B------:R-:W-:Y:S01]  /*dac0*/  MUFU.EX2 R146, R146 ;  /* 0x0000009200927308 */ /* 0x000fe20000000800 */
[C---:B------:R-:W-:Y:S02]  /*dad0*/  FMUL.FTZ R80, R116.reuse, R80 ;  /* 0x0000005074507220 */ /* 0x040fe40000410000 */
[C---:B------:R-:W-:Y:S02]  /*dae0*/  FMUL.FTZ R81, R116.reuse, R81 ;  /* 0x0000005174517220 */ /* 0x040fe40000410000 */
[C---:B---3--:R-:W-:Y:S02]  /*daf0*/  FMUL.FTZ R10, R3.reuse, R114 ;  /* 0x00000072030a7220 */ /* 0x048fe40000410000 */
[C---:B------:R-:W-:Y:S02]  /*db00*/  FMUL.FTZ R11, R3.reuse, R115 ;  /* 0x00000073030b7220 */ /* 0x040fe40000410000 */
[C---:B------:R-:W-:Y:S01]  /*db10*/  FMUL.FTZ R70, R3.reuse, R70 ;  /* 0x0000004603467220 */ /* 0x040fe20000410000 */
[----:B------:R-:W3:Y:S01]  /*db20*/  MUFU.EX2 R135, R135 ;  /* 0x0000008700877308 */ /* 0x000ee20000000800 */
[C---:B------:R-:W-:Y:S02]  /*db30*/  FMUL.FTZ R71, R3.reuse, R71 ;  /* 0x0000004703477220 */ /* 0x040fe40000410000 */
[----:B------:R-:W-:Y:S01]  /*db40*/  FMUL.FTZ R74, R3, R74 ;  /* 0x0000004a034a7220 */ /* 0x000fe20000410000 */
[----:B--2---:R-:W-:Y:S01]  /*db50*/  F2FP.PACK_AB R112, R137, R144 ;  /* 0x000000908970723e */ /* 0x004fe200000000ff */
[C---:B------:R-:W-:Y:S02]  /*db60*/  FMUL.FTZ R75, R3.reuse, R75 ;  /* 0x0000004b034b7220 */ /* 0x040fe40000410000 */
[C---:B------:R-:W-:Y:S02]  /*db70*/  FMUL.FTZ R78, R3.reuse, R78 ;  /* 0x0000004e034e7220 */ /* 0x040fe40000410000 */
[C---:B------:R-:W-:Y:S01]  /*db80*/  FMUL.FTZ R79, R3.reuse, R79 ;  /* 0x0000004f034f7220 */ /* 0x040fe20000410000 */
[----:B------:R-:W-:Y:S01]  /*db90*/  MUFU.EX2 R136, R136 ;  /* 0x0000008800887308 */ /* 0x000fe20000000800 */
[C---:B------:R-:W-:Y:S02]  /*dba0*/  FMUL.FTZ R82, R3.reuse, R82 ;  /* 0x0000005203527220 */ /* 0x040fe40000410000 */
[C---:B------:R-:W-:Y:S02]  /*dbb0*/  FMUL.FTZ R83, R3.reuse, R83 ;  /* 0x0000005303537220 */ /* 0x040fe40000410000 */
[C---:B------:R-:W-:Y:S02]  /*dbc0*/  FMUL.FTZ R84, R116.reuse, R84 ;  /* 0x0000005474547220 */ /* 0x040fe40000410000 */
[C---:B------:R-:W-:Y:S02]  /*dbd0*/  FMUL.FTZ R85, R116.reuse, R85 ;  /* 0x0000005574557220 */ /* 0x040fe40000410000 */
[C---:B------:R-:W-:Y:S01]  /*dbe0*/  FMUL.FTZ R86, R3.reuse, R86 ;  /* 0x0000005603567220 */ /* 0x040fe20000410000 */
[----:B------:R-:W2:Y:S01]  /*dbf0*/  MUFU.EX2 R129, R129 ;  /* 0x0000008100817308 */ /* 0x000ea20000000800 */
[----:B------:R-:W-:Y:S02]  /*dc00*/  FMUL.FTZ R87, R3, R87 ;  /* 0x0000005703577220 */ /* 0x000fe40000410000 */
[C---:B------:R-:W-:Y:S01]  /*dc10*/  FMUL.FTZ R88, R116.reuse, R88 ;  /* 0x0000005874587220 */ /* 0x040fe20000410000 */
[----:B---3--:R-:W-:Y:S01]  /*dc20*/  F2FP.PACK_AB R113, R135, R146 ;  /* 0x000000928771723e */ /* 0x008fe200000000ff */
        /* <DEDUP_REMOVED lines=9> */
[----:B------:R-:W3:Y:S01]  /*dcc0*/  MUFU.EX2 R128, R128 ;  /* 0x0000008000807308 */ /* 0x000ee20000000800 */
[C---:B------:R-:W-:Y:S02]  /*dcd0*/  FMUL.FTZ R13, R116.reuse, R109 ;  /* 0x0000006d740d7220 */ /* 0x040fe40000410000 */
[----:B------:R-:W-:Y:S01]  /*dce0*/  FMUL.FTZ R14, R3, R110 ;  /* 0x0000006e030e7220 */ /* 0x000fe20000410000 */
[----:B--2---:R-:W-:Y:S01]  /*dcf0*/  F2FP.PACK_AB R114, R129, R136 ;  /* 0x000000888172723e */ /* 0x004fe200000000ff */
[--C-:B------:R-:W-:Y:S02]  /*dd00*/  FFMA.FTZ R7, R15, c[0x0][0x23c], -R5.reuse ;  /* 0x00008f000f077a23 */ /* 0x100fe40000010805 */
[C---:B------:R-:W-:Y:S02]  /*dd10*/  FMUL.FTZ R15, R3.reuse, R111 ;  /* 0x0000006f030f7220 */ /* 0x040fe40000410000 */
[C---:B------:R-:W-:Y:S01]  /*dd20*/  FMUL.FTZ R96, R116.reuse, R96 ;  /* 0x0000006074607220 */ /* 0x040fe20000410000 */
[----:B------:R-:W-:Y:S01]  /*dd30*/  LDSM.16.MT88.4 R108, [R170+0x9400] ;  /* 0x00940000aa6c783b */ /* 0x000fe20000004200 */
[----:B------:R-:W-:Y:S01]  /*dd40*/  FMUL.FTZ R97, R116, R97 ;  /* 0x0000006174617220 */ /* 0x000fe20000410000 */
[----:B------:R-:W-:Y:S01]  /*dd50*/  MUFU.EX2 R132, R132 ;  /* 0x0000008400847308 */ /* 0x000fe20000000800 */
[C---:B------:R-:W-:Y:S02]  /*dd60*/  FMUL.FTZ R98, R3.reuse, R98 ;  /* 0x0000006203627220 */ /* 0x040fe40000410000 */
[----:B------:R-:W-:Y:S02]  /*dd70*/  FMUL.FTZ R99, R3, R99 ;  /* 0x0000006303637220 */ /* 0x000fe40000410000 */
[--C-:B------:R-:W-:Y:S02]  /*dd80*/  FFMA.FTZ R6, R16, c[0x0][0x23c], -R134.reuse ;  /* 0x00008f0010067a23 */ /* 0x100fe40000010886 */
[--C-:B------:R-:W-:Y:S02]  /*dd90*/  FFMA.FTZ R118, R18, c[0x0][0x23c], -R5.reuse ;  /* 0x00008f0012767a23 */ /* 0x100fe40000010805 */
[--C-:B------:R-:W-:Y:S01]  /*dda0*/  FFMA.FTZ R119, R19, c[0x0][0x23c], -R5.reuse ;  /* 0x00008f0013777a23 */ /* 0x100fe20000010805 */
[----:B------:R-:W-:Y:S01]  /*ddb0*/  MUFU.EX2 R133, R133 ;  /* 0x0000008500857308 */ /* 0x000fe20000000800 */
[--C-:B------:R-:W-:Y:S01]  /*ddc0*/  FFMA.FTZ R17, R17, c[0x0][0x23c], -R134.reuse ;  /* 0x00008f0011117a23 */ /* 0x100fe20000010886 */
[----:B---3--:R-:W-:Y:S01]  /*ddd0*/  F2FP.PACK_AB R115, R128, R131 ;  /* 0x000000838073723e */ /* 0x008fe200000000ff */
[--C-:B------:R-:W-:Y:S02]  /*dde0*/  FFMA.FTZ R141, R28, c[0x0][0x23c], -R134.reuse ;  /* 0x00008f001c8d7a23 */ /* 0x100fe40000010886 */
[--C-:B------:R-:W-:Y:S02]  /*ddf0*/  FFMA.FTZ R138, R31, c[0x0][0x23c], -R5.reuse ;  /* 0x00008f001f8a7a23 */ /* 0x100fe40000010805 */
[--C-:B------:R-:W-:Y:S02]  /*de00*/  FFMA.FTZ R139, R32, c[0x0][0x23c], -R134.reuse ;  /* 0x00008f00208b7a23 */ /* 0x100fe40000010886 */
[C---:B------:R-:W-:Y:S01]  /*de10*/  HMMA.16816.F32 R8, R112.reuse, R120, R8 ;  /* 0x000000787008723c */ /* 0x040fe20000001808 */
[----:B------:R-:W2:Y:S04]  /*de20*/  MUFU.EX2 R130, R130 ;  /* 0x0000008200827308 */ /* 0x000ea80000000800 */
[----:B------:R-:W-:Y:S02]  /*de30*/  FFMA.FTZ R140, R33, c[0x0][0x23c], -R134 ;  /* 0x00008f00218c7a23 */ /* 0x000fe40000010886 */
[--C-:B------:R-:W-:Y:S01]  /*de40*/  FFMA.FTZ R142, R34, c[0x0][0x23c], -R5.reuse ;  /* 0x00008f00228e7a23 */ /* 0x100fe20000010805 */
[C---:B------:R-:W-:Y:S01]  /*de50*/  HMMA.16816.F32 R68, R112.reuse, R122, R68 ;  /* 0x0000007a7044723c */ /* 0x040fe20000001844 */
[----:B------:R-:W3:Y:S02]  /*de60*/  LDSM.16.MT88.4 R120, [R170+0xb000] ;  /* 0x00b00000aa78783b */ /* 0x000ee40000004200 */
[----:B------:R-:W-:Y:S01]  /*de70*/  MUFU.EX2 R6, R6 ;  /* 0x0000000600067308 */ /* 0x000fe20000000800 */
[--C-:B------:R-:W-:Y:S02]  /*de80*/  FFMA.FTZ R143, R35, c[0x0][0x23c], -R5.reuse ;  /* 0x00008f00238f7a23 */ /* 0x100fe40000010805 */
[--C-:B------:R-:W-:Y:S02]  /*de90*/  FFMA.FTZ R145, R38, c[0x0][0x23c], -R5.reuse ;  /* 0x00008f0026917a23 */ /* 0x100fe40000010805 */
[C---:B-1----:R-:W-:Y:S01]  /*dea0*/  HMMA.16816.F32 R72, R112.reuse, R124, R72 ;  /* 0x0000007c7048723c */ /* 0x042fe20000001848 */
[----:B------:R-:W-:Y:S03]  /*deb0*/  LDSM.16.MT88.4 R32, [R168+0xc000] ;  /* 0x00c00000a820783b */ /* 0x000fe60000004200 */
[--C-:B------:R-:W-:Y:S01]  /*dec0*/  FFMA.FTZ R148, R39, c[0x0][0x23c], -R5.reuse ;  /* 0x00008f0027947a23 */ /* 0x100fe20000010805 */
[----:B------:R-:W-:Y:S01]  /*ded0*/  MUFU.EX2 R118, R118 ;  /* 0x0000007600767308 */ /* 0x000fe20000000800 */
[--C-:B------:R-:W-:Y:S02]  /*dee0*/  FFMA.FTZ R149, R42, c[0x0][0x23c], -R5.reuse ;  /* 0x00008f002a957a23 */ /* 0x100fe40000010805 */
[C---:B------:R-:W-:Y:S01]  /*def0*/  HMMA.16816.F32 R76, R112.reuse, R126, R76 ;  /* 0x0000007e704c723c */ /* 0x040fe2000000184c */
[----:B------:R-:W1:Y:S03]  /*df00*/  LDSM.16.MT88.4 R124, [R168+0xb000] ;  /* 0x00b00000a87c783b */ /* 0x000e660000004200 */
[----:B------:R-:W-:Y:S01]  /*df10*/  FFMA.FTZ R152, R43, c[0x0][0x23c], -R5 ;  /* 0x00008f002b987a23 */ /* 0x000fe20000010805 */
[----:B--2---:R-:W-:Y:S01]  /*df20*/  F2FP.PACK_AB R16, R130, R133 ;  /* 0x000000858210723e */ /* 0x004fe200000000ff */
[C---:B------:R-:W-:Y:S01]  /*df30*/  FMUL.FTZ R100, R116.reuse, R100 ;  /* 0x0000006474647220 */ /* 0x040fe20000410000 */
[----:B------:R-:W2:Y:S01]  /*df40*/  MUFU.EX2 R119, R119 ;  /* 0x0000007700777308 */ /* 0x000ea20000000800 */
[C---:B------:R-:W-:Y:S04]  /*df50*/  FMUL.FTZ R101, R116.reuse, R101 ;  /* 0x0000006574657220 */ /* 0x040fe80000410000 */
[C---:B------:R-:W-:Y:S02]  /*df60*/  FMUL.FTZ R102, R3.reuse, R102 ;  /* 0x0000006603667220 */ /* 0x040fe40000410000 */
[C---:B------:R-:W-:Y:S02]  /*df70*/  FMUL.FTZ R103, R3.reuse, R103 ;  /* 0x0000006703677220 */ /* 0x040fe40000410000 */
[C---:B------:R-:W-:Y:S01]  /*df80*/  FMUL.FTZ R104, R116.reuse, R104 ;  /* 0x0000006874687220 */ /* 0x040fe20000410000 */
[----:B------:R-:W-:Y:S01]  /*df90*/  MUFU.EX2 R141, R141 ;  /* 0x0000008d008d7308 */ /* 0x000fe20000000800 */
[C---:B------:R-:W-:Y:S02]  /*dfa0*/  FMUL.FTZ R105, R116.reuse, R105 ;  /* 0x0000006974697220 */ /* 0x040fe40000410000 */
[C---:B------:R-:W-:Y:S02]  /*dfb0*/  FMUL.FTZ R106, R3.reuse, R106 ;  /* 0x0000006a036a7220 */ /* 0x040fe40000410000 */
[C---:B------:R-:W-:Y:S02]  /*dfc0*/  FMUL.FTZ R107, R3.reuse, R107 ;  /* 0x0000006b036b7220 */ /* 0x040fe40000410000 */
[----:B------:R-:W-:Y:S01]  /*dfd0*/  FFMA.FTZ R144, R116, R195, R144 ;  /* 0x000000c374907223 */ /* 0x000fe20000010090 */
[C---:B---3--:R-:W-:Y:S02]  /*dfe0*/  HMMA.16816.F32 R80, R112.reuse, R120, R80 ;  /* 0x000000787050723c */ /* 0x048fe40000001850 */
[----:B------:R-:W-:Y:S01]  /*dff0*/  MUFU.EX2 R138, R138 ;  /* 0x0000008a008a7308 */ /* 0x000fe20000000800 */
[----:B------:R-:W-:Y:S02]  /*e000*/  FFMA.FTZ R116, R36, c[0x0][0x23c], -R134 ;  /* 0x00008f0024747a23 */ /* 0x000fe40000010886 */
[----:B------:R-:W-:Y:S01]  /*e010*/  FFMA.FTZ R146, R3, R196, R146 ;  /* 0x000000c403927223 */ /* 0x000fe20000010092 */
[----:B--2---:R-:W-:Y:S01]  /*e020*/  F2FP.PACK_AB R19, R119, R118 ;  /* 0x000000767713723e */ /* 0x004fe200000000ff */
[--C-:B------:R-:W-:Y:S01]  /*e030*/  FFMA.FTZ R3, R37, c[0x0][0x23c], -R134.reuse ;  /* 0x00008f0025037a23 */ /* 0x100fe20000010886 */
[C---:B------:R-:W-:Y:S01]  /*e040*/  HMMA.16816.F32 R84, R112.reuse, R122, R84 ;  /* 0x0000007a7054723c */ /* 0x040fe20000001854 */
[----:B------:R-:W2:Y:S03]  /*e050*/  LDSM.16.MT88.4 R120, [R170+0xd000] ;  /* 0x00d00000aa78783b */ /* 0x000ea60000004200 */
[--C-:B------:R-:W-:Y:S01]  /*e060*/  FFMA.FTZ R147, R40, c[0x0][0x23c], -R134.reuse ;  /* 0x00008f0028937a23 */ /* 0x100fe20000010886 */
[----:B------:R-:W-:Y:S01]  /*e070*/  MUFU.EX2 R139, R139 ;  /* 0x0000008b008b7308 */ /* 0x000fe20000000800 */
[--C-:B------:R-:W-:Y:S02]  /*e080*/  FFMA.FTZ R40, R52, c[0x0][0x23c], -R134.reuse ;  /* 0x00008f0034287a23 */ /* 0x100fe40000010886 */
[C---:B-1----:R-:W-:Y:S01]  /*e090*/  HMMA.16816.F32 R88, R112.reuse, R124, R88 ;  /* 0x0000007c7058723c */ /* 0x042fe20000001858 */
[----:B------:R-:W-:Y:S03]  /*e0a0*/  LDSM.16.MT88.4 R36, [R168+0xc400] ;  /* 0x00c40000a824783b */ /* 0x000fe60000004200 */
[--C-:B------:R-:W-:Y:S02]  /*e0b0*/  FFMA.FTZ R52, R53, c[0x0][0x23c], -R134.reuse ;  /* 0x00008f0035347a23 */ /* 0x100fe40000010886 */
[----:B------:R-:W-:Y:S01]  /*e0c0*/  FFMA.FTZ R150, R41, c[0x0][0x23c], -R134 ;  /* 0x00008f0029967a23 */ /* 0x000fe20000010886 */
[----:B------:R-:W-:Y:S01]  /*e0d0*/  MUFU.EX2 R53, R40 ;  /* 0x0000002800357308 */ /* 0x000fe20000000800 */
[C---:B------:R-:W-:Y:S01]  /*e0e0*/  HMMA.16816.F32 R92, R112.reuse, R126, R92 ;  /* 0x0000007e705c723c */ /* 0x040fe2000000185c */
[----:B------:R-:W1:Y:S03]  /*e0f0*/  LDSM.16.MT88.4 R124, [R168+0xd000] ;  /* 0x00d00000a87c783b */ /* 0x000e660000004200 */
[----:B------:R-:W-:Y:S02]  /*e100*/  FADD.FTZ R146, R135, R146 ;  /* 0x0000009287927221 */ /* 0x000fe40000010000 */
[----:B------:R-:W-:Y:S02]  /*e110*/  FFMA.FTZ R44, R44, c[0x0][0x23c], -R134 ;  /* 0x00008f002c2c7a23 */ /* 0x000fe40000010886 */
[----:B------:R-:W-:Y:S01]  /*e120*/  FADD.FTZ R41, R131, R146 ;  /* 0x0000009283297221 */ /* 0x000fe20000010000 */
[----:B------:R-:W-:Y:S03]  /*e130*/  MUFU.EX2 R140, R140 ;  /* 0x0000008c008c7308 */ /* 0x000fe60000000800 */
[----:B------:R-:W-:Y:S02]  /*e140*/  FADD.FTZ R41, R128, R41 ;  /* 0x0000002980297221 */ /* 0x000fe40000010000 */
[--C-:B------:R-:W-:Y:S02]  /*e150*/  FFMA.FTZ R45, R45, c[0x0][0x23c], -R134.reuse ;  /* 0x00008f002d2d7a23 */ /* 0x100fe40000010886 */
[--C-:B------:R-:W-:Y:S02]  /*e160*/  FFMA.FTZ R48, R48, c[0x0][0x23c], -R134.reuse ;  /* 0x00008f0030307a23 */ /* 0x100fe40000010886 */
[--C-:B------:R-:W-:Y:S01]  /*e170*/  FFMA.FTZ R49, R49, c[0x0][0x23c], -R134.reuse ;  /* 0x00008f0031317a23 */ /* 0x100fe20000010886 */
[----:B------:R-:W-:Y:S01]  /*e180*/  MUFU.EX2 R142, R142 ;  /* 0x0000008e008e7308 */ /* 0x000fe20000000800 */
[--C-:B------:R-:W-:Y:S02]  /*e190*/  FFMA.FTZ R46, R46, c[0x0][0x23c], -R5.reuse ;  /* 0x00008f002e2e7a23 */ /* 0x100fe40000010805 */
[--C-:B------:R-:W-:Y:S02]  /*e1a0*/  FFMA.FTZ R47, R47, c[0x0][0x23c], -R5.reuse ;  /* 0x00008f002f2f7a23 */ /* 0x100fe40000010805 */
[--C-:B------:R-:W-:Y:S01]  /*e1b0*/  FFMA.FTZ R50, R50, c[0x0][0x23c], -R5.reuse ;  /* 0x00008f0032327a23 */ /* 0x100fe20000010805 */
[C---:B--2---:R-:W-:Y:S03]  /*e1c0*/  HMMA.16816.F32 R96, R112.reuse, R120, R96 ;  /* 0x000000787060723c */ /* 0x044fe60000001860 */
[--C-:B------:R-:W-:Y:S01]  /*e1d0*/  FFMA.FTZ R51, R51, c[0x0][0x23c], -R5.reuse ;  /* 0x00008f0033337a23 */ /* 0x100fe20000010805 */
[----:B------:R-:W2:Y:S01]  /*e1e0*/  MUFU.EX2 R121, R7 ;  /* 0x0000000700797308 */ /* 0x000ea20000000800 */
[--C-:B------:R-:W-:Y:S02]  /*e1f0*/  FFMA.FTZ R56, R56, c[0x0][0x23c], -R134.reuse ;  /* 0x00008f0038387a23 */ /* 0x100fe40000010886 */
[--C-:B------:R-:W-:Y:S01]  /*e200*/  FFMA.FTZ R120, R24, c[0x0][0x23c], -R134.reuse ;  /* 0x00008f0018787a23 */ /* 0x100fe20000010886 */
[C---:B------:R-:W-:Y:S04]  /*e210*/  HMMA.16816.F32 R12, R112.reuse, R122, R12 ;  /* 0x0000007a700c723c */ /* 0x040fe8000000180c */
[--C-:B------:R-:W-:Y:S02]  /*e220*/  FFMA.FTZ R57, R57, c[0x0][0x23c], -R134.reuse ;  /* 0x00008f0039397a23 */ /* 0x100fe40000010886 */
[----:B------:R2:W3:Y:S01]  /*e230*/  MUFU.EX2 R7, R17 ;  /* 0x0000001100077308 */ /* 0x0004e20000000800 */
[--C-:B------:R-:W-:Y:S01]  /*e240*/  FFMA.FTZ R122, R21, c[0x0][0x23c], -R134.reuse ;  /* 0x00008f00157a7a23 */ /* 0x100fe20000010886 */
[C---:B-1----:R-:W-:Y:S04]  /*e250*/  HMMA.16816.F32 R100, R112.reuse, R124, R100 ;  /* 0x0000007c7064723c */ /* 0x042fe80000001864 */
[--C-:B------:R-:W-:Y:S02]  /*e260*/  FFMA.FTZ R123, R23, c[0x0][0x23c], -R5.reuse ;  /* 0x00008f00177b7a23 */ /* 0x100fe40000010805 */
[--C-:B------:R-:W-:Y:S02]  /*e270*/  FFMA.FTZ R54, R54, c[0x0][0x23c], -R5.reuse ;  /* 0x00008f0036367a23 */ /* 0x100fe40000010805 */
[----:B------:R-:W-:Y:S01]  /*e280*/  HMMA.16816.F32 R104, R112, R126, R104 ;  /* 0x0000007e7068723c */ /* 0x000fe20000001868 */
[----:B------:R-:W1:Y:S01]  /*e290*/  LDSM.16.MT88.4 R112, [R168+0x9400] ;  /* 0x00940000a870783b */ /* 0x000e620000004200 */
[----:B------:R-:W-:Y:S02]  /*e2a0*/  MUFU.EX2 R120, R120 ;  /* 0x0000007800787308 */ /* 0x000fe40000000800 */
[--C-:B------:R-:W-:Y:S02]  /*e2b0*/  FFMA.FTZ R125, R20, c[0x0][0x23c], -R134.reuse ;  /* 0x00008f00147d7a23 */ /* 0x100fe40000010886 */
[--C-:B------:R-:W-:Y:S02]  /*e2c0*/  FFMA.FTZ R124, R22, c[0x0][0x23c], -R5.reuse ;  /* 0x00008f00167c7a23 */ /* 0x100fe40000010805 */
[--C-:B------:R-:W-:Y:S01]  /*e2d0*/  FFMA.FTZ R126, R29, c[0x0][0x23c], -R134.reuse ;  /* 0x00008f001d7e7a23 */ /* 0x100fe20000010886 */
[----:B------:R-:W-:Y:S03]  /*e2e0*/  LDSM.16.MT88.4 R20, [R170+0x9800] ;  /* 0x00980000aa14783b */ /* 0x000fe60000004200 */
[----:B------:R-:W4:Y:S01]  /*e2f0*/  MUFU.EX2 R125, R125 ;  /* 0x0000007d007d7308 */ /* 0x000f220000000800 */
[----:B------:R-:W-:Y:S01]  /*e300*/  FFMA.FTZ R127, R30, c[0x0][0x23c], -R5 ;  /* 0x00008f001e7f7a23 */ /* 0x000fe20000010805 */
[----:B--2---:R-:W-:Y:S01]  /*e310*/  F2FP.PACK_AB R17, R121, R132 ;  /* 0x000000847911723e */ /* 0x004fe200000000ff */
[----:B------:R-:W-:Y:S01]  /*e320*/  FADD.FTZ R132, R132, R41 ;  /* 0x0000002984847221 */ /* 0x000fe20000010000 */
[----:B---3--:R-:W-:Y:S01]  /*e330*/  F2FP.PACK_AB R18, R7, R6 ;  /* 0x000000060712723e */ /* 0x008fe200000000ff */
[----:B------:R-:W-:Y:S01]  /*e340*/  LDSM.16.MT88.4 R28, [R170+0xbc00] ;  /* 0x00bc0000aa1c783b */ /* 0x000fe20000004200 */
[--C-:B------:R-:W-:Y:S02]  /*e350*/  FFMA.FTZ R55, R55, c[0x0][0x23c], -R5.reuse ;  /* 0x00008f0037377a23 */ /* 0x100fe40000010805 */
[--C-:B------:R-:W-:Y:S02]  /*e360*/  FFMA.FTZ R58, R58, c[0x0][0x23c], -R5.reuse ;  /* 0x00008f003a3a7a23 */ /* 0x100fe40000010805 */
[----:B------:R-:W2:Y:S01]  /*e370*/  MUFU.EX2 R122, R122 ;  /* 0x0000007a007a7308 */ /* 0x000ea20000000800 */
[C---:B------:R-:W-:Y:S02]  /*e380*/  HMMA.16816.F32 R8, R16.reuse, R108, R8 ;  /* 0x0000006c1008723c */ /* 0x040fe40000001808 */
[----:B------:R-:W-:Y:S03]  /*e390*/  LDSM.16.MT88.4 R40, [R170+0xe800] ;  /* 0x00e80000aa28783b */ /* 0x000fe60000004200 */
[--C-:B------:R-:W-:Y:S02]  /*e3a0*/  FFMA.FTZ R59, R59, c[0x0][0x23c], -R5.reuse ;  /* 0x00008f003b3b7a23 */ /* 0x100fe40000010805 */
[--C-:B------:R-:W-:Y:S01]  /*e3b0*/  FFMA.FTZ R60, R60, c[0x0][0x23c], -R134.reuse ;  /* 0x00008f003c3c7a23 */ /* 0x100fe20000010886 */
[C---:B------:R-:W-:Y:S01]  /*e3c0*/  HMMA.16816.F32 R68, R16.reuse, R110, R68 ;  /* 0x0000006e1044723c */ /* 0x040fe20000001844 */
[----:B------:R-:W-:Y:S01]  /*e3d0*/  MUFU.EX2 R124, R124 ;  /* 0x0000007c007c7308 */ /* 0x000fe20000000800 */
[----:B------:R-:W3:Y:S02]  /*e3e0*/  LDSM.16.MT88.4 R108, [R170+0xb400] ;  /* 0x00b40000aa6c783b */ /* 0x000ee40000004200 */
[--C-:B------:R-:W-:Y:S02]  /*e3f0*/  FFMA.FTZ R61, R61, c[0x0][0x23c], -R134.reuse ;  /* 0x00008f003d3d7a23 */ /* 0x100fe40000010886 */
[----:B------:R-:W-:Y:S02]  /*e400*/  FFMA.FTZ R64, R64, c[0x0][0x23c], -R134 ;  /* 0x00008f0040407a23 */ /* 0x000fe40000010886 */
[--C-:B------:R-:W-:Y:S01]  /*e410*/  FFMA.FTZ R62, R62, c[0x0][0x23c], -R5.reuse ;  /* 0x00008f003e3e7a23 */ /* 0x100fe20000010805 */
[C---:B-1----:R-:W-:Y:S02]  /*e420*/  HMMA.16816.F32 R72, R16.reuse, R112, R72 ;  /* 0x000000701048723c */ /* 0x042fe40000001848 */
[----:B------:R-:W1:Y:S01]  /*e430*/  MUFU.EX2 R123, R123 ;  /* 0x0000007b007b7308 */ /* 0x000e620000000800 */
[--C-:B------:R-:W-:Y:S02]  /*e440*/  FFMA.FTZ R63, R63, c[0x0][0x23c], -R5.reuse ;  /* 0x00008f003f3f7a23 */ /* 0x100fe40000010805 */
[----:B------:R-:W-:Y:S02]  /*e450*/  FFMA.FTZ R66, R66, c[0x0][0x23c], -R5 ;  /* 0x00008f0042427a23 */ /* 0x000fe40000010805 */
[----:B------:R-:W-:Y:S01]  /*e460*/  FADD.FTZ R121, R121, R132 ;  /* 0x0000008479797221 */ /* 0x000fe20000010000 */
[C---:B------:R-:W-:Y:S01]  /*e470*/  HMMA.16816.F32 R76, R16.reuse, R114, R76 ;  /* 0x00000072104c723c */ /* 0x040fe2000000184c */
[----:B------:R-:W5:Y:S03]  /*e480*/  LDSM.16.MT88.4 R112, [R168+0xb400] ;  /* 0x00b40000a870783b */ /* 0x000f660000004200 */
[----:B------:R-:W-:Y:S01]  /*e490*/  MUFU.EX2 R126, R126 ;  /* 0x0000007e007e7308 */ /* 0x000fe20000000800 */
[----:B------:R-:W-:Y:S02]  /*e4a0*/  FADD.FTZ R118, R118, R121 ;  /* 0x0000007976767221 */ /* 0x000fe40000010000 */
[----:B------:R-:W-:Y:S02]  /*e4b0*/  FADD.FTZ R137, R137, R144 ;  /* 0x0000009089897221 */ /* 0x000fe40000010000 */
[----:B------:R-:W-:Y:S03]  /*e4c0*/  FADD.FTZ R119, R119, R118 ;  /* 0x0000007677777221 */ /* 0x000fe60000010000 */
[----:B------:R-:W-:Y:S02]  /*e4d0*/  FADD.FTZ R136, R136, R137 ;  /* 0x0000008988887221 */ /* 0x000fe40000010000 */
[----:B------:R-:W-:Y:S02]  /*e4e0*/  MUFU.EX2 R127, R127 ;  /* 0x0000007f007f7308 */ /* 0x000fe40000000800 */
[----:B------:R-:W-:Y:S04]  /*e4f0*/  FADD.FTZ R136, R129, R136 ;  /* 0x0000008881887221 */ /* 0x000fe80000010000 */
[----:B------:R-:W-:Y:S04]  /*e500*/  FADD.FTZ R133, R133, R136 ;  /* 0x0000008885857221 */ /* 0x000fe80000010000 */
[----:B------:R-:W-:Y:S01]  /*e510*/  MUFU.EX2 R143, R143 ;  /* 0x0000008f008f7308 */ /* 0x000fe20000000800 */
[C---:B---3--:R-:W-:Y:S03]  /*e520*/  HMMA.16816.F32 R80, R16.reuse, R108, R80 ;  /* 0x0000006c1050723c */ /* 0x048fe60000001850 */
[----:B------:R-:W-:Y:S04]  /*e530*/  FADD.FTZ R133, R130, R133 ;  /* 0x0000008582857221 */ /* 0x000fe80000010000 */
[----:B------:R-:W-:Y:S01]  /*e540*/  FADD.FTZ R6, R6, R133 ;  /* 0x0000008506067221 */ /* 0x000fe20000010000 */
[C---:B------:R-:W-:Y:S01]  /*e550*/  HMMA.16816.F32 R84, R16.reuse, R110, R84 ;  /* 0x0000006e1054723c */ /* 0x040fe20000001854 */
[----:B------:R-:W3:Y:S01]  /*e560*/  LDSM.16.MT88.4 R108, [R170+0xd400] ;  /* 0x00d40000aa6c783b */ /* 0x000ee20000004200 */
[----:B------:R-:W-:Y:S02]  /*e570*/  MUFU.EX2 R116, R116 ;  /* 0x0000007400747308 */ /* 0x000fe40000000800 */
[----:B------:R-:W-:Y:S04]  /*e580*/  FADD.FTZ R6, R7, R6 ;  /* 0x0000000607067221 */ /* 0x000fe80000010000 */
[----:B----4-:R-:W-:Y:S01]  /*e590*/  FADD.FTZ R7, R125, R6 ;  /* 0x000000067d077221 */ /* 0x010fe20000010000 */
[C---:B-----5:R-:W-:Y:S03]  /*e5a0*/  HMMA.16816.F32 R88, R16.reuse, R112, R88 ;  /* 0x000000701058723c */ /* 0x060fe60000001858 */
[----:B------:R-:W-:Y:S01]  /*e5b0*/  MUFU.EX2 R3, R3 ;  /* 0x0000000300037308 */ /* 0x000fe20000000800 */
[----:B--2---:R-:W-:Y:S04]  /*e5c0*/  FADD.FTZ R7, R122, R7 ;  /* 0x000000077a077221 */ /* 0x004fe80000010000 */
[C---:B------:R-:W-:Y:S01]  /*e5d0*/  HMMA.16816.F32 R92, R16.reuse, R114, R92 ;  /* 0x00000072105c723c */ /* 0x040fe2000000185c */
[----:B------:R-:W2:Y:S04]  /*e5e0*/  LDSM.16.MT88.4 R112, [R168+0xd400] ;  /* 0x00d40000a870783b */ /* 0x000ea80000004200 */
[----:B------:R-:W-:Y:S10]  /*e5f0*/  MUFU.EX2 R145, R145 ;  /* 0x0000009100917308 */ /* 0x000ff40000000800 */
[----:B------:R-:W-:Y:S01]  /*e600*/  MUFU.EX2 R148, R148 ;  /* 0x0000009400947308 */ /* 0x000fe20000000800 */
[C---:B---3--:R-:W-:Y:S09]  /*e610*/  HMMA.16816.F32 R96, R16.reuse, R108, R96 ;  /* 0x0000006c1060723c */ /* 0x048ff20000001860 */
[----:B------:R-:W-:Y:S03]  /*e620*/  MUFU.EX2 R147, R147 ;  /* 0x0000009300937308 */ /* 0x000fe60000000800 */
[--C-:B------:R-:W-:Y:S01]  /*e630*/  FFMA.FTZ R109, R25, c[0x0][0x23c], -R134.reuse ;  /* 0x00008f00196d7a23 */ /* 0x100fe20000010886 */
[C---:B------:R-:W-:Y:S06]  /*e640*/  HMMA.16816.F32 R12, R16.reuse, R110, R12 ;  /* 0x0000006e100c723c */ /* 0x040fec000000180c */
[----:B------:R-:W-:Y:S01]  /*e650*/  MUFU.EX2 R150, R150 ;  /* 0x0000009600967308 */ /* 0x000fe20000000800 */
[--C-:B------:R-:W-:Y:S02]  /*e660*/  FFMA.FTZ R108, R26, c[0x0][0x23c], -R5.reuse ;  /* 0x00008f001a6c7a23 */ /* 0x100fe40000010805 */
[----:B------:R-:W-:Y:S03]  /*e670*/  FFMA.FTZ R134, R65, c[0x0][0x23c], -R134 ;  /* 0x00008f0041867a23 */ /* 0x000fe60000010886 */
[--C-:B------:R-:W-:Y:S01]  /*e680*/  FFMA.FTZ R111, R27, c[0x0][0x23c], -R5.reuse ;  /* 0x00008f001b6f7a23 */ /* 0x100fe20000010805 */
[C---:B--2---:R-:W-:Y:S01]  /*e690*/  HMMA.16816.F32 R100, R16.reuse, R112, R100 ;  /* 0x000000701064723c */ /* 0x044fe20000001864 */
[----:B------:R-:W2:Y:S02]  /*e6a0*/  LDSM.16.MT88.4 R24, [R168+0x9800] ;  /* 0x00980000a818783b */ /* 0x000ea40000004200 */
[----:B------:R-:W-:Y:S01]  /*e6b0*/  FFMA.FTZ R5, R67, c[0x0][0x23c], -R5 ;  /* 0x00008f0043057a23 */ /* 0x000fe20000010805 */
[----:B------:R-:W3:Y:S04]  /*e6c0*/  MUFU.EX2 R109, R109 ;  /* 0x0000006d006d7308 */ /* 0x000ee80000000800 */
[----:B------:R-:W-:Y:S06]  /*e6d0*/  HMMA.16816.F32 R104, R16, R114, R104 ;  /* 0x000000721068723c */ /* 0x000fec0000001868 */
[----:B------:R-:W4:Y:S01]  /*e6e0*/  MUFU.EX2 R108, R108 ;  /* 0x0000006c006c7308 */ /* 0x000f220000000800 */
[----:B------:R-:W-:Y:S02]  /*e6f0*/  F2FP.PACK_AB R16, R122, R125 ;  /* 0x0000007d7a10723e */ /* 0x000fe400000000ff */
[C---:B-1----:R-:W-:Y:S03]  /*e700*/  F2FP.PACK_AB R17, R123.reuse, R124 ;  /* 0x0000007c7b11723e */ /* 0x042fe600000000ff */
[----:B------:R-:W-:Y:S04]  /*e710*/  FADD.FTZ R124, R124, R119 ;  /* 0x000000777c7c7221 */ /* 0x000fe80000010000 */
[----:B------:R-:W1:Y:S01]  /*e720*/  MUFU.EX2 R111, R111 ;  /* 0x0000006f006f7308 */ /* 0x000e620000000800 */
[----:B------:R-:W-:Y:S01]  /*e730*/  FADD.FTZ R123, R123, R124 ;  /* 0x0000007c7b7b7221 */ /* 0x000fe20000010000 */
[C---:B---3--:R-:W-:Y:S01]  /*e740*/  F2FP.PACK_AB R18, R109.reuse, R120 ;  /* 0x000000786d12723e */ /* 0x048fe200000000ff */
[----:B------:R-:W-:Y:S04]  /*e750*/  FADD.FTZ R120, R120, R7 ;  /* 0x0000000778787221 */ /* 0x000fe80000010000 */
[----:B------:R-:W-:Y:S03]  /*e760*/  FADD.FTZ R120, R109, R120 ;  /* 0x000000786d787221 */ /* 0x000fe60000010000 */
[----:B------:R-:W-:Y:S01]  /*e770*/  MUFU.EX2 R149, R149 ;  /* 0x0000009500957308 */ /* 0x000fe20000000800 */
[----:B----4-:R-:W-:Y:S09]  /*e780*/  FADD.FTZ R6, R108, R123 ;  /* 0x0000007b6c067221 */ /* 0x010ff20000010000 */
[----:B------:R-:W3:Y:S01]  /*e790*/  MUFU.EX2 R152, R152 ;  /* 0x0000009800987308 */ /* 0x000ee20000000800 */
[C---:B-1----:R-:W-:Y:S01]  /*e7a0*/  F2FP.PACK_AB R19, R111.reuse, R108 ;  /* 0x0000006c6f13723e */ /* 0x042fe200000000ff */
[----:B------:R-:W-:Y:S02]  /*e7b0*/  FADD.FTZ R6, R111, R6 ;  /* 0x000000066f067221 */ /* 0x000fe40000010000 */
[----:B------:R-:W-:Y:S02]  /*e7c0*/  LDSM.16.MT88.4 R108, [R170+0xec00] ;  /* 0x00ec0000aa6c783b */ /* 0x000fe40000004200 */
[----:B------:R-:W-:Y:S04]  /*e7d0*/  FADD.FTZ R7, R127, R6 ;  /* 0x000000067f077221 */ /* 0x000fe80000010000 */
[----:B------:R-:W-:Y:S01]  /*e7e0*/  MUFU.EX2 R44, R44 ;  /* 0x0000002c002c7308 */ /* 0x000fe20000000800 */
[C---:B------:R-:W-:Y:S03]  /*e7f0*/  HMMA.16816.F32 R8, R16.reuse, R20, R8 ;  /* 0x000000141008723c */ /* 0x040fe60000001808 */
[----:B------:R-:W-:Y:S04]  /*e800*/  FADD.FTZ R7, R138, R7 ;  /* 0x000000078a077221 */ /* 0x000fe80000010000 */
[----:B------:R-:W-:Y:S01]  /*e810*/  FADD.FTZ R6, R142, R7 ;  /* 0x000000078e067221 */ /* 0x000fe20000010000 */
[C---:B------:R-:W-:Y:S01]  /*e820*/  HMMA.16816.F32 R68, R16.reuse, R22, R68 ;  /* 0x000000161044723c */ /* 0x040fe20000001844 */
[----:B------:R-:W1:Y:S01]  /*e830*/  LDSM.16.MT88.4 R20, [R170+0xb800] ;  /* 0x00b80000aa14783b */ /* 0x000e620000004200 */
[----:B------:R-:W4:Y:S02]  /*e840*/  MUFU.EX2 R45, R45 ;  /* 0x0000002d002d7308 */ /* 0x000f240000000800 */
[----:B------:R-:W-:Y:S04]  /*e850*/  FADD.FTZ R6, R143, R6 ;  /* 0x000000068f067221 */ /* 0x000fe80000010000 */
[C---:B--2---:R-:W-:Y:S04]  /*e860*/  HMMA.16816.F32 R72, R16.reuse, R24, R72 ;  /* 0x000000181048723c */ /* 0x044fe80000001848 */
[----:B------:R-:W-:Y:S04]  /*e870*/  MUFU.EX2 R46, R46 ;  /* 0x0000002e002e7308 */ /* 0x000fe80000000800 */
[C---:B------:R-:W-:Y:S01]  /*e880*/  HMMA.16816.F32 R76, R16.reuse, R26, R76 ;  /* 0x0000001a104c723c */ /* 0x040fe2000000184c */
[----:B------:R-:W2:Y:S05]  /*e890*/  LDSM.16.MT88.4 R24, [R168+0xb800] ;  /* 0x00b80000a818783b */ /* 0x000eaa0000004200 */
[----:B------:R-:W5:Y:S10]  /*e8a0*/  MUFU.EX2 R47, R47 ;  /* 0x0000002f002f7308 */ /* 0x000f740000000800 */
[----:B------:R-:W-:Y:S01]  /*e8b0*/  MUFU.EX2 R48, R48 ;  /* 0x0000003000307308 */ /* 0x000fe20000000800 */
[C---:B-1----:R-:W-:Y:S09]  /*e8c0*/  HMMA.16816.F32 R80, R16.reuse, R20, R80 ;  /* 0x000000141050723c */ /* 0x042ff20000001850 */
[----:B------:R-:W1:Y:S01]  /*e8d0*/  MUFU.EX2 R49, R49 ;  /* 0x0000003100317308 */ /* 0x000e620000000800 */
[C---:B------:R-:W-:Y:S01]  /*e8e0*/  HMMA.16816.F32 R84, R16.reuse, R22, R84 ;  /* 0x000000161054723c */ /* 0x040fe20000001854 */
[----:B------:R-:W1:Y:S08]  /*e8f0*/  LDSM.16.MT88.4 R20, [R170+0xd800] ;  /* 0x00d80000aa14783b */ /* 0x000e700000004200 */
[----:B------:R-:W-:Y:S01]  /*e900*/  MUFU.EX2 R50, R50 ;  /* 0x0000003200327308 */ /* 0x000fe20000000800 */
[C---:B--2---:R-:W-:Y:S09]  /*e910*/  HMMA.16816.F32 R88, R16.reuse, R24, R88 ;  /* 0x000000181058723c */ /* 0x044ff20000001858 */
[----:B------:R-:W2:Y:S01]  /*e920*/  MUFU.EX2 R51, R51 ;  /* 0x0000003300337308 */ /* 0x000ea20000000800 */
[C---:B------:R-:W-:Y:S01]  /*e930*/  HMMA.16816.F32 R92, R16.reuse, R26, R92 ;  /* 0x0000001a105c723c */ /* 0x040fe2000000185c */
[----:B------:R-:W2:Y:S08]  /*e940*/  LDSM.16.MT88.4 R24, [R168+0xd800] ;  /* 0x00d80000a818783b */ /* 0x000eb00000004200 */
[----:B------:R-:W2:Y:S10]  /*e950*/  MUFU.EX2 R52, R52 ;  /* 0x0000003400347308 */ /* 0x000eb40000000800 */
        /* <DEDUP_REMOVED lines=8> */
[----:B------:R-:W-:Y:S01]  /*e9e0*/  HMMA.16816.F32 R104, R16, R26, R104 ;  /* 0x0000001a1068723c */ /* 0x000fe20000001868 */
[----:B------:R-:W2:Y:S06]  /*e9f0*/  LDSM.16.MT88.4 R24, [R168+0x9c00] ;  /* 0x009c0000a818783b */ /* 0x000eac0000004200 */
[----:B------:R-:W-:Y:S02]  /*ea00*/  F2FP.PACK_AB R16, R126, R141 ;  /* 0x0000008d7e10723e */ /* 0x000fe400000000ff */
[----:B------:R-:W-:Y:S03]  /*ea10*/  MUFU.EX2 R58, R58 ;  /* 0x0000003a003a7308 */ /* 0x000fe60000000800 */
[----:B------:R-:W-:Y:S02]  /*ea20*/  F2FP.PACK_AB R17, R138, R127 ;  /* 0x0000007f8a11723e */ /* 0x000fe400000000ff */
[----:B------:R-:W-:Y:S01]  /*ea30*/  F2FP.PACK_AB R18, R140, R139 ;  /* 0x0000008b8c12723e */ /* 0x000fe200000000ff */
[----:B------:R-:W-:Y:S01]  /*ea40*/  FADD.FTZ R141, R141, R120 ;  /* 0x000000788d8d7221 */ /* 0x000fe20000010000 */
[----:B------:R-:W-:Y:S03]  /*ea50*/  F2FP.PACK_AB R19, R143, R142 ;  /* 0x0000008e8f13723e */ /* 0x000fe600000000ff */
[----:B------:R-:W-:Y:S01]  /*ea60*/  FADD.FTZ R126, R126, R141 ;  /* 0x0000008d7e7e7221 */ /* 0x000fe20000010000 */
[----:B------:R-:W3:Y:S03]  /*ea70*/  MUFU.EX2 R59, R59 ;  /* 0x0000003b003b7308 */ /* 0x000ee60000000800 */
[----:B------:R-:W-:Y:S01]  /*ea80*/  FADD.FTZ R139, R139, R126 ;  /* 0x0000007e8b8b7221 */ /* 0x000fe20000010000 */
[C---:B-1----:R-:W-:Y:S06]  /*ea90*/  HMMA.16816.F32 R8, R16.reuse, R20, R8 ;  /* 0x000000141008723c */ /* 0x042fec0000001808 */
[----:B------:R-:W-:Y:S01]  /*eaa0*/  MUFU.EX2 R60, R60 ;  /* 0x0000003c003c7308 */ /* 0x000fe20000000800 */
[----:B------:R-:W-:Y:S01]  /*eab0*/  FADD.FTZ R139, R140, R139 ;  /* 0x0000008b8c8b7221 */ /* 0x000fe20000010000 */
[C---:B------:R-:W-:Y:S01]  /*eac0*/  HMMA.16816.F32 R68, R16.reuse, R22, R68 ;  /* 0x000000161044723c */ /* 0x040fe20000001844 */
[----:B------:R-:W1:Y:S07]  /*ead0*/  LDSM.16.MT88.4 R20, [R168+0xbc00] ;  /* 0x00bc0000a814783b */ /* 0x000e6e0000004200 */
[----:B------:R-:W1:Y:S01]  /*eae0*/  MUFU.EX2 R61, R61 ;  /* 0x0000003d003d7308 */ /* 0x000e620000000800 */
[C---:B--2---:R-:W-:Y:S09]  /*eaf0*/  HMMA.16816.F32 R72, R16.reuse, R24, R72 ;  /* 0x000000181048723c */ /* 0x044ff20000001848 */
[----:B------:R-:W-:Y:S01]  /*eb00*/  MUFU.EX2 R62, R62 ;  /* 0x0000003e003e7308 */ /* 0x000fe20000000800 */
[C---:B------:R-:W-:Y:S01]  /*eb10*/  HMMA.16816.F32 R76, R16.reuse, R26, R76 ;  /* 0x0000001a104c723c */ /* 0x040fe2000000184c */
[----:B------:R-:W2:Y:S07]  /*eb20*/  LDSM.16.MT88.4 R24, [R170+0xdc00] ;  /* 0x00dc0000aa18783b */ /* 0x000eae0000004200 */
[C---:B------:R-:W-:Y:S01]  /*eb30*/  HMMA.16816.F32 R80, R16.reuse, R28, R80 ;  /* 0x0000001c1050723c */ /* 0x040fe20000001850 */
[----:B------:R-:W2:Y:S07]  /*eb40*/  MUFU.EX2 R63, R63 ;  /* 0x0000003f003f7308 */ /* 0x000eae0000000800 */
[C---:B------:R-:W-:Y:S01]  /*eb50*/  HMMA.16816.F32 R84, R16.reuse, R30, R84 ;  /* 0x0000001e1054723c */ /* 0x040fe20000001854 */
[----:B------:R-:W3:Y:S02]  /*eb60*/  LDSM.16.MT88.4 R28, [R168+0xdc00] ;  /* 0x00dc0000a81c783b */ /* 0x000ee40000004200 */
[----:B------:R-:W-:Y:S05]  /*eb70*/  MUFU.EX2 R64, R64 ;  /* 0x0000004000407308 */ /* 0x000fea0000000800 */
[C---:B-1----:R-:W-:Y:S05]  /*eb80*/  HMMA.16816.F32 R88, R16.reuse, R20, R88 ;  /* 0x000000141058723c */ /* 0x042fea0000001858 */
[----:B------:R-:W1:Y:S03]  /*eb90*/  MUFU.EX2 R195, R134 ;  /* 0x0000008600c37308 */ /* 0x000e660000000800 */
[C---:B------:R-:W-:Y:S01]  /*eba0*/  HMMA.16816.F32 R92, R16.reuse, R22, R92 ;  /* 0x00000016105c723c */ /* 0x040fe2000000185c */
[----:B------:R-:W1:Y:S06]  /*ebb0*/  LDSM.16.MT88.4 R20, [R170+0xa000] ;  /* 0x00a00000aa14783b */ /* 0x000e6c0000004200 */
[----:B------:R-:W-:Y:S01]  /*ebc0*/  MUFU.EX2 R5, R5 ;  /* 0x0000000500057308 */ /* 0x000fe20000000800 */
        /* <DEDUP_REMOVED lines=8> */
[----:B------:R-:W-:Y:S03]  /*ec50*/  F2FP.PACK_AB R17, R148, R145 ;  /* 0x000000919411723e */ /* 0x000fe600000000ff */
[----:B------:R-:W-:Y:S01]  /*ec60*/  F2FP.PACK_AB R18, R150, R147 ;  /* 0x000000939612723e */ /* 0x000fe200000000ff */
[----:B------:R-:W-:Y:S01]  /*ec70*/  FADD.FTZ R145, R145, R6 ;  /* 0x0000000691917221 */ /* 0x000fe20000010000 */
[----:B------:R-:W-:Y:S01]  /*ec80*/  F2FP.PACK_AB R19, R152, R149 ;  /* 0x000000959813723e */ /* 0x000fe200000000ff */
[----:B------:R-:W-:Y:S02]  /*ec90*/  FADD.FTZ R116, R3, R116 ;  /* 0x0000007403747221 */ /* 0x000fe40000010000 */
[----:B------:R-:W-:Y:S02]  /*eca0*/  FADD.FTZ R148, R148, R145 ;  /* 0x0000009194947221 */ /* 0x000fe40000010000 */
[----:B------:R-:W-:Y:S02]  /*ecb0*/  FADD.FTZ R147, R147, R116 ;  /* 0x0000007493937221 */ /* 0x000fe40000010000 */
[C---:B-1----:R-:W-:Y:S03]  /*ecc0*/  HMMA.16816.F32 R8, R16.reuse, R20, R8 ;  /* 0x000000141008723c */ /* 0x042fe60000001808 */
[----:B------:R-:W-:Y:S02]  /*ecd0*/  FADD.FTZ R3, R149, R148 ;  /* 0x0000009495037221 */ /* 0x000fe40000010000 */
[----:B------:R-:W-:Y:S02]  /*ece0*/  FADD.FTZ R147, R150, R147 ;  /* 0x0000009396937221 */ /* 0x000fe40000010000 */
[----:B------:R-:W-:Y:S01]  /*ecf0*/  FADD.FTZ R3, R152, R3 ;  /* 0x0000000398037221 */ /* 0x000fe20000010000 */
[C---:B------:R-:W-:Y:S01]  /*ed00*/  HMMA.16816.F32 R68, R16.reuse, R22, R68 ;  /* 0x000000161044723c */ /* 0x040fe20000001844 */
[----:B------:R-:W1:Y:S07]  /*ed10*/  LDSM.16.MT88.4 R20, [R170+0xe000] ;  /* 0x00e00000aa14783b */ /* 0x000e6e0000004200 */
[C---:B--2---:R-:W-:Y:S08]  /*ed20*/  HMMA.16816.F32 R72, R16.reuse, R24, R72 ;  /* 0x000000181048723c */ /* 0x044ff00000001848 */
[C---:B------:R-:W-:Y:S01]  /*ed30*/  HMMA.16816.F32 R76, R16.reuse, R26, R76 ;  /* 0x0000001a104c723c */ /* 0x040fe2000000184c */
[----:B------:R-:W2:Y:S07]  /*ed40*/  LDSM.16.MT88.4 R24, [R168+0xe000] ;  /* 0x00e00000a818783b */ /* 0x000eae0000004200 */
[C---:B---3--:R-:W-:Y:S08]  /*ed50*/  HMMA.16816.F32 R80, R16.reuse, R28, R80 ;  /* 0x0000001c1050723c */ /* 0x048ff00000001850 */
[C---:B------:R-:W-:Y:S01]  /*ed60*/  HMMA.16816.F32 R84, R16.reuse, R30, R84 ;  /* 0x0000001e1054723c */ /* 0x040fe20000001854 */
[----:B------:R-:W3:Y:S07]  /*ed70*/  LDSM.16.MT88.4 R28, [R170+0xa400] ;  /* 0x00a40000aa1c783b */ /* 0x000eee0000004200 */
[C---:B------:R-:W-:Y:S08]  /*ed80*/  HMMA.16816.F32 R88, R16.reuse, R32, R88 ;  /* 0x000000201058723c */ /* 0x040ff00000001858 */
[C---:B------:R-:W-:Y:S01]  /*ed90*/  HMMA.16816.F32 R92, R16.reuse, R34, R92 ;  /* 0x00000022105c723c */ /* 0x040fe2000000185c */
[----:B------:R-:W-:Y:S07]  /*eda0*/  LDSM.16.MT88.4 R32, [R170+0xc400] ;  /* 0x00c40000aa20783b */ /* 0x000fee0000004200 */
[C---:B-1----:R-:W-:Y:S08]  /*edb0*/  HMMA.16816.F32 R96, R16.reuse, R20, R96 ;  /* 0x000000141060723c */ /* 0x042ff00000001860 */
[C---:B------:R-:W-:Y:S01]  /*edc0*/  HMMA.16816.F32 R12, R16.reuse, R22, R12 ;  /* 0x00000016100c723c */ /* 0x040fe2000000180c */
[----:B------:R-:W1:Y:S07]  /*edd0*/  LDSM.16.MT88.4 R20, [R168+0xa400] ;  /* 0x00a40000a814783b */ /* 0x000e6e0000004200 */
[C---:B--2---:R-:W-:Y:S08]  /*ede0*/  HMMA.16816.F32 R100, R16.reuse, R24, R100 ;  /* 0x000000181064723c */ /* 0x044ff00000001864 */
[----:B------:R-:W-:Y:S01]  /*edf0*/  HMMA.16816.F32 R104, R16, R26, R104 ;  /* 0x0000001a1068723c */ /* 0x000fe20000001868 */
[----:B------:R-:W2:Y:S06]  /*ee00*/  LDSM.16.MT88.4 R24, [R170+0xe400] ;  /* 0x00e40000aa18783b */ /* 0x000eac0000004200 */
[----:B----4-:R-:W-:Y:S01]  /*ee10*/  F2FP.PACK_AB R16, R45, R44 ;  /* 0x0000002c2d10723e */ /* 0x010fe200000000ff */
[----:B------:R-:W-:Y:S01]  /*ee20*/  FADD.FTZ R44, R44, R147 ;  /* 0x000000932c2c7221 */ /* 0x000fe20000010000 */
[----:B-----5:R-:W-:Y:S03]  /*ee30*/  F2FP.PACK_AB R17, R47, R46 ;  /* 0x0000002e2f11723e */ /* 0x020fe600000000ff */
[----:B------:R-:W-:Y:S01]  /*ee40*/  F2FP.PACK_AB R18, R49, R48 ;  /* 0x000000303112723e */ /* 0x000fe200000000ff */
[----:B------:R-:W-:Y:S01]  /*ee50*/  FADD.FTZ R46, R46, R3 ;  /* 0x000000032e2e7221 */ /* 0x000fe20000010000 */
[----:B------:R-:W-:Y:S01]  /*ee60*/  F2FP.PACK_AB R19, R51, R50 ;  /* 0x000000323313723e */ /* 0x000fe200000000ff */
[----:B------:R-:W-:Y:S01]  /*ee70*/  FADD.FTZ R45, R45, R44 ;  /* 0x0000002c2d2d7221 */ /* 0x000fe20000010000 */
[----:B------:R-:W-:Y:S01]  /*ee80*/  IADD3 R3, R180, -0x1, RZ ;  /* 0xffffffffb4037810 */ /* 0x000fe20007ffe0ff */
[----:B------:R-:W-:Y:S02]  /*ee90*/  FADD.FTZ R47, R47, R46 ;  /* 0x0000002e2f2f7221 */ /* 0x000fe40000010000 */
[----:B------:R-:W-:Y:S01]  /*eea0*/  FADD.FTZ R48, R48, R45 ;  /* 0x0000002d30307221 */ /* 0x000fe20000010000 */
[----:B------:R-:W-:Y:S01]  /*eeb0*/  MOV R180, R3 ;  /* 0x0000000300b47202 */ /* 0x000fe20000000f00 */
[C---:B---3--:R-:W-:Y:S03]  /*eec0*/  HMMA.16816.F32 R8, R16.reuse, R28, R8 ;  /* 0x0000001c1008723c */ /* 0x048fe60000001808 */
[----:B------:R-:W-:Y:S01]  /*eed0*/  FADD.FTZ R50, R50, R47 ;  /* 0x0000002f32327221 */ /* 0x000fe20000010000 */
[----:B------:R-:W-:Y:S01]  /*eee0*/  MOV R3, R0 ;  /* 0x0000000000037202 */ /* 0x000fe20000000f00 */
[----:B------:R-:W-:Y:S02]  /*eef0*/  FADD.FTZ R48, R49, R48 ;  /* 0x0000003031307221 */ /* 0x000fe40000010000 */
[----:B------:R-:W-:Y:S01]  /*ef00*/  FADD.FTZ R51, R51, R50 ;  /* 0x0000003233337221 */ /* 0x000fe20000010000 */
[C---:B------:R-:W-:Y:S01]  /*ef10*/  HMMA.16816.F32 R68, R16.reuse, R30, R68 ;  /* 0x0000001e1044723c */ /* 0x040fe20000001844 */
[----:B------:R-:W3:Y:S07]  /*ef20*/  LDSM.16.MT88.4 R28, [R168+0xe400] ;  /* 0x00e40000a81c783b */ /* 0x000eee0000004200 */
[C---:B-1----:R-:W-:Y:S08]  /*ef30*/  HMMA.16816.F32 R72, R16.reuse, R20, R72 ;  /* 0x000000141048723c */ /* 0x042ff00000001848 */
[C---:B------:R-:W-:Y:S01]  /*ef40*/  HMMA.16816.F32 R76, R16.reuse, R22, R76 ;  /* 0x00000016104c723c */ /* 0x040fe2000000184c */
[----:B------:R-:W1:Y:S07]  /*ef50*/  LDSM.16.MT88.4 R20, [R170+0xa800] ;  /* 0x00a80000aa14783b */ /* 0x000e6e0000004200 */
[C---:B------:R-:W-:Y:S08]  /*ef60*/  HMMA.16816.F32 R80, R16.reuse, R32, R80 ;  /* 0x000000201050723c */ /* 0x040ff00000001850 */
[C---:B------:R-:W-:Y:S01]  /*ef70*/  HMMA.16816.F32 R84, R16.reuse, R34, R84 ;  /* 0x000000221054723c */ /* 0x040fe20000001854 */
[----:B------:R-:W-:Y:S07]  /*ef80*/  LDSM.16.MT88.4 R32, [R170+0xc800] ;  /* 0x00c80000aa20783b */ /* 0x000fee0000004200 */
[C---:B------:R-:W-:Y:S08]  /*ef90*/  HMMA.16816.F32 R88, R16.reuse, R36, R88 ;  /* 0x000000241058723c */ /* 0x040ff00000001858 */
[C---:B------:R-:W-:Y:S01]  /*efa0*/  HMMA.16816.F32 R92, R16.reuse, R38, R92 ;  /* 0x00000026105c723c */ /* 0x040fe2000000185c */
[----:B------:R-:W-:Y:S07]  /*efb0*/  LDSM.16.MT88.4 R36, [R168+0xc800] ;  /* 0x00c80000a824783b */ /* 0x000fee0000004200 */
        /* <DEDUP_REMOVED lines=24> */
[C---:B------:R-:W-:Y:S08]  /*f140*/  HMMA.16816.F32 R80, R16.reuse, R32, R80 ;  /* 0x000000201050723c */ /* 0x040ff00000001850 */
[C---:B------:R-:W-:Y:S01]  /*f150*/  HMMA.16816.F32 R84, R16.reuse, R34, R84 ;  /* 0x000000221054723c */ /* 0x040fe20000001854 */
[----:B------:R-:W4:Y:S07]  /*f160*/  LDSM.16.MT88.4 R32, [R170+0xcc00] ;  /* 0x00cc0000aa20783b */ /* 0x000f2e0000004200 */
[C---:B------:R-:W-:Y:S01]  /*f170*/  HMMA.16816.F32 R88, R16.reuse, R36, R88 ;  /* 0x000000241058723c */ /* 0x040fe20000001858 */
[----:B------:R-:W5:Y:S07]  /*f180*/  MUFU.EX2 R36, R66 ;  /* 0x0000004200247308 */ /* 0x000f6e0000000800 */
[C---:B------:R-:W-:Y:S08]  /*f190*/  HMMA.16816.F32 R92, R16.reuse, R38, R92 ;  /* 0x00000026105c723c */ /* 0x040ff0000000185c */
[C---:B------:R-:W-:Y:S08]  /*f1a0*/  HMMA.16816.F32 R96, R16.reuse, R40, R96 ;  /* 0x000000281060723c */ /* 0x040ff00000001860 */
[C---:B------:R-:W-:Y:S08]  /*f1b0*/  HMMA.16816.F32 R12, R16.reuse, R42, R12 ;  /* 0x0000002a100c723c */ /* 0x040ff0000000180c */
[C---:B---3--:R-:W-:Y:S08]  /*f1c0*/  HMMA.16816.F32 R100, R16.reuse, R28, R100 ;  /* 0x0000001c1064723c */ /* 0x048ff00000001864 */
[----:B------:R-:W-:Y:S07]  /*f1d0*/  HMMA.16816.F32 R104, R16, R30, R104 ;  /* 0x0000001e1068723c */ /* 0x000fee0000001868 */
[----:B------:R-:W-:Y:S01]  /*f1e0*/  F2FP.PACK_AB R16, R61, R60 ;  /* 0x0000003c3d10723e */ /* 0x000fe200000000ff */
[----:B------:R-:W-:Y:S01]  /*f1f0*/  FADD.FTZ R60, R60, R57 ;  /* 0x000000393c3c7221 */ /* 0x000fe20000010000 */
[----:B------:R-:W-:Y:S03]  /*f200*/  F2FP.PACK_AB R17, R63, R62 ;  /* 0x0000003e3f11723e */ /* 0x000fe600000000ff */
[----:B------:R-:W-:Y:S01]  /*f210*/  F2FP.PACK_AB R18, R195, R64 ;  /* 0x00000040c312723e */ /* 0x000fe200000000ff */
[----:B------:R-:W-:Y:S01]  /*f220*/  FADD.FTZ R62, R62, R59 ;  /* 0x0000003b3e3e7221 */ /* 0x000fe20000010000 */
[----:B-----5:R-:W-:Y:S01]  /*f230*/  F2FP.PACK_AB R19, R5, R36 ;  /* 0x000000240513723e */ /* 0x020fe200000000ff */
[----:B------:R-:W-:Y:S02]  /*f240*/  FADD.FTZ R61, R61, R60 ;  /* 0x0000003c3d3d7221 */ /* 0x000fe40000010000 */
[----:B------:R-:W-:Y:S02]  /*f250*/  FADD.FTZ R63, R63, R62 ;  /* 0x0000003e3f3f7221 */ /* 0x000fe40000010000 */
[----:B------:R-:W-:Y:S02]  /*f260*/  FADD.FTZ R64, R64, R61 ;  /* 0x0000003d40407221 */ /* 0x000fe40000010000 */
[C---:B-1----:R-:W-:Y:S01]  /*f270*/  HMMA.16816.F32 R112, R16.reuse, R20, R8 ;  /* 0x000000141070723c */ /* 0x042fe20000001808 */
[----:B------:R-:W1:Y:S02]  /*f280*/  LDSM.16.MT88.4 R8, [R168+0xcc00] ;  /* 0x00cc0000a808783b */ /* 0x000e640000004200 */
[----:B------:R-:W-:Y:S02]  /*f290*/  FADD.FTZ R36, R36, R63 ;  /* 0x0000003f24247221 */ /* 0x000fe40000010000 */
[----:B------:R-:W-:Y:S02]  /*f2a0*/  FADD.FTZ R195, R195, R64 ;  /* 0x00000040c3c37221 */ /* 0x000fe40000010000 */
[----:B------:R-:W-:Y:S01]  /*f2b0*/  FADD.FTZ R196, R5, R36 ;  /* 0x0000002405c47221 */ /* 0x000fe20000010000 */
[C---:B------:R-:W-:Y:S01]  /*f2c0*/  HMMA.16816.F32 R68, R16.reuse, R22, R68 ;  /* 0x000000161044723c */ /* 0x040fe20000001844 */
[----:B------:R-:W3:Y:S07]  /*f2d0*/  LDSM.16.MT88.4 R20, [R168+0xec00] ;  /* 0x00ec0000a814783b */ /* 0x000eee0000004200 */
[C---:B--2---:R-:W-:Y:S08]  /*f2e0*/  HMMA.16816.F32 R72, R16.reuse, R24, R72 ;  /* 0x000000181048723c */ /* 0x044ff00000001848 */
[C---:B------:R-:W-:Y:S08]  /*f2f0*/  HMMA.16816.F32 R76, R16.reuse, R26, R76 ;  /* 0x0000001a104c723c */ /* 0x040ff0000000184c */
[C---:B----4-:R-:W-:Y:S08]  /*f300*/  HMMA.16816.F32 R80, R16.reuse, R32, R80 ;  /* 0x000000201050723c */ /* 0x050ff00000001850 */
[C---:B------:R-:W-:Y:S08]  /*f310*/  HMMA.16816.F32 R84, R16.reuse, R34, R84 ;  /* 0x000000221054723c */ /* 0x040ff00000001854 */
[C---:B-1----:R-:W-:Y:S08]  /*f320*/  HMMA.16816.F32 R88, R16.reuse, R8, R88 ;  /* 0x000000081058723c */ /* 0x042ff00000001858 */
[C---:B------:R-:W-:Y:S08]  /*f330*/  HMMA.16816.F32 R92, R16.reuse, R10, R92 ;  /* 0x0000000a105c723c */ /* 0x040ff0000000185c */
[C---:B------:R-:W-:Y:S08]  /*f340*/  HMMA.16816.F32 R96, R16.reuse, R108, R96 ;  /* 0x0000006c1060723c */ /* 0x040ff00000001860 */
[C---:B------:R-:W-:Y:S08]  /*f350*/  HMMA.16816.F32 R108, R16.reuse, R110, R12 ;  /* 0x0000006e106c723c */ /* 0x040ff0000000180c */
[C---:B---3--:R-:W-:Y:S08]  /*f360*/  HMMA.16816.F32 R100, R16.reuse, R20, R100 ;  /* 0x000000141064723c */ /* 0x048ff00000001864 */
[----:B------:R-:W-:Y:S01]  /*f370*/  HMMA.16816.F32 R104, R16, R22, R104 ;  /* 0x000000161068723c */ /* 0x000fe20000001868 */
[----:B------:R-:W-:-:S07]  /*f380*/  @P0 BRA `(.L_x_717) ;  /* 0xffffc2f000000947 */ /* 0x000fce000383ffff */
.L_x_713:
[----:B------:R-:W1:Y:S01]  /*f390*/  SHFL.BFLY PT, R8, R195, 0x2, 0x1f ;  /* 0x0c401f00c3087f89 */ /* 0x000e6200000e0000 */
[----:B------:R-:W-:Y:S01]  /*f3a0*/  MOV R6, 0x3f800000 ;  /* 0x3f80000000067802 */ /* 0x000fe20000000f00 */
[----:B------:R-:W-:Y:S01]  /*f3b0*/  BSSY B0, `(.L_x_718) ;  /* 0x00000c4000007945 */ /* 0x000fe20003800000 */
[----:B------:R-:W-:Y:S01]  /*f3c0*/  MOV R7, 0x3f800000 ;  /* 0x3f80000000077802 */ /* 0x000fe20000000f00 */
[----:B------:R-:W2:Y:S04]  /*f3d0*/  SHFL.BFLY PT, R9, R196, 0x2, 0x1f ;  /* 0x0c401f00c4097f89 */ /* 0x000ea800000e0000 */
[----:B------:R-:W3:Y:S01]  /*f3e0*/  S2R R3, SR_TID.X ;  /* 0x0000000000037919 */ /* 0x000ee20000002100 */
[----:B-1----:R-:W-:-:S02]  /*f3f0*/  FADD.FTZ R8, R8, R195 ;  /* 0x000000c308087221 */ /* 0x002fc40000010000 */
[----:B--2---:R-:W-:-:S03]  /*f400*/  FADD.FTZ R9, R9, R196 ;  /* 0x000000c409097221 */ /* 0x004fc60000010000 */
[----:B------:R-:W1:Y:S04]  /*f410*/  SHFL.BFLY PT, R5, R8, 0x1, 0x1f ;  /* 0x0c201f0008057f89 */ /* 0x000e6800000e0000 */
[----:B------:R-:W2:Y:S01]  /*f420*/  SHFL.BFLY PT, R4, R9, 0x1, 0x1f ;  /* 0x0c201f0009047f89 */ /* 0x000ea200000e0000 */
[----:B-1----:R-:W-:Y:S02]  /*f430*/  FADD.FTZ R5, R8, R5 ;  /* 0x0000000508057221 */ /* 0x002fe40000010000 */
[----:B--2---:R-:W-:-:S03]  /*f440*/  FADD.FTZ R4, R9, R4 ;  /* 0x0000000409047221 */ /* 0x004fc60000010000 */
[----:B------:R-:W-:Y:S02]  /*f450*/  FSETP.NE.FTZ.AND P4, PT, R5, RZ, PT ;  /* 0x000000ff0500720b */ /* 0x000fe40003f95000 */
[----:B------:R-:W-:-:S11]  /*f460*/  FSETP.NE.FTZ.AND P3, PT, R4, RZ, PT ;  /* 0x000000ff0400720b */ /* 0x000fd60003f75000 */
[----:B------:R-:W1:Y:S08]  /*f470*/  @P4 MUFU.RCP R6, R5 ;  /* 0x0000000500064308 */ /* 0x000e700000001000 */
[----:B------:R-:W2:Y:S01]  /*f480*/  @P3 MUFU.RCP R7, R4 ;  /* 0x0000000400073308 */ /* 0x000ea20000001000 */
[----:B-1----:R-:W-:-:S07]  /*f490*/  FMUL.FTZ R112, R6, R112 ;  /* 0x0000007006707220 */ /* 0x002fce0000410000 */
[----:B------:R-:W1:Y:S01]  /*f4a0*/  @P4 MUFU.LG2 R5, R5 ;  /* 0x0000000500054308 */ /* 0x000e620000000c00 */
[C---:B------:R-:W-:Y:S02]  /*f4b0*/  FMUL.FTZ R113, R6.reuse, R113 ;  /* 0x0000007106717220 */ /* 0x040fe40000410000 */
[C---:B------:R-:W-:Y:S02]  /*f4c0*/  FMUL.FTZ R68, R6.reuse, R68 ;  /* 0x0000004406447220 */ /* 0x040fe40000410000 */
[C---:B------:R-:W-:Y:S01]  /*f4d0*/  FMUL.FTZ R69, R6.reuse, R69 ;  /* 0x0000004506457220 */ /* 0x040fe20000410000 */
[----:B------:R-:W-:Y:S01]  /*f4e0*/  F2FP.PACK_AB R112, R113, R112 ;  /* 0x000000707170723e */ /* 0x000fe200000000ff */
[C---:B------:R-:W-:Y:S01]  /*f4f0*/  FMUL.FTZ R72, R6.reuse, R72 ;  /* 0x0000004806487220 */ /* 0x040fe20000410000 */
[----:B------:R-:W4:Y:S01]  /*f500*/  @P3 MUFU.LG2 R4, R4 ;  /* 0x0000000400043308 */ /* 0x000f220000000c00 */
[C---:B------:R-:W-:Y:S01]  /*f510*/  FMUL.FTZ R73, R6.reuse, R73 ;  /* 0x0000004906497220 */ /* 0x040fe20000410000 */
[----:B------:R-:W-:Y:S01]  /*f520*/  F2FP.PACK_AB R68, R69, R68 ;  /* 0x000000444544723e */ /* 0x000fe200000000ff */
[----:B------:R-:W-:-:S02]  /*f530*/  FMUL.FTZ R76, R6, R76 ;  /* 0x0000004c064c7220 */ /* 0x000fc40000410000 */
[C---:B------:R-:W-:Y:S01]  /*f540*/  FMUL.FTZ R77, R6.reuse, R77 ;  /* 0x0000004d064d7220 */ /* 0x040fe20000410000 */
[----:B------:R-:W-:Y:S01]  /*f550*/  F2FP.PACK_AB R72, R73, R72 ;  /* 0x000000484948723e */ /* 0x000fe200000000ff */
[C---:B------:R-:W-:Y:S02]  /*f560*/  FMUL.FTZ R80, R6.reuse, R80 ;  /* 0x0000005006507220 */ /* 0x040fe40000410000 */
[C---:B------:R-:W-:Y:S01]  /*f570*/  FMUL.FTZ R81, R6.reuse, R81 ;  /* 0x0000005106517220 */ /* 0x040fe20000410000 */
[----:B------:R-:W-:Y:S01]  /*f580*/  F2FP.PACK_AB R76, R77, R76 ;  /* 0x0000004c4d4c723e */ /* 0x000fe200000000ff */
[C---:B------:R-:W-:Y:S02]  /*f590*/  FMUL.FTZ R84, R6.reuse, R84 ;  /* 0x0000005406547220 */ /* 0x040fe40000410000 */
        /* <DEDUP_REMOVED lines=18> */
[----:B------:R-:W-:Y:S01]  /*f6c0*/  FMUL.FTZ R105, R6, R105 ;  /* 0x0000006906697220 */ /* 0x000fe20000410000 */
[----:B---3--:R-:W-:Y:S01]  /*f6d0*/  SHF.R.S32.HI R6, RZ, 0x1f, R3 ;  /* 0x0000001fff067819 */ /* 0x008fe20000011403 */
[----:B--2---:R-:W-:Y:S01]  /*f6e0*/  FMUL.FTZ R115, R7, R115 ;  /* 0x0000007307737220 */ /* 0x004fe20000410000 */
[----:B------:R-:W-:Y:S01]  /*f6f0*/  F2FP.PACK_AB R100, R101, R100 ;  /* 0x000000646564723e */ /* 0x000fe200000000ff */
[C---:B------:R-:W-:Y:S01]  /*f700*/  FMUL.FTZ R114, R7.reuse, R114 ;  /* 0x0000007207727220 */ /* 0x040fe20000410000 */
[C---:B------:R-:W-:Y:S01]  /*f710*/  LEA.HI R8, R6.reuse, R3, RZ, 0x2 ;  /* 0x0000000306087211 */ /* 0x040fe200078f10ff */
[C---:B------:R-:W-:Y:S01]  /*f720*/  FMUL.FTZ R71, R7.reuse, R71 ;  /* 0x0000004707477220 */ /* 0x040fe20000410000 */
[----:B------:R-:W-:Y:S01]  /*f730*/  LEA.HI R6, R6, R3, RZ, 0x5 ;  /* 0x0000000306067211 */ /* 0x000fe200078f28ff */
[C---:B------:R-:W-:Y:S01]  /*f740*/  FMUL.FTZ R70, R7.reuse, R70 ;  /* 0x0000004607467220 */ /* 0x040fe20000410000 */
[----:B------:R-:W-:Y:S01]  /*f750*/  SHF.R.S32.HI R9, RZ, 0x2, R8 ;  /* 0x00000002ff097819 */ /* 0x000fe20000011408 */
[C---:B------:R-:W-:Y:S01]  /*f760*/  FMUL.FTZ R75, R7.reuse, R75 ;  /* 0x0000004b074b7220 */ /* 0x040fe20000410000 */
[----:B------:R-:W-:Y:S01]  /*f770*/  LOP3.LUT R12, R8, 0xfffffffc, RZ, 0xc0, !PT ;  /* 0xfffffffc080c7812 */ /* 0x000fe200078ec0ff */
[C---:B------:R-:W-:Y:S01]  /*f780*/  FMUL.FTZ R74, R7.reuse, R74 ;  /* 0x0000004a074a7220 */ /* 0x040fe20000410000 */
[----:B------:R-:W-:Y:S01]  /*f790*/  SHF.R.S32.HI R10, RZ, 0x1f, R9 ;  /* 0x0000001fff0a7819 */ /* 0x000fe20000011409 */
[C---:B------:R-:W-:Y:S01]  /*f7a0*/  FMUL.FTZ R79, R7.reuse, R79 ;  /* 0x0000004f074f7220 */ /* 0x040fe20000410000 */
[----:B------:R-:W-:Y:S01]  /*f7b0*/  SHF.R.S32.HI R11, RZ, 0x5, R6 ;  /* 0x00000005ff0b7819 */ /* 0x000fe20000011406 */
[C---:B------:R-:W-:Y:S01]  /*f7c0*/  FMUL.FTZ R78, R7.reuse, R78 ;  /* 0x0000004e074e7220 */ /* 0x040fe20000410000 */
[----:B------:R-:W-:Y:S01]  /*f7d0*/  LEA.HI R10, R10, R9, RZ, 0x3 ;  /* 0x000000090a0a7211 */ /* 0x000fe200078f18ff */
[----:B------:R-:W-:Y:S01]  /*f7e0*/  FMUL.FTZ R83, R7, R83 ;  /* 0x0000005307537220 */ /* 0x000fe20000410000 */
[----:B------:R-:W-:Y:S01]  /*f7f0*/  F2FP.PACK_AB R114, R115, R114 ;  /* 0x000000727372723e */ /* 0x000fe200000000ff */
[C---:B------:R-:W-:Y:S01]  /*f800*/  FMUL.FTZ R82, R7.reuse, R82 ;  /* 0x0000005207527220 */ /* 0x040fe20000410000 */
[----:B------:R-:W-:Y:S01]  /*f810*/  LOP3.LUT R10, R10, 0xfffffff8, RZ, 0xc0, !PT ;  /* 0xfffffff80a0a7812 */ /* 0x000fe200078ec0ff */
[----:B------:R-:W-:Y:S01]  /*f820*/  FMUL.FTZ R87, R7, R87 ;  /* 0x0000005707577220 */ /* 0x000fe20000410000 */
[----:B------:R-:W-:Y:S01]  /*f830*/  F2FP.PACK_AB R70, R71, R70 ;  /* 0x000000464746723e */ /* 0x000fe200000000ff */
[----:B------:R-:W-:Y:S01]  /*f840*/  FMUL.FTZ R86, R7, R86 ;  /* 0x0000005607567220 */ /* 0x000fe20000410000 */
[----:B------:R-:W-:Y:S01]  /*f850*/  IADD3 R10, R9, -R10, RZ ;  /* 0x8000000a090a7210 */ /* 0x000fe20007ffe0ff */
[----:B------:R-:W-:Y:S01]  /*f860*/  FMUL.FTZ R91, R7, R91 ;  /* 0x0000005b075b7220 */ /* 0x000fe20000410000 */
[----:B------:R-:W-:Y:S01]  /*f870*/  F2FP.PACK_AB R74, R75, R74 ;  /* 0x0000004a4b4a723e */ /* 0x000fe200000000ff */
        /* <DEDUP_REMOVED lines=14> */
[C---:B------:R-:W-:Y:S01]  /*f960*/  FMUL.FTZ R103, R7.reuse, R103 ;  /* 0x0000006707677220 */ /* 0x040fe20000410000 */
[----:B------:R-:W-:Y:S01]  /*f970*/  LOP3.LUT R6, R6, 0xffffffe0, RZ, 0xc0, !PT ;  /* 0xffffffe006067812 */ /* 0x000fe200078ec0ff */
[----:B------:R-:W-:Y:S01]  /*f980*/  FMUL.FTZ R102, R7, R102 ;  /* 0x0000006607667220 */ /* 0x000fe20000410000 */
[----:B------:R-:W-:Y:S01]  /*f990*/  F2FP.PACK_AB R110, R111, R110 ;  /* 0x0000006e6f6e723e */ /* 0x000fe200000000ff */
[C---:B------:R-:W-:Y:S01]  /*f9a0*/  FMUL.FTZ R107, R7.reuse, R107 ;  /* 0x0000006b076b7220 */ /* 0x040fe20000410000 */
[----:B------:R-:W-:Y:S01]  /*f9b0*/  IADD3 R6, -R6, R3, RZ ;  /* 0x0000000306067210 */ /* 0x000fe20007ffe1ff */
[----:B------:R-:W-:Y:S01]  /*f9c0*/  FMUL.FTZ R106, R7, R106 ;  /* 0x0000006a076a7220 */ /* 0x000fe20000410000 */
[----:B------:R-:W-:Y:S01]  /*f9d0*/  LEA.HI R7, R10, R10, RZ, 0x1 ;  /* 0x0000000a0a077211 */ /* 0x000fe200078f08ff */
[----:B------:R-:W-:Y:S01]  /*f9e0*/  IMAD.IADD R12, R3, 0x1, -R12 ;  /* 0x00000001030c7824 */ /* 0x000fe200078e0a0c */
[----:B------:R-:W-:Y:S01]  /*f9f0*/  F2FP.PACK_AB R102, R103, R102 ;  /* 0x000000666766723e */ /* 0x000fe200000000ff */
[----:B-1----:R-:W-:Y:S01]  /*fa00*/  @P4 FMUL.FTZ R5, R5, 0.69314718246459960938 ;  /* 0x3f31721805054820 */ /* 0x002fe20000410000 */
[----:B------:R-:W-:Y:S01]  /*fa10*/  SHF.R.S32.HI R13, RZ, 0x1, R7 ;  /* 0x00000001ff0d7819 */ /* 0x000fe20000011407 */
[----:B------:R-:W-:Y:S01]  /*fa20*/  IMAD R12, R11, 0x100, R12 ;  /* 0x000001000b0c7824 */ /* 0x000fe200078e020c */
[----:B------:R-:W-:Y:S01]  /*fa30*/  LOP3.LUT R7, R7, 0x3fffffe, RZ, 0xc0, !PT ;  /* 0x03fffffe07077812 */ /* 0x000fe200078ec0ff */
[----:B------:R-:W-:Y:S01]  /*fa40*/  IMAD.MOV.U32 R3, RZ, RZ, 0x7f800000 ;  /* 0x7f800000ff037424 */ /* 0x000fe200078e00ff */
[----:B------:R-:W-:Y:S01]  /*fa50*/  SHF.L.U32 R14, R13, 0x6, RZ ;  /* 0x000000060d0e7819 */ /* 0x000fe200000006ff */
[----:B------:R-:W-:Y:S01]  /*fa60*/  @P4 FFMA.FTZ R3, R2, c[0x0][0x238], R5 ;  /* 0x00008e0002034a23 */ /* 0x000fe20000010005 */
[----:B------:R-:W-:-:S02]  /*fa70*/  IADD3 R7, R10, -R7, RZ ;  /* 0x800000070a077210 */ /* 0x000fc40007ffe0ff */
[----:B------:R-:W-:Y:S02]  /*fa80*/  LOP3.LUT R14, R14, 0xc0, RZ, 0xc0, !PT ;  /* 0x000000c00e0e7812 */ /* 0x000fe400078ec0ff */
[----:B------:R-:W-:Y:S02]  /*fa90*/  LOP3.LUT R10, R13, 0x1, RZ, 0xc0, !PT ;  /* 0x000000010d0a7812 */ /* 0x000fe400078ec0ff */
[----:B------:R-:W-:Y:S02]  /*faa0*/  LEA R7, R7, R12, 0x4 ;  /* 0x0000000c07077211 */ /* 0x000fe400078e20ff */
[----:B------:R-:W-:Y:S01]  /*fab0*/  LEA.HI R14, R14, R14, RZ, 0x1d ;  /* 0x0000000e0e0e7211 */ /* 0x000fe200078fe8ff */
[----:B------:R-:W1:Y:S01]  /*fac0*/  LDC.U8 R12, c[0x0][0x328] ;  /* 0x0000ca00ff0c7b82 */ /* 0x000e620000000000 */
[----:B------:R-:W-:Y:S02]  /*fad0*/  ISETP.NE.U32.AND P1, PT, R10, 0x1, PT ;  /* 0x000000010a00780c */ /* 0x000fe40003f25070 */
[----:B------:R-:W-:-:S02]  /*fae0*/  LEA R7, R7, R14, 0x1 ;  /* 0x0000000e07077211 */ /* 0x000fc400078e08ff */
[----:B------:R-:W-:Y:S02]  /*faf0*/  LOP3.LUT P0, RZ, R13, 0x2, RZ, 0xc0, !PT ;  /* 0x000000020dff7812 */ /* 0x000fe4000780c0ff */
[----:B------:R-:W-:Y:S01]  /*fb00*/  F2FP.PACK_AB R106, R107, R106 ;  /* 0x0000006a6b6a723e */ /* 0x000fe200000000ff */
[----:B------:R-:W-:Y:S01]  /*fb10*/  IMAD.SHL.U32 R15, R7, 0x2, RZ ;  /* 0x00000002070f7824 */ /* 0x000fe200078e00ff */
[----:B------:R-:W-:-:S04]  /*fb20*/  MOV R7, 0x20 ;  /* 0x0000002000077802 */ /* 0x000fc80000000f00 */
[----:B------:R-:W-:Y:S01]  /*fb30*/  IADD3 R13, R15, -0x10, RZ ;  /* 0xfffffff00f0d7810 */ /* 0x000fe20007ffe0ff */
[----:B------:R-:W-:Y:S01]  /*fb40*/  STS [R15], R112 ;  /* 0x000000700f007388 */ /* 0x000fe20000000800 */
[----:B------:R-:W-:Y:S02]  /*fb50*/  SEL R10, R7, 0xffffffe0, !P0 ;  /* 0xffffffe0070a7807 */ /* 0x000fe40004000000 */
[C---:B------:R-:W-:Y:S01]  /*fb60*/  @P1 IADD3 R13, R15.reuse, 0x10, RZ ;  /* 0x000000100f0d1810 */ /* 0x040fe20007ffe0ff */
[----:B------:R-:W-:Y:S01]  /*fb70*/  STS [R15+0x200], R114 ;  /* 0x000200720f007388 */ /* 0x000fe20000000800 */
[----:B------:R-:W-:Y:S02]  /*fb80*/  IADD3 R33, R15, R10, RZ ;  /* 0x0000000a0f217210 */ /* 0x000fe40007ffe0ff */
[----:B------:R-:W-:Y:S01]  /*fb90*/  ISETP.NE.AND P1, PT, R178, -0x1, PT ;  /* 0xffffffffb200780c */ /* 0x000fe20003f25270 */
[----:B------:R-:W-:Y:S01]  /*fba0*/  IMAD.IADD R37, R10, 0x1, R13 ;  /* 0x000000010a257824 */ /* 0x000fe200078e020d */
[----:B------:R-:W-:Y:S01]  /*fbb0*/  STS [R13], R68 ;  /* 0x000000440d007388 */ /* 0x000fe20000000800 */
[----:B-1----:R-:W-:-:S03]  /*fbc0*/  ISETP.NE.AND P2, PT, R12, RZ, PT ;  /* 0x000000ff0c00720c */ /* 0x002fc60003f45270 */
[----:B------:R-:W-:Y:S01]  /*fbd0*/  STS [R13+0x200], R70 ;  /* 0x000200460d007388 */ /* 0x000fe20000000800 */
[----:B------:R-:W-:-:S03]  /*fbe0*/  ISETP.NE.OR P0, PT, R178, -0x1, !P2 ;  /* 0xffffffffb200780c */ /* 0x000fc60005705670 */
[----:B------:R-:W-:Y:S03]  /*fbf0*/  STS [R33], R72 ;  /* 0x0000004821007388 */ /* 0x000fe60000000800 */
[C---:B------:R-:W-:Y:S01]  /*fc00*/  @P1 IMAD.WIDE.U32 R38, R178.reuse, c[0x0][0x1e8], RZ ;  /* 0x00007a00b2261a25 */ /* 0x040fe200078e00ff */
[----:B------:R-:W-:Y:S04]  /*fc10*/  STS [R33+0x200], R74 ;  /* 0x0002004a21007388 */ /* 0x000fe80000000800 */
[----:B------:R-:W-:Y:S04]  /*fc20*/  STS [R37], R76 ;  /* 0x0000004c25007388 */ /* 0x000fe80000000800 */
[----:B------:R-:W-:Y:S04]  /*fc30*/  STS [R37+0x200], R78 ;  /* 0x0002004e25007388 */ /* 0x000fe80000000800 */
        /* <DEDUP_REMOVED lines=15> */
[----:B------:R1:W-:Y:S04]  /*fd30*/  STS [R37+0x2200], R106 ;  /* 0x0022006a25007388 */ /* 0x0003e80000000800 */
[----:B------:R-:W-:Y:S06]  /*fd40*/  BAR.SYNC.DEFER_BLOCKING 0x0 ;  /* 0x0000000000007b1d */ /* 0x000fec0000010000 */
[----:B------:R-:W2:Y:S04]  /*fd50*/  S2R R7, SR_CTAID.Y ;  /* 0x0000000000077919 */ /* 0x000ea80000002600 */
[----:B------:R-:W3:Y:S01]  /*fd60*/  S2R R10, SR_CTAID.Z ;  /* 0x00000000000a7919 */ /* 0x000ee20000002700 */
[----:B-1----:R-:W-:-:S02]  /*fd70*/  @P1 IMAD R37, R178, c[0x0][0x1ec], R39 ;  /* 0x00007b00b2251a24 */ /* 0x002fc400078e0227 */
[----:B----4-:R-:W-:Y:S01]  /*fd80*/  @P3 FMUL.FTZ R39, R4, 0.69314718246459960938 ;  /* 0x3f31721804273820 */ /* 0x010fe20000410000 */
[----:B------:R1:W4:Y:S04]  /*fd90*/  LDS.128 R28, [R181] ;  /* 0x00000000b51c7984 */ /* 0x0003280000000c00 */
[----:B------:R1:W1:Y:S01]  /*fda0*/  LDS.128 R24, [R181+0x800] ;  /* 0x00080000b5187984 */ /* 0x0002620000000c00 */
[C---:B--2---:R-:W-:Y:S01]  /*fdb0*/  @!P1 IMAD.WIDE.U32 R40, R7.reuse, c[0x0][0x1e0], RZ ;  /* 0x0000780007289a25 */ /* 0x044fe200078e00ff */
[----:B------:R-:W-:Y:S02]  /*fdc0*/  @!P1 SHF.R.S32.HI R36, RZ, 0x1f, R7 ;  /* 0x0000001fff249819 */ /* 0x000fe40000011407 */
[----:B------:R2:W1:Y:S01]  /*fdd0*/  LDS.128 R20, [R181+0x1000] ;  /* 0x00100000b5147984 */ /* 0x0004620000000c00 */
[----:B------:R-:W-:Y:S01]  /*fde0*/  @!P0 IMAD R178, R7, c[0x0][0x214], RZ ;  /* 0x0000850007b28a24 */ /* 0x000fe200078e02ff */
[----:B------:R-:W-:-:S02]  /*fdf0*/  @!P1 MOV R38, R40 ;  /* 0x0000002800269202 */ /* 0x000fc40000000f00 */
[----:B------:R2:W1:Y:S01]  /*fe00*/  LDS.128 R16, [R181+0x1800] ;  /* 0x00180000b5107984 */ /* 0x0004620000000c00 */
[----:B------:R-:W-:Y:S01]  /*fe10*/  SHF.R.S32.HI R40, RZ, 0x1f, R11 ;  /* 0x0000001fff287819 */ /* 0x000fe2000001140b */
[----:B------:R-:W-:Y:S01]  /*fe20*/  @!P1 IMAD R36, R36, c[0x0][0x1e0], RZ ;  /* 0x0000780024249a24 */ /* 0x000fe200078e02ff */
[----:B------:R-:W-:Y:S01]  /*fe30*/  LOP3.LUT P0, RZ, R6, 0x3, RZ, 0xc0, !PT ;  /* 0x0000000306ff7812 */ /* 0x000fe2000780c0ff */
[----:B------:R2:W1:Y:S01]  /*fe40*/  LDS.128 R12, [R181+0x2000] ;  /* 0x00200000b50c7984 */ /* 0x0004620000000c00 */
[----:B------:R-:W-:Y:S01]  /*fe50*/  LEA.HI R40, R40, R11, RZ, 0x2 ;  /* 0x0000000b28287211 */ /* 0x000fe200078f10ff */
[C---:B------:R-:W-:Y:S01]  /*fe60*/  @!P1 IMAD R36, R7.reuse, c[0x0][0x1e4], R36 ;  /* 0x0000790007249a24 */ /* 0x040fe200078e0224 */
[----:B------:R-:W-:Y:S01]  /*fe70*/  MOV R6, 0x7f800000 ;  /* 0x7f80000000067802 */ /* 0x000fe20000000f00 */
[----:B------:R2:W1:Y:S01]  /*fe80*/  LDS.128 R32, [R181+0x2800] ;  /* 0x00280000b5207984 */ /* 0x0004620000000c00 */
[----:B------:R-:W-:Y:S01]  /*fe90*/  LOP3.LUT R40, R40, 0xffffffc, RZ, 0xc0, !PT ;  /* 0x0ffffffc28287812 */ /* 0x000fe200078ec0ff */
[----:B---3--:R-:W-:Y:S01]  /*fea0*/  @!P2 IMAD R7, R7, c[0x0][0x1c0], R10 ;  /* 0x000070000707aa24 */ /* 0x008fe200078e020a */
[----:B------:R-:W-:Y:S01]  /*feb0*/  @!P1 IADD3 R37, R41, R36, RZ ;  /* 0x0000002429259210 */ /* 0x000fe20007ffe0ff */
[----:B------:R-:W-:Y:S01]  /*fec0*/  @P2 IMAD R178, R10, c[0x0][0x234], R178 ;  /* 0x00008d000ab22a24 */ /* 0x000fe200078e02b2 */
[----:B------:R-:W-:Y:S01]  /*fed0*/  IADD3 R40, R11, -R40, RZ ;  /* 0x800000280b287210 */ /* 0x000fe20007ffe0ff */
[----:B------:R-:W-:-:S02]  /*fee0*/  @P3 FFMA.FTZ R6, R0, c[0x0][0x238], R39 ;  /* 0x00008e0000063a23 */ /* 0x000fc40000010027 */
[----:B------:R-:W-:Y:S01]  /*fef0*/  @!P2 IMAD R178, R7, c[0x0][0x214], RZ ;  /* 0x0000850007b2aa24 */ /* 0x000fe200078e02ff */
[----:B------:R-:W-:Y:S01]  /*ff00*/  LEA R40, R40, R179, 0x4 ;  /* 0x000000b328287211 */ /* 0x000fe200078e20ff */
[----:B------:R-:W-:Y:S05]  /*ff10*/  @P0 BRA `(.L_x_719) ;  /* 0x000000d000000947 */ /* 0x000fea0003800000 */
[----:B------:R-:W3:Y:S01]  /*ff20*/  S2R R7, SR_CTAID.X ;  /* 0x0000000000077919 */ /* 0x000ee20000002500 */
[----:B------:R-:W-:Y:S01]  /*ff30*/  IADD3 R2, R40, 0x8, RZ ;  /* 0x0000000828027810 */ /* 0x000fe20007ffe0ff */
[C---:B---3--:R-:W-:Y:S02]  /*ff40*/  IMAD R11, R7.reuse, 0x40, R178 ;  /* 0x00000040070b7824 */ /* 0x048fe400078e02b2 */
[----:B------:R-:W-:-:S03]  /*ff50*/  IMAD R7, R7, -0x40, R182 ;  /* 0xffffffc007077824 */ /* 0x000fc600078e02b6 */
[----:B------:R-:W-:Y:S02]  /*ff60*/  SHF.R.S32.HI R5, RZ, 0x1f, R11 ;  /* 0x0000001fff057819 */ /* 0x000fe4000001140b */
[C---:B------:R-:W-:Y:S02]  /*ff70*/  IADD3 R0, P0, R40.reuse, R11, RZ ;  /* 0x0000000b28007210 */ /* 0x040fe40007f1e0ff */
[-C--:B------:R-:W-:Y:S02]  /*ff80*/  ISETP.GE.AND P2, PT, R40, R7.reuse, PT ;  /* 0x000000072800720c */ /* 0x080fe40003f46270 */
[----:B------:R-:W-:Y:S02]  /*ff90*/  ISETP.GE.AND P1, PT, R2, R7, PT ;  /* 0x000000070200720c */ /* 0x000fe40003f26270 */
[----:B------:R-:W-:Y:S02]  /*ffa0*/  LEA.HI.X.SX32 R5, R40, R5, 0x1, P0 ;  /* 0x0000000528057211 */ /* 0x000fe400000f0eff */
[----:B------:R-:W-:-:S04]  /*ffb0*/  LEA R4, P0, R0, c[0x0][0x200], 0x2 ;  /* 0x0000800000047a11 */ /* 0x000fc800078010ff */
[----:B------:R-:W-:-:S05]  /*ffc0*/  LEA.HI.X R5, R0, c[0x0][0x204], R5, 0x2, P0 ;  /* 0x0000810000057a11 */ /* 0x000fca00000f1405 */
[----:B------:R3:W-:Y:S04]  /*ffd0*/  @!P2 STG.E [R4.64], R3 ;  /* 0x000000030400a986 */ /* 0x0007e8000c101906 */
[----:B------:R3:W-:Y:S02]  /*ffe0*/  @!P1 STG.E [R4.64+0x20], R6 ;  /* 0x0000200604009986 */ /* 0x0007e4000c101906 */
.L_x_719:
[----:B------:R-:W-:Y:S05]  /*fff0*/  BSYNC B0 ;  /* 0x0000000000007941 */ /* 0x000fea0003800000 */
.L_x_718:
[----:B---3--:R-:W3:Y:S01]  /*10000*/  S2R R5, SR_CTAID.X ;  /* 0x0000000000057919 */ /* 0x008ee20000002500 */
[----:B------:R-:W-:Y:S01]  /*10010*/  SHF.R.S32.HI R2, RZ, 0x1f, R10 ;  /* 0x0000001fff027819 */ /* 0x000fe2000001140a */
[----:B------:R-:W-:Y:S04]  /*10020*/  BSSY B0, `(.L_x_720) ;  /* 0x000001c000007945 */ /* 0x000fe80003800000 */
[----:B------:R-:W-:-:S04]  /*10030*/  IMAD R7, R2, c[0x0][0x1f0], RZ ;  /* 0x00007c0002077a24 */ /* 0x000fc800078e02ff */
[----:B------:R-:W-:Y:S01]  /*10040*/  IMAD R7, R10, c[0x0][0x1f4], R7 ;  /* 0x00007d000a077a24 */ /* 0x000fe200078e0207 */
[----:B---3--:R-:W-:-:S04]  /*10050*/  SHF.L.U32 R3, R5, 0x6, RZ ;  /* 0x0000000605037819 */ /* 0x008fc800000006ff */
[----:B------:R-:W-:Y:S01]  /*10060*/  SHF.R.S32.HI R0, RZ, 0x1f, R3 ;  /* 0x0000001fff007819 */ /* 0x000fe20000011403 */
[C---:B------:R-:W-:Y:S01]  /*10070*/  IMAD.WIDE.U32 R40, R3.reuse, c[0x0][0x1e8], R184 ;  /* 0x00007a0003287a25 */ /* 0x040fe200078e00b8 */
[----:B------:R-:W-:-:S03]  /*10080*/  IADD3 R2, -R3, R182, RZ ;  /* 0x000000b603027210 */ /* 0x000fc60007ffe1ff */
[----:B------:R-:W-:Y:S01]  /*10090*/  IMAD R0, R0, c[0x0][0x1e8], RZ ;  /* 0x00007a0000007a24 */ /* 0x000fe200078e02ff */
[----:B------:R-:W-:-:S03]  /*100a0*/  IADD3 R38, P0, R38, R40, RZ ;  /* 0x0000002826267210 */ /* 0x000fc60007f1e0ff */
[----:B------:R-:W-:-:S05]  /*100b0*/  IMAD R0, R3, c[0x0][0x1ec], R0 ;  /* 0x00007b0003007a24 */ /* 0x000fca00078e0200 */
[----:B------:R-:W-:Y:S02]  /*100c0*/  IADD3.X R39, R37, R41, R0, P0, !PT ;  /* 0x0000002925277210 */ /* 0x000fe400007fe400 */
[----:B------:R-:W-:-:S03]  /*100d0*/  ISETP.GE.AND P0, PT, R9, R2, PT ;  /* 0x000000020900720c */ /* 0x000fc60003f06270 */
[----:B------:R-:W-:-:S05]  /*100e0*/  IMAD.WIDE.U32 R38, R10, c[0x0][0x1f0], R38 ;  /* 0x00007c000a267a25 */ /* 0x000fca00078e0026 */
[----:B------:R-:W-:-:S05]  /*100f0*/  IADD3 R3, R7, R39, RZ ;  /* 0x0000002707037210 */ /* 0x000fca0007ffe0ff */
        /* <DEDUP_REMOVED lines=11> */
[----:B----4-:R3:W-:Y:S04]  /*101b0*/  @!P2 STG.E.128 [R10.64], R28 ;  /* 0x0000001c0a00a986 */ /* 0x0107e8000c101d06 */
[----:B-1----:R3:W-:Y:S04]  /*101c0*/  @!P1 STG.E.128 [R10.64+0x40], R20 ;  /* 0x000040140a009986 */ /* 0x0027e8000c101d06 */
[----:B------:R3:W-:Y:S02]  /*101d0*/  @!P0 STG.E.128 [R10.64+0x80], R12 ;  /* 0x0000800c0a008986 */ /* 0x0007e4000c101d06 */
.L_x_721:
[----:B------:R-:W-:Y:S05]  /*101e0*/  BSYNC B0 ;  /* 0x0000000000007941 */ /* 0x000fea0003800000 */
.L_x_720:
[----:B------:R-:W-:Y:S01]  /*101f0*/  IMAD R5, R5, -0x40, R182 ;  /* 0xffffffc005057824 */ /* 0x000fe200078e02b6 */
[----:B------:R-:W-:-:S04]  /*10200*/  LEA.HI.SX32 R8, R8, 0x20, 0x1e ;  /* 0x0000002008087811 */ /* 0x000fc800078ff2ff */
[----:B------:R-:W-:-:S13]  /*10210*/  ISETP.GE.AND P0, PT, R8, R5, PT ;  /* 0x000000050800720c */ /* 0x000fda0003f06270 */
[----:B------:R-:W-:Y:S05]  /*10220*/  @P0 EXIT ;  /* 0x000000000000094d */ /* 0x000fea0003800000 */
[----:B------:R-:W-:Y:S01]  /*10230*/  IADD3 R9, P0, R9, 0x20, RZ ;  /* 0x0000002009097810 */ /* 0x000fe20007f1e0ff */
[----:B------:R-:W-:Y:S01]  /*10240*/  IMAD.MOV.U32 R2, RZ, RZ, R38 ;  /* 0x000000ffff027224 */ /* 0x000fe200078e0026 */
[----:B------:R-:W-:-:S03]  /*10250*/  ISETP.GE.AND P1, PT, R184, c[0x0][0x220], PT ;  /* 0x00008800b8007a0c */ /* 0x000fc60003f26270 */
        /* <DEDUP_REMOVED lines=8> */
[----:B-1----:R1:W-:Y:S01]  /*102e0*/  @!P0 STG.E.128 [R4.64+0x40], R16 ;  /* 0x0000401004008986 */ /* 0x0023e2000c101d06 */
[----:B------:R-:W-:-:S03]  /*102f0*/  ISETP.GE.AND P0, PT, R174, c[0x0][0x220], PT ;  /* 0x00008800ae007a0c */ /* 0x000fc60003f06270 */
[----:B------:R1:W-:Y:S10]  /*10300*/  @!P1 STG.E.128 [R4.64], R24 ;  /* 0x0000001804009986 */ /* 0x0003f4000c101d06 */
[----:B------:R-:W-:Y:S05]  /*10310*/  @P0 EXIT ;  /* 0x000000000000094d */ /* 0x000fea0003800000 */
[----:B------:R-:W-:Y:S01]  /*10320*/  STG.E.128 [R4.64+0x80], R32 ;  /* 0x0000802004007986 */ /* 0x000fe2000c101d06 */
[----:B------:R-:W-:Y:S05]  /*10330*/  EXIT ;  /* 0x000000000000794d */ /* 0x000fea0003800000 */
.L_x_722:
        /* <DEDUP_REMOVED lines=12> */
.L_x_6106:


//--------------------- .text._ZN5flash24flash_fwd_splitkv_kernelI23Flash_fwd_kernel_traitsILi96ELi64ELi128ELi4ELb0ELb0EN7cutlass6half_tE19Flash_kernel_traitsILi96ELi64ELi128ELi4ES3_EELb1ELb0ELb0ELb0ELb0ELb1ELb0ELb0EEEvNS_16Flash_fwd_paramsE --------------------------
	.section	.text._ZN5flash24flash_fwd_splitkv_kernelI23Flash_fwd_kernel_traitsILi96ELi64ELi128ELi4ELb0ELb0EN7cutlass6half_tE19Flash_kernel_traitsILi96ELi64ELi128ELi4ES3_EELb1ELb0ELb0ELb0ELb0ELb1ELb0ELb0EEEvNS_16Flash_fwd_paramsE,"ax",@progbits
	.sectioninfo	@"SHI_REGISTERS=255"
	.align	128
        .global         _ZN5flash24flash_fwd_splitkv_kernelI23Flash_fwd_kernel_traitsILi96ELi64ELi128ELi4ELb0ELb0EN7cutlass6half_tE19Flash_kernel_traitsILi96ELi64ELi128ELi4ES3_EELb1ELb0ELb0ELb0ELb0ELb1ELb0ELb0EEEvNS_16Flash_fwd_paramsE
        .type           _ZN5flash24flash_fwd_splitkv_kernelI23Flash_fwd_kernel_traitsILi96ELi64ELi128ELi4ELb0ELb0EN7cutlass6half_tE19Flash_kernel_traitsILi96ELi64ELi128ELi4ES3_EELb1ELb0ELb0ELb0ELb0ELb1ELb0ELb0EEEvNS_16Flash_fwd_paramsE,@function
        .size           _ZN5flash24flash_fwd_splitkv_kernelI23Flash_fwd_kernel_traitsILi96ELi64ELi128ELi4ELb0ELb0EN7cutlass6half_tE19Flash_kernel_traitsILi96ELi64ELi128ELi4ES3_EELb1ELb0ELb0ELb0ELb0ELb1ELb0ELb0EEEvNS_16Flash_fwd_paramsE,(.L_x_6107 - _ZN5flash24flash_fwd_splitkv_kernelI23Flash_fwd_kernel_traitsILi96ELi64ELi128ELi4ELb0ELb0EN7cutlass6half_tE19Flash_kernel_traitsILi96ELi64ELi128ELi4ES3_EELb1ELb0ELb0ELb0ELb0ELb1ELb0ELb0EEEvNS_16Flash_fwd_paramsE)
        .other          _ZN5flash24flash_fwd_splitkv_kernelI23Flash_fwd_kernel_traitsILi96ELi64ELi128ELi4ELb0ELb0EN7cutlass6half_tE19Flash_kernel_traitsILi96ELi64ELi128ELi4ES3_EELb1ELb0ELb0ELb0ELb0ELb1ELb0ELb0EEEvNS_16Flash_fwd_paramsE,@"STO_CUDA_ENTRY STV_DEFAULT"
_ZN5flash24flash_fwd_splitkv_kernelI23Flash_fwd_kernel_traitsILi96ELi64ELi128ELi4ELb0ELb0EN7cutlass6half_tE19Flash_kernel_traitsILi96ELi64ELi128ELi4ES3_EELb1ELb0ELb0ELb0ELb0ELb1ELb0ELb0EEEvNS_16Flash_fwd_paramsE:
.text._ZN5flash24flash_fwd_splitkv_kernelI23Flash_fwd_kernel_traitsILi96ELi64ELi128ELi4ELb0ELb0EN7cutlass6half_tE19Flash_kernel_traitsILi96ELi64ELi128ELi4ES3_EELb1ELb0ELb0ELb0ELb0ELb1ELb0ELb0EEEvNS_16Flash_fwd_paramsE:
        /* <DEDUP_REMOVED lines=33> */
.L_x_723:
[----:B-1-34-:R-:W-:Y:S02]  /*0210*/  MOV R0, c[0x0][0x218] ;  /* 0x0000860000007a02 */ /* 0x01afe40000000f00 */
.L_x_724:
        /* <DEDUP_REMOVED lines=80> */
.L_x_727:
[----:B------:R-:W-:Y:S05]  /*0720*/  BSYNC B0 ;  /* 0x0000000000007941 */ /* 0x000fea0003800000 */
.L_x_726:
        /* <DEDUP_REMOVED lines=19> */
.L_x_729:
[----:B------:R-:W-:Y:S05]  /*0860*/  BSYNC B0 ;  /* 0x0000000000007941 */ /* 0x000fea0003800000 */
.L_x_728:
        /* <DEDUP_REMOVED lines=13> */
.L_x_725:
        /* <DEDUP_REMOVED lines=92> */
.L_x_730:
        /* <DEDUP_REMOVED lines=15> */
.L_x_732:
        /* <DEDUP_REMOVED lines=49> */
.L_x_731:
        /* <DEDUP_REMOVED lines=110> */
.L_x_734:
[----:B------:R-:W-:Y:S05]  /*19e0*/  BSYNC B0 ;  /* 0x0000000000007941 */ /* 0x000fea0003800000 */
.L_x_733:
        /* <DEDUP_REMOVED lines=36> */
.L_x_736:
[----:B------:R-:W-:Y:S05]  /*1c30*/  BSYNC B0 ;  /* 0x0000000000007941 */ /* 0x000fea0003800000 */
.L_x_735:
        /* <DEDUP_REMOVED lines=33> */
.L_x_738:
[----:B------:R-:W-:Y:S05]  /*1e50*/  BSYNC B0 ;  /* 0x0000000000007941 */ /* 0x000fea0003800000 */
.L_x_737:
        /* <DEDUP_REMOVED lines=34> */
.L_x_740:
[----:B------:R-:W-:Y:S05]  /*2080*/  BSYNC B0 ;  /* 0x0000000000007941 */ /* 0x000fea0003800000 */
.L_x_739:
        /* <DEDUP_REMOVED lines=32> */
.L_x_742:
[----:B------:R-:W-:Y:S05]  /*2290*/  BSYNC B0 ;  /* 0x0000000000007941 */ /* 0x000fea0003800000 */
.L_x_741:
        /* <DEDUP_REMOVED lines=34> */
.L_x_744:
[----:B------:R-:W-:Y:S05]  /*24c0*/  BSYNC B0 ;  /* 0x0000000000007941 */ /* 0x000fea0003800000 */
.L_x_743:
        /* <DEDUP_REMOVED lines=84> */
.L_x_746:
[----:B------:R-:W-:Y:S05]  /*2a10*/  BSYNC B0 ;  /* 0x0000000000007941 */ /* 0x000fea0003800000 */
.L_x_745:
        /* <DEDUP_REMOVED lines=34> */
.L_x_748:
[----:B------:R-:W-:Y:S05]  /*2c40*/  BSYNC B0 ;  /* 0x0000000000007941 */ /* 0x000fea0003800000 */
.L_x_747:
        /* <DEDUP_REMOVED lines=34> */
.L_x_750:
[----:B------:R-:W-:Y:S05]  /*2e70*/  BSYNC B0 ;  /* 0x0000000000007941 */ /* 0x000fea0003800000 */
.L_x_749:
        /* <DEDUP_REMOVED lines=40> */
.L_x_752:
[----:B------:R-:W-:Y:S05]  /*3100*/  BSYNC B0 ;  /* 0x0000000000007941 */ /* 0x000fea0003800000 */
.L_x_751:
[----:B------:R-:W-:Y:S01]  /*3110*/  SHF.L.U32 R166, R166, 0x1, RZ ;  /* 0x00000001a6a67819 */ /* 0x000fe200000006ff */
[----:B------:R-:W-:Y:S01]  /*3120*/  LDSM.16.M88.4 R108, [R167] ;  /* 0x00000000a76c783b */ /* 0x000fe20000000200 */
[----:B------:R-:W-:Y:S02]  /*3130*/  LEA R165, R3, R167, 0x1 ;  /* 0x000000a703a57211 */ /* 0x000fe400078e08ff */
[----:B------:R-:W-:Y:S01]  /*3140*/  LEA R118, R5, R166, 0x1 ;  /* 0x000000a605767211 */ /* 0x000fe200078e08ff */
[----:B------:R-:W5:Y:S01]  /*3150*/  LDSM.16.M88.4 R16, [R166+0x3000] ;  /* 0x00300000a610783b */ /* 0x000f620000000200 */
[----:B------:R-:W-:Y:S02]  /*3160*/  ISETP.GE.AND P5, PT, R117, 0x2, PT ;  /* 0x000000027500780c */ /* 0x000fe40003fa6270 */
[C---:B------:R-:W-:Y:S01]  /*3170*/  IADD3 R136, R2.reuse, 0x8, RZ ;  /* 0x0000000802887810 */ /* 0x040fe20007ffe0ff */
[----:B------:R-:W1:Y:S01]  /*3180*/  LDSM.16.M88.4 R76, [R166+0x3800] ;  /* 0x00380000a64c783b */ /* 0x000e620000000200 */
[----:B------:R-:W-:-:S02]  /*3190*/  IMNMX R137, R2, R127, PT ;  /* 0x0000007f02897217 */ /* 0x000fc40003800200 */
[----:B------:R-:W-:Y:S01]  /*31a0*/  IMNMX R136, R136, R127, PT ;  /* 0x0000007f88887217 */ /* 0x000fe20003800200 */
[----:B------:R-:W2:Y:S04]  /*31b0*/  LDSM.16.M88.4 R68, [R166+0x3c00] ;  /* 0x003c0000a644783b */ /* 0x000ea80000000200 */
[----:B------:R-:W-:Y:S04]  /*31c0*/  LDSM.16.M88.4 R112, [R165] ;  /* 0x00000000a570783b */ /* 0x000fe80000000200 */
[----:B------:R-:W3:Y:S04]  /*31d0*/  LDSM.16.M88.4 R96, [R118+0x3000] ;  /* 0x003000007660783b */ /* 0x000ee80000000200 */
[----:B------:R-:W4:Y:S04]  /*31e0*/  LDSM.16.M88.4 R60, [R166+0x4000] ;  /* 0x00400000a63c783b */ /* 0x000f280000000200 */
[----:B------:R-:W2:Y:S04]  /*31f0*/  LDSM.16.M88.4 R52, [R166+0x4400] ;  /* 0x00440000a634783b */ /* 0x000ea80000000200 */
[----:B------:R-:W3:Y:S04]  /*3200*/  LDSM.16.M88.4 R36, [R118+0x3800] ;  /* 0x003800007624783b */ /* 0x000ee80000000200 */
[----:B-1----:R-:W1:Y:S04]  /*3210*/  LDSM.16.M88.4 R32, [R118+0x3c00] ;  /* 0x003c00007620783b */ /* 0x002e680000000200 */
[----:B------:R-:W1:Y:S01]  /*3220*/  LDSM.16.M88.4 R84, [R166+0x3400] ;  /* 0x00340000a654783b */ /* 0x000e620000000200 */
[C---:B-----5:R-:W-:Y:S03]  /*3230*/  HMMA.16816.F32 R20, R108.reuse, R16, RZ ;  /* 0x000000106c14723c */ /* 0x060fe600000018ff */
[----:B------:R-:W5:Y:S04]  /*3240*/  LDSM.16.M88.4 R44, [R166+0x4800] ;  /* 0x00480000a62c783b */ /* 0x000f680000000200 */
[----:B------:R-:W1:Y:S01]  /*3250*/  LDSM.16.M88.4 R100, [R166+0x4c00] ;  /* 0x004c0000a664783b */ /* 0x000e620000000200 */
[C---:B------:R-:W-:Y:S03]  /*3260*/  HMMA.16816.F32 R16, R108.reuse, R18, RZ ;  /* 0x000000126c10723c */ /* 0x040fe600000018ff */
[----:B------:R-:W-:Y:S04]  /*3270*/  LDSM.16.M88.4 R104, [R167+0x1000] ;  /* 0x00100000a768783b */ /* 0x000fe80000000200 */
[----:B----4-:R-:W4:Y:S01]  /*3280*/  LDSM.16.M88.4 R8, [R166+0x5000] ;  /* 0x00500000a608783b */ /* 0x010f220000000200 */
[C---:B------:R-:W-:Y:S03]  /*3290*/  HMMA.16816.F32 R80, R108.reuse, R76, RZ ;  /* 0x0000004c6c50723c */ /* 0x040fe600000018ff */
[----:B--2---:R-:W2:Y:S04]  /*32a0*/  LDSM.16.M88.4 R28, [R118+0x4000] ;  /* 0x00400000761c783b */ /* 0x004ea80000000200 */
[----:B------:R-:W1:Y:S01]  /*32b0*/  LDSM.16.M88.4 R24, [R118+0x4400] ;  /* 0x004400007618783b */ /* 0x000e620000000200 */
[C---:B------:R-:W-:Y:S03]  /*32c0*/  HMMA.16816.F32 R72, R108.reuse, R68, RZ ;  /* 0x000000446c48723c */ /* 0x040fe600000018ff */
[----:B------:R-:W1:Y:S04]  /*32d0*/  LDSM.16.M88.4 R92, [R118+0x3400] ;  /* 0x00340000765c783b */ /* 0x000e680000000200 */
[----:B------:R-:W-:Y:S01]  /*32e0*/  LDSM.16.M88.4 R12, [R118+0x4800] ;  /* 0x00480000760c783b */ /* 0x000fe20000000200 */
[C---:B------:R-:W-:Y:S03]  /*32f0*/  HMMA.16816.F32 R76, R108.reuse, R78, RZ ;  /* 0x0000004e6c4c723c */ /* 0x040fe600000018ff */
[----:B------:R-:W-:Y:S04]  /*3300*/  LDSM.16.M88.4 R120, [R118+0x4c00] ;  /* 0x004c00007678783b */ /* 0x000fe80000000200 */
[----:B------:R-:W0:Y:S01]  /*3310*/  LDGDEPBAR ;  /* 0x00000000000079af */ /* 0x000e220000000000 */
[----:B------:R-:W-:Y:S08]  /*3320*/  HMMA.16816.F32 R68, R108, R70, RZ ;  /* 0x000000466c44723c */ /* 0x000ff000000018ff */
[C---:B---3--:R-:W-:Y:S08]  /*3330*/  HMMA.16816.F32 R20, R112.reuse, R96, R20 ;  /* 0x000000607014723c */ /* 0x048ff00000001814 */
[----:B------:R-:W-:Y:S01]  /*3340*/  HMMA.16816.F32 R16, R112, R98, R16 ;  /* 0x000000627010723c */ /* 0x000fe20000001810 */
[----:B------:R-:W-:Y:S07]  /*3350*/  LDSM.16.M88.4 R96, [R166+0x5800] ;  /* 0x00580000a660783b */ /* 0x000fee0000000200 */
[C---:B------:R-:W-:Y:S08]  /*3360*/  HMMA.16816.F32 R64, R108.reuse, R60, RZ ;  /* 0x0000003c6c40723c */ /* 0x040ff000000018ff */
[C---:B------:R-:W-:Y:S08]  /*3370*/  HMMA.16816.F32 R56, R108.reuse, R52, RZ ;  /* 0x000000346c38723c */ /* 0x040ff000000018ff */
[C---:B------:R-:W-:Y:S08]  /*3380*/  HMMA.16816.F32 R60, R108.reuse, R62, RZ ;  /* 0x0000003e6c3c723c */ /* 0x040ff000000018ff */
[----:B------:R-:W-:Y:S08]  /*3390*/  HMMA.16816.F32 R52, R108, R54, RZ ;  /* 0x000000366c34723c */ /* 0x000ff000000018ff */
[C---:B------:R-:W-:Y:S08]  /*33a0*/  HMMA.16816.F32 R80, R112.reuse, R36, R80 ;  /* 0x000000247050723c */ /* 0x040ff00000001850 */
[C---:B------:R-:W-:Y:S01]  /*33b0*/  HMMA.16816.F32 R76, R112.reuse, R38, R76 ;  /* 0x00000026704c723c */ /* 0x040fe2000000184c */
[----:B------:R-:W-:Y:S07]  /*33c0*/  LDSM.16.M88.4 R36, [R165+0x1000] ;  /* 0x00100000a524783b */ /* 0x000fee0000000200 */
[C---:B-1----:R-:W-:Y:S08]  /*33d0*/  HMMA.16816.F32 R72, R112.reuse, R32, R72 ;  /* 0x000000207048723c */ /* 0x042ff00000001848 */
[----:B------:R-:W-:Y:S01]  /*33e0*/  HMMA.16816.F32 R68, R112, R34, R68 ;  /* 0x000000227044723c */ /* 0x000fe20000001844 */
[----:B------:R-:W1:Y:S07]  /*33f0*/  LDSM.16.M88.4 R32, [R118+0x5000] ;  /* 0x005000007620783b */ /* 0x000e6e0000000200 */
[C---:B------:R-:W-:Y:S08]  /*3400*/  HMMA.16816.F32 R88, R108.reuse, R84, RZ ;  /* 0x000000546c58723c */ /* 0x040ff000000018ff */
[C---:B-----5:R-:W-:Y:S08]  /*3410*/  HMMA.16816.F32 R48, R108.reuse, R44, RZ ;  /* 0x0000002c6c30723c */ /* 0x060ff000000018ff */
[C---:B------:R-:W-:Y:S08]  /*3420*/  HMMA.16816.F32 R84, R108.reuse, R86, RZ ;  /* 0x000000566c54723c */ /* 0x040ff000000018ff */
[C---:B------:R-:W-:Y:S08]  /*3430*/  HMMA.16816.F32 R44, R108.reuse, R46, RZ ;  /* 0x0000002e6c2c723c */ /* 0x040ff000000018ff */
[C---:B------:R-:W-:Y:S08]  /*3440*/  HMMA.16816.F32 R40, R108.reuse, R100, RZ ;  /* 0x000000646c28723c */ /* 0x040ff000000018ff */
[----:B------:R-:W-:Y:S01]  /*3450*/  HMMA.16816.F32 R108, R108, R102, RZ ;  /* 0x000000666c6c723c */ /* 0x000fe200000018ff */
[----:B------:R-:W3:Y:S07]  /*3460*/  LDSM.16.M88.4 R100, [R166+0x5400] ;  /* 0x00540000a664783b */ /* 0x000eee0000000200 */
[C---:B----4-:R-:W-:Y:S08]  /*3470*/  HMMA.16816.F32 R20, R104.reuse, R8, R20 ;  /* 0x000000086814723c */ /* 0x050ff00000001814 */
[----:B------:R-:W-:Y:S01]  /*3480*/  HMMA.16816.F32 R16, R104, R10, R16 ;  /* 0x0000000a6810723c */ /* 0x000fe20000001810 */
[----:B------:R-:W-:Y:S07]  /*3490*/  LDSM.16.M88.4 R8, [R118+0x7000] ;  /* 0x007000007608783b */ /* 0x000fee0000000200 */
[C---:B--2---:R-:W-:Y:S08]  /*34a0*/  HMMA.16816.F32 R64, R112.reuse, R28, R64 ;  /* 0x0000001c7040723c */ /* 0x044ff00000001840 */
[C---:B------:R-:W-:Y:S01]  /*34b0*/  HMMA.16816.F32 R60, R112.reuse, R30, R60 ;  /* 0x0000001e703c723c */ /* 0x040fe2000000183c */
[----:B------:R-:W-:Y:S07]  /*34c0*/  LDSM.16.M88.4 R28, [R167+0x2000] ;  /* 0x00200000a71c783b */ /* 0x000fee0000000200 */
[C---:B------:R-:W-:Y:S08]  /*34d0*/  HMMA.16816.F32 R56, R112.reuse, R24, R56 ;  /* 0x000000187038723c */ /* 0x040ff00000001838 */
[C---:B------:R-:W-:Y:S01]  /*34e0*/  HMMA.16816.F32 R52, R112.reuse, R26, R52 ;  /* 0x0000001a7034723c */ /* 0x040fe20000001834 */
[----:B------:R-:W2:Y:S07]  /*34f0*/  LDSM.16.M88.4 R24, [R166+0x7000] ;  /* 0x00700000a618783b */ /* 0x000eae0000000200 */
[C---:B------:R-:W-:Y:S08]  /*3500*/  HMMA.16816.F32 R88, R112.reuse, R92, R88 ;  /* 0x0000005c7058723c */ /* 0x040ff00000001858 */
[----:B------:R-:W-:Y:S01]  /*3510*/  HMMA.16816.F32 R84, R112, R94, R84 ;  /* 0x0000005e7054723c */ /* 0x000fe20000001854 */
[----:B------:R-:W-:Y:S07]  /*3520*/  LDSM.16.M88.4 R92, [R166+0x5c00] ;  /* 0x005c0000a65c783b */ /* 0x000fee0000000200 */
[C---:B-1----:R-:W-:Y:S08]  /*3530*/  HMMA.16816.F32 R20, R36.reuse, R32, R20 ;  /* 0x000000202414723c */ /* 0x042ff00000001814 */
[----:B------:R-:W-:Y:S01]  /*3540*/  HMMA.16816.F32 R16, R36, R34, R16 ;  /* 0x000000222410723c */ /* 0x000fe20000001810 */
[----:B------:R-:W1:Y:S07]  /*3550*/  LDSM.16.M88.4 R32, [R118+0x5400] ;  /* 0x005400007620783b */ /* 0x000e6e0000000200 */
[C---:B------:R-:W-:Y:S08]  /*3560*/  HMMA.16816.F32 R48, R112.reuse, R12, R48 ;  /* 0x0000000c7030723c */ /* 0x040ff00000001830 */
[----:B------:R-:W-:Y:S01]  /*3570*/  HMMA.16816.F32 R44, R112, R14, R44 ;  /* 0x0000000e702c723c */ /* 0x000fe2000000182c */
[----:B------:R-:W4:Y:S07]  /*3580*/  LDSM.16.M88.4 R12, [R165+0x2000] ;  /* 0x00200000a50c783b */ /* 0x000f2e0000000200 */
[----:B---3--:R-:W-:Y:S08]  /*3590*/  HMMA.16816.F32 R88, R104, R100, R88 ;  /* 0x000000646858723c */ /* 0x008ff00000001858 */
[----:B--2---:R-:W-:Y:S08]  /*35a0*/  HMMA.16816.F32 R20, R28, R24, R20 ;  /* 0x000000181c14723c */ /* 0x004ff00000001814 */
[----:B------:R-:W-:Y:S01]  /*35b0*/  HMMA.16816.F32 R84, R104, R102, R84 ;  /* 0x000000666854723c */ /* 0x000fe20000001854 */
[----:B------:R-:W-:Y:S07]  /*35c0*/  LDSM.16.M88.4 R100, [R166+0x6000] ;  /* 0x00600000a664783b */ /* 0x000fee0000000200 */
[----:B------:R-:W-:Y:S01]  /*35d0*/  HMMA.16816.F32 R16, R28, R26, R16 ;  /* 0x0000001a1c10723c */ /* 0x000fe20000001810 */
[----:B------:R-:W2:Y:S07]  /*35e0*/  LDSM.16.M88.4 R24, [R166+0x7400] ;  /* 0x00740000a618783b */ /* 0x000eae0000000200 */
[C---:B------:R-:W-:Y:S08]  /*35f0*/  HMMA.16816.F32 R80, R104.reuse, R96, R80 ;  /* 0x000000606850723c */ /* 0x040ff00000001850 */
[----:B------:R-:W-:Y:S01]  /*3600*/  HMMA.16816.F32 R76, R104, R98, R76 ;  /* 0x00000062684c723c */ /* 0x000fe2000000184c */
[----:B------:R-:W3:Y:S07]  /*3610*/  LDSM.16.M88.4 R96, [R118+0x5800] ;  /* 0x005800007660783b */ /* 0x000eee0000000200 */
[C---:B-1----:R-:W-:Y:S08]  /*3620*/  HMMA.16816.F32 R88, R36.reuse, R32, R88 ;  /* 0x000000202458723c */ /* 0x042ff00000001858 */
[----:B------:R-:W-:Y:S01]  /*3630*/  HMMA.16816.F32 R84, R36, R34, R84 ;  /* 0x000000222454723c */ /* 0x000fe20000001854 */
[----:B------:R-:W1:Y:S07]  /*3640*/  LDSM.16.M88.4 R32, [R118+0x7400] ;  /* 0x007400007620783b */ /* 0x000e6e0000000200 */
[C---:B----4-:R-:W-:Y:S08]  /*3650*/  HMMA.16816.F32 R16, R12.reuse, R10, R16 ;  /* 0x0000000a0c10723c */ /* 0x050ff00000001810 */
[----:B------:R-:W-:Y:S01]  /*3660*/  HMMA.16816.F32 R20, R12, R8, R20 ;  /* 0x000000080c14723c */ /* 0x000fe20000001814 */
[----:B------:R-:W4:Y:S07]  /*3670*/  LDSM.16.M88.4 R8, [R166+0x7800] ;  /* 0x00780000a608783b */ /* 0x000f2e0000000200 */
[----:B--2---:R-:W-:Y:S08]  /*3680*/  HMMA.16816.F32 R88, R28, R24, R88 ;  /* 0x000000181c58723c */ /* 0x004ff00000001858 */
[----:B---3--:R-:W-:Y:S01]  /*3690*/  HMMA.16816.F32 R80, R36, R96, R80 ;  /* 0x000000602450723c */ /* 0x008fe20000001850 */
[----:B------:R-:W-:-:S06]  /*36a0*/  FMUL.FTZ R16, R16, c[0x0][0x2ec] ;  /* 0x0000bb0010107a20 */ /* 0x000fcc0000410000 */
[----:B------:R-:W-:Y:S01]  /*36b0*/  FMUL.FTZ R96, R17, c[0x0][0x2ec] ;  /* 0x0000bb0011607a20 */ /* 0x000fe20000410000 */
[----:B------:R-:W-:Y:S01]  /*36c0*/  HMMA.16816.F32 R76, R36, R98, R76 ;  /* 0x00000062244c723c */ /* 0x000fe2000000184c */
[----:B------:R-:W-:Y:S02]  /*36d0*/  FMUL.FTZ R97, R18, c[0x0][0x2ec] ;  /* 0x0000bb0012617a20 */ /* 0x000fe40000410000 */
[----:B------:R-:W-:Y:S02]  /*36e0*/  FMUL.FTZ R21, R21, c[0x0][0x2ec] ;  /* 0x0000bb0015157a20 */ /* 0x000fe40000410000 */
[----:B------:R-:W-:Y:S01]  /*36f0*/  FMUL.FTZ R5, R20, c[0x0][0x2ec] ;  /* 0x0000bb0014057a20 */ /* 0x000fe20000410000 */
[----:B------:R-:W2:Y:S01]  /*3700*/  MUFU.TANH R96, R96 ;  /* 0x0000006000607308 */ /* 0x000ea20000002400 */
[----:B------:R-:W-:Y:S01]  /*3710*/  FMUL.FTZ R98, R19, c[0x0][0x2ec] ;  /* 0x0000bb0013627a20 */ /* 0x000fe20000410000 */
[----:B------:R-:W-:Y:S06]  /*3720*/  HMMA.16816.F32 R68, R104, R94, R68 ;  /* 0x0000005e6844723c */ /* 0x000fec0000001844 */
[----:B------:R3:W1:Y:S01]  /*3730*/  MUFU.TANH R95, R16 ;  /* 0x00000010005f7308 */ /* 0x0006620000002400 */
[----:B------:R-:W-:Y:S01]  /*3740*/  FMUL.FTZ R94, R23, c[0x0][0x2ec] ;  /* 0x0000bb00175e7a20 */ /* 0x000fe20000410000 */
[----:B------:R-:W-:Y:S01]  /*3750*/  HMMA.16816.F32 R84, R28, R26, R84 ;  /* 0x0000001a1c54723c */ /* 0x000fe20000001854 */
[----:B------:R-:W5:Y:S05]  /*3760*/  LDSM.16.M88.4 R24, [R118+0x7800] ;  /* 0x007800007618783b */ /* 0x000f6a0000000200 */
[----:B------:R-:W2:Y:S02]  /*3770*/  MUFU.TANH R5, R5 ;  /* 0x0000000500057308 */ /* 0x000ea40000002400 */
[----:B------:R-:W-:Y:S01]  /*3780*/  HMMA.16816.F32 R72, R104, R92, R72 ;  /* 0x0000005c6848723c */ /* 0x000fe20000001848 */
[----:B---3--:R-:W3:Y:S05]  /*3790*/  LDSM.16.M88.4 R16, [R166+0x6400] ;  /* 0x00640000a610783b */ /* 0x008eea0000000200 */
[----:B------:R2:W2:Y:S01]  /*37a0*/  MUFU.TANH R92, R21 ;  /* 0x00000015005c7308 */ /* 0x0004a20000002400 */
[----:B------:R-:W-:Y:S01]  /*37b0*/  FMUL.FTZ R93, R22, c[0x0][0x2ec] ;  /* 0x0000bb00165d7a20 */ /* 0x000fe20000410000 */
[----:B-1----:R-:W-:Y:S06]  /*37c0*/  HMMA.16816.F32 R88, R12, R32, R88 ;  /* 0x000000200c58723c */ /* 0x002fec0000001858 */
[----:B------:R-:W1:Y:S02]  /*37d0*/  MUFU.TANH R93, R93 ;  /* 0x0000005d005d7308 */ /* 0x000e640000002400 */
[C---:B----4-:R-:W-:Y:S01]  /*37e0*/  HMMA.16816.F32 R80, R28.reuse, R8, R80 ;  /* 0x000000081c50723c */ /* 0x050fe20000001850 */
[----:B--2---:R-:W2:Y:S05]  /*37f0*/  LDSM.16.M88.4 R20, [R118+0x5c00] ;  /* 0x005c00007614783b */ /* 0x004eaa0000000200 */
[----:B------:R-:W4:Y:S02]  /*3800*/  MUFU.TANH R94, R94 ;  /* 0x0000005e005e7308 */ /* 0x000f240000002400 */
[----:B------:R-:W-:Y:S01]  /*3810*/  HMMA.16816.F32 R76, R28, R10, R76 ;  /* 0x0000000a1c4c723c */ /* 0x000fe2000000184c */
[----:B------:R-:W1:Y:S05]  /*3820*/  LDSM.16.M88.4 R8, [R118+0x6000] ;  /* 0x006000007608783b */ /* 0x000e6a0000000200 */
[----:B------:R-:W1:Y:S02]  /*3830*/  MUFU.TANH R97, R97 ;  /* 0x0000006100617308 */ /* 0x000e640000002400 */
[----:B------:R-:W-:Y:S01]  /*3840*/  HMMA.16816.F32 R64, R104, R100, R64 ;  /* 0x000000646840723c */ /* 0x000fe20000001840 */
[----:B------:R-:W-:-:S02]  /*3850*/  FMUL.FTZ R88, R88, c[0x0][0x2ec] ;  /* 0x0000bb0058587a20 */ /* 0x000fc40000410000 */
[----:B------:R-:W-:Y:S02]  /*3860*/  FMUL.FTZ R89, R89, c[0x0][0x2ec] ;  /* 0x0000bb0059597a20 */ /* 0x000fe40000410000 */
[----:B------:R-:W-:Y:S01]  /*3870*/  FMUL.FTZ R90, R90, c[0x0][0x2ec] ;  /* 0x0000bb005a5a7a20 */ /* 0x000fe20000410000 */
[----:B------:R-:W1:Y:S02]  /*3880*/  MUFU.TANH R99, R88 ;  /* 0x0000005800637308 */ /* 0x000e640000002400 */
[----:B------:R-:W-:Y:S06]  /*3890*/  HMMA.16816.F32 R60, R104, R102, R60 ;  /* 0x00000066683c723c */ /* 0x000fec000000183c */
[----:B------:R-:W1:Y:S02]  /*38a0*/  MUFU.TANH R100, R89 ;  /* 0x0000005900647308 */ /* 0x000e640000002400 */
[----:B------:R-:W-:Y:S01]  /*38b0*/  HMMA.16816.F32 R84, R12, R34, R84 ;  /* 0x000000220c54723c */ /* 0x000fe20000001854 */
[----:B------:R-:W1:Y:S01]  /*38c0*/  LDSM.16.M88.4 R32, [R166+0x7c00] ;  /* 0x007c0000a620783b */ /* 0x000e620000000200 */
[----:B------:R-:W-:-:S04]  /*38d0*/  FMUL.FTZ R102, R91, c[0x0][0x2ec] ;  /* 0x0000bb005b667a20 */ /* 0x000fc80000410000 */
[----:B------:R3:W1:Y:S02]  /*38e0*/  MUFU.TANH R101, R90 ;  /* 0x0000005a00657308 */ /* 0x0006640000002400 */
[C---:B-----5:R-:W-:Y:S06]  /*38f0*/  HMMA.16816.F32 R80, R12.reuse, R24, R80 ;  /* 0x000000180c50723c */ /* 0x060fec0000001850 */
[----:B------:R-:W1:Y:S02]  /*3900*/  MUFU.TANH R98, R98 ;  /* 0x0000006200627308 */ /* 0x000e640000002400 */
[----:B------:R-:W-:Y:S01]  /*3910*/  HMMA.16816.F32 R76, R12, R26, R76 ;  /* 0x0000001a0c4c723c */ /* 0x000fe2000000184c */
[----:B------:R-:W-:Y:S05]  /*3920*/  LDSM.16.M88.4 R24, [R118+0x6400] ;  /* 0x006400007618783b */ /* 0x000fea0000000200 */
[----:B------:R-:W1:Y:S02]  /*3930*/  MUFU.TANH R102, R102 ;  /* 0x0000006600667308 */ /* 0x000e640000002400 */
[----:B---3--:R-:W-:Y:S01]  /*3940*/  HMMA.16816.F32 R88, R104, R16, R56 ;  /* 0x000000106858723c */ /* 0x008fe20000001838 */
[----:B------:R-:W-:Y:S01]  /*3950*/  LDSM.16.M88.4 R56, [R118+0x7c00] ;  /* 0x007c00007638783b */ /* 0x000fe20000000200 */
[----:B------:R-:W-:-:S02]  /*3960*/  FMUL.FTZ R84, R84, c[0x0][0x2ec] ;  /* 0x0000bb0054547a20 */ /* 0x000fc40000410000 */
[----:B------:R-:W-:Y:S02]  /*3970*/  FMUL.FTZ R85, R85, c[0x0][0x2ec] ;  /* 0x0000bb0055557a20 */ /* 0x000fe40000410000 */
[----:B------:R-:W-:Y:S02]  /*3980*/  FMUL.FTZ R86, R86, c[0x0][0x2ec] ;  /* 0x0000bb0056567a20 */ /* 0x000fe40000410000 */
[----:B------:R-:W-:Y:S01]  /*3990*/  HMMA.16816.F32 R52, R104, R18, R52 ;  /* 0x000000126834723c */ /* 0x000fe20000001834 */
[----:B------:R-:W3:Y:S01]  /*39a0*/  LDSM.16.M88.4 R16, [R166+0x8000] ;  /* 0x00800000a610783b */ /* 0x000ee20000000200 */
[----:B------:R-:W-:Y:S01]  /*39b0*/  FMUL.FTZ R87, R87, c[0x0][0x2ec] ;  /* 0x0000bb0057577a20 */ /* 0x000fe20000410000 */
[----:B------:R-:W1:Y:S01]  /*39c0*/  MUFU.TANH R84, R84 ;  /* 0x0000005400547308 */ /* 0x000e620000002400 */
[----:B------:R-:W-:Y:S02]  /*39d0*/  FMUL.FTZ R80, R80, c[0x0][0x2ec] ;  /* 0x0000bb0050507a20 */ /* 0x000fe40000410000 */
[----:B------:R-:W-:-:S02]  /*39e0*/  FMUL.FTZ R81, R81, c[0x0][0x2ec] ;  /* 0x0000bb0051517a20 */ /* 0x000fc40000410000 */
[C---:B--2---:R-:W-:Y:S01]  /*39f0*/  HMMA.16816.F32 R72, R36.reuse, R20, R72 ;  /* 0x000000142448723c */ /* 0x044fe20000001848 */
[----:B------:R-:W-:Y:S02]  /*3a00*/  FMUL.FTZ R82, R82, c[0x0][0x2ec] ;  /* 0x0000bb0052527a20 */ /* 0x000fe40000410000 */
[----:B------:R-:W-:Y:S01]  /*3a10*/  FMUL.FTZ R83, R83, c[0x0][0x2ec] ;  /* 0x0000bb0053537a20 */ /* 0x000fe20000410000 */
[----:B------:R-:W2:Y:S01]  /*3a20*/  MUFU.TANH R85, R85 ;  /* 0x0000005500557308 */ /* 0x000ea20000002400 */
[----:B------:R-:W-:Y:S02]  /*3a30*/  FMUL.FTZ R76, R76, c[0x0][0x2ec] ;  /* 0x0000bb004c4c7a20 */ /* 0x000fe40000410000 */
[----:B------:R-:W-:Y:S01]  /*3a40*/  FMUL.FTZ R77, R77, c[0x0][0x2ec] ;  /* 0x0000bb004d4d7a20 */ /* 0x000fe20000410000 */
[----:B------:R-:W-:Y:S01]  /*3a50*/  HMMA.16816.F32 R68, R36, R22, R68 ;  /* 0x000000162444723c */ /* 0x000fe20000001844 */
[----:B------:R-:W5:Y:S01]  /*3a60*/  LDSM.16.M88.4 R20, [R166+0x6800] ;  /* 0x00680000a614783b */ /* 0x000f620000000200 */
[----:B------:R-:W-:-:S02]  /*3a70*/  FMUL.FTZ R78, R78, c[0x0][0x2ec] ;  /* 0x0000bb004e4e7a20 */ /* 0x000fc40000410000 */
[----:B------:R-:W-:Y:S01]  /*3a80*/  FMUL.FTZ R79, R79, c[0x0][0x2ec] ;  /* 0x0000bb004f4f7a20 */ /* 0x000fe20000410000 */
[----:B------:R-:W2:Y:S03]  /*3a90*/  MUFU.TANH R86, R86 ;  /* 0x0000005600567308 */ /* 0x000ea60000002400 */
[C---:B-1----:R-:W-:Y:S05]  /*3aa0*/  HMMA.16816.F32 R64, R36.reuse, R8, R64 ;  /* 0x000000082440723c */ /* 0x042fea0000001840 */
[----:B------:R-:W1:Y:S03]  /*3ab0*/  MUFU.TANH R87, R87 ;  /* 0x0000005700577308 */ /* 0x000e660000002400 */
[----:B------:R-:W-:Y:S01]  /*3ac0*/  HMMA.16816.F32 R60, R36, R10, R60 ;  /* 0x0000000a243c723c */ /* 0x000fe2000000183c */
[----:B------:R-:W1:Y:S04]  /*3ad0*/  LDSM.16.M88.4 R8, [R166+0x8400] ;  /* 0x00840000a608783b */ /* 0x000e680000000200 */
[----:B------:R-:W1:Y:S03]  /*3ae0*/  MUFU.TANH R80, R80 ;  /* 0x0000005000507308 */ /* 0x000e660000002400 */
[C---:B------:R-:W-:Y:S05]  /*3af0*/  HMMA.16816.F32 R72, R28.reuse, R32, R72 ;  /* 0x000000201c48723c */ /* 0x040fea0000001848 */
[----:B------:R-:W1:Y:S03]  /*3b00*/  MUFU.TANH R81, R81 ;  /* 0x0000005100517308 */ /* 0x000e660000002400 */
[C---:B------:R-:W-:Y:S01]  /*3b10*/  HMMA.16816.F32 R68, R28.reuse, R34, R68 ;  /* 0x000000221c44723c */ /* 0x040fe20000001844 */
[----:B------:R-:W-:Y:S04]  /*3b20*/  LDSM.16.M88.4 R32, [R118+0x8000] ;  /* 0x008000007620783b */ /* 0x000fe80000000200 */
[----:B------:R-:W1:Y:S03]  /*3b30*/  MUFU.TANH R82, R82 ;  /* 0x0000005200527308 */ /* 0x000e660000002400 */
[----:B---3--:R-:W-:Y:S05]  /*3b40*/  HMMA.16816.F32 R64, R28, R16, R64 ;  /* 0x000000101c40723c */ /* 0x008fea0000001840 */
[----:B------:R-:W3:Y:S03]  /*3b50*/  MUFU.TANH R83, R83 ;  /* 0x0000005300537308 */ /* 0x000ee60000002400 */
[----:B------:R-:W-:Y:S05]  /*3b60*/  HMMA.16816.F32 R88, R36, R24, R88 ;  /* 0x000000182458723c */ /* 0x000fea0000001858 */
[----:B------:R-:W1:Y:S03]  /*3b70*/  MUFU.TANH R76, R76 ;  /* 0x0000004c004c7308 */ /* 0x000e660000002400 */
[----:B------:R-:W-:Y:S01]  /*3b80*/  HMMA.16816.F32 R60, R28, R18, R60 ;  /* 0x000000121c3c723c */ /* 0x000fe2000000183c */
[----:B------:R-:W1:Y:S04]  /*3b90*/  LDSM.16.M88.4 R16, [R166+0x6c00] ;  /* 0x006c0000a610783b */ /* 0x000e680000000200 */
[----:B------:R-:W1:Y:S03]  /*3ba0*/  MUFU.TANH R77, R77 ;  /* 0x0000004d004d7308 */ /* 0x000e660000002400 */
[----:B------:R-:W-:Y:S01]  /*3bb0*/  HMMA.16816.F32 R52, R36, R26, R52 ;  /* 0x0000001a2434723c */ /* 0x000fe20000001834 */
[----:B------:R-:W-:Y:S04]  /*3bc0*/  LDSM.16.M88.4 R24, [R166+0x8800] ;  /* 0x00880000a618783b */ /* 0x000fe80000000200 */
[----:B------:R-:W1:Y:S03]  /*3bd0*/  MUFU.TANH R78, R78 ;  /* 0x0000004e004e7308 */ /* 0x000e660000002400 */
[C---:B-----5:R-:W-:Y:S05]  /*3be0*/  HMMA.16816.F32 R48, R104.reuse, R20, R48 ;  /* 0x000000146830723c */ /* 0x060fea0000001830 */
[----:B------:R-:W1:Y:S03]  /*3bf0*/  MUFU.TANH R79, R79 ;  /* 0x0000004f004f7308 */ /* 0x000e660000002400 */
[----:B------:R-:W-:Y:S01]  /*3c00*/  HMMA.16816.F32 R44, R104, R22, R44 ;  /* 0x00000016682c723c */ /* 0x000fe2000000182c */
[----:B------:R-:W5:Y:S07]  /*3c10*/  LDSM.16.M88.4 R20, [R118+0x8400] ;  /* 0x008400007614783b */ /* 0x000f6e0000000200 */
[C---:B------:R-:W-:Y:S08]  /*3c20*/  HMMA.16816.F32 R108, R112.reuse, R122, R108 ;  /* 0x0000007a706c723c */ /* 0x040ff0000000186c */
[----:B------:R-:W-:Y:S08]  /*3c30*/  HMMA.16816.F32 R40, R112, R120, R40 ;  /* 0x000000787028723c */ /* 0x000ff00000001828 */
[C---:B------:R-:W-:Y:S08]  /*3c40*/  HMMA.16816.F32 R72, R12.reuse, R56, R72 ;  /* 0x000000380c48723c */ /* 0x040ff00000001848 */
[----:B------:R-:W-:Y:S01]  /*3c50*/  HMMA.16816.F32 R68, R12, R58, R68 ;  /* 0x0000003a0c44723c */ /* 0x000fe20000001844 */
[----:B------:R-:W2:Y:S07]  /*3c60*/  LDSM.16.M88.4 R56, [R118+0x6800] ;  /* 0x006800007638783b */ /* 0x000eae0000000200 */
[C---:B-1----:R-:W-:Y:S08]  /*3c70*/  HMMA.16816.F32 R88, R28.reuse, R8, R88 ;  /* 0x000000081c58723c */ /* 0x042ff00000001858 */
[----:B------:R-:W-:Y:S01]  /*3c80*/  HMMA.16816.F32 R52, R28, R10, R52 ;  /* 0x0000000a1c34723c */ /* 0x000fe20000001834 */
[----:B------:R-:W1:Y:S01]  /*3c90*/  LDSM.16.M88.4 R8, [R118+0x6c00] ;  /* 0x006c00007608783b */ /* 0x000e620000000200 */
[----:B------:R-:W-:-:S02]  /*3ca0*/  FMUL.FTZ R148, R72, c[0x0][0x2ec] ;  /* 0x0000bb0048947a20 */ /* 0x000fc40000410000 */
[----:B------:R-:W-:Y:S02]  /*3cb0*/  FMUL.FTZ R72, R73, c[0x0][0x2ec] ;  /* 0x0000bb0049487a20 */ /* 0x000fe40000410000 */
[----:B------:R-:W-:Y:S02]  /*3cc0*/  FMUL.FTZ R73, R75, c[0x0][0x2ec] ;  /* 0x0000bb004b497a20 */ /* 0x000fe40000410000 */
[C---:B------:R-:W-:Y:S01]  /*3cd0*/  HMMA.16816.F32 R108, R104.reuse, R18, R108 ;  /* 0x00000012686c723c */ /* 0x040fe2000000186c */
[----:B------:R-:W-:Y:S01]  /*3ce0*/  FMUL.FTZ R68, R68, c[0x0][0x2ec] ;  /* 0x0000bb0044447a20 */ /* 0x000fe20000410000 */
[----:B------:R-:W1:Y:S01]  /*3cf0*/  MUFU.TANH R148, R148 ;  /* 0x0000009400947308 */ /* 0x000e620000002400 */
[----:B------:R-:W-:Y:S02]  /*3d00*/  FMUL.FTZ R69, R69, c[0x0][0x2ec] ;  /* 0x0000bb0045457a20 */ /* 0x000fe40000410000 */
[----:B------:R-:W-:Y:S02]  /*3d10*/  FMUL.FTZ R74, R74, c[0x0][0x2ec] ;  /* 0x0000bb004a4a7a20 */ /* 0x000fe40000410000 */
[----:B------:R-:W-:Y:S01]  /*3d20*/  FMUL.FTZ R70, R70, c[0x0][0x2ec] ;  /* 0x0000bb0046467a20 */ /* 0x000fe20000410000 */
[----:B------:R-:W-:Y:S01]  /*3d30*/  HMMA.16816.F32 R40, R104, R16, R40 ;  /* 0x000000106828723c */ /* 0x000fe20000001828 */
[----:B------:R-:W-:Y:S01]  /*3d40*/  LDSM.16.M88.4 R16, [R118+0x8c00] ;  /* 0x008c00007610783b */ /* 0x000fe20000000200 */
[----:B------:R-:W-:Y:S01]  /*3d50*/  FMUL.FTZ R71, R71, c[0x0][0x2ec] ;  /* 0x0000bb0047477a20 */ /* 0x000fe20000410000 */
[----:B------:R-:W1:Y:S05]  /*3d60*/  MUFU.TANH R72, R72 ;  /* 0x0000004800487308 */ /* 0x000e6a0000002400 */
[C---:B-----5:R-:W-:Y:S03]  /*3d70*/  HMMA.16816.F32 R88, R12.reuse, R20, R88 ;  /* 0x000000140c58723c */ /* 0x060fe60000001858 */
[----:B------:R-:W1:Y:S05]  /*3d80*/  MUFU.TANH R151, R74 ;  /* 0x0000004a00977308 */ /* 0x000e6a0000002400 */
[----:B------:R-:W-:Y:S01]  /*3d90*/  HMMA.16816.F32 R52, R12, R22, R52 ;  /* 0x000000160c34723c */ /* 0x000fe20000001834 */
[----:B------:R-:W5:Y:S02]  /*3da0*/  LDSM.16.M88.4 R20, [R166+0x8c00] ;  /* 0x008c0000a614783b */ /* 0x000f640000000200 */
[----:B------:R-:W1:Y:S05]  /*3db0*/  MUFU.TANH R73, R73 ;  /* 0x0000004900497308 */ /* 0x000e6a0000002400 */
[C---:B--2---:R-:W-:Y:S03]  /*3dc0*/  HMMA.16816.F32 R44, R36.reuse, R58, R44 ;  /* 0x0000003a242c723c */ /* 0x044fe6000000182c */
[----:B------:R-:W2:Y:S05]  /*3dd0*/  MUFU.TANH R68, R68 ;  /* 0x0000004400447308 */ /* 0x000eaa0000002400 */
[----:B------:R-:W-:Y:S01]  /*3de0*/  HMMA.16816.F32 R48, R36, R56, R48 ;  /* 0x000000382430723c */ /* 0x000fe20000001830 */
[----:B------:R-:W-:-:S02]  /*3df0*/  FMUL.FTZ R88, R88, c[0x0][0x2ec] ;  /* 0x0000bb0058587a20 */ /* 0x000fc40000410000 */
[----:B------:R-:W-:Y:S01]  /*3e00*/  FMUL.FTZ R89, R89, c[0x0][0x2ec] ;  /* 0x0000bb0059597a20 */ /* 0x000fe20000410000 */
[----:B------:R-:W2:Y:S01]  /*3e10*/  MUFU.TANH R69, R69 ;  /* 0x0000004500457308 */ /* 0x000ea20000002400 */
[----:B------:R-:W-:-:S03]  /*3e20*/  FMUL.FTZ R90, R90, c[0x0][0x2ec] ;  /* 0x0000bb005a5a7a20 */ /* 0x000fc60000410000 */
[----:B-1----:R-:W-:Y:S01]  /*3e30*/  HMMA.16816.F32 R108, R36, R10, R108 ;  /* 0x0000000a246c723c */ /* 0x002fe2000000186c */
[----:B------:R-:W-:Y:S02]  /*3e40*/  FMUL.FTZ R54, R54, c[0x0][0x2ec] ;  /* 0x0000bb0036367a20 */ /* 0x000fe40000410000 */
[----:B------:R-:W-:Y:S01]  /*3e50*/  FMUL.FTZ R55, R55, c[0x0][0x2ec] ;  /* 0x0000bb0037377a20 */ /* 0x000fe20000410000 */
[----:B------:R-:W1:Y:S01]  /*3e60*/  MUFU.TANH R145, R70 ;  /* 0x0000004600917308 */ /* 0x000e620000002400 */
[----:B------:R-:W-:Y:S02]  /*3e70*/  FMUL.FTZ R52, R52, c[0x0][0x2ec] ;  /* 0x0000bb0034347a20 */ /* 0x000fe40000410000 */
[----:B------:R-:W-:Y:S01]  /*3e80*/  FMUL.FTZ R53, R53, c[0x0][0x2ec] ;  /* 0x0000bb0035357a20 */ /* 0x000fe20000410000 */
[C---:B------:R-:W-:Y:S04]  /*3e90*/  HMMA.16816.F32 R64, R12.reuse, R32, R64 ;  /* 0x000000200c40723c */ /* 0x040fe80000001840 */
[----:B------:R-:W1:Y:S04]  /*3ea0*/  MUFU.TANH R123, R54 ;  /* 0x00000036007b7308 */ /* 0x000e680000002400 */
[----:B------:R-:W-:Y:S01]  /*3eb0*/  HMMA.16816.F32 R60, R12, R34, R60 ;  /* 0x000000220c3c723c */ /* 0x000fe2000000183c */
[----:B------:R-:W1:Y:S01]  /*3ec0*/  LDSM.16.M88.4 R32, [R118+0x8800] ;  /* 0x008800007620783b */ /* 0x000e620000000200 */
[----:B------:R-:W-:-:S04]  /*3ed0*/  DEPBAR.LE SB0, 0x0 ;  /* 0x000080000000791a */ /* 0x000fc80000000000 */
[----:B------:R-:W1:Y:S02]  /*3ee0*/  MUFU.TANH R143, R71 ;  /* 0x00000047008f7308 */ /* 0x000e640000002400 */
[----:B------:R-:W-:Y:S06]  /*3ef0*/  HMMA.16816.F32 R40, R36, R8, R40 ;  /* 0x000000082428723c */ /* 0x000fec0000001828 */
[----:B------:R-:W1:Y:S01]  /*3f00*/  MUFU.TANH R128, R88 ;  /* 0x0000005800807308 */ /* 0x000e620000002400 */
[----:B------:R-:W-:Y:S01]  /*3f10*/  FMUL.FTZ R8, R91, c[0x0][0x2ec] ;  /* 0x0000bb005b087a20 */ /* 0x000fe20000410000 */
[----:B------:R-:W-:Y:S01]  /*3f20*/  HMMA.16816.F32 R44, R28, R26, R44 ;  /* 0x0000001a1c2c723c */ /* 0x000fe2000000182c */
[----:B------:R-:W-:-:S02]  /*3f30*/  FMUL.FTZ R64, R64, c[0x0][0x2ec] ;  /* 0x0000bb0040407a20 */ /* 0x000fc40000410000 */
[----:B------:R-:W-:Y:S02]  /*3f40*/  FMUL.FTZ R65, R65, c[0x0][0x2ec] ;  /* 0x0000bb0041417a20 */ /* 0x000fe40000410000 */
[----:B------:R-:W-:Y:S01]  /*3f50*/  FMUL.FTZ R66, R66, c[0x0][0x2ec] ;  /* 0x0000bb0042427a20 */ /* 0x000fe20000410000 */
[----:B------:R-:W1:Y:S01]  /*3f60*/  MUFU.TANH R146, R64 ;  /* 0x0000004000927308 */ /* 0x000e620000002400 */
[----:B------:R-:W-:Y:S01]  /*3f70*/  FMUL.FTZ R67, R67, c[0x0][0x2ec] ;  /* 0x0000bb0043437a20 */ /* 0x000fe20000410000 */
[C---:B------:R-:W-:Y:S01]  /*3f80*/  HMMA.16816.F32 R48, R28.reuse, R24, R48 ;  /* 0x000000181c30723c */ /* 0x040fe20000001830 */
[----:B------:R-:W-:Y:S02]  /*3f90*/  FMUL.FTZ R63, R63, c[0x0][0x2ec] ;  /* 0x0000bb003f3f7a20 */ /* 0x000fe40000410000 */
[----:B------:R-:W-:Y:S02]  /*3fa0*/  FMUL.FTZ R60, R60, c[0x0][0x2ec] ;  /* 0x0000bb003c3c7a20 */ /* 0x000fe40000410000 */
[----:B------:R-:W-:Y:S01]  /*3fb0*/  FMUL.FTZ R61, R61, c[0x0][0x2ec] ;  /* 0x0000bb003d3d7a20 */ /* 0x000fe20000410000 */
[----:B------:R-:W1:Y:S01]  /*3fc0*/  MUFU.TANH R139, R63 ;  /* 0x0000003f008b7308 */ /* 0x000e620000002400 */
[----:B------:R-:W-:Y:S01]  /*3fd0*/  FMUL.FTZ R62, R62, c[0x0][0x2ec] ;  /* 0x0000bb003e3e7a20 */ /* 0x000fe20000410000 */
[C---:B-----5:R-:W-:Y:S06]  /*3fe0*/  HMMA.16816.F32 R108, R28.reuse, R22, R108 ;  /* 0x000000161c6c723c */ /* 0x060fec000000186c */
[----:B------:R-:W2:Y:S02]  /*3ff0*/  MUFU.TANH R63, R55 ;  /* 0x00000037003f7308 */ /* 0x000ea40000002400 */
[----:B------:R-:W-:Y:S06]  /*4000*/  HMMA.16816.F32 R40, R28, R20, R40 ;  /* 0x000000141c28723c */ /* 0x000fec0000001828 */
[----:B------:R-:W2:Y:S02]  /*4010*/  MUFU.TANH R142, R60 ;  /* 0x0000003c008e7308 */ /* 0x000ea40000002400 */
[C---:B-1----:R-:W-:Y:S06]  /*4020*/  HMMA.16816.F32 R44, R12.reuse, R34, R44 ;  /* 0x000000220c2c723c */ /* 0x042fec000000182c */
[----:B------:R-:W1:Y:S02]  /*4030*/  MUFU.TANH R144, R65 ;  /* 0x0000004100907308 */ /* 0x000e640000002400 */
[C---:B------:R-:W-:Y:S06]  /*4040*/  HMMA.16816.F32 R48, R12.reuse, R32, R48 ;  /* 0x000000200c30723c */ /* 0x040fec0000001830 */
[----:B------:R-:W1:Y:S02]  /*4050*/  MUFU.TANH R149, R66 ;  /* 0x0000004200957308 */ /* 0x000e640000002400 */
[C---:B------:R-:W-:Y:S06]  /*4060*/  HMMA.16816.F32 R108, R12.reuse, R18, R108 ;  /* 0x000000120c6c723c */ /* 0x040fec000000186c */
[----:B------:R-:W1:Y:S02]  /*4070*/  MUFU.TANH R141, R67 ;  /* 0x00000043008d7308 */ /* 0x000e640000002400 */
[----:B------:R-:W-:Y:S01]  /*4080*/  HMMA.16816.F32 R40, R12, R16, R40 ;  /* 0x000000100c28723c */ /* 0x000fe20000001828 */
[----:B------:R-:W-:-:S02]  /*4090*/  FMUL.FTZ R45, R45, c[0x0][0x2ec] ;  /* 0x0000bb002d2d7a20 */ /* 0x000fc40000410000 */
[----:B------:R-:W-:Y:S02]  /*40a0*/  FMUL.FTZ R46, R46, c[0x0][0x2ec] ;  /* 0x0000bb002e2e7a20 */ /* 0x000fe40000410000 */
[----:B------:R-:W-:Y:S01]  /*40b0*/  FMUL.FTZ R44, R44, c[0x0][0x2ec] ;  /* 0x0000bb002c2c7a20 */ /* 0x000fe20000410000 */
[----:B------:R5:W1:Y:S02]  /*40c0*/  MUFU.TANH R54, R45 ;  /* 0x0000002d00367308 */ /* 0x000a640000002400 */
[----:B------:R-:W-:Y:S02]  /*40d0*/  FMUL.FTZ R57, R51, c[0x0][0x2ec] ;  /* 0x0000bb0033397a20 */ /* 0x000fe40000410000 */
[----:B------:R-:W-:Y:S02]  /*40e0*/  FMUL.FTZ R48, R48, c[0x0][0x2ec] ;  /* 0x0000bb0030307a20 */ /* 0x000fe40000410000 */
[----:B------:R-:W-:Y:S02]  /*40f0*/  FMUL.FTZ R49, R49, c[0x0][0x2ec] ;  /* 0x0000bb0031317a20 */ /* 0x000fe40000410000 */
[----:B------:R1:W1:Y:S01]  /*4100*/  MUFU.TANH R55, R46 ;  /* 0x0000002e00377308 */ /* 0x0002620000002400 */
[----:B------:R-:W-:-:S02]  /*4110*/  FMUL.FTZ R50, R50, c[0x0][0x2ec] ;  /* 0x0000bb0032327a20 */ /* 0x000fc40000410000 */
[----:B------:R-:W-:Y:S02]  /*4120*/  FMUL.FTZ R51, R47, c[0x0][0x2ec] ;  /* 0x0000bb002f337a20 */ /* 0x000fe40000410000 */
[----:B------:R-:W-:Y:S02]  /*4130*/  FMUL.FTZ R30, R109, c[0x0][0x2ec] ;  /* 0x0000bb006d1e7a20 */ /* 0x000fe40000410000 */
[----:B------:R-:W-:Y:S01]  /*4140*/  FMUL.FTZ R31, R111, c[0x0][0x2ec] ;  /* 0x0000bb006f1f7a20 */ /* 0x000fe20000410000 */
[----:B------:R2:W2:Y:S01]  /*4150*/  MUFU.TANH R60, R48 ;  /* 0x00000030003c7308 */ /* 0x0004a20000002400 */
[----:B-----5:R-:W-:Y:S02]  /*4160*/  FMUL.FTZ R45, R110, c[0x0][0x2ec] ;  /* 0x0000bb006e2d7a20 */ /* 0x020fe40000410000 */
[----:B------:R-:W-:Y:S02]  /*4170*/  FMUL.FTZ R40, R40, c[0x0][0x2ec] ;  /* 0x0000bb0028287a20 */ /* 0x000fe40000410000 */
[----:B------:R-:W-:-:S02]  /*4180*/  FMUL.FTZ R41, R41, c[0x0][0x2ec] ;  /* 0x0000bb0029297a20 */ /* 0x000fc40000410000 */
[----:B------:R-:W-:Y:S01]  /*4190*/  FMUL.FTZ R42, R42, c[0x0][0x2ec] ;  /* 0x0000bb002a2a7a20 */ /* 0x000fe20000410000 */
[----:B------:R2:W2:Y:S01]  /*41a0*/  MUFU.TANH R58, R49 ;  /* 0x00000031003a7308 */ /* 0x0004a20000002400 */
[----:B-1----:R-:W-:Y:S02]  /*41b0*/  FMUL.FTZ R46, R108, c[0x0][0x2ec] ;  /* 0x0000bb006c2e7a20 */ /* 0x002fe40000410000 */
[----:B------:R-:W-:-:S05]  /*41c0*/  FMUL.FTZ R43, R43, c[0x0][0x2ec] ;  /* 0x0000bb002b2b7a20 */ /* 0x000fca0000410000 */
[----:B------:R1:W1:Y:S08]  /*41d0*/  MUFU.TANH R59, R50 ;  /* 0x00000032003b7308 */ /* 0x0002700000002400 */
[----:B------:R1:W1:Y:S08]  /*41e0*/  MUFU.TANH R140, R61 ;  /* 0x0000003d008c7308 */ /* 0x0002700000002400 */
[----:B------:R1:W1:Y:S08]  /*41f0*/  MUFU.TANH R147, R62 ;  /* 0x0000003e00937308 */ /* 0x0002700000002400 */
[----:B------:R1:W1:Y:S08]  /*4200*/  MUFU.TANH R126, R89 ;  /* 0x00000059007e7308 */ /* 0x0002700000002400 */
[----:B------:R1:W1:Y:S08]  /*4210*/  MUFU.TANH R129, R90 ;  /* 0x0000005a00817308 */ /* 0x0002700000002400 */
[----:B------:R-:W1:Y:S08]  /*4220*/  MUFU.TANH R8, R8 ;  /* 0x0000000800087308 */ /* 0x000e700000002400 */
[----:B------:R1:W1:Y:S08]  /*4230*/  MUFU.TANH R122, R52 ;  /* 0x00000034007a7308 */ /* 0x0002700000002400 */
[----:B------:R1:W1:Y:S08]  /*4240*/  MUFU.TANH R120, R53 ;  /* 0x0000003500787308 */ /* 0x0002700000002400 */
[----:B------:R-:W1:Y:S08]  /*4250*/  MUFU.TANH R57, R57 ;  /* 0x0000003900397308 */ /* 0x000e700000002400 */
[----:B------:R1:W1:Y:S08]  /*4260*/  MUFU.TANH R56, R44 ;  /* 0x0000002c00387308 */ /* 0x0002700000002400 */
[----:B------:R-:W1:Y:S08]  /*4270*/  MUFU.TANH R51, R51 ;  /* 0x0000003300337308 */ /* 0x000e700000002400 */
[----:B------:R1:W1:Y:S08]  /*4280*/  MUFU.TANH R50, R40 ;  /* 0x0000002800327308 */ /* 0x0002700000002400 */
[----:B------:R1:W1:Y:S08]  /*4290*/  MUFU.TANH R48, R41 ;  /* 0x0000002900307308 */ /* 0x0002700000002400 */
[----:B------:R1:W1:Y:S08]  /*42a0*/  MUFU.TANH R49, R42 ;  /* 0x0000002a00317308 */ /* 0x0002700000002400 */
[----:B------:R1:W1:Y:S08]  /*42b0*/  MUFU.TANH R47, R43 ;  /* 0x0000002b002f7308 */ /* 0x0002700000002400 */
[----:B------:R-:W1:Y:S08]  /*42c0*/  MUFU.TANH R46, R46 ;  /* 0x0000002e002e7308 */ /* 0x000e700000002400 */
[----:B------:R-:W1:Y:S08]  /*42d0*/  MUFU.TANH R30, R30 ;  /* 0x0000001e001e7308 */ /* 0x000e700000002400 */
[----:B------:R-:W1:Y:S08]  /*42e0*/  MUFU.TANH R45, R45 ;  /* 0x0000002d002d7308 */ /* 0x000e700000002400 */
[----:B------:R-:W1:Y:S01]  /*42f0*/  MUFU.TANH R31, R31 ;  /* 0x0000001f001f7308 */ /* 0x000e620000002400 */
[----:B------:R-:W-:Y:S06]  /*4300*/  BAR.SYNC.DEFER_BLOCKING 0x0 ;  /* 0x0000000000007b1d */ /* 0x000fec0000010000 */
[----:B------:R-:W-:Y:S05]  /*4310*/  @!P5 BRA `(.L_x_753) ;  /* 0x00000b900000d947 */ /* 0x000fea0003800000 */
[----:B--234-:R-:W-:Y:S05]  /*4320*/  @!P6 BRA `(.L_x_754) ;  /* 0x000003900000e947 */ /* 0x01cfea0003800000 */
[----:B------:R-:W2:Y:S01]  /*4330*/  I2F.RP R11, R132 ;  /* 0x00000084000b7306 */ /* 0x000ea20000209400 */
[----:B------:R-:W-:-:S02]  /*4340*/  IADD3 R13, R0, -0x80, RZ ;  /* 0xffffff80000d7810 */ /* 0x000fc40007ffe0ff */
[----:B------:R-:W-:Y:S02]  /*4350*/  IABS R10, R0 ;  /* 0x00000000000a7213 */ /* 0x000fe40000000000 */
[----:B------:R-:W-:Y:S02]  /*4360*/  IABS R2, R13 ;  /* 0x0000000d00027213 */ /* 0x000fe40000000000 */
[----:B------:R-:W-:Y:S01]  /*4370*/  LOP3.LUT R13, R13, c[0x0][0x2d0], RZ, 0x3c, !PT ;  /* 0x0000b4000d0d7a12 */ /* 0x000fe200078e3cff */
[----:B--2---:R-:W2:Y:S02]  /*4380*/  MUFU.RCP R14, R11 ;  /* 0x0000000b000e7308 */ /* 0x004ea40000001000 */
[----:B--2---:R-:W-:-:S06]  /*4390*/  IADD3 R14, R14, 0xffffffe, RZ ;  /* 0x0ffffffe0e0e7810 */ /* 0x004fcc0007ffe0ff */
[----:B------:R-:W2:Y:S02]  /*43a0*/  F2I.FTZ.U32.TRUNC.NTZ R15, R14 ;  /* 0x0000000e000f7305 */ /* 0x000ea4000021f000 */
[----:B--2---:R-:W-:Y:S02]  /*43b0*/  IMAD.MOV R9, RZ, RZ, -R15 ;  /* 0x000000ffff097224 */ /* 0x004fe400078e0a0f */
        /* <DEDUP_REMOVED lines=48> */
.L_x_754:
[----:B------:R-:W-:-:S04]  /*46c0*/  LEA R13, -R119, RZ, 0x7 ;  /* 0x000000ff770d7211 */ /* 0x000fc800078e39ff */
[----:B------:R-:W-:Y:S02]  /*46d0*/  SHF.R.S32.HI R14, RZ, 0x1f, R13 ;  /* 0x0000001fff0e7819 */ /* 0x000fe4000001140d */
.L_x_755:
        /* <DEDUP_REMOVED lines=121> */
.L_x_757:
[----:B------:R-:W-:Y:S05]  /*4e70*/  BSYNC B0 ;  /* 0x0000000000007941 */ /* 0x000fea0003800000 */
.L_x_756:
[----:B------:R-:W0:Y:S01]  /*4e80*/  LDGDEPBAR ;  /* 0x00000000000079af */ /* 0x000e220000000000 */
[----:B------:R-:W-:-:S04]  /*4e90*/  IADD3 R134, P0, R13, R134, RZ ;  /* 0x000000860d867210 */ /* 0x000fc80007f1e0ff */
[----:B------:R-:W-:Y:S02]  /*4ea0*/  IADD3.X R133, R14, R133, RZ, P0, !PT ;  /* 0x000000850e857210 */ /* 0x000fe400007fe4ff */
.L_x_753:
[----:B--234-:R-:W-:Y:S02]  /*4eb0*/  IMAD.IADD R2, R0, 0x1, R135 ;  /* 0x0000000100027824 */ /* 0x01cfe400078e0287 */
[----:B------:R-:W-:-:S03]  /*4ec0*/  IMAD.SHL.U32 R164, R4, 0x2, RZ ;  /* 0x0000000204a47824 */ /* 0x000fc600078e00ff */
[C---:B------:R-:W-:Y:S01]  /*4ed0*/  IADD3 R0, R2.reuse, 0x1, RZ ;  /* 0x0000000102007810 */ /* 0x040fe20007ffe0ff */
[----:B------:R-:W-:Y:S01]  /*4ee0*/  IMAD R116, R3, 0x2, R164 ;  /* 0x0000000203747824 */ /* 0x000fe200078e02a4 */
[----:B------:R-:W-:Y:S01]  /*4ef0*/  IADD3 R9, R2, 0x8, RZ ;  /* 0x0000000802097810 */ /* 0x000fe20007ffe0ff */
[----:B------:R-:W-:Y:S01]  /*4f00*/  LDSM.16.MT88.4 R108, [R164+0x9000] ;  /* 0x00900000a46c783b */ /* 0x000fe20000004200 */
[CC--:B------:R-:W-:Y:S02]  /*4f10*/  ISETP.GE.AND P3, PT, R0.reuse, R137.reuse, PT ;  /* 0x000000890000720c */ /* 0x0c0fe40003f66270 */
[----:B------:R-:W-:Y:S02]  /*4f20*/  ISETP.GE.AND P2, PT, R0, R136, PT ;  /* 0x000000880000720c */ /* 0x000fe40003f46270 */
[----:B------:R-:W-:Y:S02]  /*4f30*/  IADD3 R0, R2, 0x9, RZ ;  /* 0x0000000902007810 */ /* 0x000fe40007ffe0ff */
[----:B------:R-:W-:-:S02]  /*4f40*/  ISETP.GE.AND P1, PT, R9, R137, PT ;  /* 0x000000890900720c */ /* 0x000fc40003f26270 */
[-C--:B------:R-:W-:Y:S02]  /*4f50*/  ISETP.GE.AND P0, PT, R9, R136.reuse, PT ;  /* 0x000000880900720c */ /* 0x080fe40003f06270 */
[----:B------:R-:W-:Y:S02]  /*4f60*/  IADD3 R9, R2, 0x10, RZ ;  /* 0x0000001002097810 */ /* 0x000fe40007ffe0ff */
        /* <DEDUP_REMOVED lines=22> */
[----:B------:R-:W-:Y:S02]  /*50d0*/  ISETP.GE.AND P0, PT, R11, R136, PT ;  /* 0x000000880b00720c */ /* 0x000fe40003f06270 */
[----:B------:R-:W-:Y:S02]  /*50e0*/  FSEL R11, R102, -INF , !P4 ;  /* 0xff800000660b7808 */ /* 0x000fe40006000000 */
[----:B------:R-:W-:Y:S02]  /*50f0*/  ISETP.GE.AND P4, PT, R9, R137, PT ;  /* 0x000000890900720c */ /* 0x000fe40003f86270 */
[C---:B------:R-:W-:Y:S02]  /*5100*/  IADD3 R16, R2.reuse, 0x21, RZ ;  /* 0x0000002102107810 */ /* 0x040fe40007ffe0ff */
[----:B------:R-:W-:Y:S02]  /*5110*/  IADD3 R14, R2, 0x28, RZ ;  /* 0x00000028020e7810 */ /* 0x000fe40007ffe0ff */
[----:B------:R-:W-:-:S02]  /*5120*/  FSEL R84, R84, -INF , !P3 ;  /* 0xff80000054547808 */ /* 0x000fc40005800000 */
[----:B------:R-:W-:Y:S02]  /*5130*/  ISETP.GE.AND P3, PT, R9, R136, PT ;  /* 0x000000880900720c */ /* 0x000fe40003f66270 */
[----:B------:R-:W-:Y:S02]  /*5140*/  FSEL R9, R86, -INF , !P2 ;  /* 0xff80000056097808 */ /* 0x000fe40005000000 */
[----:B------:R-:W-:Y:S02]  /*5150*/  FSEL R12, R85, -INF , !P1 ;  /* 0xff800000550c7808 */ /* 0x000fe40004800000 */
[----:B------:R-:W-:Y:S02]  /*5160*/  FSEL R87, R87, -INF , !P0 ;  /* 0xff80000057577808 */ /* 0x000fe40004000000 */
[----:B------:R-:W-:Y:S02]  /*5170*/  FSEL R38, R80, -INF , !P4 ;  /* 0xff80000050267808 */ /* 0x000fe40006000000 */
[----:B------:R-:W-:-:S02]  /*5180*/  ISETP.GE.AND P2, PT, R16, R137, PT ;  /* 0x000000891000720c */ /* 0x000fc40003f46270 */
[-C--:B------:R-:W-:Y:S02]  /*5190*/  ISETP.GE.AND P1, PT, R16, R136.reuse, PT ;  /* 0x000000881000720c */ /* 0x080fe40003f26270 */
[C---:B------:R-:W-:Y:S02]  /*51a0*/  ISETP.GE.AND P0, PT, R14.reuse, R137, PT ;  /* 0x000000890e00720c */ /* 0x040fe40003f06270 */
[----:B------:R-:W-:Y:S02]  /*51b0*/  ISETP.GE.AND P4, PT, R14, R136, PT ;  /* 0x000000880e00720c */ /* 0x000fe40003f86270 */
[C---:B------:R-:W-:Y:S02]  /*51c0*/  IADD3 R16, R2.reuse, 0x29, RZ ;  /* 0x0000002902107810 */ /* 0x040fe40007ffe0ff */
[----:B------:R-:W-:Y:S02]  /*51d0*/  IADD3 R14, R2, 0x30, RZ ;  /* 0x00000030020e7810 */ /* 0x000fe40007ffe0ff */
[----:B------:R-:W-:-:S02]  /*51e0*/  FSEL R37, R82, -INF , !P3 ;  /* 0xff80000052257808 */ /* 0x000fc40005800000 */
[----:B-1----:R-:W-:Y:S02]  /*51f0*/  FSEL R40, R81, -INF , !P2 ;  /* 0xff80000051287808 */ /* 0x002fe40005000000 */
[----:B------:R-:W-:Y:S02]  /*5200*/  FSEL R39, R83, -INF , !P1 ;  /* 0xff80000053277808 */ /* 0x000fe40004800000 */
[----:B------:R-:W-:Y:S02]  /*5210*/  FSEL R44, R76, -INF , !P0 ;  /* 0xff8000004c2c7808 */ /* 0x000fe40004000000 */
[CC--:B------:R-:W-:Y:S02]  /*5220*/  ISETP.GE.AND P3, PT, R16.reuse, R137.reuse, PT ;  /* 0x000000891000720c */ /* 0x0c0fe40003f66270 */
[----:B------:R-:W-:Y:S02]  /*5230*/  ISETP.GE.AND P2, PT, R16, R136, PT ;  /* 0x000000881000720c */ /* 0x000fe40003f46270 */
[----:B------:R-:W-:-:S02]  /*5240*/  ISETP.GE.AND P1, PT, R14, R137, PT ;  /* 0x000000890e00720c */ /* 0x000fc40003f26270 */
[----:B------:R-:W-:Y:S02]  /*5250*/  ISETP.GE.AND P0, PT, R14, R136, PT ;  /* 0x000000880e00720c */ /* 0x000fe40003f06270 */
[----:B------:R-:W-:Y:S02]  /*5260*/  IADD3 R14, R2, 0x31, RZ ;  /* 0x00000031020e7810 */ /* 0x000fe40007ffe0ff */
[----:B------:R-:W-:Y:S02]  /*5270*/  FSEL R33, R78, -INF , !P4 ;  /* 0xff8000004e217808 */ /* 0x000fe40006000000 */
[----:B------:R-:W-:Y:S02]  /*5280*/  ISETP.GE.AND P4, PT, R2, R137, PT ;  /* 0x000000890200720c */ /* 0x000fe40003f86270 */
[----:B------:R-:W-:Y:S02]  /*5290*/  FSEL R150, R77, -INF , !P3 ;  /* 0xff8000004d967808 */ /* 0x000fe40005800000 */
[----:B------:R-:W-:-:S02]  /*52a0*/  FSEL R35, R79, -INF , !P2 ;  /* 0xff8000004f237808 */ /* 0x000fc40005000000 */
[C---:B------:R-:W-:Y:S01]  /*52b0*/  ISETP.GE.AND P3, PT, R14.reuse, R137, PT ;  /* 0x000000890e00720c */ /* 0x040fe20003f66270 */
[----:B------:R-:W-:Y:S01]  /*52c0*/  LDSM.16.MT88.4 R76, [R164+0xd000] ;  /* 0x00d00000a44c783b */ /* 0x000fe20000004200 */
[----:B------:R-:W-:Y:S02]  /*52d0*/  ISETP.GE.AND P2, PT, R14, R136, PT ;  /* 0x000000880e00720c */ /* 0x000fe40003f46270 */
[----:B------:R-:W-:Y:S02]  /*52e0*/  FSEL R14, R5, -INF , !P4 ;  /* 0xff800000050e7808 */ /* 0x000fe40006000000 */
[----:B------:R-:W-:Y:S02]  /*52f0*/  IADD3 R16, R2, 0x38, RZ ;  /* 0x0000003802107810 */ /* 0x000fe40007ffe0ff */
[----:B------:R-:W-:Y:S02]  /*5300*/  FMNMX.FTZ R19, R14, R92, !PT ;  /* 0x0000005c0e137209 */ /* 0x000fe40007810000 */
[----:B------:R-:W-:-:S02]  /*5310*/  IADD3 R5, R2, 0x39, RZ ;  /* 0x0000003902057810 */ /* 0x000fc40007ffe0ff */
[----:B------:R-:W-:Y:S02]  /*5320*/  FMNMX.FTZ R19, R0, R19, !PT ;  /* 0x0000001300137209 */ /* 0x000fe40007810000 */
[----:B------:R-:W-:Y:S02]  /*5330*/  FSEL R148, R148, -INF , !P1 ;  /* 0xff80000094947808 */ /* 0x000fe40004800000 */
[----:B------:R-:W-:Y:S02]  /*5340*/  FMNMX.FTZ R19, R96, R19, !PT ;  /* 0x0000001360137209 */ /* 0x000fe40007810000 */
[----:B------:R-:W-:Y:S02]  /*5350*/  FSEL R151, R151, -INF , !P0 ;  /* 0xff80000097977808 */ /* 0x000fe40004000000 */
[C---:B------:R-:W-:Y:S02]  /*5360*/  ISETP.GE.AND P4, PT, R16.reuse, R137, PT ;  /* 0x000000891000720c */ /* 0x040fe40003f86270 */
[----:B------:R-:W-:-:S02]  /*5370*/  ISETP.GE.AND P1, PT, R16, R136, PT ;  /* 0x000000881000720c */ /* 0x000fc40003f26270 */
[----:B------:R-:W-:Y:S02]  /*5380*/  ISETP.GE.AND P0, PT, R5, R137, PT ;  /* 0x000000890500720c */ /* 0x000fe40003f06270 */
[----:B------:R-:W-:Y:S02]  /*5390*/  FMNMX.FTZ R19, R10, R19, !PT ;  /* 0x000000130a137209 */ /* 0x000fe40007810000 */
[----:B------:R-:W-:Y:S02]  /*53a0*/  IADD3 R16, R2, 0x41, RZ ;  /* 0x0000004102107810 */ /* 0x000fe40007ffe0ff */
[----:B------:R-:W-:Y:S02]  /*53b0*/  FMNMX.FTZ R19, R100, R19, !PT ;  /* 0x0000001364137209 */ /* 0x000fe40007810000 */
[----:B------:R-:W-:Y:S02]  /*53c0*/  FSEL R32, R69, -INF , !P0 ;  /* 0xff80000045207808 */ /* 0x000fe40004000000 */
[----:B------:R-:W-:-:S02]  /*53d0*/  ISETP.GE.AND P0, PT, R16, R136, PT ;  /* 0x000000881000720c */ /* 0x000fc40003f06270 */
[----:B------:R-:W-:Y:S02]  /*53e0*/  FMNMX.FTZ R19, R84, R19, !PT ;  /* 0x0000001354137209 */ /* 0x000fe40007810000 */
[----:B------:R-:W-:Y:S02]  /*53f0*/  FSEL R141, R141, -INF , !P0 ;  /* 0xff8000008d8d7808 */ /* 0x000fe40004000000 */
[----:B------:R-:W-:Y:S02]  /*5400*/  ISETP.GE.AND P0, PT, R2, R136, PT ;  /* 0x000000880200720c */ /* 0x000fe40003f06270 */
[----:B------:R-:W-:Y:S02]  /*5410*/  FMNMX.FTZ R19, R12, R19, !PT ;  /* 0x000000130c137209 */ /* 0x000fe40007810000 */
[----:B------:R-:W-:Y:S02]  /*5420*/  FSEL R93, R93, -INF , !P0 ;  /* 0xff8000005d5d7808 */ /* 0x000fe40004000000 */
        /* <DEDUP_REMOVED lines=8> */
[----:B------:R-:W-:Y:S02]  /*54b0*/  FSEL R34, R72, -INF , !P3 ;  /* 0xff80000048227808 */ /* 0x000fe40005800000 */
[----:B------:R-:W-:Y:S02]  /*54c0*/  FMNMX.FTZ R27, R148, R27, !PT ;  /* 0x0000001b941b7209 */ /* 0x000fe40007810000 */
[----:B------:R-:W-:Y:S02]  /*54d0*/  FMNMX.FTZ R28, R11, R28, !PT ;  /* 0x0000001c0b1c7209 */ /* 0x000fe40007810000 */
[----:B------:R-:W-:Y:S02]  /*54e0*/  IADD3 R18, R2, 0x40, RZ ;  /* 0x0000004002127810 */ /* 0x000fe40007ffe0ff */
[----:B------:R-:W-:-:S02]  /*54f0*/  FSEL R36, R68, -INF , !P4 ;  /* 0xff80000044247808 */ /* 0x000fc40006000000 */
[----:B------:R-:W-:Y:S02]  /*5500*/  FMNMX.FTZ R27, R34, R27, !PT ;  /* 0x0000001b221b7209 */ /* 0x000fe40007810000 */
[----:B------:R-:W-:Y:S02]  /*5510*/  ISETP.GE.AND P3, PT, R5, R136, PT ;  /* 0x000000880500720c */ /* 0x000fe40003f66270 */
[----:B------:R-:W-:Y:S02]  /*5520*/  FMNMX.FTZ R28, R9, R28, !PT ;  /* 0x0000001c091c7209 */ /* 0x000fe40007810000 */
[----:B------:R-:W-:Y:S02]  /*5530*/  FSEL R5, R73, -INF , !P2 ;  /* 0xff80000049057808 */ /* 0x000fe40005000000 */
[----:B------:R-:W-:Y:S02]  /*5540*/  ISETP.GE.AND P2, PT, R18, R137, PT ;  /* 0x000000891200720c */ /* 0x000fe40003f46270 */
[----:B------:R-:W-:-:S02]  /*5550*/  FMNMX.FTZ R27, R36, R27, !PT ;  /* 0x0000001b241b7209 */ /* 0x000fc40007810000 */
[----:B------:R-:W-:Y:S02]  /*5560*/  FMNMX.FTZ R28, R87, R28, !PT ;  /* 0x0000001c571c7209 */ /* 0x000fe40007810000 */
[----:B------:R-:W-:Y:S02]  /*5570*/  ISETP.GE.AND P4, PT, R18, R136, PT ;  /* 0x000000881200720c */ /* 0x000fe40003f86270 */
[----:B------:R-:W-:Y:S02]  /*5580*/  FSEL R145, R145, -INF , !P1 ;  /* 0xff80000091917808 */ /* 0x000fe40004800000 */
[----:B------:R-:W-:Y:S02]  /*5590*/  ISETP.GE.AND P1, PT, R16, R137, PT ;  /* 0x000000891000720c */ /* 0x000fe40003f26270 */
[----:B------:R-:W-:Y:S02]  /*55a0*/  IADD3 R18, R2, 0x48, RZ ;  /* 0x0000004802127810 */ /* 0x000fe40007ffe0ff */
[----:B------:R-:W-:-:S02]  /*55b0*/  FSEL R146, R146, -INF , !P2 ;  /* 0xff80000092927808 */ /* 0x000fc40005000000 */
[----:B------:R-:W-:Y:S02]  /*55c0*/  FMNMX.FTZ R27, R32, R27, !PT ;  /* 0x0000001b201b7209 */ /* 0x000fe40007810000 */
[----:B------:R-:W-:Y:S02]  /*55d0*/  FMNMX.FTZ R28, R37, R28, !PT ;  /* 0x0000001c251c7209 */ /* 0x000fe40007810000 */
[----:B------:R-:W-:Y:S02]  /*55e0*/  IADD3 R16, R2, 0x49, RZ ;  /* 0x0000004902107810 */ /* 0x000fe40007ffe0ff */
[----:B------:R-:W-:Y:S02]  /*55f0*/  FSEL R143, R143, -INF , !P3 ;  /* 0xff8000008f8f7808 */ /* 0x000fe40005800000 */
[----:B------:R-:W-:Y:S02]  /*5600*/  ISETP.GE.AND P3, PT, R18, R137, PT ;  /* 0x000000891200720c */ /* 0x000fe40003f66270 */
[----:B------:R-:W-:-:S02]  /*5610*/  FSEL R144, R144, -INF , !P1 ;  /* 0xff80000090907808 */ /* 0x000fc40004800000 */
[----:B------:R-:W-:Y:S02]  /*5620*/  FMNMX.FTZ R27, R146, R27, !PT ;  /* 0x0000001b921b7209 */ /* 0x000fe40007810000 */
[----:B------:R-:W-:Y:S02]  /*5630*/  FSEL R149, R149, -INF , !P4 ;  /* 0xff80000095957808 */ /* 0x000fe40006000000 */
[----:B------:R-:W-:Y:S02]  /*5640*/  FMNMX.FTZ R28, R39, R28, !PT ;  /* 0x0000001c271c7209 */ /* 0x000fe40007810000 */
[C---:B------:R-:W-:Y:S02]  /*5650*/  ISETP.GE.AND P4, PT, R16.reuse, R137, PT ;  /* 0x000000891000720c */ /* 0x040fe40003f86270 */
[----:B------:R-:W-:Y:S02]  /*5660*/  ISETP.GE.AND P1, PT, R16, R136, PT ;  /* 0x000000881000720c */ /* 0x000fe40003f26270 */
[----:B------:R-:W-:-:S02]  /*5670*/  IADD3 R16, R2, 0x50, RZ ;  /* 0x0000005002107810 */ /* 0x000fc40007ffe0ff */
[----:B------:R-:W-:Y:S02]  /*5680*/  FSEL R142, R142, -INF , !P3 ;  /* 0xff8000008e8e7808 */ /* 0x000fe40005800000 */
[----:B------:R-:W-:Y:S02]  /*5690*/  FMNMX.FTZ R27, R144, R27, !PT ;  /* 0x0000001b901b7209 */ /* 0x000fe40007810000 */
[----:B------:R-:W-:Y:S02]  /*56a0*/  FMNMX.FTZ R28, R33, R28, !PT ;  /* 0x0000001c211c7209 */ /* 0x000fe40007810000 */
[----:B------:R-:W-:Y:S02]  /*56b0*/  ISETP.GE.AND P2, PT, R18, R136, PT ;  /* 0x000000881200720c */ /* 0x000fe40003f46270 */
[----:B------:R-:W-:Y:S02]  /*56c0*/  ISETP.GE.AND P3, PT, R16, R137, PT ;  /* 0x000000891000720c */ /* 0x000fe40003f66270 */
[----:B------:R-:W-:-:S02]  /*56d0*/  IADD3 R26, R2, 0x51, RZ ;  /* 0x00000051021a7810 */ /* 0x000fc40007ffe0ff */
[----:B------:R-:W-:Y:S02]  /*56e0*/  FSEL R140, R140, -INF , !P4 ;  /* 0xff8000008c8c7808 */ /* 0x000fe40006000000 */
[----:B------:R-:W-:Y:S02]  /*56f0*/  FMNMX.FTZ R27, R142, R27, !PT ;  /* 0x0000001b8e1b7209 */ /* 0x000fe40007810000 */
[----:B------:R-:W-:Y:S02]  /*5700*/  FMNMX.FTZ R28, R35, R28, !PT ;  /* 0x0000001c231c7209 */ /* 0x000fe40007810000 */
[----:B------:R-:W-:Y:S02]  /*5710*/  FSEL R147, R147, -INF , !P2 ;  /* 0xff80000093937808 */ /* 0x000fe40005000000 */
[----:B------:R-:W-:Y:S02]  /*5720*/  IADD3 R25, R2, 0x58, RZ ;  /* 0x0000005802197810 */ /* 0x000fe40007ffe0ff */
[----:B------:R-:W-:-:S02]  /*5730*/  ISETP.GE.AND P2, PT, R26, R137, PT ;  /* 0x000000891a00720c */ /* 0x000fc40003f46270 */
[----:B------:R-:W-:Y:S02]  /*5740*/  FSEL R128, R128, -INF , !P3 ;  /* 0xff80000080807808 */ /* 0x000fe40005800000 */
[----:B------:R-:W-:Y:S02]  /*5750*/  FMNMX.FTZ R27, R140, R27, !PT ;  /* 0x0000001b8c1b7209 */ /* 0x000fe40007810000 */
[----:B------:R-:W-:Y:S02]  /*5760*/  FMNMX.FTZ R28, R151, R28, !PT ;  /* 0x0000001c971c7209 */ /* 0x000fe40007810000 */
[----:B------:R-:W-:Y:S02]  /*5770*/  IADD3 R24, R2, 0x59, RZ ;  /* 0x0000005902187810 */ /* 0x000fe40007ffe0ff */
[----:B------:R-:W-:Y:S02]  /*5780*/  ISETP.GE.AND P3, PT, R25, R137, PT ;  /* 0x000000891900720c */ /* 0x000fe40003f66270 */
[----:B------:R-:W-:-:S02]  /*5790*/  FSEL R126, R126, -INF , !P2 ;  /* 0xff8000007e7e7808 */ /* 0x000fc40005000000 */
[----:B------:R-:W-:Y:S02]  /*57a0*/  FMNMX.FTZ R27, R128, R27, !PT ;  /* 0x0000001b801b7209 */ /* 0x000fe40007810000 */
[----:B------:R-:W-:Y:S02]  /*57b0*/  FMNMX.FTZ R28, R5, R28, !PT ;  /* 0x0000001c051c7209 */ /* 0x000fe40007810000 */
[----:B------:R-:W-:Y:S02]  /*57c0*/  IADD3 R23, R2, 0x60, RZ ;  /* 0x0000006002177810 */ /* 0x000fe40007ffe0ff */
[----:B------:R-:W-:Y:S02]  /*57d0*/  ISETP.GE.AND P2, PT, R24, R137, PT ;  /* 0x000000891800720c */ /* 0x000fe40003f46270 */
[----:B------:R-:W-:Y:S02]  /*57e0*/  FSEL R122, R122, -INF , !P3 ;  /* 0xff8000007a7a7808 */ /* 0x000fe40005800000 */
[----:B------:R-:W-:-:S02]  /*57f0*/  FMNMX.FTZ R27, R126, R27, !PT ;  /* 0x0000001b7e1b7209 */ /* 0x000fc40007810000 */
[----:B------:R-:W-:Y:S02]  /*5800*/  FMNMX.FTZ R28, R145, R28, !PT ;  /* 0x0000001c911c7209 */ /* 0x000fe40007810000 */
[----:B------:R-:W-:Y:S02]  /*5810*/  IADD3 R22, R2, 0x61, RZ ;  /* 0x0000006102167810 */ /* 0x000fe40007ffe0ff */
[----:B------:R-:W-:Y:S02]  /*5820*/  ISETP.GE.AND P3, PT, R23, R137, PT ;  /* 0x000000891700720c */ /* 0x000fe40003f66270 */
[----:B------:R-:W-:Y:S02]  /*5830*/  FSEL R120, R120, -INF , !P2 ;  /* 0xff80000078787808 */ /* 0x000fe40005000000 */
[----:B------:R-:W-:Y:S02]  /*5840*/  FMNMX.FTZ R27, R122, R27, !PT ;  /* 0x0000001b7a1b7209 */ /* 0x000fe40007810000 */
[----:B------:R-:W-:-:S02]  /*5850*/  FMNMX.FTZ R28, R143, R28, !PT ;  /* 0x0000001c8f1c7209 */ /* 0x000fc40007810000 */
[----:B------:R-:W-:Y:S02]  /*5860*/  IADD3 R21, R2, 0x68, RZ ;  /* 0x0000006802157810 */ /* 0x000fe40007ffe0ff */
[----:B------:R-:W-:Y:S02]  /*5870*/  ISETP.GE.AND P2, PT, R22, R137, PT ;  /* 0x000000891600720c */ /* 0x000fe40003f46270 */
[----:B------:R-:W-:Y:S02]  /*5880*/  FSEL R60, R60, -INF , !P3 ;  /* 0xff8000003c3c7808 */ /* 0x000fe40005800000 */
[----:B------:R-:W-:Y:S02]  /*5890*/  FMNMX.FTZ R27, R120, R27, !PT ;  /* 0x0000001b781b7209 */ /* 0x000fe40007810000 */
[----:B------:R-:W-:Y:S02]  /*58a0*/  FMNMX.FTZ R28, R149, R28, !PT ;  /* 0x0000001c951c7209 */ /* 0x000fe40007810000 */
[----:B------:R-:W-:-:S02]  /*58b0*/  IADD3 R20, R2, 0x69, RZ ;  /* 0x0000006902147810 */ /* 0x000fc40007ffe0ff */
[----:B------:R-:W-:Y:S02]  /*58c0*/  ISETP.GE.AND P3, PT, R21, R137, PT ;  /* 0x000000891500720c */ /* 0x000fe40003f66270 */
[----:B------:R-:W-:Y:S02]  /*58d0*/  FSEL R58, R58, -INF , !P2 ;  /* 0xff8000003a3a7808 */ /* 0x000fe40005000000 */
[----:B------:R-:W-:Y:S02]  /*58e0*/  FMNMX.FTZ R27, R60, R27, !PT ;  /* 0x0000001b3c1b7209 */ /* 0x000fe40007810000 */
[----:B------:R-:W-:Y:S02]  /*58f0*/  FMNMX.FTZ R28, R141, R28, !PT ;  /* 0x0000001c8d1c7209 */ /* 0x000fe40007810000 */
[----:B------:R-:W-:Y:S02]  /*5900*/  IADD3 R19, R2, 0x70, RZ ;  /* 0x0000007002137810 */ /* 0x000fe40007ffe0ff */
[----:B------:R-:W-:-:S02]  /*5910*/  ISETP.GE.AND P2, PT, R20, R137, PT ;  /* 0x000000891400720c */ /* 0x000fc40003f46270 */
[----:B------:R-:W-:Y:S02]  /*5920*/  FSEL R56, R56, -INF , !P3 ;  /* 0xff80000038387808 */ /* 0x000fe40005800000 */
[----:B------:R-:W-:Y:S02]  /*5930*/  FMNMX.FTZ R27, R58, R27, !PT ;  /* 0x0000001b3a1b7209 */ /* 0x000fe40007810000 */
[----:B------:R-:W-:Y:S02]  /*5940*/  ISETP.GE.AND P0, PT, R16, R136, PT ;  /* 0x000000881000720c */ /* 0x000fe40003f06270 */
[----:B------:R-:W-:Y:S02]  /*5950*/  FSEL R139, R139, -INF , !P1 ;  /* 0xff8000008b8b7808 */ /* 0x000fe40004800000 */
[----:B------:R-:W-:Y:S02]  /*5960*/  FMNMX.FTZ R28, R147, R28, !PT ;  /* 0x0000001c931c7209 */ /* 0x000fe40007810000 */
[----:B------:R-:W-:-:S02]  /*5970*/  IADD3 R18, R2, 0x71, RZ ;  /* 0x0000007102127810 */ /* 0x000fc40007ffe0ff */
[----:B------:R-:W-:Y:S02]  /*5980*/  ISETP.GE.AND P3, PT, R19, R137, PT ;  /* 0x000000891300720c */ /* 0x000fe40003f66270 */
[----:B------:R-:W-:Y:S02]  /*5990*/  FSEL R54, R54, -INF , !P2 ;  /* 0xff80000036367808 */ /* 0x000fe40005000000 */
[----:B------:R-:W-:Y:S02]  /*59a0*/  FMNMX.FTZ R27, R56, R27, !PT ;  /* 0x0000001b381b7209 */ /* 0x000fe40007810000 */
[----:B------:R-:W-:Y:S02]  /*59b0*/  ISETP.GE.AND P1, PT, R26, R136, PT ;  /* 0x000000881a00720c */ /* 0x000fe40003f26270 */
[----:B------:R-:W-:Y:S02]  /*59c0*/  FSEL R129, R129, -INF , !P0 ;  /* 0xff80000081817808 */ /* 0x000fe40004000000 */
[----:B------:R-:W-:-:S02]  /*59d0*/  FMNMX.FTZ R28, R139, R28, !PT ;  /* 0x0000001c8b1c7209 */ /* 0x000fc40007810000 */
[----:B------:R-:W-:Y:S02]  /*59e0*/  IADD3 R16, R2, 0x78, RZ ;  /* 0x0000007802107810 */ /* 0x000fe40007ffe0ff */
[----:B------:R-:W-:Y:S02]  /*59f0*/  ISETP.GE.AND P2, PT, R18, R137, PT ;  /* 0x000000891200720c */ /* 0x000fe40003f46270 */
[----:B------:R-:W-:Y:S02]  /*5a00*/  FSEL R50, R50, -INF , !P3 ;  /* 0xff80000032327808 */ /* 0x000fe40005800000 */
[----:B------:R-:W-:Y:S02]  /*5a10*/  FMNMX.FTZ R27, R54, R27, !PT ;  /* 0x0000001b361b7209 */ /* 0x000fe40007810000 */
[----:B------:R-:W-:Y:S02]  /*5a20*/  ISETP.GE.AND P0, PT, R25, R136, PT ;  /* 0x000000881900720c */ /* 0x000fe40003f06270 */
[----:B------:R-:W-:-:S02]  /*5a30*/  FSEL R127, R8, -INF , !P1 ;  /* 0xff800000087f7808 */ /* 0x000fc40004800000 */
[----:B------:R-:W-:Y:S02]  /*5a40*/  FMNMX.FTZ R28, R129, R28, !PT ;  /* 0x0000001c811c7209 */ /* 0x000fe40007810000 */
[----:B------:R-:W-:Y:S02]  /*5a50*/  IADD3 R2, R2, 0x79, RZ ;  /* 0x0000007902027810 */ /* 0x000fe40007ffe0ff */
[----:B------:R-:W-:Y:S02]  /*5a60*/  ISETP.GE.AND P3, PT, R16, R137, PT ;  /* 0x000000891000720c */ /* 0x000fe40003f66270 */
[----:B------:R-:W-:Y:S02]  /*5a70*/  FSEL R48, R48, -INF , !P2 ;  /* 0xff80000030307808 */ /* 0x000fe40005000000 */
[----:B------:R-:W-:Y:S02]  /*5a80*/  FMNMX.FTZ R27, R50, R27, !PT ;  /* 0x0000001b321b7209 */ /* 0x000fe40007810000 */
[----:B------:R-:W-:-:S02]  /*5a90*/  ISETP.GE.AND P1, PT, R24, R136, PT ;  /* 0x000000881800720c */ /* 0x000fc40003f26270 */
[----:B------:R-:W-:Y:S02]  /*5aa0*/  FSEL R123, R123, -INF , !P0 ;  /* 0xff8000007b7b7808 */ /* 0x000fe40004000000 */
[----:B------:R-:W-:Y:S02]  /*5ab0*/  FMNMX.FTZ R28, R127, R28, !PT ;  /* 0x0000001c7f1c7209 */ /* 0x000fe40007810000 */
[----:B------:R-:W-:Y:S02]  /*5ac0*/  ISETP.GE.AND P2, PT, R2, R137, PT ;  /* 0x000000890200720c */ /* 0x000fe40003f46270 */
[----:B------:R-:W-:Y:S02]  /*5ad0*/  FSEL R46, R46, -INF , !P3 ;  /* 0xff8000002e2e7808 */ /* 0x000fe40005800000 */
[----:B------:R-:W-:Y:S02]  /*5ae0*/  FMNMX.FTZ R27, R48, R27, !PT ;  /* 0x0000001b301b7209 */ /* 0x000fe40007810000 */
[----:B------:R-:W-:-:S02]  /*5af0*/  ISETP.GE.AND P0, PT, R23, R136, PT ;  /* 0x000000881700720c */ /* 0x000fc40003f06270 */
[----:B------:R-:W-:Y:S02]  /*5b00*/  FSEL R63, R63, -INF , !P1 ;  /* 0xff8000003f3f7808 */ /* 0x000fe40004800000 */
[----:B------:R-:W-:Y:S02]  /*5b10*/  FMNMX.FTZ R28, R123, R28, !PT ;  /* 0x0000001c7b1c7209 */ /* 0x000fe40007810000 */
[----:B------:R-:W-:Y:S02]  /*5b20*/  FSEL R30, R30, -INF , !P2 ;  /* 0xff8000001e1e7808 */ /* 0x000fe40005000000 */
[----:B------:R-:W-:Y:S02]  /*5b30*/  FMNMX.FTZ R27, R46, R27, !PT ;  /* 0x0000001b2e1b7209 */ /* 0x000fe40007810000 */
[----:B------:R-:W-:Y:S02]  /*5b40*/  ISETP.GE.AND P1, PT, R22, R136, PT ;  /* 0x000000881600720c */ /* 0x000fe40003f26270 */
[----:B------:R-:W-:-:S02]  /*5b50*/  FSEL R59, R59, -INF , !P0 ;  /* 0xff8000003b3b7808 */ /* 0x000fc40004000000 */
[----:B------:R-:W-:Y:S02]  /*5b60*/  FMNMX.FTZ R28, R63, R28, !PT ;  /* 0x0000001c3f1c7209 */ /* 0x000fe40007810000 */
[----:B------:R-:W-:Y:S02]  /*5b70*/  FMNMX.FTZ R26, R30, R27, !PT ;  /* 0x0000001b1e1a7209 */ /* 0x000fe40007810000 */
[----:B------:R-:W-:Y:S02]  /*5b80*/  ISETP.GE.AND P0, PT, R21, R136, PT ;  /* 0x000000881500720c */ /* 0x000fe40003f06270 */
[----:B------:R-:W-:Y:S01]  /*5b90*/  FSEL R57, R57, -INF , !P1 ;  /* 0xff80000039397808 */ /* 0x000fe20004800000 */
[----:B------:R-:W1:Y:S01]  /*5ba0*/  SHFL.BFLY PT, R25, R26, 0x2, 0x1f ;  /* 0x0c401f001a197f89 */ /* 0x000e6200000e0000 */
        /* <DEDUP_REMOVED lines=26> */
[----:B------:R-:W-:Y:S03]  /*5d50*/  LDSM.16.MT88.4 R20, [R116+0x9400] ;  /* 0x009400007414783b */ /* 0x000fe60000004200 */
[----:B------:R-:W-:Y:S01]  /*5d60*/  FSEL R29, R29, RZ, P0 ;  /* 0x000000ff1d1d7208 */ /* 0x000fe20000000000 */
[----:B------:R-:W1:Y:S04]  /*5d70*/  SHFL.BFLY PT, R19, R8, 0x1, 0x1f ;  /* 0x0c201f0008137f89 */ /* 0x000e6800000e0000 */
[----:B------:R-:W-:-:S02]  /*5d80*/  FFMA.FTZ R67, R0, c[0x0][0x23c], -R29 ;  /* 0x00008f0000437a23 */ /* 0x000fc4000001081d */
[--C-:B------:R-:W-:Y:S02]  /*5d90*/  FFMA.FTZ R121, R14, c[0x0][0x23c], -R29.reuse ;  /* 0x00008f000e797a23 */ /* 0x100fe4000001081d */
[--C-:B------:R-:W-:Y:S02]  /*5da0*/  FFMA.FTZ R66, R92, c[0x0][0x23c], -R29.reuse ;  /* 0x00008f005c427a23 */ /* 0x100fe4000001081d */
[--C-:B------:R-:W-:Y:S01]  /*5db0*/  FFMA.FTZ R62, R96, c[0x0][0x23c], -R29.reuse ;  /* 0x00008f00603e7a23 */ /* 0x100fe2000001081d */
[----:B------:R-:W-:Y:S01]  /*5dc0*/  MUFU.EX2 R67, R67 ;  /* 0x0000004300437308 */ /* 0x000fe20000000800 */
[--C-:B------:R-:W-:Y:S02]  /*5dd0*/  FFMA.FTZ R24, R12, c[0x0][0x23c], -R29.reuse ;  /* 0x00008f000c187a23 */ /* 0x100fe4000001081d */
[--C-:B------:R-:W-:Y:S02]  /*5de0*/  FFMA.FTZ R61, R10, c[0x0][0x23c], -R29.reuse ;  /* 0x00008f000a3d7a23 */ /* 0x100fe4000001081d */
[----:B------:R-:W-:-:S02]  /*5df0*/  FFMA.FTZ R28, R100, c[0x0][0x23c], -R29 ;  /* 0x00008f00641c7a23 */ /* 0x000fc4000001081d */
[--C-:B------:R-:W-:Y:S01]  /*5e00*/  FFMA.FTZ R27, R84, c[0x0][0x23c], -R29.reuse ;  /* 0x00008f00541b7a23 */ /* 0x100fe2000001081d */
[----:B------:R-:W-:Y:S01]  /*5e10*/  MUFU.EX2 R121, R121 ;  /* 0x0000007900797308 */ /* 0x000fe20000000800 */
[----:B------:R-:W-:Y:S01]  /*5e20*/  LDSM.16.MT88.4 R100, [R116+0x9000] ;  /* 0x009000007464783b */ /* 0x000fe20000004200 */
[--C-:B------:R-:W-:Y:S02]  /*5e30*/  FFMA.FTZ R41, R44, c[0x0][0x23c], -R29.reuse ;  /* 0x00008f002c297a23 */ /* 0x100fe4000001081d */
[--C-:B------:R-:W-:Y:S01]  /*5e40*/  FFMA.FTZ R43, R38, c[0x0][0x23c], -R29.reuse ;  /* 0x00008f00262b7a23 */ /* 0x100fe2000001081d */
[----:B-1----:R-:W-:Y:S01]  /*5e50*/  FMNMX.FTZ R0, R8, R19, !PT ;  /* 0x0000001308007209 */ /* 0x002fe20007810000 */
[----:B------:R-:W-:Y:S02]  /*5e60*/  FFMA.FTZ R42, R40, c[0x0][0x23c], -R29 ;  /* 0x00008f00282a7a23 */ /* 0x000fe4000001081d */
[----:B------:R-:W1:Y:S01]  /*5e70*/  MUFU.EX2 R66, R66 ;  /* 0x0000004200427308 */ /* 0x000e620000000800 */
[C---:B------:R-:W-:Y:S01]  /*5e80*/  FSETP.NEU.FTZ.AND P0, PT, R0.reuse, -INF , PT ;  /* 0xff8000000000780b */ /* 0x040fe20003f1d000 */
[----:B------:R-:W-:-:S02]  /*5e90*/  FMUL.FTZ R26, R0, c[0x0][0x23c] ;  /* 0x00008f00001a7a20 */ /* 0x000fc40000410000 */
[--C-:B------:R-:W-:Y:S02]  /*5ea0*/  FFMA.FTZ R38, R150, c[0x0][0x23c], -R29.reuse ;  /* 0x00008f0096267a23 */ /* 0x100fe4000001081d */
[--C-:B------:R-:W-:Y:S01]  /*5eb0*/  FFMA.FTZ R4, R32, c[0x0][0x23c], -R29.reuse ;  /* 0x00008f0020047a23 */ /* 0x100fe2000001081d */
[----:B------:R-:W-:Y:S01]  /*5ec0*/  FSEL R26, R26, RZ, P0 ;  /* 0x000000ff1a1a7208 */ /* 0x000fe20000000000 */
[----:B------:R-:W2:Y:S01]  /*5ed0*/  MUFU.EX2 R62, R62 ;  /* 0x0000003e003e7308 */ /* 0x000ea20000000800 */
[--C-:B------:R-:W-:Y:S01]  /*5ee0*/  FFMA.FTZ R34, R34, c[0x0][0x23c], -R29.reuse ;  /* 0x00008f0022227a23 */ /* 0x100fe2000001081d */
[----:B------:R-:W-:Y:S01]  /*5ef0*/  LEA R188, P0, R134, c[0x0][0x168], 0x1 ;  /* 0x00005a0086bc7a11 */ /* 0x000fe200078008ff */
[----:B------:R-:W-:Y:S02]  /*5f00*/  FFMA.FTZ R146, R146, c[0x0][0x23c], -R29 ;  /* 0x00008f0092927a23 */ /* 0x000fe4000001081d */
[--C-:B------:R-:W-:Y:S01]  /*5f10*/  FFMA.FTZ R138, R93, c[0x0][0x23c], -R26.reuse ;  /* 0x00008f005d8a7a23 */ /* 0x100fe2000001081a */
[----:B------:R-:W-:Y:S01]  /*5f20*/  LEA.HI.X R187, R134, c[0x0][0x16c], R133, 0x1, P0 ;  /* 0x00005b0086bb7a11 */ /* 0x000fe200000f0c85 */
[--C-:B------:R-:W-:Y:S01]  /*5f30*/  FFMA.FTZ R131, R15, c[0x0][0x23c], -R26.reuse ;  /* 0x00008f000f837a23 */ /* 0x100fe2000001081a */
[----:B-1----:R-:W-:Y:S01]  /*5f40*/  F2FP.PACK_AB R68, R66, R121 ;  /* 0x000000794244723e */ /* 0x002fe200000000ff */
[--C-:B------:R-:W-:Y:S01]  /*5f50*/  FFMA.FTZ R130, R97, c[0x0][0x23c], -R26.reuse ;  /* 0x00008f0061827a23 */ /* 0x100fe2000001081a */
[----:B------:R-:W-:Y:S01]  /*5f60*/  MUFU.EX2 R61, R61 ;  /* 0x0000003d003d7308 */ /* 0x000fe20000000800 */
[--C-:B------:R-:W-:Y:S01]  /*5f70*/  FFMA.FTZ R65, R17, c[0x0][0x23c], -R26.reuse ;  /* 0x00008f0011417a23 */ /* 0x100fe2000001081a */
[----:B------:R-:W-:Y:S01]  /*5f80*/  LDSM.16.MT88.4 R92, [R164+0xb000] ;  /* 0x00b00000a45c783b */ /* 0x000fe20000004200 */
[----:B------:R-:W-:-:S02]  /*5f90*/  FFMA.FTZ R64, R13, c[0x0][0x23c], -R26 ;  /* 0x00008f000d407a23 */ /* 0x000fc4000001081a */
[--C-:B------:R-:W-:Y:S01]  /*5fa0*/  FFMA.FTZ R53, R11, c[0x0][0x23c], -R26.reuse ;  /* 0x00008f000b357a23 */ /* 0x100fe2000001081a */
[----:B------:R-:W-:Y:S01]  /*5fb0*/  LDSM.16.MT88.4 R12, [R164+0x9400] ;  /* 0x00940000a40c783b */ /* 0x000fe20000004200 */
[----:B--2---:R-:W-:Y:S01]  /*5fc0*/  F2FP.PACK_AB R70, R62, R67 ;  /* 0x000000433e46723e */ /* 0x004fe200000000ff */
[----:B------:R-:W-:Y:S01]  /*5fd0*/  MUFU.EX2 R138, R138 ;  /* 0x0000008a008a7308 */ /* 0x000fe20000000800 */
[--C-:B------:R-:W-:Y:S01]  /*5fe0*/  FFMA.FTZ R52, R9, c[0x0][0x23c], -R26.reuse ;  /* 0x00008f0009347a23 */ /* 0x100fe2000001081a */
[----:B------:R-:W-:Y:S01]  /*5ff0*/  LDSM.16.MT88.4 R16, [R164+0xb400] ;  /* 0x00b40000a410783b */ /* 0x000fe20000004200 */
[--C-:B------:R-:W-:Y:S02]  /*6000*/  FFMA.FTZ R25, R87, c[0x0][0x23c], -R26.reuse ;  /* 0x00008f0057197a23 */ /* 0x100fe4000001081a */
[--C-:B------:R-:W-:Y:S01]  /*6010*/  FFMA.FTZ R44, R37, c[0x0][0x23c], -R26.reuse ;  /* 0x00008f00252c7a23 */ /* 0x100fe2000001081a */
[----:B------:R-:W1:Y:S01]  /*6020*/  LDSM.16.MT88.4 R84, [R116+0xb000] ;  /* 0x00b000007454783b */ /* 0x000e620000004200 */
[--C-:B------:R-:W-:Y:S01]  /*6030*/  FFMA.FTZ R39, R39, c[0x0][0x23c], -R26.reuse ;  /* 0x00008f0027277a23 */ /* 0x100fe2000001081a */
[----:B------:R-:W2:Y:S01]  /*6040*/  MUFU.EX2 R131, R131 ;  /* 0x0000008300837308 */ /* 0x000ea20000000800 */
[----:B------:R-:W-:-:S02]  /*6050*/  FFMA.FTZ R40, R33, c[0x0][0x23c], -R26 ;  /* 0x00008f0021287a23 */ /* 0x000fc4000001081a */
[--C-:B------:R-:W-:Y:S02]  /*6060*/  FFMA.FTZ R37, R35, c[0x0][0x23c], -R26.reuse ;  /* 0x00008f0023257a23 */ /* 0x100fe4000001081a */
[--C-:B------:R-:W-:Y:S02]  /*6070*/  FFMA.FTZ R33, R36, c[0x0][0x23c], -R29.reuse ;  /* 0x00008f0024217a23 */ /* 0x100fe4000001081d */
[----:B------:R-:W-:Y:S01]  /*6080*/  FFMA.FTZ R35, R148, c[0x0][0x23c], -R29 ;  /* 0x00008f0094237a23 */ /* 0x000fe2000001081d */
[----:B------:R-:W-:Y:S01]  /*6090*/  MUFU.EX2 R130, R130 ;  /* 0x0000008200827308 */ /* 0x000fe20000000800 */
[--C-:B------:R-:W-:Y:S02]  /*60a0*/  FFMA.FTZ R36, R151, c[0x0][0x23c], -R26.reuse ;  /* 0x00008f0097247a23 */ /* 0x100fe4000001081a */
[--C-:B------:R-:W-:Y:S02]  /*60b0*/  FFMA.FTZ R5, R5, c[0x0][0x23c], -R26.reuse ;  /* 0x00008f0005057a23 */ /* 0x100fe4000001081a */
[----:B------:R-:W-:-:S02]  /*60c0*/  FFMA.FTZ R32, R145, c[0x0][0x23c], -R26 ;  /* 0x00008f0091207a23 */ /* 0x000fc4000001081a */
[--C-:B------:R-:W-:Y:S01]  /*60d0*/  FFMA.FTZ R3, R143, c[0x0][0x23c], -R26.reuse ;  /* 0x00008f008f037a23 */ /* 0x100fe2000001081a */
[----:B------:R-:W3:Y:S01]  /*60e0*/  MUFU.EX2 R65, R65 ;  /* 0x0000004100417308 */ /* 0x000ee20000000800 */
[----:B--2---:R-:W-:Y:S01]  /*60f0*/  F2FP.PACK_AB R69, R131, R138 ;  /* 0x0000008a8345723e */ /* 0x004fe200000000ff */
[--C-:B------:R-:W-:Y:S02]  /*6100*/  FFMA.FTZ R143, R142, c[0x0][0x23c], -R29.reuse ;  /* 0x00008f008e8f7a23 */ /* 0x100fe4000001081d */
[--C-:B------:R-:W-:Y:S02]  /*6110*/  FFMA.FTZ R145, R144, c[0x0][0x23c], -R29.reuse ;  /* 0x00008f0090917a23 */ /* 0x100fe4000001081d */
[----:B------:R-:W-:Y:S02]  /*6120*/  FFMA.FTZ R142, R140, c[0x0][0x23c], -R29 ;  /* 0x00008f008c8e7a23 */ /* 0x000fe4000001081d */
[----:B------:R-:W2:Y:S01]  /*6130*/  MUFU.EX2 R28, R28 ;  /* 0x0000001c001c7308 */ /* 0x000ea20000000800 */
[----:B------:R-:W-:-:S02]  /*6140*/  FFMA.FTZ R144, R149, c[0x0][0x23c], -R26 ;  /* 0x00008f0095907a23 */ /* 0x000fc4000001081a */
[--C-:B------:R-:W-:Y:S02]  /*6150*/  FFMA.FTZ R141, R141, c[0x0][0x23c], -R26.reuse ;  /* 0x00008f008d8d7a23 */ /* 0x100fe4000001081a */
[--C-:B------:R-:W-:Y:S02]  /*6160*/  FFMA.FTZ R140, R147, c[0x0][0x23c], -R26.reuse ;  /* 0x00008f00938c7a23 */ /* 0x100fe4000001081a */
[----:B------:R-:W-:Y:S01]  /*6170*/  FFMA.FTZ R139, R139, c[0x0][0x23c], -R26 ;  /* 0x00008f008b8b7a23 */ /* 0x000fe2000001081a */
[----:B---3--:R-:W-:Y:S01]  /*6180*/  F2FP.PACK_AB R71, R65, R130 ;  /* 0x000000824147723e */ /* 0x008fe200000000ff */
[----:B------:R-:W-:Y:S01]  /*6190*/  MUFU.EX2 R27, R27 ;  /* 0x0000001b001b7308 */ /* 0x000fe20000000800 */
[--C-:B------:R-:W-:Y:S02]  /*61a0*/  FFMA.FTZ R147, R120, c[0x0][0x23c], -R29.reuse ;  /* 0x00008f0078937a23 */ /* 0x100fe4000001081d */
[--C-:B------:R-:W-:Y:S02]  /*61b0*/  FFMA.FTZ R128, R128, c[0x0][0x23c], -R29.reuse ;  /* 0x00008f0080807a23 */ /* 0x100fe4000001081d */
[--C-:B------:R-:W-:Y:S01]  /*61c0*/  FFMA.FTZ R149, R126, c[0x0][0x23c], -R29.reuse ;  /* 0x00008f007e957a23 */ /* 0x100fe2000001081d */
[----:B------:R-:W-:Y:S01]  /*61d0*/  HMMA.16816.F32 R112, R68, R108, RZ ;  /* 0x0000006c4470723c */ /* 0x000fe200000018ff */
[----:B--2---:R-:W-:Y:S01]  /*61e0*/  F2FP.PACK_AB R8, R28, R61 ;  /* 0x0000003d1c08723e */ /* 0x004fe200000000ff */
[----:B------:R-:W2:Y:S01]  /*61f0*/  MUFU.EX2 R24, R24 ;  /* 0x0000001800187308 */ /* 0x000ea20000000800 */
[----:B------:R-:W-:-:S02]  /*6200*/  FFMA.FTZ R122, R122, c[0x0][0x23c], -R29 ;  /* 0x00008f007a7a7a23 */ /* 0x000fc4000001081d */
[--C-:B------:R-:W-:Y:S02]  /*6210*/  FFMA.FTZ R129, R129, c[0x0][0x23c], -R26.reuse ;  /* 0x00008f0081817a23 */ /* 0x100fe4000001081a */
[--C-:B------:R-:W-:Y:S01]  /*6220*/  FFMA.FTZ R120, R123, c[0x0][0x23c], -R26.reuse ;  /* 0x00008f007b787a23 */ /* 0x100fe2000001081a */
[C---:B------:R-:W-:Y:S01]  /*6230*/  HMMA.16816.F32 R108, R68.reuse, R110, RZ ;  /* 0x0000006e446c723c */ /* 0x040fe200000018ff */
[--C-:B------:R-:W-:Y:S01]  /*6240*/  FFMA.FTZ R63, R63, c[0x0][0x23c], -R26.reuse ;  /* 0x00008f003f3f7a23 */ /* 0x100fe2000001081a */
[----:B------:R-:W-:Y:S01]  /*6250*/  MUFU.EX2 R64, R64 ;  /* 0x0000004000407308 */ /* 0x000fe20000000800 */
[----:B------:R-:W-:Y:S02]  /*6260*/  FFMA.FTZ R127, R127, c[0x0][0x23c], -R26 ;  /* 0x00008f007f7f7a23 */ /* 0x000fe4000001081a */
[----:B------:R-:W-:Y:S02]  /*6270*/  FADD.FTZ R131, R138, R131 ;  /* 0x000000838a837221 */ /* 0x000fe40000010000 */
[----:B------:R-:W-:Y:S01]  /*6280*/  FFMA.FTZ R60, R60, c[0x0][0x23c], -R29 ;  /* 0x00008f003c3c7a23 */ /* 0x000fe2000001081d */
[----:B-1----:R-:W-:Y:S01]  /*6290*/  HMMA.16816.F32 R88, R68, R84, RZ ;  /* 0x000000544458723c */ /* 0x002fe200000018ff */
[----:B------:R-:W-:Y:S01]  /*62a0*/  FADD.FTZ R130, R130, R131 ;  /* 0x0000008382827221 */ /* 0x000fe20000010000 */
[----:B------:R-:W1:Y:S01]  /*62b0*/  MUFU.EX2 R53, R53 ;  /* 0x0000003500357308 */ /* 0x000e620000000800 */
[----:B--2---:R-:W-:Y:S01]  /*62c0*/  F2FP.PACK_AB R10, R24, R27 ;  /* 0x0000001b180a723e */ /* 0x004fe200000000ff */
[----:B------:R-:W-:-:S02]  /*62d0*/  FFMA.FTZ R56, R56, c[0x0][0x23c], -R29 ;  /* 0x00008f0038387a23 */ /* 0x000fc4000001081d */
[----:B------:R-:W-:Y:S02]  /*62e0*/  FADD.FTZ R65, R65, R130 ;  /* 0x0000008241417221 */ /* 0x000fe40000010000 */
[C---:B------:R-:W-:Y:S01]  /*62f0*/  HMMA.16816.F32 R84, R68.reuse, R86, RZ ;  /* 0x000000564454723c */ /* 0x040fe200000018ff */
[--C-:B------:R-:W-:Y:S01]  /*6300*/  FFMA.FTZ R59, R59, c[0x0][0x23c], -R26.reuse ;  /* 0x00008f003b3b7a23 */ /* 0x100fe2000001081a */
[----:B------:R-:W-:Y:S01]  /*6310*/  MUFU.EX2 R52, R52 ;  /* 0x0000003400347308 */ /* 0x000fe20000000800 */
[--C-:B------:R-:W-:Y:S02]  /*6320*/  FFMA.FTZ R55, R55, c[0x0][0x23c], -R26.reuse ;  /* 0x00008f0037377a23 */ /* 0x100fe4000001081a */
[--C-:B------:R-:W-:Y:S02]  /*6330*/  FFMA.FTZ R51, R51, c[0x0][0x23c], -R26.reuse ;  /* 0x00008f0033337a23 */ /* 0x100fe4000001081a */
[----:B------:R-:W-:Y:S01]  /*6340*/  FFMA.FTZ R190, R30, c[0x0][0x23c], -R29 ;  /* 0x00008f001ebe7a23 */ /* 0x000fe2000001081d */
[----:B------:R-:W-:Y:S01]  /*6350*/  HMMA.16816.F32 R96, R68, R92, RZ ;  /* 0x0000005c4460723c */ /* 0x000fe200000018ff */
[----:B------:R-:W-:Y:S01]  /*6360*/  FFMA.FTZ R49, R49, c[0x0][0x23c], -R26 ;  /* 0x00008f0031317a23 */ /* 0x000fe2000001081a */
[----:B------:R-:W2:Y:S01]  /*6370*/  MUFU.EX2 R25, R25 ;  /* 0x0000001900197308 */ /* 0x000ea20000000800 */
[----:B-1----:R-:W-:Y:S01]  /*6380*/  F2FP.PACK_AB R9, R53, R64 ;  /* 0x000000403509723e */ /* 0x002fe200000000ff */
[----:B------:R-:W-:-:S02]  /*6390*/  FADD.FTZ R64, R64, R65 ;  /* 0x0000004140407221 */ /* 0x000fc40000010000 */
[--C-:B------:R-:W-:Y:S02]  /*63a0*/  FFMA.FTZ R65, R58, c[0x0][0x23c], -R29.reuse ;  /* 0x00008f003a417a23 */ /* 0x100fe4000001081d */
[----:B------:R-:W-:Y:S01]  /*63b0*/  HMMA.16816.F32 R92, R68, R94, RZ ;  /* 0x0000005e445c723c */ /* 0x000fe200000018ff */
[----:B------:R-:W-:Y:S01]  /*63c0*/  FFMA.FTZ R58, R50, c[0x0][0x23c], -R29 ;  /* 0x00008f00323a7a23 */ /* 0x000fe2000001081d */
[----:B------:R-:W-:Y:S01]  /*63d0*/  MUFU.EX2 R43, R43 ;  /* 0x0000002b002b7308 */ /* 0x000fe20000000800 */
[----:B------:R-:W-:-:S05]  /*63e0*/  FFMA.FTZ R47, R47, c[0x0][0x23c], -R26 ;  /* 0x00008f002f2f7a23 */ /* 0x000fca000001081a */
[C---:B------:R-:W-:Y:S01]  /*63f0*/  HMMA.16816.F32 R80, R68.reuse, R76, RZ ;  /* 0x0000004c4450723c */ /* 0x040fe200000018ff */
[----:B--2---:R-:W-:Y:S01]  /*6400*/  F2FP.PACK_AB R11, R25, R52 ;  /* 0x00000034190b723e */ /* 0x004fe200000000ff */
[----:B------:R-:W1:Y:S06]  /*6410*/  MUFU.EX2 R42, R42 ;  /* 0x0000002a002a7308 */ /* 0x000e6c0000000800 */
[----:B------:R-:W-:Y:S02]  /*6420*/  HMMA.16816.F32 R76, R68, R78, RZ ;  /* 0x0000004e444c723c */ /* 0x000fe400000018ff */
[----:B------:R-:W-:Y:S06]  /*6430*/  MUFU.EX2 R41, R41 ;  /* 0x0000002900297308 */ /* 0x000fec0000000800 */
[C---:B------:R-:W-:Y:S02]  /*6440*/  HMMA.16816.F32 R112, R8.reuse, R12, R112 ;  /* 0x0000000c0870723c */ /* 0x040fe40000001870 */
[----:B------:R-:W2:Y:S06]  /*6450*/  MUFU.EX2 R38, R38 ;  /* 0x0000002600267308 */ /* 0x000eac0000000800 */
        /* <DEDUP_REMOVED lines=8> */
[C---:B------:R-:W-:Y:S02]  /*64e0*/  HMMA.16816.F32 R104, R68.reuse, R100, RZ ;  /* 0x000000644468723c */ /* 0x040fe400000018ff */
[----:B------:R-:W1:Y:S06]  /*64f0*/  MUFU.EX2 R37, R37 ;  /* 0x0000002500257308 */ /* 0x000e6c0000000800 */
[----:B------:R-:W-:Y:S02]  /*6500*/  HMMA.16816.F32 R100, R68, R102, RZ ;  /* 0x000000664464723c */ /* 0x000fe400000018ff */
[----:B------:R-:W-:Y:S06]  /*6510*/  MUFU.EX2 R35, R35 ;  /* 0x0000002300237308 */ /* 0x000fec0000000800 */
[C---:B---3--:R-:W-:Y:S02]  /*6520*/  HMMA.16816.F32 R88, R8.reuse, R12, R88 ;  /* 0x0000000c0858723c */ /* 0x048fe40000001858 */
[----:B------:R-:W3:Y:S06]  /*6530*/  MUFU.EX2 R34, R34 ;  /* 0x0000002200227308 */ /* 0x000eec0000000800 */
[----:B------:R-:W-:Y:S01]  /*6540*/  HMMA.16816.F32 R84, R8, R14, R84 ;  /* 0x0000000e0854723c */ /* 0x000fe20000001854 */
[----:B------:R-:W1:Y:S01]  /*6550*/  LDSM.16.MT88.4 R12, [R164+0xd400] ;  /* 0x00d40000a40c783b */ /* 0x000e620000004200 */
[----:B------:R-:W-:Y:S06]  /*6560*/  MUFU.EX2 R33, R33 ;  /* 0x0000002100217308 */ /* 0x000fec0000000800 */
[C---:B-----5:R-:W-:Y:S02]  /*6570*/  HMMA.16816.F32 R72, R68.reuse, R16, RZ ;  /* 0x000000104448723c */ /* 0x060fe400000018ff */
[----:B------:R-:W5:Y:S06]  /*6580*/  MUFU.EX2 R4, R4 ;  /* 0x0000000400047308 */ /* 0x000f6c0000000800 */
[----:B------:R-:W-:Y:S01]  /*6590*/  HMMA.16816.F32 R68, R68, R18, RZ ;  /* 0x000000124444723c */ /* 0x000fe200000018ff */
[----:B------:R-:W-:Y:S01]  /*65a0*/  LDSM.16.MT88.4 R16, [R116+0xa400] ;  /* 0x00a400007410783b */ /* 0x000fe20000004200 */
[----:B------:R-:W-:Y:S06]  /*65b0*/  MUFU.EX2 R36, R36 ;  /* 0x0000002400247308 */ /* 0x000fec0000000800 */
[C---:B------:R-:W-:Y:S02]  /*65c0*/  HMMA.16816.F32 R104, R8.reuse, R20, R104 ;  /* 0x000000140868723c */ /* 0x040fe40000001868 */
[----:B------:R-:W2:Y:S06]  /*65d0*/  MUFU.EX2 R5, R5 ;  /* 0x0000000500057308 */ /* 0x000eac0000000800 */
[C---:B------:R-:W-:Y:S01]  /*65e0*/  HMMA.16816.F32 R100, R8.reuse, R22, R100 ;  /* 0x000000160864723c */ /* 0x040fe20000001864 */
[----:B------:R-:W-:Y:S01]  /*65f0*/  LDSM.16.MT88.4 R20, [R164+0xa400] ;  /* 0x00a40000a414783b */ /* 0x000fe20000004200 */
[----:B------:R-:W-:Y:S06]  /*6600*/  MUFU.EX2 R32, R32 ;  /* 0x0000002000207308 */ /* 0x000fec0000000800 */
[C---:B-1----:R-:W-:Y:S02]  /*6610*/  HMMA.16816.F32 R80, R8.reuse, R12, R80 ;  /* 0x0000000c0850723c */ /* 0x042fe40000001850 */
[----:B------:R-:W1:Y:S06]  /*6620*/  MUFU.EX2 R3, R3 ;  /* 0x0000000300037308 */ /* 0x000e6c0000000800 */
[C---:B------:R-:W-:Y:S01]  /*6630*/  HMMA.16816.F32 R76, R8.reuse, R14, R76 ;  /* 0x0000000e084c723c */ /* 0x040fe2000000184c */
[----:B------:R-:W1:Y:S01]  /*6640*/  LDSM.16.MT88.4 R12, [R116+0xd400] ;  /* 0x00d40000740c783b */ /* 0x000e620000004200 */
[----:B------:R-:W-:Y:S08]  /*6650*/  MUFU.EX2 R146, R146 ;  /* 0x0000009200927308 */ /* 0x000ff00000000800 */
[----:B------:R-:W1:Y:S08]  /*6660*/  MUFU.EX2 R145, R145 ;  /* 0x0000009100917308 */ /* 0x000e700000000800 */
[----:B------:R-:W-:Y:S08]  /*6670*/  MUFU.EX2 R143, R143 ;  /* 0x0000008f008f7308 */ /* 0x000ff00000000800 */
[----:B------:R-:W2:Y:S08]  /*6680*/  MUFU.EX2 R142, R142 ;  /* 0x0000008e008e7308 */ /* 0x000eb00000000800 */
[----:B------:R-:W-:Y:S01]  /*6690*/  MUFU.EX2 R144, R144 ;  /* 0x0000009000907308 */ /* 0x000fe20000000800 */
[C---:B-1----:R-:W-:Y:S07]  /*66a0*/  HMMA.16816.F32 R72, R8.reuse, R12, R72 ;  /* 0x0000000c0848723c */ /* 0x042fee0000001848 */
[----:B------:R-:W1:Y:S01]  /*66b0*/  MUFU.EX2 R141, R141 ;  /* 0x0000008d008d7308 */ /* 0x000e620000000800 */
[----:B------:R-:W-:Y:S01]  /*66c0*/  HMMA.16816.F32 R68, R8, R14, R68 ;  /* 0x0000000e0844723c */ /* 0x000fe20000001844 */
[----:B------:R-:W1:Y:S06]  /*66d0*/  LDSM.16.MT88.4 R12, [R164+0x9800] ;  /* 0x00980000a40c783b */ /* 0x000e6c0000004200 */
[----:B------:R-:W-:Y:S01]  /*66e0*/  MUFU.EX2 R140, R140 ;  /* 0x0000008c008c7308 */ /* 0x000fe20000000800 */
[----:B------:R-:W-:-:S02]  /*66f0*/  F2FP.PACK_AB R8, R42, R43 ;  /* 0x0000002b2a08723e */ /* 0x000fc400000000ff */
[----:B--2---:R-:W-:-:S05]  /*6700*/  F2FP.PACK_AB R10, R38, R41 ;  /* 0x00000029260a723e */ /* 0x004fca00000000ff */
[----:B------:R-:W2:Y:S01]  /*6710*/  MUFU.EX2 R139, R139 ;  /* 0x0000008b008b7308 */ /* 0x000ea20000000800 */
[----:B----4-:R-:W-:Y:S02]  /*6720*/  F2FP.PACK_AB R9, R39, R44 ;  /* 0x0000002c2709723e */ /* 0x010fe400000000ff */
[----:B------:R-:W-:-:S05]  /*6730*/  F2FP.PACK_AB R11, R37, R40 ;  /* 0x00000028250b723e */ /* 0x000fca00000000ff */
[----:B------:R-:W-:Y:S08]  /*6740*/  MUFU.EX2 R128, R128 ;  /* 0x0000008000807308 */ /* 0x000ff00000000800 */
[----:B------:R-:W-:Y:S08]  /*6750*/  MUFU.EX2 R149, R149 ;  /* 0x0000009500957308 */ /* 0x000ff00000000800 */
[----:B------:R-:W-:Y:S01]  /*6760*/  MUFU.EX2 R122, R122 ;  /* 0x0000007a007a7308 */ /* 0x000fe20000000800 */
[C---:B-1----:R-:W-:Y:S07]  /*6770*/  HMMA.16816.F32 R112, R8.reuse, R12, R112 ;  /* 0x0000000c0870723c */ /* 0x042fee0000001870 */
[----:B------:R-:W1:Y:S01]  /*6780*/  MUFU.EX2 R147, R147 ;  /* 0x0000009300937308 */ /* 0x000e620000000800 */
[C---:B------:R-:W-:Y:S01]  /*6790*/  HMMA.16816.F32 R108, R8.reuse, R14, R108 ;  /* 0x0000000e086c723c */ /* 0x040fe2000000186c */
[----:B------:R-:W4:Y:S06]  /*67a0*/  LDSM.16.MT88.4 R12, [R116+0x9800] ;  /* 0x00980000740c783b */ /* 0x000f2c0000004200 */
[----:B------:R-:W-:Y:S08]  /*67b0*/  MUFU.EX2 R129, R129 ;  /* 0x0000008100817308 */ /* 0x000ff00000000800 */
[----:B------:R-:W-:Y:S08]  /*67c0*/  MUFU.EX2 R120, R120 ;  /* 0x0000007800787308 */ /* 0x000ff00000000800 */
[----:B------:R-:W1:Y:S08]  /*67d0*/  MUFU.EX2 R63, R63 ;  /* 0x0000003f003f7308 */ /* 0x000e700000000800 */
[----:B------:R-:W-:Y:S08]  /*67e0*/  MUFU.EX2 R60, R60 ;  /* 0x0000003c003c7308 */ /* 0x000ff00000000800 */
[----:B------:R-:W-:Y:S01]  /*67f0*/  MUFU.EX2 R65, R65 ;  /* 0x0000004100417308 */ /* 0x000fe20000000800 */
[C---:B----4-:R-:W-:Y:S07]  /*6800*/  HMMA.16816.F32 R104, R8.reuse, R12, R104 ;  /* 0x0000000c0868723c */ /* 0x050fee0000001868 */
[----:B------:R-:W-:Y:S01]  /*6810*/  MUFU.EX2 R56, R56 ;  /* 0x0000003800387308 */ /* 0x000fe20000000800 */
[C---:B------:R-:W-:Y:S01]  /*6820*/  HMMA.16816.F32 R100, R8.reuse, R14, R100 ;  /* 0x0000000e0864723c */ /* 0x040fe20000001864 */
[----:B------:R-:W4:Y:S06]  /*6830*/  LDSM.16.MT88.4 R12, [R164+0xb800] ;  /* 0x00b80000a40c783b */ /* 0x000f2c0000004200 */
[----:B------:R-:W-:Y:S08]  /*6840*/  MUFU.EX2 R59, R59 ;  /* 0x0000003b003b7308 */ /* 0x000ff00000000800 */
[----:B------:R-:W-:Y:S08]  /*6850*/  MUFU.EX2 R55, R55 ;  /* 0x0000003700377308 */ /* 0x000ff00000000800 */
[----:B------:R-:W-:Y:S08]  /*6860*/  MUFU.EX2 R50, R51 ;  /* 0x0000003300327308 */ /* 0x000ff00000000800 */
[----:B------:R-:W-:Y:S08]  /*6870*/  MUFU.EX2 R190, R190 ;  /* 0x000000be00be7308 */ /* 0x000ff00000000800 */
[----:B------:R-:W-:Y:S01]  /*6880*/  MUFU.EX2 R47, R47 ;  /* 0x0000002f002f7308 */ /* 0x000fe20000000800 */
[C---:B----4-:R-:W-:Y:S08]  /*6890*/  HMMA.16816.F32 R96, R8.reuse, R12, R96 ;  /* 0x0000000c0860723c */ /* 0x050ff00000001860 */
[C---:B------:R-:W-:Y:S01]  /*68a0*/  HMMA.16816.F32 R92, R8.reuse, R14, R92 ;  /* 0x0000000e085c723c */ /* 0x040fe2000000185c */
[----:B------:R-:W4:Y:S07]  /*68b0*/  LDSM.16.MT88.4 R12, [R116+0xb800] ;  /* 0x00b80000740c783b */ /* 0x000f2e0000004200 */
[C---:B----4-:R-:W-:Y:S08]  /*68c0*/  HMMA.16816.F32 R88, R8.reuse, R12, R88 ;  /* 0x0000000c0858723c */ /* 0x050ff00000001858 */
[C---:B------:R-:W-:Y:S01]  /*68d0*/  HMMA.16816.F32 R84, R8.reuse, R14, R84 ;  /* 0x0000000e0854723c */ /* 0x040fe20000001854 */
[----:B------:R-:W4:Y:S07]  /*68e0*/  LDSM.16.MT88.4 R12, [R164+0xd800] ;  /* 0x00d80000a40c783b */ /* 0x000f2e0000004200 */
[C---:B----4-:R-:W-:Y:S08]  /*68f0*/  HMMA.16816.F32 R80, R8.reuse, R12, R80 ;  /* 0x0000000c0850723c */ /* 0x050ff00000001850 */
[C---:B------:R-:W-:Y:S01]  /*6900*/  HMMA.16816.F32 R76, R8.reuse, R14, R76 ;  /* 0x0000000e084c723c */ /* 0x040fe2000000184c */
[----:B------:R-:W4:Y:S07]  /*6910*/  LDSM.16.MT88.4 R12, [R116+0xd800] ;  /* 0x00d80000740c783b */ /* 0x000f2e0000004200 */
[C---:B----4-:R-:W-:Y:S08]  /*6920*/  HMMA.16816.F32 R72, R8.reuse, R12, R72 ;  /* 0x0000000c0848723c */ /* 0x050ff00000001848 */
[----:B------:R-:W-:Y:S01]  /*6930*/  HMMA.16816.F32 R68, R8, R14, R68 ;  /* 0x0000000e0844723c */ /* 0x000fe20000001844 */
[----:B------:R-:W4:Y:S06]  /*6940*/  LDSM.16.MT88.4 R12, [R164+0x9c00] ;  /* 0x009c0000a40c783b */ /* 0x000f2c0000004200 */
[----:B---3--:R-:W-:-:S02]  /*6950*/  F2FP.PACK_AB R8, R34, R35 ;  /* 0x000000232208723e */ /* 0x008fc400000000ff */
[----:B-----5:R-:W-:Y:S02]  /*6960*/  F2FP.PACK_AB R10, R4, R33 ;  /* 0x00000021040a723e */ /* 0x020fe400000000ff */
[----:B------:R-:W-:Y:S02]  /*6970*/  F2FP.PACK_AB R9, R5, R36 ;  /* 0x000000240509723e */ /* 0x000fe400000000ff */
[----:B------:R-:W-:-:S07]  /*6980*/  F2FP.PACK_AB R11, R3, R32 ;  /* 0x00000020030b723e */ /* 0x000fce00000000ff */
[C---:B----4-:R-:W-:Y:S08]  /*6990*/  HMMA.16816.F32 R112, R8.reuse, R12, R112 ;  /* 0x0000000c0870723c */ /* 0x050ff00000001870 */
        /* <DEDUP_REMOVED lines=20> */
[----:B--2---:R-:W-:-:S07]  /*6ae0*/  F2FP.PACK_AB R11, R139, R140 ;  /* 0x0000008c8b0b723e */ /* 0x004fce00000000ff */
[C---:B---3--:R-:W-:Y:S08]  /*6af0*/  HMMA.16816.F32 R112, R8.reuse, R12, R112 ;  /* 0x0000000c0870723c */ /* 0x048ff00000001870 */
[C---:B------:R-:W-:Y:S01]  /*6b00*/  HMMA.16816.F32 R108, R8.reuse, R14, R108 ;  /* 0x0000000e086c723c */ /* 0x040fe2000000186c */
[----:B------:R-:W2:Y:S07]  /*6b10*/  LDSM.16.MT88.4 R12, [R116+0xa000] ;  /* 0x00a00000740c783b */ /* 0x000eae0000004200 */
[C---:B--2---:R-:W-:Y:S08]  /*6b20*/  HMMA.16816.F32 R104, R8.reuse, R12, R104 ;  /* 0x0000000c0868723c */ /* 0x044ff00000001868 */
        /* <DEDUP_REMOVED lines=12> */
[----:B------:R-:W-:Y:S01]  /*6bf0*/  HMMA.16816.F32 R68, R8, R14, R68 ;  /* 0x0000000e0844723c */ /* 0x000fe20000001844 */
[----:B------:R-:W2:Y:S06]  /*6c00*/  LDSM.16.MT88.4 R12, [R164+0xc400] ;  /* 0x00c40000a40c783b */ /* 0x000eac0000004200 */
[----:B------:R-:W-:Y:S01]  /*6c10*/  FADD.FTZ R8, R121, R66 ;  /* 0x0000004279087221 */ /* 0x000fe20000010000 */
[----:B-1----:R-:W-:Y:S01]  /*6c20*/  F2FP.PACK_AB R10, R147, R122 ;  /* 0x0000007a930a723e */ /* 0x002fe200000000ff */
[----:B------:R-:W1:Y:S01]  /*6c30*/  MUFU.EX2 R66, R127 ;  /* 0x0000007f00427308 */ /* 0x000e620000000800 */
[----:B------:R-:W-:Y:S01]  /*6c40*/  F2FP.PACK_AB R11, R63, R120 ;  /* 0x000000783f0b723e */ /* 0x000fe200000000ff */
[----:B------:R-:W-:Y:S01]  /*6c50*/  FADD.FTZ R67, R67, R8 ;  /* 0x0000000843437221 */ /* 0x000fe20000010000 */
[----:B------:R-:W-:-:S03]  /*6c60*/  F2FP.PACK_AB R8, R149, R128 ;  /* 0x000000809508723e */ /* 0x000fc600000000ff */
[----:B------:R-:W-:-:S04]  /*6c70*/  FADD.FTZ R62, R62, R67 ;  /* 0x000000433e3e7221 */ /* 0x000fc80000010000 */
[----:B------:R-:W-:Y:S02]  /*6c80*/  FADD.FTZ R67, R61, R62 ;  /* 0x0000003e3d437221 */ /* 0x000fe40000010000 */
[----:B------:R-:W-:Y:S02]  /*6c90*/  FFMA.FTZ R61, R54, c[0x0][0x23c], -R29 ;  /* 0x00008f00363d7a23 */ /* 0x000fe4000001081d */
[----:B------:R-:W-:Y:S01]  /*6ca0*/  FFMA.FTZ R54, R57, c[0x0][0x23c], -R26 ;  /* 0x00008f0039367a23 */ /* 0x000fe2000001081a */
[----:B-1----:R-:W-:Y:S01]  /*6cb0*/  F2FP.PACK_AB R9, R66, R129 ;  /* 0x000000814209723e */ /* 0x002fe200000000ff */
[----:B------:R-:W-:Y:S02]  /*6cc0*/  FADD.FTZ R28, R28, R67 ;  /* 0x000000431c1c7221 */ /* 0x000fe40000010000 */
[----:B------:R-:W1:Y:S01]  /*6cd0*/  MUFU.EX2 R61, R61 ;  /* 0x0000003d003d7308 */ /* 0x000e620000000800 */
[----:B------:R-:W-:Y:S02]  /*6ce0*/  FFMA.FTZ R57, R48, c[0x0][0x23c], -R29 ;  /* 0x00008f0030397a23 */ /* 0x000fe4000001081d */
[----:B------:R-:W-:Y:S01]  /*6cf0*/  FADD.FTZ R27, R27, R28 ;  /* 0x0000001c1b1b7221 */ /* 0x000fe20000010000 */
[C---:B------:R-:W-:Y:S03]  /*6d00*/  HMMA.16816.F32 R112, R8.reuse, R20, R112 ;  /* 0x000000140870723c */ /* 0x040fe60000001870 */
[----:B------:R-:W-:Y:S01]  /*6d10*/  FADD.FTZ R48, R24, R27 ;  /* 0x0000001b18307221 */ /* 0x000fe20000010000 */
[----:B------:R-:W3:Y:S03]  /*6d20*/  MUFU.EX2 R54, R54 ;  /* 0x0000003600367308 */ /* 0x000ee60000000800 */
[----:B------:R-:W-:Y:S01]  /*6d30*/  FADD.FTZ R43, R43, R48 ;  /* 0x000000302b2b7221 */ /* 0x000fe20000010000 */
[----:B------:R-:W-:Y:S01]  /*6d40*/  HMMA.16816.F32 R108, R8, R22, R108 ;  /* 0x00000016086c723c */ /* 0x000fe2000000186c */
[----:B------:R-:W4:Y:S02]  /*6d50*/  LDSM.16.MT88.4 R20, [R116+0xc400] ;  /* 0x00c400007414783b */ /* 0x000f240000004200 */
[----:B------:R-:W-:-:S04]  /*6d60*/  FADD.FTZ R42, R42, R43 ;  /* 0x0000002b2a2a7221 */ /* 0x000fc80000010000 */
[----:B------:R-:W-:Y:S01]  /*6d70*/  FADD.FTZ R41, R41, R42 ;  /* 0x0000002a29297221 */ /* 0x000fe20000010000 */
[----:B--2---:R-:W-:Y:S03]  /*6d80*/  HMMA.16816.F32 R96, R8, R12, R96 ;  /* 0x0000000c0860723c */ /* 0x004fe60000001860 */
        /* <DEDUP_REMOVED lines=9> */
[----:B------:R-:W-:Y:S01]  /*6e20*/  HMMA.16816.F32 R100, R8, R18, R100 ;  /* 0x000000120864723c */ /* 0x000fe20000001864 */
[----:B------:R-:W5:Y:S02]  /*6e30*/  LDSM.16.MT88.4 R16, [R116+0xe400] ;  /* 0x00e400007410783b */ /* 0x000f640000004200 */
[----:B------:R-:W-:-:S05]  /*6e40*/  FADD.FTZ R4, R145, R4 ;  /* 0x0000000491047221 */ /* 0x000fca0000010000 */
[C---:B----4-:R-:W-:Y:S08]  /*6e50*/  HMMA.16816.F32 R88, R8.reuse, R20, R88 ;  /* 0x000000140858723c */ /* 0x050ff00000001858 */
[C---:B------:R-:W-:Y:S01]  /*6e60*/  HMMA.16816.F32 R84, R8.reuse, R22, R84 ;  /* 0x000000160854723c */ /* 0x040fe20000001854 */
[----:B------:R-:W4:Y:S07]  /*6e70*/  LDSM.16.MT88.4 R20, [R116+0xe800] ;  /* 0x00e800007414783b */ /* 0x000f2e0000004200 */
[C---:B--2---:R-:W-:Y:S08]  /*6e80*/  HMMA.16816.F32 R80, R8.reuse, R12, R80 ;  /* 0x0000000c0850723c */ /* 0x044ff00000001850 */
[C---:B------:R-:W-:Y:S01]  /*6e90*/  HMMA.16816.F32 R76, R8.reuse, R14, R76 ;  /* 0x0000000e084c723c */ /* 0x040fe2000000184c */
[----:B------:R-:W2:Y:S07]  /*6ea0*/  LDSM.16.MT88.4 R12, [R164+0xa800] ;  /* 0x00a80000a40c783b */ /* 0x000eae0000004200 */
[C---:B-----5:R-:W-:Y:S07]  /*6eb0*/  HMMA.16816.F32 R72, R8.reuse, R16, R72 ;  /* 0x000000100848723c */ /* 0x060fee0000001848 */
[----:B------:R-:W-:Y:S01]  /*6ec0*/  FADD.FTZ R17, R53, R64 ;  /* 0x0000004035117221 */ /* 0x000fe20000010000 */
[----:B------:R-:W-:Y:S01]  /*6ed0*/  HMMA.16816.F32 R68, R8, R18, R68 ;  /* 0x000000120844723c */ /* 0x000fe20000001844 */
[----:B------:R-:W-:-:S02]  /*6ee0*/  FFMA.FTZ R53, R46, c[0x0][0x23c], -R29 ;  /* 0x00008f002e357a23 */ /* 0x000fc4000001081d */
[----:B------:R-:W-:Y:S02]  /*6ef0*/  FADD.FTZ R52, R52, R17 ;  /* 0x0000001134347221 */ /* 0x000fe40000010000 */
[----:B------:R-:W5:Y:S01]  /*6f00*/  LDSM.16.MT88.4 R16, [R116+0xc800] ;  /* 0x00c800007410783b */ /* 0x000f620000004200 */
[--C-:B------:R-:W-:Y:S01]  /*6f10*/  FFMA.FTZ R46, R45, c[0x0][0x23c], -R26.reuse ;  /* 0x00008f002d2e7a23 */ /* 0x100fe2000001081a */
[----:B------:R-:W-:Y:S01]  /*6f20*/  F2FP.PACK_AB R8, R65, R60 ;  /* 0x0000003c4108723e */ /* 0x000fe200000000ff */
[----:B------:R-:W-:Y:S01]  /*6f30*/  FFMA.FTZ R45, R31, c[0x0][0x23c], -R26 ;  /* 0x00008f001f2d7a23 */ /* 0x000fe2000001081a */
[----:B-1----:R-:W-:Y:S01]  /*6f40*/  F2FP.PACK_AB R10, R61, R56 ;  /* 0x000000383d0a723e */ /* 0x002fe200000000ff */
[----:B------:R-:W-:Y:S01]  /*6f50*/  FADD.FTZ R51, R25, R52 ;  /* 0x0000003419337221 */ /* 0x000fe20000010000 */
[----:B---3--:R-:W-:Y:S01]  /*6f60*/  F2FP.PACK_AB R9, R54, R59 ;  /* 0x0000003b3609723e */ /* 0x008fe200000000ff */
[----:B------:R-:W1:Y:S01]  /*6f70*/  LDSM.16.MT88.4 R28, [R116+0xa800] ;  /* 0x00a80000741c783b */ /* 0x000e620000004200 */
[----:B------:R-:W-:Y:S01]  /*6f80*/  F2FP.PACK_AB R11, R50, R55 ;  /* 0x00000037320b723e */ /* 0x000fe200000000ff */
[----:B------:R-:W-:Y:S01]  /*6f90*/  FADD.FTZ R44, R44, R51 ;  /* 0x000000332c2c7221 */ /* 0x000fe20000010000 */
[----:B------:R-:W-:Y:S01]  /*6fa0*/  MUFU.EX2 R46, R46 ;  /* 0x0000002e002e7308 */ /* 0x000fe20000000800 */
[----:B------:R-:W-:Y:S02]  /*6fb0*/  LDSM.16.MT88.4 R24, [R164+0xc800] ;  /* 0x00c80000a418783b */ /* 0x000fe40000004200 */
[----:B------:R-:W-:-:S02]  /*6fc0*/  FADD.FTZ R39, R39, R44 ;  /* 0x0000002c27277221 */ /* 0x000fc40000010000 */
[C---:B----4-:R-:W-:Y:S02]  /*6fd0*/  HMMA.16816.F32 R72, R8.reuse, R20, R72 ;  /* 0x000000140848723c */ /* 0x050fe40000001848 */
[----:B------:R-:W-:Y:S01]  /*6fe0*/  FADD.FTZ R40, R40, R39 ;  /* 0x0000002728287221 */ /* 0x000fe20000010000 */
[----:B------:R-:W-:Y:S03]  /*6ff0*/  MUFU.EX2 R45, R45 ;  /* 0x0000002d002d7308 */ /* 0x000fe60000000800 */
[----:B------:R-:W-:Y:S02]  /*7000*/  FADD.FTZ R37, R37, R40 ;  /* 0x0000002825257221 */ /* 0x000fe40000010000 */
[----:B--2---:R-:W-:Y:S02]  /*7010*/  HMMA.16816.F32 R112, R8, R12, R112 ;  /* 0x0000000c0870723c */ /* 0x004fe40000001870 */
[----:B------:R-:W-:-:S04]  /*7020*/  FADD.FTZ R36, R36, R37 ;  /* 0x0000002524247221 */ /* 0x000fc80000010000 */
[----:B------:R-:W-:Y:S02]  /*7030*/  FADD.FTZ R5, R5, R36 ;  /* 0x0000002405057221 */ /* 0x000fe40000010000 */
[----:B------:R-:W-:Y:S01]  /*7040*/  HMMA.16816.F32 R108, R8, R14, R108 ;  /* 0x0000000e086c723c */ /* 0x000fe2000000186c */
[----:B------:R-:W2:Y:S01]  /*7050*/  LDSM.16.MT88.4 R12, [R164+0xe800] ;  /* 0x00e80000a40c783b */ /* 0x000ea20000004200 */
[----:B------:R-:W-:-:S04]  /*7060*/  FADD.FTZ R32, R32, R5 ;  /* 0x0000000520207221 */ /* 0x000fc80000010000 */
[----:B------:R-:W-:Y:S02]  /*7070*/  FADD.FTZ R3, R3, R32 ;  /* 0x0000002003037221 */ /* 0x000fe40000010000 */
[C---:B------:R-:W-:Y:S01]  /*7080*/  HMMA.16816.F32 R68, R8.reuse, R22, R68 ;  /* 0x000000160844723c */ /* 0x040fe20000001844 */
[----:B------:R-:W-:Y:S01]  /*7090*/  LDSM.16.MT88.4 R20, [R116+0xcc00] ;  /* 0x00cc00007414783b */ /* 0x000fe20000004200 */
[----:B------:R-:W-:Y:S02]  /*70a0*/  FADD.FTZ R144, R144, R3 ;  /* 0x0000000390907221 */ /* 0x000fe40000010000 */
        /* <DEDUP_REMOVED lines=8> */
[----:B------:R-:W3:Y:S01]  /*7130*/  LDSM.16.MT88.4 R16, [R116+0xac00] ;  /* 0x00ac00007410783b */ /* 0x000ee20000004200 */
[----:B------:R-:W-:Y:S02]  /*7140*/  FADD.FTZ R149, R149, R128 ;  /* 0x0000008095957221 */ /* 0x000fe40000010000 */
[----:B------:R-:W-:Y:S02]  /*7150*/  FADD.FTZ R129, R129, R140 ;  /* 0x0000008c81817221 */ /* 0x000fe40000010000 */
[----:B------:R-:W-:-:S02]  /*7160*/  FADD.FTZ R122, R122, R149 ;  /* 0x000000957a7a7221 */ /* 0x000fc40000010000 */
[C---:B-1----:R-:W-:Y:S01]  /*7170*/  HMMA.16816.F32 R104, R8.reuse, R28, R104 ;  /* 0x0000001c0868723c */ /* 0x042fe20000001868 */
[----:B------:R-:W-:Y:S01]  /*7180*/  MUFU.EX2 R28, R58 ;  /* 0x0000003a001c7308 */ /* 0x000fe20000000800 */
[----:B------:R-:W-:Y:S02]  /*7190*/  FADD.FTZ R129, R66, R129 ;  /* 0x0000008142817221 */ /* 0x000fe40000010000 */
[----:B------:R-:W-:Y:S02]  /*71a0*/  FADD.FTZ R147, R147, R122 ;  /* 0x0000007a93937221 */ /* 0x000fe40000010000 */
[----:B------:R-:W-:Y:S02]  /*71b0*/  FADD.FTZ R120, R120, R129 ;  /* 0x0000008178787221 */ /* 0x000fe40000010000 */
[----:B------:R-:W-:Y:S01]  /*71c0*/  HMMA.16816.F32 R100, R8, R30, R100 ;  /* 0x0000001e0864723c */ /* 0x000fe20000001864 */
[----:B------:R-:W1:Y:S01]  /*71d0*/  MUFU.EX2 R31, R57 ;  /* 0x00000039001f7308 */ /* 0x000e620000000800 */
[----:B------:R-:W-:-:S02]  /*71e0*/  FADD.FTZ R120, R63, R120 ;  /* 0x000000783f787221 */ /* 0x000fc40000010000 */
[----:B------:R-:W-:Y:S02]  /*71f0*/  FADD.FTZ R60, R60, R147 ;  /* 0x000000933c3c7221 */ /* 0x000fe40000010000 */
[----:B------:R-:W-:Y:S02]  /*7200*/  FADD.FTZ R59, R59, R120 ;  /* 0x000000783b3b7221 */ /* 0x000fe40000010000 */
[----:B--2---:R-:W-:Y:S01]  /*7210*/  HMMA.16816.F32 R80, R8, R12, R80 ;  /* 0x0000000c0850723c */ /* 0x004fe20000001850 */
[----:B------:R-:W2:Y:S01]  /*7220*/  MUFU.EX2 R29, R53 ;  /* 0x00000035001d7308 */ /* 0x000ea20000000800 */
[----:B------:R-:W-:Y:S02]  /*7230*/  FADD.FTZ R65, R65, R60 ;  /* 0x0000003c41417221 */ /* 0x000fe40000010000 */
[----:B------:R-:W-:Y:S02]  /*7240*/  FADD.FTZ R54, R54, R59 ;  /* 0x0000003b36367221 */ /* 0x000fe40000010000 */
[----:B------:R-:W-:-:S02]  /*7250*/  FADD.FTZ R56, R56, R65 ;  /* 0x0000004138387221 */ /* 0x000fc40000010000 */
[C---:B------:R-:W-:Y:S01]  /*7260*/  HMMA.16816.F32 R76, R8.reuse, R14, R76 ;  /* 0x0000000e084c723c */ /* 0x040fe2000000184c */
[----:B------:R-:W4:Y:S01]  /*7270*/  LDSM.16.MT88.4 R12, [R164+0xcc00] ;  /* 0x00cc0000a40c783b */ /* 0x000f220000004200 */
[----:B------:R-:W5:Y:S01]  /*7280*/  MUFU.EX2 R30, R49 ;  /* 0x00000031001e7308 */ /* 0x000f620000000800 */
[----:B------:R-:W-:Y:S02]  /*7290*/  FADD.FTZ R55, R55, R54 ;  /* 0x0000003637377221 */ /* 0x000fe40000010000 */
[----:B------:R-:W-:Y:S02]  /*72a0*/  FADD.FTZ R61, R61, R56 ;  /* 0x000000383d3d7221 */ /* 0x000fe40000010000 */
[----:B------:R-:W-:Y:S01]  /*72b0*/  FADD.FTZ R55, R50, R55 ;  /* 0x0000003732377221 */ /* 0x000fe20000010000 */
[C---:B------:R-:W-:Y:S08]  /*72c0*/  HMMA.16816.F32 R96, R8.reuse, R24, R96 ;  /* 0x000000180860723c */ /* 0x040ff00000001860 */
[----:B------:R-:W-:Y:S01]  /*72d0*/  HMMA.16816.F32 R92, R8, R26, R92 ;  /* 0x0000001a085c723c */ /* 0x000fe2000000185c */
[----:B------:R-:W4:Y:S06]  /*72e0*/  LDSM.16.MT88.4 R24, [R164+0xac00] ;  /* 0x00ac0000a418783b */ /* 0x000f2c0000004200 */
[----:B-1----:R-:W-:Y:S01]  /*72f0*/  F2FP.PACK_AB R8, R31, R28 ;  /* 0x0000001c1f08723e */ /* 0x002fe200000000ff */
[----:B------:R-:W-:Y:S01]  /*7300*/  FADD.FTZ R28, R28, R61 ;  /* 0x0000003d1c1c7221 */ /* 0x000fe20000010000 */
[----:B--2---:R-:W-:-:S02]  /*7310*/  F2FP.PACK_AB R10, R190, R29 ;  /* 0x0000001dbe0a723e */ /* 0x004fc400000000ff */
[----:B-----5:R-:W-:Y:S01]  /*7320*/  F2FP.PACK_AB R9, R47, R30 ;  /* 0x0000001e2f09723e */ /* 0x020fe200000000ff */
[----:B------:R-:W-:Y:S01]  /*7330*/  FADD.FTZ R30, R30, R55 ;  /* 0x000000371e1e7221 */ /* 0x000fe20000010000 */
[----:B------:R-:W-:Y:S01]  /*7340*/  F2FP.PACK_AB R11, R45, R46 ;  /* 0x0000002e2d0b723e */ /* 0x000fe200000000ff */
[----:B------:R-:W-:Y:S02]  /*7350*/  FADD.FTZ R28, R31, R28 ;  /* 0x0000001c1f1c7221 */ /* 0x000fe40000010000 */
[----:B------:R-:W-:Y:S02]  /*7360*/  FADD.FTZ R47, R47, R30 ;  /* 0x0000001e2f2f7221 */ /* 0x000fe40000010000 */
[----:B------:R-:W-:Y:S02]  /*7370*/  FADD.FTZ R29, R29, R28 ;  /* 0x0000001c1d1d7221 */ /* 0x000fe40000010000 */
[----:B---3--:R-:W-:Y:S01]  /*7380*/  HMMA.16816.F32 R104, R8, R16, R104 ;  /* 0x000000100868723c */ /* 0x008fe20000001868 */
[----:B------:R-:W-:-:S02]  /*7390*/  FADD.FTZ R46, R46, R47 ;  /* 0x0000002f2e2e7221 */ /* 0x000fc40000010000 */
[----:B------:R-:W-:Y:S02]  /*73a0*/  FADD.FTZ R190, R190, R29 ;  /* 0x0000001dbebe7221 */ /* 0x000fe40000010000 */
[----:B------:R-:W-:-:S03]  /*73b0*/  FADD.FTZ R189, R45, R46 ;  /* 0x0000002e2dbd7221 */ /* 0x000fc60000010000 */
[C---:B------:R-:W-:Y:S01]  /*73c0*/  HMMA.16816.F32 R100, R8.reuse, R18, R100 ;  /* 0x000000120864723c */ /* 0x040fe20000001864 */
[----:B------:R-:W1:Y:S07]  /*73d0*/  LDSM.16.MT88.4 R16, [R164+0xec00] ;  /* 0x00ec0000a410783b */ /* 0x000e6e0000004200 */
[C---:B----4-:R-:W-:Y:S08]  /*73e0*/  HMMA.16816.F32 R96, R8.reuse, R12, R96 ;  /* 0x0000000c0860723c */ /* 0x050ff00000001860 */
[C---:B------:R-:W-:Y:S01]  /*73f0*/  HMMA.16816.F32 R92, R8.reuse, R14, R92 ;  /* 0x0000000e085c723c */ /* 0x040fe2000000185c */
[----:B------:R-:W2:Y:S07]  /*7400*/  LDSM.16.MT88.4 R12, [R116+0xec00] ;  /* 0x00ec0000740c783b */ /* 0x000eae0000004200 */
[C---:B------:R-:W-:Y:S08]  /*7410*/  HMMA.16816.F32 R112, R8.reuse, R24, R112 ;  /* 0x000000180870723c */ /* 0x040ff00000001870 */
[C---:B------:R-:W-:Y:S08]  /*7420*/  HMMA.16816.F32 R108, R8.reuse, R26, R108 ;  /* 0x0000001a086c723c */ /* 0x040ff0000000186c */
[C---:B------:R-:W-:Y:S08]  /*7430*/  HMMA.16816.F32 R88, R8.reuse, R20, R88 ;  /* 0x000000140858723c */ /* 0x040ff00000001858 */
[C---:B------:R-:W-:Y:S08]  /*7440*/  HMMA.16816.F32 R84, R8.reuse, R22, R84 ;  /* 0x000000160854723c */ /* 0x040ff00000001854 */
[C---:B-1----:R-:W-:Y:S08]  /*7450*/  HMMA.16816.F32 R80, R8.reuse, R16, R80 ;  /* 0x000000100850723c */ /* 0x042ff00000001850 */
[C---:B------:R-:W-:Y:S08]  /*7460*/  HMMA.16816.F32 R76, R8.reuse, R18, R76 ;  /* 0x00000012084c723c */ /* 0x040ff0000000184c */
[C---:B--2---:R-:W-:Y:S08]  /*7470*/  HMMA.16816.F32 R72, R8.reuse, R12, R72 ;  /* 0x0000000c0848723c */ /* 0x044ff00000001848 */
        /* <DEDUP_REMOVED lines=64> */
.L_x_759:
[----:B------:R-:W-:-:S04]  /*7880*/  LEA R9, -R7, RZ, 0x7 ;  /* 0x000000ff07097211 */ /* 0x000fc800078e39ff */
[----:B------:R-:W-:Y:S02]  /*7890*/  SHF.R.S32.HI R5, RZ, 0x1f, R9 ;  /* 0x0000001fff057819 */ /* 0x000fe40000011409 */
.L_x_760:
[----:B------:R-:W-:Y:S02]  /*78a0*/  ISETP.GE.AND P3, PT, R169, c[0x0][0x220], PT ;  /* 0x00008800a9007a0c */ /* 0x000fe40003f66270 */
        /* <DEDUP_REMOVED lines=245> */
[----:B------:R-:W-:Y:S01]  /*8800*/  HMMA.16816.F32 R60, R128, R126, R60 ;  /* 0x0000007e803c723c */ /* 0x000fe2000000183c */
[----:B------:R-:W2:Y:S07]  /*8810*/  LDSM.16.M88.4 R124, [R118+0x7800] ;  /* 0x00780000767c783b */ /* 0x000eae0000000200 */
[----:B------:R-:W-:-:S02]  /*8820*/  FMUL.FTZ R54, R54, c[0x0][0x2ec] ;  /* 0x0000bb0036367a20 */ /* 0x000fc40000410000 */
[----:B------:R-:W-:-:S06]  /*8830*/  FMUL.FTZ R55, R55, c[0x0][0x2ec] ;  /* 0x0000bb0037377a20 */ /* 0x000fcc0000410000 */
[----:B------:R-:W-:Y:S02]  /*8840*/  FMUL.FTZ R3, R66, c[0x0][0x2ec] ;  /* 0x0000bb0042037a20 */ /* 0x000fe40000410000 */
[----:B------:R-:W-:Y:S02]  /*8850*/  FMUL.FTZ R66, R67, c[0x0][0x2ec] ;  /* 0x0000bb0043427a20 */ /* 0x000fe40000410000 */
[----:B------:R-:W-:Y:S02]  /*8860*/  FMUL.FTZ R64, R64, c[0x0][0x2ec] ;  /* 0x0000bb0040407a20 */ /* 0x000fe40000410000 */
[----:B------:R-:W-:Y:S01]  /*8870*/  FMUL.FTZ R65, R65, c[0x0][0x2ec] ;  /* 0x0000bb0041417a20 */ /* 0x000fe20000410000 */
[----:B------:R-:W-:Y:S01]  /*8880*/  MUFU.TANH R3, R3 ;  /* 0x0000000300037308 */ /* 0x000fe20000002400 */
[----:B------:R-:W-:Y:S01]  /*8890*/  FMUL.FTZ R60, R60, c[0x0][0x2ec] ;  /* 0x0000bb003c3c7a20 */ /* 0x000fe20000410000 */
[----:B-1----:R-:W-:Y:S01]  /*88a0*/  HMMA.16816.F32 R40, R128, R120, R40 ;  /* 0x000000788028723c */ /* 0x002fe20000001828 */
[----:B------:R-:W-:-:S02]  /*88b0*/  FMUL.FTZ R67, R61, c[0x0][0x2ec] ;  /* 0x0000bb003d437a20 */ /* 0x000fc40000410000 */
[----:B------:R-:W-:Y:S02]  /*88c0*/  FMUL.FTZ R61, R62, c[0x0][0x2ec] ;  /* 0x0000bb003e3d7a20 */ /* 0x000fe40000410000 */
[----:B------:R-:W-:Y:S01]  /*88d0*/  FMUL.FTZ R62, R56, c[0x0][0x2ec] ;  /* 0x0000bb00383e7a20 */ /* 0x000fe20000410000 */
[----:B------:R-:W1:Y:S01]  /*88e0*/  MUFU.TANH R60, R60 ;  /* 0x0000003c003c7308 */ /* 0x000e620000002400 */
[----:B------:R-:W-:Y:S01]  /*88f0*/  FMUL.FTZ R56, R57, c[0x0][0x2ec] ;  /* 0x0000bb0039387a20 */ /* 0x000fe20000410000 */
[C---:B------:R-:W-:Y:S01]  /*8900*/  HMMA.16816.F32 R36, R128.reuse, R122, R36 ;  /* 0x0000007a8024723c */ /* 0x040fe20000001824 */
[----:B------:R-:W3:Y:S01]  /*8910*/  LDSM.16.M88.4 R120, [R118+0x8400] ;  /* 0x008400007678783b */ /* 0x000ee20000000200 */
[----:B------:R-:W-:Y:S02]  /*8920*/  FMUL.FTZ R57, R58, c[0x0][0x2ec] ;  /* 0x0000bb003a397a20 */ /* 0x000fe40000410000 */
[----:B------:R-:W-:Y:S02]  /*8930*/  FMUL.FTZ R63, R63, c[0x0][0x2ec] ;  /* 0x0000bb003f3f7a20 */ /* 0x000fe40000410000 */
[----:B------:R-:W4:Y:S02]  /*8940*/  MUFU.TANH R61, R61 ;  /* 0x0000003d003d7308 */ /* 0x000f240000002400 */
[C---:B--2---:R-:W-:Y:S06]  /*8950*/  HMMA.16816.F32 R48, R128.reuse, R124, R48 ;  /* 0x0000007c8030723c */ /* 0x044fec0000001830 */
[----:B------:R-:W2:Y:S02]  /*8960*/  MUFU.TANH R62, R62 ;  /* 0x0000003e003e7308 */ /* 0x000ea40000002400 */
[----:B------:R-:W-:Y:S01]  /*8970*/  HMMA.16816.F32 R44, R128, R126, R44 ;  /* 0x0000007e802c723c */ /* 0x000fe2000000182c */
[----:B------:R-:W5:Y:S01]  /*8980*/  LDSM.16.M88.4 R124, [R118+0x8000] ;  /* 0x00800000767c783b */ /* 0x000f620000000200 */
[----:B------:R-:W-:-:S02]  /*8990*/  FMUL.FTZ R40, R40, c[0x0][0x2ec] ;  /* 0x0000bb0028287a20 */ /* 0x000fc40000410000 */
[----:B------:R-:W-:Y:S02]  /*89a0*/  FMUL.FTZ R42, R42, c[0x0][0x2ec] ;  /* 0x0000bb002a2a7a20 */ /* 0x000fe40000410000 */
[----:B------:R-:W1:Y:S01]  /*89b0*/  MUFU.TANH R57, R57 ;  /* 0x0000003900397308 */ /* 0x000e620000002400 */
[----:B------:R-:W-:Y:S02]  /*89c0*/  FMUL.FTZ R41, R41, c[0x0][0x2ec] ;  /* 0x0000bb0029297a20 */ /* 0x000fe40000410000 */
[----:B------:R-:W-:Y:S02]  /*89d0*/  FMUL.FTZ R193, R36, c[0x0][0x2ec] ;  /* 0x0000bb0024c17a20 */ /* 0x000fe40000410000 */
[----:B------:R-:W-:Y:S02]  /*89e0*/  FMUL.FTZ R37, R37, c[0x0][0x2ec] ;  /* 0x0000bb0025257a20 */ /* 0x000fe40000410000 */
[----:B------:R-:W-:Y:S01]  /*89f0*/  FMUL.FTZ R38, R38, c[0x0][0x2ec] ;  /* 0x0000bb0026267a20 */ /* 0x000fe20000410000 */
[----:B------:R-:W-:Y:S01]  /*8a00*/  MUFU.TANH R195, R40 ;  /* 0x0000002800c37308 */ /* 0x000fe20000002400 */
[----:B------:R-:W-:-:S02]  /*8a10*/  FMUL.FTZ R43, R43, c[0x0][0x2ec] ;  /* 0x0000bb002b2b7a20 */ /* 0x000fc40000410000 */
[----:B------:R-:W-:Y:S02]  /*8a20*/  FMUL.FTZ R48, R48, c[0x0][0x2ec] ;  /* 0x0000bb0030307a20 */ /* 0x000fe40000410000 */
[----:B------:R-:W-:Y:S02]  /*8a30*/  FMUL.FTZ R50, R50, c[0x0][0x2ec] ;  /* 0x0000bb0032327a20 */ /* 0x000fe40000410000 */
[----:B------:R-:W-:Y:S01]  /*8a40*/  FMUL.FTZ R49, R49, c[0x0][0x2ec] ;  /* 0x0000bb0031317a20 */ /* 0x000fe20000410000 */
[----:B------:R1:W-:Y:S01]  /*8a50*/  MUFU.TANH R197, R37 ;  /* 0x0000002500c57308 */ /* 0x0003e20000002400 */
[----:B------:R-:W-:Y:S01]  /*8a60*/  FMUL.FTZ R51, R51, c[0x0][0x2ec] ;  /* 0x0000bb0033337a20 */ /* 0x000fe20000410000 */
[----:B---3--:R-:W-:Y:S01]  /*8a70*/  HMMA.16816.F32 R24, R128, R120, R24 ;  /* 0x000000788018723c */ /* 0x008fe20000001818 */
[----:B------:R-:W-:Y:S02]  /*8a80*/  FMUL.FTZ R44, R44, c[0x0][0x2ec] ;  /* 0x0000bb002c2c7a20 */ /* 0x000fe40000410000 */
[----:B------:R-:W-:-:S03]  /*8a90*/  FMUL.FTZ R46, R46, c[0x0][0x2ec] ;  /* 0x0000bb002e2e7a20 */ /* 0x000fc60000410000 */
[----:B------:R-:W-:Y:S01]  /*8aa0*/  MUFU.TANH R198, R50 ;  /* 0x0000003200c67308 */ /* 0x000fe20000002400 */
[----:B------:R-:W-:Y:S01]  /*8ab0*/  FMUL.FTZ R45, R45, c[0x0][0x2ec] ;  /* 0x0000bb002d2d7a20 */ /* 0x000fe20000410000 */
[C---:B------:R-:W-:Y:S01]  /*8ac0*/  HMMA.16816.F32 R20, R128.reuse, R122, R20 ;  /* 0x0000007a8014723c */ /* 0x040fe20000001814 */
[----:B------:R-:W3:Y:S01]  /*8ad0*/  LDSM.16.M88.4 R120, [R118+0x8c00] ;  /* 0x008c00007678783b */ /* 0x000ee20000000200 */
[----:B------:R-:W-:Y:S02]  /*8ae0*/  FMUL.FTZ R47, R47, c[0x0][0x2ec] ;  /* 0x0000bb002f2f7a20 */ /* 0x000fe40000410000 */
[----:B------:R-:W-:Y:S02]  /*8af0*/  FMUL.FTZ R39, R39, c[0x0][0x2ec] ;  /* 0x0000bb0027277a20 */ /* 0x000fe40000410000 */
[----:B------:R-:W-:Y:S02]  /*8b00*/  MUFU.TANH R200, R42 ;  /* 0x0000002a00c87308 */ /* 0x000fe40000002400 */
[C---:B-----5:R-:W-:Y:S06]  /*8b10*/  HMMA.16816.F32 R32, R128.reuse, R124, R32 ;  /* 0x0000007c8020723c */ /* 0x060fec0000001820 */
[----:B------:R-:W-:Y:S02]  /*8b20*/  MUFU.TANH R193, R193 ;  /* 0x000000c100c17308 */ /* 0x000fe40000002400 */
[----:B------:R-:W-:Y:S01]  /*8b30*/  HMMA.16816.F32 R28, R128, R126, R28 ;  /* 0x0000007e801c723c */ /* 0x000fe2000000181c */
[----:B------:R-:W5:Y:S01]  /*8b40*/  LDSM.16.M88.4 R124, [R118+0x8800] ;  /* 0x00880000767c783b */ /* 0x000f620000000200 */
[----:B------:R-:W-:Y:S01]  /*8b50*/  FMUL.FTZ R141, R24, c[0x0][0x2ec] ;  /* 0x0000bb00188d7a20 */ /* 0x000fe20000410000 */
[----:B------:R-:W-:-:S04]  /*8b60*/  DEPBAR.LE SB0, 0x0 ;  /* 0x000080000000791a */ /* 0x000fc80000000000 */
[----:B------:R-:W-:Y:S01]  /*8b70*/  MUFU.TANH R196, R38 ;  /* 0x0000002600c47308 */ /* 0x000fe20000002400 */
[----:B------:R-:W-:Y:S02]  /*8b80*/  FMUL.FTZ R143, R20, c[0x0][0x2ec] ;  /* 0x0000bb00148f7a20 */ /* 0x000fe40000410000 */
[----:B------:R-:W-:Y:S02]  /*8b90*/  FMUL.FTZ R26, R26, c[0x0][0x2ec] ;  /* 0x0000bb001a1a7a20 */ /* 0x000fe40000410000 */
[----:B------:R-:W-:Y:S02]  /*8ba0*/  FMUL.FTZ R22, R22, c[0x0][0x2ec] ;  /* 0x0000bb0016167a20 */ /* 0x000fe40000410000 */
[----:B------:R-:W-:Y:S01]  /*8bb0*/  FMUL.FTZ R25, R25, c[0x0][0x2ec] ;  /* 0x0000bb0019197a20 */ /* 0x000fe20000410000 */
[----:B------:R-:W-:Y:S01]  /*8bc0*/  MUFU.TANH R141, R141 ;  /* 0x0000008d008d7308 */ /* 0x000fe20000002400 */
[----:B------:R-:W-:Y:S02]  /*8bd0*/  FMUL.FTZ R151, R32, c[0x0][0x2ec] ;  /* 0x0000bb0020977a20 */ /* 0x000fe40000410000 */
[----:B------:R-:W-:-:S02]  /*8be0*/  IMAD.SHL.U32 R32, R174, 0x80, RZ ;  /* 0x00000080ae207824 */ /* 0x000fc400078e00ff */
[----:B------:R-:W-:Y:S02]  /*8bf0*/  FMUL.FTZ R152, R34, c[0x0][0x2ec] ;  /* 0x0000bb0022987a20 */ /* 0x000fe40000410000 */
[----:B------:R-:W-:Y:S01]  /*8c00*/  FMUL.FTZ R162, R33, c[0x0][0x2ec] ;  /* 0x0000bb0021a27a20 */ /* 0x000fe20000410000 */
[--C-:B------:R-:W-:Y:S01]  /*8c10*/  LOP3.LUT R36, R32, 0x8, R135.reuse, 0xfe, !PT ;  /* 0x0000000820247812 */ /* 0x100fe200078efe87 */
[----:B------:R-:W-:Y:S01]  /*8c20*/  FMUL.FTZ R148, R30, c[0x0][0x2ec] ;  /* 0x0000bb001e947a20 */ /* 0x000fe20000410000 */
[C---:B---3--:R-:W-:Y:S01]  /*8c30*/  HMMA.16816.F32 R8, R128.reuse, R120, R8 ;  /* 0x000000788008723c */ /* 0x048fe20000001808 */
[--C-:B------:R-:W-:Y:S01]  /*8c40*/  LOP3.LUT R34, R32, 0x10, R135.reuse, 0xfe, !PT ;  /* 0x0000001020227812 */ /* 0x100fe200078efe87 */
[----:B------:R-:W-:Y:S01]  /*8c50*/  FMUL.FTZ R153, R28, c[0x0][0x2ec] ;  /* 0x0000bb001c997a20 */ /* 0x000fe20000410000 */
[CC--:B------:R-:W-:Y:S01]  /*8c60*/  ISETP.GE.AND P5, PT, R36.reuse, R137.reuse, PT ;  /* 0x000000892400720c */ /* 0x0c0fe20003fa6270 */
[----:B------:R-:W-:Y:S01]  /*8c70*/  MUFU.TANH R151, R151 ;  /* 0x0000009700977308 */ /* 0x000fe20000002400 */
[-C--:B------:R-:W-:Y:S01]  /*8c80*/  ISETP.GE.AND P1, PT, R36, R136.reuse, PT ;  /* 0x000000882400720c */ /* 0x080fe20003f26270 */
[----:B------:R-:W-:Y:S01]  /*8c90*/  FMUL.FTZ R35, R35, c[0x0][0x2ec] ;  /* 0x0000bb0023237a20 */ /* 0x000fe20000410000 */
[-C--:B------:R-:W-:Y:S01]  /*8ca0*/  ISETP.GE.AND P0, PT, R34, R137.reuse, PT ;  /* 0x000000892200720c */ /* 0x080fe20003f06270 */
[----:B------:R-:W-:Y:S01]  /*8cb0*/  FMUL.FTZ R120, R59, c[0x0][0x2ec] ;  /* 0x0000bb003b787a20 */ /* 0x000fe20000410000 */
[----:B-1----:R-:W-:Y:S01]  /*8cc0*/  FSEL R37, R60, -INF , !P5 ;  /* 0xff8000003c257808 */ /* 0x002fe20006800000 */
[----:B------:R-:W-:Y:S01]  /*8cd0*/  FMUL.FTZ R59, R52, c[0x0][0x2ec] ;  /* 0x0000bb00343b7a20 */ /* 0x000fe20000410000 */
[-C--:B------:R-:W-:Y:S01]  /*8ce0*/  ISETP.GE.AND P5, PT, R34, R136.reuse, PT ;  /* 0x000000882200720c */ /* 0x080fe20003fa6270 */
[C---:B------:R-:W-:Y:S01]  /*8cf0*/  HMMA.16816.F32 R4, R128.reuse, R122, R4 ;  /* 0x0000007a8004723c */ /* 0x040fe20000001804 */
[C-C-:B------:R-:W-:Y:S01]  /*8d00*/  LOP3.LUT R34, R32.reuse, 0x18, R135.reuse, 0xfe, !PT ;  /* 0x0000001820227812 */ /* 0x140fe200078efe87 */
[----:B------:R-:W-:Y:S01]  /*8d10*/  MUFU.TANH R123, R44 ;  /* 0x0000002c007b7308 */ /* 0x000fe20000002400 */
[--C-:B------:R-:W-:Y:S01]  /*8d20*/  LOP3.LUT R30, R32, 0x20, R135.reuse, 0xfe, !PT ;  /* 0x00000020201e7812 */ /* 0x100fe200078efe87 */
[----:B------:R-:W-:Y:S01]  /*8d30*/  FMUL.FTZ R52, R53, c[0x0][0x2ec] ;  /* 0x0000bb0035347a20 */ /* 0x000fe20000410000 */
[----:B----4-:R-:W-:Y:S01]  /*8d40*/  FSEL R28, R61, -INF , !P1 ;  /* 0xff8000003d1c7808 */ /* 0x010fe20004800000 */
[----:B------:R-:W-:Y:S01]  /*8d50*/  FMUL.FTZ R29, R29, c[0x0][0x2ec] ;  /* 0x0000bb001d1d7a20 */ /* 0x000fe20000410000 */
[----:B--2---:R-:W-:Y:S01]  /*8d60*/  FSEL R61, R62, -INF , !P0 ;  /* 0xff8000003e3d7808 */ /* 0x004fe20004000000 */
[C---:B-----5:R-:W-:Y:S01]  /*8d70*/  HMMA.16816.F32 R16, R128.reuse, R124, R16 ;  /* 0x0000007c8010723c */ /* 0x060fe20000001810 */
[----:B------:R-:W-:Y:S01]  /*8d80*/  FSEL R62, R57, -INF , !P5 ;  /* 0xff800000393e7808 */ /* 0x000fe20006800000 */
[----:B------:R-:W-:Y:S01]  /*8d90*/  MUFU.TANH R125, R64 ;  /* 0x00000040007d7308 */ /* 0x000fe20000002400 */
[-C--:B------:R-:W-:Y:S01]  /*8da0*/  ISETP.GE.AND P1, PT, R34, R137.reuse, PT ;  /* 0x000000892200720c */ /* 0x080fe20003f26270 */
[----:B------:R-:W-:Y:S01]  /*8db0*/  FMUL.FTZ R149, R8, c[0x0][0x2ec] ;  /* 0x0000bb0008957a20 */ /* 0x000fe20000410000 */
[----:B------:R-:W-:Y:S01]  /*8dc0*/  ISETP.GE.AND P0, PT, R34, R136, PT ;  /* 0x000000882200720c */ /* 0x000fe20003f06270 */
[----:B------:R-:W-:Y:S01]  /*8dd0*/  FMUL.FTZ R10, R10, c[0x0][0x2ec] ;  /* 0x0000bb000a0a7a20 */ /* 0x000fe20000410000 */
[----:B------:R-:W-:Y:S01]  /*8de0*/  ISETP.GE.AND P5, PT, R30, R137, PT ;  /* 0x000000891e00720c */ /* 0x000fe20003fa6270 */
[----:B------:R-:W-:Y:S01]  /*8df0*/  HMMA.16816.F32 R12, R128, R126, R12 ;  /* 0x0000007e800c723c */ /* 0x000fe2000000180c */
[C-C-:B------:R-:W-:Y:S01]  /*8e00*/  LOP3.LUT R24, R32.reuse, 0x28, R135.reuse, 0xfe, !PT ;  /* 0x0000002820187812 */ /* 0x140fe200078efe87 */
[----:B------:R-:W1:Y:S01]  /*8e10*/  MUFU.TANH R59, R59 ;  /* 0x0000003b003b7308 */ /* 0x000e620000002400 */
[C-C-:B------:R-:W-:Y:S01]  /*8e20*/  LOP3.LUT R20, R32.reuse, 0x38, R135.reuse, 0xfe, !PT ;  /* 0x0000003820147812 */ /* 0x140fe200078efe87 */
[----:B------:R-:W-:Y:S01]  /*8e30*/  FMUL.FTZ R31, R31, c[0x0][0x2ec] ;  /* 0x0000bb001f1f7a20 */ /* 0x000fe20000410000 */
[----:B------:R-:W-:Y:S01]  /*8e40*/  LOP3.LUT R8, R32, 0x68, R135, 0xfe, !PT ;  /* 0x0000006820087812 */ /* 0x000fe200078efe87 */
[----:B------:R-:W-:-:S02]  /*8e50*/  FMUL.FTZ R27, R27, c[0x0][0x2ec] ;  /* 0x0000bb001b1b7a20 */ /* 0x000fc40000410000 */
[----:B------:R-:W-:Y:S01]  /*8e60*/  FMUL.FTZ R150, R4, c[0x0][0x2ec] ;  /* 0x0000bb0004967a20 */ /* 0x000fe20000410000 */
[--C-:B------:R-:W-:Y:S01]  /*8e70*/  LOP3.LUT R4, R32, 0x78, R135.reuse, 0xfe, !PT ;  /* 0x0000007820047812 */ /* 0x100fe200078efe87 */
[----:B------:R-:W2:Y:S01]  /*8e80*/  MUFU.TANH R64, R54 ;  /* 0x0000003600407308 */ /* 0x000ea20000002400 */
[----:B------:R-:W-:Y:S02]  /*8e90*/  FMUL.FTZ R6, R6, c[0x0][0x2ec] ;  /* 0x0000bb0006067a20 */ /* 0x000fe40000410000 */
[----:B------:R-:W-:Y:S02]  /*8ea0*/  FMUL.FTZ R21, R21, c[0x0][0x2ec] ;  /* 0x0000bb0015157a20 */ /* 0x000fe40000410000 */
[----:B------:R-:W-:Y:S02]  /*8eb0*/  FMUL.FTZ R23, R23, c[0x0][0x2ec] ;  /* 0x0000bb0017177a20 */ /* 0x000fe40000410000 */
[----:B------:R-:W-:Y:S01]  /*8ec0*/  FMUL.FTZ R145, R16, c[0x0][0x2ec] ;  /* 0x0000bb0010917a20 */ /* 0x000fe20000410000 */
[----:B------:R-:W3:Y:S01]  /*8ed0*/  MUFU.TANH R127, R48 ;  /* 0x00000030007f7308 */ /* 0x000ee20000002400 */
[----:B-1----:R-:W-:Y:S01]  /*8ee0*/  FSEL R59, R59, -INF , !P1 ;  /* 0xff8000003b3b7808 */ /* 0x002fe20004800000 */
[----:B------:R-:W-:Y:S01]  /*8ef0*/  FMUL.FTZ R18, R18, c[0x0][0x2ec] ;  /* 0x0000bb0012127a20 */ /* 0x000fe20000410000 */
[-C--:B------:R-:W-:Y:S01]  /*8f00*/  ISETP.GE.AND P1, PT, R30, R136.reuse, PT ;  /* 0x000000881e00720c */ /* 0x080fe20003f26270 */
[----:B------:R-:W-:Y:S01]  /*8f10*/  FMUL.FTZ R17, R17, c[0x0][0x2ec] ;  /* 0x0000bb0011117a20 */ /* 0x000fe20000410000 */
[--C-:B------:R-:W-:Y:S01]  /*8f20*/  LOP3.LUT R16, R32, 0x48, R135.reuse, 0xfe, !PT ;  /* 0x0000004820107812 */ /* 0x100fe200078efe87 */
[----:B------:R-:W-:Y:S01]  /*8f30*/  FMUL.FTZ R147, R12, c[0x0][0x2ec] ;  /* 0x0000bb000c937a20 */ /* 0x000fe20000410000 */
[----:B------:R-:W-:Y:S01]  /*8f40*/  FSEL R198, R198, -INF , !P1 ;  /* 0xff800000c6c67808 */ /* 0x000fe20004800000 */
[----:B------:R-:W1:Y:S01]  /*8f50*/  MUFU.TANH R126, R46 ;  /* 0x0000002e007e7308 */ /* 0x000e620000002400 */
[----:B--2---:R-:W-:Y:S01]  /*8f60*/  FSEL R64, R64, -INF , !P0 ;  /* 0xff80000040407808 */ /* 0x004fe20004000000 */
[----:B------:R-:W-:Y:S01]  /*8f70*/  FMUL.FTZ R14, R14, c[0x0][0x2ec] ;  /* 0x0000bb000e0e7a20 */ /* 0x000fe20000410000 */
[-C--:B------:R-:W-:Y:S01]  /*8f80*/  ISETP.GE.AND P0, PT, R24, R137.reuse, PT ;  /* 0x000000891800720c */ /* 0x080fe20003f06270 */
[----:B------:R-:W-:Y:S01]  /*8f90*/  FMUL.FTZ R13, R13, c[0x0][0x2ec] ;  /* 0x0000bb000d0d7a20 */ /* 0x000fe20000410000 */
[--C-:B------:R-:W-:Y:S01]  /*8fa0*/  LOP3.LUT R12, R32, 0x58, R135.reuse, 0xfe, !PT ;  /* 0x00000058200c7812 */ /* 0x100fe200078efe87 */
[----:B------:R-:W-:Y:S01]  /*8fb0*/  FMUL.FTZ R11, R11, c[0x0][0x2ec] ;  /* 0x0000bb000b0b7a20 */ /* 0x000fe20000410000 */
[----:B------:R-:W-:Y:S01]  /*8fc0*/  FSEL R123, R123, -INF , !P0 ;  /* 0xff8000007b7b7808 */ /* 0x000fe20004000000 */
[----:B------:R-:W2:Y:S01]  /*8fd0*/  MUFU.TANH R152, R152 ;  /* 0x0000009800987308 */ /* 0x000ea20000002400 */
[----:B---3--:R-:W-:Y:S01]  /*8fe0*/  FSEL R127, R127, -INF , !P5 ;  /* 0xff8000007f7f7808 */ /* 0x008fe20006800000 */
[----:B------:R-:W-:Y:S01]  /*8ff0*/  FMUL.FTZ R19, R19, c[0x0][0x2ec] ;  /* 0x0000bb0013137a20 */ /* 0x000fe20000410000 */
[-C--:B------:R-:W-:Y:S01]  /*9000*/  ISETP.GE.AND P5, PT, R24, R136.reuse, PT ;  /* 0x000000881800720c */ /* 0x080fe20003fa6270 */
[----:B------:R-:W-:Y:S01]  /*9010*/  FMUL.FTZ R15, R15, c[0x0][0x2ec] ;  /* 0x0000bb000f0f7a20 */ /* 0x000fe20000410000 */
[----:B------:R-:W-:Y:S01]  /*9020*/  LOP3.LUT R24, R32, 0x30, R135, 0xfe, !PT ;  /* 0x0000003020187812 */ /* 0x000fe200078efe87 */
[----:B------:R-:W-:Y:S01]  /*9030*/  FMUL.FTZ R9, R9, c[0x0][0x2ec] ;  /* 0x0000bb0009097a20 */ /* 0x000fe20000410000 */
[----:B-1----:R-:W-:Y:S01]  /*9040*/  FSEL R126, R126, -INF , !P5 ;  /* 0xff8000007e7e7808 */ /* 0x002fe20006800000 */
[----:B------:R-:W1:Y:S01]  /*9050*/  MUFU.TANH R153, R153 ;  /* 0x0000009900997308 */ /* 0x000e620000002400 */
[C---:B------:R-:W-:Y:S01]  /*9060*/  ISETP.GE.AND P1, PT, R24.reuse, R137, PT ;  /* 0x000000891800720c */ /* 0x040fe20003f26270 */
[----:B------:R-:W-:Y:S01]  /*9070*/  FMUL.FTZ R161, R5, c[0x0][0x2ec] ;  /* 0x0000bb0005a17a20 */ /* 0x000fe20000410000 */
[----:B------:R-:W-:Y:S01]  /*9080*/  ISETP.GE.AND P0, PT, R24, R136, PT ;  /* 0x000000881800720c */ /* 0x000fe20003f06270 */
[----:B------:R-:W-:Y:S01]  /*9090*/  FMUL.FTZ R5, R7, c[0x0][0x2ec] ;  /* 0x0000bb0007057a20 */ /* 0x000fe20000410000 */
[----:B------:R-:W-:-:S02]  /*90a0*/  FSEL R195, R195, -INF , !P1 ;  /* 0xff800000c3c37808 */ /* 0x000fc40004800000 */
[CC--:B------:R-:W-:Y:S01]  /*90b0*/  ISETP.GE.AND P5, PT, R20.reuse, R137.reuse, PT ;  /* 0x000000891400720c */ /* 0x0c0fe20003fa6270 */
[----:B------:R-:W3:Y:S01]  /*90c0*/  MUFU.TANH R148, R148 ;  /* 0x0000009400947308 */ /* 0x000ee20000002400 */
[----:B------:R-:W-:Y:S02]  /*90d0*/  ISETP.GE.AND P1, PT, R20, R136, PT ;  /* 0x000000881400720c */ /* 0x000fe40003f26270 */
[----:B------:R-:W-:Y:S02]  /*90e0*/  LOP3.LUT R20, R32, 0x40, R135, 0xfe, !PT ;  /* 0x0000004020147812 */ /* 0x000fe400078efe87 */
[----:B------:R-:W-:Y:S02]  /*90f0*/  FSEL R200, R200, -INF , !P0 ;  /* 0xff800000c8c87808 */ /* 0x000fe40004000000 */
[----:B------:R-:W-:Y:S01]  /*9100*/  ISETP.GE.AND P0, PT, R20, R137, PT ;  /* 0x000000891400720c */ /* 0x000fe20003f06270 */
[----:B------:R-:W4:Y:S01]  /*9110*/  MUFU.TANH R142, R26 ;  /* 0x0000001a008e7308 */ /* 0x000f220000002400 */
[----:B------:R-:W-:-:S02]  /*9120*/  FSEL R193, R193, -INF , !P5 ;  /* 0xff800000c1c17808 */ /* 0x000fc40006800000 */
[----:B------:R-:W-:Y:S02]  /*9130*/  FSEL R196, R196, -INF , !P1 ;  /* 0xff800000c4c47808 */ /* 0x000fe40004800000 */
[----:B------:R-:W-:Y:S02]  /*9140*/  FSEL R151, R151, -INF , !P0 ;  /* 0xff80000097977808 */ /* 0x000fe40004000000 */
[-C--:B------:R-:W-:Y:S01]  /*9150*/  ISETP.GE.AND P5, PT, R20, R136.reuse, PT ;  /* 0x000000881400720c */ /* 0x080fe20003fa6270 */
[----:B------:R-:W5:Y:S01]  /*9160*/  MUFU.TANH R143, R143 ;  /* 0x0000008f008f7308 */ /* 0x000f620000002400 */
[C---:B------:R-:W-:Y:S02]  /*9170*/  ISETP.GE.AND P1, PT, R16.reuse, R137, PT ;  /* 0x000000891000720c */ /* 0x040fe40003f26270 */
[----:B------:R-:W-:Y:S02]  /*9180*/  ISETP.GE.AND P0, PT, R16, R136, PT ;  /* 0x000000881000720c */ /* 0x000fe40003f06270 */
[----:B------:R-:W-:-:S02]  /*9190*/  LOP3.LUT R16, R32, 0x50, R135, 0xfe, !PT ;  /* 0x0000005020107812 */ /* 0x000fc400078efe87 */
[----:B--2---:R-:W-:Y:S01]  /*91a0*/  FSEL R152, R152, -INF , !P5 ;  /* 0xff80000098987808 */ /* 0x004fe20006800000 */
[----:B------:R-:W2:Y:S01]  /*91b0*/  MUFU.TANH R140, R22 ;  /* 0x00000016008c7308 */ /* 0x000ea20000002400 */
[----:B------:R-:W-:Y:S02]  /*91c0*/  ISETP.GE.AND P5, PT, R16, R137, PT ;  /* 0x000000891000720c */ /* 0x000fe40003fa6270 */
[----:B-1----:R-:W-:Y:S02]  /*91d0*/  FSEL R153, R153, -INF , !P1 ;  /* 0xff80000099997808 */ /* 0x002fe40004800000 */
[----:B---3--:R-:W-:Y:S02]  /*91e0*/  FSEL R148, R148, -INF , !P0 ;  /* 0xff80000094947808 */ /* 0x008fe40004000000 */
[----:B------:R-:W-:Y:S01]  /*91f0*/  FSEL R141, R141, -INF , !P5 ;  /* 0xff8000008d8d7808 */ /* 0x000fe20006800000 */
[----:B------:R-:W1:Y:S01]  /*9200*/  MUFU.TANH R145, R145 ;  /* 0x0000009100917308 */ /* 0x000e620000002400 */
[----:B------:R-:W-:-:S02]  /*9210*/  ISETP.GE.AND P1, PT, R16, R136, PT ;  /* 0x000000881000720c */ /* 0x000fc40003f26270 */
[CC--:B------:R-:W-:Y:S02]  /*9220*/  ISETP.GE.AND P0, PT, R12.reuse, R137.reuse, PT ;  /* 0x000000890c00720c */ /* 0x0c0fe40003f06270 */
[----:B------:R-:W-:Y:S02]  /*9230*/  ISETP.GE.AND P5, PT, R12, R136, PT ;  /* 0x000000880c00720c */ /* 0x000fe40003fa6270 */
[----:B------:R-:W-:Y:S01]  /*9240*/  LOP3.LUT R12, R32, 0x60, R135, 0xfe, !PT ;  /* 0x00000060200c7812 */ /* 0x000fe200078efe87 */
[----:B------:R-:W3:Y:S01]  /*9250*/  MUFU.TANH R121, R18 ;  /* 0x0000001200797308 */ /* 0x000ee20000002400 */
[----:B----4-:R-:W-:Y:S02]  /*9260*/  FSEL R142, R142, -INF , !P1 ;  /* 0xff8000008e8e7808 */ /* 0x010fe40004800000 */
[----:B------:R-:W-:Y:S02]  /*9270*/  ISETP.GE.AND P1, PT, R12, R137, PT ;  /* 0x000000890c00720c */ /* 0x000fe40003f26270 */
[----:B-----5:R-:W-:-:S02]  /*9280*/  FSEL R143, R143, -INF , !P0 ;  /* 0xff8000008f8f7808 */ /* 0x020fc40004000000 */
[----:B--2---:R-:W-:Y:S01]  /*9290*/  FSEL R140, R140, -INF , !P5 ;  /* 0xff8000008c8c7808 */ /* 0x004fe20006800000 */
[----:B------:R-:W2:Y:S01]  /*92a0*/  MUFU.TANH R147, R147 ;  /* 0x0000009300937308 */ /* 0x000ea20000002400 */
[----:B-1----:R-:W-:Y:S02]  /*92b0*/  FSEL R145, R145, -INF , !P1 ;  /* 0xff80000091917808 */ /* 0x002fe40004800000 */
[-C--:B------:R-:W-:Y:S02]  /*92c0*/  ISETP.GE.AND P0, PT, R12, R136.reuse, PT ;  /* 0x000000880c00720c */ /* 0x080fe40003f06270 */
[C---:B------:R-:W-:Y:S02]  /*92d0*/  ISETP.GE.AND P5, PT, R8.reuse, R137, PT ;  /* 0x000000890800720c */ /* 0x040fe40003fa6270 */
[----:B------:R-:W-:Y:S01]  /*92e0*/  ISETP.GE.AND P1, PT, R8, R136, PT ;  /* 0x000000880800720c */ /* 0x000fe20003f26270 */
[----:B------:R-:W1:Y:S01]  /*92f0*/  MUFU.TANH R60, R14 ;  /* 0x0000000e003c7308 */ /* 0x000e620000002400 */
[----:B------:R-:W-:-:S02]  /*9300*/  LOP3.LUT R8, R32, 0x70, R135, 0xfe, !PT ;  /* 0x0000007020087812 */ /* 0x000fc400078efe87 */
[----:B---3--:R-:W-:Y:S02]  /*9310*/  FSEL R121, R121, -INF , !P0 ;  /* 0xff80000079797808 */ /* 0x008fe40004000000 */
[----:B------:R-:W-:Y:S02]  /*9320*/  ISETP.GE.AND P0, PT, R8, R137, PT ;  /* 0x000000890800720c */ /* 0x000fe40003f06270 */
[----:B------:R-:W-:Y:S01]  /*9330*/  LOP3.LUT R135, R32, R135, RZ, 0xfc, !PT ;  /* 0x0000008720877212 */ /* 0x000fe200078efcff */
[----:B------:R-:W3:Y:S01]  /*9340*/  MUFU.TANH R149, R149 ;  /* 0x0000009500957308 */ /* 0x000ee20000002400 */
[----:B--2---:R-:W-:Y:S02]  /*9350*/  FSEL R147, R147, -INF , !P5 ;  /* 0xff80000093937808 */ /* 0x004fe40006800000 */
[----:B------:R-:W-:Y:S02]  /*9360*/  ISETP.GE.AND P5, PT, R8, R136, PT ;  /* 0x000000880800720c */ /* 0x000fe40003fa6270 */
[----:B------:R-:W-:-:S02]  /*9370*/  IADD3 R8, R135, 0x19, RZ ;  /* 0x0000001987087810 */ /* 0x000fc40007ffe0ff */
[----:B------:R-:W-:Y:S01]  /*9380*/  IADD3 R7, R135, 0x79, RZ ;  /* 0x0000007987077810 */ /* 0x000fe20007ffe0ff */
[----:B------:R-:W2:Y:S01]  /*9390*/  MUFU.TANH R57, R10 ;  /* 0x0000000a00397308 */ /* 0x000ea20000002400 */
[----:B-1----:R-:W-:Y:S02]  /*93a0*/  FSEL R60, R60, -INF , !P1 ;  /* 0xff8000003c3c7808 */ /* 0x002fe40004800000 */
[----:B------:R-:W-:-:S05]  /*93b0*/  ISETP.GE.AND P1, PT, R4, R137, PT ;  /* 0x000000890400720c */ /* 0x000fca0003f26270 */
[----:B------:R-:W1:Y:S01]  /*93c0*/  MUFU.TANH R150, R150 ;  /* 0x0000009600967308 */ /* 0x000e620000002400 */
[----:B---3--:R-:W-:Y:S02]  /*93d0*/  FSEL R149, R149, -INF , !P0 ;  /* 0xff80000095957808 */ /* 0x008fe40004000000 */
[----:B------:R-:W-:Y:S02]  /*93e0*/  ISETP.GE.AND P0, PT, R4, R136, PT ;  /* 0x000000880400720c */ /* 0x000fe40003f06270 */
[----:B------:R-:W-:-:S03]  /*93f0*/  IADD3 R4, R135, 0x1, RZ ;  /* 0x0000000187047810 */ /* 0x000fc60007ffe0ff */
[----:B------:R-:W3:Y:S01]  /*9400*/  MUFU.TANH R65, R65 ;  /* 0x0000004100417308 */ /* 0x000ee20000002400 */
[----:B--2---:R-:W-:Y:S02]  /*9410*/  FSEL R57, R57, -INF , !P5 ;  /* 0xff80000039397808 */ /* 0x004fe40006800000 */
[----:B------:R-:W-:-:S05]  /*9420*/  ISETP.GE.AND P5, PT, R4, R137, PT ;  /* 0x000000890400720c */ /* 0x000fca0003fa6270 */
[----:B------:R-:W2:Y:S01]  /*9430*/  MUFU.TANH R58, R6 ;  /* 0x00000006003a7308 */ /* 0x000ea20000002400 */
[----:B-1----:R-:W-:Y:S02]  /*9440*/  FSEL R150, R150, -INF , !P1 ;  /* 0xff80000096967808 */ /* 0x002fe40004800000 */
[----:B------:R-:W-:Y:S02]  /*9450*/  ISETP.GE.AND P1, PT, R4, R136, PT ;  /* 0x000000880400720c */ /* 0x000fe40003f26270 */
[----:B------:R-:W-:-:S03]  /*9460*/  IADD3 R4, R135, 0x9, RZ ;  /* 0x0000000987047810 */ /* 0x000fc60007ffe0ff */
[----:B------:R-:W1:Y:S01]  /*9470*/  MUFU.TANH R66, R66 ;  /* 0x0000004200427308 */ /* 0x000e620000002400 */
[----:B---3--:R-:W-:Y:S02]  /*9480*/  FSEL R33, R65, -INF , !P5 ;  /* 0xff80000041217808 */ /* 0x008fe40006800000 */
[----:B------:R-:W-:-:S05]  /*9490*/  ISETP.GE.AND P5, PT, R4, R136, PT ;  /* 0x000000880400720c */ /* 0x000fca0003fa6270 */
[----:B------:R-:W3:Y:S01]  /*94a0*/  MUFU.TANH R67, R67 ;  /* 0x0000004300437308 */ /* 0x000ee20000002400 */
[----:B--2---:R-:W-:Y:S02]  /*94b0*/  FSEL R58, R58, -INF , !P0 ;  /* 0xff8000003a3a7808 */ /* 0x004fe40004000000 */
[----:B------:R-:W-:Y:S02]  /*94c0*/  ISETP.GE.AND P0, PT, R4, R137, PT ;  /* 0x000000890400720c */ /* 0x000fe40003f06270 */
[----:B------:R-:W-:-:S03]  /*94d0*/  IADD3 R4, R135, 0x11, RZ ;  /* 0x0000001187047810 */ /* 0x000fc60007ffe0ff */
[----:B------:R-:W2:Y:S01]  /*94e0*/  MUFU.TANH R63, R63 ;  /* 0x0000003f003f7308 */ /* 0x000ea20000002400 */
[----:B-1----:R-:W-:Y:S02]  /*94f0*/  FSEL R6, R66, -INF , !P1 ;  /* 0xff80000042067808 */ /* 0x002fe40004800000 */
[----:B------:R-:W-:-:S05]  /*9500*/  ISETP.GE.AND P1, PT, R4, R137, PT ;  /* 0x000000890400720c */ /* 0x000fca0003f26270 */
[----:B------:R-:W1:Y:S01]  /*9510*/  MUFU.TANH R56, R56 ;  /* 0x0000003800387308 */ /* 0x000e620000002400 */
[----:B---3--:R-:W-:Y:S02]  /*9520*/  FSEL R67, R67, -INF , !P0 ;  /* 0xff80000043437808 */ /* 0x008fe40004000000 */
[----:B------:R-:W-:-:S05]  /*9530*/  ISETP.GE.AND P0, PT, R4, R136, PT ;  /* 0x000000880400720c */ /* 0x000fca0003f06270 */
        /* <DEDUP_REMOVED lines=30> */
[----:B------:R-:W-:-:S04]  /*9720*/  ISETP.GE.AND P0, PT, R8, R137, PT ;  /* 0x000000890800720c */ /* 0x000fc80003f06270 */
[----:B------:R-:W-:Y:S01]  /*9730*/  FSEL R197, R197, -INF , !P0 ;  /* 0xff800000c5c57808 */ /* 0x000fe20004000000 */
[----:B------:R-:W3:Y:S01]  /*9740*/  MUFU.TANH R204, R39 ;  /* 0x0000002700cc7308 */ /* 0x000ee20000002400 */
[----:B--2---:R-:W-:Y:S02]  /*9750*/  FSEL R199, R199, -INF , !P5 ;  /* 0xff800000c7c77808 */ /* 0x004fe40006800000 */
[----:B------:R-:W-:Y:S02]  /*9760*/  ISETP.GE.AND P5, PT, R8, R136, PT ;  /* 0x000000880800720c */ /* 0x000fe40003fa6270 */
[----:B------:R-:W-:-:S03]  /*9770*/  IADD3 R8, R135, 0x41, RZ ;  /* 0x0000004187087810 */ /* 0x000fc60007ffe0ff */
[----:B------:R-:W2:Y:S01]  /*9780*/  MUFU.TANH R162, R162 ;  /* 0x000000a200a27308 */ /* 0x000ea20000002400 */
[----:B-1----:R-:W-:Y:S02]  /*9790*/  FSEL R206, R206, -INF , !P1 ;  /* 0xff800000cece7808 */ /* 0x002fe40004800000 */
[CC--:B------:R-:W-:Y:S02]  /*97a0*/  ISETP.GE.AND P1, PT, R8.reuse, R137.reuse, PT ;  /* 0x000000890800720c */ /* 0x0c0fe40003f26270 */
[----:B------:R-:W-:Y:S02]  /*97b0*/  ISETP.GE.AND P0, PT, R8, R136, PT ;  /* 0x000000880800720c */ /* 0x000fe40003f06270 */
[----:B------:R-:W-:Y:S01]  /*97c0*/  IADD3 R8, R135, 0x49, RZ ;  /* 0x0000004987087810 */ /* 0x000fe20007ffe0ff */
        /* <DEDUP_REMOVED lines=32> */
[----:B---3--:R-:W-:Y:S01]  /*99d0*/  FSEL R158, R158, -INF , !P5 ;  /* 0xff8000009e9e7808 */ /* 0x008fe20006800000 */
[----:B------:R-:W-:Y:S01]  /*99e0*/  BAR.SYNC.DEFER_BLOCKING 0x0 ;  /* 0x0000000000007b1d */ /* 0x000fe20000010000 */
[----:B------:R-:W-:Y:S02]  /*99f0*/  ISETP.GE.AND P5, PT, R8, R136, PT ;  /* 0x000000880800720c */ /* 0x000fe40003fa6270 */
[----:B------:R-:W-:-:S03]  /*9a00*/  IADD3 R8, R135, 0x71, RZ ;  /* 0x0000007187087810 */ /* 0x000fc60007ffe0ff */
[----:B------:R-:W3:Y:S01]  /*9a10*/  MUFU.TANH R124, R19 ;  /* 0x00000013007c7308 */ /* 0x000ee20000002400 */
[----:B--2---:R-:W-:Y:S02]  /*9a20*/  FSEL R159, R159, -INF , !P0 ;  /* 0xff8000009f9f7808 */ /* 0x004fe40004000000 */
[----:B------:R-:W-:-:S05]  /*9a30*/  ISETP.GE.AND P0, PT, R8, R136, PT ;  /* 0x000000880800720c */ /* 0x000fca0003f06270 */
[----:B------:R-:W2:Y:S01]  /*9a40*/  MUFU.TANH R122, R15 ;  /* 0x0000000f007a7308 */ /* 0x000ea20000002400 */
[----:B-1----:R-:W-:Y:S02]  /*9a50*/  FSEL R120, R120, -INF , !P0 ;  /* 0xff80000078787808 */ /* 0x002fe40004000000 */
[----:B------:R-:W-:-:S05]  /*9a60*/  ISETP.GE.AND P0, PT, R117, 0x3, PT ;  /* 0x000000037500780c */ /* 0x000fca0003f06270 */
[----:B------:R-:W1:Y:S01]  /*9a70*/  MUFU.TANH R160, R9 ;  /* 0x0000000900a07308 */ /* 0x000e620000002400 */
[----:B---3--:R-:W-:Y:S02]  /*9a80*/  FSEL R124, R124, -INF , !P1 ;  /* 0xff8000007c7c7808 */ /* 0x008fe40004800000 */
[----:B------:R-:W-:-:S05]  /*9a90*/  ISETP.GE.AND P1, PT, R8, R137, PT ;  /* 0x000000890800720c */ /* 0x000fca0003f26270 */
[----:B------:R-:W3:Y:S01]  /*9aa0*/  MUFU.TANH R161, R161 ;  /* 0x000000a100a17308 */ /* 0x000ee20000002400 */
[----:B--2---:R-:W-:Y:S02]  /*9ab0*/  FSEL R122, R122, -INF , !P5 ;  /* 0xff8000007a7a7808 */ /* 0x004fe40006800000 */
[----:B------:R-:W-:-:S04]  /*9ac0*/  ISETP.GE.AND P5, PT, R135, R137, PT ;  /* 0x000000898700720c */ /* 0x000fc80003fa6270 */
[----:B------:R-:W-:Y:S01]  /*9ad0*/  FSEL R125, R125, -INF , !P5 ;  /* 0xff8000007d7d7808 */ /* 0x000fe20006800000 */
[----:B------:R-:W2:Y:S01]  /*9ae0*/  MUFU.TANH R5, R5 ;  /* 0x0000000500057308 */ /* 0x000ea20000002400 */
[----:B-1----:R-:W-:Y:S02]  /*9af0*/  FSEL R160, R160, -INF , !P1 ;  /* 0xff800000a0a07808 */ /* 0x002fe40004800000 */
[----:B------:R-:W-:Y:S02]  /*9b00*/  ISETP.GE.AND P1, PT, R7, R137, PT ;  /* 0x000000890700720c */ /* 0x000fe40003f26270 */
[-C--:B------:R-:W-:Y:S02]  /*9b10*/  ISETP.GE.AND P5, PT, R135, R136.reuse, PT ;  /* 0x000000888700720c */ /* 0x080fe40003fa6270 */
[----:B---3--:R-:W-:Y:S02]  /*9b20*/  FSEL R161, R161, -INF , !P1 ;  /* 0xff800000a1a17808 */ /* 0x008fe40004800000 */
[----:B------:R-:W-:-:S02]  /*9b30*/  ISETP.GE.AND P1, PT, R7, R136, PT ;  /* 0x000000880700720c */ /* 0x000fc40003f26270 */
[----:B------:R-:W-:Y:S02]  /*9b40*/  FSEL R7, R3, -INF , !P5 ;  /* 0xff80000003077808 */ /* 0x000fe40006800000 */
[----:B--2---:R-:W-:Y:S01]  /*9b50*/  FSEL R117, R5, -INF , !P1 ;  /* 0xff80000005757808 */ /* 0x004fe20004800000 */
[----:B------:R-:W-:Y:S05]  /*9b60*/  @!P0 BRA `(.L_x_761) ;  /* 0x00000af000008947 */ /* 0x000fea0003800000 */
[----:B------:R-:W-:Y:S05]  /*9b70*/  @!P6 BRA `(.L_x_762) ;  /* 0x000003a00000e947 */ /* 0x000fea0003800000 */
[----:B------:R-:W1:Y:S01]  /*9b80*/  I2F.RP R5, R132 ;  /* 0x0000008400057306 */ /* 0x000e620000209400 */
[----:B------:R-:W-:Y:S01]  /*9b90*/  IMAD.MOV.U32 R8, RZ, RZ, RZ ;  /* 0x000000ffff087224 */ /* 0x000fe200078e00ff */
[----:B------:R-:W-:-:S06]  /*9ba0*/  IADD3 R10, R32, -0x80, RZ ;  /* 0xffffff80200a7810 */ /* 0x000fcc0007ffe0ff */
[----:B-1----:R-:W1:Y:S02]  /*9bb0*/  MUFU.RCP R9, R5 ;  /* 0x0000000500097308 */ /* 0x002e640000001000 */
[----:B-1----:R-:W-:Y:S02]  /*9bc0*/  IADD3 R9, R9, 0xffffffe, RZ ;  /* 0x0ffffffe09097810 */ /* 0x002fe40007ffe0ff */
[----:B------:R-:W-:Y:S02]  /*9bd0*/  IABS R5, R10 ;  /* 0x0000000a00057213 */ /* 0x000fe40000000000 */
[----:B------:R-:W-:Y:S02]  /*9be0*/  LOP3.LUT R10, R10, c[0x0][0x2d0], RZ, 0x3c, !PT ;  /* 0x0000b4000a0a7a12 */ /* 0x000fe400078e3cff */
[----:B------:R-:W1:Y:S02]  /*9bf0*/  F2I.FTZ.U32.TRUNC.NTZ R9, R9 ;  /* 0x0000000900097305 */ /* 0x000e64000021f000 */
[----:B-1----:R-:W-:-:S04]  /*9c00*/  IMAD.MOV R3, RZ, RZ, -R9 ;  /* 0x000000ffff037224 */ /* 0x002fc800078e0a09 */
[----:B------:R-:W-:-:S04]  /*9c10*/  IMAD R3, R3, R132, RZ ;  /* 0x0000008403037224 */ /* 0x000fc800078e02ff */
[----:B------:R-:W-:Y:S01]  /*9c20*/  IMAD.HI.U32 R3, R9, R3, R8 ;  /* 0x0000000309037227 */ /* 0x000fe200078e0008 */
[----:B------:R-:W-:Y:S02]  /*9c30*/  IABS R8, R32 ;  /* 0x0000002000087213 */ /* 0x000fe40000000000 */
[----:B------:R-:W-:-:S03]  /*9c40*/  LOP3.LUT R32, R32, c[0x0][0x2d0], RZ, 0x3c, !PT ;  /* 0x0000b40020207a12 */ /* 0x000fc600078e3cff */
[----:B------:R-:W-:-:S04]  /*9c50*/  IMAD.HI.U32 R11, R3, R8, RZ ;  /* 0x00000008030b7227 */ /* 0x000fc800078e00ff */
[----:B------:R-:W-:Y:S02]  /*9c60*/  IMAD.MOV R9, RZ, RZ, -R11 ;  /* 0x000000ffff097224 */ /* 0x000fe400078e0a0b */
[----:B------:R-:W-:-:S04]  /*9c70*/  IMAD.HI.U32 R3, R3, R5, RZ ;  /* 0x0000000503037227 */ /* 0x000fc800078e00ff */
[----:B------:R-:W-:Y:S01]  /*9c80*/  IMAD R9, R132, R9, R8 ;  /* 0x0000000984097224 */ /* 0x000fe200078e0208 */
[----:B------:R-:W-:-:S04]  /*9c90*/  IADD3 R8, -R3, RZ, RZ ;  /* 0x000000ff03087210 */ /* 0x000fc80007ffe1ff */
[C---:B------:R-:W-:Y:S01]  /*9ca0*/  ISETP.GT.U32.AND P0, PT, R132.reuse, R9, PT ;  /* 0x000000098400720c */ /* 0x040fe20003f04070 */
[----:B------:R-:W-:-:S05]  /*9cb0*/  IMAD R5, R132, R8, R5 ;  /* 0x0000000884057224 */ /* 0x000fca00078e0205 */
[----:B------:R-:W-:-:S07]  /*9cc0*/  ISETP.GT.U32.AND P1, PT, R132, R5, PT ;  /* 0x000000058400720c */ /* 0x000fce0003f24070 */
[----:B------:R-:W-:Y:S01]  /*9cd0*/  @!P0 IMAD.IADD R9, R9, 0x1, -R132 ;  /* 0x0000000109098824 */ /* 0x000fe200078e0a84 */
[----:B------:R-:W-:-:S04]  /*9ce0*/  @!P0 IADD3 R11, R11, 0x1, RZ ;  /* 0x000000010b0b8810 */ /* 0x000fc80007ffe0ff */
[-C--:B------:R-:W-:Y:S01]  /*9cf0*/  ISETP.GE.U32.AND P5, PT, R9, R132.reuse, PT ;  /* 0x000000840900720c */ /* 0x080fe20003fa6070 */
[----:B------:R-:W-:Y:S01]  /*9d00*/  @!P1 IMAD.IADD R5, R5, 0x1, -R132 ;  /* 0x0000000105059824 */ /* 0x000fe200078e0a84 */
[----:B------:R-:W-:Y:S02]  /*9d10*/  @!P1 IADD3 R3, R3, 0x1, RZ ;  /* 0x0000000103039810 */ /* 0x000fe40007ffe0ff */
[----:B------:R-:W-:Y:S02]  /*9d20*/  ISETP.GE.AND P1, PT, R10, RZ, PT ;  /* 0x000000ff0a00720c */ /* 0x000fe40003f26270 */
[----:B------:R-:W-:Y:S02]  /*9d30*/  ISETP.GE.U32.AND P0, PT, R5, R132, PT ;  /* 0x000000840500720c */ /* 0x000fe40003f06070 */
[----:B------:R-:W-:-:S05]  /*9d40*/  LOP3.LUT R5, RZ, c[0x0][0x2d0], RZ, 0x33, !PT ;  /* 0x0000b400ff057a12 */ /* 0x000fca00078e33ff */
        /* <DEDUP_REMOVED lines=15> */
[----:B------:R-:W-:-:S05]  /*9e40*/  IMAD R8, R3, R8, -0x80 ;  /* 0xffffff8003087424 */ /* 0x000fca00078e0208 */
[----:B------:R-:W-:-:S05]  /*9e50*/  SHF.R.S32.HI R3, RZ, 0x1f, R8 ;  /* 0x0000001fff037819 */ /* 0x000fca0000011408 */
[----:B------:R-:W-:-:S04]  /*9e60*/  IMAD R3, R3, c[0x0][0x198], RZ ;  /* 0x0000660003037a24 */ /* 0x000fc800078e02ff */
[C---:B------:R-:W-:Y:S02]  /*9e70*/  IMAD R3, R8.reuse, c[0x0][0x19c], R3 ;  /* 0x0000670008037a24 */ /* 0x040fe400078e0203 */
[----:B--2---:R-:W-:Y:S02]  /*9e80*/  IMAD.IADD R9, R9, 0x1, -R10 ;  /* 0x0000000109097824 */ /* 0x004fe400078e0a0a */
[----:B------:R-:W-:-:S03]  /*9e90*/  IMAD.WIDE.U32 R10, R8, c[0x0][0x198], RZ ;  /* 0x00006600080a7a25 */ /* 0x000fc600078e00ff */
[----:B------:R-:W-:Y:S02]  /*9ea0*/  SHF.R.S32.HI R5, RZ, 0x1f, R9 ;  /* 0x0000001fff057819 */ /* 0x000fe40000011409 */
[----:B------:R-:W-:-:S03]  /*9eb0*/  IADD3 R11, R11, R3, RZ ;  /* 0x000000030b0b7210 */ /* 0x000fc60007ffe0ff */
[----:B------:R-:W-:Y:S02]  /*9ec0*/  IMAD R8, R5, c[0x0][0x180], RZ ;  /* 0x0000600005087a24 */ /* 0x000fe400078e02ff */
[----:B------:R-:W-:-:S04]  /*9ed0*/  IMAD.WIDE.U32 R10, R9, c[0x0][0x180], R10 ;  /* 0x00006000090a7a25 */ /* 0x000fc800078e000a */
[----:B------:R-:W-:Y:S01]  /*9ee0*/  IMAD R8, R9, c[0x0][0x184], R8 ;  /* 0x0000610009087a24 */ /* 0x000fe200078e0208 */
[----:B------:R-:W-:-:S03]  /*9ef0*/  MOV R119, R10 ;  /* 0x0000000a00777202 */ /* 0x000fc60000000f00 */
[----:B------:R-:W-:Y:S01]  /*9f00*/  IMAD.IADD R12, R11, 0x1, R8 ;  /* 0x000000010b0c7824 */ /* 0x000fe200078e0208 */
[----:B------:R-:W-:Y:S05]  /*9f10*/  BRA `(.L_x_763) ;  /* 0x0000002000007947 */ /* 0x000fea0003800000 */
.L_x_762:
[----:B------:R-:W-:-:S04]  /*9f20*/  LEA R119, -R119, RZ, 0x7 ;  /* 0x000000ff77777211 */ /* 0x000fc800078e39ff */
[----:B------:R-:W-:Y:S02]  /*9f30*/  SHF.R.S32.HI R12, RZ, 0x1f, R119 ;  /* 0x0000001fff0c7819 */ /* 0x000fe40000011477 */
.L_x_763:
        /* <DEDUP_REMOVED lines=110> */
.L_x_765:
[----:B------:R-:W-:Y:S05]  /*a620*/  BSYNC B0 ;  /* 0x0000000000007941 */ /* 0x000fea0003800000 */
.L_x_764:
[----:B------:R-:W0:Y:S01]  /*a630*/  LDGDEPBAR ;  /* 0x00000000000079af */ /* 0x000e220000000000 */
[----:B------:R-:W-:-:S04]  /*a640*/  LEA R188, P0, R119, R188, 0x1 ;  /* 0x000000bc77bc7211 */ /* 0x000fc800078008ff */
[----:B------:R-:W-:Y:S02]  /*a650*/  LEA.HI.X R187, R119, R187, R12, 0x1, P0 ;  /* 0x000000bb77bb7211 */ /* 0x000fe400000f0c0c */
.L_x_761:
[----:B-1----:R-:W-:Y:S01]  /*a660*/  FMNMX.FTZ R8, R2, R125, !PT ;  /* 0x0000007d02087209 */ /* 0x002fe20007810000 */
[----:B------:R-:W-:Y:S01]  /*a670*/  LDSM.16.MT88.4 R16, [R116+0x9000] ;  /* 0x009000007410783b */ /* 0x000fe20000004200 */
        /* <DEDUP_REMOVED lines=50> */
[----:B------:R-:W-:-:S04]  /*a9a0*/  FMNMX.FTZ R8, R158, R5, !PT ;  /* 0x000000059e087209 */ /* 0x000fc80007810000 */
        /* <DEDUP_REMOVED lines=12> */
[----:B------:R-:W-:-:S04]  /*aa70*/  FMNMX.FTZ R3, R57, R8, !PT ;  /* 0x0000000839037209 */ /* 0x000fc80007810000 */
[----:B------:R-:W-:-:S04]  /*aa80*/  FMNMX.FTZ R3, R120, R3, !PT ;  /* 0x0000000378037209 */ /* 0x000fc80007810000 */
        /* <DEDUP_REMOVED lines=9> */
[----:B------:R-:W-:-:S03]  /*ab20*/  FMUL.FTZ R186, R56, c[0x0][0x23c] ;  /* 0x00008f0038ba7a20 */ /* 0x000fc60000410000 */
[----:B------:R-:W-:Y:S02]  /*ab30*/  FSEL R5, R56, RZ, P1 ;  /* 0x000000ff38057208 */ /* 0x000fe40000800000 */
[----:B------:R-:W-:-:S03]  /*ab40*/  FSEL R186, R186, RZ, P1 ;  /* 0x000000ffbaba7208 */ /* 0x000fc60000800000 */
[----:B------:R-:W-:Y:S02]  /*ab50*/  FADD.FTZ R5, R2, -R5 ;  /* 0x8000000502057221 */ /* 0x000fe40000010000 */
[--C-:B------:R-:W-:Y:S02]  /*ab60*/  FFMA.FTZ R139, R33, c[0x0][0x23c], -R186.reuse ;  /* 0x00008f00218b7a23 */ /* 0x100fe400000108ba */
[----:B------:R-:W-:Y:S01]  /*ab70*/  LDSM.16.MT88.4 R32, [R116+0xb000] ;  /* 0x00b000007420783b */ /* 0x000fe20000004200 */
[--C-:B------:R-:W-:Y:S02]  /*ab80*/  FFMA.FTZ R201, R125, c[0x0][0x23c], -R186.reuse ;  /* 0x00008f007dc97a23 */ /* 0x100fe400000108ba */
[--C-:B------:R-:W-:Y:S01]  /*ab90*/  FFMA.FTZ R138, R37, c[0x0][0x23c], -R186.reuse ;  /* 0x00008f00258a7a23 */ /* 0x100fe200000108ba */
[----:B------:R-:W-:Y:S01]  /*aba0*/  MUFU.EX2 R139, R139 ;  /* 0x0000008b008b7308 */ /* 0x000fe20000000800 */
[----:B--2---:R-:W-:Y:S01]  /*abb0*/  FMNMX.FTZ R3, R8, R3, !PT ;  /* 0x0000000308037209 */ /* 0x004fe20007810000 */
[----:B------:R-:W-:Y:S01]  /*abc0*/  FFMA.FTZ R135, R67, c[0x0][0x23c], -R186 ;  /* 0x00008f0043877a23 */ /* 0x000fe200000108ba */
[----:B------:R-:W1:Y:S01]  /*abd0*/  LDSM.16.MT88.4 R8, [R164+0x9000] ;  /* 0x00900000a408783b */ /* 0x000e620000004200 */
[----:B------:R-:W-:Y:S01]  /*abe0*/  FMUL.FTZ R203, R5, c[0x0][0x23c] ;  /* 0x00008f0005cb7a20 */ /* 0x000fe20000410000 */
[C---:B------:R-:W-:Y:S01]  /*abf0*/  FSETP.NEU.FTZ.AND P0, PT, R3.reuse, -INF , PT ;  /* 0xff8000000300780b */ /* 0x040fe20003f1d000 */
[----:B------:R-:W-:-:S02]  /*ac00*/  FMUL.FTZ R119, R3, c[0x0][0x23c] ;  /* 0x00008f0003777a20 */ /* 0x000fc40000410000 */
[----:B------:R-:W2:Y:S01]  /*ac10*/  MUFU.EX2 R201, R201 ;  /* 0x000000c900c97308 */ /* 0x000ea20000000800 */
[--C-:B------:R-:W-:Y:S02]  /*ac20*/  FFMA.FTZ R134, R61, c[0x0][0x23c], -R186.reuse ;  /* 0x00008f003d867a23 */ /* 0x100fe400000108ba */
[----:B------:R-:W-:Y:S01]  /*ac30*/  FSEL R119, R119, RZ, P0 ;  /* 0x000000ff77777208 */ /* 0x000fe20000000000 */
[--C-:B------:R-:W-:Y:S02]  /*ac40*/  FFMA.FTZ R61, R59, c[0x0][0x23c], -R186.reuse ;  /* 0x00008f003b3d7a23 */ /* 0x100fe400000108ba */
[----:B------:R-:W-:Y:S02]  /*ac50*/  FFMA.FTZ R2, R65, c[0x0][0x23c], -R186 ;  /* 0x00008f0041027a23 */ /* 0x000fe400000108ba */
[--C-:B------:R-:W-:Y:S01]  /*ac60*/  FFMA.FTZ R194, R7, c[0x0][0x23c], -R119.reuse ;  /* 0x00008f0007c27a23 */ /* 0x100fe20000010877 */
[----:B------:R-:W-:Y:S01]  /*ac70*/  FSEL R7, R3, RZ, P0 ;  /* 0x000000ff03077208 */ /* 0x000fe20000000000 */
[--C-:B------:R-:W-:Y:S01]  /*ac80*/  FFMA.FTZ R137, R6, c[0x0][0x23c], -R119.reuse ;  /* 0x00008f0006897a23 */ /* 0x100fe20000010877 */
[----:B------:R-:W-:Y:S01]  /*ac90*/  MUFU.EX2 R138, R138 ;  /* 0x0000008a008a7308 */ /* 0x000fe20000000800 */
[----:B------:R-:W-:-:S02]  /*aca0*/  FFMA.FTZ R136, R28, c[0x0][0x23c], -R119 ;  /* 0x00008f001c887a23 */ /* 0x000fc40000010877 */
[----:B------:R-:W-:Y:S02]  /*acb0*/  FADD.FTZ R7, R0, -R7 ;  /* 0x8000000700077221 */ /* 0x000fe40000010000 */
[--C-:B------:R-:W-:Y:S01]  /*acc0*/  FFMA.FTZ R125, R4, c[0x0][0x23c], -R119.reuse ;  /* 0x00008f00047d7a23 */ /* 0x100fe20000010877 */
[----:B--2---:R-:W-:Y:S01]  /*acd0*/  F2FP.PACK_AB R48, R139, R201 ;  /* 0x000000c98b30723e */ /* 0x004fe200000000ff */
[----:B------:R-:W-:Y:S01]  /*ace0*/  FMUL.FTZ R181, R7, c[0x0][0x23c] ;  /* 0x00008f0007b57a20 */ /* 0x000fe20000410000 */
[----:B------:R-:W2:Y:S01]  /*acf0*/  MUFU.EX2 R135, R135 ;  /* 0x0000008700877308 */ /* 0x000ea20000000800 */
[--C-:B------:R-:W-:Y:S02]  /*ad00*/  FFMA.FTZ R133, R62, c[0x0][0x23c], -R119.reuse ;  /* 0x00008f003e857a23 */ /* 0x100fe40000010877 */
[--C-:B------:R-:W-:Y:S02]  /*ad10*/  FFMA.FTZ R62, R66, c[0x0][0x23c], -R119.reuse ;  /* 0x00008f00423e7a23 */ /* 0x100fe40000010877 */
[----:B------:R-:W-:-:S02]  /*ad20*/  FFMA.FTZ R59, R64, c[0x0][0x23c], -R119 ;  /* 0x00008f00403b7a23 */ /* 0x000fc40000010877 */
[----:B------:R-:W3:Y:S01]  /*ad30*/  LDSM.16.MT88.4 R64, [R116+0x9400] ;  /* 0x009400007440783b */ /* 0x000ee20000004200 */
[----:B------:R-:W-:Y:S01]  /*ad40*/  MUFU.EX2 R194, R194 ;  /* 0x000000c200c27308 */ /* 0x000fe20000000800 */
[--C-:B------:R-:W-:Y:S02]  /*ad50*/  FFMA.FTZ R63, R63, c[0x0][0x23c], -R186.reuse ;  /* 0x00008f003f3f7a23 */ /* 0x100fe400000108ba */
[----:B------:R-:W-:Y:S02]  /*ad60*/  FFMA.FTZ R0, R128, c[0x0][0x23c], -R119 ;  /* 0x00008f0080007a23 */ /* 0x000fe40000010877 */
[--C-:B------:R-:W-:Y:S02]  /*ad70*/  FFMA.FTZ R131, R127, c[0x0][0x23c], -R186.reuse ;  /* 0x00008f007f837a23 */ /* 0x100fe400000108ba */
[--C-:B------:R-:W-:Y:S01]  /*ad80*/  FFMA.FTZ R128, R123, c[0x0][0x23c], -R186.reuse ;  /* 0x00008f007b807a23 */ /* 0x100fe200000108ba */
[----:B------:R-:W4:Y:S01]  /*ad90*/  MUFU.EX2 R137, R137 ;  /* 0x0000008900897308 */ /* 0x000f220000000800 */
[----:B--2---:R-:W-:Y:S01]  /*ada0*/  F2FP.PACK_AB R50, R135, R138 ;  /* 0x0000008a8732723e */ /* 0x004fe200000000ff */
[----:B------:R-:W-:-:S02]  /*adb0*/  FFMA.FTZ R127, R129, c[0x0][0x23c], -R186 ;  /* 0x00008f00817f7a23 */ /* 0x000fc400000108ba */
[--C-:B------:R-:W-:Y:S02]  /*adc0*/  FFMA.FTZ R130, R205, c[0x0][0x23c], -R186.reuse ;  /* 0x00008f00cd827a23 */ /* 0x100fe400000108ba */
[--C-:B------:R-:W-:Y:S02]  /*add0*/  FFMA.FTZ R132, R198, c[0x0][0x23c], -R119.reuse ;  /* 0x00008f00c6847a23 */ /* 0x100fe40000010877 */
[----:B------:R-:W2:Y:S01]  /*ade0*/  MUFU.EX2 R203, R203 ;  /* 0x000000cb00cb7308 */ /* 0x000ea20000000800 */
[--C-:B------:R-:W-:Y:S02]  /*adf0*/  FFMA.FTZ R129, R208, c[0x0][0x23c], -R119.reuse ;  /* 0x00008f00d0817a23 */ /* 0x100fe40000010877 */
[--C-:B------:R-:W-:Y:S02]  /*ae00*/  FFMA.FTZ R126, R126, c[0x0][0x23c], -R119.reuse ;  /* 0x00008f007e7e7a23 */ /* 0x100fe40000010877 */
[----:B------:R-:W-:Y:S02]  /*ae10*/  FFMA.FTZ R123, R202, c[0x0][0x23c], -R119 ;  /* 0x00008f00ca7b7a23 */ /* 0x000fe40000010877 */
[--C-:B------:R-:W-:Y:S01]  /*ae20*/  FFMA.FTZ R202, R195, c[0x0][0x23c], -R186.reuse ;  /* 0x00008f00c3ca7a23 */ /* 0x100fe200000108ba */
[----:B------:R-:W5:Y:S01]  /*ae30*/  MUFU.EX2 R181, R181 ;  /* 0x000000b500b57308 */ /* 0x000f620000000800 */
[----:B----4-:R-:W-:Y:S01]  /*ae40*/  F2FP.PACK_AB R49, R137, R194 ;  /* 0x000000c28931723e */ /* 0x010fe200000000ff */
[----:B------:R-:W-:-:S02]  /*ae50*/  FFMA.FTZ R198, R193, c[0x0][0x23c], -R186 ;  /* 0x00008f00c1c67a23 */ /* 0x000fc400000108ba */
[--C-:B------:R-:W-:Y:S02]  /*ae60*/  FFMA.FTZ R195, R197, c[0x0][0x23c], -R186.reuse ;  /* 0x00008f00c5c37a23 */ /* 0x100fe400000108ba */
[----:B------:R-:W-:Y:S02]  /*ae70*/  FFMA.FTZ R199, R199, c[0x0][0x23c], -R186 ;  /* 0x00008f00c7c77a23 */ /* 0x000fe400000108ba */
[----:B------:R-:W-:Y:S01]  /*ae80*/  MUFU.EX2 R136, R136 ;  /* 0x0000008800887308 */ /* 0x000fe20000000800 */
[-C--:B--2---:R-:W-:Y:S02]  /*ae90*/  FMUL.FTZ R4, R112, R203.reuse ;  /* 0x000000cb70047220 */ /* 0x084fe40000410000 */
[-C--:B------:R-:W-:Y:S02]  /*aea0*/  FMUL.FTZ R5, R113, R203.reuse ;  /* 0x000000cb71057220 */ /* 0x080fe40000410000 */
[-C--:B------:R-:W-:Y:S02]  /*aeb0*/  FMUL.FTZ R12, R104, R203.reuse ;  /* 0x000000cb680c7220 */ /* 0x080fe40000410000 */
[----:B------:R-:W-:Y:S01]  /*aec0*/  FMUL.FTZ R13, R105, R203 ;  /* 0x000000cb690d7220 */ /* 0x000fe20000410000 */
[----:B------:R-:W2:Y:S01]  /*aed0*/  MUFU.EX2 R125, R125 ;  /* 0x0000007d007d7308 */ /* 0x000ea20000000800 */
[----:B-----5:R-:W-:-:S02]  /*aee0*/  FMUL.FTZ R6, R114, R181 ;  /* 0x000000b572067220 */ /* 0x020fc40000410000 */
[-C--:B------:R-:W-:Y:S02]  /*aef0*/  FMUL.FTZ R7, R115, R181.reuse ;  /* 0x000000b573077220 */ /* 0x080fe40000410000 */
[-C--:B------:R-:W-:Y:S02]  /*af00*/  FMUL.FTZ R14, R106, R181.reuse ;  /* 0x000000b56a0e7220 */ /* 0x080fe40000410000 */
[----:B------:R-:W-:Y:S01]  /*af10*/  FMUL.FTZ R15, R107, R181 ;  /* 0x000000b56b0f7220 */ /* 0x000fe20000410000 */
[----:B------:R-:W-:Y:S01]  /*af20*/  MUFU.EX2 R134, R134 ;  /* 0x0000008600867308 */ /* 0x000fe20000000800 */
[-C--:B------:R-:W-:Y:S02]  /*af30*/  FMUL.FTZ R20, R96, R203.reuse ;  /* 0x000000cb60147220 */ /* 0x080fe40000410000 */
[----:B------:R-:W-:Y:S02]  /*af40*/  FMUL.FTZ R21, R97, R203 ;  /* 0x000000cb61157220 */ /* 0x000fe40000410000 */
[----:B------:R-:W-:-:S02]  /*af50*/  FMUL.FTZ R22, R98, R181 ;  /* 0x000000b562167220 */ /* 0x000fc40000410000 */
[----:B------:R-:W-:Y:S01]  /*af60*/  FMUL.FTZ R23, R99, R181 ;  /* 0x000000b563177220 */ /* 0x000fe20000410000 */
[----:B--2---:R-:W-:Y:S01]  /*af70*/  F2FP.PACK_AB R51, R125, R136 ;  /* 0x000000887d33723e */ /* 0x004fe200000000ff */
[-C--:B------:R-:W-:Y:S01]  /*af80*/  FMUL.FTZ R28, R88, R203.reuse ;  /* 0x000000cb581c7220 */ /* 0x080fe20000410000 */
[----:B------:R-:W2:Y:S01]  /*af90*/  MUFU.EX2 R63, R63 ;  /* 0x0000003f003f7308 */ /* 0x000ea20000000800 */
[----:B------:R-:W-:Y:S02]  /*afa0*/  FMUL.FTZ R29, R89, R203 ;  /* 0x000000cb591d7220 */ /* 0x000fe40000410000 */
[-C--:B------:R-:W-:Y:S02]  /*afb0*/  FMUL.FTZ R30, R90, R181.reuse ;  /* 0x000000b55a1e7220 */ /* 0x080fe40000410000 */
[----:B------:R-:W-:Y:S01]  /*afc0*/  FMUL.FTZ R31, R91, R181 ;  /* 0x000000b55b1f7220 */ /* 0x000fe20000410000 */
[----:B-1----:R-:W-:Y:S01]  /*afd0*/  HMMA.16816.F32 R4, R48, R8, R4 ;  /* 0x000000083004723c */ /* 0x002fe20000001804 */
[-C--:B------:R-:W-:Y:S01]  /*afe0*/  FMUL.FTZ R36, R80, R203.reuse ;  /* 0x000000cb50247220 */ /* 0x080fe20000410000 */
[----:B------:R-:W-:Y:S01]  /*aff0*/  MUFU.EX2 R61, R61 ;  /* 0x0000003d003d7308 */ /* 0x000fe20000000800 */
[----:B------:R-:W-:-:S02]  /*b000*/  FMUL.FTZ R37, R81, R203 ;  /* 0x000000cb51257220 */ /* 0x000fc40000410000 */
[-C--:B------:R-:W-:Y:S02]  /*b010*/  FMUL.FTZ R38, R82, R181.reuse ;  /* 0x000000b552267220 */ /* 0x080fe40000410000 */
[----:B------:R-:W-:Y:S01]  /*b020*/  FMUL.FTZ R39, R83, R181 ;  /* 0x000000b553277220 */ /* 0x000fe20000410000 */
[C---:B------:R-:W-:Y:S01]  /*b030*/  HMMA.16816.F32 R12, R48.reuse, R16, R12 ;  /* 0x00000010300c723c */ /* 0x040fe2000000180c */
[-C--:B------:R-:W-:Y:S01]  /*b040*/  FMUL.FTZ R108, R108, R203.reuse ;  /* 0x000000cb6c6c7220 */ /* 0x080fe20000410000 */
[----:B------:R-:W-:Y:S01]  /*b050*/  MUFU.EX2 R2, R2 ;  /* 0x0000000200027308 */ /* 0x000fe20000000800 */
[----:B------:R-:W-:Y:S02]  /*b060*/  FMUL.FTZ R109, R109, R203 ;  /* 0x000000cb6d6d7220 */ /* 0x000fe40000410000 */
[-C--:B------:R-:W-:Y:S02]  /*b070*/  FMUL.FTZ R110, R110, R181.reuse ;  /* 0x000000b56e6e7220 */ /* 0x080fe40000410000 */
[----:B------:R-:W-:Y:S01]  /*b080*/  FMUL.FTZ R111, R111, R181 ;  /* 0x000000b56f6f7220 */ /* 0x000fe20000410000 */
[----:B------:R-:W-:Y:S01]  /*b090*/  HMMA.16816.F32 R20, R48, R24, R20 ;  /* 0x000000183014723c */ /* 0x000fe20000001814 */
[-C--:B------:R-:W-:Y:S01]  /*b0a0*/  FMUL.FTZ R100, R100, R203.reuse ;  /* 0x000000cb64647220 */ /* 0x080fe20000410000 */
[----:B------:R-:W-:Y:S01]  /*b0b0*/  MUFU.EX2 R133, R133 ;  /* 0x0000008500857308 */ /* 0x000fe20000000800 */
[----:B------:R-:W-:-:S02]  /*b0c0*/  FMUL.FTZ R101, R101, R203 ;  /* 0x000000cb65657220 */ /* 0x000fc40000410000 */
[-C--:B------:R-:W-:Y:S02]  /*b0d0*/  FMUL.FTZ R102, R102, R181.reuse ;  /* 0x000000b566667220 */ /* 0x080fe40000410000 */
[----:B------:R-:W-:Y:S01]  /*b0e0*/  FMUL.FTZ R103, R103, R181 ;  /* 0x000000b567677220 */ /* 0x000fe20000410000 */
[C---:B------:R-:W-:Y:S01]  /*b0f0*/  HMMA.16816.F32 R28, R48.reuse, R32, R28 ;  /* 0x00000020301c723c */ /* 0x040fe2000000181c */
[-C--:B------:R-:W-:Y:S01]  /*b100*/  FMUL.FTZ R92, R92, R203.reuse ;  /* 0x000000cb5c5c7220 */ /* 0x080fe20000410000 */
[----:B------:R-:W1:Y:S01]  /*b110*/  MUFU.EX2 R62, R62 ;  /* 0x0000003e003e7308 */ /* 0x000e620000000800 */
        /* <DEDUP_REMOVED lines=11> */
[----:B------:R-:W4:Y:S01]  /*b1d0*/  MUFU.EX2 R0, R0 ;  /* 0x0000000000007308 */ /* 0x000f220000000800 */
[----:B------:R-:W-:Y:S01]  /*b1e0*/  FMUL.FTZ R77, R77, R203 ;  /* 0x000000cb4d4d7220 */ /* 0x000fe20000410000 */
[----:B------:R-:W-:Y:S01]  /*b1f0*/  LDSM.16.MT88.4 R108, [R164+0xa400] ;  /* 0x00a40000a46c783b */ /* 0x000fe20000004200 */
[-C--:B------:R-:W-:Y:S02]  /*b200*/  FMUL.FTZ R78, R78, R181.reuse ;  /* 0x000000b54e4e7220 */ /* 0x080fe40000410000 */
[----:B------:R-:W-:Y:S01]  /*b210*/  FMUL.FTZ R79, R79, R181 ;  /* 0x000000b54f4f7220 */ /* 0x000fe20000410000 */
[----:B------:R-:W-:Y:S01]  /*b220*/  HMMA.16816.F32 R16, R48, R18, R100 ;  /* 0x000000123010723c */ /* 0x000fe20000001864 */
[-C--:B------:R-:W-:Y:S01]  /*b230*/  FMUL.FTZ R44, R72, R203.reuse ;  /* 0x000000cb482c7220 */ /* 0x080fe20000410000 */
[----:B------:R-:W-:Y:S01]  /*b240*/  MUFU.EX2 R131, R131 ;  /* 0x0000008300837308 */ /* 0x000fe20000000800 */
[----:B------:R-:W-:Y:S01]  /*b250*/  FMUL.FTZ R45, R73, R203 ;  /* 0x000000cb492d7220 */ /* 0x000fe20000410000 */
[----:B------:R-:W-:Y:S01]  /*b260*/  LDSM.16.MT88.4 R100, [R116+0xa400] ;  /* 0x00a400007464783b */ /* 0x000fe20000004200 */
[----:B------:R-:W-:-:S02]  /*b270*/  FMUL.FTZ R46, R74, R181 ;  /* 0x000000b54a2e7220 */ /* 0x000fc40000410000 */
[----:B------:R-:W-:Y:S01]  /*b280*/  FMUL.FTZ R47, R75, R181 ;  /* 0x000000b54b2f7220 */ /* 0x000fe20000410000 */
[C---:B------:R-:W-:Y:S01]  /*b290*/  HMMA.16816.F32 R24, R48.reuse, R26, R92 ;  /* 0x0000001a3018723c */ /* 0x040fe2000000185c */
[-C--:B------:R-:W-:Y:S01]  /*b2a0*/  FMUL.FTZ R68, R68, R203.reuse ;  /* 0x000000cb44447220 */ /* 0x080fe20000410000 */
[----:B------:R-:W5:Y:S01]  /*b2b0*/  LDSM.16.MT88.4 R72, [R164+0xb400] ;  /* 0x00b40000a448783b */ /* 0x000f620000004200 */
[----:B------:R-:W-:Y:S01]  /*b2c0*/  FMUL.FTZ R69, R69, R203 ;  /* 0x000000cb45457220 */ /* 0x000fe20000410000 */
[----:B------:R-:W1:Y:S01]  /*b2d0*/  MUFU.EX2 R130, R130 ;  /* 0x0000008200827308 */ /* 0x000e620000000800 */
[-C--:B------:R-:W-:Y:S01]  /*b2e0*/  FMUL.FTZ R70, R70, R181.reuse ;  /* 0x000000b546467220 */ /* 0x080fe20000410000 */
[----:B------:R-:W-:Y:S01]  /*b2f0*/  LDSM.16.MT88.4 R92, [R164+0xc400] ;  /* 0x00c40000a45c783b */ /* 0x000fe20000004200 */
[----:B------:R-:W-:Y:S01]  /*b300*/  FMUL.FTZ R71, R71, R181 ;  /* 0x000000b547477220 */ /* 0x000fe20000410000 */
[----:B------:R-:W-:Y:S01]  /*b310*/  HMMA.16816.F32 R32, R48, R34, R84 ;  /* 0x000000223020723c */ /* 0x000fe20000001854 */
[--C-:B------:R-:W-:Y:S01]  /*b320*/  FFMA.FTZ R200, R200, c[0x0][0x23c], -R119.reuse ;  /* 0x00008f00c8c87a23 */ /* 0x100fe20000010877 */
[----:B------:R-:W-:Y:S01]  /*b330*/  LDSM.16.MT88.4 R84, [R116+0xc400] ;  /* 0x00c400007454783b */ /* 0x000fe20000004200 */
[--C-:B------:R-:W-:Y:S01]  /*b340*/  FFMA.FTZ R197, R206, c[0x0][0x23c], -R119.reuse ;  /* 0x00008f00cec57a23 */ /* 0x100fe20000010877 */
[----:B------:R-:W-:Y:S01]  /*b350*/  MUFU.EX2 R128, R128 ;  /* 0x0000008000807308 */ /* 0x000fe20000000800 */
[----:B------:R-:W-:-:S02]  /*b360*/  FFMA.FTZ R196, R196, c[0x0][0x23c], -R119 ;  /* 0x00008f00c4c47a23 */ /* 0x000fc40000010877 */
[--C-:B------:R-:W-:Y:S01]  /*b370*/  FFMA.FTZ R193, R204, c[0x0][0x23c], -R119.reuse ;  /* 0x00008f00ccc17a23 */ /* 0x100fe20000010877 */
[C---:B------:R-:W-:Y:S01]  /*b380*/  HMMA.16816.F32 R40, R48.reuse, R42, R76 ;  /* 0x0000002a3028723c */ /* 0x040fe2000000184c */
[--C-:B------:R-:W-:Y:S02]  /*b390*/  FFMA.FTZ R152, R152, c[0x0][0x23c], -R119.reuse ;  /* 0x00008f0098987a23 */ /* 0x100fe40000010877 */
[--C-:B------:R-:W-:Y:S01]  /*b3a0*/  FFMA.FTZ R148, R148, c[0x0][0x23c], -R119.reuse ;  /* 0x00008f0094947a23 */ /* 0x100fe20000010877 */
[----:B------:R-:W-:Y:S01]  /*b3b0*/  MUFU.EX2 R127, R127 ;  /* 0x0000007f007f7308 */ /* 0x000fe20000000800 */
[----:B------:R-:W-:Y:S02]  /*b3c0*/  FFMA.FTZ R156, R156, c[0x0][0x23c], -R119 ;  /* 0x00008f009c9c7a23 */ /* 0x000fe40000010877 */
[----:B------:R-:W-:Y:S01]  /*b3d0*/  FFMA.FTZ R76, R190, R203, R201 ;  /* 0x000000cbbe4c7223 */ /* 0x000fe200000100c9 */
[----:B------:R-:W-:Y:S01]  /*b3e0*/  HMMA.16816.F32 R44, R48, R52, R44 ;  /* 0x00000034302c723c */ /* 0x000fe2000000182c */
[----:B------:R-:W-:-:S02]  /*b3f0*/  FFMA.FTZ R190, R151, c[0x0][0x23c], -R186 ;  /* 0x00008f0097be7a23 */ /* 0x000fc400000108ba */
[--C-:B------:R-:W-:Y:S01]  /*b400*/  FFMA.FTZ R201, R162, c[0x0][0x23c], -R186.reuse ;  /* 0x00008f00a2c97a23 */ /* 0x100fe200000108ba */
[----:B------:R-:W-:Y:S01]  /*b410*/  MUFU.EX2 R132, R132 ;  /* 0x0000008400847308 */ /* 0x000fe20000000800 */
[--C-:B------:R-:W-:Y:S02]  /*b420*/  FFMA.FTZ R151, R153, c[0x0][0x23c], -R186.reuse ;  /* 0x00008f0099977a23 */ /* 0x100fe400000108ba */
[----:B--2---:R-:W-:Y:S01]  /*b430*/  F2FP.PACK_AB R52, R63, R134 ;  /* 0x000000863f34723e */ /* 0x004fe200000000ff */
[----:B------:R-:W-:Y:S01]  /*b440*/  HMMA.16816.F32 R48, R48, R54, R68 ;  /* 0x000000363030723c */ /* 0x000fe20000001844 */
[----:B------:R-:W2:Y:S01]  /*b450*/  LDSM.16.MT88.4 R68, [R164+0x9400] ;  /* 0x00940000a444783b */ /* 0x000ea20000004200 */
[----:B-1----:R-:W-:Y:S01]  /*b460*/  F2FP.PACK_AB R53, R62, R133 ;  /* 0x000000853e35723e */ /* 0x002fe200000000ff */
[----:B------:R-:W-:Y:S01]  /*b470*/  FFMA.FTZ R162, R163, c[0x0][0x23c], -R186 ;  /* 0x00008f00a3a27a23 */ /* 0x000fe200000108ba */
[----:B------:R-:W1:Y:S01]  /*b480*/  MUFU.EX2 R129, R129 ;  /* 0x0000008100817308 */ /* 0x000e620000000800 */
[----:B------:R-:W-:-:S02]  /*b490*/  FFMA.FTZ R153, R154, c[0x0][0x23c], -R119 ;  /* 0x00008f009a997a23 */ /* 0x000fc40000010877 */
[----:B------:R-:W-:Y:S01]  /*b4a0*/  F2FP.PACK_AB R54, R2, R61 ;  /* 0x0000003d0236723e */ /* 0x000fe200000000ff */
[--C-:B------:R-:W-:Y:S01]  /*b4b0*/  FFMA.FTZ R77, R141, c[0x0][0x23c], -R186.reuse ;  /* 0x00008f008d4d7a23 */ /* 0x100fe200000108ba */
[----:B----4-:R-:W-:Y:S01]  /*b4c0*/  F2FP.PACK_AB R55, R0, R59 ;  /* 0x0000003b0037723e */ /* 0x010fe200000000ff */
[--C-:B------:R-:W-:Y:S02]  /*b4d0*/  FFMA.FTZ R155, R155, c[0x0][0x23c], -R186.reuse ;  /* 0x00008f009b9b7a23 */ /* 0x100fe400000108ba */
[----:B------:R-:W-:Y:S01]  /*b4e0*/  MUFU.EX2 R126, R126 ;  /* 0x0000007e007e7308 */ /* 0x000fe20000000800 */
[--C-:B------:R-:W-:Y:S02]  /*b4f0*/  FFMA.FTZ R143, R143, c[0x0][0x23c], -R186.reuse ;  /* 0x00008f008f8f7a23 */ /* 0x100fe400000108ba */
[----:B------:R-:W-:Y:S01]  /*b500*/  FFMA.FTZ R157, R157, c[0x0][0x23c], -R186 ;  /* 0x00008f009d9d7a23 */ /* 0x000fe200000108ba */
[----:B---3--:R-:W-:Y:S01]  /*b510*/  HMMA.16816.F32 R12, R52, R64, R12 ;  /* 0x00000040340c723c */ /* 0x008fe2000000180c */
[----:B------:R-:W-:-:S02]  /*b520*/  FFMA.FTZ R142, R142, c[0x0][0x23c], -R119 ;  /* 0x00008f008e8e7a23 */ /* 0x000fc40000010877 */
[----:B------:R-:W-:Y:S01]  /*b530*/  FADD.FTZ R139, R139, R76 ;  /* 0x0000004c8b8b7221 */ /* 0x000fe20000010000 */
[----:B------:R-:W3:Y:S01]  /*b540*/  MUFU.EX2 R123, R123 ;  /* 0x0000007b007b7308 */ /* 0x000ee20000000800 */
[--C-:B------:R-:W-:Y:S02]  /*b550*/  FFMA.FTZ R145, R145, c[0x0][0x23c], -R186.reuse ;  /* 0x00008f0091917a23 */ /* 0x100fe400000108ba */
[--C-:B------:R-:W-:Y:S01]  /*b560*/  FFMA.FTZ R158, R158, c[0x0][0x23c], -R186.reuse ;  /* 0x00008f009e9e7a23 */ /* 0x100fe200000108ba */
[----:B------:R-:W-:Y:S01]  /*b570*/  HMMA.16816.F32 R16, R52, R66, R16 ;  /* 0x000000423410723c */ /* 0x000fe20000001810 */
[----:B------:R-:W4:Y:S01]  /*b580*/  LDSM.16.MT88.4 R64, [R116+0xd400] ;  /* 0x00d400007440783b */ /* 0x000f220000004200 */
[--C-:B------:R-:W-:Y:S02]  /*b590*/  FFMA.FTZ R147, R147, c[0x0][0x23c], -R186.reuse ;  /* 0x00008f0093937a23 */ /* 0x100fe400000108ba */
[----:B------:R-:W-:Y:S01]  /*b5a0*/  MUFU.EX2 R202, R202 ;  /* 0x000000ca00ca7308 */ /* 0x000fe20000000800 */
[----:B------:R-:W-:-:S02]  /*b5b0*/  FFMA.FTZ R159, R159, c[0x0][0x23c], -R186 ;  /* 0x00008f009f9f7a23 */ /* 0x000fc400000108ba */
[----:B------:R-:W-:Y:S01]  /*b5c0*/  FFMA.FTZ R194, R189, R181, R194 ;  /* 0x000000b5bdc27223 */ /* 0x000fe200000100c2 */
[C---:B-----5:R-:W-:Y:S01]  /*b5d0*/  HMMA.16816.F32 R20, R52.reuse, R72, R20 ;  /* 0x000000483414723c */ /* 0x060fe20000001814 */
[----:B------:R-:W-:Y:S02]  /*b5e0*/  FADD.FTZ R138, R138, R139 ;  /* 0x0000008b8a8a7221 */ /* 0x000fe40000010000 */
[----:B------:R-:W-:Y:S01]  /*b5f0*/  FADD.FTZ R137, R137, R194 ;  /* 0x000000c289897221 */ /* 0x000fe20000010000 */
[----:B------:R-:W5:Y:S01]  /*b600*/  MUFU.EX2 R199, R199 ;  /* 0x000000c700c77308 */ /* 0x000f620000000800 */
[----:B------:R-:W-:Y:S02]  /*b610*/  FADD.FTZ R135, R135, R138 ;  /* 0x0000008a87877221 */ /* 0x000fe40000010000 */
[----:B------:R-:W-:Y:S01]  /*b620*/  FADD.FTZ R136, R136, R137 ;  /* 0x0000008988887221 */ /* 0x000fe20000010000 */
[----:B------:R-:W-:Y:S01]  /*b630*/  HMMA.16816.F32 R24, R52, R74, R24 ;  /* 0x0000004a3418723c */ /* 0x000fe20000001818 */
[----:B------:R-:W1:Y:S01]  /*b640*/  LDSM.16.MT88.4 R72, [R164+0xd400] ;  /* 0x00d40000a448783b */ /* 0x000e620000004200 */
[----:B------:R-:W-:-:S02]  /*b650*/  FADD.FTZ R134, R134, R135 ;  /* 0x0000008786867221 */ /* 0x000fc40000010000 */
[----:B------:R-:W-:Y:S01]  /*b660*/  MUFU.EX2 R198, R198 ;  /* 0x000000c600c67308 */ /* 0x000fe20000000800 */
[----:B------:R-:W-:Y:S02]  /*b670*/  FADD.FTZ R136, R125, R136 ;  /* 0x000000887d887221 */ /* 0x000fe40000010000 */
[----:B------:R-:W-:Y:S01]  /*b680*/  FADD.FTZ R134, R63, R134 ;  /* 0x000000863f867221 */ /* 0x000fe20000010000 */
[C---:B--2---:R-:W-:Y:S01]  /*b690*/  HMMA.16816.F32 R4, R52.reuse, R68, R4 ;  /* 0x000000443404723c */ /* 0x044fe20000001804 */
[----:B------:R-:W-:Y:S02]  /*b6a0*/  FADD.FTZ R133, R133, R136 ;  /* 0x0000008885857221 */ /* 0x000fe40000010000 */
[----:B------:R-:W-:Y:S01]  /*b6b0*/  FADD.FTZ R61, R61, R134 ;  /* 0x000000863d3d7221 */ /* 0x000fe20000010000 */
[----:B------:R-:W-:Y:S01]  /*b6c0*/  MUFU.EX2 R195, R195 ;  /* 0x000000c300c37308 */ /* 0x000fe20000000800 */
[----:B------:R-:W-:Y:S02]  /*b6d0*/  FADD.FTZ R62, R62, R133 ;  /* 0x000000853e3e7221 */ /* 0x000fe40000010000 */
[----:B------:R-:W-:Y:S01]  /*b6e0*/  FADD.FTZ R2, R2, R61 ;  /* 0x0000003d02027221 */ /* 0x000fe20000010000 */
[----:B------:R-:W-:Y:S01]  /*b6f0*/  HMMA.16816.F32 R8, R52, R70, R8 ;  /* 0x000000463408723c */ /* 0x000fe20000001808 */
[----:B------:R-:W2:Y:S01]  /*b700*/  LDSM.16.MT88.4 R68, [R116+0xb400] ;  /* 0x00b400007444783b */ /* 0x000ea20000004200 */
[----:B------:R-:W-:-:S02]  /*b710*/  FFMA.FTZ R149, R149, c[0x0][0x23c], -R186 ;  /* 0x00008f0095957a23 */ /* 0x000fc400000108ba */
[----:B------:R-:W-:Y:S01]  /*b720*/  MUFU.EX2 R200, R200 ;  /* 0x000000c800c87308 */ /* 0x000fe20000000800 */
[--C-:B------:R-:W-:Y:S02]  /*b730*/  FFMA.FTZ R160, R160, c[0x0][0x23c], -R186.reuse ;  /* 0x00008f00a0a07a23 */ /* 0x100fe400000108ba */
[--C-:B------:R-:W-:Y:S01]  /*b740*/  FFMA.FTZ R150, R150, c[0x0][0x23c], -R186.reuse ;  /* 0x00008f0096967a23 */ /* 0x100fe200000108ba */
[----:B----4-:R-:W-:Y:S01]  /*b750*/  HMMA.16816.F32 R44, R52, R64, R44 ;  /* 0x00000040342c723c */ /* 0x010fe2000000182c */
[----:B------:R-:W-:-:S03]  /*b760*/  FFMA.FTZ R161, R161, c[0x0][0x23c], -R186 ;  /* 0x00008f00a1a17a23 */ /* 0x000fc600000108ba */
[----:B------:R-:W4:Y:S01]  /*b770*/  MUFU.EX2 R197, R197 ;  /* 0x000000c500c57308 */ /* 0x000f220000000800 */
[--C-:B------:R-:W-:Y:S02]  /*b780*/  FFMA.FTZ R189, R117, c[0x0][0x23c], -R119.reuse ;  /* 0x00008f0075bd7a23 */ /* 0x100fe40000010877 */
[--C-:B------:R-:W-:Y:S01]  /*b790*/  FFMA.FTZ R57, R57, c[0x0][0x23c], -R119.reuse ;  /* 0x00008f0039397a23 */ /* 0x100fe20000010877 */
[----:B------:R-:W-:Y:S01]  /*b7a0*/  HMMA.16816.F32 R48, R52, R66, R48 ;  /* 0x000000423430723c */ /* 0x000fe20000001830 */
[----:B------:R-:W3:Y:S01]  /*b7b0*/  LDSM.16.MT88.4 R64, [R116+0x9800] ;  /* 0x009800007440783b */ /* 0x000ee20000004200 */
[--C-:B------:R-:W-:Y:S02]  /*b7c0*/  FFMA.FTZ R120, R120, c[0x0][0x23c], -R119.reuse ;  /* 0x00008f0078787a23 */ /* 0x100fe40000010877 */
[----:B------:R-:W-:Y:S01]  /*b7d0*/  MUFU.EX2 R196, R196 ;  /* 0x000000c400c47308 */ /* 0x000fe20000000800 */
[----:B------:R-:W-:-:S03]  /*b7e0*/  FFMA.FTZ R58, R58, c[0x0][0x23c], -R119 ;  /* 0x00008f003a3a7a23 */ /* 0x000fc60000010877 */
[C---:B-1----:R-:W-:Y:S04]  /*b7f0*/  HMMA.16816.F32 R36, R52.reuse, R72, R36 ;  /* 0x000000483424723c */ /* 0x042fe80000001824 */
[----:B------:R-:W1:Y:S04]  /*b800*/  MUFU.EX2 R193, R193 ;  /* 0x000000c100c17308 */ /* 0x000e680000000800 */
[C---:B------:R-:W-:Y:S01]  /*b810*/  HMMA.16816.F32 R40, R52.reuse, R74, R40 ;  /* 0x0000004a3428723c */ /* 0x040fe20000001828 */
[----:B------:R-:W1:Y:S03]  /*b820*/  LDSM.16.MT88.4 R72, [R164+0xb800] ;  /* 0x00b80000a448783b */ /* 0x000e660000004200 */
[----:B------:R-:W-:Y:S04]  /*b830*/  MUFU.EX2 R190, R190 ;  /* 0x000000be00be7308 */ /* 0x000fe80000000800 */
[C---:B--2---:R-:W-:Y:S04]  /*b840*/  HMMA.16816.F32 R28, R52.reuse, R68, R28 ;  /* 0x00000044341c723c */ /* 0x044fe8000000181c */
[----:B------:R-:W2:Y:S04]  /*b850*/  MUFU.EX2 R201, R201 ;  /* 0x000000c900c97308 */ /* 0x000ea80000000800 */
[----:B------:R-:W-:Y:S01]  /*b860*/  HMMA.16816.F32 R32, R52, R70, R32 ;  /* 0x000000463420723c */ /* 0x000fe20000001820 */
[----:B------:R-:W2:Y:S03]  /*b870*/  LDSM.16.MT88.4 R68, [R164+0x9800] ;  /* 0x00980000a444783b */ /* 0x000ea60000004200 */
[----:B------:R-:W-:Y:S03]  /*b880*/  MUFU.EX2 R151, R151 ;  /* 0x0000009700977308 */ /* 0x000fe60000000800 */
[----:B------:R-:W-:Y:S01]  /*b890*/  F2FP.PACK_AB R52, R130, R131 ;  /* 0x000000838234723e */ /* 0x000fe200000000ff */
[----:B------:R-:W-:Y:S01]  /*b8a0*/  FADD.FTZ R131, R131, R2 ;  /* 0x0000000283837221 */ /* 0x000fe20000010000 */
[----:B------:R-:W-:-:S02]  /*b8b0*/  F2FP.PACK_AB R53, R129, R132 ;  /* 0x000000848135723e */ /* 0x000fc400000000ff */
[----:B------:R-:W-:Y:S01]  /*b8c0*/  F2FP.PACK_AB R54, R127, R128 ;  /* 0x000000807f36723e */ /* 0x000fe200000000ff */
[----:B------:R-:W-:Y:S01]  /*b8d0*/  MUFU.EX2 R162, R162 ;  /* 0x000000a200a27308 */ /* 0x000fe20000000800 */
[----:B---3--:R-:W-:Y:S01]  /*b8e0*/  F2FP.PACK_AB R55, R123, R126 ;  /* 0x0000007e7b37723e */ /* 0x008fe200000000ff */
[----:B------:R-:W-:Y:S01]  /*b8f0*/  FADD.FTZ R131, R130, R131 ;  /* 0x0000008382837221 */ /* 0x000fe20000010000 */
[----:B------:R-:W-:-:S03]  /*b900*/  MOV R2, R56 ;  /* 0x0000003800027202 */ /* 0x000fc60000000f00 */
[----:B------:R-:W-:Y:S02]  /*b910*/  FADD.FTZ R128, R128, R131 ;  /* 0x0000008380807221 */ /* 0x000fe40000010000 */
[----:B------:R-:W-:Y:S01]  /*b920*/  HMMA.16816.F32 R12, R52, R64, R12 ;  /* 0x00000040340c723c */ /* 0x000fe2000000180c */
[----:B------:R-:W-:Y:S01]  /*b930*/  MUFU.EX2 R152, R152 ;  /* 0x0000009800987308 */ /* 0x000fe20000000800 */
[----:B------:R-:W-:-:S06]  /*b940*/  FADD.FTZ R127, R127, R128 ;  /* 0x000000807f7f7221 */ /* 0x000fcc0000010000 */
[C---:B------:R-:W-:Y:S01]  /*b950*/  HMMA.16816.F32 R16, R52.reuse, R66, R16 ;  /* 0x000000423410723c */ /* 0x040fe20000001810 */
[----:B------:R-:W3:Y:S01]  /*b960*/  LDSM.16.MT88.4 R64, [R116+0xd800] ;  /* 0x00d800007440783b */ /* 0x000ee20000004200 */
[----:B------:R-:W3:Y:S06]  /*b970*/  MUFU.EX2 R153, R153 ;  /* 0x0000009900997308 */ /* 0x000eec0000000800 */
[C---:B-1----:R-:W-:Y:S02]  /*b980*/  HMMA.16816.F32 R20, R52.reuse, R72, R20 ;  /* 0x000000483414723c */ /* 0x042fe40000001814 */
[----:B------:R-:W-:Y:S06]  /*b990*/  MUFU.EX2 R148, R148 ;  /* 0x0000009400947308 */ /* 0x000fec0000000800 */
[C---:B--2---:R-:W-:Y:S02]  /*b9a0*/  HMMA.16816.F32 R4, R52.reuse, R68, R4 ;  /* 0x000000443404723c */ /* 0x044fe40000001804 */
[----:B------:R-:W1:Y:S06]  /*b9b0*/  MUFU.EX2 R141, R156 ;  /* 0x0000009c008d7308 */ /* 0x000e6c0000000800 */
[C---:B------:R-:W-:Y:S01]  /*b9c0*/  HMMA.16816.F32 R8, R52.reuse, R70, R8 ;  /* 0x000000463408723c */ /* 0x040fe20000001808 */
[----:B------:R-:W2:Y:S01]  /*b9d0*/  LDSM.16.MT88.4 R68, [R116+0xb800] ;  /* 0x00b800007444783b */ /* 0x000ea20000004200 */
[----:B------:R-:W-:Y:S06]  /*b9e0*/  MUFU.EX2 R149, R149 ;  /* 0x0000009500957308 */ /* 0x000fec0000000800 */
[C---:B------:R-:W-:Y:S01]  /*b9f0*/  HMMA.16816.F32 R24, R52.reuse, R74, R24 ;  /* 0x0000004a3418723c */ /* 0x040fe20000001818 */
[----:B------:R-:W1:Y:S01]  /*ba00*/  LDSM.16.MT88.4 R72, [R164+0xd800] ;  /* 0x00d80000a448783b */ /* 0x000e620000004200 */
[----:B------:R-:W-:Y:S06]  /*ba10*/  MUFU.EX2 R160, R160 ;  /* 0x000000a000a07308 */ /* 0x000fec0000000800 */
[C---:B---3--:R-:W-:Y:S02]  /*ba20*/  HMMA.16816.F32 R44, R52.reuse, R64, R44 ;  /* 0x00000040342c723c */ /* 0x048fe4000000182c */
[----:B------:R-:W-:Y:S06]  /*ba30*/  MUFU.EX2 R150, R150 ;  /* 0x0000009600967308 */ /* 0x000fec0000000800 */
[C---:B------:R-:W-:Y:S01]  /*ba40*/  HMMA.16816.F32 R48, R52.reuse, R66, R48 ;  /* 0x000000423430723c */ /* 0x040fe20000001830 */
[----:B------:R-:W3:Y:S01]  /*ba50*/  LDSM.16.MT88.4 R64, [R164+0xbc00] ;  /* 0x00bc0000a440783b */ /* 0x000ee20000004200 */
[----:B------:R-:W-:Y:S08]  /*ba60*/  MUFU.EX2 R161, R161 ;  /* 0x000000a100a17308 */ /* 0x000ff00000000800 */
[----:B------:R-:W-:Y:S01]  /*ba70*/  MUFU.EX2 R189, R189 ;  /* 0x000000bd00bd7308 */ /* 0x000fe20000000800 */
[C---:B--2---:R-:W-:Y:S08]  /*ba80*/  HMMA.16816.F32 R28, R52.reuse, R68, R28 ;  /* 0x00000044341c723c */ /* 0x044ff0000000181c */
[C---:B------:R-:W-:Y:S01]  /*ba90*/  HMMA.16816.F32 R32, R52.reuse, R70, R32 ;  /* 0x000000463420723c */ /* 0x040fe20000001820 */
[----:B------:R-:W2:Y:S07]  /*baa0*/  LDSM.16.MT88.4 R68, [R116+0x9c00] ;  /* 0x009c00007444783b */ /* 0x000eae0000004200 */
[C---:B-1----:R-:W-:Y:S08]  /*bab0*/  HMMA.16816.F32 R36, R52.reuse, R72, R36 ;  /* 0x000000483424723c */ /* 0x042ff00000001824 */
[----:B------:R-:W-:Y:S01]  /*bac0*/  HMMA.16816.F32 R40, R52, R74, R40 ;  /* 0x0000004a3428723c */ /* 0x000fe20000001828 */
[----:B------:R-:W1:Y:S06]  /*bad0*/  LDSM.16.MT88.4 R72, [R164+0x9c00] ;  /* 0x009c0000a448783b */ /* 0x000e6c0000004200 */
[----:B-----5:R-:W-:Y:S01]  /*bae0*/  F2FP.PACK_AB R52, R199, R202 ;  /* 0x000000cac734723e */ /* 0x020fe200000000ff */
[----:B------:R-:W-:Y:S01]  /*baf0*/  FADD.FTZ R202, R202, R127 ;  /* 0x0000007fcaca7221 */ /* 0x000fe20000010000 */
[----:B----4-:R-:W-:-:S02]  /*bb00*/  F2FP.PACK_AB R53, R197, R200 ;  /* 0x000000c8c535723e */ /* 0x010fc400000000ff */
[----:B------:R-:W-:Y:S01]  /*bb10*/  F2FP.PACK_AB R54, R195, R198 ;  /* 0x000000c6c336723e */ /* 0x000fe200000000ff */
[----:B------:R-:W-:Y:S01]  /*bb20*/  FADD.FTZ R199, R199, R202 ;  /* 0x000000cac7c77221 */ /* 0x000fe20000010000 */
[----:B------:R-:W-:-:S03]  /*bb30*/  F2FP.PACK_AB R55, R193, R196 ;  /* 0x000000c4c137723e */ /* 0x000fc600000000ff */
[----:B------:R-:W-:-:S04]  /*bb40*/  FADD.FTZ R198, R198, R199 ;  /* 0x000000c7c6c67221 */ /* 0x000fc80000010000 */
[----:B---3--:R-:W-:Y:S01]  /*bb50*/  HMMA.16816.F32 R20, R52, R64, R20 ;  /* 0x000000403414723c */ /* 0x008fe20000001814 */
[----:B------:R-:W-:-:S07]  /*bb60*/  FADD.FTZ R195, R195, R198 ;  /* 0x000000c6c3c37221 */ /* 0x000fce0000010000 */
[C---:B--2---:R-:W-:Y:S08]  /*bb70*/  HMMA.16816.F32 R12, R52.reuse, R68, R12 ;  /* 0x00000044340c723c */ /* 0x044ff0000000180c */
[C---:B------:R-:W-:Y:S01]  /*bb80*/  HMMA.16816.F32 R16, R52.reuse, R70, R16 ;  /* 0x000000463410723c */ /* 0x040fe20000001810 */
[----:B------:R-:W2:Y:S07]  /*bb90*/  LDSM.16.MT88.4 R68, [R164+0xdc00] ;  /* 0x00dc0000a444783b */ /* 0x000eae0000004200 */
[C---:B-1----:R-:W-:Y:S08]  /*bba0*/  HMMA.16816.F32 R4, R52.reuse, R72, R4 ;  /* 0x000000483404723c */ /* 0x042ff00000001804 */
[C---:B------:R-:W-:Y:S01]  /*bbb0*/  HMMA.16816.F32 R8, R52.reuse, R74, R8 ;  /* 0x0000004a3408723c */ /* 0x040fe20000001808 */
[----:B------:R-:W1:Y:S07]  /*bbc0*/  LDSM.16.MT88.4 R72, [R116+0xbc00] ;  /* 0x00bc00007448783b */ /* 0x000e6e0000004200 */
[C---:B------:R-:W-:Y:S01]  /*bbd0*/  HMMA.16816.F32 R24, R52.reuse, R66, R24 ;  /* 0x000000423418723c */ /* 0x040fe20000001818 */
[----:B------:R-:W3:Y:S07]  /*bbe0*/  LDSM.16.MT88.4 R64, [R116+0xdc00] ;  /* 0x00dc00007440783b */ /* 0x000eee0000004200 */
[C---:B--2---:R-:W-:Y:S07]  /*bbf0*/  HMMA.16816.F32 R36, R52.reuse, R68, R36 ;  /* 0x000000443424723c */ /* 0x044fee0000001824 */
[----:B------:R-:W-:Y:S01]  /*bc00*/  F2FP.PACK_AB R68, R201, R190 ;  /* 0x000000bec944723e */ /* 0x000fe200000000ff */
[----:B------:R-:W-:Y:S01]  /*bc10*/  HMMA.16816.F32 R40, R52, R70, R40 ;  /* 0x000000463428723c */ /* 0x000fe20000001828 */
[----:B------:R-:W-:-:S06]  /*bc20*/  F2FP.PACK_AB R69, R153, R152 ;  /* 0x000000989945723e */ /* 0x000fcc00000000ff */
[----:B------:R-:W-:Y:S01]  /*bc30*/  F2FP.PACK_AB R70, R162, R151 ;  /* 0x00000097a246723e */ /* 0x000fe200000000ff */
[----:B-1----:R-:W-:Y:S01]  /*bc40*/  HMMA.16816.F32 R28, R52, R72, R28 ;  /* 0x00000048341c723c */ /* 0x002fe2000000181c */
[----:B------:R-:W-:-:S07]  /*bc50*/  F2FP.PACK_AB R71, R141, R148 ;  /* 0x000000948d47723e */ /* 0x000fce00000000ff */
[C---:B------:R-:W-:Y:S01]  /*bc60*/  HMMA.16816.F32 R32, R52.reuse, R74, R32 ;  /* 0x0000004a3420723c */ /* 0x040fe20000001820 */
[----:B------:R-:W1:Y:S07]  /*bc70*/  LDSM.16.MT88.4 R72, [R164+0xc000] ;  /* 0x00c00000a448783b */ /* 0x000e6e0000004200 */
[C---:B---3--:R-:W-:Y:S08]  /*bc80*/  HMMA.16816.F32 R44, R52.reuse, R64, R44 ;  /* 0x00000040342c723c */ /* 0x048ff0000000182c */
[----:B------:R-:W-:Y:S01]  /*bc90*/  HMMA.16816.F32 R48, R52, R66, R48 ;  /* 0x000000423430723c */ /* 0x000fe20000001830 */
[----:B------:R-:W2:Y:S04]  /*bca0*/  LDSM.16.MT88.4 R64, [R164+0xa000] ;  /* 0x00a00000a440783b */ /* 0x000ea80000004200 */
[----:B------:R-:W3:Y:S03]  /*bcb0*/  LDSM.16.MT88.4 R52, [R116+0xa000] ;  /* 0x00a000007434783b */ /* 0x000ee60000004200 */
[C---:B-1----:R-:W-:Y:S08]  /*bcc0*/  HMMA.16816.F32 R20, R68.reuse, R72, R20 ;  /* 0x000000484414723c */ /* 0x042ff00000001814 */
[C---:B------:R-:W-:Y:S08]  /*bcd0*/  HMMA.16816.F32 R24, R68.reuse, R74, R24 ;  /* 0x0000004a4418723c */ /* 0x040ff00000001818 */
[C---:B--2---:R-:W-:Y:S01]  /*bce0*/  HMMA.16816.F32 R112, R68.reuse, R64, R4 ;  /* 0x000000404470723c */ /* 0x044fe20000001804 */
[----:B------:R-:W1:Y:S07]  /*bcf0*/  LDSM.16.MT88.4 R4, [R116+0xe000] ;  /* 0x00e000007404783b */ /* 0x000e6e0000004200 */
[C---:B------:R-:W-:Y:S01]  /*bd00*/  HMMA.16816.F32 R8, R68.reuse, R66, R8 ;  /* 0x000000424408723c */ /* 0x040fe20000001808 */
[----:B------:R-:W2:Y:S07]  /*bd10*/  LDSM.16.MT88.4 R64, [R116+0xc000] ;  /* 0x00c000007440783b */ /* 0x000eae0000004200 */
[C---:B---3--:R-:W-:Y:S08]  /*bd20*/  HMMA.16816.F32 R12, R68.reuse, R52, R12 ;  /* 0x00000034440c723c */ /* 0x048ff0000000180c */
[C---:B------:R-:W-:Y:S01]  /*bd30*/  HMMA.16816.F32 R16, R68.reuse, R54, R16 ;  /* 0x000000364410723c */ /* 0x040fe20000001810 */
[----:B------:R-:W3:Y:S07]  /*bd40*/  LDSM.16.MT88.4 R52, [R164+0xe000] ;  /* 0x00e00000a434783b */ /* 0x000eee0000004200 */
[C---:B-1----:R-:W-:Y:S08]  /*bd50*/  HMMA.16816.F32 R44, R68.reuse, R4, R44 ;  /* 0x00000004442c723c */ /* 0x042ff0000000182c */
[C---:B--2---:R-:W-:Y:S08]  /*bd60*/  HMMA.16816.F32 R28, R68.reuse, R64, R28 ;  /* 0x00000040441c723c */ /* 0x044ff0000000181c */
[C---:B------:R-:W-:Y:S08]  /*bd70*/  HMMA.16816.F32 R32, R68.reuse, R66, R32 ;  /* 0x000000424420723c */ /* 0x040ff00000001820 */
[C---:B---3--:R-:W-:Y:S01]  /*bd80*/  HMMA.16816.F32 R36, R68.reuse, R52, R36 ;  /* 0x000000344424723c */ /* 0x048fe20000001824 */
[----:B------:R1:W-:Y:S07]  /*bd90*/  MUFU.EX2 R52, R77 ;  /* 0x0000004d00347308 */ /* 0x0003ee0000000800 */
[C---:B------:R-:W-:Y:S01]  /*bda0*/  HMMA.16816.F32 R40, R68.reuse, R54, R40 ;  /* 0x000000364428723c */ /* 0x040fe20000001828 */
[----:B------:R-:W2:Y:S07]  /*bdb0*/  MUFU.EX2 R55, R155 ;  /* 0x0000009b00377308 */ /* 0x000eae0000000800 */
[----:B------:R-:W-:Y:S01]  /*bdc0*/  HMMA.16816.F32 R68, R68, R6, R48 ;  /* 0x000000064444723c */ /* 0x000fe20000001830 */
[----:B------:R-:W-:Y:S01]  /*bdd0*/  MUFU.EX2 R53, R143 ;  /* 0x0000008f00357308 */ /* 0x000fe20000000800 */
[----:B-1----:R-:W1:Y:S05]  /*bde0*/  LDSM.16.MT88.4 R76, [R164+0xe400] ;  /* 0x00e40000a44c783b */ /* 0x002e6a0000004200 */
[----:B------:R-:W-:-:S02]  /*bdf0*/  FFMA.FTZ R51, R144, c[0x0][0x23c], -R119 ;  /* 0x00008f0090337a23 */ /* 0x000fc40000010877 */
[--C-:B------:R-:W-:Y:S01]  /*be00*/  FFMA.FTZ R48, R140, c[0x0][0x23c], -R119.reuse ;  /* 0x00008f008c307a23 */ /* 0x100fe20000010877 */
[----:B------:R-:W3:Y:S01]  /*be10*/  MUFU.EX2 R54, R157 ;  /* 0x0000009d00367308 */ /* 0x000ee20000000800 */
[----:B------:R-:W-:Y:S01]  /*be20*/  FFMA.FTZ R49, R146, c[0x0][0x23c], -R119 ;  /* 0x00008f0092317a23 */ /* 0x000fe20000010877 */
[----:B--2---:R-:W-:-:S06]  /*be30*/  F2FP.PACK_AB R4, R55, R52 ;  /* 0x000000343704723e */ /* 0x004fcc00000000ff */
[----:B------:R-:W-:Y:S08]  /*be40*/  MUFU.EX2 R50, R142 ;  /* 0x0000008e00327308 */ /* 0x000ff00000000800 */
[----:B------:R-:W2:Y:S01]  /*be50*/  MUFU.EX2 R51, R51 ;  /* 0x0000003300337308 */ /* 0x000ea20000000800 */
[----:B---3--:R-:W-:-:S07]  /*be60*/  F2FP.PACK_AB R6, R54, R53 ;  /* 0x000000353606723e */ /* 0x008fce00000000ff */
[----:B------:R-:W-:Y:S08]  /*be70*/  MUFU.EX2 R48, R48 ;  /* 0x0000003000307308 */ /* 0x000ff00000000800 */
[----:B------:R-:W3:Y:S01]  /*be80*/  MUFU.EX2 R49, R49 ;  /* 0x0000003100317308 */ /* 0x000ee20000000800 */
[----:B--2---:R-:W-:Y:S02]  /*be90*/  F2FP.PACK_AB R5, R51, R50 ;  /* 0x000000323305723e */ /* 0x004fe400000000ff */
[----:B---3--:R-:W-:-:S07]  /*bea0*/  F2FP.PACK_AB R7, R49, R48 ;  /* 0x000000303107723e */ /* 0x008fce00000000ff */
[C---:B------:R-:W-:Y:S08]  /*beb0*/  HMMA.16816.F32 R112, R4.reuse, R108, R112 ;  /* 0x0000006c0470723c */ /* 0x040ff00000001870 */
[C---:B------:R-:W-:Y:S01]  /*bec0*/  HMMA.16816.F32 R108, R4.reuse, R110, R8 ;  /* 0x0000006e046c723c */ /* 0x040fe20000001808 */
[----:B------:R-:W2:Y:S07]  /*bed0*/  LDSM.16.MT88.4 R8, [R116+0xe400] ;  /* 0x00e400007408783b */ /* 0x000eae0000004200 */
[C---:B------:R-:W-:Y:S01]  /*bee0*/  HMMA.16816.F32 R104, R4.reuse, R100, R12 ;  /* 0x000000640468723c */ /* 0x040fe2000000180c */
[----:B------:R-:W3:Y:S07]  /*bef0*/  LDSM.16.MT88.4 R12, [R164+0xa800] ;  /* 0x00a80000a40c783b */ /* 0x000eee0000004200 */
[C---:B------:R-:W-:Y:S01]  /*bf00*/  HMMA.16816.F32 R88, R4.reuse, R84, R28 ;  /* 0x000000540458723c */ /* 0x040fe2000000181c */
[----:B------:R-:W-:Y:S07]  /*bf10*/  MUFU.EX2 R30, R145 ;  /* 0x00000091001e7308 */ /* 0x000fee0000000800 */
[C---:B------:R-:W-:Y:S01]  /*bf20*/  HMMA.16816.F32 R84, R4.reuse, R86, R32 ;  /* 0x000000560454723c */ /* 0x040fe20000001820 */
[----:B------:R-:W4:Y:S06]  /*bf30*/  MUFU.EX2 R29, R158 ;  /* 0x0000009e001d7308 */ /* 0x000f2c0000000800 */
[--C-:B------:R-:W-:Y:S01]  /*bf40*/  FFMA.FTZ R32, R121, c[0x0][0x23c], -R119.reuse ;  /* 0x00008f0079207a23 */ /* 0x100fe20000010877 */
[----:B------:R-:W-:Y:S01]  /*bf50*/  HMMA.16816.F32 R96, R4, R92, R20 ;  /* 0x0000005c0460723c */ /* 0x000fe20000001814 */
[--C-:B------:R-:W-:Y:S01]  /*bf60*/  FFMA.FTZ R35, R124, c[0x0][0x23c], -R119.reuse ;  /* 0x00008f007c237a23 */ /* 0x100fe20000010877 */
[----:B------:R-:W-:Y:S01]  /*bf70*/  MUFU.EX2 R28, R147 ;  /* 0x00000093001c7308 */ /* 0x000fe20000000800 */
[--C-:B------:R-:W-:Y:S01]  /*bf80*/  FFMA.FTZ R33, R60, c[0x0][0x23c], -R119.reuse ;  /* 0x00008f003c217a23 */ /* 0x100fe20000010877 */
[----:B------:R-:W-:Y:S01]  /*bf90*/  LDSM.16.MT88.4 R20, [R164+0xc800] ;  /* 0x00c80000a414783b */ /* 0x000fe20000004200 */
[----:B------:R-:W-:-:S03]  /*bfa0*/  FFMA.FTZ R34, R122, c[0x0][0x23c], -R119 ;  /* 0x00008f007a227a23 */ /* 0x000fc60000010877 */
[C---:B-1----:R-:W-:Y:S02]  /*bfb0*/  HMMA.16816.F32 R80, R4.reuse, R76, R36 ;  /* 0x0000004c0450723c */ /* 0x042fe40000001824 */
[----:B------:R-:W-:Y:S06]  /*bfc0*/  MUFU.EX2 R31, R159 ;  /* 0x0000009f001f7308 */ /* 0x000fec0000000800 */
[C---:B------:R-:W-:Y:S01]  /*bfd0*/  HMMA.16816.F32 R100, R4.reuse, R102, R16 ;  /* 0x000000660464723c */ /* 0x040fe20000001810 */
[----:B------:R-:W1:Y:S01]  /*bfe0*/  LDSM.16.MT88.4 R16, [R116+0xc800] ;  /* 0x00c800007410783b */ /* 0x000e620000004200 */
[----:B------:R-:W-:Y:S06]  /*bff0*/  MUFU.EX2 R32, R32 ;  /* 0x0000002000207308 */ /* 0x000fec0000000800 */
[C---:B------:R-:W-:Y:S01]  /*c000*/  HMMA.16816.F32 R92, R4.reuse, R94, R24 ;  /* 0x0000005e045c723c */ /* 0x040fe20000001818 */
[----:B------:R-:W-:Y:S01]  /*c010*/  LDSM.16.MT88.4 R24, [R116+0xa800] ;  /* 0x00a800007418783b */ /* 0x000fe20000004200 */
[----:B------:R-:W5:Y:S06]  /*c020*/  MUFU.EX2 R35, R35 ;  /* 0x0000002300237308 */ /* 0x000f6c0000000800 */
[C---:B------:R-:W-:Y:S02]  /*c030*/  HMMA.16816.F32 R76, R4.reuse, R78, R40 ;  /* 0x0000004e044c723c */ /* 0x040fe40000001828 */
[----:B------:R-:W-:Y:S06]  /*c040*/  MUFU.EX2 R33, R33 ;  /* 0x0000002100217308 */ /* 0x000fec0000000800 */
[C---:B--2---:R-:W-:Y:S02]  /*c050*/  HMMA.16816.F32 R72, R4.reuse, R8, R44 ;  /* 0x000000080448723c */ /* 0x044fe4000000182c */
[----:B------:R-:W2:Y:S06]  /*c060*/  MUFU.EX2 R34, R34 ;  /* 0x0000002200227308 */ /* 0x000eac0000000800 */
[----:B------:R-:W-:Y:S01]  /*c070*/  HMMA.16816.F32 R68, R4, R10, R68 ;  /* 0x0000000a0444723c */ /* 0x000fe20000001844 */
[----:B------:R-:W1:Y:S06]  /*c080*/  LDSM.16.MT88.4 R8, [R164+0xe800] ;  /* 0x00e80000a408783b */ /* 0x000e6c0000004200 */
[----:B----4-:R-:W-:-:S02]  /*c090*/  F2FP.PACK_AB R4, R29, R30 ;  /* 0x0000001e1d04723e */ /* 0x010fc400000000ff */
[----:B-----5:R-:W-:Y:S02]  /*c0a0*/  F2FP.PACK_AB R5, R35, R32 ;  /* 0x000000202305723e */ /* 0x020fe400000000ff */
[----:B------:R-:W-:Y:S02]  /*c0b0*/  F2FP.PACK_AB R6, R31, R28 ;  /* 0x0000001c1f06723e */ /* 0x000fe400000000ff */
[----:B--2---:R-:W-:-:S07]  /*c0c0*/  F2FP.PACK_AB R7, R34, R33 ;  /* 0x000000212207723e */ /* 0x004fce00000000ff */
[C---:B---3--:R-:W-:Y:S08]  /*c0d0*/  HMMA.16816.F32 R112, R4.reuse, R12, R112 ;  /* 0x0000000c0470723c */ /* 0x048ff00000001870 */
[C---:B------:R-:W-:Y:S01]  /*c0e0*/  HMMA.16816.F32 R108, R4.reuse, R14, R108 ;  /* 0x0000000e046c723c */ /* 0x040fe2000000186c */
[----:B------:R-:W2:Y:S07]  /*c0f0*/  LDSM.16.MT88.4 R12, [R116+0xe800] ;  /* 0x00e80000740c783b */ /* 0x000eae0000004200 */
[C---:B-1----:R-:W-:Y:S08]  /*c100*/  HMMA.16816.F32 R88, R4.reuse, R16, R88 ;  /* 0x000000100458723c */ /* 0x042ff00000001858 */
[C---:B------:R-:W-:Y:S01]  /*c110*/  HMMA.16816.F32 R84, R4.reuse, R18, R84 ;  /* 0x000000120454723c */ /* 0x040fe20000001854 */
[----:B------:R-:W1:Y:S07]  /*c120*/  LDSM.16.MT88.4 R16, [R116+0xac00] ;  /* 0x00ac00007410783b */ /* 0x000e6e0000004200 */
[C---:B------:R-:W-:Y:S08]  /*c130*/  HMMA.16816.F32 R80, R4.reuse, R8, R80 ;  /* 0x000000080450723c */ /* 0x040ff00000001850 */
[C---:B------:R-:W-:Y:S01]  /*c140*/  HMMA.16816.F32 R76, R4.reuse, R10, R76 ;  /* 0x0000000a044c723c */ /* 0x040fe2000000184c */
[----:B------:R-:W3:Y:S07]  /*c150*/  LDSM.16.MT88.4 R8, [R164+0xcc00] ;  /* 0x00cc0000a408783b */ /* 0x000eee0000004200 */
[C---:B------:R-:W-:Y:S01]  /*c160*/  HMMA.16816.F32 R104, R4.reuse, R24, R104 ;  /* 0x000000180468723c */ /* 0x040fe20000001868 */
[----:B------:R-:W-:Y:S07]  /*c170*/  MUFU.EX2 R25, R57 ;  /* 0x0000003900197308 */ /* 0x000fee0000000800 */
[C---:B--2---:R-:W-:Y:S01]  /*c180*/  HMMA.16816.F32 R72, R4.reuse, R12, R72 ;  /* 0x0000000c0448723c */ /* 0x044fe20000001848 */
[----:B------:R-:W2:Y:S06]  /*c190*/  MUFU.EX2 R24, R120 ;  /* 0x0000007800187308 */ /* 0x000eac0000000800 */
[----:B------:R-:W-:Y:S01]  /*c1a0*/  FADD.FTZ R13, R59, R62 ;  /* 0x0000003e3b0d7221 */ /* 0x000fe20000010000 */
[----:B------:R-:W-:Y:S03]  /*c1b0*/  HMMA.16816.F32 R68, R4, R14, R68 ;  /* 0x0000000e0444723c */ /* 0x000fe60000001844 */
[----:B------:R-:W-:-:S02]  /*c1c0*/  FADD.FTZ R13, R0, R13 ;  /* 0x0000000d000d7221 */ /* 0x000fc40000010000 */
[----:B------:R-:W-:Y:S02]  /*c1d0*/  FADD.FTZ R0, R190, R195 ;  /* 0x000000c3be007221 */ /* 0x000fe40000010000 */
[----:B------:R-:W-:Y:S01]  /*c1e0*/  FADD.FTZ R132, R132, R13 ;  /* 0x0000000d84847221 */ /* 0x000fe20000010000 */
[C---:B------:R-:W-:Y:S01]  /*c1f0*/  HMMA.16816.F32 R100, R4.reuse, R26, R100 ;  /* 0x0000001a0464723c */ /* 0x040fe20000001864 */
[----:B------:R-:W4:Y:S01]  /*c200*/  LDSM.16.MT88.4 R12, [R116+0xcc00] ;  /* 0x00cc0000740c783b */ /* 0x000f220000004200 */
[----:B------:R-:W5:Y:S01]  /*c210*/  MUFU.EX2 R26, R58 ;  /* 0x0000003a001a7308 */ /* 0x000f620000000800 */
[----:B------:R-:W-:Y:S02]  /*c220*/  FADD.FTZ R129, R129, R132 ;  /* 0x0000008481817221 */ /* 0x000fe40000010000 */
[----:B------:R-:W-:Y:S02]  /*c230*/  FADD.FTZ R0, R201, R0 ;  /* 0x00000000c9007221 */ /* 0x000fe40000010000 */
[----:B------:R-:W-:Y:S01]  /*c240*/  FADD.FTZ R126, R126, R129 ;  /* 0x000000817e7e7221 */ /* 0x000fe20000010000 */
[----:B------:R-:W-:Y:S03]  /*c250*/  HMMA.16816.F32 R96, R4, R20, R96 ;  /* 0x000000140460723c */ /* 0x000fe60000001860 */
[----:B------:R-:W-:-:S04]  /*c260*/  FADD.FTZ R123, R123, R126 ;  /* 0x0000007e7b7b7221 */ /* 0x000fc80000010000 */
[----:B------:R-:W-:Y:S01]  /*c270*/  FADD.FTZ R200, R200, R123 ;  /* 0x0000007bc8c87221 */ /* 0x000fe20000010000 */
[----:B------:R-:W-:Y:S01]  /*c280*/  HMMA.16816.F32 R92, R4, R22, R92 ;  /* 0x00000016045c723c */ /* 0x000fe2000000185c */
[----:B------:R-:W4:Y:S02]  /*c290*/  LDSM.16.MT88.4 R20, [R164+0xac00] ;  /* 0x00ac0000a414783b */ /* 0x000f240000004200 */
[----:B------:R-:W-:-:S04]  /*c2a0*/  FADD.FTZ R197, R197, R200 ;  /* 0x000000c8c5c57221 */ /* 0x000fc80000010000 */
[----:B------:R-:W-:Y:S01]  /*c2b0*/  FADD.FTZ R196, R196, R197 ;  /* 0x000000c5c4c47221 */ /* 0x000fe20000010000 */
[----:B------:R-:W-:Y:S02]  /*c2c0*/  F2FP.PACK_AB R4, R160, R149 ;  /* 0x00000095a004723e */ /* 0x000fe400000000ff */
[----:B--2---:R-:W-:Y:S01]  /*c2d0*/  F2FP.PACK_AB R5, R24, R25 ;  /* 0x000000191805723e */ /* 0x004fe200000000ff */
[----:B------:R-:W-:Y:S01]  /*c2e0*/  FADD.FTZ R193, R193, R196 ;  /* 0x000000c4c1c17221 */ /* 0x000fe20000010000 */
[----:B------:R-:W-:Y:S02]  /*c2f0*/  F2FP.PACK_AB R6, R161, R150 ;  /* 0x00000096a106723e */ /* 0x000fe400000000ff */
[----:B-----5:R-:W-:Y:S01]  /*c300*/  F2FP.PACK_AB R7, R189, R26 ;  /* 0x0000001abd07723e */ /* 0x020fe200000000ff */
        /* <DEDUP_REMOVED lines=9> */
[----:B---3--:R-:W-:Y:S02]  /*c3a0*/  HMMA.16816.F32 R96, R4, R8, R96 ;  /* 0x000000080460723c */ /* 0x008fe40000001860 */
[----:B------:R-:W-:-:S04]  /*c3b0*/  FADD.FTZ R48, R48, R51 ;  /* 0x0000003330307221 */ /* 0x000fc80000010000 */
[----:B------:R-:W-:Y:S02]  /*c3c0*/  FADD.FTZ R49, R49, R48 ;  /* 0x0000003031317221 */ /* 0x000fe40000010000 */
[C---:B------:R-:W-:Y:S01]  /*c3d0*/  HMMA.16816.F32 R92, R4.reuse, R10, R92 ;  /* 0x0000000a045c723c */ /* 0x040fe2000000185c */
[----:B------:R-:W2:Y:S07]  /*c3e0*/  LDSM.16.MT88.4 R8, [R116+0xec00] ;  /* 0x00ec00007408783b */ /* 0x000eae0000004200 */
[C---:B----4-:R-:W-:Y:S07]  /*c3f0*/  HMMA.16816.F32 R88, R4.reuse, R12, R88 ;  /* 0x0000000c0458723c */ /* 0x050fee0000001858 */
[----:B------:R-:W-:Y:S01]  /*c400*/  FADD.FTZ R13, R151, R0 ;  /* 0x00000000970d7221 */ /* 0x000fe20000010000 */
[----:B------:R-:W-:Y:S03]  /*c410*/  HMMA.16816.F32 R112, R4, R20, R112 ;  /* 0x000000140470723c */ /* 0x000fe60000001870 */
        /* <DEDUP_REMOVED lines=10> */
[----:B-1----:R-:W-:Y:S01]  /*c4c0*/  HMMA.16816.F32 R80, R4, R16, R80 ;  /* 0x000000100450723c */ /* 0x002fe20000001850 */
[----:B------:R-:W-:-:S02]  /*c4d0*/  FADD.FTZ R33, R33, R0 ;  /* 0x0000000021217221 */ /* 0x000fc40000010000 */
[----:B------:R-:W-:Y:S02]  /*c4e0*/  FADD.FTZ R29, R29, R30 ;  /* 0x0000001e1d1d7221 */ /* 0x000fe40000010000 */
[----:B------:R-:W-:Y:S02]  /*c4f0*/  FADD.FTZ R34, R34, R33 ;  /* 0x0000002122227221 */ /* 0x000fe40000010000 */
[----:B------:R-:W-:Y:S01]  /*c500*/  FADD.FTZ R28, R28, R29 ;  /* 0x0000001d1c1c7221 */ /* 0x000fe20000010000 */
[----:B------:R-:W-:Y:S01]  /*c510*/  HMMA.16816.F32 R76, R4, R18, R76 ;  /* 0x00000012044c723c */ /* 0x000fe2000000184c */
[----:B------:R-:W-:Y:S02]  /*c520*/  FADD.FTZ R25, R25, R34 ;  /* 0x0000002219197221 */ /* 0x000fe40000010000 */
[----:B------:R-:W-:Y:S02]  /*c530*/  FADD.FTZ R0, R31, R28 ;  /* 0x0000001c1f007221 */ /* 0x000fe40000010000 */
[----:B------:R-:W-:-:S02]  /*c540*/  FADD.FTZ R25, R24, R25 ;  /* 0x0000001918197221 */ /* 0x000fc40000010000 */
[----:B------:R-:W-:Y:S01]  /*c550*/  FADD.FTZ R149, R149, R0 ;  /* 0x0000000095957221 */ /* 0x000fe20000010000 */
[C---:B--2---:R-:W-:Y:S01]  /*c560*/  HMMA.16816.F32 R72, R4.reuse, R8, R72 ;  /* 0x000000080448723c */ /* 0x044fe20000001848 */
[----:B------:R-:W-:Y:S01]  /*c570*/  FADD.FTZ R26, R26, R25 ;  /* 0x000000191a1a7221 */ /* 0x000fe20000010000 */
[----:B------:R-:W-:Y:S01]  /*c580*/  MOV R0, R3 ;  /* 0x0000000300007202 */ /* 0x000fe20000000f00 */
[----:B------:R-:W-:Y:S02]  /*c590*/  FADD.FTZ R149, R160, R149 ;  /* 0x00000095a0957221 */ /* 0x000fe40000010000 */
[----:B------:R-:W-:Y:S02]  /*c5a0*/  FADD.FTZ R189, R189, R26 ;  /* 0x0000001abdbd7221 */ /* 0x000fe40000010000 */
[----:B------:R-:W-:Y:S01]  /*c5b0*/  FADD.FTZ R150, R150, R149 ;  /* 0x0000009596967221 */ /* 0x000fe20000010000 */
[----:B------:R-:W-:Y:S03]  /*c5c0*/  HMMA.16816.F32 R68, R4, R10, R68 ;  /* 0x0000000a0444723c */ /* 0x000fe60000001844 */
[----:B------:R-:W-:-:S05]  /*c5d0*/  FADD.FTZ R190, R161, R150 ;  /* 0x00000096a1be7221 */ /* 0x000fca0000010000 */
.L_x_758:
        /* <DEDUP_REMOVED lines=9> */
.L_x_770:
        /* <DEDUP_REMOVED lines=27> */
[C---:B------:R-:W-:Y:S01]  /*c820*/  IMAD R4, R0.reuse, R3, R4 ;  /* 0x0000000300047224 */ /* 0x040fe200078e0204 */
[----:B------:R-:W-:Y:S02]  /*c830*/  LOP3.LUT R3, RZ, c[0x0][0x2d0], RZ, 0x33, !PT ;  /* 0x0000b400ff037a12 */ /* 0x000fe400078e33ff */
        /* <DEDUP_REMOVED lines=8> */
[----:B------:R-:W-:Y:S11]  /*c8c0*/  ISETP.GE.U32.AND P4, PT, R4, R0, PT ;  /* 0x000000000400720c */ /* 0x000ff60003f86070 */
[----:B------:R-:W-:Y:S02]  /*c8d0*/  @P5 IADD3 R8, R8, 0x1, RZ ;  /* 0x0000000108085810 */ /* 0x000fe40007ffe0ff */
[----:B------:R-:W-:Y:S03]  /*c8e0*/  @P4 IADD3 R7, R7, 0x1, RZ ;  /* 0x0000000107074810 */ /* 0x000fe60007ffe0ff */
[----:B------:R-:W-:Y:S01]  /*c8f0*/  @!P2 IMAD.MOV R8, RZ, RZ, -R8 ;  /* 0x000000ffff08a224 */ /* 0x000fe200078e0a08 */
[----:B------:R-:W-:Y:S04]  /*c900*/  @!P0 IADD3 R7, -R7, RZ, RZ ;  /* 0x000000ff07078210 */ /* 0x000fe80007ffe1ff */
[C---:B------:R-:W-:Y:S02]  /*c910*/  SEL R7, R3.reuse, R7, !P1 ;  /* 0x0000000703077207 */ /* 0x040fe40004800000 */
[----:B------:R-:W-:Y:S02]  /*c920*/  SEL R3, R3, R8, !P1 ;  /* 0x0000000803037207 */ /* 0x000fe40004800000 */
[-C--:B------:R-:W-:Y:S02]  /*c930*/  LEA R10, P1, R7, R184.reuse, 0x2 ;  /* 0x000000b8070a7211 */ /* 0x080fe400078210ff */
[C---:B------:R-:W-:Y:S01]  /*c940*/  LEA R4, P0, R3.reuse, R184, 0x2 ;  /* 0x000000b803047211 */ /* 0x040fe200078010ff */
[----:B------:R-:W-:Y:S01]  /*c950*/  IMAD.IADD R0, R3, 0x1, -R7 ;  /* 0x0000000103007824 */ /* 0x000fe200078e0a07 */
[-C--:B------:R-:W-:Y:S02]  /*c960*/  LEA.HI.X.SX32 R11, R7, R185.reuse, 0x2, P1 ;  /* 0x000000b9070b7211 */ /* 0x080fe400008f16ff */
[----:B------:R-:W-:Y:S01]  /*c970*/  LEA.HI.X.SX32 R5, R3, R185, 0x2, P0 ;  /* 0x000000b903057211 */ /* 0x000fe200000f16ff */
[----:B------:R-:W-:Y:S02]  /*c980*/  IMAD.MOV.U32 R3, RZ, RZ, c[0x0][0x2d0] ;  /* 0x0000b400ff037624 */ /* 0x000fe400078e00ff */
[----:B------:R-:W2:Y:S02]  /*c990*/  LDG.E R2, [R10.64] ;  /* 0x000000060a027981 */ /* 0x000ea4000c1e1900 */
[----:B------:R-:W-:Y:S02]  /*c9a0*/  IMAD R3, R0, R3, -0x80 ;  /* 0xffffff8000037424 */ /* 0x000fe400078e0203 */
[----:B------:R-:W2:Y:S02]  /*c9b0*/  LDG.E R5, [R4.64] ;  /* 0x0000000604057981 */ /* 0x000ea4000c1e1900 */
[C---:B------:R-:W-:Y:S01]  /*c9c0*/  IMAD.WIDE.U32 R6, R3.reuse, c[0x0][0x1a0], RZ ;  /* 0x0000680003067a25 */ /* 0x040fe200078e00ff */
[----:B------:R-:W-:Y:S05]  /*c9d0*/  SHF.R.S32.HI R0, RZ, 0x1f, R3 ;  /* 0x0000001fff007819 */ /* 0x000fea0000011403 */
[----:B------:R-:W-:Y:S04]  /*c9e0*/  IMAD R0, R0, c[0x0][0x1a0], RZ ;  /* 0x0000680000007a24 */ /* 0x000fe800078e02ff */
[----:B------:R-:W-:Y:S05]  /*c9f0*/  IMAD R0, R3, c[0x0][0x1a4], R0 ;  /* 0x0000690003007a24 */ /* 0x000fea00078e0200 */
[----:B------:R-:W-:Y:S01]  /*ca00*/  IADD3 R7, R7, R0, RZ ;  /* 0x0000000007077210 */ /* 0x000fe20007ffe0ff */
[----:B--2---:R-:W-:Y:S04]  /*ca10*/  IMAD.IADD R2, R2, 0x1, -R5 ;  /* 0x0000000102027824 */ /* 0x004fe800078e0a05 */
[C---:B------:R-:W-:Y:S01]  /*ca20*/  IMAD.WIDE.U32 R6, R2.reuse, c[0x0][0x188], R6 ;  /* 0x0000620002067a25 */ /* 0x040fe200078e0006 */
[----:B------:R-:W-:Y:S05]  /*ca30*/  SHF.R.S32.HI R3, RZ, 0x1f, R2 ;  /* 0x0000001fff037819 */ /* 0x000fea0000011402 */
[----:B------:R-:W-:Y:S04]  /*ca40*/  IMAD R3, R3, c[0x0][0x188], RZ ;  /* 0x0000620003037a24 */ /* 0x000fe800078e02ff */
[----:B------:R-:W-:Y:S04]  /*ca50*/  IMAD R3, R2, c[0x0][0x18c], R3 ;  /* 0x0000630002037a24 */ /* 0x000fe800078e0203 */
[----:B------:R-:W-:Y:S02]  /*ca60*/  IMAD.IADD R0, R7, 0x1, R3 ;  /* 0x0000000107007824 */ /* 0x000fe400078e0203 */
[----:B------:R-:W-:Y:S03]  /*ca70*/  IMAD.MOV.U32 R3, RZ, RZ, R6 ;  /* 0x000000ffff037224 */ /* 0x000fe600078e0006 */
.L_x_767:
[----:B------:R-:W-:Y:S02]  /*ca80*/  ISETP.GE.AND P4, PT, R178, c[0x0][0x220], PT ;  /* 0x00008800b2007a0c */ /* 0x000fe40003f86270 */
[-C--:B------:R-:W-:Y:S02]  /*ca90*/  LEA R194, P1, R3, R192.reuse, 0x1 ;  /* 0x000000c003c27211 */ /* 0x080fe400078208ff */
[----:B------:R-:W-:Y:S02]  /*caa0*/  ISETP.GE.AND P3, PT, R169, c[0x0][0x220], PT ;  /* 0x00008800a9007a0c */ /* 0x000fe40003f66270 */
[----:B------:R-:W-:Y:S02]  /*cab0*/  LEA.HI.X R195, R3, R191, R0, 0x1, P1 ;  /* 0x000000bf03c37211 */ /* 0x000fe400008f0c00 */
[----:B------:R-:W-:Y:S02]  /*cac0*/  ISETP.GE.AND P2, PT, R168, c[0x0][0x220], PT ;  /* 0x00008800a8007a0c */ /* 0x000fe40003f46270 */
[C---:B------:R-:W-:Y:S03]  /*cad0*/  IADD3 R193, P0, R180.reuse, R3, RZ ;  /* 0x00000003b4c17210 */ /* 0x040fe60007f1e0ff */
[----:B------:R-:W-:Y:S01]  /*cae0*/  @P4 STS.64 [R175+0x9008], RZ ;  /* 0x009008ffaf004388 */ /* 0x000fe20000000a00 */
[----:B------:R-:W-:Y:S02]  /*caf0*/  @!P4 LEA R200, P5, R193, R192, 0x1 ;  /* 0x000000c0c1c8c211 */ /* 0x000fe400078a08ff */
[----:B------:R-:W-:Y:S02]  /*cb00*/  IADD3.X R2, R177, R0, RZ, P0, !PT ;  /* 0x00000000b1027210 */ /* 0x000fe400007fe4ff */
[CC--:B------:R-:W-:Y:S01]  /*cb10*/  @!P3 LEA R198, P1, R193.reuse, R192.reuse, 0x1 ;  /* 0x000000c0c1c6b211 */ /* 0x0c0fe200078208ff */
[----:B------:R-:W-:Y:S01]  /*cb20*/  @P4 STS [R175+0x9000], RZ ;  /* 0x009000ffaf004388 */ /* 0x000fe20000000800 */
[CCC-:B------:R-:W-:Y:S02]  /*cb30*/  @!P4 LEA.HI.X R201, R193.reuse, R191.reuse, R2.reuse, 0x1, P5 ;  /* 0x000000bfc1c9c211 */ /* 0x1c0fe400028f0c02 */
[C-C-:B------:R-:W-:Y:S01]  /*cb40*/  @!P3 LEA.HI.X R199, R193.reuse, R191, R2.reuse, 0x1, P1 ;  /* 0x000000bfc1c7b211 */ /* 0x140fe200008f0c02 */
[----:B------:R-:W-:Y:S01]  /*cb50*/  @P4 STS [R175+0x9004], RZ ;  /* 0x009004ffaf004388 */ /* 0x000fe20000000800 */
[C---:B------:R-:W-:Y:S02]  /*cb60*/  @!P2 LEA R196, P0, R193.reuse, R192, 0x1 ;  /* 0x000000c0c1c4a211 */ /* 0x040fe400078008ff */
[C---:B------:R-:W-:Y:S01]  /*cb70*/  IADD3 R3, P5, R180.reuse, R193, RZ ;  /* 0x000000c1b4037210 */ /* 0x040fe20007fbe0ff */
[----:B------:R-:W-:Y:S01]  /*cb80*/  @!PT LDS RZ, [RZ] ;  /* 0x00000000fffff984 */ /* 0x000fe20000000800 */
[----:B------:R-:W-:Y:S01]  /*cb90*/  @!PT LDS RZ, [RZ] ;  /* 0x00000000fffff984 */ /* 0x000fe20000000800 */
[----:B------:R-:W-:Y:S01]  /*cba0*/  @!PT LDS RZ, [RZ] ;  /* 0x00000000fffff984 */ /* 0x000fe20000000800 */
[----:B------:R1:W-:Y:S01]  /*cbb0*/  @!P4 LDGSTS.E.BYPASS.LTC128B.128 [R175+0x9000], [R194.64] ;  /* 0x09000000c2afcfae */ /* 0x0003e2000b901d46 */
[-C--:B------:R-:W-:Y:S02]  /*cbc0*/  @!P2 LEA.HI.X R197, R193, R191.reuse, R2, 0x1, P0 ;  /* 0x000000bfc1c5a211 */ /* 0x080fe400000f0c02 */
[----:B------:R-:W-:Y:S02]  /*cbd0*/  IADD3.X R2, R177, R2, RZ, P5, !PT ;  /* 0x00000002b1027210 */ /* 0x000fe40002ffe4ff */
[CC--:B------:R-:W-:Y:S02]  /*cbe0*/  @!P4 LEA R206, P5, R3.reuse, R192.reuse, 0x1 ;  /* 0x000000c003cec211 */ /* 0x0c0fe400078a08ff */
[CC--:B------:R-:W-:Y:S01]  /*cbf0*/  @!P3 LEA R204, P1, R3.reuse, R192.reuse, 0x1 ;  /* 0x000000c003ccb211 */ /* 0x0c0fe200078208ff */
[----:B------:R-:W-:Y:S01]  /*cc00*/  @P3 STS.128 [R175+0xb000], RZ ;  /* 0x00b000ffaf003388 */ /* 0x000fe20000000c00 */
[CCC-:B------:R-:W-:Y:S02]  /*cc10*/  @!P4 LEA.HI.X R207, R3.reuse, R191.reuse, R2.reuse, 0x1, P5 ;  /* 0x000000bf03cfc211 */ /* 0x1c0fe400028f0c02 */
[C-C-:B------:R-:W-:Y:S02]  /*cc20*/  @!P3 LEA.HI.X R205, R3.reuse, R191, R2.reuse, 0x1, P1 ;  /* 0x000000bf03cdb211 */ /* 0x140fe400008f0c02 */
[C---:B------:R-:W-:Y:S02]  /*cc30*/  @!P2 LEA R202, P0, R3.reuse, R192, 0x1 ;  /* 0x000000c003caa211 */ /* 0x040fe400078008ff */
[----:B------:R-:W-:Y:S01]  /*cc40*/  IADD3 R0, P5, R180, R3, RZ ;  /* 0x00000003b4007210 */ /* 0x000fe20007fbe0ff */
[----:B------:R-:W-:Y:S01]  /*cc50*/  @!PT LDS RZ, [RZ] ;  /* 0x00000000fffff984 */ /* 0x000fe20000000800 */
[----:B------:R-:W-:Y:S01]  /*cc60*/  @!PT LDS RZ, [RZ] ;  /* 0x00000000fffff984 */ /* 0x000fe20000000800 */
[----:B------:R-:W-:Y:S01]  /*cc70*/  @!PT LDS RZ, [RZ] ;  /* 0x00000000fffff984 */ /* 0x000fe20000000800 */
[----:B------:R1:W-:Y:S01]  /*cc80*/  @!P3 LDGSTS.E.BYPASS.LTC128B.128 [R175+0xb000], [R194.64+0x40] ;  /* 0x0b000040c2afbfae */ /* 0x0003e2000b901d46 */
[-C--:B------:R-:W-:Y:S02]  /*cc90*/  @!P2 LEA.HI.X R203, R3, R191.reuse, R2, 0x1, P0 ;  /* 0x000000bf03cba211 */ /* 0x080fe400000f0c02 */
[----:B------:R-:W-:Y:S02]  /*cca0*/  IADD3.X R2, R177, R2, RZ, P5, !PT ;  /* 0x00000002b1027210 */ /* 0x000fe40002ffe4ff */
[CC--:B------:R-:W-:Y:S02]  /*ccb0*/  @!P4 LEA R210, P5, R0.reuse, R192.reuse, 0x1 ;  /* 0x000000c000d2c211 */ /* 0x0c0fe400078a08ff */
[CC--:B------:R-:W-:Y:S01]  /*ccc0*/  @!P3 LEA R208, P1, R0.reuse, R192.reuse, 0x1 ;  /* 0x000000c000d0b211 */ /* 0x0c0fe200078208ff */
[----:B------:R-:W-:Y:S01]  /*ccd0*/  @P2 STS.128 [R175+0xd000], RZ ;  /* 0x00d000ffaf002388 */ /* 0x000fe20000000c00 */
[CCC-:B------:R-:W-:Y:S02]  /*cce0*/  @!P4 LEA.HI.X R211, R0.reuse, R191.reuse, R2.reuse, 0x1, P5 ;  /* 0x000000bf00d3c211 */ /* 0x1c0fe400028f0c02 */
[CCC-:B------:R-:W-:Y:S02]  /*ccf0*/  @!P3 LEA.HI.X R209, R0.reuse, R191.reuse, R2.reuse, 0x1, P1 ;  /* 0x000000bf00d1b211 */ /* 0x1c0fe400008f0c02 */
[C---:B------:R-:W-:Y:S03]  /*cd00*/  @!P2 LEA R192, P0, R0.reuse, R192, 0x1 ;  /* 0x000000c000c0a211 */ /* 0x040fe600078008ff */
[----:B------:R-:W-:Y:S01]  /*cd10*/  @!PT LDS RZ, [RZ] ;  /* 0x00000000fffff984 */ /* 0x000fe20000000800 */
[----:B------:R-:W-:Y:S01]  /*cd20*/  @!PT LDS RZ, [RZ] ;  /* 0x00000000fffff984 */ /* 0x000fe20000000800 */
[----:B------:R-:W-:Y:S01]  /*cd30*/  @!PT LDS RZ, [RZ] ;  /* 0x00000000fffff984 */ /* 0x000fe20000000800 */
[----:B------:R1:W-:Y:S01]  /*cd40*/  @!P2 LDGSTS.E.BYPASS.LTC128B.128 [R175+0xd000], [R194.64+0x80] ;  /* 0x0d000080c2afafae */ /* 0x0003e2000b901d46 */
[----:B------:R-:W-:Y:S02]  /*cd50*/  @!P2 LEA.HI.X R193, R0, R191, R2, 0x1, P0 ;  /* 0x000000bf00c1a211 */ /* 0x000fe400000f0c02 */
[----:B------:R-:W-:Y:S02]  /*cd60*/  ISETP.GE.AND P0, PT, R174, 0x2, PT ;  /* 0x00000002ae00780c */ /* 0x000fe40003f06270 */
[----:B------:R-:W-:Y:S03]  /*cd70*/  MOV R191, R195 ;  /* 0x000000c300bf7202 */ /* 0x000fe60000000f00 */
[----:B------:R-:W-:Y:S08]  /*cd80*/  @P4 STS.128 [R175+0x9800], RZ ;  /* 0x009800ffaf004388 */ /* 0x000ff00000000c00 */
[----:B------:R-:W-:Y:S01]  /*cd90*/  @!PT LDS RZ, [RZ] ;  /* 0x00000000fffff984 */ /* 0x000fe20000000800 */
[----:B------:R-:W-:Y:S01]  /*cda0*/  @!PT LDS RZ, [RZ] ;  /* 0x00000000fffff984 */ /* 0x000fe20000000800 */
[----:B------:R-:W-:Y:S01]  /*cdb0*/  @!PT LDS RZ, [RZ] ;  /* 0x00000000fffff984 */ /* 0x000fe20000000800 */
[----:B------:R2:W-:Y:S08]  /*cdc0*/  @!P4 LDGSTS.E.BYPASS.LTC128B.128 [R175+0x9800], [R200.64] ;  /* 0x09800000c8afcfae */ /* 0x0005f0000b901d46 */
[----:B------:R-:W-:Y:S08]  /*cdd0*/  @P3 STS.128 [R175+0xb800], RZ ;  /* 0x00b800ffaf003388 */ /* 0x000ff00000000c00 */
[----:B------:R-:W-:Y:S01]  /*cde0*/  @!PT LDS RZ, [RZ] ;  /* 0x00000000fffff984 */ /* 0x000fe20000000800 */
[----:B------:R-:W-:Y:S01]  /*cdf0*/  @!PT LDS RZ, [RZ] ;  /* 0x00000000fffff984 */ /* 0x000fe20000000800 */
[----:B------:R-:W-:Y:S01]  /*ce00*/  @!PT LDS RZ, [RZ] ;  /* 0x00000000fffff984 */ /* 0x000fe20000000800 */
[----:B------:R3:W-:Y:S08]  /*ce10*/  @!P3 LDGSTS.E.BYPASS.LTC128B.128 [R175+0xb800], [R198.64+0x40] ;  /* 0x0b800040c6afbfae */ /* 0x0007f0000b901d46 */
        /* <DEDUP_REMOVED lines=35> */
[----:B------:R-:W-:Y:S08]  /*d050*/  LDSM.16.M88.4 R120, [R167] ;  /* 0x00000000a778783b */ /* 0x000ff00000000200 */
[----:B------:R-:W2:Y:S08]  /*d060*/  LDSM.16.M88.4 R124, [R166+0x3000] ;  /* 0x00300000a67c783b */ /* 0x000eb00000000200 */
[----:B------:R-:W3:Y:S01]  /*d070*/  LDSM.16.M88.4 R128, [R166+0x3400] ;  /* 0x00340000a680783b */ /* 0x000ee20000000200 */
[----:B-1----:R-:W-:Y:S07]  /*d080*/  MOV R192, R194 ;  /* 0x000000c200c07202 */ /* 0x002fee0000000f00 */
[----:B------:R-:W1:Y:S08]  /*d090*/  LDSM.16.M88.4 R132, [R166+0x3800] ;  /* 0x00380000a684783b */ /* 0x000e700000000200 */
[----:B------:R-:W0:Y:S08]  /*d0a0*/  LDGDEPBAR ;  /* 0x00000000000079af */ /* 0x000e300000000000 */
[----:B------:R-:W1:Y:S01]  /*d0b0*/  LDSM.16.M88.4 R136, [R166+0x3c00] ;  /* 0x003c0000a688783b */ /* 0x000e620000000200 */
[C---:B--2---:R-:W-:Y:S07]  /*d0c0*/  HMMA.16816.F32 R4, R120.reuse, R124, RZ ;  /* 0x0000007c7804723c */ /* 0x044fee00000018ff */
[----:B------:R-:W2:Y:S01]  /*d0d0*/  LDSM.16.M88.4 R140, [R166+0x4000] ;  /* 0x00400000a68c783b */ /* 0x000ea20000000200 */
[C---:B------:R-:W-:Y:S07]  /*d0e0*/  HMMA.16816.F32 R8, R120.reuse, R126, RZ ;  /* 0x0000007e7808723c */ /* 0x040fee00000018ff */
[----:B------:R-:W2:Y:S01]  /*d0f0*/  LDSM.16.M88.4 R144, [R166+0x4400] ;  /* 0x00440000a690783b */ /* 0x000ea20000000200 */
[C---:B---3--:R-:W-:Y:S07]  /*d100*/  HMMA.16816.F32 R12, R120.reuse, R128, RZ ;  /* 0x00000080780c723c */ /* 0x048fee00000018ff */
[----:B------:R-:W3:Y:S01]  /*d110*/  LDSM.16.M88.4 R148, [R166+0x4800] ;  /* 0x00480000a694783b */ /* 0x000ee20000000200 */
[C---:B------:R-:W-:Y:S07]  /*d120*/  HMMA.16816.F32 R16, R120.reuse, R130, RZ ;  /* 0x000000827810723c */ /* 0x040fee00000018ff */
[----:B------:R-:W3:Y:S01]  /*d130*/  LDSM.16.M88.4 R152, [R166+0x4c00] ;  /* 0x004c0000a698783b */ /* 0x000ee20000000200 */
[C---:B-1----:R-:W-:Y:S07]  /*d140*/  HMMA.16816.F32 R20, R120.reuse, R132, RZ ;  /* 0x000000847814723c */ /* 0x042fee00000018ff */
[----:B------:R-:W-:Y:S01]  /*d150*/  LDSM.16.M88.4 R156, [R165] ;  /* 0x00000000a59c783b */ /* 0x000fe20000000200 */
[C---:B------:R-:W-:Y:S07]  /*d160*/  HMMA.16816.F32 R24, R120.reuse, R134, RZ ;  /* 0x000000867818723c */ /* 0x040fee00000018ff */
[----:B------:R-:W1:Y:S01]  /*d170*/  LDSM.16.M88.4 R160, [R118+0x3000] ;  /* 0x0030000076a0783b */ /* 0x000e620000000200 */
[C---:B------:R-:W-:Y:S07]  /*d180*/  HMMA.16816.F32 R28, R120.reuse, R136, RZ ;  /* 0x00000088781c723c */ /* 0x040fee00000018ff */
[----:B------:R-:W-:Y:S01]  /*d190*/  LDSM.16.M88.4 R124, [R118+0x3800] ;  /* 0x00380000767c783b */ /* 0x000fe20000000200 */
[C---:B------:R-:W-:Y:S07]  /*d1a0*/  HMMA.16816.F32 R32, R120.reuse, R138, RZ ;  /* 0x0000008a7820723c */ /* 0x040fee00000018ff */
[----:B------:R-:W-:Y:S01]  /*d1b0*/  LDSM.16.M88.4 R128, [R118+0x3c00] ;  /* 0x003c00007680783b */ /* 0x000fe20000000200 */
[C---:B--2---:R-:W-:Y:S07]  /*d1c0*/  HMMA.16816.F32 R36, R120.reuse, R140, RZ ;  /* 0x0000008c7824723c */ /* 0x044fee00000018ff */
[----:B------:R-:W-:Y:S01]  /*d1d0*/  LDSM.16.M88.4 R132, [R166+0x5800] ;  /* 0x00580000a684783b */ /* 0x000fe20000000200 */
[C---:B------:R-:W-:Y:S08]  /*d1e0*/  HMMA.16816.F32 R40, R120.reuse, R142, RZ ;  /* 0x0000008e7828723c */ /* 0x040ff000000018ff */
[C---:B------:R-:W-:Y:S08]  /*d1f0*/  HMMA.16816.F32 R44, R120.reuse, R144, RZ ;  /* 0x00000090782c723c */ /* 0x040ff000000018ff */
[C---:B------:R-:W-:Y:S08]  /*d200*/  HMMA.16816.F32 R48, R120.reuse, R146, RZ ;  /* 0x000000927830723c */ /* 0x040ff000000018ff */
[C---:B---3--:R-:W-:Y:S08]  /*d210*/  HMMA.16816.F32 R52, R120.reuse, R148, RZ ;  /* 0x000000947834723c */ /* 0x048ff000000018ff */
[C---:B------:R-:W-:Y:S08]  /*d220*/  HMMA.16816.F32 R56, R120.reuse, R150, RZ ;  /* 0x000000967838723c */ /* 0x040ff000000018ff */
[C---:B------:R-:W-:Y:S08]  /*d230*/  HMMA.16816.F32 R60, R120.reuse, R152, RZ ;  /* 0x00000098783c723c */ /* 0x040ff000000018ff */
[----:B------:R-:W-:Y:S01]  /*d240*/  HMMA.16816.F32 R64, R120, R154, RZ ;  /* 0x0000009a7840723c */ /* 0x000fe200000018ff */
[----:B------:R-:W2:Y:S07]  /*d250*/  LDSM.16.M88.4 R120, [R118+0x3400] ;  /* 0x003400007678783b */ /* 0x000eae0000000200 */
[C---:B-1----:R-:W-:Y:S08]  /*d260*/  HMMA.16816.F32 R4, R156.reuse, R160, R4 ;  /* 0x000000a09c04723c */ /* 0x042ff00000001804 */
[C---:B------:R-:W-:Y:S08]  /*d270*/  HMMA.16816.F32 R8, R156.reuse, R162, R8 ;  /* 0x000000a29c08723c */ /* 0x040ff00000001808 */
[C---:B--2---:R-:W-:Y:S08]  /*d280*/  HMMA.16816.F32 R12, R156.reuse, R120, R12 ;  /* 0x000000789c0c723c */ /* 0x044ff0000000180c */
        /* <DEDUP_REMOVED lines=10> */
[----:B------:R-:W1:Y:S07]  /*d330*/  LDSM.16.M88.4 R120, [R118+0x4c00] ;  /* 0x004c00007678783b */ /* 0x000e6e0000000200 */
[C---:B--2---:R-:W-:Y:S08]  /*d340*/  HMMA.16816.F32 R44, R156.reuse, R124, R44 ;  /* 0x0000007c9c2c723c */ /* 0x044ff0000000182c */
[C---:B------:R-:W-:Y:S01]  /*d350*/  HMMA.16816.F32 R48, R156.reuse, R126, R48 ;  /* 0x0000007e9c30723c */ /* 0x040fe20000001830 */
[----:B------:R-:W-:Y:S07]  /*d360*/  LDSM.16.M88.4 R124, [R167+0x1000] ;  /* 0x00100000a77c783b */ /* 0x000fee0000000200 */
[C---:B---3--:R-:W-:Y:S08]  /*d370*/  HMMA.16816.F32 R52, R156.reuse, R128, R52 ;  /* 0x000000809c34723c */ /* 0x048ff00000001834 */
[C---:B------:R-:W-:Y:S01]  /*d380*/  HMMA.16816.F32 R56, R156.reuse, R130, R56 ;  /* 0x000000829c38723c */ /* 0x040fe20000001838 */
[----:B------:R-:W2:Y:S07]  /*d390*/  LDSM.16.M88.4 R128, [R166+0x5000] ;  /* 0x00500000a680783b */ /* 0x000eae0000000200 */
[C---:B-1----:R-:W-:Y:S08]  /*d3a0*/  HMMA.16816.F32 R60, R156.reuse, R120, R60 ;  /* 0x000000789c3c723c */ /* 0x042ff0000000183c */
[----:B------:R-:W-:Y:S01]  /*d3b0*/  HMMA.16816.F32 R64, R156, R122, R64 ;  /* 0x0000007a9c40723c */ /* 0x000fe20000001840 */
        /* <DEDUP_REMOVED lines=15> */
[----:B------:R-:W1:Y:S07]  /*d4b0*/  LDSM.16.M88.4 R120, [R166+0x6c00] ;  /* 0x006c0000a678783b */ /* 0x000e6e0000000200 */
[C---:B---3--:R-:W-:Y:S08]  /*d4c0*/  HMMA.16816.F32 R44, R124.reuse, R132, R44 ;  /* 0x000000847c2c723c */ /* 0x048ff0000000182c */
[C---:B------:R-:W-:Y:S01]  /*d4d0*/  HMMA.16816.F32 R48, R124.reuse, R134, R48 ;  /* 0x000000867c30723c */ /* 0x040fe20000001830 */
[----:B------:R-:W-:Y:S07]  /*d4e0*/  LDSM.16.M88.4 R132, [R165+0x1000] ;  /* 0x00100000a584783b */ /* 0x000fee0000000200 */
[C---:B--2---:R-:W-:Y:S08]  /*d4f0*/  HMMA.16816.F32 R52, R124.reuse, R128, R52 ;  /* 0x000000807c34723c */ /* 0x044ff00000001834 */
[C---:B------:R-:W-:Y:S01]  /*d500*/  HMMA.16816.F32 R56, R124.reuse, R130, R56 ;  /* 0x000000827c38723c */ /* 0x040fe20000001838 */
[----:B------:R-:W2:Y:S07]  /*d510*/  LDSM.16.M88.4 R128, [R118+0x5000] ;  /* 0x005000007680783b */ /* 0x000eae0000000200 */
[C---:B-1----:R-:W-:Y:S08]  /*d520*/  HMMA.16816.F32 R60, R124.reuse, R120, R60 ;  /* 0x000000787c3c723c */ /* 0x042ff0000000183c */
[----:B------:R-:W-:Y:S01]  /*d530*/  HMMA.16816.F32 R64, R124, R122, R64 ;  /* 0x0000007a7c40723c */ /* 0x000fe20000001840 */
[----:B------:R-:W1:Y:S08]  /*d540*/  LDSM.16.M88.4 R120, [R118+0x5400] ;  /* 0x005400007678783b */ /* 0x000e700000000200 */
[----:B------:R-:W3:Y:S01]  /*d550*/  LDSM.16.M88.4 R124, [R118+0x5800] ;  /* 0x00580000767c783b */ /* 0x000ee20000000200 */
        /* <DEDUP_REMOVED lines=51> */
[C---:B------:R-:W-:Y:S08]  /*d890*/  HMMA.16816.F32 R8, R132.reuse, R130, R8 ;  /* 0x000000828408723c */ /* 0x040ff00000001808 */
[C---:B-1----:R-:W-:Y:S08]  /*d8a0*/  HMMA.16816.F32 R12, R132.reuse, R120, R12 ;  /* 0x00000078840c723c */ /* 0x042ff0000000180c */
[----:B------:R-:W-:Y:S01]  /*d8b0*/  FMUL.FTZ R0, R4, c[0x0][0x2ec] ;  /* 0x0000bb0004007a20 */ /* 0x000fe20000410000 */
[C---:B------:R-:W-:Y:S01]  /*d8c0*/  HMMA.16816.F32 R16, R132.reuse, R122, R16 ;  /* 0x0000007a8410723c */ /* 0x040fe20000001810 */
[----:B------:R-:W1:Y:S02]  /*d8d0*/  LDSM.16.M88.4 R120, [R118+0x7c00] ;  /* 0x007c00007678783b */ /* 0x000e640000000200 */
[----:B------:R2:W1:Y:S01]  /*d8e0*/  MUFU.TANH R157, R0 ;  /* 0x00000000009d7308 */ /* 0x0004620000002400 */
[----:B------:R-:W-:Y:S02]  /*d8f0*/  FMUL.FTZ R252, R6, c[0x0][0x2ec] ;  /* 0x0000bb0006fc7a20 */ /* 0x000fe40000410000 */
[----:B------:R-:W-:Y:S02]  /*d900*/  FMUL.FTZ R251, R5, c[0x0][0x2ec] ;  /* 0x0000bb0005fb7a20 */ /* 0x000fe40000410000 */
[C---:B---3--:R-:W-:Y:S04]  /*d910*/  HMMA.16816.F32 R20, R132.reuse, R124, R20 ;  /* 0x0000007c8414723c */ /* 0x048fe80000001814 */
[----:B------:R-:W-:Y:S01]  /*d920*/  FMUL.FTZ R3, R9, c[0x0][0x2ec] ;  /* 0x0000bb0009037a20 */ /* 0x000fe20000410000 */
[----:B------:R-:W3:Y:S01]  /*d930*/  MUFU.TANH R251, R251 ;  /* 0x000000fb00fb7308 */ /* 0x000ee20000002400 */
[----:B------:R-:W-:Y:S02]  /*d940*/  FMUL.FTZ R250, R7, c[0x0][0x2ec] ;  /* 0x0000bb0007fa7a20 */ /* 0x000fe40000410000 */
[C---:B------:R-:W-:Y:S01]  /*d950*/  HMMA.16816.F32 R24, R132.reuse, R126, R24 ;  /* 0x0000007e8418723c */ /* 0x040fe20000001818 */
[----:B------:R-:W3:Y:S03]  /*d960*/  LDSM.16.M88.4 R124, [R118+0x8000] ;  /* 0x00800000767c783b */ /* 0x000ee60000000200 */
[----:B------:R-:W-:Y:S02]  /*d970*/  FMUL.FTZ R249, R8, c[0x0][0x2ec] ;  /* 0x0000bb0008f97a20 */ /* 0x000fe40000410000 */
[----:B------:R-:W-:Y:S01]  /*d980*/  FMUL.FTZ R247, R12, c[0x0][0x2ec] ;  /* 0x0000bb000cf77a20 */ /* 0x000fe20000410000 */
[----:B------:R3:W3:Y:S01]  /*d990*/  MUFU.TANH R159, R3 ;  /* 0x00000003009f7308 */ /* 0x0006e20000002400 */
[----:B------:R-:W-:Y:S04]  /*d9a0*/  FMUL.FTZ R245, R13, c[0x0][0x2ec] ;  /* 0x0000bb000df57a20 */ /* 0x000fe80000410000 */
[----:B--2---:R-:W-:Y:S02]  /*d9b0*/  FMUL.FTZ R0, R11, c[0x0][0x2ec] ;  /* 0x0000bb000b007a20 */ /* 0x004fe40000410000 */
[----:B------:R-:W-:Y:S02]  /*d9c0*/  FMUL.FTZ R248, R14, c[0x0][0x2ec] ;  /* 0x0000bb000ef87a20 */ /* 0x000fe40000410000 */
[----:B------:R-:W-:Y:S01]  /*d9d0*/  FMUL.FTZ R246, R15, c[0x0][0x2ec] ;  /* 0x0000bb000ff67a20 */ /* 0x000fe20000410000 */
[----:B------:R2:W2:Y:S01]  /*d9e0*/  MUFU.TANH R6, R0 ;  /* 0x0000000000067308 */ /* 0x0004a20000002400 */
[----:B------:R-:W-:Y:S02]  /*d9f0*/  FMUL.FTZ R243, R16, c[0x0][0x2ec] ;  /* 0x0000bb0010f37a20 */ /* 0x000fe40000410000 */
[----:B------:R-:W-:Y:S02]  /*da00*/  FMUL.FTZ R241, R17, c[0x0][0x2ec] ;  /* 0x0000bb0011f17a20 */ /* 0x000fe40000410000 */
[----:B------:R-:W-:Y:S02]  /*da10*/  FMUL.FTZ R244, R18, c[0x0][0x2ec] ;  /* 0x0000bb0012f47a20 */ /* 0x000fe40000410000 */
[----:B------:R-:W-:Y:S01]  /*da20*/  FMUL.FTZ R242, R19, c[0x0][0x2ec] ;  /* 0x0000bb0013f27a20 */ /* 0x000fe20000410000 */
[C---:B-1----:R-:W-:Y:S02]  /*da30*/  HMMA.16816.F32 R28, R132.reuse, R120, R28 ;  /* 0x00000078841c723c */ /* 0x042fe4000000181c */
[----:B------:R-:W1:Y:S01]  /*da40*/  MUFU.TANH R252, R252 ;  /* 0x000000fc00fc7308 */ /* 0x000e620000002400 */
[----:B------:R-:W-:Y:S02]  /*da50*/  FMUL.FTZ R237, R20, c[0x0][0x2ec] ;  /* 0x0000bb0014ed7a20 */ /* 0x000fe40000410000 */
[----:B------:R-:W-:Y:S02]  /*da60*/  FMUL.FTZ R235, R21, c[0x0][0x2ec] ;  /* 0x0000bb0015eb7a20 */ /* 0x000fe40000410000 */
[----:B------:R-:W-:Y:S01]  /*da70*/  FMUL.FTZ R240, R22, c[0x0][0x2ec] ;  /* 0x0000bb0016f07a20 */ /* 0x000fe20000410000 */
[C---:B------:R-:W-:Y:S01]  /*da80*/  HMMA.16816.F32 R32, R132.reuse, R122, R32 ;  /* 0x0000007a8420723c */ /* 0x040fe20000001820 */
[----:B------:R-:W1:Y:S03]  /*da90*/  LDSM.16.M88.4 R120, [R118+0x8400] ;  /* 0x008400007678783b */ /* 0x000e660000000200 */
[----:B------:R-:W1:Y:S01]  /*daa0*/  MUFU.TANH R250, R250 ;  /* 0x000000fa00fa7308 */ /* 0x000e620000002400 */
[----:B------:R-:W-:Y:S02]  /*dab0*/  FMUL.FTZ R238, R23, c[0x0][0x2ec] ;  /* 0x0000bb0017ee7a20 */ /* 0x000fe40000410000 */
[----:B------:R-:W-:Y:S01]  /*dac0*/  FMUL.FTZ R233, R24, c[0x0][0x2ec] ;  /* 0x0000bb0018e97a20 */ /* 0x000fe20000410000 */
[C---:B---3--:R-:W-:Y:S04]  /*dad0*/  HMMA.16816.F32 R36, R132.reuse, R124, R36 ;  /* 0x0000007c8424723c */ /* 0x048fe80000001824 */
[----:B------:R-:W-:Y:S02]  /*dae0*/  FMUL.FTZ R239, R25, c[0x0][0x2ec] ;  /* 0x0000bb0019ef7a20 */ /* 0x000fe40000410000 */
[----:B------:R-:W3:Y:S01]  /*daf0*/  MUFU.TANH R249, R249 ;  /* 0x000000f900f97308 */ /* 0x000ee20000002400 */
[----:B------:R-:W-:Y:S01]  /*db00*/  FMUL.FTZ R236, R26, c[0x0][0x2ec] ;  /* 0x0000bb001aec7a20 */ /* 0x000fe20000410000 */
[C---:B------:R-:W-:Y:S01]  /*db10*/  HMMA.16816.F32 R40, R132.reuse, R126, R40 ;  /* 0x0000007e8428723c */ /* 0x040fe20000001828 */
[----:B------:R-:W2:Y:S03]  /*db20*/  LDSM.16.M88.4 R124, [R118+0x8800] ;  /* 0x00880000767c783b */ /* 0x000ea60000000200 */
[----:B------:R-:W-:Y:S02]  /*db30*/  FMUL.FTZ R234, R27, c[0x0][0x2ec] ;  /* 0x0000bb001bea7a20 */ /* 0x000fe40000410000 */
[----:B------:R-:W-:Y:S02]  /*db40*/  FMUL.FTZ R229, R28, c[0x0][0x2ec] ;  /* 0x0000bb001ce57a20 */ /* 0x000fe40000410000 */
[----:B------:R-:W2:Y:S01]  /*db50*/  MUFU.TANH R247, R247 ;  /* 0x000000f700f77308 */ /* 0x000ea20000002400 */
[----:B------:R-:W-:Y:S03]  /*db60*/  FMUL.FTZ R227, R29, c[0x0][0x2ec] ;  /* 0x0000bb001de37a20 */ /* 0x000fe60000410000 */
[----:B------:R-:W-:Y:S02]  /*db70*/  FMUL.FTZ R232, R30, c[0x0][0x2ec] ;  /* 0x0000bb001ee87a20 */ /* 0x000fe40000410000 */
[----:B------:R-:W-:Y:S02]  /*db80*/  FMUL.FTZ R230, R31, c[0x0][0x2ec] ;  /* 0x0000bb001fe67a20 */ /* 0x000fe40000410000 */
[----:B------:R-:W-:Y:S02]  /*db90*/  FMUL.FTZ R225, R32, c[0x0][0x2ec] ;  /* 0x0000bb0020e17a20 */ /* 0x000fe40000410000 */
[----:B------:R-:W3:Y:S01]  /*dba0*/  MUFU.TANH R245, R245 ;  /* 0x000000f500f57308 */ /* 0x000ee20000002400 */
[----:B------:R-:W-:Y:S02]  /*dbb0*/  FMUL.FTZ R231, R33, c[0x0][0x2ec] ;  /* 0x0000bb0021e77a20 */ /* 0x000fe40000410000 */
[----:B------:R-:W-:Y:S02]  /*dbc0*/  FMUL.FTZ R228, R34, c[0x0][0x2ec] ;  /* 0x0000bb0022e47a20 */ /* 0x000fe40000410000 */
[----:B------:R-:W-:Y:S01]  /*dbd0*/  FMUL.FTZ R226, R35, c[0x0][0x2ec] ;  /* 0x0000bb0023e27a20 */ /* 0x000fe20000410000 */
[C---:B-1----:R-:W-:Y:S04]  /*dbe0*/  HMMA.16816.F32 R44, R132.reuse, R120, R44 ;  /* 0x00000078842c723c */ /* 0x042fe8000000182c */
[----:B------:R-:W1:Y:S01]  /*dbf0*/  MUFU.TANH R248, R248 ;  /* 0x000000f800f87308 */ /* 0x000e620000002400 */
[----:B------:R-:W-:Y:S02]  /*dc00*/  FMUL.FTZ R215, R36, c[0x0][0x2ec] ;  /* 0x0000bb0024d77a20 */ /* 0x000fe40000410000 */
[----:B------:R-:W-:Y:S01]  /*dc10*/  FMUL.FTZ R213, R37, c[0x0][0x2ec] ;  /* 0x0000bb0025d57a20 */ /* 0x000fe20000410000 */
[C---:B------:R-:W-:Y:S01]  /*dc20*/  HMMA.16816.F32 R48, R132.reuse, R122, R48 ;  /* 0x0000007a8430723c */ /* 0x040fe20000001830 */
[----:B------:R-:W1:Y:S01]  /*dc30*/  LDSM.16.M88.4 R120, [R118+0x8c00] ;  /* 0x008c00007678783b */ /* 0x000e620000000200 */
[----:B------:R-:W-:Y:S04]  /*dc40*/  DEPBAR.LE SB0, 0x0 ;  /* 0x000080000000791a */ /* 0x000fe80000000000 */
[----:B------:R-:W1:Y:S01]  /*dc50*/  MUFU.TANH R246, R246 ;  /* 0x000000f600f67308 */ /* 0x000e620000002400 */
[----:B------:R-:W-:Y:S01]  /*dc60*/  FMUL.FTZ R214, R38, c[0x0][0x2ec] ;  /* 0x0000bb0026d67a20 */ /* 0x000fe20000410000 */
[C---:B--2---:R-:W-:Y:S01]  /*dc70*/  HMMA.16816.F32 R52, R132.reuse, R124, R52 ;  /* 0x0000007c8434723c */ /* 0x044fe20000001834 */
[----:B------:R-:W-:Y:S04]  /*dc80*/  BAR.SYNC.DEFER_BLOCKING 0x0 ;  /* 0x0000000000007b1d */ /* 0x000fe80000010000 */
[----:B------:R-:W-:Y:S02]  /*dc90*/  FMUL.FTZ R216, R39, c[0x0][0x2ec] ;  /* 0x0000bb0027d87a20 */ /* 0x000fe40000410000 */
[----:B-----5:R-:W-:Y:S01]  /*dca0*/  FMUL.FTZ R207, R40, c[0x0][0x2ec] ;  /* 0x0000bb0028cf7a20 */ /* 0x020fe20000410000 */
[----:B------:R-:W2:Y:S01]  /*dcb0*/  MUFU.TANH R243, R243 ;  /* 0x000000f300f37308 */ /* 0x000ea20000002400 */
[C---:B------:R-:W-:Y:S03]  /*dcc0*/  HMMA.16816.F32 R56, R132.reuse, R126, R56 ;  /* 0x0000007e8438723c */ /* 0x040fe60000001838 */
[----:B------:R-:W-:Y:S02]  /*dcd0*/  FMUL.FTZ R211, R41, c[0x0][0x2ec] ;  /* 0x0000bb0029d37a20 */ /* 0x000fe40000410000 */
[----:B------:R-:W-:Y:S02]  /*dce0*/  FMUL.FTZ R218, R42, c[0x0][0x2ec] ;  /* 0x0000bb002ada7a20 */ /* 0x000fe40000410000 */
[----:B------:R-:W-:Y:S02]  /*dcf0*/  FMUL.FTZ R212, R43, c[0x0][0x2ec] ;  /* 0x0000bb002bd47a20 */ /* 0x000fe40000410000 */
[----:B------:R-:W2:Y:S03]  /*dd00*/  MUFU.TANH R241, R241 ;  /* 0x000000f100f17308 */ /* 0x000ea60000002400 */
[----:B------:R-:W-:Y:S02]  /*dd10*/  FMUL.FTZ R199, R44, c[0x0][0x2ec] ;  /* 0x0000bb002cc77a20 */ /* 0x000fe40000410000 */
[----:B------:R-:W-:Y:S02]  /*dd20*/  FMUL.FTZ R201, R45, c[0x0][0x2ec] ;  /* 0x0000bb002dc97a20 */ /* 0x000fe40000410000 */
[----:B------:R-:W-:Y:S02]  /*dd30*/  FMUL.FTZ R208, R46, c[0x0][0x2ec] ;  /* 0x0000bb002ed07a20 */ /* 0x000fe40000410000 */
[----:B------:R-:W-:Y:S01]  /*dd40*/  FMUL.FTZ R210, R47, c[0x0][0x2ec] ;  /* 0x0000bb002fd27a20 */ /* 0x000fe20000410000 */
[----:B------:R-:W2:Y:S01]  /*dd50*/  MUFU.TANH R244, R244 ;  /* 0x000000f400f47308 */ /* 0x000ea20000002400 */
[----:B------:R-:W-:Y:S02]  /*dd60*/  FMUL.FTZ R203, R48, c[0x0][0x2ec] ;  /* 0x0000bb0030cb7a20 */ /* 0x000fe40000410000 */
[----:B------:R-:W-:Y:S01]  /*dd70*/  FMUL.FTZ R205, R49, c[0x0][0x2ec] ;  /* 0x0000bb0031cd7a20 */ /* 0x000fe20000410000 */
[C---:B-1----:R-:W-:Y:S03]  /*dd80*/  HMMA.16816.F32 R60, R132.reuse, R120, R60 ;  /* 0x00000078843c723c */ /* 0x042fe6000000183c */
[----:B------:R-:W-:Y:S03]  /*dd90*/  FMUL.FTZ R206, R50, c[0x0][0x2ec] ;  /* 0x0000bb0032ce7a20 */ /* 0x000fe60000410000 */
[----:B------:R-:W1:Y:S01]  /*dda0*/  MUFU.TANH R242, R242 ;  /* 0x000000f200f27308 */ /* 0x000e620000002400 */
[----:B------:R-:W-:Y:S01]  /*ddb0*/  FMUL.FTZ R204, R51, c[0x0][0x2ec] ;  /* 0x0000bb0033cc7a20 */ /* 0x000fe20000410000 */
[----:B------:R-:W-:Y:S04]  /*ddc0*/  HMMA.16816.F32 R64, R132, R122, R64 ;  /* 0x0000007a8440723c */ /* 0x000fe80000001840 */
[----:B------:R-:W-:Y:S02]  /*ddd0*/  FMUL.FTZ R209, R52, c[0x0][0x2ec] ;  /* 0x0000bb0034d17a20 */ /* 0x000fe40000410000 */
[----:B------:R-:W-:Y:S02]  /*dde0*/  FMUL.FTZ R217, R53, c[0x0][0x2ec] ;  /* 0x0000bb0035d97a20 */ /* 0x000fe40000410000 */
[----:B------:R-:W1:Y:S01]  /*ddf0*/  MUFU.TANH R237, R237 ;  /* 0x000000ed00ed7308 */ /* 0x000e620000002400 */
[----:B------:R-:W-:Y:S03]  /*de00*/  FMUL.FTZ R202, R54, c[0x0][0x2ec] ;  /* 0x0000bb0036ca7a20 */ /* 0x000fe60000410000 */
[----:B------:R-:W-:Y:S02]  /*de10*/  FMUL.FTZ R200, R55, c[0x0][0x2ec] ;  /* 0x0000bb0037c87a20 */ /* 0x000fe40000410000 */
[----:B------:R-:W-:Y:S02]  /*de20*/  FMUL.FTZ R219, R56, c[0x0][0x2ec] ;  /* 0x0000bb0038db7a20 */ /* 0x000fe40000410000 */
[----:B------:R-:W-:Y:S02]  /*de30*/  FMUL.FTZ R220, R57, c[0x0][0x2ec] ;  /* 0x0000bb0039dc7a20 */ /* 0x000fe40000410000 */
[----:B------:R-:W1:Y:S01]  /*de40*/  MUFU.TANH R235, R235 ;  /* 0x000000eb00eb7308 */ /* 0x000e620000002400 */
[----:B------:R-:W-:Y:S02]  /*de50*/  FMUL.FTZ R198, R58, c[0x0][0x2ec] ;  /* 0x0000bb003ac67a20 */ /* 0x000fe40000410000 */
[----:B----4-:R-:W-:Y:S02]  /*de60*/  FMUL.FTZ R197, R59, c[0x0][0x2ec] ;  /* 0x0000bb003bc57a20 */ /* 0x010fe40000410000 */
[----:B------:R-:W-:Y:S02]  /*de70*/  FMUL.FTZ R221, R60, c[0x0][0x2ec] ;  /* 0x0000bb003cdd7a20 */ /* 0x000fe40000410000 */
[----:B------:R-:W-:Y:S02]  /*de80*/  FMUL.FTZ R222, R61, c[0x0][0x2ec] ;  /* 0x0000bb003dde7a20 */ /* 0x000fe40000410000 */
[----:B------:R-:W-:Y:S01]  /*de90*/  FMUL.FTZ R193, R62, c[0x0][0x2ec] ;  /* 0x0000bb003ec17a20 */ /* 0x000fe20000410000 */
[----:B------:R-:W4:Y:S01]  /*dea0*/  MUFU.TANH R240, R240 ;  /* 0x000000f000f07308 */ /* 0x000f220000002400 */
[----:B------:R-:W-:Y:S02]  /*deb0*/  FMUL.FTZ R196, R63, c[0x0][0x2ec] ;  /* 0x0000bb003fc47a20 */ /* 0x000fe40000410000 */
[----:B------:R-:W-:Y:S02]  /*dec0*/  FMUL.FTZ R223, R64, c[0x0][0x2ec] ;  /* 0x0000bb0040df7a20 */ /* 0x000fe40000410000 */
[----:B------:R-:W-:Y:S02]  /*ded0*/  FMUL.FTZ R224, R65, c[0x0][0x2ec] ;  /* 0x0000bb0041e07a20 */ /* 0x000fe40000410000 */
[----:B------:R-:W-:Y:S02]  /*dee0*/  FMUL.FTZ R3, R67, c[0x0][0x2ec] ;  /* 0x0000bb0043037a20 */ /* 0x000fe40000410000 */
[----:B------:R-:W-:Y:S01]  /*def0*/  FMUL.FTZ R2, R10, c[0x0][0x2ec] ;  /* 0x0000bb000a027a20 */ /* 0x000fe20000410000 */
[----:B------:R-:W1:Y:S01]  /*df00*/  MUFU.TANH R238, R238 ;  /* 0x000000ee00ee7308 */ /* 0x000e620000002400 */
[----:B------:R-:W-:Y:S09]  /*df10*/  FMUL.FTZ R0, R66, c[0x0][0x2ec] ;  /* 0x0000bb0042007a20 */ /* 0x000ff20000410000 */
[----:B------:R1:W1:Y:S10]  /*df20*/  MUFU.TANH R10, R2 ;  /* 0x00000002000a7308 */ /* 0x0002740000002400 */
[----:B------:R-:W1:Y:S10]  /*df30*/  MUFU.TANH R233, R233 ;  /* 0x000000e900e97308 */ /* 0x000e740000002400 */
        /* <DEDUP_REMOVED lines=41> */
[----:B------:R1:W1:Y:S10]  /*e1d0*/  MUFU.TANH R52, R0 ;  /* 0x0000000000347308 */ /* 0x0002740000002400 */
[----:B------:R-:W1:Y:S01]  /*e1e0*/  MUFU.TANH R3, R3 ;  /* 0x0000000300037308 */ /* 0x000e620000002400 */
[----:B------:R-:W-:-:S05]  /*e1f0*/  @!P0 BRA `(.L_x_768) ;  /* 0x000009e000008947 */ /* 0x000fca0003800000 */
[----:B--234-:R-:W-:Y:S02]  /*e200*/  ULDC UR5, c[0x0][0x198] ;  /* 0x0000660000057ab9 */ /* 0x01cfe40000000800 */
[----:B------:R-:W-:Y:S04]  /*e210*/  ULEA UR5, -UR5, URZ, 0x7 ;  /* 0x0000003f05057291 */ /* 0x000fe8000f8e393f */
[----:B------:R-:W-:Y:S02]  /*e220*/  USHF.R.S32.HI UR4, URZ, 0x1f, UR5 ;  /* 0x0000001f3f047899 */ /* 0x000fe40008011405 */
[----:B-1----:R-:W-:Y:S04]  /*e230*/  MOV R0, UR5 ;  /* 0x0000000500007c02 */ /* 0x002fe80008000f00 */
        /* <DEDUP_REMOVED lines=8> */
[----:B------:R-:W-:Y:S02]  /*e2c0*/  IABS R9, R11 ;  /* 0x0000000b00097213 */ /* 0x000fe40000000000 */
[----:B------:R-:W-:Y:S02]  /*e2d0*/  LOP3.LUT R8, R8, c[0x0][0x2d0], RZ, 0x3c, !PT ;  /* 0x0000b40008087a12 */ /* 0x000fe400078e3cff */
[----:B------:R-:W-:Y:S01]  /*e2e0*/  LOP3.LUT R11, R11, c[0x0][0x2d0], RZ, 0x3c, !PT ;  /* 0x0000b4000b0b7a12 */ /* 0x000fe200078e3cff */
[----:B-1----:R-:W1:Y:S02]  /*e2f0*/  MUFU.RCP R0, R4 ;  /* 0x0000000400007308 */ /* 0x002e640000001000 */
[----:B-1----:R-:W-:Y:S08]  /*e300*/  IADD3 R12, R0, 0xffffffe, RZ ;  /* 0x0ffffffe000c7810 */ /* 0x002ff00007ffe0ff */
[----:B------:R-:W1:Y:S02]  /*e310*/  F2I.FTZ.U32.TRUNC.NTZ R13, R12 ;  /* 0x0000000c000d7305 */ /* 0x000e64000021f000 */
[--C-:B-1----:R-:W-:Y:S02]  /*e320*/  IMAD.MOV R5, RZ, RZ, -R13.reuse ;  /* 0x000000ffff057224 */ /* 0x102fe400078e0a0d */
[----:B------:R-:W-:Y:S02]  /*e330*/  IMAD.MOV.U32 R12, RZ, RZ, RZ ;  /* 0x000000ffff0c7224 */ /* 0x000fe400078e00ff */
[----:B------:R-:W-:Y:S04]  /*e340*/  IMAD R0, R5, R2, RZ ;  /* 0x0000000205007224 */ /* 0x000fe800078e02ff */
[----:B------:R-:W-:Y:S06]  /*e350*/  IMAD.HI.U32 R0, R13, R0, R12 ;  /* 0x000000000d007227 */ /* 0x000fec00078e000c */
        /* <DEDUP_REMOVED lines=45> */
.L_x_769:
        /* <DEDUP_REMOVED lines=16> */
[CCC-:B------:R-:W-:Y:S02]  /*e730*/  @!P3 LEA.HI.X R13, R7.reuse, R187.reuse, R2.reuse, 0x1, P1 ;  /* 0x000000bb070db211 */ /* 0x1c0fe400008f0c02 */
[--C-:B------:R-:W-:Y:S01]  /*e740*/  @!P2 LEA.HI.X R9, R7, R187, R2.reuse, 0x1, P0 ;  /* 0x000000bb0709a211 */ /* 0x100fe200000f0c02 */
[----:B------:R-:W-:Y:S01]  /*e750*/  @!PT LDS RZ, [RZ] ;  /* 0x00000000fffff984 */ /* 0x000fe20000000800 */
[----:B------:R-:W-:Y:S01]  /*e760*/  @!PT LDS RZ, [RZ] ;  /* 0x00000000fffff984 */ /* 0x000fe20000000800 */
[----:B------:R-:W-:Y:S01]  /*e770*/  @!PT LDS RZ, [RZ] ;  /* 0x00000000fffff984 */ /* 0x000fe20000000800 */
[----:B------:R1:W-:Y:S01]  /*e780*/  @!P3 LDGSTS.E.BYPASS.LTC128B.128 [R175+0x5000], [R14.64+0x40] ;  /* 0x050000400eafbfae */ /* 0x0003e2000b901d46 */
[----:B------:R-:W-:Y:S03]  /*e790*/  IADD3 R5, P5, R171, R7, RZ ;  /* 0x00000007ab057210 */ /* 0x000fe60007fbe0ff */
[----:B------:R1:W-:Y:S01]  /*e7a0*/  @P2 STS.128 [R175+0x7000], RZ ;  /* 0x007000ffaf002388 */ /* 0x0003e20000000c00 */
[CC--:B------:R-:W-:Y:S01]  /*e7b0*/  @!P3 LEA R16, P1, R5.reuse, R188.reuse, 0x1 ;  /* 0x000000bc0510b211 */ /* 0x0c0fe200078208ff */
[----:B------:R-:W-:Y:S01]  /*e7c0*/  IMAD.X R2, R170, 0x1, R2, P5 ;  /* 0x00000001aa027824 */ /* 0x000fe200028e0602 */
[CC--:B------:R-:W-:Y:S01]  /*e7d0*/  @!P4 LEA R18, P5, R5.reuse, R188.reuse, 0x1 ;  /* 0x000000bc0512c211 */ /* 0x0c0fe200078a08ff */
[----:B------:R-:W-:Y:S01]  /*e7e0*/  @!PT LDS RZ, [RZ] ;  /* 0x00000000fffff984 */ /* 0x000fe20000000800 */
[----:B------:R-:W-:Y:S01]  /*e7f0*/  @!PT LDS RZ, [RZ] ;  /* 0x00000000fffff984 */ /* 0x000fe20000000800 */
[----:B------:R-:W-:Y:S01]  /*e800*/  @!PT LDS RZ, [RZ] ;  /* 0x00000000fffff984 */ /* 0x000fe20000000800 */
[----:B------:R1:W-:Y:S01]  /*e810*/  @!P2 LDGSTS.E.BYPASS.LTC128B.128 [R175+0x7000], [R14.64+0x80] ;  /* 0x070000800eafafae */ /* 0x0003e2000b901d46 */
[CC--:B------:R-:W-:Y:S02]  /*e820*/  @!P2 LEA R4, P0, R5.reuse, R188.reuse, 0x1 ;  /* 0x000000bc0504a211 */ /* 0x0c0fe400078008ff */
        /* <DEDUP_REMOVED lines=59> */
.L_x_768:
[----:B-1234-:R-:W-:Y:S01]  /*ebe0*/  FMNMX.FTZ R0, R157, R119, !PT ;  /* 0x000000779d007209 */ /* 0x01efe20007810000 */
[----:B------:R-:W-:Y:S01]  /*ebf0*/  LDSM.16.MT88.4 R20, [R116+0x9000] ;  /* 0x009000007414783b */ /* 0x000fe20000004200 */
[----:B------:R-:W-:Y:S02]  /*ec00*/  FMNMX.FTZ R5, R252, R117, !PT ;  /* 0x00000075fc057209 */ /* 0x000fe40007810000 */
[----:B------:R-:W-:Y:S02]  /*ec10*/  FMNMX.FTZ R0, R251, R0, !PT ;  /* 0x00000000fb007209 */ /* 0x000fe40007810000 */
[----:B------:R-:W-:Y:S02]  /*ec20*/  FMNMX.FTZ R5, R250, R5, !PT ;  /* 0x00000005fa057209 */ /* 0x000fe40007810000 */
[----:B------:R-:W-:Y:S01]  /*ec30*/  FMNMX.FTZ R0, R249, R0, !PT ;  /* 0x00000000f9007209 */ /* 0x000fe20007810000 */
        /* <DEDUP_REMOVED lines=63> */
[----:B------:R-:W-:Y:S01]  /*f030*/  FMNMX.FTZ R7, R3, R0, !PT ;  /* 0x0000000003077209 */ /* 0x000fe20007810000 */
[----:B------:R-:W-:Y:S08]  /*f040*/  LDSM.16.MT88.4 R12, [R164+0x9000] ;  /* 0x00900000a40c783b */ /* 0x000ff00000004200 */
[----:B------:R-:W-:Y:S08]  /*f050*/  SHFL.BFLY PT, R9, R8, 0x2, 0x1f ;  /* 0x0c401f0008097f89 */ /* 0x000ff000000e0000 */
[----:B------:R-:W1:Y:S02]  /*f060*/  SHFL.BFLY PT, R0, R7, 0x2, 0x1f ;  /* 0x0c401f0007007f89 */ /* 0x000e6400000e0000 */
[----:B-1----:R-:W-:Y:S02]  /*f070*/  FMNMX.FTZ R5, R7, R0, !PT ;  /* 0x0000000007057209 */ /* 0x002fe40007810000 */
[----:B------:R-:W-:Y:S04]  /*f080*/  FMNMX.FTZ R11, R8, R9, !PT ;  /* 0x00000009080b7209 */ /* 0x000fe80007810000 */
[----:B------:R-:W1:Y:S08]  /*f090*/  SHFL.BFLY PT, R0, R5, 0x1, 0x1f ;  /* 0x0c201f0005007f89 */ /* 0x000e7000000e0000 */
[----:B------:R-:W2:Y:S01]  /*f0a0*/  SHFL.BFLY PT, R2, R11, 0x1, 0x1f ;  /* 0x0c201f000b027f89 */ /* 0x000ea200000e0000 */
[----:B-1----:R-:W-:Y:S05]  /*f0b0*/  FMNMX.FTZ R0, R5, R0, !PT ;  /* 0x0000000005007209 */ /* 0x002fea0007810000 */
[----:B------:R-:W-:Y:S01]  /*f0c0*/  FMUL.FTZ R55, R0, c[0x0][0x23c] ;  /* 0x00008f0000377a20 */ /* 0x000fe20000410000 */
[----:B--2---:R-:W-:Y:S04]  /*f0d0*/  FMNMX.FTZ R2, R11, R2, !PT ;  /* 0x000000020b027209 */ /* 0x004fe80007810000 */
[C---:B------:R-:W-:Y:S01]  /*f0e0*/  FSETP.NEU.FTZ.AND P0, PT, R2.reuse, -INF , PT ;  /* 0xff8000000200780b */ /* 0x040fe20003f1d000 */
[C---:B------:R-:W-:Y:S02]  /*f0f0*/  FMUL.FTZ R130, R2.reuse, c[0x0][0x23c] ;  /* 0x00008f0002827a20 */ /* 0x040fe40000410000 */
[----:B------:R-:W-:Y:S01]  /*f100*/  FADD.FTZ R4, -R2, R119 ;  /* 0x0000007702047221 */ /* 0x000fe20000010100 */
[----:B------:R-:W-:Y:S02]  /*f110*/  MOV R119, R2 ;  /* 0x0000000200777202 */ /* 0x000fe40000000f00 */
[----:B------:R-:W-:Y:S01]  /*f120*/  FSEL R130, R130, RZ, P0 ;  /* 0x000000ff82827208 */ /* 0x000fe20000000000 */
[----:B------:R-:W-:Y:S01]  /*f130*/  FMUL.FTZ R53, R4, c[0x0][0x23c] ;  /* 0x00008f0004357a20 */ /* 0x000fe20000410000 */
[C---:B------:R-:W-:Y:S01]  /*f140*/  FSETP.NEU.FTZ.AND P0, PT, R0.reuse, -INF , PT ;  /* 0xff8000000000780b */ /* 0x040fe20003f1d000 */
[----:B------:R-:W-:Y:S02]  /*f150*/  FADD.FTZ R4, -R0, R117 ;  /* 0x0000007500047221 */ /* 0x000fe40000010100 */
[--C-:B------:R-:W-:Y:S01]  /*f160*/  FFMA.FTZ R120, R159, c[0x0][0x23c], -R130.reuse ;  /* 0x00008f009f787a23 */ /* 0x100fe20000010882 */
[----:B------:R-:W-:Y:S01]  /*f170*/  FSEL R55, R55, RZ, P0 ;  /* 0x000000ff37377208 */ /* 0x000fe20000000000 */
[----:B------:R-:W-:Y:S01]  /*f180*/  FMUL.FTZ R54, R4, c[0x0][0x23c] ;  /* 0x00008f0004367a20 */ /* 0x000fe20000410000 */
[----:B------:R-:W1:Y:S01]  /*f190*/  MUFU.EX2 R53, R53 ;  /* 0x0000003500357308 */ /* 0x000e620000000800 */
[--C-:B------:R-:W-:Y:S01]  /*f1a0*/  FFMA.FTZ R134, R157, c[0x0][0x23c], -R130.reuse ;  /* 0x00008f009d867a23 */ /* 0x100fe20000010882 */
[----:B------:R-:W-:Y:S01]  /*f1b0*/  ISETP.GT.AND P0, PT, R174, 0x1, PT ;  /* 0x00000001ae00780c */ /* 0x000fe20003f04270 */
[--C-:B------:R-:W-:Y:S02]  /*f1c0*/  FFMA.FTZ R122, R10, c[0x0][0x23c], -R55.reuse ;  /* 0x00008f000a7a7a23 */ /* 0x100fe40000010837 */
[--C-:B------:R-:W-:Y:S02]  /*f1d0*/  FFMA.FTZ R133, R252, c[0x0][0x23c], -R55.reuse ;  /* 0x00008f00fc857a23 */ /* 0x100fe40000010837 */
[--C-:B------:R-:W-:Y:S02]  /*f1e0*/  FFMA.FTZ R128, R250, c[0x0][0x23c], -R55.reuse ;  /* 0x00008f00fa807a23 */ /* 0x100fe40000010837 */
[--C-:B------:R-:W-:Y:S01]  /*f1f0*/  FFMA.FTZ R117, R6, c[0x0][0x23c], -R55.reuse ;  /* 0x00008f0006757a23 */ /* 0x100fe20000010837 */
[----:B------:R-:W2:Y:S01]  /*f200*/  MUFU.EX2 R54, R54 ;  /* 0x0000003600367308 */ /* 0x000ea20000000800 */
[--C-:B------:R-:W-:Y:S02]  /*f210*/  FFMA.FTZ R131, R251, c[0x0][0x23c], -R130.reuse ;  /* 0x00008f00fb837a23 */ /* 0x100fe40000010882 */
[--C-:B------:R-:W-:Y:S02]  /*f220*/  FFMA.FTZ R127, R249, c[0x0][0x23c], -R130.reuse ;  /* 0x00008f00f97f7a23 */ /* 0x100fe40000010882 */
[--C-:B------:R-:W-:Y:S02]  /*f230*/  FFMA.FTZ R121, R232, c[0x0][0x23c], -R55.reuse ;  /* 0x00008f00e8797a23 */ /* 0x100fe40000010837 */
[--C-:B------:R-:W-:Y:S02]  /*f240*/  FFMA.FTZ R129, R228, c[0x0][0x23c], -R55.reuse ;  /* 0x00008f00e4817a23 */ /* 0x100fe40000010837 */
[--C-:B------:R-:W-:Y:S01]  /*f250*/  FFMA.FTZ R132, R226, c[0x0][0x23c], -R55.reuse ;  /* 0x00008f00e2847a23 */ /* 0x100fe20000010837 */
[----:B------:R-:W-:Y:S01]  /*f260*/  MUFU.EX2 R120, R120 ;  /* 0x0000007800787308 */ /* 0x000fe20000000800 */
[--C-:B------:R-:W-:Y:S02]  /*f270*/  FFMA.FTZ R135, R214, c[0x0][0x23c], -R55.reuse ;  /* 0x00008f00d6877a23 */ /* 0x100fe40000010837 */
[--C-:B------:R-:W-:Y:S02]  /*f280*/  FFMA.FTZ R136, R216, c[0x0][0x23c], -R55.reuse ;  /* 0x00008f00d8887a23 */ /* 0x100fe40000010837 */
[C---:B-1----:R-:W-:Y:S02]  /*f290*/  FMUL.FTZ R4, R53.reuse, R112 ;  /* 0x0000007035047220 */ /* 0x042fe40000410000 */
[C---:B------:R-:W-:Y:S02]  /*f2a0*/  FMUL.FTZ R5, R53.reuse, R113 ;  /* 0x0000007135057220 */ /* 0x040fe40000410000 */
[C---:B------:R-:W-:Y:S01]  /*f2b0*/  FMUL.FTZ R8, R53.reuse, R108 ;  /* 0x0000006c35087220 */ /* 0x040fe20000410000 */
[----:B------:R-:W-:Y:S01]  /*f2c0*/  MUFU.EX2 R134, R134 ;  /* 0x0000008600867308 */ /* 0x000fe20000000800 */
[C---:B------:R-:W-:Y:S02]  /*f2d0*/  FMUL.FTZ R9, R53.reuse, R109 ;  /* 0x0000006d35097220 */ /* 0x040fe40000410000 */
[C---:B------:R-:W-:Y:S02]  /*f2e0*/  FMUL.FTZ R16, R53.reuse, R100 ;  /* 0x0000006435107220 */ /* 0x040fe40000410000 */
[C---:B--2---:R-:W-:Y:S02]  /*f2f0*/  FMUL.FTZ R6, R54.reuse, R114 ;  /* 0x0000007236067220 */ /* 0x044fe40000410000 */
[C---:B------:R-:W-:Y:S02]  /*f300*/  FMUL.FTZ R7, R54.reuse, R115 ;  /* 0x0000007336077220 */ /* 0x040fe40000410000 */
[C---:B------:R-:W-:Y:S01]  /*f310*/  FMUL.FTZ R10, R54.reuse, R110 ;  /* 0x0000006e360a7220 */ /* 0x040fe20000410000 */
[----:B------:R-:W1:Y:S01]  /*f320*/  MUFU.EX2 R131, R131 ;  /* 0x0000008300837308 */ /* 0x000e620000000800 */
[C---:B------:R-:W-:Y:S02]  /*f330*/  FMUL.FTZ R11, R54.reuse, R111 ;  /* 0x0000006f360b7220 */ /* 0x040fe40000410000 */
[C---:B------:R-:W-:Y:S01]  /*f340*/  FMUL.FTZ R17, R53.reuse, R101 ;  /* 0x0000006535117220 */ /* 0x040fe20000410000 */
[----:B------:R-:W-:Y:S01]  /*f350*/  LDSM.16.MT88.4 R108, [R164+0xac00] ;  /* 0x00ac0000a46c783b */ /* 0x000fe20000004200 */
[C---:B------:R-:W-:Y:S02]  /*f360*/  FMUL.FTZ R18, R54.reuse, R102 ;  /* 0x0000006636127220 */ /* 0x040fe40000410000 */
[C---:B------:R-:W-:Y:S02]  /*f370*/  FMUL.FTZ R19, R54.reuse, R103 ;  /* 0x0000006736137220 */ /* 0x040fe40000410000 */
[C---:B------:R-:W-:Y:S01]  /*f380*/  FMUL.FTZ R27, R54.reuse, R95 ;  /* 0x0000005f361b7220 */ /* 0x040fe20000410000 */
[----:B------:R-:W-:Y:S01]  /*f390*/  MUFU.EX2 R133, R133 ;  /* 0x0000008500857308 */ /* 0x000fe20000000800 */
[C---:B------:R-:W-:Y:S01]  /*f3a0*/  FMUL.FTZ R24, R53.reuse, R92 ;  /* 0x0000005c35187220 */ /* 0x040fe20000410000 */
[----:B------:R-:W-:Y:S01]  /*f3b0*/  LDSM.16.MT88.4 R100, [R116+0xac00] ;  /* 0x00ac00007464783b */ /* 0x000fe20000004200 */
[C---:B------:R-:W-:Y:S02]  /*f3c0*/  FMUL.FTZ R25, R53.reuse, R93 ;  /* 0x0000005d35197220 */ /* 0x040fe40000410000 */
[C---:B------:R-:W-:Y:S02]  /*f3d0*/  FMUL.FTZ R26, R54.reuse, R94 ;  /* 0x0000005e361a7220 */ /* 0x040fe40000410000 */
[C---:B------:R-:W-:Y:S02]  /*f3e0*/  FMUL.FTZ R32, R53.reuse, R84 ;  /* 0x0000005435207220 */ /* 0x040fe40000410000 */
[----:B------:R-:W-:Y:S01]  /*f3f0*/  FMUL.FTZ R33, R53, R85 ;  /* 0x0000005535217220 */ /* 0x000fe20000410000 */
[----:B------:R-:W2:Y:S01]  /*f400*/  MUFU.EX2 R128, R128 ;  /* 0x0000008000807308 */ /* 0x000ea20000000800 */
[C---:B------:R-:W-:Y:S02]  /*f410*/  FMUL.FTZ R34, R54.reuse, R86 ;  /* 0x0000005636227220 */ /* 0x040fe40000410000 */
[C---:B------:R-:W-:Y:S01]  /*f420*/  FMUL.FTZ R35, R54.reuse, R87 ;  /* 0x0000005736237220 */ /* 0x040fe20000410000 */
[----:B-1----:R-:W-:Y:S01]  /*f430*/  F2FP.PACK_AB R56, R131, R134 ;  /* 0x000000868338723e */ /* 0x002fe200000000ff */
[C---:B------:R-:W-:Y:S02]  /*f440*/  FMUL.FTZ R40, R53.reuse, R76 ;  /* 0x0000004c35287220 */ /* 0x040fe40000410000 */
[----:B------:R-:W-:Y:S02]  /*f450*/  FMUL.FTZ R41, R53, R77 ;  /* 0x0000004d35297220 */ /* 0x000fe40000410000 */
[C---:B------:R-:W-:Y:S01]  /*f460*/  FMUL.FTZ R42, R54.reuse, R78 ;  /* 0x0000004e362a7220 */ /* 0x040fe20000410000 */
[----:B------:R-:W1:Y:S01]  /*f470*/  MUFU.EX2 R127, R127 ;  /* 0x0000007f007f7308 */ /* 0x000e620000000800 */
[----:B------:R-:W-:Y:S02]  /*f480*/  FMUL.FTZ R43, R54, R79 ;  /* 0x0000004f362b7220 */ /* 0x000fe40000410000 */
[--C-:B------:R-:W-:Y:S01]  /*f490*/  FFMA.FTZ R86, R244, c[0x0][0x23c], -R55.reuse ;  /* 0x00008f00f4567a23 */ /* 0x100fe20000010837 */
[----:B------:R-:W-:Y:S01]  /*f4a0*/  LDSM.16.MT88.4 R76, [R116+0xc400] ;  /* 0x00c40000744c783b */ /* 0x000fe20000004200 */
[--C-:B------:R-:W-:Y:S02]  /*f4b0*/  FFMA.FTZ R87, R242, c[0x0][0x23c], -R55.reuse ;  /* 0x00008f00f2577a23 */ /* 0x100fe40000010837 */
[--C-:B------:R-:W-:Y:S02]  /*f4c0*/  FFMA.FTZ R94, R247, c[0x0][0x23c], -R130.reuse ;  /* 0x00008f00f75e7a23 */ /* 0x100fe40000010882 */
[--C-:B------:R-:W-:Y:S01]  /*f4d0*/  FFMA.FTZ R84, R243, c[0x0][0x23c], -R130.reuse ;  /* 0x00008f00f3547a23 */ /* 0x100fe20000010882 */
[----:B------:R-:W-:Y:S01]  /*f4e0*/  MUFU.EX2 R122, R122 ;  /* 0x0000007a007a7308 */ /* 0x000fe20000000800 */
[--C-:B------:R-:W-:Y:S02]  /*f4f0*/  FFMA.FTZ R85, R241, c[0x0][0x23c], -R130.reuse ;  /* 0x00008f00f1557a23 */ /* 0x100fe40000010882 */
[C---:B------:R-:W-:Y:S01]  /*f500*/  FMUL.FTZ R48, R53.reuse, R68 ;  /* 0x0000004435307220 */ /* 0x040fe20000410000 */
[----:B--2---:R-:W-:Y:S01]  /*f510*/  F2FP.PACK_AB R57, R128, R133 ;  /* 0x000000858039723e */ /* 0x004fe200000000ff */
[----:B------:R-:W-:Y:S02]  /*f520*/  FMUL.FTZ R49, R53, R69 ;  /* 0x0000004535317220 */ /* 0x000fe40000410000 */
[C---:B------:R-:W-:Y:S02]  /*f530*/  FMUL.FTZ R50, R54.reuse, R70 ;  /* 0x0000004636327220 */ /* 0x040fe40000410000 */
[----:B------:R-:W-:Y:S01]  /*f540*/  FMUL.FTZ R51, R54, R71 ;  /* 0x0000004736337220 */ /* 0x000fe20000410000 */
[----:B------:R-:W2:Y:S01]  /*f550*/  MUFU.EX2 R117, R117 ;  /* 0x0000007500757308 */ /* 0x000ea20000000800 */
[----:B------:R-:W-:Y:S01]  /*f560*/  LDSM.16.MT88.4 R68, [R164+0xbc00] ;  /* 0x00bc0000a444783b */ /* 0x000fe20000004200 */
[----:B------:R-:W-:Y:S01]  /*f570*/  FFMA.FTZ R92, R237, c[0x0][0x23c], -R130 ;  /* 0x00008f00ed5c7a23 */ /* 0x000fe20000010882 */
[----:B-1----:R-:W-:Y:S01]  /*f580*/  F2FP.PACK_AB R58, R120, R127 ;  /* 0x0000007f783a723e */ /* 0x002fe200000000ff */
[----:B------:R-:W-:Y:S02]  /*f590*/  FFMA.FTZ R93, R240, c[0x0][0x23c], -R55 ;  /* 0x00008f00f05d7a23 */ /* 0x000fe40000010837 */
[----:B------:R-:W-:Y:S02]  /*f5a0*/  FFMA.FTZ R190, R53, R190, R134 ;  /* 0x000000be35be7223 */ /* 0x000fe40000010086 */
[----:B------:R-:W-:Y:S02]  /*f5b0*/  FFMA.FTZ R189, R54, R189, R133 ;  /* 0x000000bd36bd7223 */ /* 0x000fe40000010085 */
[----:B------:R-:W-:Y:S01]  /*f5c0*/  MUFU.EX2 R86, R86 ;  /* 0x0000005600567308 */ /* 0x000fe20000000800 */
[--C-:B------:R-:W-:Y:S02]  /*f5d0*/  FFMA.FTZ R139, R218, c[0x0][0x23c], -R55.reuse ;  /* 0x00008f00da8b7a23 */ /* 0x100fe40000010837 */
[--C-:B------:R-:W-:Y:S02]  /*f5e0*/  FFMA.FTZ R140, R212, c[0x0][0x23c], -R55.reuse ;  /* 0x00008f00d48c7a23 */ /* 0x100fe40000010837 */
[----:B------:R-:W-:Y:S02]  /*f5f0*/  FADD.FTZ R190, R131, R190 ;  /* 0x000000be83be7221 */ /* 0x000fe40000010000 */
[--C-:B------:R-:W-:Y:S02]  /*f600*/  FFMA.FTZ R141, R203, c[0x0][0x23c], -R130.reuse ;  /* 0x00008f00cb8d7a23 */ /* 0x100fe40000010882 */
[--C-:B------:R-:W-:Y:S01]  /*f610*/  FFMA.FTZ R144, R205, c[0x0][0x23c], -R130.reuse ;  /* 0x00008f00cd907a23 */ /* 0x100fe20000010882 */
[----:B------:R-:W-:Y:S01]  /*f620*/  MUFU.EX2 R87, R87 ;  /* 0x0000005700577308 */ /* 0x000fe20000000800 */
[--C-:B------:R-:W-:Y:S02]  /*f630*/  FFMA.FTZ R131, R208, c[0x0][0x23c], -R55.reuse ;  /* 0x00008f00d0837a23 */ /* 0x100fe40000010837 */
[--C-:B------:R-:W-:Y:S01]  /*f640*/  FFMA.FTZ R142, R210, c[0x0][0x23c], -R55.reuse ;  /* 0x00008f00d28e7a23 */ /* 0x100fe20000010837 */
[----:B--2---:R-:W-:Y:S01]  /*f650*/  F2FP.PACK_AB R59, R117, R122 ;  /* 0x0000007a753b723e */ /* 0x004fe200000000ff */
[--C-:B------:R-:W-:Y:S02]  /*f660*/  FFMA.FTZ R143, R206, c[0x0][0x23c], -R55.reuse ;  /* 0x00008f00ce8f7a23 */ /* 0x100fe40000010837 */
[----:B------:R-:W-:Y:S02]  /*f670*/  FFMA.FTZ R146, R204, c[0x0][0x23c], -R55 ;  /* 0x00008f00cc927a23 */ /* 0x000fe40000010837 */
[--C-:B------:R-:W-:Y:S01]  /*f680*/  FFMA.FTZ R199, R199, c[0x0][0x23c], -R130.reuse ;  /* 0x00008f00c7c77a23 */ /* 0x100fe20000010882 */
[----:B------:R-:W-:Y:S01]  /*f690*/  MUFU.EX2 R92, R92 ;  /* 0x0000005c005c7308 */ /* 0x000fe20000000800 */
[C---:B------:R-:W-:Y:S05]  /*f6a0*/  HMMA.16816.F32 R4, R56.reuse, R12, R4 ;  /* 0x0000000c3804723c */ /* 0x040fea0000001804 */
[--C-:B------:R-:W-:Y:S02]  /*f6b0*/  FFMA.FTZ R201, R201, c[0x0][0x23c], -R130.reuse ;  /* 0x00008f00c9c97a23 */ /* 0x100fe40000010882 */
[C---:B------:R-:W-:Y:S01]  /*f6c0*/  FMUL.FTZ R12, R53.reuse, R104 ;  /* 0x00000068350c7220 */ /* 0x040fe20000410000 */
[C---:B------:R-:W-:Y:S01]  /*f6d0*/  HMMA.16816.F32 R8, R56.reuse, R14, R8 ;  /* 0x0000000e3808723c */ /* 0x040fe20000001808 */
[----:B------:R-:W-:Y:S03]  /*f6e0*/  MUFU.EX2 R94, R94 ;  /* 0x0000005e005e7308 */ /* 0x000fe60000000800 */
[----:B------:R-:W-:Y:S02]  /*f6f0*/  FMUL.FTZ R13, R53, R105 ;  /* 0x00000069350d7220 */ /* 0x000fe40000410000 */
[----:B------:R-:W-:Y:S02]  /*f700*/  FADD.FTZ R189, R128, R189 ;  /* 0x000000bd80bd7221 */ /* 0x000fe40000010000 */
[C---:B------:R-:W-:Y:S03]  /*f710*/  FMUL.FTZ R14, R54.reuse, R106 ;  /* 0x0000006a360e7220 */ /* 0x040fe60000410000 */
[----:B------:R-:W-:Y:S01]  /*f720*/  MUFU.EX2 R84, R84 ;  /* 0x0000005400547308 */ /* 0x000fe20000000800 */
[----:B------:R-:W-:Y:S02]  /*f730*/  FMUL.FTZ R15, R54, R107 ;  /* 0x0000006b360f7220 */ /* 0x000fe40000410000 */
[----:B------:R-:W-:Y:S02]  /*f740*/  FADD.FTZ R122, R122, R189 ;  /* 0x000000bd7a7a7221 */ /* 0x000fe40000010000 */
[--C-:B------:R-:W-:Y:S02]  /*f750*/  FFMA.FTZ R145, R200, c[0x0][0x23c], -R55.reuse ;  /* 0x00008f00c8917a23 */ /* 0x100fe40000010837 */
[--C-:B------:R-:W-:Y:S01]  /*f760*/  FFMA.FTZ R149, R198, c[0x0][0x23c], -R55.reuse ;  /* 0x00008f00c6957a23 */ /* 0x100fe20000010837 */
[C---:B------:R-:W-:Y:S02]  /*f770*/  HMMA.16816.F32 R12, R56.reuse, R20, R12 ;  /* 0x00000014380c723c */ /* 0x040fe4000000180c */
[----:B------:R-:W-:Y:S01]  /*f780*/  MUFU.EX2 R93, R93 ;  /* 0x0000005d005d7308 */ /* 0x000fe20000000800 */
[--C-:B------:R-:W-:Y:S02]  /*f790*/  FFMA.FTZ R150, R197, c[0x0][0x23c], -R55.reuse ;  /* 0x00008f00c5967a23 */ /* 0x100fe40000010837 */
[--C-:B------:R-:W-:Y:S02]  /*f7a0*/  FFMA.FTZ R193, R193, c[0x0][0x23c], -R55.reuse ;  /* 0x00008f00c1c17a23 */ /* 0x100fe40000010837 */
[C---:B------:R-:W-:Y:S01]  /*f7b0*/  FMUL.FTZ R20, R53.reuse, R96 ;  /* 0x0000006035147220 */ /* 0x040fe20000410000 */
[C---:B------:R-:W-:Y:S04]  /*f7c0*/  HMMA.16816.F32 R16, R56.reuse, R22, R16 ;  /* 0x000000163810723c */ /* 0x040fe80000001810 */
[----:B------:R-:W-:Y:S01]  /*f7d0*/  FMUL.FTZ R21, R53, R97 ;  /* 0x0000006135157220 */ /* 0x000fe20000410000 */
[----:B------:R-:W-:Y:S01]  /*f7e0*/  MUFU.EX2 R85, R85 ;  /* 0x0000005500557308 */ /* 0x000fe20000000800 */
[--C-:B------:R-:W-:Y:S02]  /*f7f0*/  FFMA.FTZ R97, R235, c[0x0][0x23c], -R130.reuse ;  /* 0x00008f00eb617a23 */ /* 0x100fe40000010882 */
[C---:B------:R-:W-:Y:S04]  /*f800*/  FMUL.FTZ R22, R54.reuse, R98 ;  /* 0x0000006236167220 */ /* 0x040fe80000410000 */
[----:B------:R-:W-:Y:S02]  /*f810*/  FMUL.FTZ R23, R54, R99 ;  /* 0x0000006336177220 */ /* 0x000fe40000410000 */
[--C-:B------:R-:W-:Y:S01]  /*f820*/  FFMA.FTZ R96, R238, c[0x0][0x23c], -R55.reuse ;  /* 0x00008f00ee607a23 */ /* 0x100fe20000010837 */
[----:B------:R-:W-:Y:S01]  /*f830*/  MUFU.EX2 R97, R97 ;  /* 0x0000006100617308 */ /* 0x000fe20000000800 */
[--C-:B------:R-:W-:Y:S02]  /*f840*/  FFMA.FTZ R99, R234, c[0x0][0x23c], -R55.reuse ;  /* 0x00008f00ea637a23 */ /* 0x100fe40000010837 */
[--C-:B------:R-:W-:Y:S01]  /*f850*/  FFMA.FTZ R98, R230, c[0x0][0x23c], -R55.reuse ;  /* 0x00008f00e6627a23 */ /* 0x100fe20000010837 */
[C---:B------:R-:W-:Y:S03]  /*f860*/  HMMA.16816.F32 R20, R56.reuse, R28, R20 ;  /* 0x0000001c3814723c */ /* 0x040fe60000001814 */
[--C-:B------:R-:W-:Y:S02]  /*f870*/  FFMA.FTZ R196, R196, c[0x0][0x23c], -R55.reuse ;  /* 0x00008f00c4c47a23 */ /* 0x100fe40000010837 */
[--C-:B------:R-:W-:Y:S01]  /*f880*/  FFMA.FTZ R189, R3, c[0x0][0x23c], -R55.reuse ;  /* 0x00008f0003bd7a23 */ /* 0x100fe20000010837 */
[----:B------:R-:W-:Y:S01]  /*f890*/  MUFU.EX2 R96, R96 ;  /* 0x0000006000607308 */ /* 0x000fe20000000800 */
[C---:B------:R-:W-:Y:S01]  /*f8a0*/  FMUL.FTZ R28, R53.reuse, R88 ;  /* 0x00000058351c7220 */ /* 0x040fe20000410000 */
[C---:B------:R-:W-:Y:S04]  /*f8b0*/  HMMA.16816.F32 R24, R56.reuse, R30, R24 ;  /* 0x0000001e3818723c */ /* 0x040fe80000001818 */
[----:B------:R-:W-:Y:S02]  /*f8c0*/  FMUL.FTZ R29, R53, R89 ;  /* 0x00000059351d7220 */ /* 0x000fe40000410000 */
[--C-:B------:R-:W-:Y:S02]  /*f8d0*/  FFMA.FTZ R89, R245, c[0x0][0x23c], -R130.reuse ;  /* 0x00008f00f5597a23 */ /* 0x100fe40000010882 */
[C---:B------:R-:W-:Y:S01]  /*f8e0*/  FMUL.FTZ R30, R54.reuse, R90 ;  /* 0x0000005a361e7220 */ /* 0x040fe20000410000 */
[----:B------:R-:W-:Y:S03]  /*f8f0*/  MUFU.EX2 R98, R98 ;  /* 0x0000006200627308 */ /* 0x000fe60000000800 */
[----:B------:R-:W-:Y:S02]  /*f900*/  FMUL.FTZ R31, R54, R91 ;  /* 0x0000005b361f7220 */ /* 0x000fe40000410000 */
[--C-:B------:R-:W-:Y:S02]  /*f910*/  FFMA.FTZ R90, R236, c[0x0][0x23c], -R55.reuse ;  /* 0x00008f00ec5a7a23 */ /* 0x100fe40000010837 */
[--C-:B------:R-:W-:Y:S02]  /*f920*/  FFMA.FTZ R88, R233, c[0x0][0x23c], -R130.reuse ;  /* 0x00008f00e9587a23 */ /* 0x100fe40000010882 */
[--C-:B------:R-:W-:Y:S01]  /*f930*/  FFMA.FTZ R91, R239, c[0x0][0x23c], -R130.reuse ;  /* 0x00008f00ef5b7a23 */ /* 0x100fe20000010882 */
[C---:B------:R-:W-:Y:S01]  /*f940*/  HMMA.16816.F32 R28, R56.reuse, R36, R28 ;  /* 0x00000024381c723c */ /* 0x040fe2000000181c */
[----:B------:R-:W-:Y:S02]  /*f950*/  MUFU.EX2 R89, R89 ;  /* 0x0000005900597308 */ /* 0x000fe40000000800 */
[--C-:B------:R-:W-:Y:S02]  /*f960*/  FFMA.FTZ R125, R229, c[0x0][0x23c], -R130.reuse ;  /* 0x00008f00e57d7a23 */ /* 0x100fe40000010882 */
[--C-:B------:R-:W-:Y:S02]  /*f970*/  FFMA.FTZ R124, R227, c[0x0][0x23c], -R130.reuse ;  /* 0x00008f00e37c7a23 */ /* 0x100fe40000010882 */
[C---:B------:R-:W-:Y:S01]  /*f980*/  FMUL.FTZ R36, R53.reuse, R80 ;  /* 0x0000005035247220 */ /* 0x040fe20000410000 */
[C---:B------:R-:W-:Y:S03]  /*f990*/  HMMA.16816.F32 R32, R56.reuse, R38, R32 ;  /* 0x000000263820723c */ /* 0x040fe60000001820 */
[----:B------:R-:W-:Y:S01]  /*f9a0*/  MUFU.EX2 R129, R129 ;  /* 0x0000008100817308 */ /* 0x000fe20000000800 */
[----:B------:R-:W-:Y:S02]  /*f9b0*/  FMUL.FTZ R37, R53, R81 ;  /* 0x0000005135257220 */ /* 0x000fe40000410000 */
[--C-:B------:R-:W-:Y:S02]  /*f9c0*/  FFMA.FTZ R81, R246, c[0x0][0x23c], -R55.reuse ;  /* 0x00008f00f6517a23 */ /* 0x100fe40000010837 */
[C---:B------:R-:W-:Y:S04]  /*f9d0*/  FMUL.FTZ R38, R54.reuse, R82 ;  /* 0x0000005236267220 */ /* 0x040fe80000410000 */
[----:B------:R-:W-:Y:S01]  /*f9e0*/  FMUL.FTZ R39, R54, R83 ;  /* 0x0000005336277220 */ /* 0x000fe20000410000 */
[----:B------:R-:W-:Y:S01]  /*f9f0*/  MUFU.EX2 R81, R81 ;  /* 0x0000005100517308 */ /* 0x000fe20000000800 */
[----:B------:R-:W-:Y:S02]  /*fa00*/  FFMA.FTZ R80, R248, c[0x0][0x23c], -R55 ;  /* 0x00008f00f8507a23 */ /* 0x000fe40000010837 */
[--C-:B------:R-:W-:Y:S02]  /*fa10*/  FFMA.FTZ R123, R225, c[0x0][0x23c], -R130.reuse ;  /* 0x00008f00e17b7a23 */ /* 0x100fe40000010882 */
[--C-:B------:R-:W-:Y:S01]  /*fa20*/  FFMA.FTZ R126, R231, c[0x0][0x23c], -R130.reuse ;  /* 0x00008f00e77e7a23 */ /* 0x100fe20000010882 */
[C---:B------:R-:W-:Y:S03]  /*fa30*/  HMMA.16816.F32 R36, R56.reuse, R44, R36 ;  /* 0x0000002c3824723c */ /* 0x040fe60000001824 */
[--C-:B------:R-:W-:Y:S01]  /*fa40*/  FFMA.FTZ R134, R215, c[0x0][0x23c], -R130.reuse ;  /* 0x00008f00d7867a23 */ /* 0x100fe20000010882 */
[----:B------:R-:W1:Y:S01]  /*fa50*/  MUFU.EX2 R80, R80 ;  /* 0x0000005000507308 */ /* 0x000e620000000800 */
[----:B------:R-:W-:Y:S02]  /*fa60*/  FFMA.FTZ R133, R213, c[0x0][0x23c], -R130 ;  /* 0x00008f00d5857a23 */ /* 0x000fe40000010882 */
[C---:B------:R-:W-:Y:S01]  /*fa70*/  FMUL.FTZ R44, R53.reuse, R72 ;  /* 0x00000048352c7220 */ /* 0x040fe20000410000 */
[C---:B------:R-:W-:Y:S04]  /*fa80*/  HMMA.16816.F32 R40, R56.reuse, R46, R40 ;  /* 0x0000002e3828723c */ /* 0x040fe80000001828 */
[----:B------:R-:W-:Y:S02]  /*fa90*/  FMUL.FTZ R45, R53, R73 ;  /* 0x00000049352d7220 */ /* 0x000fe40000410000 */
[----:B------:R-:W-:Y:S01]  /*faa0*/  FADD.FTZ R53, R127, R190 ;  /* 0x000000be7f357221 */ /* 0x000fe20000010000 */
[----:B------:R-:W-:Y:S01]  /*fab0*/  MUFU.EX2 R128, R201 ;  /* 0x000000c900807308 */ /* 0x000fe20000000800 */
[C---:B------:R-:W-:Y:S04]  /*fac0*/  FMUL.FTZ R46, R54.reuse, R74 ;  /* 0x0000004a362e7220 */ /* 0x040fe80000410000 */
[----:B------:R-:W-:Y:S02]  /*fad0*/  FMUL.FTZ R47, R54, R75 ;  /* 0x0000004b362f7220 */ /* 0x000fe40000410000 */
[----:B------:R-:W-:Y:S01]  /*fae0*/  LDSM.16.MT88.4 R72, [R164+0xc000] ;  /* 0x00c00000a448783b */ /* 0x000fe20000004200 */
[--C-:B------:R-:W-:Y:S02]  /*faf0*/  FFMA.FTZ R137, R207, c[0x0][0x23c], -R130.reuse ;  /* 0x00008f00cf897a23 */ /* 0x100fe40000010882 */
[----:B------:R-:W-:Y:S01]  /*fb00*/  MUFU.EX2 R127, R199 ;  /* 0x000000c7007f7308 */ /* 0x000fe20000000800 */
[--C-:B------:R-:W-:Y:S01]  /*fb10*/  FFMA.FTZ R138, R211, c[0x0][0x23c], -R130.reuse ;  /* 0x00008f00d38a7a23 */ /* 0x100fe20000010882 */
[C---:B------:R-:W-:Y:S03]  /*fb20*/  HMMA.16816.F32 R44, R56.reuse, R60, R44 ;  /* 0x0000003c382c723c */ /* 0x040fe6000000182c */
[--C-:B------:R-:W-:Y:S02]  /*fb30*/  FFMA.FTZ R147, R219, c[0x0][0x23c], -R130.reuse ;  /* 0x00008f00db937a23 */ /* 0x100fe40000010882 */
[--C-:B------:R-:W-:Y:S02]  /*fb40*/  FFMA.FTZ R148, R220, c[0x0][0x23c], -R130.reuse ;  /* 0x00008f00dc947a23 */ /* 0x100fe40000010882 */
[--C-:B------:R-:W-:Y:S01]  /*fb50*/  FFMA.FTZ R209, R209, c[0x0][0x23c], -R130.reuse ;  /* 0x00008f00d1d17a23 */ /* 0x100fe20000010882 */
[----:B------:R-:W-:Y:S01]  /*fb60*/  HMMA.16816.F32 R48, R56, R62, R48 ;  /* 0x0000003e3830723c */ /* 0x000fe20000001830 */
[----:B------:R-:W2:Y:S01]  /*fb70*/  LDSM.16.MT88.4 R60, [R116+0x9400] ;  /* 0x00940000743c783b */ /* 0x000ea20000004200 */
[----:B------:R-:W-:Y:S02]  /*fb80*/  MUFU.EX2 R88, R88 ;  /* 0x0000005800587308 */ /* 0x000fe40000000800 */
[--C-:B------:R-:W-:Y:S02]  /*fb90*/  FFMA.FTZ R217, R217, c[0x0][0x23c], -R130.reuse ;  /* 0x00008f00d9d97a23 */ /* 0x100fe40000010882 */
[--C-:B------:R-:W-:Y:S01]  /*fba0*/  FFMA.FTZ R221, R221, c[0x0][0x23c], -R130.reuse ;  /* 0x00008f00dddd7a23 */ /* 0x100fe20000010882 */
[----:B-1----:R-:W-:Y:S01]  /*fbb0*/  F2FP.PACK_AB R57, R81, R80 ;  /* 0x000000505139723e */ /* 0x002fe200000000ff */
[--C-:B------:R-:W-:Y:S01]  /*fbc0*/  FFMA.FTZ R222, R222, c[0x0][0x23c], -R130.reuse ;  /* 0x00008f00dede7a23 */ /* 0x100fe20000010882 */
[----:B------:R-:W-:Y:S03]  /*fbd0*/  F2FP.PACK_AB R59, R87, R86 ;  /* 0x00000056573b723e */ /* 0x000fe600000000ff */
[----:B------:R-:W-:Y:S01]  /*fbe0*/  F2FP.PACK_AB R56, R89, R94 ;  /* 0x0000005e5938723e */ /* 0x000fe200000000ff */
[----:B------:R-:W1:Y:S01]  /*fbf0*/  MUFU.EX2 R91, R91 ;  /* 0x0000005b005b7308 */ /* 0x000e620000000800 */
[----:B------:R-:W-:Y:S01]  /*fc00*/  F2FP.PACK_AB R58, R85, R84 ;  /* 0x00000054553a723e */ /* 0x000fe200000000ff */
[--C-:B------:R-:W-:Y:S02]  /*fc10*/  FFMA.FTZ R223, R223, c[0x0][0x23c], -R130.reuse ;  /* 0x00008f00dfdf7a23 */ /* 0x100fe40000010882 */
[----:B------:R-:W-:Y:S04]  /*fc20*/  FFMA.FTZ R130, R224, c[0x0][0x23c], -R130 ;  /* 0x00008f00e0827a23 */ /* 0x000fe80000010882 */
[C---:B------:R-:W-:Y:S02]  /*fc30*/  HMMA.16816.F32 R4, R56.reuse, R64, R4 ;  /* 0x000000403804723c */ /* 0x040fe40000001804 */
[----:B------:R-:W-:Y:S06]  /*fc40*/  MUFU.EX2 R131, R131 ;  /* 0x0000008300837308 */ /* 0x000fec0000000800 */
[C---:B------:R-:W-:Y:S01]  /*fc50*/  HMMA.16816.F32 R8, R56.reuse, R66, R8 ;  /* 0x000000423808723c */ /* 0x040fe20000001808 */
[----:B------:R-:W3:Y:S03]  /*fc60*/  LDSM.16.MT88.4 R64, [R164+0xb400] ;  /* 0x00b40000a440783b */ /* 0x000ee60000004200 */
[----:B------:R-:W-:Y:S04]  /*fc70*/  MUFU.EX2 R142, R142 ;  /* 0x0000008e008e7308 */ /* 0x000fe80000000800 */
[C---:B--2---:R-:W-:Y:S06]  /*fc80*/  HMMA.16816.F32 R12, R56.reuse, R60, R12 ;  /* 0x0000003c380c723c */ /* 0x044fec000000180c */
[----:B------:R-:W-:Y:S02]  /*fc90*/  MUFU.EX2 R141, R141 ;  /* 0x0000008d008d7308 */ /* 0x000fe40000000800 */
[C---:B------:R-:W-:Y:S01]  /*fca0*/  HMMA.16816.F32 R16, R56.reuse, R62, R16 ;  /* 0x0000003e3810723c */ /* 0x040fe20000001810 */
[----:B------:R-:W2:Y:S07]  /*fcb0*/  LDSM.16.MT88.4 R60, [R116+0xb400] ;  /* 0x00b40000743c783b */ /* 0x000eae0000004200 */
[----:B------:R-:W-:Y:S10]  /*fcc0*/  MUFU.EX2 R144, R144 ;  /* 0x0000009000907308 */ /* 0x000ff40000000800 */
[----:B------:R-:W-:Y:S01]  /*fcd0*/  MUFU.EX2 R143, R143 ;  /* 0x0000008f008f7308 */ /* 0x000fe20000000800 */
[C---:B---3--:R-:W-:Y:S09]  /*fce0*/  HMMA.16816.F32 R20, R56.reuse, R64, R20 ;  /* 0x000000403814723c */ /* 0x048ff20000001814 */
[----:B------:R-:W-:Y:S01]  /*fcf0*/  MUFU.EX2 R146, R146 ;  /* 0x0000009200927308 */ /* 0x000fe20000000800 */
[C---:B------:R-:W-:Y:S01]  /*fd00*/  HMMA.16816.F32 R24, R56.reuse, R66, R24 ;  /* 0x000000423818723c */ /* 0x040fe20000001818 */
[----:B------:R-:W3:Y:S08]  /*fd10*/  LDSM.16.MT88.4 R64, [R164+0xd400] ;  /* 0x00d40000a440783b */ /* 0x000ef00000004200 */
[----:B------:R-:W-:Y:S01]  /*fd20*/  MUFU.EX2 R90, R90 ;  /* 0x0000005a005a7308 */ /* 0x000fe20000000800 */
[C---:B--2---:R-:W-:Y:S09]  /*fd30*/  HMMA.16816.F32 R28, R56.reuse, R60, R28 ;  /* 0x0000003c381c723c */ /* 0x044ff2000000181c */
[----:B------:R-:W2:Y:S01]  /*fd40*/  MUFU.EX2 R99, R99 ;  /* 0x0000006300637308 */ /* 0x000ea20000000800 */
[C---:B------:R-:W-:Y:S01]  /*fd50*/  HMMA.16816.F32 R32, R56.reuse, R62, R32 ;  /* 0x0000003e3820723c */ /* 0x040fe20000001820 */
[----:B------:R-:W4:Y:S08]  /*fd60*/  LDSM.16.MT88.4 R60, [R116+0xd400] ;  /* 0x00d40000743c783b */ /* 0x000f300000004200 */
[----:B------:R-:W-:Y:S10]  /*fd70*/  MUFU.EX2 R125, R125 ;  /* 0x0000007d007d7308 */ /* 0x000ff40000000800 */
[----:B------:R-:W-:Y:S01]  /*fd80*/  MUFU.EX2 R124, R124 ;  /* 0x0000007c007c7308 */ /* 0x000fe20000000800 */
[C---:B---3--:R-:W-:Y:S09]  /*fd90*/  HMMA.16816.F32 R36, R56.reuse, R64, R36 ;  /* 0x000000403824723c */ /* 0x048ff20000001824 */
[----:B------:R-:W-:Y:S01]  /*fda0*/  MUFU.EX2 R121, R121 ;  /* 0x0000007900797308 */ /* 0x000fe20000000800 */
[C---:B------:R-:W-:Y:S01]  /*fdb0*/  HMMA.16816.F32 R40, R56.reuse, R66, R40 ;  /* 0x000000423828723c */ /* 0x040fe20000001828 */
[----:B------:R-:W3:Y:S08]  /*fdc0*/  LDSM.16.MT88.4 R64, [R164+0x9800] ;  /* 0x00980000a440783b */ /* 0x000ef00000004200 */
[----:B------:R-:W-:Y:S01]  /*fdd0*/  MUFU.EX2 R123, R123 ;  /* 0x0000007b007b7308 */ /* 0x000fe20000000800 */
[C---:B----4-:R-:W-:Y:S09]  /*fde0*/  HMMA.16816.F32 R44, R56.reuse, R60, R44 ;  /* 0x0000003c382c723c */ /* 0x050ff2000000182c */
[----:B------:R-:W-:Y:S01]  /*fdf0*/  MUFU.EX2 R126, R126 ;  /* 0x0000007e007e7308 */ /* 0x000fe20000000800 */
[----:B------:R-:W-:Y:S01]  /*fe00*/  HMMA.16816.F32 R48, R56, R62, R48 ;  /* 0x0000003e3830723c */ /* 0x000fe20000001830 */
[----:B------:R-:W4:Y:S08]  /*fe10*/  LDSM.16.MT88.4 R60, [R116+0x9800] ;  /* 0x00980000743c783b */ /* 0x000f300000004200 */
[----:B------:R-:W-:Y:S03]  /*fe20*/  MUFU.EX2 R132, R132 ;  /* 0x0000008400847308 */ /* 0x000fe60000000800 */
[----:B------:R-:W-:Y:S02]  /*fe30*/  F2FP.PACK_AB R56, R97, R92 ;  /* 0x0000005c6138723e */ /* 0x000fe400000000ff */
[----:B------:R-:W-:Y:S02]  /*fe40*/  F2FP.PACK_AB R57, R96, R93 ;  /* 0x0000005d6039723e */ /* 0x000fe400000000ff */
[----:B-1----:R-:W-:Y:S02]  /*fe50*/  F2FP.PACK_AB R58, R91, R88 ;  /* 0x000000585b3a723e */ /* 0x002fe400000000ff */
[----:B--2---:R-:W-:Y:S01]  /*fe60*/  F2FP.PACK_AB R59, R99, R90 ;  /* 0x0000005a633b723e */ /* 0x004fe200000000ff */
[----:B------:R-:W-:Y:S06]  /*fe70*/  MUFU.EX2 R134, R134 ;  /* 0x0000008600867308 */ /* 0x000fec0000000800 */
[C---:B---3--:R-:W-:Y:S04]  /*fe80*/  HMMA.16816.F32 R4, R56.reuse, R64, R4 ;  /* 0x000000403804723c */ /* 0x048fe80000001804 */
[----:B------:R-:W-:Y:S04]  /*fe90*/  MUFU.EX2 R133, R133 ;  /* 0x0000008500857308 */ /* 0x000fe80000000800 */
[C---:B------:R-:W-:Y:S01]  /*fea0*/  HMMA.16816.F32 R8, R56.reuse, R66, R8 ;  /* 0x000000423808723c */ /* 0x040fe20000001808 */
[----:B------:R-:W1:Y:S05]  /*feb0*/  LDSM.16.MT88.4 R64, [R164+0xb800] ;  /* 0x00b80000a440783b */ /* 0x000e6a0000004200 */
[----:B------:R-:W-:Y:S02]  /*fec0*/  MUFU.EX2 R135, R135 ;  /* 0x0000008700877308 */ /* 0x000fe40000000800 */
[C---:B----4-:R-:W-:Y:S08]  /*fed0*/  HMMA.16816.F32 R12, R56.reuse, R60, R12 ;  /* 0x0000003c380c723c */ /* 0x050ff0000000180c */
[----:B------:R-:W-:Y:S01]  /*fee0*/  MUFU.EX2 R136, R136 ;  /* 0x0000008800887308 */ /* 0x000fe20000000800 */
[C---:B------:R-:W-:Y:S01]  /*fef0*/  HMMA.16816.F32 R16, R56.reuse, R62, R16 ;  /* 0x0000003e3810723c */ /* 0x040fe20000001810 */
[----:B------:R-:W2:Y:S08]  /*ff00*/  LDSM.16.MT88.4 R60, [R116+0xb800] ;  /* 0x00b80000743c783b */ /* 0x000eb00000004200 */
[----:B------:R-:W-:Y:S10]  /*ff10*/  MUFU.EX2 R137, R137 ;  /* 0x0000008900897308 */ /* 0x000ff40000000800 */
[----:B------:R-:W-:Y:S01]  /*ff20*/  MUFU.EX2 R138, R138 ;  /* 0x0000008a008a7308 */ /* 0x000fe20000000800 */
[C---:B-1----:R-:W-:Y:S09]  /*ff30*/  HMMA.16816.F32 R20, R56.reuse, R64, R20 ;  /* 0x000000403814723c */ /* 0x042ff20000001814 */
[----:B------:R-:W-:Y:S01]  /*ff40*/  MUFU.EX2 R139, R139 ;  /* 0x0000008b008b7308 */ /* 0x000fe20000000800 */
[C---:B------:R-:W-:Y:S01]  /*ff50*/  HMMA.16816.F32 R24, R56.reuse, R66, R24 ;  /* 0x000000423818723c */ /* 0x040fe20000001818 */
[----:B------:R-:W1:Y:S08]  /*ff60*/  LDSM.16.MT88.4 R64, [R164+0xd800] ;  /* 0x00d80000a440783b */ /* 0x000e700000004200 */
[----:B------:R-:W-:Y:S01]  /*ff70*/  MUFU.EX2 R140, R140 ;  /* 0x0000008c008c7308 */ /* 0x000fe20000000800 */
[C---:B--2---:R-:W-:Y:S09]  /*ff80*/  HMMA.16816.F32 R28, R56.reuse, R60, R28 ;  /* 0x0000003c381c723c */ /* 0x044ff2000000181c */
[----:B------:R-:W-:Y:S01]  /*ff90*/  MUFU.EX2 R145, R145 ;  /* 0x0000009100917308 */ /* 0x000fe20000000800 */
[C---:B------:R-:W-:Y:S01]  /*ffa0*/  HMMA.16816.F32 R32, R56.reuse, R62, R32 ;  /* 0x0000003e3820723c */ /* 0x040fe20000001820 */
[----:B------:R-:W2:Y:S08]  /*ffb0*/  LDSM.16.MT88.4 R60, [R116+0xd800] ;  /* 0x00d80000743c783b */ /* 0x000eb00000004200 */
[----:B------:R-:W-:Y:S10]  /*ffc0*/  MUFU.EX2 R147, R147 ;  /* 0x0000009300937308 */ /* 0x000ff40000000800 */
[----:B------:R-:W3:Y:S01]  /*ffd0*/  MUFU.EX2 R148, R148 ;  /* 0x0000009400947308 */ /* 0x000ee20000000800 */
[C---:B-1----:R-:W-:Y:S09]  /*ffe0*/  HMMA.16816.F32 R36, R56.reuse, R64, R36 ;  /* 0x000000403824723c */ /* 0x042ff20000001824 */
[----:B------:R-:W-:Y:S01]  /*fff0*/  MUFU.EX2 R149, R149 ;  /* 0x0000009500957308 */ /* 0x000fe20000000800 */
[C---:B------:R-:W-:Y:S01]  /*10000*/  HMMA.16816.F32 R40, R56.reuse, R66, R40 ;  /* 0x000000423828723c */ /* 0x040fe20000001828 */
[----:B------:R-:W1:Y:S08]  /*10010*/  LDSM.16.MT88.4 R64, [R164+0x9c00] ;  /* 0x009c0000a440783b */ /* 0x000e700000004200 */
[----:B------:R-:W-:Y:S01]  /*10020*/  MUFU.EX2 R150, R150 ;  /* 0x0000009600967308 */ /* 0x000fe20000000800 */
[C---:B--2---:R-:W-:Y:S03]  /*10030*/  HMMA.16816.F32 R44, R56.reuse, R60, R44 ;  /* 0x0000003c382c723c */ /* 0x044fe6000000182c */
[----:B---3--:R-:W-:Y:S06]  /*10040*/  F2FP.PACK_AB R54, R148, R147 ;  /* 0x000000939436723e */ /* 0x008fec00000000ff */
[----:B------:R-:W-:Y:S01]  /*10050*/  MUFU.EX2 R221, R221 ;  /* 0x000000dd00dd7308 */ /* 0x000fe20000000800 */
[----:B------:R-:W-:Y:S01]  /*10060*/  HMMA.16816.F32 R48, R56, R62, R48 ;  /* 0x0000003e3830723c */ /* 0x000fe20000001830 */
[----:B------:R-:W2:Y:S06]  /*10070*/  LDSM.16.MT88.4 R60, [R116+0x9c00] ;  /* 0x009c0000743c783b */ /* 0x000eac0000004200 */
[----:B------:R-:W-:Y:S02]  /*10080*/  F2FP.PACK_AB R56, R124, R125 ;  /* 0x0000007d7c38723e */ /* 0x000fe400000000ff */
[----:B------:R-:W-:Y:S01]  /*10090*/  F2FP.PACK_AB R57, R98, R121 ;  /* 0x000000796239723e */ /* 0x000fe200000000ff */
[----:B------:R-:W-:Y:S02]  /*100a0*/  MUFU.EX2 R222, R222 ;  /* 0x000000de00de7308 */ /* 0x000fe40000000800 */
[----:B------:R-:W-:Y:S02]  /*100b0*/  F2FP.PACK_AB R58, R126, R123 ;  /* 0x0000007b7e3a723e */ /* 0x000fe400000000ff */
[----:B------:R-:W-:Y:S06]  /*100c0*/  F2FP.PACK_AB R59, R132, R129 ;  /* 0x00000081843b723e */ /* 0x000fec00000000ff */
[----:B------:R-:W-:Y:S01]  /*100d0*/  MUFU.EX2 R3, R193 ;  /* 0x000000c100037308 */ /* 0x000fe20000000800 */
[C---:B-1----:R-:W-:Y:S08]  /*100e0*/  HMMA.16816.F32 R4, R56.reuse, R64, R4 ;  /* 0x000000403804723c */ /* 0x042ff00000001804 */
[C---:B------:R-:W-:Y:S01]  /*100f0*/  HMMA.16816.F32 R8, R56.reuse, R66, R8 ;  /* 0x000000423808723c */ /* 0x040fe20000001808 */
[----:B------:R-:W1:Y:S01]  /*10100*/  LDSM.16.MT88.4 R64, [R116+0xbc00] ;  /* 0x00bc00007440783b */ /* 0x000e620000004200 */
[----:B------:R-:W-:Y:S06]  /*10110*/  MUFU.EX2 R223, R223 ;  /* 0x000000df00df7308 */ /* 0x000fec0000000800 */
[C---:B--2---:R-:W-:Y:S04]  /*10120*/  HMMA.16816.F32 R12, R56.reuse, R60, R12 ;  /* 0x0000003c380c723c */ /* 0x044fe8000000180c */
[----:B------:R-:W-:Y:S04]  /*10130*/  MUFU.EX2 R130, R130 ;  /* 0x0000008200827308 */ /* 0x000fe80000000800 */
[C---:B------:R-:W-:Y:S01]  /*10140*/  HMMA.16816.F32 R16, R56.reuse, R62, R16 ;  /* 0x0000003e3810723c */ /* 0x040fe20000001810 */
[----:B------:R-:W2:Y:S05]  /*10150*/  LDSM.16.MT88.4 R60, [R164+0xdc00] ;  /* 0x00dc0000a43c783b */ /* 0x000eaa0000004200 */
[----:B------:R-:W-:Y:S02]  /*10160*/  MUFU.EX2 R189, R189 ;  /* 0x000000bd00bd7308 */ /* 0x000fe40000000800 */
[C---:B------:R-:W-:Y:S08]  /*10170*/  HMMA.16816.F32 R20, R56.reuse, R68, R20 ;  /* 0x000000443814723c */ /* 0x040ff00000001814 */
[C---:B------:R-:W-:Y:S01]  /*10180*/  HMMA.16816.F32 R24, R56.reuse, R70, R24 ;  /* 0x000000463818723c */ /* 0x040fe20000001818 */
[----:B------:R-:W3:Y:S07]  /*10190*/  LDSM.16.MT88.4 R68, [R116+0xdc00] ;  /* 0x00dc00007444783b */ /* 0x000eee0000004200 */
[C---:B-1----:R-:W-:Y:S08]  /*101a0*/  HMMA.16816.F32 R28, R56.reuse, R64, R28 ;  /* 0x00000040381c723c */ /* 0x042ff0000000181c */
        /* <DEDUP_REMOVED lines=8> */
[----:B------:R-:W-:Y:S02]  /*10230*/  F2FP.PACK_AB R56, R133, R134 ;  /* 0x000000868538723e */ /* 0x000fe400000000ff */
[----:B------:R-:W-:Y:S03]  /*10240*/  F2FP.PACK_AB R57, R136, R135 ;  /* 0x000000878839723e */ /* 0x000fe600000000ff */
[----:B------:R-:W-:Y:S02]  /*10250*/  F2FP.PACK_AB R58, R138, R137 ;  /* 0x000000898a3a723e */ /* 0x000fe400000000ff */
[----:B------:R-:W-:Y:S07]  /*10260*/  F2FP.PACK_AB R59, R140, R139 ;  /* 0x0000008b8c3b723e */ /* 0x000fee00000000ff */
[C---:B-1----:R-:W-:Y:S08]  /*10270*/  HMMA.16816.F32 R4, R56.reuse, R64, R4 ;  /* 0x000000403804723c */ /* 0x042ff00000001804 */
[C---:B------:R-:W-:Y:S01]  /*10280*/  HMMA.16816.F32 R8, R56.reuse, R66, R8 ;  /* 0x000000423808723c */ /* 0x040fe20000001808 */
[----:B------:R-:W1:Y:S07]  /*10290*/  LDSM.16.MT88.4 R64, [R164+0xe000] ;  /* 0x00e00000a440783b */ /* 0x000e6e0000004200 */
[C---:B--2---:R-:W-:Y:S08]  /*102a0*/  HMMA.16816.F32 R12, R56.reuse, R60, R12 ;  /* 0x0000003c380c723c */ /* 0x044ff0000000180c */
[C---:B------:R-:W-:Y:S01]  /*102b0*/  HMMA.16816.F32 R16, R56.reuse, R62, R16 ;  /* 0x0000003e3810723c */ /* 0x040fe20000001810 */
[----:B------:R-:W2:Y:S07]  /*102c0*/  LDSM.16.MT88.4 R60, [R116+0xe000] ;  /* 0x00e00000743c783b */ /* 0x000eae0000004200 */
[C---:B------:R-:W-:Y:S08]  /*102d0*/  HMMA.16816.F32 R20, R56.reuse, R72, R20 ;  /* 0x000000483814723c */ /* 0x040ff00000001814 */
[C---:B------:R-:W-:Y:S01]  /*102e0*/  HMMA.16816.F32 R24, R56.reuse, R74, R24 ;  /* 0x0000004a3818723c */ /* 0x040fe20000001818 */
[----:B------:R-:W-:Y:S07]  /*102f0*/  LDSM.16.MT88.4 R72, [R164+0xc400] ;  /* 0x00c40000a448783b */ /* 0x000fee0000004200 */
[C---:B---3--:R-:W-:Y:S08]  /*10300*/  HMMA.16816.F32 R28, R56.reuse, R68, R28 ;  /* 0x00000044381c723c */ /* 0x048ff0000000181c */
[C---:B------:R-:W-:Y:S01]  /*10310*/  HMMA.16816.F32 R32, R56.reuse, R70, R32 ;  /* 0x000000463820723c */ /* 0x040fe20000001820 */
[----:B------:R-:W3:Y:S07]  /*10320*/  LDSM.16.MT88.4 R68, [R164+0xa400] ;  /* 0x00a40000a444783b */ /* 0x000eee0000004200 */
[C---:B-1----:R-:W-:Y:S08]  /*10330*/  HMMA.16816.F32 R36, R56.reuse, R64, R36 ;  /* 0x000000403824723c */ /* 0x042ff00000001824 */
[C---:B------:R-:W-:Y:S01]  /*10340*/  HMMA.16816.F32 R40, R56.reuse, R66, R40 ;  /* 0x000000423828723c */ /* 0x040fe20000001828 */
[----:B------:R-:W1:Y:S07]  /*10350*/  LDSM.16.MT88.4 R64, [R116+0xa400] ;  /* 0x00a400007440783b */ /* 0x000e6e0000004200 */
[C---:B--2---:R-:W-:Y:S07]  /*10360*/  HMMA.16816.F32 R44, R56.reuse, R60, R44 ;  /* 0x0000003c382c723c */ /* 0x044fee000000182c */
[----:B------:R-:W-:Y:S01]  /*10370*/  FADD.FTZ R61, R120, R53 ;  /* 0x00000035783d7221 */ /* 0x000fe20000010000 */
[----:B------:R-:W-:Y:S01]  /*10380*/  HMMA.16816.F32 R48, R56, R62, R48 ;  /* 0x0000003e3830723c */ /* 0x000fe20000001830 */
[----:B------:R-:W-:Y:S03]  /*10390*/  MUFU.EX2 R120, R209 ;  /* 0x000000d100787308 */ /* 0x000fe60000000800 */
[----:B------:R-:W-:Y:S02]  /*103a0*/  FADD.FTZ R94, R94, R61 ;  /* 0x0000003d5e5e7221 */ /* 0x000fe40000010000 */
[----:B------:R-:W2:Y:S01]  /*103b0*/  LDSM.16.MT88.4 R60, [R164+0xe400] ;  /* 0x00e40000a43c783b */ /* 0x000ea20000004200 */
[----:B------:R-:W-:Y:S01]  /*103c0*/  F2FP.PACK_AB R56, R128, R127 ;  /* 0x0000007f8038723e */ /* 0x000fe200000000ff */
[----:B------:R-:W-:Y:S01]  /*103d0*/  FADD.FTZ R89, R89, R94 ;  /* 0x0000005e59597221 */ /* 0x000fe20000010000 */
[----:B------:R-:W-:Y:S03]  /*103e0*/  F2FP.PACK_AB R57, R142, R131 ;  /* 0x000000838e39723e */ /* 0x000fe600000000ff */
[----:B------:R-:W-:Y:S01]  /*103f0*/  F2FP.PACK_AB R58, R144, R141 ;  /* 0x0000008d903a723e */ /* 0x000fe200000000ff */
[----:B------:R-:W-:Y:S01]  /*10400*/  FADD.FTZ R84, R84, R89 ;  /* 0x0000005954547221 */ /* 0x000fe20000010000 */
[----:B------:R-:W-:Y:S01]  /*10410*/  F2FP.PACK_AB R59, R146, R143 ;  /* 0x0000008f923b723e */ /* 0x000fe200000000ff */
[----:B------:R-:W-:Y:S02]  /*10420*/  FADD.FTZ R53, R117, R122 ;  /* 0x0000007a75357221 */ /* 0x000fe40000010000 */
[----:B------:R-:W-:Y:S01]  /*10430*/  FADD.FTZ R85, R85, R84 ;  /* 0x0000005455557221 */ /* 0x000fe20000010000 */
[----:B------:R-:W-:Y:S01]  /*10440*/  MUFU.EX2 R117, R217 ;  /* 0x000000d900757308 */ /* 0x000fe20000000800 */
[----:B------:R-:W-:Y:S02]  /*10450*/  FADD.FTZ R80, R80, R53 ;  /* 0x0000003550507221 */ /* 0x000fe40000010000 */
[C---:B---3--:R-:W-:Y:S03]  /*10460*/  HMMA.16816.F32 R4, R56.reuse, R68, R4 ;  /* 0x000000443804723c */ /* 0x048fe60000001804 */
[--C-:B------:R-:W-:Y:S05]  /*10470*/  FFMA.FTZ R122, R202, c[0x0][0x23c], -R55.reuse ;  /* 0x00008f00ca7a7a23 */ /* 0x100fea0000010837 */
[C---:B------:R-:W-:Y:S01]  /*10480*/  HMMA.16816.F32 R8, R56.reuse, R70, R8 ;  /* 0x000000463808723c */ /* 0x040fe20000001808 */
[----:B------:R-:W3:Y:S01]  /*10490*/  LDSM.16.MT88.4 R68, [R116+0xe400] ;  /* 0x00e400007444783b */ /* 0x000ee20000004200 */
[----:B------:R-:W4:Y:S06]  /*104a0*/  MUFU.EX2 R122, R122 ;  /* 0x0000007a007a7308 */ /* 0x000f2c0000000800 */
[C---:B-1----:R-:W-:Y:S08]  /*104b0*/  HMMA.16816.F32 R12, R56.reuse, R64, R12 ;  /* 0x00000040380c723c */ /* 0x042ff0000000180c */
[C---:B------:R-:W-:Y:S01]  /*104c0*/  HMMA.16816.F32 R16, R56.reuse, R66, R16 ;  /* 0x000000423810723c */ /* 0x040fe20000001810 */
[----:B------:R-:W1:Y:S07]  /*104d0*/  LDSM.16.MT88.4 R64, [R164+0xa800] ;  /* 0x00a80000a440783b */ /* 0x000e6e0000004200 */
[C---:B------:R-:W-:Y:S04]  /*104e0*/  HMMA.16816.F32 R20, R56.reuse, R72, R20 ;  /* 0x000000483814723c */ /* 0x040fe80000001814 */
[----:B----4-:R-:W-:Y:S04]  /*104f0*/  F2FP.PACK_AB R53, R145, R122 ;  /* 0x0000007a9135723e */ /* 0x010fe800000000ff */
[C---:B------:R-:W-:Y:S01]  /*10500*/  HMMA.16816.F32 R24, R56.reuse, R74, R24 ;  /* 0x0000004a3818723c */ /* 0x040fe20000001818 */
[----:B------:R-:W4:Y:S07]  /*10510*/  LDSM.16.MT88.4 R72, [R116+0xa800] ;  /* 0x00a800007448783b */ /* 0x000f2e0000004200 */
[C---:B------:R-:W-:Y:S08]  /*10520*/  HMMA.16816.F32 R28, R56.reuse, R76, R28 ;  /* 0x0000004c381c723c */ /* 0x040ff0000000181c */
[C---:B------:R-:W-:Y:S01]  /*10530*/  HMMA.16816.F32 R32, R56.reuse, R78, R32 ;  /* 0x0000004e3820723c */ /* 0x040fe20000001820 */
[----:B------:R-:W-:Y:S07]  /*10540*/  LDSM.16.MT88.4 R76, [R116+0xc800] ;  /* 0x00c80000744c783b */ /* 0x000fee0000004200 */
[C---:B--2---:R-:W-:Y:S08]  /*10550*/  HMMA.16816.F32 R36, R56.reuse, R60, R36 ;  /* 0x0000003c3824723c */ /* 0x044ff00000001824 */
[C---:B------:R-:W-:Y:S01]  /*10560*/  HMMA.16816.F32 R40, R56.reuse, R62, R40 ;  /* 0x0000003e3828723c */ /* 0x040fe20000001828 */
[----:B------:R-:W2:Y:S07]  /*10570*/  LDSM.16.MT88.4 R60, [R164+0xc800] ;  /* 0x00c80000a43c783b */ /* 0x000eae0000004200 */
[C---:B---3--:R-:W-:Y:S07]  /*10580*/  HMMA.16816.F32 R44, R56.reuse, R68, R44 ;  /* 0x00000044382c723c */ /* 0x048fee000000182c */
[----:B------:R-:W-:Y:S01]  /*10590*/  FADD.FTZ R69, R81, R80 ;  /* 0x0000005051457221 */ /* 0x000fe20000010000 */
[----:B------:R-:W-:Y:S01]  /*105a0*/  HMMA.16816.F32 R48, R56, R70, R48 ;  /* 0x000000463830723c */ /* 0x000fe20000001830 */
[----:B------:R-:W3:Y:S03]  /*105b0*/  LDSM.16.MT88.4 R80, [R164+0xe800] ;  /* 0x00e80000a450783b */ /* 0x000ee60000004200 */
[----:B------:R-:W-:Y:S01]  /*105c0*/  FFMA.FTZ R68, R52, c[0x0][0x23c], -R55 ;  /* 0x00008f0034447a23 */ /* 0x000fe20000010837 */
[----:B------:R-:W-:Y:S02]  /*105d0*/  F2FP.PACK_AB R52, R117, R120 ;  /* 0x000000787534723e */ /* 0x000fe400000000ff */
[----:B------:R-:W-:Y:S02]  /*105e0*/  F2FP.PACK_AB R55, R150, R149 ;  /* 0x000000959637723e */ /* 0x000fe400000000ff */
[----:B------:R-:W5:Y:S03]  /*105f0*/  LDSM.16.MT88.4 R56, [R116+0xe800] ;  /* 0x00e800007438783b */ /* 0x000f660000004200 */
[----:B------:R-:W-:Y:S02]  /*10600*/  F2FP.PACK_AB R70, R130, R223 ;  /* 0x000000df8246723e */ /* 0x000fe400000000ff */
[C---:B-1----:R-:W-:Y:S01]  /*10610*/  HMMA.16816.F32 R4, R52.reuse, R64, R4 ;  /* 0x000000403404723c */ /* 0x042fe20000001804 */
[----:B------:R-:W1:Y:S07]  /*10620*/  MUFU.EX2 R64, R196 ;  /* 0x000000c400407308 */ /* 0x000e6e0000000800 */
[C---:B------:R-:W-:Y:S08]  /*10630*/  HMMA.16816.F32 R8, R52.reuse, R66, R8 ;  /* 0x000000423408723c */ /* 0x040ff00000001808 */
[C---:B----4-:R-:W-:Y:S08]  /*10640*/  HMMA.16816.F32 R12, R52.reuse, R72, R12 ;  /* 0x00000048340c723c */ /* 0x050ff0000000180c */
[C---:B------:R-:W-:Y:S08]  /*10650*/  HMMA.16816.F32 R16, R52.reuse, R74, R16 ;  /* 0x0000004a3410723c */ /* 0x040ff00000001810 */
[C---:B--2---:R-:W-:Y:S01]  /*10660*/  HMMA.16816.F32 R20, R52.reuse, R60, R20 ;  /* 0x0000003c3414723c */ /* 0x044fe20000001814 */
[----:B------:R2:W4:Y:S07]  /*10670*/  MUFU.EX2 R60, R68 ;  /* 0x00000044003c7308 */ /* 0x00052e0000000800 */
[C---:B------:R-:W-:Y:S07]  /*10680*/  HMMA.16816.F32 R24, R52.reuse, R62, R24 ;  /* 0x0000003e3418723c */ /* 0x040fee0000001818 */
[----:B------:R-:W-:Y:S01]  /*10690*/  FADD.FTZ R62, R86, R69 ;  /* 0x00000045563e7221 */ /* 0x000fe20000010000 */
[C---:B------:R-:W-:Y:S04]  /*106a0*/  HMMA.16816.F32 R28, R52.reuse, R76, R28 ;  /* 0x0000004c341c723c */ /* 0x040fe8000000181c */
[----:B------:R-:W-:Y:S01]  /*106b0*/  FADD.FTZ R62, R87, R62 ;  /* 0x0000003e573e7221 */ /* 0x000fe20000010000 */
[----:B-1----:R-:W-:Y:S03]  /*106c0*/  F2FP.PACK_AB R69, R64, R3 ;  /* 0x000000034045723e */ /* 0x002fe600000000ff */
[C---:B------:R-:W-:Y:S01]  /*106d0*/  HMMA.16816.F32 R32, R52.reuse, R78, R32 ;  /* 0x0000004e3420723c */ /* 0x040fe20000001820 */
[----:B------:R-:W-:Y:S03]  /*106e0*/  LDSM.16.MT88.4 R76, [R164+0xec00] ;  /* 0x00ec0000a44c783b */ /* 0x000fe60000004200 */
[----:B--2---:R-:W-:Y:S02]  /*106f0*/  F2FP.PACK_AB R68, R222, R221 ;  /* 0x000000ddde44723e */ /* 0x004fe400000000ff */
[----:B----4-:R-:W-:Y:S02]  /*10700*/  F2FP.PACK_AB R71, R189, R60 ;  /* 0x0000003cbd47723e */ /* 0x010fe400000000ff */
[C---:B---3--:R-:W-:Y:S08]  /*10710*/  HMMA.16816.F32 R36, R52.reuse, R80, R36 ;  /* 0x000000503424723c */ /* 0x048ff00000001824 */
[C---:B------:R-:W-:Y:S08]  /*10720*/  HMMA.16816.F32 R40, R52.reuse, R82, R40 ;  /* 0x000000523428723c */ /* 0x040ff00000001828 */
[C---:B-----5:R-:W-:Y:S07]  /*10730*/  HMMA.16816.F32 R44, R52.reuse, R56, R44 ;  /* 0x00000038342c723c */ /* 0x060fee000000182c */
[----:B------:R-:W-:Y:S01]  /*10740*/  FADD.FTZ R56, R92, R85 ;  /* 0x000000555c387221 */ /* 0x000fe20000010000 */
[----:B------:R-:W-:Y:S01]  /*10750*/  HMMA.16816.F32 R48, R52, R58, R48 ;  /* 0x0000003a3430723c */ /* 0x000fe20000001830 */
[----:B------:R-:W-:Y:S03]  /*10760*/  LDSM.16.MT88.4 R84, [R116+0xcc00] ;  /* 0x00cc00007454783b */ /* 0x000fe60000004200 */
[----:B------:R-:W-:Y:S02]  /*10770*/  FADD.FTZ R57, R93, R62 ;  /* 0x0000003e5d397221 */ /* 0x000fe40000010000 */
[----:B------:R-:W-:Y:S02]  /*10780*/  FADD.FTZ R97, R97, R56 ;  /* 0x0000003861617221 */ /* 0x000fe40000010000 */
[C---:B------:R-:W-:Y:S01]  /*10790*/  HMMA.16816.F32 R112, R68.reuse, R108, R4 ;  /* 0x0000006c4470723c */ /* 0x040fe20000001804 */
[----:B------:R-:W1:Y:S04]  /*107a0*/  LDSM.16.MT88.4 R92, [R164+0xcc00] ;  /* 0x00cc0000a45c783b */ /* 0x000e680000004200 */
[----:B------:R-:W-:Y:S02]  /*107b0*/  FADD.FTZ R57, R96, R57 ;  /* 0x0000003960397221 */ /* 0x000fe40000010000 */
[----:B------:R-:W-:Y:S01]  /*107c0*/  FADD.FTZ R88, R88, R97 ;  /* 0x0000006158587221 */ /* 0x000fe20000010000 */
[C---:B------:R-:W-:Y:S04]  /*107d0*/  HMMA.16816.F32 R108, R68.reuse, R110, R8 ;  /* 0x0000006e446c723c */ /* 0x040fe80000001808 */
[----:B------:R-:W-:Y:S02]  /*107e0*/  FADD.FTZ R4, R90, R57 ;  /* 0x000000395a047221 */ /* 0x000fe40000010000 */
[----:B------:R-:W-:Y:S02]  /*107f0*/  FADD.FTZ R88, R91, R88 ;  /* 0x000000585b587221 */ /* 0x000fe40000010000 */
[----:B------:R-:W-:Y:S01]  /*10800*/  FADD.FTZ R4, R99, R4 ;  /* 0x0000000463047221 */ /* 0x000fe20000010000 */
[C---:B------:R-:W-:Y:S03]  /*10810*/  HMMA.16816.F32 R104, R68.reuse, R100, R12 ;  /* 0x000000644468723c */ /* 0x040fe6000000180c */
[----:B------:R-:W-:Y:S02]  /*10820*/  FADD.FTZ R121, R121, R4 ;  /* 0x0000000479797221 */ /* 0x000fe40000010000 */
[----:B------:R-:W-:Y:S02]  /*10830*/  FADD.FTZ R125, R125, R88 ;  /* 0x000000587d7d7221 */ /* 0x000fe40000010000 */
[----:B------:R-:W-:Y:S01]  /*10840*/  FADD.FTZ R4, R98, R121 ;  /* 0x0000007962047221 */ /* 0x000fe20000010000 */
[C---:B------:R-:W-:Y:S04]  /*10850*/  HMMA.16816.F32 R100, R68.reuse, R102, R16 ;  /* 0x000000664464723c */ /* 0x040fe80000001810 */
[----:B------:R-:W-:Y:S02]  /*10860*/  FADD.FTZ R129, R129, R4 ;  /* 0x0000000481817221 */ /* 0x000fe40000010000 */
[----:B------:R-:W-:Y:S01]  /*10870*/  FADD.FTZ R124, R124, R125 ;  /* 0x0000007d7c7c7221 */ /* 0x000fe20000010000 */
[----:B------:R-:W2:Y:S01]  /*10880*/  LDSM.16.MT88.4 R4, [R116+0xec00] ;  /* 0x00ec00007404783b */ /* 0x000ea20000004200 */
[----:B------:R-:W-:Y:S04]  /*10890*/  FADD.FTZ R132, R132, R129 ;  /* 0x0000008184847221 */ /* 0x000fe80000010000 */
[----:B------:R-:W-:Y:S02]  /*108a0*/  FADD.FTZ R123, R123, R124 ;  /* 0x0000007c7b7b7221 */ /* 0x000fe40000010000 */
[----:B------:R-:W-:Y:S01]  /*108b0*/  FADD.FTZ R135, R135, R132 ;  /* 0x0000008487877221 */ /* 0x000fe20000010000 */
[C---:B-1----:R-:W-:Y:S03]  /*108c0*/  HMMA.16816.F32 R96, R68.reuse, R92, R20 ;  /* 0x0000005c4460723c */ /* 0x042fe60000001814 */
[----:B------:R-:W-:Y:S02]  /*108d0*/  FADD.FTZ R123, R126, R123 ;  /* 0x0000007b7e7b7221 */ /* 0x000fe40000010000 */
        /* <DEDUP_REMOVED lines=22> */
[C---:B--2---:R-:W-:Y:S03]  /*10a40*/  HMMA.16816.F32 R72, R68.reuse, R4, R44 ;  /* 0x000000044448723c */ /* 0x044fe6000000182c */
[----:B------:R-:W-:Y:S01]  /*10a50*/  FADD.FTZ R120, R117, R120 ;  /* 0x0000007875787221 */ /* 0x000fe20000010000 */
[----:B------:R-:W-:Y:S01]  /*10a60*/  MOV R117, R0 ;  /* 0x0000000000757202 */ /* 0x000fe20000000f00 */
[----:B------:R-:W-:Y:S02]  /*10a70*/  FADD.FTZ R8, R145, R8 ;  /* 0x0000000891087221 */ /* 0x000fe40000010000 */
[----:B------:R-:W-:Y:S01]  /*10a80*/  FADD.FTZ R147, R147, R120 ;  /* 0x0000007893937221 */ /* 0x000fe20000010000 */
[----:B------:R-:W-:Y:S04]  /*10a90*/  HMMA.16816.F32 R68, R68, R6, R48 ;  /* 0x000000064444723c */ /* 0x000fe80000001830 */
[----:B------:R-:W-:Y:S02]  /*10aa0*/  FADD.FTZ R149, R149, R8 ;  /* 0x0000000895957221 */ /* 0x000fe40000010000 */
[----:B------:R-:W-:Y:S02]  /*10ab0*/  FADD.FTZ R148, R148, R147 ;  /* 0x0000009394947221 */ /* 0x000fe40000010000 */
[----:B------:R-:W-:Y:S04]  /*10ac0*/  FADD.FTZ R150, R150, R149 ;  /* 0x0000009596967221 */ /* 0x000fe80000010000 */
[----:B------:R-:W-:Y:S02]  /*10ad0*/  FADD.FTZ R221, R221, R148 ;  /* 0x00000094dddd7221 */ /* 0x000fe40000010000 */
[----:B------:R-:W-:Y:S02]  /*10ae0*/  FADD.FTZ R3, R3, R150 ;  /* 0x0000009603037221 */ /* 0x000fe40000010000 */
[----:B------:R-:W-:Y:S02]  /*10af0*/  FADD.FTZ R222, R222, R221 ;  /* 0x000000dddede7221 */ /* 0x000fe40000010000 */
[----:B------:R-:W-:Y:S02]  /*10b00*/  FADD.FTZ R3, R64, R3 ;  /* 0x0000000340037221 */ /* 0x000fe40000010000 */
[----:B------:R-:W-:Y:S02]  /*10b10*/  FADD.FTZ R223, R223, R222 ;  /* 0x000000dedfdf7221 */ /* 0x000fe40000010000 */
[----:B------:R-:W-:Y:S01]  /*10b20*/  FADD.FTZ R60, R60, R3 ;  /* 0x000000033c3c7221 */ /* 0x000fe20000010000 */
[----:B------:R-:W-:Y:S01]  /*10b30*/  IADD3 R3, R174, -0x1, RZ ;  /* 0xffffffffae037810 */ /* 0x000fe20007ffe0ff */
[----:B------:R-:W-:Y:S02]  /*10b40*/  FADD.FTZ R190, R130, R223 ;  /* 0x000000df82be7221 */ /* 0x000fe40000010000 */
[----:B------:R-:W-:Y:S01]  /*10b50*/  FADD.FTZ R189, R189, R60 ;  /* 0x0000003cbdbd7221 */ /* 0x000fe20000010000 */
[----:B------:R-:W-:Y:S01]  /*10b60*/  MOV R174, R3 ;  /* 0x0000000300ae7202 */ /* 0x000fe20000000f00 */
[----:B------:R-:W-:-:S05]  /*10b70*/  @P0 BRA `(.L_x_770) ;  /* 0xffffbaf000000947 */ /* 0x000fca000383ffff */
.L_x_766:
[----:B------:R-:W1:Y:S01]  /*10b80*/  SHFL.BFLY PT, R3, R190, 0x2, 0x1f ;  /* 0x0c401f00be037f89 */ /* 0x000e6200000e0000 */
[----:B------:R-:W-:Y:S01]  /*10b90*/  MOV R6, 0x3f800000 ;  /* 0x3f80000000067802 */ /* 0x000fe20000000f00 */
[----:B------:R-:W-:Y:S01]  /*10ba0*/  BSSY B0, `(.L_x_771) ;  /* 0x00000c4000007945 */ /* 0x000fe20003800000 */
[----:B------:R-:W-:Y:S01]  /*10bb0*/  MOV R7, 0x3f800000 ;  /* 0x3f80000000077802 */ /* 0x000fe20000000f00 */
[----:B------:R-:W2:Y:S01]  /*10bc0*/  SHFL.BFLY PT, R4, R189, 0x2, 0x1f ;  /* 0x0c401f00bd047f89 */ /* 0x000ea200000e0000 */
[----:B-1----:R-:W-:-:S03]  /*10bd0*/  FADD.FTZ R8, R3, R190 ;  /* 0x000000be03087221 */ /* 0x002fc60000010000 */
[----:B------:R-:W1:Y:S01]  /*10be0*/  S2R R3, SR_TID.X ;  /* 0x0000000000037919 */ /* 0x000e620000002100 */
[----:B--2---:R-:W-:-:S03]  /*10bf0*/  FADD.FTZ R9, R4, R189 ;  /* 0x000000bd04097221 */ /* 0x004fc60000010000 */
[----:B------:R-:W2:Y:S04]  /*10c00*/  SHFL.BFLY PT, R5, R8, 0x1, 0x1f ;  /* 0x0c201f0008057f89 */ /* 0x000ea800000e0000 */
[----:B------:R-:W3:Y:S01]  /*10c10*/  SHFL.BFLY PT, R4, R9, 0x1, 0x1f ;  /* 0x0c201f0009047f89 */ /* 0x000ee200000e0000 */
[----:B--2---:R-:W-:Y:S02]  /*10c20*/  FADD.FTZ R5, R8, R5 ;  /* 0x0000000508057221 */ /* 0x004fe40000010000 */
[----:B---3--:R-:W-:-:S03]  /*10c30*/  FADD.FTZ R4, R9, R4 ;  /* 0x0000000409047221 */ /* 0x008fc60000010000 */
[----:B------:R-:W-:Y:S02]  /*10c40*/  FSETP.NE.FTZ.AND P4, PT, R5, RZ, PT ;  /* 0x000000ff0500720b */ /* 0x000fe40003f95000 */
[----:B------:R-:W-:-:S11]  /*10c50*/  FSETP.NE.FTZ.AND P3, PT, R4, RZ, PT ;  /* 0x000000ff0400720b */ /* 0x000fd60003f75000 */
[----:B------:R-:W2:Y:S08]  /*10c60*/  @P4 MUFU.RCP R6, R5 ;  /* 0x0000000500064308 */ /* 0x000eb00000001000 */
[----:B------:R-:W3:Y:S01]  /*10c70*/  @P3 MUFU.RCP R7, R4 ;  /* 0x0000000400073308 */ /* 0x000ee20000001000 */
[----:B--2---:R-:W-:-:S07]  /*10c80*/  FMUL.FTZ R112, R6, R112 ;  /* 0x0000007006707220 */ /* 0x004fce0000410000 */
[----:B------:R-:W2:Y:S01]  /*10c90*/  @P4 MUFU.LG2 R5, R5 ;  /* 0x0000000500054308 */ /* 0x000ea20000000c00 */
        /* <DEDUP_REMOVED lines=34> */
[----:B-1----:R-:W-:Y:S01]  /*10ec0*/  SHF.R.S32.HI R6, RZ, 0x1f, R3 ;  /* 0x0000001fff067819 */ /* 0x002fe20000011403 */
[----:B---3--:R-:W-:Y:S01]  /*10ed0*/  FMUL.FTZ R115, R7, R115 ;  /* 0x0000007307737220 */ /* 0x008fe20000410000 */
        /* <DEDUP_REMOVED lines=49> */
[----:B--2---:R-:W-:Y:S01]  /*111f0*/  @P4 FMUL.FTZ R5, R5, 0.69314718246459960938 ;  /* 0x3f31721805054820 */ /* 0x004fe20000410000 */
        /* <DEDUP_REMOVED lines=94> */
.L_x_772:
[----:B------:R-:W-:Y:S05]  /*117e0*/  BSYNC B0 ;  /* 0x0000000000007941 */ /* 0x000fea0003800000 */
.L_x_771:
        /* <DEDUP_REMOVED lines=30> */
.L_x_774:
[----:B------:R-:W-:Y:S05]  /*119d0*/  BSYNC B0 ;  /* 0x0000000000007941 */ /* 0x000fea0003800000 */
.L_x_773:
        /* <DEDUP_REMOVED lines=21> */
.L_x_775:
        /* <DEDUP_REMOVED lines=13> */
.L_x_6107:


//--------------------- .text._ZN5flash24flash_fwd_splitkv_kernelI23Flash_fwd_kernel_traitsILi96ELi64ELi128ELi4ELb0ELb0EN7cutlass6half_tE19Flash_kernel_traitsILi96ELi64ELi128ELi4ES3_EELb1ELb0ELb0ELb0ELb0ELb0ELb0ELb1EEEvNS_16Flash_fwd_paramsE --------------------------
	.section	.text._ZN5flash24flash_fwd_splitkv_kernelI23Flash_fwd_kernel_traitsILi96ELi64ELi128ELi4ELb0ELb0EN7cutlass6half_tE19Flash_kernel_traitsILi96ELi64ELi128ELi4ES3_EELb1ELb0ELb0ELb0ELb0ELb0ELb0ELb1EEEvNS_16Flash_fwd_paramsE,"ax",@progbits
	.sectioninfo	@"SHI_REGISTERS=214"
	.align	128
        .global         _ZN5flash24flash_fwd_splitkv_kernelI23Flash_fwd_kernel_traitsILi96ELi64ELi128ELi4ELb0ELb0EN7cutlass6half_tE19Flash_kernel_traitsILi96ELi64ELi128ELi4ES3_EELb1ELb0ELb0ELb0ELb0ELb0ELb0ELb1EEEvNS_16Flash_fwd_paramsE
        .type           _ZN5flash24flash_fwd_splitkv_kernelI23Flash_fwd_kernel_traitsILi96ELi64ELi128ELi4ELb0ELb0EN7cutlass6half_tE19Flash_kernel_traitsILi96ELi64ELi128ELi4ES3_EELb1ELb0ELb0ELb0ELb0ELb0ELb0ELb1EEEvNS_16Flash_fwd_paramsE,@function
        .size           _ZN5flash24flash_fwd_splitkv_kernelI23Flash_fwd_kernel_traitsILi96ELi64ELi128ELi4ELb0ELb0EN7cutlass6half_tE19Flash_kernel_traitsILi96ELi64ELi128ELi4ES3_EELb1ELb0ELb0ELb0ELb0ELb0ELb0ELb1EEEvNS_16Flash_fwd_paramsE,(.L_x_6108 - _ZN5flash24flash_fwd_splitkv_kernelI23Flash_fwd_kernel_traitsILi96ELi64ELi128ELi4ELb0ELb0EN7cutlass6half_tE19Flash_kernel_traitsILi96ELi64ELi128ELi4ES3_EELb1ELb0ELb0ELb0ELb0ELb0ELb0ELb1EEEvNS_16Flash_fwd_paramsE)
        .other          _ZN5flash24flash_fwd_splitkv_kernelI23Flash_fwd_kernel_traitsILi96ELi64ELi128ELi4ELb0ELb0EN7cutlass6half_tE19Flash_kernel_traitsILi96ELi64ELi128ELi4ES3_EELb1ELb0ELb0ELb0ELb0ELb0ELb0ELb1EEEvNS_16Flash_fwd_paramsE,@"STO_CUDA_ENTRY STV_DEFAULT"
_ZN5flash24flash_fwd_splitkv_kernelI23Flash_fwd_kernel_traitsILi96ELi64ELi128ELi4ELb0ELb0EN7cutlass6half_tE19Flash_kernel_traitsILi96ELi64ELi128ELi4ES3_EELb1ELb0ELb0ELb0ELb0ELb0ELb0ELb1EEEvNS_16Flash_fwd_paramsE:
.text._ZN5flash24flash_fwd_splitkv_kernelI23Flash_fwd_kernel_traitsILi96ELi64ELi128ELi4ELb0ELb0EN7cutlass6half_tE19Flash_kernel_traitsILi96ELi64ELi128ELi4ES3_EELb1ELb0ELb0ELb0ELb0ELb0ELb0ELb1EEEvNS_16Flash_fwd_paramsE:
[----:B------:R-:W-:Y:S02]  /*0000*/  MOV R1, c[0x0][0x28] ;  /* 0x00000a0000017a02 */ /* 0x000fe40000000f00 */
[----:B------:R-:W1:Y:S01]  /*0010*/  LDC.U8 R2, c[0x0][0x312] ;  /* 0x0000c480ff027b82 */ /* 0x000e620000000000 */
[----:B------:R-:W2:Y:S01]  /*0020*/  S2R R11, SR_CTAID.Y ;  /* 0x00000000000b7919 */ /* 0x000ea20000002600 */
[----:B------:R-:W-:Y:S01]  /*0030*/  ISETP.NE.U32.AND P0, PT, RZ, c[0x0][0x240], PT ;  /* 0x00009000ff007a0c */ /* 0x000fe20003f05070 */
[----:B------:R-:W-:Y:S01]  /*0040*/  IMAD.MOV.U32 R0, RZ, RZ, 0x4 ;  /* 0x00000004ff007424 */ /* 0x000fe200078e00ff */
[----:B------:R-:W-:Y:S01]  /*0050*/  ISETP.NE.U32.AND P2, PT, RZ, c[0x0][0x250], PT ;  /* 0x00009400ff007a0c */ /* 0x000fe20003f45070 */
[----:B------:R-:W-:Y:S01]  /*0060*/  IMAD.MOV.U32 R155, RZ, RZ, -0x1 ;  /* 0xffffffffff9b7424 */ /* 0x000fe200078e00ff */
[----:B------:R-:W-:Y:S01]  /*0070*/  ISETP.NE.AND.EX P0, PT, RZ, c[0x0][0x244], PT, P0 ;  /* 0x00009100ff007a0c */ /* 0x000fe20003f05300 */
[----:B------:R-:W-:Y:S01]  /*0080*/  ULDC.64 UR6, c[0x0][0x118] ;  /* 0x0000460000067ab9 */ /* 0x000fe20000000a00 */
[----:B------:R-:W-:Y:S01]  /*0090*/  ISETP.NE.AND.EX P4, PT, RZ, c[0x0][0x254], PT, P2 ;  /* 0x00009500ff007a0c */ /* 0x000fe20003f85320 */
[----:B------:R-:W-:Y:S01]  /*00a0*/  IMAD.MOV.U32 R7, RZ, RZ, RZ ;  /* 0x000000ffff077224 */ /* 0x000fe200078e00ff */
[----:B------:R-:W-:-:S02]  /*00b0*/  ISETP.EQ.U32.AND P3, PT, RZ, c[0x0][0x248], PT ;  /* 0x00009200ff007a0c */ /* 0x000fc40003f62070 */
[----:B-1----:R-:W-:Y:S01]  /*00c0*/  ISETP.NE.AND P1, PT, R2, RZ, PT ;  /* 0x000000ff0200720c */ /* 0x002fe20003f25270 */
[----:B--2---:R-:W-:-:S03]  /*00d0*/  IMAD.WIDE R2, R11, R0, c[0x0][0x240] ;  /* 0x000090000b027625 */ /* 0x004fc600078e0200 */
[----:B------:R-:W-:Y:S01]  /*00e0*/  ISETP.EQ.OR.EX P2, PT, RZ, c[0x0][0x24c], !P1, P3 ;  /* 0x00009300ff007a0c */ /* 0x000fe20004f42730 */
[CC--:B------:R-:W-:Y:S02]  /*00f0*/  IMAD.WIDE R176, R11.reuse, R0.reuse, c[0x0][0x250] ;  /* 0x000094000bb07625 */ /* 0x0c0fe400078e0200 */
[----:B------:R-:W2:Y:S04]  /*0100*/  @P0 LDG.E R155, [R2.64] ;  /* 0x00000006029b0981 */ /* 0x000ea8000c1e1900 */
[----:B------:R-:W2:Y:S01]  /*0110*/  @P0 LDG.E R154, [R2.64+0x4] ;  /* 0x00000406029a0981 */ /* 0x000ea2000c1e1900 */
[----:B------:R-:W-:Y:S02]  /*0120*/  IMAD.MOV.U32 R8, RZ, RZ, -0x1 ;  /* 0xffffffffff087424 */ /* 0x000fe400078e00ff */
[----:B------:R-:W-:Y:S01]  /*0130*/  IMAD.WIDE R4, R11, R0, c[0x0][0x248] ;  /* 0x000092000b047625 */ /* 0x000fe200078e0200 */
[----:B------:R1:W5:Y:S04]  /*0140*/  @P4 LDG.E R7, [R176.64] ;  /* 0x00000006b0074981 */ /* 0x000368000c1e1900 */
[----:B------:R1:W5:Y:S01]  /*0150*/  @!P2 LDG.E R8, [R4.64] ;  /* 0x000000060408a981 */ /* 0x000362000c1e1900 */
[----:B------:R-:W-:Y:S01]  /*0160*/  ISETP.NE.U32.AND P2, PT, RZ, c[0x0][0x248], PT ;  /* 0x00009200ff007a0c */ /* 0x000fe20003f45070 */
[--C-:B------:R-:W-:Y:S01]  /*0170*/  IMAD.MOV.U32 R9, RZ, RZ, R11.reuse ;  /* 0x000000ffff097224 */ /* 0x100fe200078e000b */
[----:B------:R-:W-:Y:S01]  /*0180*/  SHF.R.S32.HI R6, RZ, 0x1f, R11 ;  /* 0x0000001fff067819 */ /* 0x000fe2000001140b */
[----:B------:R-:W3:Y:S01]  /*0190*/  S2R R25, SR_CTAID.X ;  /* 0x0000000000197919 */ /* 0x000ee20000002500 */
[----:B------:R-:W-:-:S03]  /*01a0*/  ISETP.NE.AND.EX P2, PT, RZ, c[0x0][0x24c], PT, P2 ;  /* 0x00009300ff007a0c */ /* 0x000fc60003f45320 */
[----:B------:R-:W4:Y:S01]  /*01b0*/  S2R R168, SR_CTAID.Z ;  /* 0x0000000000a87919 */ /* 0x000f220000002700 */
[----:B--2---:R-:W-:Y:S02]  /*01c0*/  @P0 IMAD.IADD R154, R154, 0x1, -R155 ;  /* 0x000000019a9a0824 */ /* 0x004fe400078e0a9b */
[----:B------:R-:W-:-:S07]  /*01d0*/  @!P0 IMAD.MOV.U32 R154, RZ, RZ, c[0x0][0x214] ;  /* 0x00008500ff9a8624 */ /* 0x000fce00078e00ff */
[----:B------:R-:W-:Y:S05]  /*01e0*/  @!P2 BRA `(.L_x_776) ;  /* 0x000000400000a947 */ /* 0x000fea0003800000 */
[----:B-1-34-:R-:W2:Y:S02]  /*01f0*/  @P1 LDG.E R3, [R4.64+0x4] ;  /* 0x0000040604031981 */ /* 0x01aea4000c1e1900 */
[----:B--2--5:R-:W-:-:S06]  /*0200*/  @P1 IADD3 R2, R3, -R8, RZ ;  /* 0x8000000803021210 */ /* 0x024fcc0007ffe0ff */
[----:B------:R1:W5:Y:S01]  /*0210*/  @!P1 LDG.E R2, [R4.64] ;  /* 0x0000000604029981 */ /* 0x000362000c1e1900 */
[----:B------:R-:W-:Y:S05]  /*0220*/  BRA `(.L_x_777) ;  /* 0x0000001000007947 */ /* 0x000fea0003800000 */
.L_x_776:
[----:B-1-34-:R-:W-:Y:S02]  /*0230*/  MOV R2, c[0x0][0x218] ;  /* 0x0000860000027a02 */ /* 0x01afe40000000f00 */
.L_x_777:
[----:B------:R-:W-:-:S04]  /*0240*/  ISETP.NE.U32.AND P0, PT, RZ, c[0x0][0x258], PT ;  /* 0x00009600ff007a0c */ /* 0x000fc80003f05070 */
[----:B------:R-:W-:-:S13]  /*0250*/  ISETP.NE.AND.EX P1, PT, RZ, c[0x0][0x25c], PT, P0 ;  /* 0x00009700ff007a0c */ /* 0x000fda0003f25300 */
[----:B-1----:R-:W-:-:S06]  /*0260*/  @P1 IMAD.WIDE R4, R11, R0, c[0x0][0x258] ;  /* 0x000096000b041625 */ /* 0x002fcc00078e0200 */
[----:B------:R-:W2:Y:S01]  /*0270*/  @P1 LDG.E R4, [R4.64] ;  /* 0x0000000604041981 */ /* 0x000ea2000c1e1900 */
[----:B------:R-:W-:Y:S01]  /*0280*/  @!P1 ISETP.NE.U32.AND P0, PT, RZ, c[0x0][0x268], PT ;  /* 0x00009a00ff009a0c */ /* 0x000fe20003f05070 */
[----:B------:R-:W-:Y:S02]  /*0290*/  IMAD.SHL.U32 R161, R25, 0x40, RZ ;  /* 0x0000004019a17824 */ /* 0x000fe400078e00ff */
[--C-:B-----5:R-:W-:Y:S01]  /*02a0*/  IMAD.IADD R63, R2, 0x1, -R7.reuse ;  /* 0x00000001023f7824 */ /* 0x120fe200078e0a07 */
[----:B------:R-:W-:Y:S02]  /*02b0*/  @!P1 ISETP.NE.AND.EX P2, PT, RZ, c[0x0][0x26c], PT, P0 ;  /* 0x00009b00ff009a0c */ /* 0x000fe40003f45300 */
[----:B------:R-:W-:Y:S02]  /*02c0*/  ISETP.GT.AND P0, PT, R154, R161, PT ;  /* 0x000000a19a00720c */ /* 0x000fe40003f04270 */
[----:B------:R-:W-:Y:S01]  /*02d0*/  @!P1 SEL R2, RZ, c[0x0][0x21c], !P2 ;  /* 0x00008700ff029a07 */ /* 0x000fe20005000000 */
[----:B--2---:R-:W-:-:S04]  /*02e0*/  @P1 IMAD.IADD R53, R4, 0x1, -R7 ;  /* 0x0000000104351824 */ /* 0x004fc800078e0a07 */
[----:B------:R-:W-:-:S06]  /*02f0*/  @!P1 IMAD.IADD R53, R63, 0x1, R2 ;  /* 0x000000013f359824 */ /* 0x000fcc00078e0202 */
[----:B------:R-:W-:Y:S05]  /*0300*/  @!P0 EXIT ;  /* 0x000000000000894d */ /* 0x000fea0003800000 */
[----:B------:R-:W-:Y:S01]  /*0310*/  ULDC UR5, c[0x0][0x218] ;  /* 0x0000860000057ab9 */ /* 0x000fe20000000800 */
[----:B------:R-:W-:Y:S01]  /*0320*/  IADD3 R2, -R154, 0xbf, R161 ;  /* 0x000000bf9a027810 */ /* 0x000fe20007ffe1a1 */
[----:B------:R-:W-:Y:S01]  /*0330*/  UIADD3 UR5, UR5, 0x7f, URZ ;  /* 0x0000007f05057890 */ /* 0x000fe2000fffe03f */
[----:B------:R-:W-:Y:S01]  /*0340*/  IADD3 R5, R53, 0x7f, RZ ;  /* 0x0000007f35057810 */ /* 0x000fe20007ffe0ff */
[----:B------:R-:W1:Y:S01]  /*0350*/  S2R R54, SR_TID.X ;  /* 0x0000000000367919 */ /* 0x000e620000002100 */
        /* <DEDUP_REMOVED lines=9> */
[----:B------:R-:W-:-:S03]  /*03f0*/  SHF.R.S32.HI R2, RZ, 0x7, R2 ;  /* 0x00000007ff027819 */ /* 0x000fc60000011402 */
        /* <DEDUP_REMOVED lines=13> */
[----:B------:R-:W-:Y:S01]  /*04d0*/  IMAD.IADD R54, R54, 0x1, -R3 ;  /* 0x0000000136367824 */ /* 0x000fe200078e0a03 */
[----:B------:R-:W-:Y:S01]  /*04e0*/  SHF.R.S32.HI R3, RZ, 0x1f, R168 ;  /* 0x0000001fff037819 */ /* 0x000fe200000114a8 */
[----:B------:R-:W-:-:S02]  /*04f0*/  @!P0 IMAD R6, R6, c[0x0][0x1e0], RZ ;  /* 0x0000780006068a24 */ /* 0x000fc400078e02ff */
[----:B------:R-:W-:Y:S02]  /*0500*/  IMAD.SHL.U32 R4, R54, 0x8, RZ ;  /* 0x0000000836047824 */ /* 0x000fe400078e00ff */
[----:B------:R-:W-:-:S03]  /*0510*/  @!P0 IMAD.WIDE.U32 R12, R11, c[0x0][0x1e0], RZ ;  /* 0x000078000b0c8a25 */ /* 0x000fc600078e00ff */
[----:B------:R-:W-:Y:S01]  /*0520*/  SHF.R.S32.HI R5, RZ, 0x1f, R4 ;  /* 0x0000001fff057819 */ /* 0x000fe20000011404 */
[----:B------:R-:W-:Y:S01]  /*0530*/  @P0 IMAD.WIDE.U32 R8, R155, c[0x0][0x1e8], RZ ;  /* 0x00007a009b080a25 */ /* 0x000fe200078e00ff */
[----:B------:R-:W-:-:S03]  /*0540*/  @!P0 MOV R8, R12 ;  /* 0x0000000c00088202 */ /* 0x000fc60000000f00 */
[----:B------:R-:W-:Y:S02]  /*0550*/  @!P0 IMAD R6, R11, c[0x0][0x1e4], R6 ;  /* 0x000079000b068a24 */ /* 0x000fe400078e0206 */
[----:B------:R-:W-:-:S04]  /*0560*/  IMAD.WIDE.U32 R14, R161, c[0x0][0x1e8], R4 ;  /* 0x00007a00a10e7a25 */ /* 0x000fc800078e0004 */
[----:B------:R-:W-:Y:S02]  /*0570*/  @P0 IMAD R155, R155, c[0x0][0x1ec], R9 ;  /* 0x00007b009b9b0a24 */ /* 0x000fe400078e0209 */
[----:B------:R-:W-:Y:S01]  /*0580*/  @!P0 IMAD.IADD R155, R13, 0x1, R6 ;  /* 0x000000010d9b8824 */ /* 0x000fe200078e0206 */
[----:B------:R-:W-:Y:S01]  /*0590*/  IADD3 R8, P0, R8, R14, RZ ;  /* 0x0000000e08087210 */ /* 0x000fe20007f1e0ff */
[----:B------:R-:W-:Y:S01]  /*05a0*/  IMAD R2, R161, c[0x0][0x1ec], R2 ;  /* 0x00007b00a1027a24 */ /* 0x000fe200078e0202 */
[----:B------:R-:W-:Y:S01]  /*05b0*/  IADD3 R6, R4, 0x20, RZ ;  /* 0x0000002004067810 */ /* 0x000fe20007ffe0ff */
[----:B------:R-:W-:Y:S02]  /*05c0*/  IMAD R3, R3, c[0x0][0x1f0], RZ ;  /* 0x00007c0003037a24 */ /* 0x000fe400078e02ff */
[----:B------:R-:W-:Y:S01]  /*05d0*/  IMAD R0, R11, c[0x0][0x1c0], R168 ;  /* 0x000070000b007a24 */ /* 0x000fe200078e02a8 */
[----:B------:R-:W-:Y:S01]  /*05e0*/  IADD3.X R9, R155, R15, R2, P0, !PT ;  /* 0x0000000f9b097210 */ /* 0x000fe200007fe402 */
[----:B------:R-:W-:Y:S01]  /*05f0*/  IMAD R3, R168, c[0x0][0x1f4], R3 ;  /* 0x00007d00a8037a24 */ /* 0x000fe200078e0203 */
[----:B------:R-:W-:Y:S01]  /*0600*/  ISETP.GE.AND P0, PT, R7, R154, PT ;  /* 0x0000009a0700720c */ /* 0x000fe20003f06270 */
[----:B------:R-:W-:Y:S01]  /*0610*/  IMAD R0, R0, c[0x0][0x214], R161 ;  /* 0x0000850000007a24 */ /* 0x000fe200078e02a1 */
[----:B------:R-:W-:Y:S01]  /*0620*/  IADD3 R2, R4, 0x40, RZ ;  /* 0x0000004004027810 */ /* 0x000fe20007ffe0ff */
[----:B------:R-:W-:Y:S01]  /*0630*/  IMAD.WIDE.U32 R168, R168, c[0x0][0x1f0], R8 ;  /* 0x00007c00a8a87a25 */ /* 0x000fe200078e0008 */
[----:B------:R-:W-:-:S04]  /*0640*/  SHF.R.S32.HI R9, RZ, 0x1f, R7 ;  /* 0x0000001fff097819 */ /* 0x000fc80000011407 */
        /* <DEDUP_REMOVED lines=15> */
.L_x_780:
[----:B------:R-:W-:Y:S05]  /*0740*/  BSYNC B0 ;  /* 0x0000000000007941 */ /* 0x000fea0003800000 */
.L_x_779:
        /* <DEDUP_REMOVED lines=19> */
.L_x_782:
[----:B------:R-:W-:Y:S05]  /*0880*/  BSYNC B0 ;  /* 0x0000000000007941 */ /* 0x000fea0003800000 */
.L_x_781:
[----:B------:R-:W-:-:S04]  /*0890*/  ISETP.NE.AND P2, PT, R54, RZ, PT ;  /* 0x000000ff3600720c */ /* 0x000fc80003f45270 */
[----:B------:R-:W-:Y:S02]  /*08a0*/  ISETP.GE.OR P1, PT, R7, R154, P2 ;  /* 0x0000009a0700720c */ /* 0x000fe40001726670 */
[----:B------:R-:W-:-:S04]  /*08b0*/  IADD3 R7, P0, R0, R7, RZ ;  /* 0x0000000700077210 */ /* 0x000fc80007f1e0ff */
[----:B------:R-:W-:Y:S02]  /*08c0*/  LEA.HI.X.SX32 R0, R0, R9, 0x1, P0 ;  /* 0x0000000900007211 */ /* 0x000fe400000f0eff */
[----:B--2---:R-:W-:-:S04]  /*08d0*/  LEA R2, P0, R7, c[0x0][0x200], 0x2 ;  /* 0x0000800007027a11 */ /* 0x004fc800078010ff */
[----:B------:R-:W-:Y:S01]  /*08e0*/  LEA.HI.X R3, R7, c[0x0][0x204], R0, 0x2, P0 ;  /* 0x0000810007037a11 */ /* 0x000fe200000f1400 */
[----:B------:R-:W-:Y:S01]  /*08f0*/  @!P1 IMAD.MOV.U32 R5, RZ, RZ, 0x7f800000 ;  /* 0x7f800000ff059424 */ /* 0x000fe200078e00ff */
[----:B------:R-:W-:-:S04]  /*0900*/  ISETP.GE.OR P0, PT, R11, R154, P2 ;  /* 0x0000009a0b00720c */ /* 0x000fc80001706670 */
[----:B------:R2:W-:Y:S09]  /*0910*/  @!P1 STG.E [R2.64], R5 ;  /* 0x0000000502009986 */ /* 0x0005f2000c101906 */
[----:B------:R-:W-:Y:S05]  /*0920*/  @P0 EXIT ;  /* 0x000000000000094d */ /* 0x000fea0003800000 */
[----:B--2---:R-:W-:-:S05]  /*0930*/  MOV R5, 0x7f800000 ;  /* 0x7f80000000057802 */ /* 0x004fca0000000f00 */
[----:B------:R-:W-:Y:S01]  /*0940*/  STG.E [R2.64+0x80], R5 ;  /* 0x0000800502007986 */ /* 0x000fe2000c101906 */
[----:B------:R-:W-:Y:S05]  /*0950*/  EXIT ;  /* 0x000000000000794d */ /* 0x000fea0003800000 */
.L_x_778:
[----:B-1----:R-:W-:-:S04]  /*0960*/  ISETP.NE.U32.AND P0, PT, RZ, c[0x0][0x2b8], PT ;  /* 0x0000ae00ff007a0c */ /* 0x002fc80003f05070 */
[----:B------:R-:W-:-:S13]  /*0970*/  ISETP.NE.AND.EX P0, PT, RZ, c[0x0][0x2bc], PT, P0 ;  /* 0x0000af00ff007a0c */ /* 0x000fda0003f05300 */
[----:B------:R-:W-:-:S05]  /*0980*/  @P0 IMAD.WIDE R4, R11, R0, c[0x0][0x2b8] ;  /* 0x0000ae000b040625 */ /* 0x000fca00078e0200 */
[----:B------:R1:W5:Y:S01]  /*0990*/  @P0 LDG.E R11, [R4.64] ;  /* 0x00000006040b0981 */ /* 0x000362000c1e1900 */
[----:B------:R-:W-:Y:S01]  /*09a0*/  ISETP.NE.U32.AND P0, PT, RZ, c[0x0][0x2c0], PT ;  /* 0x0000b000ff007a0c */ /* 0x000fe20003f05070 */
[----:B------:R-:W-:Y:S01]  /*09b0*/  CS2R R158, SRZ ;  /* 0x00000000009e7805 */ /* 0x000fe2000001ff00 */
[----:B------:R-:W-:Y:S02]  /*09c0*/  PLOP3.LUT P2, PT, PT, PT, PT, 0x8, 0x0 ;  /* 0x000000000000781c */ /* 0x000fe40003f4e170 */
[----:B------:R-:W-:-:S13]  /*09d0*/  ISETP.NE.AND.EX P1, PT, RZ, c[0x0][0x2c4], PT, P0 ;  /* 0x0000b100ff007a0c */ /* 0x000fda0003f25300 */
[----:B------:R-:W-:Y:S02]  /*09e0*/  @P1 IMAD R0, R6, c[0x0][0x2c8], RZ ;  /* 0x0000b20006001a24 */ /* 0x000fe400078e02ff */
[----:B------:R-:W-:-:S04]  /*09f0*/  @P1 IMAD.WIDE.U32 R2, R9, c[0x0][0x2c8], RZ ;  /* 0x0000b20009021a25 */ /* 0x000fc800078e00ff */
[----:B------:R-:W-:Y:S01]  /*0a00*/  @P1 IMAD R0, R9, c[0x0][0x2cc], R0 ;  /* 0x0000b30009001a24 */ /* 0x000fe200078e0200 */
[----:B------:R-:W-:-:S03]  /*0a10*/  @P1 LEA R158, P0, R2, c[0x0][0x2c0], 0x2 ;  /* 0x0000b000029e1a11 */ /* 0x000fc600078010ff */
[----:B------:R-:W-:-:S05]  /*0a20*/  @P1 IMAD.IADD R0, R3, 0x1, R0 ;  /* 0x0000000103001824 */ /* 0x000fca00078e0200 */
[----:B------:R-:W-:-:S04]  /*0a30*/  @P1 SHF.L.U64.HI R0, R2, 0x2, R0 ;  /* 0x0000000202001819 */ /* 0x000fc80000010200 */
[----:B------:R-:W-:Y:S02]  /*0a40*/  @P1 IADD3.X R159, R0, c[0x0][0x2c4], RZ, P0, !PT ;  /* 0x0000b100009f1a10 */ /* 0x000fe400007fe4ff */
[----:B------:R-:W-:-:S04]  /*0a50*/  @P1 ISETP.NE.U32.AND P0, PT, R158, RZ, PT ;  /* 0x000000ff9e00120c */ /* 0x000fc80003f05070 */
[----:B------:R-:W-:-:S13]  /*0a60*/  @P1 ISETP.NE.AND.EX P2, PT, R159, RZ, PT, P0 ;  /* 0x000000ff9f00120c */ /* 0x000fda0003f45300 */
[----:B------:R-:W-:Y:S01]  /*0a70*/  P2R R157, PR, RZ, 0x4 ;  /* 0x00000004ff9d7803 */ /* 0x000fe20000000000 */
[----:B------:R-:W-:Y:S05]  /*0a80*/  @!P2 BRA `(.L_x_783) ;  /* 0x000004a00000a947 */ /* 0x000fea0003800000 */
[----:B-1----:R-:W-:Y:S02]  /*0a90*/  IABS R4, c[0x0][0x2d0] ;  /* 0x0000b40000047a13 */ /* 0x002fe40000000000 */
[----:B------:R-:W-:Y:S02]  /*0aa0*/  LEA R0, R52, 0xffffff80, 0x7 ;  /* 0xffffff8034007811 */ /* 0x000fe400078e38ff */
[----:B------:R-:W1:Y:S08]  /*0ab0*/  I2F.RP R5, R4 ;  /* 0x0000000400057306 */ /* 0x000e700000209400 */
[----:B-1----:R-:W1:Y:S02]  /*0ac0*/  MUFU.RCP R10, R5 ;  /* 0x00000005000a7308 */ /* 0x002e640000001000 */
[----:B-1----:R-:W-:-:S06]  /*0ad0*/  IADD3 R10, R10, 0xffffffe, RZ ;  /* 0x0ffffffe0a0a7810 */ /* 0x002fcc0007ffe0ff */
[----:B-----5:R-:W1:Y:S02]  /*0ae0*/  F2I.FTZ.U32.TRUNC.NTZ R11, R10 ;  /* 0x0000000a000b7305 */ /* 0x020e64000021f000 */
[----:B-1----:R-:W-:Y:S02]  /*0af0*/  IMAD.MOV R3, RZ, RZ, -R11 ;  /* 0x000000ffff037224 */ /* 0x002fe400078e0a0b */
[----:B------:R-:W-:Y:S02]  /*0b00*/  IMAD.MOV.U32 R10, RZ, RZ, RZ ;  /* 0x000000ffff0a7224 */ /* 0x000fe400078e00ff */
[----:B------:R-:W-:Y:S01]  /*0b10*/  IMAD R2, R3, R4, RZ ;  /* 0x0000000403027224 */ /* 0x000fe200078e02ff */
[----:B------:R-:W-:-:S03]  /*0b20*/  IABS R3, R0 ;  /* 0x0000000000037213 */ /* 0x000fc60000000000 */
        /* <DEDUP_REMOVED lines=11> */
[----:B------:R-:W-:-:S05]  /*0be0*/  @P2 IADD3 R5, R5, 0x1, RZ ;  /* 0x0000000105052810 */ /* 0x000fca0007ffe0ff */
[----:B------:R-:W-:-:S05]  /*0bf0*/  IMAD.MOV.U32 R3, RZ, RZ, R5 ;  /* 0x000000ffff037224 */ /* 0x000fca00078e0005 */
[----:B------:R-:W-:Y:S02]  /*0c00*/  @!P1 IADD3 R3, -R3, RZ, RZ ;  /* 0x000000ff03039210 */ /* 0x000fe40007ffe1ff */
[----:B------:R-:W-:-:S05]  /*0c10*/  @!P0 LOP3.LUT R3, RZ, c[0x0][0x2d0], RZ, 0x33, !PT ;  /* 0x0000b400ff038a12 */ /* 0x000fca00078e33ff */
[----:B------:R-:W-:-:S05]  /*0c20*/  IMAD.WIDE R14, R3, 0x4, R158 ;  /* 0x00000004030e7825 */ /* 0x000fca00078e029e */
[----:B------:R-:W2:Y:S01]  /*0c30*/  LDG.E R7, [R14.64] ;  /* 0x000000060e077981 */ /* 0x000ea2000c1e1900 */
[----:B------:R-:W-:Y:S02]  /*0c40*/  IABS R2, c[0x0][0x1c8] ;  /* 0x0000720000027a13 */ /* 0x000fe40000000000 */
[----:B------:R-:W-:Y:S02]  /*0c50*/  IADD3 R3, -R3, RZ, RZ ;  /* 0x000000ff03037210 */ /* 0x000fe40007ffe1ff */
[----:B------:R-:W1:Y:S03]  /*0c60*/  I2F.RP R12, R2 ;  /* 0x00000002000c7306 */ /* 0x000e660000209400 */
[----:B------:R-:W-:-:S05]  /*0c70*/  IMAD R3, R3, c[0x0][0x2d0], R0 ;  /* 0x0000b40003037a24 */ /* 0x000fca00078e0200 */
[----:B-1----:R-:W1:Y:S02]  /*0c80*/  MUFU.RCP R10, R12 ;  /* 0x0000000c000a7308 */ /* 0x002e640000001000 */
[----:B-1----:R-:W-:-:S06]  /*0c90*/  IADD3 R10, R10, 0xffffffe, RZ ;  /* 0x0ffffffe0a0a7810 */ /* 0x002fcc0007ffe0ff */
[----:B------:R-:W1:Y:S02]  /*0ca0*/  F2I.FTZ.U32.TRUNC.NTZ R11, R10 ;  /* 0x0000000a000b7305 */ /* 0x000e64000021f000 */
[----:B-1----:R-:W-:Y:S01]  /*0cb0*/  IMAD.MOV R4, RZ, RZ, -R11 ;  /* 0x000000ffff047224 */ /* 0x002fe200078e0a0b */
[----:B------:R-:W-:-:S03]  /*0cc0*/  MOV R10, RZ ;  /* 0x000000ff000a7202 */ /* 0x000fc60000000f00 */
[----:B------:R-:W-:Y:S01]  /*0cd0*/  IMAD R5, R4, R2, RZ ;  /* 0x0000000204057224 */ /* 0x000fe200078e02ff */
[----:B------:R-:W-:-:S03]  /*0ce0*/  IABS R4, R168 ;  /* 0x000000a800047213 */ /* 0x000fc60000000000 */
[----:B------:R-:W-:-:S04]  /*0cf0*/  IMAD.HI.U32 R5, R11, R5, R10 ;  /* 0x000000050b057227 */ /* 0x000fc800078e000a */
[----:B------:R-:W-:-:S04]  /*0d00*/  IMAD.MOV.U32 R8, RZ, RZ, R4 ;  /* 0x000000ffff087224 */ /* 0x000fc800078e0004 */
[----:B------:R-:W-:-:S05]  /*0d10*/  IMAD.HI.U32 R4, R5, R8, RZ ;  /* 0x0000000805047227 */ /* 0x000fca00078e00ff */
[----:B------:R-:W-:-:S05]  /*0d20*/  IADD3 R5, -R4, RZ, RZ ;  /* 0x000000ff04057210 */ /* 0x000fca0007ffe1ff */
[----:B------:R-:W-:-:S05]  /*0d30*/  IMAD R5, R2, R5, R8 ;  /* 0x0000000502057224 */ /* 0x000fca00078e0208 */
[----:B------:R-:W-:-:S13]  /*0d40*/  ISETP.GT.U32.AND P0, PT, R2, R5, PT ;  /* 0x000000050200720c */ /* 0x000fda0003f04070 */
[----:B------:R-:W-:Y:S01]  /*0d50*/  @!P0 IMAD.IADD R5, R5, 0x1, -R2 ;  /* 0x0000000105058824 */ /* 0x000fe200078e0a02 */
[----:B------:R-:W-:-:S04]  /*0d60*/  @!P0 IADD3 R4, R4, 0x1, RZ ;  /* 0x0000000104048810 */ /* 0x000fc80007ffe0ff */
[----:B------:R-:W-:Y:S02]  /*0d70*/  ISETP.GE.U32.AND P1, PT, R5, R2, PT ;  /* 0x000000020500720c */ /* 0x000fe40003f26070 */
[----:B------:R-:W-:Y:S02]  /*0d80*/  LOP3.LUT R2, R168, c[0x0][0x1c8], RZ, 0x3c, !PT ;  /* 0x00007200a8027a12 */ /* 0x000fe400078e3cff */
[----:B------:R-:W-:Y:S02]  /*0d90*/  SHF.R.S32.HI R5, RZ, 0x1f, R3 ;  /* 0x0000001fff057819 */ /* 0x000fe40000011403 */
[----:B------:R-:W-:-:S03]  /*0da0*/  ISETP.GE.AND P0, PT, R2, RZ, PT ;  /* 0x000000ff0200720c */ /* 0x000fc60003f06270 */
[----:B------:R-:W-:-:S04]  /*0db0*/  IMAD R10, R5, c[0x0][0x198], RZ ;  /* 0x00006600050a7a24 */ /* 0x000fc800078e02ff */
[----:B------:R-:W-:Y:S01]  /*0dc0*/  @P1 IADD3 R4, R4, 0x1, RZ ;  /* 0x0000000104041810 */ /* 0x000fe20007ffe0ff */
[----:B------:R-:W-:Y:S01]  /*0dd0*/  IMAD R10, R3, c[0x0][0x19c], R10 ;  /* 0x00006700030a7a24 */ /* 0x000fe200078e020a */
[----:B------:R-:W-:-:S04]  /*0de0*/  ISETP.NE.AND P1, PT, RZ, c[0x0][0x1c8], PT ;  /* 0x00007200ff007a0c */ /* 0x000fc80003f25270 */
[----:B------:R-:W-:-:S09]  /*0df0*/  @!P0 IMAD.MOV R4, RZ, RZ, -R4 ;  /* 0x000000ffff048224 */ /* 0x000fd200078e0a04 */
[----:B------:R-:W-:Y:S02]  /*0e00*/  @!P1 LOP3.LUT R4, RZ, c[0x0][0x1c8], RZ, 0x33, !PT ;  /* 0x00007200ff049a12 */ /* 0x000fe400078e33ff */
[----:B--2---:R-:W-:Y:S01]  /*0e10*/  SHF.R.S32.HI R8, RZ, 0x1f, R7 ;  /* 0x0000001fff087819 */ /* 0x004fe20000011407 */
[----:B------:R-:W-:-:S04]  /*0e20*/  IMAD.WIDE.U32 R12, R7, c[0x0][0x180], RZ ;  /* 0x00006000070c7a25 */ /* 0x000fc800078e00ff */
[C---:B------:R-:W-:Y:S02]  /*0e30*/  IMAD R2, R8.reuse, c[0x0][0x180], RZ ;  /* 0x0000600008027a24 */ /* 0x040fe400078e02ff */
[----:B------:R-:W-:Y:S02]  /*0e40*/  IMAD R8, R8, c[0x0][0x188], RZ ;  /* 0x0000620008087a24 */ /* 0x000fe400078e02ff */
[C---:B------:R-:W-:Y:S02]  /*0e50*/  IMAD R2, R7.reuse, c[0x0][0x184], R2 ;  /* 0x0000610007027a24 */ /* 0x040fe400078e0202 */
[----:B------:R-:W-:-:S03]  /*0e60*/  IMAD.WIDE.U32 R14, R7, c[0x0][0x188], RZ ;  /* 0x00006200070e7a25 */ /* 0x000fc600078e00ff */
[----:B------:R-:W-:Y:S01]  /*0e70*/  IADD3 R13, R13, R2, RZ ;  /* 0x000000020d0d7210 */ /* 0x000fe20007ffe0ff */
[----:B------:R-:W-:Y:S01]  /*0e80*/  IMAD R21, R7, c[0x0][0x18c], R8 ;  /* 0x0000630007157a24 */ /* 0x000fe200078e0208 */
[----:B------:R-:W-:Y:S02]  /*0e90*/  SHF.R.S32.HI R2, RZ, 0x1f, R4 ;  /* 0x0000001fff027819 */ /* 0x000fe40000011404 */
[----:B------:R-:W-:Y:S01]  /*0ea0*/  MOV R20, R14 ;  /* 0x0000000e00147202 */ /* 0x000fe20000000f00 */
[----:B------:R-:W-:-:S04]  /*0eb0*/  IMAD.WIDE.U32 R12, R3, c[0x0][0x198], R12 ;  /* 0x00006600030c7a25 */ /* 0x000fc800078e000c */
[----:B------:R-:W-:Y:S02]  /*0ec0*/  IMAD.IADD R13, R13, 0x1, R10 ;  /* 0x000000010d0d7824 */ /* 0x000fe400078e020a */
[----:B------:R-:W-:Y:S02]  /*0ed0*/  IMAD R11, R2, c[0x0][0x1b0], RZ ;  /* 0x00006c00020b7a24 */ /* 0x000fe400078e02ff */
[----:B------:R-:W-:-:S04]  /*0ee0*/  IMAD.WIDE.U32 R164, R4, c[0x0][0x1b0], R12 ;  /* 0x00006c0004a47a25 */ /* 0x000fc800078e000c */
[----:B------:R-:W-:Y:S02]  /*0ef0*/  IMAD R11, R4, c[0x0][0x1b4], R11 ;  /* 0x00006d00040b7a24 */ /* 0x000fe400078e020b */
[----:B------:R-:W-:-:S03]  /*0f00*/  IMAD.IADD R21, R15, 0x1, R21 ;  /* 0x000000010f157824 */ /* 0x000fc600078e0215 */
[----:B------:R-:W-:Y:S01]  /*0f10*/  IADD3 R13, R165, R11, RZ ;  /* 0x0000000ba50d7210 */ /* 0x000fe20007ffe0ff */
[----:B------:R-:W-:Y:S05]  /*0f20*/  BRA `(.L_x_784) ;  /* 0x0000044000007947 */ /* 0x000fea0003800000 */
.L_x_783:
[----:B-1----:R-:W-:-:S13]  /*0f30*/  ISETP.NE.AND P0, PT, R8, -0x1, PT ;  /* 0xffffffff0800780c */ /* 0x002fda0003f05270 */
[----:B------:R-:W-:-:S05]  /*0f40*/  @P0 IADD3 R13, R7, R8, RZ ;  /* 0x00000008070d0210 */ /* 0x000fca0007ffe0ff */
[----:B------:R-:W-:-:S04]  /*0f50*/  @P0 IMAD.WIDE.U32 R2, R13, c[0x0][0x198], RZ ;  /* 0x000066000d020a25 */ /* 0x000fc800078e00ff */
[----:B------:R-:W-:Y:S01]  /*0f60*/  @P0 IMAD R13, R13, c[0x0][0x19c], R3 ;  /* 0x000067000d0d0a24 */ /* 0x000fe200078e0203 */
[----:B------:R-:W-:Y:S01]  /*0f70*/  @P0 MOV R12, R2 ;  /* 0x00000002000c0202 */ /* 0x000fe20000000f00 */
        /* <DEDUP_REMOVED lines=11> */
.L_x_785:
[----:B------:R-:W-:Y:S01]  /*1030*/  IABS R3, c[0x0][0x1c8] ;  /* 0x0000720000037a13 */ /* 0x000fe20000000000 */
[----:B------:R-:W-:Y:S01]  /*1040*/  IMAD.MOV.U32 R4, RZ, RZ, RZ ;  /* 0x000000ffff047224 */ /* 0x000fe200078e00ff */
[----:B------:R-:W-:Y:S02]  /*1050*/  @P0 IADD3 R21, R7, R8, RZ ;  /* 0x0000000807150210 */ /* 0x000fe40007ffe0ff */
[----:B------:R-:W1:Y:S08]  /*1060*/  I2F.RP R14, R3 ;  /* 0x00000003000e7306 */ /* 0x000e700000209400 */
[----:B-1----:R-:W1:Y:S02]  /*1070*/  MUFU.RCP R10, R14 ;  /* 0x0000000e000a7308 */ /* 0x002e640000001000 */
[----:B-1----:R-:W-:Y:S01]  /*1080*/  IADD3 R10, R10, 0xffffffe, RZ ;  /* 0x0ffffffe0a0a7810 */ /* 0x002fe20007ffe0ff */
[----:B------:R-:W-:-:S05]  /*1090*/  @P0 IMAD.WIDE.U32 R14, R21, c[0x0][0x1a0], RZ ;  /* 0x00006800150e0a25 */ /* 0x000fca00078e00ff */
[----:B------:R-:W1:Y:S01]  /*10a0*/  F2I.FTZ.U32.TRUNC.NTZ R5, R10 ;  /* 0x0000000a00057305 */ /* 0x000e62000021f000 */
[----:B------:R-:W-:Y:S02]  /*10b0*/  @P0 IMAD R21, R21, c[0x0][0x1a4], R15 ;  /* 0x0000690015150a24 */ /* 0x000fe400078e020f */
[----:B------:R-:W-:Y:S02]  /*10c0*/  @P0 IMAD.MOV.U32 R20, RZ, RZ, R14 ;  /* 0x000000ffff140224 */ /* 0x000fe400078e000e */
[----:B-1----:R-:W-:-:S04]  /*10d0*/  IMAD.MOV R0, RZ, RZ, -R5 ;  /* 0x000000ffff007224 */ /* 0x002fc800078e0a05 */
[----:B------:R-:W-:Y:S01]  /*10e0*/  IMAD R2, R0, R3, RZ ;  /* 0x0000000300027224 */ /* 0x000fe200078e02ff */
[----:B------:R-:W-:-:S03]  /*10f0*/  IABS R0, R168 ;  /* 0x000000a800007213 */ /* 0x000fc60000000000 */
[----:B------:R-:W-:Y:S01]  /*1100*/  IMAD.HI.U32 R5, R5, R2, R4 ;  /* 0x0000000205057227 */ /* 0x000fe200078e0004 */
[----:B------:R-:W-:-:S05]  /*1110*/  MOV R2, R0 ;  /* 0x0000000000027202 */ /* 0x000fca0000000f00 */
[----:B------:R-:W-:-:S04]  /*1120*/  IMAD.HI.U32 R4, R5, R2, RZ ;  /* 0x0000000205047227 */ /* 0x000fc800078e00ff */
[----:B------:R-:W-:-:S04]  /*1130*/  IMAD.MOV R0, RZ, RZ, -R4 ;  /* 0x000000ffff007224 */ /* 0x000fc800078e0a04 */
[----:B------:R-:W-:-:S05]  /*1140*/  IMAD R0, R3, R0, R2 ;  /* 0x0000000003007224 */ /* 0x000fca00078e0202 */
[----:B------:R-:W-:-:S13]  /*1150*/  ISETP.GT.U32.AND P1, PT, R3, R0, PT ;  /* 0x000000000300720c */ /* 0x000fda0003f24070 */
[-C--:B------:R-:W-:Y:S02]  /*1160*/  @!P1 IADD3 R0, R0, -R3.reuse, RZ ;  /* 0x8000000300009210 */ /* 0x080fe40007ffe0ff */
[----:B------:R-:W-:Y:S02]  /*1170*/  @!P1 IADD3 R4, R4, 0x1, RZ ;  /* 0x0000000104049810 */ /* 0x000fe40007ffe0ff */
[----:B------:R-:W-:Y:S02]  /*1180*/  ISETP.GE.U32.AND P3, PT, R0, R3, PT ;  /* 0x000000030000720c */ /* 0x000fe40003f66070 */
[----:B------:R-:W-:Y:S02]  /*1190*/  LOP3.LUT R0, R168, c[0x0][0x1c8], RZ, 0x3c, !PT ;  /* 0x00007200a8007a12 */ /* 0x000fe400078e3cff */
[----:B------:R-:W-:Y:S02]  /*11a0*/  ISETP.NE.AND P1, PT, RZ, c[0x0][0x1c8], PT ;  /* 0x00007200ff007a0c */ /* 0x000fe40003f25270 */
[----:B------:R-:W-:-:S02]  /*11b0*/  ISETP.GE.AND P2, PT, R0, RZ, PT ;  /* 0x000000ff0000720c */ /* 0x000fc40003f46270 */
[----:B------:R-:W-:-:S04]  /*11c0*/  LEA R0, R52, 0xffffff80, 0x7 ;  /* 0xffffff8034007811 */ /* 0x000fc800078e38ff */
[----:B------:R-:W-:Y:S01]  /*11d0*/  SHF.R.S32.HI R5, RZ, 0x1f, R0 ;  /* 0x0000001fff057819 */ /* 0x000fe20000011400 */
[----:B------:R-:W-:Y:S01]  /*11e0*/  IMAD.WIDE.U32 R12, R0, c[0x0][0x198], R12 ;  /* 0x00006600000c7a25 */ /* 0x000fe200078e000c */
[----:B------:R-:W-:-:S03]  /*11f0*/  @P3 IADD3 R4, R4, 0x1, RZ ;  /* 0x0000000104043810 */ /* 0x000fc60007ffe0ff */
[----:B------:R-:W-:Y:S01]  /*1200*/  IMAD R3, R5, c[0x0][0x198], RZ ;  /* 0x0000660005037a24 */ /* 0x000fe200078e02ff */
[----:B------:R-:W-:Y:S01]  /*1210*/  MOV R164, R12 ;  /* 0x0000000c00a47202 */ /* 0x000fe20000000f00 */
[----:B------:R-:W-:Y:S01]  /*1220*/  @!P2 IMAD.MOV R4, RZ, RZ, -R4 ;  /* 0x000000ffff04a224 */ /* 0x000fe200078e0a04 */
[----:B------:R-:W-:Y:S01]  /*1230*/  @!P1 LOP3.LUT R4, RZ, c[0x0][0x1c8], RZ, 0x33, !PT ;  /* 0x00007200ff049a12 */ /* 0x000fe200078e33ff */
[----:B------:R-:W-:-:S03]  /*1240*/  IMAD R3, R0, c[0x0][0x19c], R3 ;  /* 0x0000670000037a24 */ /* 0x000fc600078e0203 */
[----:B------:R-:W-:Y:S01]  /*1250*/  SHF.R.S32.HI R2, RZ, 0x1f, R4 ;  /* 0x0000001fff027819 */ /* 0x000fe20000011404 */
[----:B------:R-:W-:Y:S02]  /*1260*/  IMAD.IADD R165, R13, 0x1, R3 ;  /* 0x000000010da57824 */ /* 0x000fe400078e0203 */
[----:B------:R-:W-:Y:S02]  /*1270*/  IMAD.MOV.U32 R3, RZ, RZ, R0 ;  /* 0x000000ffff037224 */ /* 0x000fe400078e0000 */
[----:B------:R-:W-:Y:S02]  /*1280*/  IMAD R13, R2, c[0x0][0x1b0], RZ ;  /* 0x00006c00020d7a24 */ /* 0x000fe400078e02ff */
[----:B------:R-:W-:-:S04]  /*1290*/  IMAD.WIDE.U32 R164, R4, c[0x0][0x1b0], R164 ;  /* 0x00006c0004a47a25 */ /* 0x000fc800078e00a4 */
[----:B------:R-:W-:-:S05]  /*12a0*/  IMAD R13, R4, c[0x0][0x1b4], R13 ;  /* 0x00006d00040d7a24 */ /* 0x000fca00078e020d */
[----:B------:R-:W-:Y:S01]  /*12b0*/  IADD3 R13, R165, R13, RZ ;  /* 0x0000000da50d7210 */ /* 0x000fe20007ffe0ff */
        /* <DEDUP_REMOVED lines=11> */
.L_x_784:
[----:B-----5:R1:W5:Y:S01]  /*1370*/  @P4 LDG.E R11, [R176.64] ;  /* 0x00000006b00b4981 */ /* 0x020362000c1e1900 */
[----:B------:R-:W-:Y:S01]  /*1380*/  ISETP.NE.AND P0, PT, R155, -0x1, PT ;  /* 0xffffffff9b00780c */ /* 0x000fe20003f05270 */
[----:B------:R-:W-:Y:S01]  /*1390*/  IMAD.MOV.U32 R23, RZ, RZ, 0x2 ;  /* 0x00000002ff177424 */ /* 0x000fe200078e00ff */
[----:B------:R-:W-:Y:S01]  /*13a0*/  SHF.R.S32.HI R19, RZ, 0x1f, R54 ;  /* 0x0000001fff137819 */ /* 0x000fe20000011436 */
[----:B------:R-:W-:Y:S01]  /*13b0*/  IMAD.MOV.U32 R140, RZ, RZ, c[0x0][0x230] ;  /* 0x00008c00ff8c7624 */ /* 0x000fe200078e00ff */
[----:B------:R-:W-:Y:S01]  /*13c0*/  SHF.R.S32.HI R60, RZ, 0x1f, R63 ;  /* 0x0000001fff3c7819 */ /* 0x000fe2000001143f */
[----:B------:R-:W-:Y:S01]  /*13d0*/  IMAD.MOV.U32 R26, RZ, RZ, RZ ;  /* 0x000000ffff1a7224 */ /* 0x000fe200078e00ff */
[CC--:B------:R-:W-:Y:S01]  /*13e0*/  LEA.HI R147, R19.reuse, R54.reuse, RZ, 0x2 ;  /* 0x0000003613937211 */ /* 0x0c0fe200078f10ff */
[----:B------:R-:W-:Y:S01]  /*13f0*/  IMAD.MOV.U32 R27, RZ, RZ, c[0x0][0x230] ;  /* 0x00008c00ff1b7624 */ /* 0x000fe200078e00ff */
[----:B------:R-:W-:Y:S01]  /*1400*/  LEA.HI R160, R19, R54, RZ, 0x3 ;  /* 0x0000003613a07211 */ /* 0x000fe200078f18ff */
[----:B------:R-:W-:Y:S01]  /*1410*/  IMAD.MOV.U32 R41, RZ, RZ, 0x10 ;  /* 0x00000010ff297424 */ /* 0x000fe200078e00ff */
[----:B------:R-:W-:Y:S01]  /*1420*/  SHF.R.S32.HI R174, RZ, 0x2, R147 ;  /* 0x00000002ffae7819 */ /* 0x000fe20000011493 */
[----:B------:R-:W-:Y:S01]  /*1430*/  IMAD.HI.U32 R140, R23, R140, R26 ;  /* 0x0000008c178c7227 */ /* 0x000fe200078e001a */
[----:B------:R-:W-:-:S02]  /*1440*/  SHF.R.S32.HI R149, RZ, 0x3, R160 ;  /* 0x00000003ff957819 */ /* 0x000fc400000114a0 */
[----:B------:R-:W-:Y:S01]  /*1450*/  LEA.HI R146, R19, R54, RZ, 0x4 ;  /* 0x0000003613927211 */ /* 0x000fe200078f20ff */
[----:B------:R-:W-:Y:S01]  /*1460*/  @!P0 IMAD R8, R6, c[0x0][0x178], RZ ;  /* 0x00005e0006088a24 */ /* 0x000fe200078e02ff */
[----:B------:R-:W-:Y:S01]  /*1470*/  SHF.L.U32 R23, R149, 0x6, RZ ;  /* 0x0000000695177819 */ /* 0x000fe200000006ff */
[----:B------:R-:W-:Y:S01]  /*1480*/  @P0 IMAD.WIDE.U32 R16, R155, c[0x0][0x190], RZ ;  /* 0x000064009b100a25 */ /* 0x000fe200078e00ff */
[----:B------:R-:W-:Y:S02]  /*1490*/  LOP3.LUT R145, R146, 0xfffffff0, RZ, 0xc0, !PT ;  /* 0xfffffff092917812 */ /* 0x000fe400078ec0ff */
[----:B------:R-:W-:Y:S01]  /*14a0*/  LOP3.LUT R23, R23, 0xc0, RZ, 0xc0, !PT ;  /* 0x000000c017177812 */ /* 0x000fe200078ec0ff */
[C---:B------:R-:W-:Y:S01]  /*14b0*/  @!P0 IMAD.WIDE.U32 R14, R9.reuse, c[0x0][0x178], RZ ;  /* 0x00005e00090e8a25 */ /* 0x040fe200078e00ff */
[----:B------:R-:W-:Y:S02]  /*14c0*/  SHF.R.S32.HI R175, RZ, 0x1f, R174 ;  /* 0x0000001fffaf7819 */ /* 0x000fe400000114ae */
[----:B------:R-:W-:Y:S01]  /*14d0*/  LEA.HI R60, R60, R63, RZ, 0x7 ;  /* 0x0000003f3c3c7211 */ /* 0x000fe200078f38ff */
[----:B------:R-:W-:Y:S01]  /*14e0*/  @!P0 IMAD R7, R9, c[0x0][0x17c], R8 ;  /* 0x00005f0009078a24 */ /* 0x000fe200078e0208 */
[----:B------:R-:W-:Y:S01]  /*14f0*/  SHF.R.U32.HI R8, RZ, 0x3, R23 ;  /* 0x00000003ff087819 */ /* 0x000fe20000011617 */
[----:B------:R-:W-:Y:S01]  /*1500*/  @P0 IMAD R17, R155, c[0x0][0x194], R17 ;  /* 0x000065009b110a24 */ /* 0x000fe200078e0211 */
[----:B------:R-:W-:Y:S01]  /*1510*/  SHF.R.S32.HI R60, RZ, 0x7, R60 ;  /* 0x00000007ff3c7819 */ /* 0x000fe2000001143c */
[----:B------:R-:W-:Y:S01]  /*1520*/  @!P0 IMAD.IADD R17, R15, 0x1, R7 ;  /* 0x000000010f118824 */ /* 0x000fe200078e0207 */
[C---:B------:R-:W-:Y:S01]  /*1530*/  LOP3.LUT R7, R147.reuse, 0xfffffffc, RZ, 0xc0, !PT ;  /* 0xfffffffc93077812 */ /* 0x040fe200078ec0ff */
[----:B------:R-:W-:Y:S01]  /*1540*/  @P0 IMAD.MOV.U32 R22, RZ, RZ, R16 ;  /* 0x000000ffff160224 */ /* 0x000fe200078e0010 */
[----:B------:R-:W-:Y:S01]  /*1550*/  LEA.HI R147, R147, R174, RZ, 0x1 ;  /* 0x000000ae93937211 */ /* 0x000fe200078f08ff */
[----:B------:R-:W-:Y:S01]  /*1560*/  @!P0 IMAD.MOV.U32 R22, RZ, RZ, R14 ;  /* 0x000000ffff168224 */ /* 0x000fe200078e000e */
[----:B------:R-:W-:Y:S01]  /*1570*/  LEA.HI R15, R19, R54, RZ, 0x5 ;  /* 0x00000036130f7211 */ /* 0x000fe200078f28ff */
[C---:B------:R-:W-:Y:S01]  /*1580*/  IMAD.IADD R7, R54.reuse, 0x1, -R7 ;  /* 0x0000000136077824 */ /* 0x040fe200078e0a07 */
[----:B------:R-:W-:Y:S01]  /*1590*/  LOP3.LUT R147, R147, 0x7fffffe, RZ, 0xc0, !PT ;  /* 0x07fffffe93937812 */ /* 0x000fe200078ec0ff */
[----:B------:R-:W-:Y:S01]  /*15a0*/  IMAD.IADD R145, R54, 0x1, -R145 ;  /* 0x0000000136917824 */ /* 0x000fe200078e0a91 */
[----:B------:R-:W-:Y:S01]  /*15b0*/  SHF.R.S32.HI R148, RZ, 0x5, R15 ;  /* 0x00000005ff947819 */ /* 0x000fe2000001140f */
[----:B------:R-:W-:Y:S01]  /*15c0*/  IMAD.SHL.U32 R118, R7, 0x8, RZ ;  /* 0x0000000807767824 */ /* 0x000fe200078e00ff */
[----:B------:R-:W-:Y:S01]  /*15d0*/  IMNMX R60, RZ, R60, !PT ;  /* 0x0000003cff3c7217 */ /* 0x000fe20007800200 */
[----:B------:R-:W-:Y:S01]  /*15e0*/  IMAD.IADD R147, R174, 0x1, -R147 ;  /* 0x00000001ae937824 */ /* 0x000fe200078e0a93 */
[----:B------:R-:W-:Y:S01]  /*15f0*/  LEA.HI R144, R145, R145, RZ, 0x1 ;  /* 0x0000009191907211 */ /* 0x000fe200078f08ff */
[----:B------:R-:W-:Y:S01]  /*1600*/  IMAD.WIDE R24, R25, 0x40, R174 ;  /* 0x0000004019187825 */ /* 0x000fe200078e02ae */
[----:B------:R-:W-:-:S02]  /*1610*/  IADD3 R22, P0, R118, R22, RZ ;  /* 0x0000001676167210 */ /* 0x000fc40007f1e0ff */
[--C-:B------:R-:W-:Y:S01]  /*1620*/  SHF.R.S32.HI R119, RZ, 0x1f, R118.reuse ;  /* 0x0000001fff777819 */ /* 0x100fe20000011476 */
[----:B------:R-:W-:Y:S01]  /*1630*/  IMAD R147, R148, 0x8, R147 ;  /* 0x0000000894937824 */ /* 0x000fe200078e0293 */
[----:B------:R-:W-:Y:S01]  /*1640*/  LOP3.LUT R19, R23, 0x18, R118, 0xf8, !PT ;  /* 0x0000001817137812 */ /* 0x000fe200078ef876 */
[----:B------:R-:W-:Y:S01]  /*1650*/  IMAD R18, R25, c[0x0][0x190], RZ ;  /* 0x0000640019127a24 */ /* 0x000fe200078e02ff */
[----:B------:R-:W-:Y:S01]  /*1660*/  IADD3.X R23, R119, R17, RZ, P0, !PT ;  /* 0x0000001177177210 */ /* 0x000fe200007fe4ff */
[----:B------:R-:W-:Y:S01]  /*1670*/  IMAD R17, R2, c[0x0][0x1b8], RZ ;  /* 0x00006e0002117a24 */ /* 0x000fe200078e02ff */
[----:B------:R-:W-:Y:S01]  /*1680*/  IADD3 R20, P0, R118, R20, RZ ;  /* 0x0000001476147210 */ /* 0x000fe20007f1e0ff */
[----:B------:R-:W-:Y:S01]  /*1690*/  IMAD R18, R24, c[0x0][0x194], R18 ;  /* 0x0000650018127a24 */ /* 0x000fe200078e0212 */
[----:B------:R-:W-:Y:S01]  /*16a0*/  IADD3 R117, R118, 0x20, RZ ;  /* 0x0000002076757810 */ /* 0x000fe20007ffe0ff */
[----:B------:R-:W-:Y:S01]  /*16b0*/  IMAD R16, R4, c[0x0][0x1bc], R17 ;  /* 0x00006f0004107a24 */ /* 0x000fe200078e0211 */
[----:B------:R-:W-:Y:S01]  /*16c0*/  LOP3.LUT R8, R19, R8, RZ, 0x3c, !PT ;  /* 0x0000000813087212 */ /* 0x000fe200078e3cff */
[----:B------:R-:W-:Y:S01]  /*16d0*/  IMAD.X R21, R119, 0x1, R21, P0 ;  /* 0x0000000177157824 */ /* 0x000fe200000e0615 */
[----:B------:R-:W-:Y:S01]  /*16e0*/  IADD3 R162, P0, R174, R3, RZ ;  /* 0x00000003aea27210 */ /* 0x000fe20007f1e0ff */
[----:B------:R-:W-:Y:S01]  /*16f0*/  IMAD.WIDE.U32 R22, R24, c[0x0][0x190], R22 ;  /* 0x0000640018167a25 */ /* 0x000fe200078e0016 */
[----:B------:R-:W-:-:S02]  /*1700*/  ISETP.GE.AND P5, PT, R117, c[0x0][0x220], PT ;  /* 0x0000880075007a0c */ /* 0x000fc40003fa6270 */
[----:B------:R-:W-:Y:S01]  /*1710*/  SHF.R.S32.HI R10, RZ, 0x1, R144 ;  /* 0x00000001ff0a7819 */ /* 0x000fe20000011490 */
[----:B------:R-:W-:Y:S01]  /*1720*/  IMAD.U32 R147, R147, 0x20, R8 ;  /* 0x0000002093937824 */ /* 0x000fe200078e0008 */
[----:B------:R-:W-:Y:S01]  /*1730*/  SHF.R.S32.HI R143, RZ, 0x1f, R144 ;  /* 0x0000001fff8f7819 */ /* 0x000fe20000011490 */
[----:B------:R-:W-:Y:S01]  /*1740*/  IMAD.X R5, R175, 0x1, R5, P0 ;  /* 0x00000001af057824 */ /* 0x000fe200000e0605 */
[----:B------:R-:W-:Y:S01]  /*1750*/  SEL R8, RZ, 0xffffffff, P5 ;  /* 0xffffffffff087807 */ /* 0x000fe20002800000 */
[----:B------:R-:W-:Y:S01]  /*1760*/  IMAD.WIDE.U32 R20, R4, c[0x0][0x1b8], R20 ;  /* 0x00006e0004147a25 */ /* 0x000fe200078e0014 */
[C---:B------:R-:W-:Y:S02]  /*1770*/  IADD3 R164, P0, R118.reuse, R164, RZ ;  /* 0x000000a476a47210 */ /* 0x040fe40007f1e0ff */
[----:B------:R-:W-:Y:S01]  /*1780*/  ISETP.GE.AND P1, PT, R118, c[0x0][0x220], PT ;  /* 0x0000880076007a0c */ /* 0x000fe20003f26270 */
[----:B------:R-:W-:Y:S01]  /*1790*/  IMAD.SHL.U32 R8, R8, 0x2, RZ ;  /* 0x0000000208087824 */ /* 0x000fe200078e00ff */
[----:B------:R-:W-:Y:S01]  /*17a0*/  LEA.HI R143, R143, R10, RZ, 0x2 ;  /* 0x0000000a8f8f7211 */ /* 0x000fe200078f10ff */
[----:B------:R-:W-:Y:S01]  /*17b0*/  IMAD.X R165, R119, 0x1, R13, P0 ;  /* 0x0000000177a57824 */ /* 0x000fe200000e060d */
[----:B------:R-:W-:Y:S01]  /*17c0*/  SEL R19, RZ, 0x1, P1 ;  /* 0x00000001ff137807 */ /* 0x000fe20000800000 */
[----:B------:R-:W-:Y:S01]  /*17d0*/  IMAD.SHL.U32 R7, R7, 0x4, RZ ;  /* 0x0000000407077824 */ /* 0x000fe200078e00ff */
[----:B------:R-:W-:Y:S01]  /*17e0*/  ISETP.GT.AND P0, PT, R52, R60, PT ;  /* 0x0000003c3400720c */ /* 0x000fe20003f04270 */
[----:B------:R-:W-:Y:S01]  /*17f0*/  IMAD.IADD R17, R21, 0x1, R16 ;  /* 0x0000000115117824 */ /* 0x000fe200078e0210 */
[----:B------:R-:W-:Y:S01]  /*1800*/  LOP3.LUT R143, R143, 0xfffffffc, RZ, 0xc0, !PT ;  /* 0xfffffffc8f8f7812 */ /* 0x000fe200078ec0ff */
[----:B------:R-:W-:Y:S01]  /*1810*/  IMAD R5, R5, c[0x0][0x1a0], RZ ;  /* 0x0000680005057a24 */ /* 0x000fe200078e02ff */
[----:B------:R-:W-:Y:S01]  /*1820*/  SHF.R.S32.HI R61, RZ, 0x1f, R168 ;  /* 0x0000001fff3d7819 */ /* 0x000fe200000114a8 */
[----:B------:R-:W-:Y:S01]  /*1830*/  IMAD.MOV.U32 R16, RZ, RZ, R20 ;  /* 0x000000ffff107224 */ /* 0x000fe200078e0014 */
[----:B------:R-:W-:Y:S01]  /*1840*/  SHF.R.S32.HI R137, RZ, 0x1, R140 ;  /* 0x00000001ff897819 */ /* 0x000fe2000001148c */
[----:B------:R-:W-:Y:S01]  /*1850*/  IMAD.IADD R143, R10, 0x1, -R143 ;  /* 0x000000010a8f7824 */ /* 0x000fe200078e0a8f */
[----:B------:R-:W-:Y:S01]  /*1860*/  IADD3 R116, R118, 0x40, RZ ;  /* 0x0000004076747810 */ /* 0x000fe20007ffe0ff */
[----:B------:R-:W-:Y:S01]  /*1870*/  IMAD R61, R61, c[0x0][0x1a8], RZ ;  /* 0x00006a003d3d7a24 */ /* 0x000fe200078e02ff */
[----:B------:R-:W-:Y:S01]  /*1880*/  LOP3.LUT R8, R8, 0x2, R19, 0xe2, !PT ;  /* 0x0000000208087812 */ /* 0x000fe200078ee213 */
[----:B------:R-:W-:Y:S01]  /*1890*/  IMAD.IADD R19, R23, 0x1, R18 ;  /* 0x0000000117137824 */ /* 0x000fe200078e0212 */
[----:B------:R-:W-:Y:S01]  /*18a0*/  MOV R18, R22 ;  /* 0x0000001600127202 */ /* 0x000fe20000000f00 */
[----:B------:R-:W-:Y:S01]  /*18b0*/  IMAD R138, R174, R137, R7 ;  /* 0x00000089ae8a7224 */ /* 0x000fe200078e0207 */
[----:B------:R-:W-:Y:S01]  /*18c0*/  ISETP.GE.AND P2, PT, R116, c[0x0][0x220], PT ;  /* 0x0000880074007a0c */ /* 0x000fe20003f46270 */
[----:B------:R-:W-:Y:S01]  /*18d0*/  IMAD R167, R175, c[0x0][0x198], RZ ;  /* 0x00006600afa77a24 */ /* 0x000fe200078e02ff */
[----:B------:R-:W-:Y:S01]  /*18e0*/  LOP3.LUT R15, R15, 0xffffffe0, RZ, 0xc0, !PT ;  /* 0xffffffe00f0f7812 */ /* 0x000fe200078ec0ff */
[C---:B------:R-:W-:Y:S01]  /*18f0*/  IMAD R5, R162.reuse, c[0x0][0x1a4], R5 ;  /* 0x00006900a2057a24 */ /* 0x040fe200078e0205 */
[----:B------:R-:W-:Y:S01]  /*1900*/  SEL R141, RZ, 0x4, P2 ;  /* 0x00000004ff8d7807 */ /* 0x000fe20001000000 */
[----:B------:R-:W-:Y:S01]  /*1910*/  IMAD.WIDE.U32 R162, R162, c[0x0][0x1a0], R16 ;  /* 0x00006800a2a27a25 */ /* 0x000fe200078e0010 */
[----:B------:R-:W-:-:S02]  /*1920*/  LOP3.LUT P1, RZ, R143, 0x2, RZ, 0xc0, !PT ;  /* 0x000000028fff7812 */ /* 0x000fc4000782c0ff */
[----:B------:R-:W-:Y:S01]  /*1930*/  P2R R156, PR, RZ, 0x4 ;  /* 0x00000004ff9c7803 */ /* 0x000fe20000000000 */
[----:B------:R-:W-:Y:S01]  /*1940*/  IMAD R61, R168, c[0x0][0x1ac], R61 ;  /* 0x00006b00a83d7a24 */ /* 0x000fe200078e023d */
[----:B------:R-:W-:Y:S01]  /*1950*/  LOP3.LUT R141, R8, R141, RZ, 0xfc, !PT ;  /* 0x0000008d088d7212 */ /* 0x000fe200078efcff */
[----:B------:R-:W-:Y:S01]  /*1960*/  IMAD.MOV.U32 R17, RZ, RZ, c[0x0][0x198] ;  /* 0x00006600ff117624 */ /* 0x000fe200078e00ff */
[----:B------:R-:W-:Y:S01]  /*1970*/  SHF.L.U32 R139, R137, 0x5, RZ ;  /* 0x00000005898b7819 */ /* 0x000fe200000006ff */
[----:B------:R-:W-:Y:S01]  /*1980*/  IMAD.MOV.U32 R92, RZ, RZ, 0x5 ;  /* 0x00000005ff5c7424 */ /* 0x000fe200078e00ff */
[--C-:B------:R-:W-:Y:S01]  /*1990*/  SHF.R.S32.HI R124, RZ, 0x1f, R138.reuse ;  /* 0x0000001fff7c7819 */ /* 0x100fe2000001148a */
[----:B------:R-:W-:Y:S01]  /*19a0*/  IMAD.MOV.U32 R3, RZ, RZ, c[0x0][0x1a0] ;  /* 0x00006800ff037624 */ /* 0x000fe200078e00ff */
[----:B------:R-:W-:Y:S01]  /*19b0*/  SHF.L.U32 R151, R17, 0x5, RZ ;  /* 0x0000000511977819 */ /* 0x000fe200000006ff */
[----:B------:R-:W-:Y:S01]  /*19c0*/  IMAD.IADD R136, R7, 0x1, R138 ;  /* 0x0000000107887824 */ /* 0x000fe200078e028a */
[-C--:B------:R-:W-:Y:S01]  /*19d0*/  SHF.L.U64.HI R150, R17, R92.reuse, c[0x0][0x19c] ;  /* 0x0000670011967619 */ /* 0x080fe2000001025c */
[----:B------:R-:W-:Y:S01]  /*19e0*/  IMAD.WIDE.U32 R168, R168, c[0x0][0x1a8], R18 ;  /* 0x00006a00a8a87a25 */ /* 0x000fe200078e0012 */
[----:B------:R-:W-:-:S02]  /*19f0*/  SHF.L.U64.HI R152, R3, R92, c[0x0][0x1a4] ;  /* 0x0000690003987619 */ /* 0x000fc4000001025c */
[----:B------:R-:W-:Y:S01]  /*1a00*/  SHF.R.S32.HI R123, RZ, 0x1f, R136 ;  /* 0x0000001fff7b7819 */ /* 0x000fe20000011488 */
[C---:B------:R-:W-:Y:S01]  /*1a10*/  IMAD R167, R174.reuse, c[0x0][0x19c], R167 ;  /* 0x00006700aea77a24 */ /* 0x040fe200078e02a7 */
[----:B------:R-:W-:Y:S01]  /*1a20*/  SEL R41, R41, 0xfffffff0, !P1 ;  /* 0xfffffff029297807 */ /* 0x000fe20004800000 */
[----:B------:R-:W-:-:S04]  /*1a30*/  IMAD.WIDE.U32 R164, R174, c[0x0][0x198], R164 ;  /* 0x00006600aea47a25 */ /* 0x000fc800078e00a4 */
[----:B------:R-:W-:Y:S02]  /*1a40*/  IMAD.SHL.U32 R153, R3, 0x20, RZ ;  /* 0x0000002003997824 */ /* 0x000fe400078e00ff */
[----:B------:R-:W-:Y:S02]  /*1a50*/  IMAD.IADD R142, R54, 0x1, -R15 ;  /* 0x00000001368e7824 */ /* 0x000fe400078e0a0f */
[----:B------:R-:W-:Y:S02]  /*1a60*/  IMAD.IADD R167, R165, 0x1, R167 ;  /* 0x00000001a5a77824 */ /* 0x000fe400078e02a7 */
[----:B------:R-:W-:Y:S02]  /*1a70*/  IMAD.IADD R50, R163, 0x1, R5 ;  /* 0x00000001a3327824 */ /* 0x000fe400078e0205 */
[----:B------:R-:W-:Y:S02]  /*1a80*/  IMAD.IADD R61, R169, 0x1, R61 ;  /* 0x00000001a93d7824 */ /* 0x000fe400078e023d */
[----:B------:R-:W-:Y:S01]  /*1a90*/  @!P4 IMAD.MOV.U32 R11, RZ, RZ, RZ ;  /* 0x000000ffff0bc224 */ /* 0x000fe200078e00ff */
[----:B------:R-:W-:Y:S05]  /*1aa0*/  @!P0 BRA `(.L_x_786) ;  /* 0x000094c000008947 */ /* 0x000fea0003800000 */
[C---:B-1----:R-:W-:Y:S01]  /*1ab0*/  IMAD R12, R6.reuse, c[0x0][0x280], RZ ;  /* 0x0000a000060c7a24 */ /* 0x042fe200078e02ff */
[----:B------:R-:W-:Y:S01]  /*1ac0*/  SHF.R.S32.HI R5, RZ, 0x1f, R0 ;  /* 0x0000001fff057819 */ /* 0x000fe20000011400 */
[----:B------:R-:W-:Y:S01]  /*1ad0*/  IMAD R6, R6, c[0x0][0x278], RZ ;  /* 0x00009e0006067a24 */ /* 0x000fe200078e02ff */
[--C-:B------:R-:W-:Y:S01]  /*1ae0*/  SHF.R.S32.HI R10, RZ, 0x1f, R63.reuse ;  /* 0x0000001fff0a7819 */ /* 0x100fe2000001143f */
[C---:B------:R-:W-:Y:S01]  /*1af0*/  IMAD R7, R9.reuse, c[0x0][0x284], R12 ;  /* 0x0000a10009077a24 */ /* 0x040fe200078e020c */
[----:B------:R-:W-:Y:S01]  /*1b00*/  IADD3 R8, P1, P0, R0, R174, -R63 ;  /* 0x000000ae00087210 */ /* 0x000fe2000783e83f */
[----:B------:R-:W-:Y:S01]  /*1b10*/  IMAD.WIDE.U32 R14, R9, c[0x0][0x280], R118 ;  /* 0x0000a000090e7a25 */ /* 0x000fe200078e0076 */
[C---:B------:R-:W-:Y:S01]  /*1b20*/  LEA R100, P3, R164.reuse, c[0x0][0x168], 0x1 ;  /* 0x00005a00a4647a11 */ /* 0x040fe200078608ff */
[----:B------:R-:W-:Y:S01]  /*1b30*/  UMOV UR8, 0xc0 ;  /* 0x000000c000087882 */ /* 0x000fe20000000000 */
[----:B------:R-:W-:Y:S01]  /*1b40*/  IADD3.X R5, R5, R175, ~R10, P1, P0 ;  /* 0x000000af05057210 */ /* 0x000fe20000fe0c0a */
[C---:B------:R-:W-:Y:S01]  /*1b50*/  IMAD.WIDE.U32 R12, R9.reuse, c[0x0][0x278], R118 ;  /* 0x00009e00090c7a25 */ /* 0x040fe200078e0076 */
[----:B------:R-:W-:Y:S01]  /*1b60*/  LEA.HI.X R99, R164, c[0x0][0x16c], R167, 0x1, P3 ;  /* 0x00005b00a4637a11 */ /* 0x000fe200018f0ca7 */
[----:B------:R-:W-:Y:S01]  /*1b70*/  ULDC.64 UR4, c[0x0][0x1a0] ;  /* 0x0000680000047ab9 */ /* 0x000fe20000000a00 */
[C---:B------:R-:W-:Y:S01]  /*1b80*/  LEA R102, P2, R162.reuse, c[0x0][0x170], 0x1 ;  /* 0x00005c00a2667a11 */ /* 0x040fe200078408ff */
[----:B------:R-:W-:Y:S01]  /*1b90*/  IMAD R6, R9, c[0x0][0x27c], R6 ;  /* 0x00009f0009067a24 */ /* 0x000fe200078e0206 */
[----:B------:R-:W-:Y:S01]  /*1ba0*/  IADD3 R130, R139, 0x20, RZ ;  /* 0x000000208b827810 */ /* 0x000fe20007ffe0ff */
[----:B------:R-:W-:Y:S01]  /*1bb0*/  IMAD.IADD R15, R15, 0x1, R7 ;  /* 0x000000010f0f7824 */ /* 0x000fe200078e0207 */
[----:B------:R-:W-:Y:S01]  /*1bc0*/  LEA.HI.X R103, R162, c[0x0][0x174], R50, 0x1, P2 ;  /* 0x00005d00a2677a11 */ /* 0x000fe200010f0c32 */
[----:B------:R-:W-:Y:S01]  /*1bd0*/  IMAD R7, R5, c[0x0][0x290], RZ ;  /* 0x0000a40005077a24 */ /* 0x000fe200078e02ff */
[----:B------:R-:W-:Y:S01]  /*1be0*/  IADD3 R129, R139, 0x40, RZ ;  /* 0x000000408b817810 */ /* 0x000fe20007ffe0ff */
[----:B------:R-:W-:Y:S01]  /*1bf0*/  IMAD.IADD R13, R13, 0x1, R6 ;  /* 0x000000010d0d7824 */ /* 0x000fe200078e0206 */
[----:B------:R-:W-:Y:S01]  /*1c00*/  UIMAD UR9, UR8, UR5, URZ ;  /* 0x00000005080972a4 */ /* 0x000fe2000f8e023f */
[----:B------:R-:W-:Y:S01]  /*1c10*/  IMAD R5, R5, c[0x0][0x288], RZ ;  /* 0x0000a20005057a24 */ /* 0x000fe200078e02ff */
[----:B------:R-:W-:Y:S01]  /*1c20*/  LOP3.LUT R132, R141, 0xffff, RZ, 0xc0, !PT ;  /* 0x0000ffff8d847812 */ /* 0x000fe200078ec0ff */
[C---:B------:R-:W-:Y:S01]  /*1c30*/  IMAD R7, R8.reuse, c[0x0][0x294], R7 ;  /* 0x0000a50008077a24 */ /* 0x040fe200078e0207 */
[----:B------:R-:W-:Y:S01]  /*1c40*/  ULDC UR5, c[0x0][0x294] ;  /* 0x0000a50000057ab9 */ /* 0x000fe20000000800 */
[----:B------:R-:W-:Y:S01]  /*1c50*/  IMAD.WIDE.U32 R14, R8, c[0x0][0x290], R14 ;  /* 0x0000a400080e7a25 */ /* 0x000fe200078e000e */
[----:B------:R-:W-:Y:S01]  /*1c60*/  UIMAD UR5, UR8, UR5, URZ ;  /* 0x00000005080572a4 */ /* 0x000fe2000f8e023f */
[----:B------:R-:W-:Y:S01]  /*1c70*/  LOP3.LUT R135, R132, 0x1, RZ, 0xc0, !PT ;  /* 0x0000000184877812 */ /* 0x000fe200078ec0ff */
[----:B------:R-:W-:Y:S01]  /*1c80*/  UIMAD.WIDE.U32 UR10, UR8, UR4, URZ ;  /* 0x00000004080a72a5 */ /* 0x000fe2000f8e003f */
[----:B------:R-:W-:Y:S01]  /*1c90*/  IMAD R5, R8, c[0x0][0x28c], R5 ;  /* 0x0000a30008057a24 */ /* 0x000fe200078e0205 */
[----:B------:R-:W-:Y:S01]  /*1ca0*/  LOP3.LUT R134, R132, 0x2, RZ, 0xc0, !PT ;  /* 0x0000000284867812 */ /* 0x000fe200078ec0ff */
[----:B------:R-:W-:Y:S01]  /*1cb0*/  IMAD.WIDE.U32 R12, R8, c[0x0][0x288], R12 ;  /* 0x0000a200080c7a25 */ /* 0x000fe200078e000c */
[C---:B------:R-:W-:Y:S01]  /*1cc0*/  IADD3 R55, R174.reuse, 0x20, RZ ;  /* 0x00000020ae377810 */ /* 0x040fe20007ffe0ff */
[----:B------:R-:W-:Y:S01]  /*1cd0*/  ULDC UR4, c[0x0][0x230] ;  /* 0x00008c0000047ab9 */ /* 0x000fe20000000800 */
[C---:B------:R-:W-:Y:S01]  /*1ce0*/  IADD3 R133, R174.reuse, 0x40, RZ ;  /* 0x00000040ae857810 */ /* 0x040fe20007ffe0ff */
[----:B-----5:R-:W-:Y:S01]  /*1cf0*/  IMAD.IADD R0, R11, 0x1, R0 ;  /* 0x000000010b007824 */ /* 0x020fe200078e0200 */
[----:B------:R-:W-:Y:S01]  /*1d00*/  IADD3 R131, R174, 0x60, RZ ;  /* 0x00000060ae837810 */ /* 0x000fe20007ffe0ff */
[----:B------:R-:W-:Y:S01]  /*1d10*/  IMAD.IADD R9, R15, 0x1, R7 ;  /* 0x000000010f097824 */ /* 0x000fe200078e0207 */
[----:B------:R-:W-:Y:S01]  /*1d20*/  SHF.R.S32.HI R122, RZ, 0x1f, R139 ;  /* 0x0000001fff7a7819 */ /* 0x000fe2000001148b */
[----:B------:R-:W-:Y:S01]  /*1d30*/  IMAD.IADD R11, R13, 0x1, R5 ;  /* 0x000000010d0b7824 */ /* 0x000fe200078e0205 */
[----:B------:R-:W-:Y:S01]  /*1d40*/  LOP3.LUT R132, R132, 0x4, RZ, 0xc0, !PT ;  /* 0x0000000484847812 */ /* 0x000fe200078ec0ff */
[----:B------:R-:W-:Y:S01]  /*1d50*/  IMAD.MOV.U32 R8, RZ, RZ, R14 ;  /* 0x000000ffff087224 */ /* 0x000fe200078e000e */
[----:B------:R-:W-:Y:S01]  /*1d60*/  SHF.R.S32.HI R121, RZ, 0x1f, R130 ;  /* 0x0000001fff797819 */ /* 0x000fe20000011482 */
[C---:B------:R-:W-:Y:S01]  /*1d70*/  IMAD R7, R2.reuse, c[0x0][0x2a0], RZ ;  /* 0x0000a80002077a24 */ /* 0x040fe200078e02ff */
[----:B------:R-:W-:Y:S01]  /*1d80*/  SHF.R.S32.HI R120, RZ, 0x1f, R129 ;  /* 0x0000001fff787819 */ /* 0x000fe20000011481 */
[----:B------:R-:W-:Y:S01]  /*1d90*/  IMAD R5, R2, c[0x0][0x298], RZ ;  /* 0x0000a60002057a24 */ /* 0x000fe200078e02ff */
[----:B------:R-:W-:Y:S01]  /*1da0*/  UIADD3 UR9, UR11, UR9, URZ ;  /* 0x000000090b097290 */ /* 0x000fe2000fffe03f */
[----:B------:R-:W-:Y:S01]  /*1db0*/  IMAD.MOV.U32 R10, RZ, RZ, R12 ;  /* 0x000000ffff0a7224 */ /* 0x000fe200078e000c */
[----:B------:R-:W-:Y:S01]  /*1dc0*/  ULDC.U8 UR8, c[0x0][0x313] ;  /* 0x0000c4c000087ab9 */ /* 0x000fe20000000000 */
[----:B------:R-:W-:-:S04]  /*1dd0*/  IMAD.WIDE.U32 R96, R3, 0x40, RZ ;  /* 0x0000004003607825 */ /* 0x000fc800078e00ff */
[C---:B------:R-:W-:Y:S02]  /*1de0*/  IMAD R3, R4.reuse, c[0x0][0x2a4], R7 ;  /* 0x0000a90004037a24 */ /* 0x040fe400078e0207 */
[C---:B------:R-:W-:Y:S02]  /*1df0*/  IMAD R2, R4.reuse, c[0x0][0x29c], R5 ;  /* 0x0000a70004027a24 */ /* 0x040fe400078e0205 */
[----:B------:R-:W-:-:S04]  /*1e00*/  IMAD.WIDE.U32 R8, R4, c[0x0][0x2a0], R8 ;  /* 0x0000a80004087a25 */ /* 0x000fc800078e0008 */
[----:B------:R-:W-:Y:S01]  /*1e10*/  IMAD.WIDE.U32 R4, R4, c[0x0][0x298], R10 ;  /* 0x0000a60004047a25 */ /* 0x000fe200078e000a */
[----:B------:R-:W-:-:S03]  /*1e20*/  LEA R104, P1, R8, c[0x0][0x270], 0x1 ;  /* 0x00009c0008687a11 */ /* 0x000fc600078208ff */
[----:B------:R-:W-:Y:S01]  /*1e30*/  IMAD.IADD R3, R9, 0x1, R3 ;  /* 0x0000000109037824 */ /* 0x000fe200078e0203 */
[----:B------:R-:W-:Y:S01]  /*1e40*/  IADD3 R2, R5, R2, RZ ;  /* 0x0000000205027210 */ /* 0x000fe20007ffe0ff */
[----:B------:R-:W-:Y:S01]  /*1e50*/  IMAD.MOV.U32 R172, RZ, RZ, 0x40 ;  /* 0x00000040ffac7424 */ /* 0x000fe200078e00ff */
[----:B------:R-:W-:Y:S01]  /*1e60*/  LEA R106, P0, R4, c[0x0][0x268], 0x1 ;  /* 0x00009a00046a7a11 */ /* 0x000fe200078008ff */
[----:B------:R-:W-:Y:S01]  /*1e70*/  IMAD R5, R137, R0, RZ ;  /* 0x0000000089057224 */ /* 0x000fe200078e02ff */
[----:B------:R-:W-:Y:S01]  /*1e80*/  LEA.HI.X R105, R8, c[0x0][0x274], R3, 0x1, P1 ;  /* 0x00009d0008697a11 */ /* 0x000fe200008f0c03 */
[----:B------:R-:W-:Y:S01]  /*1e90*/  IMAD.MOV.U32 R67, RZ, RZ, c[0x0][0x288] ;  /* 0x0000a200ff437624 */ /* 0x000fe200078e00ff */
[----:B------:R-:W-:Y:S01]  /*1ea0*/  LEA.HI.X R107, R4, c[0x0][0x26c], R2, 0x1, P0 ;  /* 0x00009b00046b7a11 */ /* 0x000fe200000f0c02 */
[C---:B------:R-:W-:Y:S01]  /*1eb0*/  IMAD R6, R172.reuse, c[0x0][0x1a4], RZ ;  /* 0x00006900ac067a24 */ /* 0x040fe200078e02ff */
[C---:B------:R-:W-:Y:S01]  /*1ec0*/  IADD3 R72, P1, R151.reuse, 0x20, RZ ;  /* 0x0000002097487810 */ /* 0x040fe20007f3e0ff */
[C---:B------:R-:W-:Y:S01]  /*1ed0*/  IMAD R3, R172.reuse, c[0x0][0x19c], RZ ;  /* 0x00006700ac037a24 */ /* 0x040fe200078e02ff */
[----:B------:R-:W-:Y:S01]  /*1ee0*/  IADD3 R80, P0, R151, 0x40, RZ ;  /* 0x0000004097507810 */ /* 0x000fe20007f1e0ff */
[----:B------:R-:W-:Y:S01]  /*1ef0*/  IMAD.WIDE.U32 R172, R172, c[0x0][0x198], RZ ;  /* 0x00006600acac7a25 */ /* 0x000fe200078e00ff */
[----:B------:R-:W-:-:S02]  /*1f00*/  SHF.R.S32.HI R111, RZ, 0x1f, R5 ;  /* 0x0000001fff6f7819 */ /* 0x000fc40000011405 */
[-C--:B------:R-:W-:Y:S01]  /*1f10*/  IADD3 R110, P3, R136, R5.reuse, RZ ;  /* 0x00000005886e7210 */ /* 0x080fe20007f7e0ff */
[--C-:B------:R-:W-:Y:S01]  /*1f20*/  IMAD.X R73, RZ, RZ, R150.reuse, P1 ;  /* 0x000000ffff497224 */ /* 0x100fe200008e0696 */
[----:B------:R-:W-:Y:S01]  /*1f30*/  IADD3 R42, P1, R138, R5, RZ ;  /* 0x000000058a2a7210 */ /* 0x000fe20007f3e0ff */
[--C-:B------:R-:W-:Y:S01]  /*1f40*/  IMAD.X R81, RZ, RZ, R150.reuse, P0 ;  /* 0x000000ffff517224 */ /* 0x100fe200000e0696 */
[-C--:B------:R-:W-:Y:S01]  /*1f50*/  IADD3 R82, P0, R80, R151.reuse, RZ ;  /* 0x0000009750527210 */ /* 0x080fe20007f1e0ff */
[----:B------:R-:W-:Y:S01]  /*1f60*/  IMAD.SHL.U32 R65, R67, 0x20, RZ ;  /* 0x0000002043417824 */ /* 0x000fe200078e00ff */
[-C--:B------:R-:W-:Y:S01]  /*1f70*/  IADD3 R74, P4, R72, R151.reuse, RZ ;  /* 0x00000097484a7210 */ /* 0x080fe20007f9e0ff */
[----:B------:R-:W-:Y:S01]  /*1f80*/  IMAD.IADD R66, R173, 0x1, R3 ;  /* 0x00000001ad427824 */ /* 0x000fe200078e0203 */
[----:B------:R-:W-:Y:S01]  /*1f90*/  IADD3.X R83, R81, R150, RZ, P0, !PT ;  /* 0x0000009651537210 */ /* 0x000fe200007fe4ff */
[--C-:B------:R-:W-:Y:S01]  /*1fa0*/  IMAD.X R3, R124, 0x1, R111.reuse, P1 ;  /* 0x000000017c037824 */ /* 0x100fe200008e066f */
[----:B------:R-:W-:Y:S01]  /*1fb0*/  SHF.L.U64.HI R62, R67, R92, c[0x0][0x28c] ;  /* 0x0000a300433e7619 */ /* 0x000fe2000001025c */
[----:B------:R-:W-:Y:S01]  /*1fc0*/  IMAD.X R111, R123, 0x1, R111, P3 ;  /* 0x000000017b6f7824 */ /* 0x000fe200018e066f */
[----:B------:R-:W-:Y:S01]  /*1fd0*/  IADD3 R68, P2, R65, 0x20, RZ ;  /* 0x0000002041447810 */ /* 0x000fe20007f5e0ff */
[----:B------:R-:W-:Y:S01]  /*1fe0*/  IMAD.X R75, R73, 0x1, R150, P4 ;  /* 0x00000001494b7824 */ /* 0x000fe200020e0696 */
[-C--:B------:R-:W-:Y:S01]  /*1ff0*/  IADD3 R87, P0, R74, R151.reuse, RZ ;  /* 0x000000974a577210 */ /* 0x080fe20007f1e0ff */
[----:B------:R-:W-:Y:S01]  /*2000*/  IMAD.MOV.U32 R170, RZ, RZ, c[0x0][0x290] ;  /* 0x0000a400ffaa7624 */ /* 0x000fe200078e00ff */
[----:B------:R-:W-:Y:S01]  /*2010*/  IADD3 R76, P1, R65, 0x40, RZ ;  /* 0x00000040414c7810 */ /* 0x000fe20007f3e0ff */
[----:B------:R-:W-:Y:S01]  /*2020*/  IMAD.X R69, RZ, RZ, R62, P2 ;  /* 0x000000ffff457224 */ /* 0x000fe200010e063e */
[----:B------:R-:W-:Y:S01]  /*2030*/  SHF.L.U64.HI R111, R110, 0x1, R111 ;  /* 0x000000016e6f7819 */ /* 0x000fe2000001026f */
[--C-:B------:R-:W-:Y:S01]  /*2040*/  IMAD.X R86, R75, 0x1, R150.reuse, P0 ;  /* 0x000000014b567824 */ /* 0x100fe200000e0696 */
[----:B------:R-:W-:Y:S01]  /*2050*/  IADD3 R91, P2, R82, R151, RZ ;  /* 0x00000097525b7210 */ /* 0x000fe20007f5e0ff */
[----:B------:R-:W-:Y:S01]  /*2060*/  IMAD.SHL.U32 R110, R110, 0x2, RZ ;  /* 0x000000026e6e7824 */ /* 0x000fe200078e00ff */
[C---:B------:R-:W-:Y:S01]  /*2070*/  SHF.L.U64.HI R0, R42.reuse, 0x1, R3 ;  /* 0x000000012a007819 */ /* 0x040fe20000010203 */
[----:B------:R-:W-:Y:S01]  /*2080*/  IMAD.SHL.U32 R42, R42, 0x2, RZ ;  /* 0x000000022a2a7824 */ /* 0x000fe200078e00ff */
[----:B------:R-:W-:Y:S01]  /*2090*/  IADD3.X R77, RZ, R62, RZ, P1, !PT ;  /* 0x0000003eff4d7210 */ /* 0x000fe20000ffe4ff */
[----:B------:R-:W-:Y:S01]  /*20a0*/  IMAD.MOV.U32 R64, RZ, RZ, 0x6 ;  /* 0x00000006ff407424 */ /* 0x000fe200078e00ff */
[-C--:B------:R-:W-:Y:S01]  /*20b0*/  IADD3 R78, P0, R76, R65.reuse, RZ ;  /* 0x000000414c4e7210 */ /* 0x080fe20007f1e0ff */
[----:B------:R-:W-:Y:S01]  /*20c0*/  IMAD.X R90, R83, 0x1, R150, P2 ;  /* 0x00000001535a7824 */ /* 0x000fe200010e0696 */
[C---:B------:R-:W-:Y:S01]  /*20d0*/  IADD3 R108, P1, R110.reuse, c[0x0][0x2b0], RZ ;  /* 0x0000ac006e6c7a10 */ /* 0x040fe20007f3e0ff */
[----:B------:R-:W-:Y:S01]  /*20e0*/  IMAD.IADD R128, R139, 0x1, R130 ;  /* 0x000000018b807824 */ /* 0x000fe200078e0282 */
[----:B------:R-:W-:Y:S01]  /*20f0*/  IADD3 R110, P2, R110, c[0x0][0x2a8], RZ ;  /* 0x0000aa006e6e7a10 */ /* 0x000fe20007f5e0ff */
[----:B------:R-:W-:Y:S01]  /*2100*/  IMAD.X R79, R77, 0x1, R62, P0 ;  /* 0x000000014d4f7824 */ /* 0x000fe200000e063e */
[----:B------:R-:W-:Y:S01]  /*2110*/  IADD3 R12, P0, R42, c[0x0][0x2b0], RZ ;  /* 0x0000ac002a0c7a10 */ /* 0x000fe20007f1e0ff */
[----:B------:R-:W-:Y:S01]  /*2120*/  IMAD.IADD R127, R139, 0x1, R129 ;  /* 0x000000018b7f7824 */ /* 0x000fe200078e0281 */
[----:B------:R-:W-:Y:S01]  /*2130*/  IADD3 R70, P3, R68, R65, RZ ;  /* 0x0000004144467210 */ /* 0x000fe20007f7e0ff */
[C---:B------:R-:W-:Y:S01]  /*2140*/  IMAD.SHL.U32 R95, R170.reuse, 0x40, RZ ;  /* 0x00000040aa5f7824 */ /* 0x040fe200078e00ff */
[----:B------:R-:W-:Y:S01]  /*2150*/  IADD3.X R109, R111, c[0x0][0x2b4], RZ, P1, !PT ;  /* 0x0000ad006f6d7a10 */ /* 0x000fe20000ffe4ff */
[----:B------:R-:W-:Y:S01]  /*2160*/  IMAD.IADD R6, R97, 0x1, R6 ;  /* 0x0000000161067824 */ /* 0x000fe200078e0206 */
[C---:B------:R-:W-:Y:S01]  /*2170*/  SHF.L.U64.HI R92, R170.reuse, R92, c[0x0][0x294] ;  /* 0x0000a500aa5c7619 */ /* 0x040fe2000001025c */
[C---:B------:R-:W-:Y:S01]  /*2180*/  IMAD.SHL.U32 R59, R137.reuse, 0x40, RZ ;  /* 0x00000040893b7824 */ /* 0x040fe200078e00ff */
[C---:B------:R-:W-:Y:S01]  /*2190*/  SHF.L.U64.HI R94, R170.reuse, R64, c[0x0][0x294] ;  /* 0x0000a500aa5e7619 */ /* 0x040fe20000010240 */
[----:B------:R-:W-:Y:S01]  /*21a0*/  IMAD R57, R137, 0x60, RZ ;  /* 0x0000006089397824 */ /* 0x000fe200078e02ff */
[C---:B------:R-:W-:Y:S01]  /*21b0*/  SHF.L.U32 R93, R170.reuse, 0x5, RZ ;  /* 0x00000005aa5d7819 */ /* 0x040fe200000006ff */
[----:B------:R-:W-:Y:S01]  /*21c0*/  IMAD.WIDE.U32 R170, R170, 0xc0, RZ ;  /* 0x000000c0aaaa7825 */ /* 0x000fe200078e00ff */
[----:B------:R-:W-:-:S02]  /*21d0*/  IADD3.X R111, R111, c[0x0][0x2ac], RZ, P2, !PT ;  /* 0x0000ab006f6f7a10 */ /* 0x000fc400017fe4ff */
[----:B------:R-:W-:Y:S01]  /*21e0*/  IADD3.X R13, R0, c[0x0][0x2b4], RZ, P0, !PT ;  /* 0x0000ad00000d7a10 */ /* 0x000fe200007fe4ff */
[C---:B------:R-:W-:Y:S01]  /*21f0*/  IMAD.IADD R126, R139.reuse, 0x1, R128 ;  /* 0x000000018b7e7824 */ /* 0x040fe200078e0280 */
[-C--:B------:R-:W-:Y:S01]  /*2200*/  IADD3 R85, P2, R70, R65.reuse, RZ ;  /* 0x0000004146557210 */ /* 0x080fe20007f5e0ff */
[----:B------:R-:W-:Y:S01]  /*2210*/  IMAD.IADD R125, R139, 0x1, R127 ;  /* 0x000000018b7d7824 */ /* 0x000fe200078e027f */
[----:B------:R-:W-:Y:S01]  /*2220*/  IADD3 R89, P0, R78, R65, RZ ;  /* 0x000000414e597210 */ /* 0x000fe20007f1e0ff */
[----:B------:R-:W-:Y:S01]  /*2230*/  IMAD.X R71, R69, 0x1, R62, P3 ;  /* 0x0000000145477824 */ /* 0x000fe200018e063e */
[----:B------:R-:W-:Y:S01]  /*2240*/  IADD3 R42, P1, R42, c[0x0][0x2a8], RZ ;  /* 0x0000aa002a2a7a10 */ /* 0x000fe20007f3e0ff */
[C---:B------:R-:W-:Y:S01]  /*2250*/  IMAD.SHL.U32 R97, R96.reuse, 0x2, RZ ;  /* 0x0000000260617824 */ /* 0x040fe200078e00ff */
[----:B------:R-:W-:Y:S01]  /*2260*/  SHF.L.U64.HI R64, R67, R64, c[0x0][0x28c] ;  /* 0x0000a30043407619 */ /* 0x000fe20000010240 */
[----:B------:R-:W-:Y:S01]  /*2270*/  IMAD.MOV.U32 R9, RZ, RZ, R52 ;  /* 0x000000ffff097224 */ /* 0x000fe200078e0034 */
[----:B------:R-:W-:Y:S01]  /*2280*/  SHF.L.U64.HI R94, R95, 0x1, R94 ;  /* 0x000000015f5e7819 */ /* 0x000fe2000001025e */
[----:B------:R-:W-:Y:S01]  /*2290*/  IMAD.SHL.U32 R67, R67, 0x40, RZ ;  /* 0x0000004043437824 */ /* 0x000fe200078e00ff */
[----:B------:R-:W-:Y:S01]  /*22a0*/  SHF.L.U64.HI R92, R93, 0x1, R92 ;  /* 0x000000015d5c7819 */ /* 0x000fe2000001025c */
[----:B------:R-:W-:Y:S01]  /*22b0*/  IMAD.SHL.U32 R95, R95, 0x2, RZ ;  /* 0x000000025f5f7824 */ /* 0x000fe200078e00ff */
[----:B------:R-:W-:Y:S01]  /*22c0*/  SHF.L.U64.HI R96, R96, 0x1, R6 ;  /* 0x0000000160607819 */ /* 0x000fe20000010206 */
[----:B------:R-:W-:Y:S01]  /*22d0*/  IMAD.SHL.U32 R93, R93, 0x2, RZ ;  /* 0x000000025d5d7824 */ /* 0x000fe200078e00ff */
[----:B------:R-:W-:Y:S01]  /*22e0*/  SHF.R.S32.HI R58, RZ, 0x1f, R59 ;  /* 0x0000001fff3a7819 */ /* 0x000fe2000001143b */
[--C-:B------:R-:W-:Y:S01]  /*22f0*/  IMAD.X R84, R71, 0x1, R62.reuse, P2 ;  /* 0x0000000147547824 */ /* 0x100fe200010e063e */
[----:B------:R-:W-:Y:S01]  /*2300*/  SHF.R.S32.HI R56, RZ, 0x1f, R57 ;  /* 0x0000001fff387819 */ /* 0x000fe20000011439 */
[----:B------:R-:W-:Y:S01]  /*2310*/  IMAD.X R88, R79, 0x1, R62, P0 ;  /* 0x000000014f587824 */ /* 0x000fe200000e063e */
[----:B------:R-:W-:-:S02]  /*2320*/  SHF.R.S32.HI R115, RZ, 0x1f, R128 ;  /* 0x0000001fff737819 */ /* 0x000fc40000011480 */
[----:B------:R-:W-:Y:S02]  /*2330*/  SHF.R.S32.HI R114, RZ, 0x1f, R127 ;  /* 0x0000001fff727819 */ /* 0x000fe4000001147f */
[----:B------:R-:W-:Y:S02]  /*2340*/  IADD3 R98, R171, UR5, RZ ;  /* 0x00000005ab627c10 */ /* 0x000fe4000fffe0ff */
[----:B------:R-:W-:Y:S02]  /*2350*/  SHF.R.S32.HI R113, RZ, 0x1f, R126 ;  /* 0x0000001fff717819 */ /* 0x000fe4000001147e */
[----:B------:R-:W-:Y:S02]  /*2360*/  SHF.R.S32.HI R112, RZ, 0x1f, R125 ;  /* 0x0000001fff707819 */ /* 0x000fe4000001147d */
[----:B------:R-:W-:Y:S02]  /*2370*/  IADD3.X R43, R0, c[0x0][0x2ac], RZ, P1, !PT ;  /* 0x0000ab00002b7a10 */ /* 0x000fe40000ffe4ff */
.L_x_879:
[----:B------:R-:W-:Y:S01]  /*2380*/  IMAD.SHL.U32 R11, R9, 0x80, RZ ;  /* 0x00000080090b7824 */ /* 0x000fe200078e00ff */
[----:B------:R-:W-:Y:S04]  /*2390*/  BSSY B0, `(.L_x_787) ;  /* 0x0000011000007945 */ /* 0x000fe80003800000 */
[----:B------:R-:W-:Y:S05]  /*23a0*/  IADD3 R10, R11, -0x80, RZ ;  /* 0xffffff800b0a7810 */ /* 0x000fea0007ffe0ff */
[--C-:B------:R-:W-:Y:S02]  /*23b0*/  IMAD.IADD R2, R53, 0x1, -R10.reuse ;  /* 0x0000000135027824 */ /* 0x100fe400078e0a0a */
[----:B------:R-:W-:Y:S03]  /*23c0*/  IMAD.IADD R0, R63, 0x1, -R10 ;  /* 0x000000013f007824 */ /* 0x000fe600078e0a0a */
[C---:B------:R-:W-:Y:S04]  /*23d0*/  ISETP.GE.AND P0, PT, R174.reuse, R2, PT ;  /* 0x00000002ae00720c */ /* 0x040fe80003f06270 */
[----:B------:R-:W-:Y:S11]  /*23e0*/  ISETP.GE.AND P3, PT, R174, R0, !P0 ;  /* 0x00000000ae00720c */ /* 0x000ff60004766270 */
[----:B------:R-:W-:Y:S02]  /*23f0*/  @!UPT UIADD3 URZ, URZ, URZ, URZ ;  /* 0x0000003f3f3ff290 */ /* 0x000fe4000fffe03f */
[----:B------:R-:W-:-:S05]  /*2400*/  @!P3 BRA `(.L_x_788) ;  /* 0x000000900000b947 */ /* 0x000fca0003800000 */
[----:B------:R-:W-:Y:S02]  /*2410*/  ISETP.NE.AND P0, PT, R135, RZ, PT ;  /* 0x000000ff8700720c */ /* 0x000fe40003f05270 */
[----:B------:R-:W-:Y:S11]  /*2420*/  ISETP.NE.AND P1, PT, R134, RZ, PT ;  /* 0x000000ff8600720c */ /* 0x000ff60003f25270 */
[----:B------:R-:W2:Y:S04]  /*2430*/  @P0 LDG.E.128 R20, [R104.64] ;  /* 0x0000000668140981 */ /* 0x000ea8000c1e1d00 */
[----:B--2---:R1:W-:Y:S01]  /*2440*/  @P0 STG.E.128 [R102.64], R20 ;  /* 0x0000001466000986 */ /* 0x0043e2000c101d06 */
[----:B------:R-:W-:Y:S03]  /*2450*/  ISETP.NE.AND P0, PT, R132, RZ, PT ;  /* 0x000000ff8400720c */ /* 0x000fe60003f05270 */
[----:B------:R-:W2:Y:S04]  /*2460*/  @P1 LDG.E.128 R16, [R104.64+0x40] ;  /* 0x0000400668101981 */ /* 0x000ea8000c1e1d00 */
[----:B--2---:R1:W-:Y:S06]  /*2470*/  @P1 STG.E.128 [R102.64+0x40], R16 ;  /* 0x0000401066001986 */ /* 0x0043ec000c101d06 */
[----:B------:R-:W2:Y:S04]  /*2480*/  @P0 LDG.E.128 R4, [R104.64+0x80] ;  /* 0x0000800668040981 */ /* 0x000ea8000c1e1d00 */
[----:B--2---:R1:W-:Y:S02]  /*2490*/  @P0 STG.E.128 [R102.64+0x80], R4 ;  /* 0x0000800466000986 */ /* 0x0043e4000c101d06 */
.L_x_788:
[----:B------:R-:W-:Y:S05]  /*24a0*/  BSYNC B0 ;  /* 0x0000000000007941 */ /* 0x000fea0003800000 */
.L_x_787:
[C---:B------:R-:W-:Y:S01]  /*24b0*/  ISETP.GE.AND P0, PT, R55.reuse, R2, PT ;  /* 0x000000023700720c */ /* 0x040fe20003f06270 */
[----:B------:R-:W-:Y:S03]  /*24c0*/  BSSY B0, `(.L_x_789) ;  /* 0x0000011000007945 */ /* 0x000fe60003800000 */
[----:B------:R-:W-:Y:S11]  /*24d0*/  ISETP.GE.AND P4, PT, R55, R0, !P0 ;  /* 0x000000003700720c */ /* 0x000ff60004786270 */
[----:B------:R-:W-:Y:S02]  /*24e0*/  @!UPT UIADD3 URZ, URZ, URZ, URZ ;  /* 0x0000003f3f3ff290 */ /* 0x000fe4000fffe03f */
[----:B------:R-:W-:-:S05]  /*24f0*/  @!P4 BRA `(.L_x_790) ;  /* 0x000000d00000c947 */ /* 0x000fca0003800000 */
[----:B------:R-:W-:Y:S02]  /*2500*/  ISETP.NE.AND P2, PT, R135, RZ, PT ;  /* 0x000000ff8700720c */ /* 0x000fe40003f45270 */
[----:B------:R-:W-:Y:S02]  /*2510*/  IADD3 R24, P0, R104, R93, RZ ;  /* 0x0000005d68187210 */ /* 0x000fe40007f1e0ff */
[----:B------:R-:W-:Y:S03]  /*2520*/  ISETP.NE.AND P1, PT, R134, RZ, PT ;  /* 0x000000ff8600720c */ /* 0x000fe60003f25270 */
[----:B------:R-:W-:Y:S01]  /*2530*/  IMAD.X R25, R105, 0x1, R92, P0 ;  /* 0x0000000169197824 */ /* 0x000fe200000e065c */
[C---:B------:R-:W-:Y:S04]  /*2540*/  LEA R14, P0, R153.reuse, R102, 0x1 ;  /* 0x00000066990e7211 */ /* 0x040fe800078008ff */
[----:B------:R-:W-:Y:S01]  /*2550*/  LEA.HI.X R15, R153, R103, R152, 0x1, P0 ;  /* 0x00000067990f7211 */ /* 0x000fe200000f0c98 */
[----:B-1----:R-:W2:Y:S01]  /*2560*/  @P2 LDG.E.128 R20, [R24.64] ;  /* 0x0000000618142981 */ /* 0x002ea2000c1e1d00 */
[----:B------:R-:W-:Y:S03]  /*2570*/  ISETP.NE.AND P0, PT, R132, RZ, PT ;  /* 0x000000ff8400720c */ /* 0x000fe60003f05270 */
[----:B--2---:R1:W-:Y:S04]  /*2580*/  @P2 STG.E.128 [R14.64], R20 ;  /* 0x000000140e002986 */ /* 0x0043e8000c101d06 */
[----:B------:R-:W2:Y:S04]  /*2590*/  @P1 LDG.E.128 R16, [R24.64+0x40] ;  /* 0x0000400618101981 */ /* 0x000ea8000c1e1d00 */
[----:B--2---:R1:W-:Y:S04]  /*25a0*/  @P1 STG.E.128 [R14.64+0x40], R16 ;  /* 0x000040100e001986 */ /* 0x0043e8000c101d06 */
[----:B------:R-:W2:Y:S04]  /*25b0*/  @P0 LDG.E.128 R4, [R24.64+0x80] ;  /* 0x0000800618040981 */ /* 0x000ea8000c1e1d00 */
[----:B--2---:R1:W-:Y:S02]  /*25c0*/  @P0 STG.E.128 [R14.64+0x80], R4 ;  /* 0x000080040e000986 */ /* 0x0043e4000c101d06 */
.L_x_790:
[----:B------:R-:W-:Y:S05]  /*25d0*/  BSYNC B0 ;  /* 0x0000000000007941 */ /* 0x000fea0003800000 */
.L_x_789:
[C---:B------:R-:W-:Y:S01]  /*25e0*/  ISETP.GE.AND P0, PT, R133.reuse, R2, PT ;  /* 0x000000028500720c */ /* 0x040fe20003f06270 */
[----:B------:R-:W-:Y:S03]  /*25f0*/  BSSY B0, `(.L_x_791) ;  /* 0x0000014000007945 */ /* 0x000fe60003800000 */
[----:B------:R-:W-:Y:S11]  /*2600*/  ISETP.GE.AND P6, PT, R133, R0, !P0 ;  /* 0x000000008500720c */ /* 0x000ff600047c6270 */
[----:B------:R-:W-:Y:S02]  /*2610*/  @!UPT UIADD3 URZ, URZ, URZ, URZ ;  /* 0x0000003f3f3ff290 */ /* 0x000fe4000fffe03f */
[----:B------:R-:W-:-:S05]  /*2620*/  @!P6 BRA `(.L_x_792) ;  /* 0x000001000000e947 */ /* 0x000fca0003800000 */
[----:B------:R-:W-:Y:S05]  /*2630*/  IADD3 R24, P0, R104, R95, RZ ;  /* 0x0000005f68187210 */ /* 0x000fea0007f1e0ff */
[----:B------:R-:W-:Y:S01]  /*2640*/  IMAD.X R25, R105, 0x1, R94, P0 ;  /* 0x0000000169197824 */ /* 0x000fe200000e065e */
[----:B-1----:R-:W-:Y:S05]  /*2650*/  IADD3 R14, P0, R102, R97, RZ ;  /* 0x00000061660e7210 */ /* 0x002fea0007f1e0ff */
[----:B------:R-:W-:Y:S01]  /*2660*/  IMAD.X R15, R103, 0x1, R96, P0 ;  /* 0x00000001670f7824 */ /* 0x000fe200000e0660 */
[----:B------:R-:W-:Y:S11]  /*2670*/  ISETP.NE.AND P0, PT, R135, RZ, PT ;  /* 0x000000ff8700720c */ /* 0x000ff60003f05270 */
[----:B------:R-:W-:Y:S02]  /*2680*/  @!UPT UIADD3 URZ, URZ, URZ, URZ ;  /* 0x0000003f3f3ff290 */ /* 0x000fe4000fffe03f */
[----:B------:R-:W2:Y:S04]  /*2690*/  @P0 LDG.E.128 R20, [R24.64] ;  /* 0x0000000618140981 */ /* 0x000ea8000c1e1d00 */
[----:B--2---:R1:W-:Y:S01]  /*26a0*/  @P0 STG.E.128 [R14.64], R20 ;  /* 0x000000140e000986 */ /* 0x0043e2000c101d06 */
[----:B------:R-:W-:Y:S11]  /*26b0*/  ISETP.NE.AND P0, PT, R134, RZ, PT ;  /* 0x000000ff8600720c */ /* 0x000ff60003f05270 */
[----:B------:R-:W-:Y:S02]  /*26c0*/  @!UPT UIADD3 URZ, URZ, URZ, URZ ;  /* 0x0000003f3f3ff290 */ /* 0x000fe4000fffe03f */
[----:B------:R-:W2:Y:S04]  /*26d0*/  @P0 LDG.E.128 R16, [R24.64+0x40] ;  /* 0x0000400618100981 */ /* 0x000ea8000c1e1d00 */
[----:B--2---:R1:W-:Y:S01]  /*26e0*/  @P0 STG.E.128 [R14.64+0x40], R16 ;  /* 0x000040100e000986 */ /* 0x0043e2000c101d06 */
[----:B------:R-:W-:Y:S11]  /*26f0*/  ISETP.NE.AND P0, PT, R132, RZ, PT ;  /* 0x000000ff8400720c */ /* 0x000ff60003f05270 */
[----:B------:R-:W-:Y:S02]  /*2700*/  @!UPT UIADD3 URZ, URZ, URZ, URZ ;  /* 0x0000003f3f3ff290 */ /* 0x000fe4000fffe03f */
[----:B------:R-:W2:Y:S04]  /*2710*/  @P0 LDG.E.128 R4, [R24.64+0x80] ;  /* 0x0000800618040981 */ /* 0x000ea8000c1e1d00 */
[----:B--2---:R1:W-:Y:S02]  /*2720*/  @P0 STG.E.128 [R14.64+0x80], R4 ;  /* 0x000080040e000986 */ /* 0x0043e4000c101d06 */
.L_x_792:
[----:B------:R-:W-:Y:S05]  /*2730*/  BSYNC B0 ;  /* 0x0000000000007941 */ /* 0x000fea0003800000 */
.L_x_791:
[C---:B------:R-:W-:Y:S01]  /*2740*/  ISETP.GE.AND P0, PT, R131.reuse, R2, PT ;  /* 0x000000028300720c */ /* 0x040fe20003f06270 */
[----:B------:R-:W-:Y:S03]  /*2750*/  BSSY B0, `(.L_x_793) ;  /* 0x0000014000007945 */ /* 0x000fe60003800000 */
[----:B------:R-:W-:Y:S04]  /*2760*/  ISETP.GE.AND P1, PT, R131, R0, !P0 ;  /* 0x000000008300720c */ /* 0x000fe80004726270 */
[----:B------:R-:W-:Y:S09]  /*2770*/  P2R R178, PR, RZ, 0x2 ;  /* 0x00000002ffb27803 */ /* 0x000ff20000000000 */
[----:B------:R-:W-:-:S05]  /*2780*/  @!P1 BRA `(.L_x_794) ;  /* 0x0000010000009947 */ /* 0x000fca0003800000 */
[----:B-1----:R-:W-:Y:S05]  /*2790*/  IADD3 R14, P0, R104, R170, RZ ;  /* 0x000000aa680e7210 */ /* 0x002fea0007f1e0ff */
[----:B------:R-:W-:Y:S01]  /*27a0*/  IMAD.X R15, R105, 0x1, R98, P0 ;  /* 0x00000001690f7824 */ /* 0x000fe200000e0662 */
[----:B------:R-:W-:Y:S04]  /*27b0*/  IADD3 R2, P0, R102, UR10, RZ ;  /* 0x0000000a66027c10 */ /* 0x000fe8000ff1e0ff */
[----:B------:R-:W-:Y:S02]  /*27c0*/  IADD3.X R3, R103, UR9, RZ, P0, !PT ;  /* 0x0000000967037c10 */ /* 0x000fe400087fe4ff */
        /* <DEDUP_REMOVED lines=12> */
.L_x_794:
[----:B------:R-:W-:Y:S05]  /*2890*/  BSYNC B0 ;  /* 0x0000000000007941 */ /* 0x000fea0003800000 */
.L_x_793:
[----:B-1----:R-:W-:Y:S04]  /*28a0*/  IMAD.MOV.U32 R3, RZ, RZ, c[0x0][0x290] ;  /* 0x0000a400ff037624 */ /* 0x002fe800078e00ff */
[----:B------:R-:W-:Y:S05]  /*28b0*/  IMAD.U32 R3, R3, -0x80, RZ ;  /* 0xffffff8003037824 */ /* 0x000fea00078e00ff */
[C---:B------:R-:W-:Y:S04]  /*28c0*/  LEA R104, P0, R3.reuse, R104, 0x1 ;  /* 0x0000006803687211 */ /* 0x040fe800078008ff */
[----:B------:R-:W-:Y:S02]  /*28d0*/  LEA.HI.X.SX32 R105, R3, R105, 0x1, P0 ;  /* 0x0000006903697211 */ /* 0x000fe400000f0eff */
[----:B------:R-:W-:Y:S11]  /*28e0*/  ISETP.NE.AND P0, PT, RZ, UR4, PT ;  /* 0x00000004ff007c0c */ /* 0x000ff6000bf05270 */
[----:B------:R-:W-:Y:S02]  /*28f0*/  @!UPT UIADD3 URZ, URZ, URZ, URZ ;  /* 0x0000003f3f3ff290 */ /* 0x000fe4000fffe03f */
[----:B------:R-:W-:-:S05]  /*2900*/  @!P0 BRA `(.L_x_795) ;  /* 0x00007a6000008947 */ /* 0x000fca0003800000 */
[----:B------:R-:W-:Y:S11]  /*2910*/  ISETP.NE.AND P0, PT, RZ, UR8, PT ;  /* 0x00000008ff007c0c */ /* 0x000ff6000bf05270 */
[----:B------:R-:W-:Y:S02]  /*2920*/  @!UPT UIADD3 URZ, URZ, URZ, URZ ;  /* 0x0000003f3f3ff290 */ /* 0x000fe4000fffe03f */
[----:B------:R-:W-:-:S05]  /*2930*/  @!P0 BRA `(.L_x_796) ;  /* 0x00002d1000008947 */ /* 0x000fca0003800000 */
[----:B------:R-:W-:Y:S01]  /*2940*/  BSSY B1, `(.L_x_797) ;  /* 0x00000a5000017945 */ /* 0x000fe20003800000 */
[----:B------:R-:W-:-:S05]  /*2950*/  @!P3 BRA `(.L_x_798) ;  /* 0x00000a300000b947 */ /* 0x000fca0003800000 */
[----:B------:R-:W-:Y:S01]  /*2960*/  ISETP.GE.AND P0, PT, R118, c[0x0][0x220], PT ;  /* 0x0000880076007a0c */ /* 0x000fe20003f06270 */
[----:B------:R-:W-:Y:S01]  /*2970*/  @!UPT UIADD3 URZ, URZ, URZ, URZ ;  /* 0x0000003f3f3ff290 */ /* 0x000fe2000fffe03f */
[----:B------:R-:W-:Y:S11]  /*2980*/  BSSY B0, `(.L_x_799) ;  /* 0x0000034000007945 */ /* 0x000ff60003800000 */
[----:B------:R-:W-:-:S05]  /*2990*/  @P0 BRA `(.L_x_800) ;  /* 0x0000032000000947 */ /* 0x000fca0003800000 */
[----:B------:R-:W-:Y:S01]  /*29a0*/  ISETP.GE.AND P0, PT, R118, UR4, PT ;  /* 0x0000000476007c0c */ /* 0x000fe2000bf06270 */
[----:B------:R-:W2:Y:S01]  /*29b0*/  LDG.E.128 R16, [R106.64] ;  /* 0x000000066a107981 */ /* 0x000ea2000c1e1d00 */
[----:B------:R-:W-:Y:S11]  /*29c0*/  MOV R101, R99 ;  /* 0x0000006300657202 */ /* 0x000ff60000000f00 */
[----:B------:R-:W3:Y:S06]  /*29d0*/  @!P0 LDG.E.64 R6, [R12.64] ;  /* 0x000000060c068981 */ /* 0x000eec000c1e1b00 */
[----:B------:R-:W4:Y:S02]  /*29e0*/  @!P0 LDG.E.64 R24, [R42.64] ;  /* 0x000000062a188981 */ /* 0x000f24000c1e1b00 */
[----:B----4-:R-:W-:Y:S01]  /*29f0*/  @!P0 HADD2.F32 R21, -RZ, R24.H0_H0 ;  /* 0x20000018ff158230 */ /* 0x010fe20000004100 */
[----:B--2---:R-:W-:Y:S01]  /*2a00*/  @!P0 MOV R5, R16 ;  /* 0x0000001000058202 */ /* 0x004fe20000000f00 */
[--C-:B---3--:R-:W-:Y:S02]  /*2a10*/  @!P0 HADD2.F32 R15, -RZ, R6.reuse.H0_H0 ;  /* 0x20000006ff0f8230 */ /* 0x108fe40000004100 */
[----:B------:R-:W-:Y:S01]  /*2a20*/  @!P0 HADD2.F32 R8, -RZ, R6.H1_H1 ;  /* 0x30000006ff088230 */ /* 0x000fe20000004100 */
[----:B------:R-:W-:Y:S01]  /*2a30*/  @!P0 MOV R6, R19 ;  /* 0x0000001300068202 */ /* 0x000fe20000000f00 */
[--C-:B------:R-:W-:Y:S02]  /*2a40*/  @!P0 HADD2.F32 R20, -RZ, R5.reuse.H1_H1 ;  /* 0x30000005ff148230 */ /* 0x100fe40000004100 */
[----:B------:R-:W-:Y:S02]  /*2a50*/  @!P0 HADD2.F32 R14, -RZ, R5.H0_H0 ;  /* 0x20000005ff0e8230 */ /* 0x000fe40000004100 */
[----:B------:R-:W-:Y:S01]  /*2a60*/  @!P0 HADD2.F32 R22, -RZ, R24.H1_H1 ;  /* 0x30000018ff168230 */ /* 0x000fe20000004100 */
[-C--:B------:R-:W-:Y:S01]  /*2a70*/  @!P0 FMUL.FTZ R27, R20, R15.reuse ;  /* 0x0000000f141b8220 */ /* 0x080fe20000410000 */
[----:B------:R-:W-:Y:S01]  /*2a80*/  @!P0 HADD2.F32 R24, -RZ, R6.H1_H1 ;  /* 0x30000006ff188230 */ /* 0x000fe20000004100 */
[C---:B------:R-:W-:Y:S01]  /*2a90*/  @!P0 FMUL.FTZ R0, R14.reuse, R15 ;  /* 0x0000000f0e008220 */ /* 0x040fe20000410000 */
[----:B------:R-:W-:Y:S01]  /*2aa0*/  @!P0 MOV R15, R17 ;  /* 0x00000011000f8202 */ /* 0x000fe20000000f00 */
[-C--:B------:R-:W-:Y:S01]  /*2ab0*/  @!P0 FFMA.FTZ R27, R14, R21.reuse, -R27 ;  /* 0x000000150e1b8223 */ /* 0x080fe2000001081b */
[----:B------:R-:W-:Y:S01]  /*2ac0*/  @!P0 MOV R14, R18 ;  /* 0x00000012000e8202 */ /* 0x000fe20000000f00 */
[----:B------:R-:W-:Y:S01]  /*2ad0*/  @!P0 FFMA.FTZ R0, R20, R21, R0 ;  /* 0x0000001514008223 */ /* 0x000fe20000010000 */
[----:B------:R-:W-:Y:S02]  /*2ae0*/  @!P0 HADD2.F32 R5, -RZ, R7.H0_H0 ;  /* 0x20000007ff058230 */ /* 0x000fe40000004100 */
[--C-:B------:R-:W-:Y:S02]  /*2af0*/  @!P0 HADD2.F32 R21, -RZ, R15.reuse.H1_H1 ;  /* 0x3000000fff158230 */ /* 0x100fe40000004100 */
[----:B------:R-:W-:Y:S01]  /*2b00*/  @!P0 HADD2.F32 R15, -RZ, R15.H0_H0 ;  /* 0x2000000fff0f8230 */ /* 0x000fe20000004100 */
[----:B------:R-:W-:Y:S01]  /*2b10*/  @!P0 F2FP.PACK_AB R27, R0, R27 ;  /* 0x0000001b001b823e */ /* 0x000fe200000000ff */
[--C-:B------:R-:W-:Y:S01]  /*2b20*/  @!P0 HADD2.F32 R20, -RZ, R14.reuse.H1_H1 ;  /* 0x3000000eff148230 */ /* 0x100fe20000004100 */
[-C--:B------:R-:W-:Y:S01]  /*2b30*/  @!P0 FMUL.FTZ R29, R21, R8.reuse ;  /* 0x00000008151d8220 */ /* 0x080fe20000410000 */
[----:B------:R-:W-:Y:S01]  /*2b40*/  @!P0 HADD2.F32 R14, -RZ, R14.H0_H0 ;  /* 0x2000000eff0e8230 */ /* 0x000fe20000004100 */
[----:B------:R-:W-:Y:S01]  /*2b50*/  @!P0 FMUL.FTZ R2, R15, R8 ;  /* 0x000000080f028220 */ /* 0x000fe20000410000 */
[----:B------:R-:W-:Y:S01]  /*2b60*/  @!P0 HADD2.F32 R6, -RZ, R6.H0_H0 ;  /* 0x20000006ff068230 */ /* 0x000fe20000004100 */
[-C--:B------:R-:W-:Y:S01]  /*2b70*/  @!P0 FMUL.FTZ R26, R20, R5.reuse ;  /* 0x00000005141a8220 */ /* 0x080fe20000410000 */
[----:B------:R-:W-:Y:S01]  /*2b80*/  @!P0 HADD2.F32 R7, -RZ, R7.H1_H1 ;  /* 0x30000007ff078230 */ /* 0x000fe20000004100 */
[----:B------:R-:W-:Y:S01]  /*2b90*/  @!P0 FMUL.FTZ R3, R14, R5 ;  /* 0x000000050e038220 */ /* 0x000fe20000410000 */
[--C-:B------:R-:W-:Y:S01]  /*2ba0*/  @!P0 HADD2.F32 R23, -RZ, R25.reuse.H0_H0 ;  /* 0x20000019ff178230 */ /* 0x100fe20000004100 */
[-C--:B------:R-:W-:Y:S01]  /*2bb0*/  @!P0 FFMA.FTZ R2, R21, R22.reuse, R2 ;  /* 0x0000001615028223 */ /* 0x080fe20000010002 */
[----:B------:R-:W-:Y:S01]  /*2bc0*/  @!P0 MOV R16, R27 ;  /* 0x0000001b00108202 */ /* 0x000fe20000000f00 */
[-C--:B------:R-:W-:Y:S01]  /*2bd0*/  @!P0 FMUL.FTZ R28, R24, R7.reuse ;  /* 0x00000007181c8220 */ /* 0x080fe20000410000 */
[----:B------:R-:W-:Y:S01]  /*2be0*/  @!P0 HADD2.F32 R25, -RZ, R25.H1_H1 ;  /* 0x30000019ff198230 */ /* 0x000fe20000004100 */
[----:B------:R-:W-:Y:S02]  /*2bf0*/  @!P0 FMUL.FTZ R4, R6, R7 ;  /* 0x0000000706048220 */ /* 0x000fe40000410000 */
[-C--:B------:R-:W-:Y:S02]  /*2c00*/  @!P0 FFMA.FTZ R3, R20, R23.reuse, R3 ;  /* 0x0000001714038223 */ /* 0x080fe40000010003 */
[----:B------:R-:W-:Y:S02]  /*2c10*/  @!P0 FFMA.FTZ R29, R15, R22, -R29 ;  /* 0x000000160f1d8223 */ /* 0x000fe4000001081d */
[----:B------:R-:W-:Y:S02]  /*2c20*/  @!P0 FFMA.FTZ R26, R14, R23, -R26 ;  /* 0x000000170e1a8223 */ /* 0x000fe4000001081a */
[----:B------:R-:W-:Y:S01]  /*2c30*/  @!P0 FFMA.FTZ R28, R6, R25, -R28 ;  /* 0x00000019061c8223 */ /* 0x000fe2000001081c */
[----:B------:R-:W-:Y:S01]  /*2c40*/  @!P0 F2FP.PACK_AB R30, R2, R29 ;  /* 0x0000001d021e823e */ /* 0x000fe200000000ff */
[----:B------:R-:W-:Y:S01]  /*2c50*/  @!P0 FFMA.FTZ R4, R24, R25, R4 ;  /* 0x0000001918048223 */ /* 0x000fe20000010004 */
[----:B------:R-:W-:Y:S02]  /*2c60*/  @!P0 F2FP.PACK_AB R26, R3, R26 ;  /* 0x0000001a031a823e */ /* 0x000fe400000000ff */
[----:B------:R-:W-:Y:S02]  /*2c70*/  @!P0 MOV R17, R30 ;  /* 0x0000001e00118202 */ /* 0x000fe40000000f00 */
[----:B------:R-:W-:Y:S02]  /*2c80*/  @!P0 F2FP.PACK_AB R29, R4, R28 ;  /* 0x0000001c041d823e */ /* 0x000fe400000000ff */
[----:B------:R-:W-:Y:S02]  /*2c90*/  @!P0 MOV R18, R26 ;  /* 0x0000001a00128202 */ /* 0x000fe40000000f00 */
[----:B------:R-:W-:Y:S05]  /*2ca0*/  @!P0 MOV R19, R29 ;  /* 0x0000001d00138202 */ /* 0x000fea0000000f00 */
[----:B------:R1:W-:Y:S02]  /*2cb0*/  STG.E.128 [R100.64], R16 ;  /* 0x0000001064007986 */ /* 0x0003e4000c101d06 */
.L_x_800:
[----:B------:R-:W-:Y:S05]  /*2cc0*/  BSYNC B0 ;  /* 0x0000000000007941 */ /* 0x000fea0003800000 */
.L_x_799:
[----:B------:R-:W-:Y:S01]  /*2cd0*/  ISETP.GE.AND P0, PT, R117, c[0x0][0x220], PT ;  /* 0x0000880075007a0c */ /* 0x000fe20003f06270 */
[----:B------:R-:W-:Y:S01]  /*2ce0*/  @!UPT UIADD3 URZ, URZ, URZ, URZ ;  /* 0x0000003f3f3ff290 */ /* 0x000fe2000fffe03f */
[----:B------:R-:W-:Y:S11]  /*2cf0*/  BSSY B0, `(.L_x_801) ;  /* 0x0000034000007945 */ /* 0x000ff60003800000 */
[----:B------:R-:W-:-:S05]  /*2d00*/  @P0 BRA `(.L_x_802) ;  /* 0x0000032000000947 */ /* 0x000fca0003800000 */
[----:B------:R-:W-:Y:S01]  /*2d10*/  ISETP.GE.AND P0, PT, R117, UR4, PT ;  /* 0x0000000475007c0c */ /* 0x000fe2000bf06270 */
[----:B-1----:R-:W2:Y:S01]  /*2d20*/  LDG.E.128 R16, [R106.64+0x40] ;  /* 0x000040066a107981 */ /* 0x002ea2000c1e1d00 */
[----:B------:R-:W-:Y:S11]  /*2d30*/  MOV R101, R99 ;  /* 0x0000006300657202 */ /* 0x000ff60000000f00 */
[----:B------:R-:W3:Y:S06]  /*2d40*/  @!P0 LDG.E.64 R6, [R12.64+0x20] ;  /* 0x000020060c068981 */ /* 0x000eec000c1e1b00 */
[----:B------:R-:W4:Y:S02]  /*2d50*/  @!P0 LDG.E.64 R24, [R42.64+0x20] ;  /* 0x000020062a188981 */ /* 0x000f24000c1e1b00 */
        /* <DEDUP_REMOVED lines=44> */
[----:B------:R1:W-:Y:S02]  /*3020*/  STG.E.128 [R100.64+0x40], R16 ;  /* 0x0000401064007986 */ /* 0x0003e4000c101d06 */
.L_x_802:
[----:B------:R-:W-:Y:S05]  /*3030*/  BSYNC B0 ;  /* 0x0000000000007941 */ /* 0x000fea0003800000 */
.L_x_801:
[----:B------:R-:W-:Y:S11]  /*3040*/  ISETP.GE.AND P0, PT, R116, c[0x0][0x220], PT ;  /* 0x0000880074007a0c */ /* 0x000ff60003f06270 */
[----:B------:R-:W-:Y:S02]  /*3050*/  @!UPT UIADD3 URZ, URZ, URZ, URZ ;  /* 0x0000003f3f3ff290 */ /* 0x000fe4000fffe03f */
        /* <DEDUP_REMOVED lines=51> */
.L_x_798:
[----:B------:R-:W-:Y:S05]  /*3390*/  BSYNC B1 ;  /* 0x0000000000017941 */ /* 0x000fea0003800000 */
.L_x_797:
[----:B------:R-:W-:Y:S01]  /*33a0*/  BSSY B1, `(.L_x_803) ;  /* 0x00000b4000017945 */ /* 0x000fe20003800000 */
[----:B------:R-:W-:-:S05]  /*33b0*/  @!P4 BRA `(.L_x_804) ;  /* 0x00000b200000c947 */ /* 0x000fca0003800000 */
[C---:B------:R-:W-:Y:S01]  /*33c0*/  SHF.L.U64.HI R3, R139.reuse, 0x1, R122 ;  /* 0x000000018b037819 */ /* 0x040fe2000001027a */
[----:B------:R-:W-:Y:S01]  /*33d0*/  IMAD.SHL.U32 R5, R139, 0x2, RZ ;  /* 0x000000028b057824 */ /* 0x000fe200078e00ff */
[----:B------:R-:W-:Y:S04]  /*33e0*/  BSSY B0, `(.L_x_805) ;  /* 0x000003d000007945 */ /* 0x000fe80003800000 */
[-C--:B------:R-:W-:Y:S02]  /*33f0*/  IADD3 R28, P0, R42, R5.reuse, RZ ;  /* 0x000000052a1c7210 */ /* 0x080fe40007f1e0ff */
[----:B------:R-:W-:Y:S03]  /*3400*/  IADD3 R14, P1, R12, R5, RZ ;  /* 0x000000050c0e7210 */ /* 0x000fe60007f3e0ff */
[--C-:B------:R-:W-:Y:S01]  /*3410*/  IMAD.X R29, R43, 0x1, R3.reuse, P0 ;  /* 0x000000012b1d7824 */ /* 0x100fe200000e0603 */
[----:B------:R-:W-:Y:S01]  /*3420*/  ISETP.GE.AND P0, PT, R118, c[0x0][0x220], PT ;  /* 0x0000880076007a0c */ /* 0x000fe20003f06270 */
[----:B------:R-:W-:Y:S11]  /*3430*/  IMAD.X R15, R13, 0x1, R3, P1 ;  /* 0x000000010d0f7824 */ /* 0x000ff600008e0603 */
[----:B------:R-:W-:Y:S01]  /*3440*/  @!UPT UIADD3 URZ, URZ, URZ, URZ ;  /* 0x0000003f3f3ff290 */ /* 0x000fe2000fffe03f */
[----:B------:R-:W-:-:S05]  /*3450*/  @P0 BRA `(.L_x_806) ;  /* 0x0000035000000947 */ /* 0x000fca0003800000 */
[C---:B------:R-:W-:Y:S02]  /*3460*/  LEA R30, P1, R65.reuse, R106, 0x1 ;  /* 0x0000006a411e7211 */ /* 0x040fe400078208ff */
[----:B------:R-:W-:Y:S02]  /*3470*/  ISETP.GE.AND P0, PT, R118, UR4, PT ;  /* 0x0000000476007c0c */ /* 0x000fe4000bf06270 */
[----:B------:R-:W-:Y:S02]  /*3480*/  LEA.HI.X R31, R65, R107, R62, 0x1, P1 ;  /* 0x0000006b411f7211 */ /* 0x000fe400008f0c3e */
[C---:B------:R-:W-:Y:S03]  /*3490*/  LEA R36, P1, R151.reuse, R100, 0x1 ;  /* 0x0000006497247211 */ /* 0x040fe600078208ff */
[----:B-1----:R-:W2:Y:S01]  /*34a0*/  LDG.E.128 R16, [R30.64] ;  /* 0x000000061e107981 */ /* 0x002ea2000c1e1d00 */
[----:B------:R-:W-:Y:S07]  /*34b0*/  LEA.HI.X R37, R151, R99, R150, 0x1, P1 ;  /* 0x0000006397257211 */ /* 0x000fee00008f0c96 */
[----:B------:R-:W3:Y:S06]  /*34c0*/  @!P0 LDG.E.64 R6, [R14.64] ;  /* 0x000000060e068981 */ /* 0x000eec000c1e1b00 */
[----:B------:R-:W4:Y:S01]  /*34d0*/  @!P0 LDG.E.64 R26, [R28.64] ;  /* 0x000000061c1a8981 */ /* 0x000f22000c1e1b00 */
[--C-:B---3--:R-:W-:Y:S01]  /*34e0*/  @!P0 HADD2.F32 R21, -RZ, R6.reuse.H0_H0 ;  /* 0x20000006ff158230 */ /* 0x108fe20000004100 */
[----:B--2---:R-:W-:Y:S01]  /*34f0*/  @!P0 MOV R5, R16 ;  /* 0x0000001000058202 */ /* 0x004fe20000000f00 */
[----:B------:R-:W-:Y:S01]  /*3500*/  @!P0 HADD2.F32 R8, -RZ, R6.H1_H1 ;  /* 0x30000006ff088230 */ /* 0x000fe20000004100 */
[----:B------:R-:W-:Y:S03]  /*3510*/  @!P0 MOV R6, R19 ;  /* 0x0000001300068202 */ /* 0x000fe60000000f00 */
[--C-:B------:R-:W-:Y:S02]  /*3520*/  @!P0 HADD2.F32 R22, -RZ, R5.reuse.H1_H1 ;  /* 0x30000005ff168230 */ /* 0x100fe40000004100 */
[----:B------:R-:W-:Y:S02]  /*3530*/  @!P0 HADD2.F32 R20, -RZ, R5.H0_H0 ;  /* 0x20000005ff148230 */ /* 0x000fe40000004100 */
[--C-:B----4-:R-:W-:Y:S01]  /*3540*/  @!P0 HADD2.F32 R23, -RZ, R26.reuse.H0_H0 ;  /* 0x2000001aff178230 */ /* 0x110fe20000004100 */
        /* <DEDUP_REMOVED lines=15> */
[--C-:B------:R-:W-:Y:S01]  /*3640*/  @!P0 HADD2.F32 R26, -RZ, R6.reuse.H1_H1 ;  /* 0x30000006ff1a8230 */ /* 0x100fe20000004100 */
[-C--:B------:R-:W-:Y:S01]  /*3650*/  @!P0 FMUL.FTZ R30, R22, R5.reuse ;  /* 0x00000005161e8220 */ /* 0x080fe20000410000 */
[----:B------:R-:W-:Y:S01]  /*3660*/  @!P0 HADD2.F32 R6, -RZ, R6.H0_H0 ;  /* 0x20000006ff068230 */ /* 0x000fe20000004100 */
[----:B------:R-:W-:Y:S01]  /*3670*/  @!P0 FMUL.FTZ R3, R20, R5 ;  /* 0x0000000514038220 */ /* 0x000fe20000410000 */
[----:B------:R-:W-:Y:S01]  /*3680*/  @!P0 HADD2.F32 R7, -RZ, R7.H1_H1 ;  /* 0x30000007ff078230 */ /* 0x000fe20000004100 */
[-C--:B------:R-:W-:Y:S01]  /*3690*/  @!P0 FFMA.FTZ R2, R23, R24.reuse, R2 ;  /* 0x0000001817028223 */ /* 0x080fe20000010002 */
[----:B------:R-:W-:Y:S01]  /*36a0*/  @!P0 MOV R16, R31 ;  /* 0x0000001f00108202 */ /* 0x000fe20000000f00 */
[----:B------:R-:W-:Y:S01]  /*36b0*/  @!P0 FFMA.FTZ R33, R21, R24, -R33 ;  /* 0x0000001815218223 */ /* 0x000fe20000010821 */
[--C-:B------:R-:W-:Y:S01]  /*36c0*/  @!P0 HADD2.F32 R25, -RZ, R27.reuse.H0_H0 ;  /* 0x2000001bff198230 */ /* 0x100fe20000004100 */
[-C--:B------:R-:W-:Y:S01]  /*36d0*/  @!P0 FMUL.FTZ R32, R26, R7.reuse ;  /* 0x000000071a208220 */ /* 0x080fe20000410000 */
[----:B------:R-:W-:Y:S01]  /*36e0*/  @!P0 HADD2.F32 R27, -RZ, R27.H1_H1 ;  /* 0x3000001bff1b8230 */ /* 0x000fe20000004100 */
[----:B------:R-:W-:Y:S01]  /*36f0*/  @!P0 FMUL.FTZ R4, R6, R7 ;  /* 0x0000000706048220 */ /* 0x000fe20000410000 */
[----:B------:R-:W-:Y:S01]  /*3700*/  @!P0 F2FP.PACK_AB R34, R2, R33 ;  /* 0x000000210222823e */ /* 0x000fe200000000ff */
[-C--:B------:R-:W-:Y:S02]  /*3710*/  @!P0 FFMA.FTZ R3, R22, R25.reuse, R3 ;  /* 0x0000001916038223 */ /* 0x080fe40000010003 */
[----:B------:R-:W-:Y:S01]  /*3720*/  @!P0 FFMA.FTZ R30, R20, R25, -R30 ;  /* 0x00000019141e8223 */ /* 0x000fe2000001081e */
[----:B------:R-:W-:Y:S01]  /*3730*/  @!P0 MOV R17, R34 ;  /* 0x0000002200118202 */ /* 0x000fe20000000f00 */
[-C--:B------:R-:W-:Y:S02]  /*3740*/  @!P0 FFMA.FTZ R32, R6, R27.reuse, -R32 ;  /* 0x0000001b06208223 */ /* 0x080fe40000010820 */
[----:B------:R-:W-:Y:S01]  /*3750*/  @!P0 FFMA.FTZ R4, R26, R27, R4 ;  /* 0x0000001b1a048223 */ /* 0x000fe20000010004 */
[----:B------:R-:W-:Y:S04]  /*3760*/  @!P0 F2FP.PACK_AB R30, R3, R30 ;  /* 0x0000001e031e823e */ /* 0x000fe800000000ff */
[----:B------:R-:W-:Y:S02]  /*3770*/  @!P0 F2FP.PACK_AB R33, R4, R32 ;  /* 0x000000200421823e */ /* 0x000fe400000000ff */
[----:B------:R-:W-:Y:S02]  /*3780*/  @!P0 MOV R18, R30 ;  /* 0x0000001e00128202 */ /* 0x000fe40000000f00 */
[----:B------:R-:W-:Y:S05]  /*3790*/  @!P0 MOV R19, R33 ;  /* 0x0000002100138202 */ /* 0x000fea0000000f00 */
[----:B------:R1:W-:Y:S02]  /*37a0*/  STG.E.128 [R36.64], R16 ;  /* 0x0000001024007986 */ /* 0x0003e4000c101d06 */
.L_x_806:
[----:B------:R-:W-:Y:S05]  /*37b0*/  BSYNC B0 ;  /* 0x0000000000007941 */ /* 0x000fea0003800000 */
.L_x_805:
[----:B------:R-:W-:Y:S01]  /*37c0*/  ISETP.GE.AND P0, PT, R117, c[0x0][0x220], PT ;  /* 0x0000880075007a0c */ /* 0x000fe20003f06270 */
[----:B------:R-:W-:Y:S01]  /*37d0*/  @!UPT UIADD3 URZ, URZ, URZ, URZ ;  /* 0x0000003f3f3ff290 */ /* 0x000fe2000fffe03f */
[----:B------:R-:W-:Y:S11]  /*37e0*/  BSSY B0, `(.L_x_807) ;  /* 0x0000037000007945 */ /* 0x000ff60003800000 */
[----:B------:R-:W-:-:S05]  /*37f0*/  @P0 BRA `(.L_x_808) ;  /* 0x0000035000000947 */ /* 0x000fca0003800000 */
[C---:B------:R-:W-:Y:S02]  /*3800*/  LEA R30, P1, R68.reuse, R106, 0x1 ;  /* 0x0000006a441e7211 */ /* 0x040fe400078208ff */
[----:B------:R-:W-:Y:S02]  /*3810*/  ISETP.GE.AND P0, PT, R117, UR4, PT ;  /* 0x0000000475007c0c */ /* 0x000fe4000bf06270 */
[----:B------:R-:W-:Y:S02]  /*3820*/  LEA.HI.X R31, R68, R107, R69, 0x1, P1 ;  /* 0x0000006b441f7211 */ /* 0x000fe400008f0c45 */
[C---:B-1----:R-:W-:Y:S03]  /*3830*/  LEA R36, P1, R72.reuse, R100, 0x1 ;  /* 0x0000006448247211 */ /* 0x042fe600078208ff */
[----:B------:R-:W2:Y:S01]  /*3840*/  LDG.E.128 R16, [R30.64] ;  /* 0x000000061e107981 */ /* 0x000ea2000c1e1d00 */
[----:B------:R-:W-:Y:S07]  /*3850*/  LEA.HI.X R37, R72, R99, R73, 0x1, P1 ;  /* 0x0000006348257211 */ /* 0x000fee00008f0c49 */
[----:B------:R-:W3:Y:S06]  /*3860*/  @!P0 LDG.E.64 R6, [R14.64+0x20] ;  /* 0x000020060e068981 */ /* 0x000eec000c1e1b00 */
[----:B------:R-:W4:Y:S01]  /*3870*/  @!P0 LDG.E.64 R26, [R28.64+0x20] ;  /* 0x000020061c1a8981 */ /* 0x000f22000c1e1b00 */
        /* <DEDUP_REMOVED lines=45> */
.L_x_808:
[----:B------:R-:W-:Y:S05]  /*3b50*/  BSYNC B0 ;  /* 0x0000000000007941 */ /* 0x000fea0003800000 */
.L_x_807:
[----:B------:R-:W-:Y:S11]  /*3b60*/  ISETP.GE.AND P0, PT, R116, c[0x0][0x220], PT ;  /* 0x0000880074007a0c */ /* 0x000ff60003f06270 */
[----:B------:R-:W-:Y:S02]  /*3b70*/  @!UPT UIADD3 URZ, URZ, URZ, URZ ;  /* 0x0000003f3f3ff290 */ /* 0x000fe4000fffe03f */
[----:B------:R-:W-:-:S05]  /*3b80*/  @P0 BRA `(.L_x_804) ;  /* 0x0000035000000947 */ /* 0x000fca0003800000 */
[----:B------:R-:W-:Y:S02]  /*3b90*/  LEA R30, P1, R76, R106, 0x1 ;  /* 0x0000006a4c1e7211 */ /* 0x000fe400078208ff */
        /* <DEDUP_REMOVED lines=10> */
[----:B------:R-:W-:Y:S02]  /*3c40*/  @!P0 MOV R15, R17 ;  /* 0x00000011000f8202 */ /* 0x000fe40000000f00 */
[----:B------:R-:W-:Y:S01]  /*3c50*/  @!P0 MOV R14, R18 ;  /* 0x00000012000e8202 */ /* 0x000fe20000000f00 */
[--C-:B------:R-:W-:Y:S01]  /*3c60*/  @!P0 HADD2.F32 R22, -RZ, R5.reuse.H1_H1 ;  /* 0x30000005ff168230 */ /* 0x100fe20000004100 */
[----:B------:R-:W-:Y:S01]  /*3c70*/  @!P0 MOV R6, R19 ;  /* 0x0000001300068202 */ /* 0x000fe20000000f00 */
[----:B------:R-:W-:Y:S02]  /*3c80*/  @!P0 HADD2.F32 R20, -RZ, R5.H0_H0 ;  /* 0x20000005ff148230 */ /* 0x000fe40000004100 */
[--C-:B----4-:R-:W-:Y:S01]  /*3c90*/  @!P0 HADD2.F32 R23, -RZ, R28.reuse.H0_H0 ;  /* 0x2000001cff178230 */ /* 0x110fe20000004100 */
[-C--:B------:R-:W-:Y:S01]  /*3ca0*/  @!P0 FMUL.FTZ R31, R22, R21.reuse ;  /* 0x00000015161f8220 */ /* 0x080fe20000410000 */
[----:B------:R-:W-:Y:S01]  /*3cb0*/  @!P0 HADD2.F32 R24, -RZ, R28.H1_H1 ;  /* 0x3000001cff188230 */ /* 0x000fe20000004100 */
[C---:B------:R-:W-:Y:S01]  /*3cc0*/  @!P0 FMUL.FTZ R0, R20.reuse, R21 ;  /* 0x0000001514008220 */ /* 0x040fe20000410000 */
[--C-:B------:R-:W-:Y:S01]  /*3cd0*/  @!P0 HADD2.F32 R26, -RZ, R6.reuse.H1_H1 ;  /* 0x30000006ff1a8230 */ /* 0x100fe20000004100 */
[-C--:B------:R-:W-:Y:S01]  /*3ce0*/  @!P0 FFMA.FTZ R31, R20, R23.reuse, -R31 ;  /* 0x00000017141f8223 */ /* 0x080fe2000001081f */
[----:B------:R-:W-:Y:S01]  /*3cf0*/  @!P0 HADD2.F32 R6, -RZ, R6.H0_H0 ;  /* 0x20000006ff068230 */ /* 0x000fe20000004100 */
[----:B------:R-:W-:Y:S01]  /*3d00*/  @!P0 FFMA.FTZ R0, R22, R23, R0 ;  /* 0x0000001716008223 */ /* 0x000fe20000010000 */
[--C-:B------:R-:W-:Y:S02]  /*3d10*/  @!P0 HADD2.F32 R23, -RZ, R15.reuse.H1_H1 ;  /* 0x3000000fff178230 */ /* 0x100fe40000004100 */
[----:B------:R-:W-:Y:S02]  /*3d20*/  @!P0 HADD2.F32 R15, -RZ, R15.H0_H0 ;  /* 0x2000000fff0f8230 */ /* 0x000fe40000004100 */
[--C-:B------:R-:W-:Y:S01]  /*3d30*/  @!P0 HADD2.F32 R22, -RZ, R14.reuse.H1_H1 ;  /* 0x3000000eff168230 */ /* 0x100fe20000004100 */
[-C--:B------:R-:W-:Y:S01]  /*3d40*/  @!P0 FMUL.FTZ R33, R23, R8.reuse ;  /* 0x0000000817218220 */ /* 0x080fe20000410000 */
[----:B------:R-:W-:Y:S01]  /*3d50*/  @!P0 HADD2.F32 R14, -RZ, R14.H0_H0 ;  /* 0x2000000eff0e8230 */ /* 0x000fe20000004100 */
[C---:B------:R-:W-:Y:S01]  /*3d60*/  @!P0 FMUL.FTZ R2, R15.reuse, R8 ;  /* 0x000000080f028220 */ /* 0x040fe20000410000 */
[--C-:B------:R-:W-:Y:S01]  /*3d70*/  @!P0 HADD2.F32 R5, -RZ, R7.reuse.H0_H0 ;  /* 0x20000007ff058230 */ /* 0x100fe20000004100 */
[-C--:B------:R-:W-:Y:S01]  /*3d80*/  @!P0 FFMA.FTZ R33, R15, R24.reuse, -R33 ;  /* 0x000000180f218223 */ /* 0x080fe20000010821 */
[----:B------:R-:W-:Y:S01]  /*3d90*/  @!P0 HADD2.F32 R7, -RZ, R7.H1_H1 ;  /* 0x30000007ff078230 */ /* 0x000fe20000004100 */
[----:B------:R-:W-:Y:S01]  /*3da0*/  @!P0 FFMA.FTZ R2, R23, R24, R2 ;  /* 0x0000001817028223 */ /* 0x000fe20000010002 */
[----:B------:R-:W-:Y:S01]  /*3db0*/  @!P0 F2FP.PACK_AB R31, R0, R31 ;  /* 0x0000001f001f823e */ /* 0x000fe200000000ff */
[-C--:B------:R-:W-:Y:S01]  /*3dc0*/  @!P0 FMUL.FTZ R3, R14, R5.reuse ;  /* 0x000000050e038220 */ /* 0x080fe20000410000 */
[--C-:B------:R-:W-:Y:S01]  /*3dd0*/  @!P0 HADD2.F32 R25, -RZ, R29.reuse.H0_H0 ;  /* 0x2000001dff198230 */ /* 0x100fe20000004100 */
[----:B------:R-:W-:Y:S01]  /*3de0*/  @!P0 FMUL.FTZ R30, R22, R5 ;  /* 0x00000005161e8220 */ /* 0x000fe20000410000 */
[----:B------:R-:W-:Y:S01]  /*3df0*/  @!P0 F2FP.PACK_AB R34, R2, R33 ;  /* 0x000000210222823e */ /* 0x000fe200000000ff */
[----:B------:R-:W-:Y:S01]  /*3e00*/  @!P0 HADD2.F32 R27, -RZ, R29.H1_H1 ;  /* 0x3000001dff1b8230 */ /* 0x000fe20000004100 */
[----:B------:R-:W-:Y:S01]  /*3e10*/  @!P0 MOV R16, R31 ;  /* 0x0000001f00108202 */ /* 0x000fe20000000f00 */
[-C--:B------:R-:W-:Y:S01]  /*3e20*/  @!P0 FMUL.FTZ R32, R26, R7.reuse ;  /* 0x000000071a208220 */ /* 0x080fe20000410000 */
[----:B------:R-:W-:Y:S01]  /*3e30*/  @!P0 MOV R17, R34 ;  /* 0x0000002200118202 */ /* 0x000fe20000000f00 */
[----:B------:R-:W-:Y:S02]  /*3e40*/  @!P0 FMUL.FTZ R4, R6, R7 ;  /* 0x0000000706048220 */ /* 0x000fe40000410000 */
[-C--:B------:R-:W-:Y:S02]  /*3e50*/  @!P0 FFMA.FTZ R3, R22, R25.reuse, R3 ;  /* 0x0000001916038223 */ /* 0x080fe40000010003 */
[----:B------:R-:W-:Y:S02]  /*3e60*/  @!P0 FFMA.FTZ R30, R14, R25, -R30 ;  /* 0x000000190e1e8223 */ /* 0x000fe4000001081e */
[-C--:B------:R-:W-:Y:S02]  /*3e70*/  @!P0 FFMA.FTZ R32, R6, R27.reuse, -R32 ;  /* 0x0000001b06208223 */ /* 0x080fe40000010820 */
[----:B------:R-:W-:Y:S01]  /*3e80*/  @!P0 FFMA.FTZ R4, R26, R27, R4 ;  /* 0x0000001b1a048223 */ /* 0x000fe20000010004 */
[----:B------:R-:W-:Y:S04]  /*3e90*/  @!P0 F2FP.PACK_AB R30, R3, R30 ;  /* 0x0000001e031e823e */ /* 0x000fe800000000ff */
[----:B------:R-:W-:Y:S02]  /*3ea0*/  @!P0 F2FP.PACK_AB R33, R4, R32 ;  /* 0x000000200421823e */ /* 0x000fe400000000ff */
[----:B------:R-:W-:Y:S02]  /*3eb0*/  @!P0 MOV R18, R30 ;  /* 0x0000001e00128202 */ /* 0x000fe40000000f00 */
[----:B------:R-:W-:Y:S05]  /*3ec0*/  @!P0 MOV R19, R33 ;  /* 0x0000002100138202 */ /* 0x000fea0000000f00 */
[----:B------:R1:W-:Y:S02]  /*3ed0*/  STG.E.128 [R36.64], R16 ;  /* 0x0000001024007986 */ /* 0x0003e4000c101d06 */
.L_x_804:
[----:B------:R-:W-:Y:S05]  /*3ee0*/  BSYNC B1 ;  /* 0x0000000000017941 */ /* 0x000fea0003800000 */
.L_x_803:
[----:B------:R-:W-:Y:S01]  /*3ef0*/  BSSY B1, `(.L_x_809) ;  /* 0x00000b3000017945 */ /* 0x000fe20003800000 */
[----:B------:R-:W-:-:S05]  /*3f00*/  @!P6 BRA `(.L_x_810) ;  /* 0x00000b100000e947 */ /* 0x000fca0003800000 */
[----:B------:R-:W-:Y:S01]  /*3f10*/  ISETP.GE.AND P0, PT, R118, c[0x0][0x220], PT ;  /* 0x0000880076007a0c */ /* 0x000fe20003f06270 */
[C---:B------:R-:W-:Y:S01]  /*3f20*/  IMAD.SHL.U32 R5, R59.reuse, 0x2, RZ ;  /* 0x000000023b057824 */ /* 0x040fe200078e00ff */
[----:B------:R-:W-:Y:S01]  /*3f30*/  SHF.L.U64.HI R3, R59, 0x1, R58 ;  /* 0x000000013b037819 */ /* 0x000fe2000001023a */
[----:B------:R-:W-:Y:S03]  /*3f40*/  BSSY B0, `(.L_x_811) ;  /* 0x000003b000007945 */ /* 0x000fe60003800000 */
[-C--:B------:R-:W-:Y:S02]  /*3f50*/  IADD3 R28, P2, R42, R5.reuse, RZ ;  /* 0x000000052a1c7210 */ /* 0x080fe40007f5e0ff */
[----:B------:R-:W-:Y:S03]  /*3f60*/  IADD3 R14, P1, R12, R5, RZ ;  /* 0x000000050c0e7210 */ /* 0x000fe60007f3e0ff */
[--C-:B------:R-:W-:Y:S02]  /*3f70*/  IMAD.X R29, R43, 0x1, R3.reuse, P2 ;  /* 0x000000012b1d7824 */ /* 0x100fe400010e0603 */
[----:B------:R-:W-:Y:S01]  /*3f80*/  IMAD.X R15, R13, 0x1, R3, P1 ;  /* 0x000000010d0f7824 */ /* 0x000fe200008e0603 */
[----:B------:R-:W-:-:S05]  /*3f90*/  @P0 BRA `(.L_x_812) ;  /* 0x0000035000000947 */ /* 0x000fca0003800000 */
[C---:B------:R-:W-:Y:S02]  /*3fa0*/  LEA R30, P1, R67.reuse, R106, 0x1 ;  /* 0x0000006a431e7211 */ /* 0x040fe400078208ff */
[----:B------:R-:W-:Y:S02]  /*3fb0*/  ISETP.GE.AND P0, PT, R118, UR4, PT ;  /* 0x0000000476007c0c */ /* 0x000fe4000bf06270 */
[----:B------:R-:W-:Y:S02]  /*3fc0*/  LEA.HI.X R31, R67, R107, R64, 0x1, P1 ;  /* 0x0000006b431f7211 */ /* 0x000fe400008f0c40 */
[C---:B-1----:R-:W-:Y:S03]  /*3fd0*/  LEA R36, P1, R172.reuse, R100, 0x1 ;  /* 0x00000064ac247211 */ /* 0x042fe600078208ff */
[----:B------:R-:W2:Y:S01]  /*3fe0*/  LDG.E.128 R16, [R30.64] ;  /* 0x000000061e107981 */ /* 0x000ea2000c1e1d00 */
        /* <DEDUP_REMOVED lines=48> */
.L_x_812:
[----:B------:R-:W-:Y:S05]  /*42f0*/  BSYNC B0 ;  /* 0x0000000000007941 */ /* 0x000fea0003800000 */
.L_x_811:
        /* <DEDUP_REMOVED lines=57> */
.L_x_814:
[----:B------:R-:W-:Y:S05]  /*4690*/  BSYNC B0 ;  /* 0x0000000000007941 */ /* 0x000fea0003800000 */
.L_x_813:
        /* <DEDUP_REMOVED lines=56> */
.L_x_810:
[----:B------:R-:W-:Y:S05]  /*4a20*/  BSYNC B1 ;  /* 0x0000000000017941 */ /* 0x000fea0003800000 */
.L_x_809:
[----:B------:R-:W-:Y:S01]  /*4a30*/  ISETP.NE.AND P0, PT, R178, RZ, PT ;  /* 0x000000ffb200720c */ /* 0x000fe20003f05270 */
[----:B------:R-:W-:Y:S01]  /*4a40*/  @!UPT UIADD3 URZ, URZ, URZ, URZ ;  /* 0x0000003f3f3ff290 */ /* 0x000fe2000fffe03f */
[----:B------:R-:W-:Y:S11]  /*4a50*/  BSSY B1, `(.L_x_815) ;  /* 0x00000b7000017945 */ /* 0x000ff60003800000 */
        /* <DEDUP_REMOVED lines=10> */
[----:B------:R-:W-:Y:S02]  /*4b00*/  MOV R31, 0xc0 ;  /* 0x000000c0001f7802 */ /* 0x000fe40000000f00 */
[----:B------:R-:W-:Y:S02]  /*4b10*/  ISETP.GE.AND P0, PT, R118, UR4, PT ;  /* 0x0000000476007c0c */ /* 0x000fe4000bf06270 */
[----:B-1----:R-:W-:Y:S01]  /*4b20*/  MOV R101, R99 ;  /* 0x0000006300657202 */ /* 0x002fe20000000f00 */
[C---:B------:R-:W-:Y:S04]  /*4b30*/  IMAD.WIDE.U32 R32, R31.reuse, c[0x0][0x288], R106 ;  /* 0x0000a2001f207a25 */ /* 0x040fe800078e006a */
[C---:B------:R-:W-:Y:S02]  /*4b40*/  IMAD R30, R31.reuse, c[0x0][0x28c], RZ ;  /* 0x0000a3001f1e7a24 */ /* 0x040fe400078e02ff */
[----:B------:R-:W-:Y:S03]  /*4b50*/  IMAD.WIDE.U32 R36, R31, c[0x0][0x198], R100 ;  /* 0x000066001f247a25 */ /* 0x000fe600078e0064 */
[----:B------:R-:W-:Y:S01]  /*4b60*/  IADD3 R33, R33, R30, RZ ;  /* 0x0000001e21217210 */ /* 0x000fe20007ffe0ff */
[----:B------:R-:W-:Y:S01]  /*4b70*/  IMAD R31, R31, c[0x0][0x19c], RZ ;  /* 0x000067001f1f7a24 */ /* 0x000fe200078e02ff */
[----:B------:R-:W2:Y:S04]  /*4b80*/  @!P0 LDG.E.64 R6, [R14.64] ;  /* 0x000000060e068981 */ /* 0x000ea8000c1e1b00 */
[----:B------:R-:W-:Y:S02]  /*4b90*/  IADD3 R37, R37, R31, RZ ;  /* 0x0000001f25257210 */ /* 0x000fe40007ffe0ff */
[----:B------:R-:W3:Y:S08]  /*4ba0*/  LDG.E.128 R16, [R32.64] ;  /* 0x0000000620107981 */ /* 0x000ef0000c1e1d00 */
[----:B------:R-:W4:Y:S01]  /*4bb0*/  @!P0 LDG.E.64 R26, [R28.64] ;  /* 0x000000061c1a8981 */ /* 0x000f22000c1e1b00 */
[--C-:B--2---:R-:W-:Y:S02]  /*4bc0*/  @!P0 HADD2.F32 R21, -RZ, R6.reuse.H0_H0 ;  /* 0x20000006ff158230 */ /* 0x104fe40000004100 */
[----:B------:R-:W-:Y:S01]  /*4bd0*/  @!P0 HADD2.F32 R8, -RZ, R6.H1_H1 ;  /* 0x30000006ff088230 */ /* 0x000fe20000004100 */
[----:B---3--:R-:W-:Y:S02]  /*4be0*/  @!P0 MOV R5, R16 ;  /* 0x0000001000058202 */ /* 0x008fe40000000f00 */
        /* <DEDUP_REMOVED lines=42> */
.L_x_818:
[----:B------:R-:W-:Y:S05]  /*4e90*/  BSYNC B0 ;  /* 0x0000000000007941 */ /* 0x000fea0003800000 */
.L_x_817:
[----:B------:R-:W-:Y:S01]  /*4ea0*/  ISETP.GE.AND P0, PT, R117, c[0x0][0x220], PT ;  /* 0x0000880075007a0c */ /* 0x000fe20003f06270 */
[----:B------:R-:W-:Y:S01]  /*4eb0*/  @!UPT UIADD3 URZ, URZ, URZ, URZ ;  /* 0x0000003f3f3ff290 */ /* 0x000fe2000fffe03f */
[----:B------:R-:W-:Y:S11]  /*4ec0*/  BSSY B0, `(.L_x_819) ;  /* 0x0000037000007945 */ /* 0x000ff60003800000 */
        /* <DEDUP_REMOVED lines=54> */
.L_x_820:
[----:B------:R-:W-:Y:S05]  /*5230*/  BSYNC B0 ;  /* 0x0000000000007941 */ /* 0x000fea0003800000 */
.L_x_819:
[----:B------:R-:W-:Y:S11]  /*5240*/  ISETP.GE.AND P0, PT, R116, c[0x0][0x220], PT ;  /* 0x0000880074007a0c */ /* 0x000ff60003f06270 */
[----:B------:R-:W-:Y:S02]  /*5250*/  @!UPT UIADD3 URZ, URZ, URZ, URZ ;  /* 0x0000003f3f3ff290 */ /* 0x000fe4000fffe03f */
        /* <DEDUP_REMOVED lines=54> */
.L_x_816:
[----:B------:R-:W-:Y:S05]  /*55c0*/  BSYNC B1 ;  /* 0x0000000000017941 */ /* 0x000fea0003800000 */
.L_x_815:
[----:B------:R-:W-:Y:S01]  /*55d0*/  IMAD.MOV.U32 R3, RZ, RZ, c[0x0][0x230] ;  /* 0x00008c00ff037624 */ /* 0x000fe200078e00ff */
[----:B------:R-:W-:Y:S03]  /*55e0*/  ULDC UR4, c[0x0][0x230] ;  /* 0x00008c0000047ab9 */ /* 0x000fe60000000800 */
[----:B------:R-:W-:Y:S05]  /*55f0*/  IMAD.U32 R3, R3, -0x40, RZ ;  /* 0xffffffc003037824 */ /* 0x000fea00078e00ff */
[C---:B------:R-:W-:Y:S02]  /*5600*/  LEA R42, P1, R3.reuse, R42, 0x1 ;  /* 0x0000002a032a7211 */ /* 0x040fe400078208ff */
[C---:B------:R-:W-:Y:S02]  /*5610*/  LEA R12, P0, R3.reuse, R12, 0x1 ;  /* 0x0000000c030c7211 */ /* 0x040fe400078008ff */
[C---:B------:R-:W-:Y:S02]  /*5620*/  LEA.HI.X.SX32 R43, R3.reuse, R43, 0x1, P1 ;  /* 0x0000002b032b7211 */ /* 0x040fe400008f0eff */
[----:B------:R-:W-:Y:S01]  /*5630*/  LEA.HI.X.SX32 R13, R3, R13, 0x1, P0 ;  /* 0x0000000d030d7211 */ /* 0x000fe200000f0eff */
[----:B------:R-:W-:-:S05]  /*5640*/  BRA `(.L_x_821) ;  /* 0x0000534000007947 */ /* 0x000fca0003800000 */
.L_x_796:
[----:B------:R-:W-:Y:S01]  /*5650*/  BSSY B2, `(.L_x_822) ;  /* 0x000012a000027945 */ /* 0x000fe20003800000 */
[----:B------:R-:W-:-:S05]  /*5660*/  @!P3 BRA `(.L_x_823) ;  /* 0x000012800000b947 */ /* 0x000fca0003800000 */
[----:B------:R-:W-:Y:S01]  /*5670*/  ISETP.GE.AND P0, PT, R118, c[0x0][0x220], PT ;  /* 0x0000880076007a0c */ /* 0x000fe20003f06270 */
[----:B------:R-:W-:Y:S01]  /*5680*/  @!UPT UIADD3 URZ, URZ, URZ, URZ ;  /* 0x0000003f3f3ff290 */ /* 0x000fe2000fffe03f */
[----:B------:R-:W-:Y:S11]  /*5690*/  BSSY B1, `(.L_x_824) ;  /* 0x000005f000017945 */ /* 0x000ff60003800000 */
[----:B------:R-:W-:-:S05]  /*56a0*/  @P0 BRA `(.L_x_825) ;  /* 0x000005d000000947 */ /* 0x000fca0003800000 */
[----:B------:R1:W5:Y:S01]  /*56b0*/  LDG.E.128 R32, [R106.64] ;  /* 0x000000066a207981 */ /* 0x000362000c1e1d00 */
[----:B------:R-:W-:Y:S01]  /*56c0*/  ISETP.GE.AND P0, PT, R118, UR4, PT ;  /* 0x0000000476007c0c */ /* 0x000fe2000bf06270 */
[----:B------:R-:W-:Y:S01]  /*56d0*/  @!UPT UIADD3 URZ, URZ, URZ, URZ ;  /* 0x0000003f3f3ff290 */ /* 0x000fe2000fffe03f */
[----:B------:R-:W-:Y:S11]  /*56e0*/  BSSY B0, `(.L_x_826) ;  /* 0x0000057000007945 */ /* 0x000ff60003800000 */
[----:B------:R-:W-:-:S05]  /*56f0*/  @P0 BRA `(.L_x_827) ;  /* 0x0000055000000947 */ /* 0x000fca0003800000 */
[--C-:B-----5:R-:W-:Y:S01]  /*5700*/  HADD2.F32 R27, -RZ, R32.reuse.H0_H0 ;  /* 0x20000020ff1b7230 */ /* 0x120fe20000004100 */
[----:B------:R-:W-:Y:S01]  /*5710*/  ULEA.HI UR5, UR4, UR4, URZ, 0x1 ;  /* 0x0000000404057291 */ /* 0x000fe2000f8f083f */
[----:B------:R-:W-:Y:S01]  /*5720*/  HADD2.F32 R31, -RZ, R32.H1_H1 ;  /* 0x30000020ff1f7230 */ /* 0x000fe20000004100 */
[----:B------:R-:W-:Y:S02]  /*5730*/  MOV R47, R33 ;  /* 0x00000021002f7202 */ /* 0x000fe40000000f00 */
[----:B------:R-:W-:Y:S01]  /*5740*/  USHF.R.S32.HI UR5, URZ, 0x1, UR5 ;  /* 0x000000013f057899 */ /* 0x000fe20008011405 */
[----:B------:R-:W-:Y:S02]  /*5750*/  MOV R40, R34 ;  /* 0x0000002200287202 */ /* 0x000fe40000000f00 */
[----:B------:R-:W-:Y:S01]  /*5760*/  HADD2.F32 R32, -RZ, R47.H0_H0 ;  /* 0x2000002fff207230 */ /* 0x000fe20000004100 */
[----:B------:R-:W-:Y:S02]  /*5770*/  MOV R45, R35 ;  /* 0x00000023002d7202 */ /* 0x000fe40000000f00 */
[----:B------:R-:W-:Y:S02]  /*5780*/  ISETP.GE.AND P0, PT, R118, UR5, PT ;  /* 0x0000000576007c0c */ /* 0x000fe4000bf06270 */
[----:B------:R-:W-:Y:S11]  /*5790*/  MOV R49, UR5 ;  /* 0x0000000500317c02 */ /* 0x000ff60008000f00 */
[----:B------:R-:W-:Y:S04]  /*57a0*/  @P0 IADD3 R49, RZ, -UR5, RZ ;  /* 0x80000005ff310c10 */ /* 0x000fe8000fffe0ff */
[C---:B------:R-:W-:Y:S04]  /*57b0*/  LEA R20, P1, R49.reuse, R106, 0x1 ;  /* 0x0000006a31147211 */ /* 0x040fe800078208ff */
[----:B------:R-:W-:Y:S02]  /*57c0*/  LEA.HI.X.SX32 R21, R49, R107, 0x1, P1 ;  /* 0x0000006b31157211 */ /* 0x000fe400008f0eff */
[----:B------:R-:W-:Y:S02]  /*57d0*/  MOV R49, RZ ;  /* 0x000000ff00317202 */ /* 0x000fe40000000f00 */
[----:B------:R-:W-:Y:S02]  /*57e0*/  @P0 IADD3 R49, RZ, -UR5, RZ ;  /* 0x80000005ff310c10 */ /* 0x000fe4000fffe0ff */
[----:B------:R-:W2:Y:S02]  /*57f0*/  LDG.E.128 R20, [R20.64] ;  /* 0x0000000614147981 */ /* 0x000ea4000c1e1d00 */
[C---:B------:R-:W-:Y:S04]  /*5800*/  LEA R36, P1, R49.reuse, R110, 0x1 ;  /* 0x0000006e31247211 */ /* 0x040fe800078208ff */
[----:B------:R-:W-:Y:S02]  /*5810*/  LEA.HI.X.SX32 R37, R49, R111, 0x1, P1 ;  /* 0x0000006f31257211 */ /* 0x000fe400008f0eff */
[----:B------:R-:W-:Y:S02]  /*5820*/  MOV R49, RZ ;  /* 0x000000ff00317202 */ /* 0x000fe40000000f00 */
[----:B------:R-:W-:Y:S02]  /*5830*/  @P0 IADD3 R49, RZ, -UR5, RZ ;  /* 0x80000005ff310c10 */ /* 0x000fe4000fffe0ff */
[----:B------:R-:W3:Y:S02]  /*5840*/  LDG.E.128 R36, [R36.64] ;  /* 0x0000000624247981 */ /* 0x000ee4000c1e1d00 */
[C---:B------:R-:W-:Y:S04]  /*5850*/  LEA R180, P1, R49.reuse, R108, 0x1 ;  /* 0x0000006c31b47211 */ /* 0x040fe800078208ff */
[----:B------:R-:W-:Y:S06]  /*5860*/  LEA.HI.X.SX32 R181, R49, R109, 0x1, P1 ;  /* 0x0000006d31b57211 */ /* 0x000fec00008f0eff */
[----:B------:R-:W4:Y:S01]  /*5870*/  LDG.E.128 R180, [R180.64] ;  /* 0x00000006b4b47981 */ /* 0x000f22000c1e1d00 */
[--C-:B---3--:R-:W-:Y:S01]  /*5880*/  HADD2.F32 R29, -RZ, R36.reuse.H0_H0 ;  /* 0x20000024ff1d7230 */ /* 0x108fe20000004100 */
[----:B--2---:R-:W-:Y:S01]  /*5890*/  MOV R14, R20 ;  /* 0x00000014000e7202 */ /* 0x004fe20000000f00 */
[----:B------:R-:W-:Y:S01]  /*58a0*/  HADD2.F32 R30, -RZ, R36.H1_H1 ;  /* 0x30000024ff1e7230 */ /* 0x000fe20000004100 */
[----:B------:R-:W-:Y:S01]  /*58b0*/  MOV R17, R23 ;  /* 0x0000001700117202 */ /* 0x000fe20000000f00 */
[----:B------:R-:W-:Y:S01]  /*58c0*/  HADD2.F32 R33, -RZ, R37.H0_H0 ;  /* 0x20000025ff217230 */ /* 0x000fe20000004100 */
[----:B------:R-:W-:Y:S01]  /*58d0*/  MOV R19, R21 ;  /* 0x0000001500137202 */ /* 0x000fe20000000f00 */
[--C-:B------:R-:W-:Y:S01]  /*58e0*/  HADD2.F32 R28, -RZ, R14.reuse.H0_H0 ;  /* 0x2000000eff1c7230 */ /* 0x100fe20000004100 */
[----:B------:R-:W-:Y:S01]  /*58f0*/  MOV R24, R22 ;  /* 0x0000001600187202 */ /* 0x000fe20000000f00 */
[----:B------:R-:W-:Y:S02]  /*5900*/  HADD2.F32 R26, -RZ, R14.H1_H1 ;  /* 0x3000000eff1a7230 */ /* 0x000fe40000004100 */
[----:B------:R-:W-:Y:S02]  /*5910*/  HADD2.F32 R25, -RZ, R19.H0_H0 ;  /* 0x20000013ff197230 */ /* 0x000fe40000004100 */
[--C-:B----4-:R-:W-:Y:S02]  /*5920*/  HADD2.F32 R23, -RZ, R180.reuse.H0_H0 ;  /* 0x200000b4ff177230 */ /* 0x110fe40000004100 */
[----:B------:R-:W-:Y:S02]  /*5930*/  HADD2.F32 R21, -RZ, R180.H1_H1 ;  /* 0x300000b4ff157230 */ /* 0x000fe40000004100 */
[--C-:B------:R-:W-:Y:S01]  /*5940*/  HADD2.F32 R22, -RZ, R181.reuse.H0_H0 ;  /* 0x200000b5ff167230 */ /* 0x100fe20000004100 */
[----:B------:R-:W-:Y:S01]  /*5950*/  @!P0 FADD.FTZ R23, -R23, -RZ ;  /* 0x800000ff17178221 */ /* 0x000fe20000010100 */
[----:B------:R-:W-:Y:S01]  /*5960*/  HADD2.F32 R20, -RZ, R181.H1_H1 ;  /* 0x300000b5ff147230 */ /* 0x000fe20000004100 */
[----:B------:R-:W-:Y:S01]  /*5970*/  @!P0 FADD.FTZ R21, -R21, -RZ ;  /* 0x800000ff15158221 */ /* 0x000fe20000010100 */
[--C-:B------:R-:W-:Y:S01]  /*5980*/  HADD2.F32 R16, -RZ, R182.reuse.H1_H1 ;  /* 0x300000b6ff107230 */ /* 0x100fe20000004100 */
[----:B------:R-:W-:Y:S01]  /*5990*/  FMUL.FTZ R0, R28, R23 ;  /* 0x000000171c007220 */ /* 0x000fe20000410000 */
[----:B------:R-:W-:Y:S01]  /*59a0*/  HADD2.F32 R18, -RZ, R182.H0_H0 ;  /* 0x200000b6ff127230 */ /* 0x000fe20000004100 */
[----:B------:R-:W-:Y:S01]  /*59b0*/  @!P0 FADD.FTZ R22, -R22, -RZ ;  /* 0x800000ff16168221 */ /* 0x000fe20000010100 */
[----:B------:R-:W-:Y:S01]  /*59c0*/  HADD2.F32 R23, -RZ, R19.H1_H1 ;  /* 0x30000013ff177230 */ /* 0x000fe20000004100 */
[----:B------:R-:W-:Y:S01]  /*59d0*/  FMUL.FTZ R2, R26, R21 ;  /* 0x000000151a027220 */ /* 0x000fe20000410000 */
[--C-:B------:R-:W-:Y:S01]  /*59e0*/  HADD2.F32 R19, -RZ, R24.reuse.H1_H1 ;  /* 0x30000018ff137230 */ /* 0x100fe20000004100 */
[----:B------:R-:W-:Y:S01]  /*59f0*/  @!P0 FADD.FTZ R20, -R20, -RZ ;  /* 0x800000ff14148221 */ /* 0x000fe20000010100 */
[----:B------:R-:W-:Y:S01]  /*5a00*/  HADD2.F32 R15, -RZ, R183.H0_H0 ;  /* 0x200000b7ff0f7230 */ /* 0x000fe20000004100 */
[----:B------:R-:W-:Y:S01]  /*5a10*/  @!P0 FADD.FTZ R16, -R16, -RZ ;  /* 0x800000ff10108221 */ /* 0x000fe20000010100 */
[----:B------:R-:W-:Y:S01]  /*5a20*/  HADD2.F32 R21, -RZ, R24.H0_H0 ;  /* 0x20000018ff157230 */ /* 0x000fe20000004100 */
[----:B------:R-:W-:Y:S01]  /*5a30*/  @!P0 FADD.FTZ R18, -R18, -RZ ;  /* 0x800000ff12128221 */ /* 0x000fe20000010100 */
[----:B------:R-:W-:Y:S01]  /*5a40*/  HADD2.F32 R34, -RZ, R37.H1_H1 ;  /* 0x30000025ff227230 */ /* 0x000fe20000004100 */
[----:B------:R-:W-:Y:S01]  /*5a50*/  FMUL.FTZ R3, R25, R22 ;  /* 0x0000001619037220 */ /* 0x000fe20000410000 */
[----:B------:R-:W-:Y:S01]  /*5a60*/  HADD2.F32 R14, -RZ, R183.H1_H1 ;  /* 0x300000b7ff0e7230 */ /* 0x000fe20000004100 */
[----:B------:R-:W-:Y:S01]  /*5a70*/  FFMA.FTZ R0, R27, R29, R0 ;  /* 0x0000001d1b007223 */ /* 0x000fe20000010000 */
[----:B------:R-:W-:Y:S01]  /*5a80*/  HADD2.F32 R27, -RZ, R47.H1_H1 ;  /* 0x3000002fff1b7230 */ /* 0x000fe20000004100 */
[----:B------:R-:W-:Y:S01]  /*5a90*/  FMUL.FTZ R4, R23, R20 ;  /* 0x0000001417047220 */ /* 0x000fe20000410000 */
[----:B------:R-:W-:Y:S01]  /*5aa0*/  HADD2.F32 R35, -RZ, R38.H0_H0 ;  /* 0x20000026ff237230 */ /* 0x000fe20000004100 */
[----:B------:R-:W-:Y:S01]  /*5ab0*/  FFMA.FTZ R2, R31, R30, R2 ;  /* 0x0000001e1f027223 */ /* 0x000fe20000010002 */
[----:B------:R-:W-:Y:S01]  /*5ac0*/  HADD2.F32 R30, -RZ, R40.H0_H0 ;  /* 0x20000028ff1e7230 */ /* 0x000fe20000004100 */
[----:B------:R-:W-:Y:S01]  /*5ad0*/  FMUL.FTZ R6, R19, R16 ;  /* 0x0000001013067220 */ /* 0x000fe20000410000 */
[--C-:B------:R-:W-:Y:S01]  /*5ae0*/  HADD2.F32 R16, -RZ, R17.reuse.H0_H0 ;  /* 0x20000011ff107230 */ /* 0x100fe20000004100 */
[----:B------:R-:W-:Y:S01]  /*5af0*/  FMUL.FTZ R5, R21, R18 ;  /* 0x0000001215057220 */ /* 0x000fe20000410000 */
[----:B------:R-:W-:Y:S01]  /*5b00*/  HADD2.F32 R36, -RZ, R38.H1_H1 ;  /* 0x30000026ff247230 */ /* 0x000fe20000004100 */
[----:B------:R-:W-:Y:S01]  /*5b10*/  @!P0 FADD.FTZ R15, -R15, -RZ ;  /* 0x800000ff0f0f8221 */ /* 0x000fe20000010100 */
[----:B------:R-:W-:Y:S01]  /*5b20*/  HADD2.F32 R17, -RZ, R17.H1_H1 ;  /* 0x30000011ff117230 */ /* 0x000fe20000004100 */
[----:B------:R-:W-:Y:S01]  /*5b30*/  FFMA.FTZ R3, R32, R33, R3 ;  /* 0x0000002120037223 */ /* 0x000fe20000010003 */
[----:B------:R-:W-:Y:S01]  /*5b40*/  HADD2.F32 R29, -RZ, R40.H1_H1 ;  /* 0x30000028ff1d7230 */ /* 0x000fe20000004100 */
[----:B------:R-:W-:Y:S01]  /*5b50*/  @!P0 FADD.FTZ R14, -R14, -RZ ;  /* 0x800000ff0e0e8221 */ /* 0x000fe20000010100 */
[----:B------:R-:W-:Y:S01]  /*5b60*/  HADD2.F32 R37, -RZ, R39.H0_H0 ;  /* 0x20000027ff257230 */ /* 0x000fe20000004100 */
[----:B------:R-:W-:Y:S01]  /*5b70*/  FFMA.FTZ R4, R27, R34, R4 ;  /* 0x000000221b047223 */ /* 0x000fe20000010004 */
[----:B------:R-:W-:Y:S01]  /*5b80*/  HADD2.F32 R32, -RZ, R45.H0_H0 ;  /* 0x2000002dff207230 */ /* 0x000fe20000004100 */
[----:B------:R-:W-:Y:S01]  /*5b90*/  FMUL.FTZ R7, R16, R15 ;  /* 0x0000000f10077220 */ /* 0x000fe20000410000 */
[----:B------:R-:W-:Y:S01]  /*5ba0*/  HADD2.F32 R38, -RZ, R39.H1_H1 ;  /* 0x30000027ff267230 */ /* 0x000fe20000004100 */
[----:B------:R-:W-:Y:S01]  /*5bb0*/  FFMA.FTZ R5, R30, R35, R5 ;  /* 0x000000231e057223 */ /* 0x000fe20000010005 */
[----:B------:R-:W-:Y:S01]  /*5bc0*/  F2FP.PACK_AB R33, R4, R3 ;  /* 0x000000030421723e */ /* 0x000fe200000000ff */
[----:B------:R-:W-:Y:S01]  /*5bd0*/  FMUL.FTZ R8, R17, R14 ;  /* 0x0000000e11087220 */ /* 0x000fe20000410000 */
[----:B------:R-:W-:Y:S01]  /*5be0*/  HADD2.F32 R31, -RZ, R45.H1_H1 ;  /* 0x3000002dff1f7230 */ /* 0x000fe20000004100 */
[----:B------:R-:W-:Y:S02]  /*5bf0*/  FFMA.FTZ R6, R29, R36, R6 ;  /* 0x000000241d067223 */ /* 0x000fe40000010006 */
[----:B------:R-:W-:Y:S01]  /*5c00*/  FFMA.FTZ R7, R32, R37, R7 ;  /* 0x0000002520077223 */ /* 0x000fe20000010007 */
[----:B------:R-:W-:Y:S01]  /*5c10*/  F2FP.PACK_AB R32, R2, R0 ;  /* 0x000000000220723e */ /* 0x000fe200000000ff */
[----:B------:R-:W-:Y:S01]  /*5c20*/  FFMA.FTZ R8, R31, R38, R8 ;  /* 0x000000261f087223 */ /* 0x000fe20000010008 */
[----:B------:R-:W-:Y:S04]  /*5c30*/  F2FP.PACK_AB R34, R6, R5 ;  /* 0x000000050622723e */ /* 0x000fe800000000ff */
[----:B------:R-:W-:Y:S02]  /*5c40*/  F2FP.PACK_AB R35, R8, R7 ;  /* 0x000000070823723e */ /* 0x000fe400000000ff */
.L_x_827:
[----:B------:R-:W-:Y:S05]  /*5c50*/  BSYNC B0 ;  /* 0x0000000000007941 */ /* 0x000fea0003800000 */
.L_x_826:
[----:B------:R-:W-:Y:S05]  /*5c60*/  MOV R101, R99 ;  /* 0x0000006300657202 */ /* 0x000fea0000000f00 */
[----:B-----5:R2:W-:Y:S02]  /*5c70*/  STG.E.128 [R100.64], R32 ;  /* 0x0000002064007986 */ /* 0x0205e4000c101d06 */
.L_x_825:
[----:B------:R-:W-:Y:S05]  /*5c80*/  BSYNC B1 ;  /* 0x0000000000017941 */ /* 0x000fea0003800000 */
.L_x_824:
[----:B------:R-:W-:Y:S01]  /*5c90*/  ISETP.GE.AND P0, PT, R117, c[0x0][0x220], PT ;  /* 0x0000880075007a0c */ /* 0x000fe20003f06270 */
[----:B------:R-:W-:Y:S01]  /*5ca0*/  @!UPT UIADD3 URZ, URZ, URZ, URZ ;  /* 0x0000003f3f3ff290 */ /* 0x000fe2000fffe03f */
[----:B------:R-:W-:Y:S11]  /*5cb0*/  BSSY B1, `(.L_x_828) ;  /* 0x0000061000017945 */ /* 0x000ff60003800000 */
[----:B------:R-:W-:-:S05]  /*5cc0*/  @P0 BRA `(.L_x_829) ;  /* 0x000005f000000947 */ /* 0x000fca0003800000 */
[----:B------:R-:W-:Y:S01]  /*5cd0*/  IADD3 R48, P0, R106, 0x40, RZ ;  /* 0x000000406a307810 */ /* 0x000fe20007f1e0ff */
[----:B--2---:R2:W5:Y:S01]  /*5ce0*/  LDG.E.128 R32, [R106.64+0x40] ;  /* 0x000040066a207981 */ /* 0x004562000c1e1d00 */
[----:B------:R-:W-:Y:S03]  /*5cf0*/  BSSY B0, `(.L_x_830) ;  /* 0x000005a000007945 */ /* 0x000fe60003800000 */
[----:B------:R-:W-:Y:S01]  /*5d00*/  IMAD.X R49, RZ, RZ, R107, P0 ;  /* 0x000000ffff317224 */ /* 0x000fe200000e066b */
[----:B------:R-:W-:Y:S11]  /*5d10*/  ISETP.GE.AND P0, PT, R117, UR4, PT ;  /* 0x0000000475007c0c */ /* 0x000ff6000bf06270 */
[----:B------:R-:W-:Y:S02]  /*5d20*/  @!UPT UIADD3 URZ, URZ, URZ, URZ ;  /* 0x0000003f3f3ff290 */ /* 0x000fe4000fffe03f */
        /* <DEDUP_REMOVED lines=16> */
[----:B------:R-:W3:Y:S02]  /*5e30*/  LDG.E.128 R20, [R20.64] ;  /* 0x0000000614147981 */ /* 0x000ee4000c1e1d00 */
[C---:B------:R-:W-:Y:S04]  /*5e40*/  LEA R36, P1, R49.reuse, R110, 0x1 ;  /* 0x0000006e31247211 */ /* 0x040fe800078208ff */
[----:B------:R-:W-:Y:S02]  /*5e50*/  LEA.HI.X.SX32 R37, R49, R111, 0x1, P1 ;  /* 0x0000006f31257211 */ /* 0x000fe400008f0eff */
[----:B------:R-:W-:Y:S02]  /*5e60*/  MOV R49, RZ ;  /* 0x000000ff00317202 */ /* 0x000fe40000000f00 */
[----:B------:R-:W-:Y:S02]  /*5e70*/  @P0 IADD3 R49, RZ, -UR5, RZ ;  /* 0x80000005ff310c10 */ /* 0x000fe4000fffe0ff */
[----:B------:R-:W4:Y:S02]  /*5e80*/  LDG.E.128 R36, [R36.64+0x40] ;  /* 0x0000400624247981 */ /* 0x000f24000c1e1d00 */
[C---:B------:R-:W-:Y:S04]  /*5e90*/  LEA R180, P1, R49.reuse, R108, 0x1 ;  /* 0x0000006c31b47211 */ /* 0x040fe800078208ff */
[----:B------:R-:W-:Y:S06]  /*5ea0*/  LEA.HI.X.SX32 R181, R49, R109, 0x1, P1 ;  /* 0x0000006d31b57211 */ /* 0x000fec00008f0eff */
[----:B--2---:R-:W2:Y:S01]  /*5eb0*/  LDG.E.128 R180, [R180.64+0x40] ;  /* 0x00004006b4b47981 */ /* 0x004ea2000c1e1d00 */
[--C-:B----4-:R-:W-:Y:S01]  /*5ec0*/  HADD2.F32 R29, -RZ, R36.reuse.H0_H0 ;  /* 0x20000024ff1d7230 */ /* 0x110fe20000004100 */
[----:B---3--:R-:W-:Y:S01]  /*5ed0*/  MOV R14, R20 ;  /* 0x00000014000e7202 */ /* 0x008fe20000000f00 */
        /* <DEDUP_REMOVED lines=8> */
[--C-:B--2---:R-:W-:Y:S02]  /*5f60*/  HADD2.F32 R23, -RZ, R180.reuse.H0_H0 ;  /* 0x200000b4ff177230 */ /* 0x104fe40000004100 */
        /* <DEDUP_REMOVED lines=50> */
.L_x_831:
[----:B------:R-:W-:Y:S05]  /*6290*/  BSYNC B0 ;  /* 0x0000000000007941 */ /* 0x000fea0003800000 */
.L_x_830:
[----:B------:R-:W-:Y:S05]  /*62a0*/  MOV R101, R99 ;  /* 0x0000006300657202 */ /* 0x000fea0000000f00 */
[----:B-----5:R3:W-:Y:S02]  /*62b0*/  STG.E.128 [R100.64+0x40], R32 ;  /* 0x0000402064007986 */ /* 0x0207e4000c101d06 */
.L_x_829:
[----:B------:R-:W-:Y:S05]  /*62c0*/  BSYNC B1 ;  /* 0x0000000000017941 */ /* 0x000fea0003800000 */
.L_x_828:
[----:B------:R-:W-:Y:S11]  /*62d0*/  ISETP.GE.AND P0, PT, R116, c[0x0][0x220], PT ;  /* 0x0000880074007a0c */ /* 0x000ff60003f06270 */
[----:B------:R-:W-:Y:S02]  /*62e0*/  @!UPT UIADD3 URZ, URZ, URZ, URZ ;  /* 0x0000003f3f3ff290 */ /* 0x000fe4000fffe03f */
[----:B------:R-:W-:-:S05]  /*62f0*/  @P0 BRA `(.L_x_823) ;  /* 0x000005f000000947 */ /* 0x000fca0003800000 */
[----:B------:R-:W-:Y:S01]  /*6300*/  IADD3 R48, P0, R106, 0x80, RZ ;  /* 0x000000806a307810 */ /* 0x000fe20007f1e0ff */
[----:B--23--:R2:W5:Y:S01]  /*6310*/  LDG.E.128 R32, [R106.64+0x80] ;  /* 0x000080066a207981 */ /* 0x00c562000c1e1d00 */
        /* <DEDUP_REMOVED lines=90> */
.L_x_833:
[----:B------:R-:W-:Y:S05]  /*68c0*/  BSYNC B0 ;  /* 0x0000000000007941 */ /* 0x000fea0003800000 */
.L_x_832:
[----:B------:R-:W-:Y:S05]  /*68d0*/  MOV R101, R99 ;  /* 0x0000006300657202 */ /* 0x000fea0000000f00 */
[----:B-----5:R3:W-:Y:S02]  /*68e0*/  STG.E.128 [R100.64+0x80], R32 ;  /* 0x0000802064007986 */ /* 0x0207e4000c101d06 */
.L_x_823:
[----:B------:R-:W-:Y:S05]  /*68f0*/  BSYNC B2 ;  /* 0x0000000000027941 */ /* 0x000fea0003800000 */
.L_x_822:
[----:B------:R-:W-:Y:S01]  /*6900*/  BSSY B2, `(.L_x_834) ;  /* 0x0000132000027945 */ /* 0x000fe20003800000 */
[----:B------:R-:W-:-:S05]  /*6910*/  @!P4 BRA `(.L_x_835) ;  /* 0x000013000000c947 */ /* 0x000fca0003800000 */
[----:B------:R-:W-:Y:S01]  /*6920*/  ISETP.GE.AND P0, PT, R118, c[0x0][0x220], PT ;  /* 0x0000880076007a0c */ /* 0x000fe20003f06270 */
[----:B------:R-:W-:Y:S01]  /*6930*/  @!UPT UIADD3 URZ, URZ, URZ, URZ ;  /* 0x0000003f3f3ff290 */ /* 0x000fe2000fffe03f */
[----:B------:R-:W-:Y:S11]  /*6940*/  BSSY B1, `(.L_x_836) ;  /* 0x0000063000017945 */ /* 0x000ff60003800000 */
[----:B------:R-:W-:-:S05]  /*6950*/  @P0 BRA `(.L_x_837) ;  /* 0x0000061000000947 */ /* 0x000fca0003800000 */
[C---:B------:R-:W-:Y:S01]  /*6960*/  LEA R182, P0, R65.reuse, R106, 0x1 ;  /* 0x0000006a41b67211 */ /* 0x040fe200078008ff */
[----:B------:R-:W-:Y:S03]  /*6970*/  BSSY B0, `(.L_x_838) ;  /* 0x000005c000007945 */ /* 0x000fe60003800000 */
[----:B------:R-:W-:Y:S02]  /*6980*/  LEA.HI.X R183, R65, R107, R62, 0x1, P0 ;  /* 0x0000006b41b77211 */ /* 0x000fe400000f0c3e */
[----:B------:R-:W-:Y:S03]  /*6990*/  ISETP.GE.AND P0, PT, R118, UR4, PT ;  /* 0x0000000476007c0c */ /* 0x000fe6000bf06270 */
[----:B--23--:R2:W5:Y:S10]  /*69a0*/  LDG.E.128 R32, [R182.64] ;  /* 0x00000006b6207981 */ /* 0x00c574000c1e1d00 */
[----:B------:R-:W-:-:S05]  /*69b0*/  @P0 BRA `(.L_x_839) ;  /* 0x0000057000000947 */ /* 0x000fca0003800000 */
[--C-:B-----5:R-:W-:Y:S01]  /*69c0*/  HADD2.F32 R29, -RZ, R32.reuse.H0_H0 ;  /* 0x20000020ff1d7230 */ /* 0x120fe20000004100 */
[----:B------:R-:W-:Y:S01]  /*69d0*/  ULEA.HI UR5, UR4, UR4, URZ, 0x1 ;  /* 0x0000000404057291 */ /* 0x000fe2000f8f083f */
[----:B------:R-:W-:Y:S02]  /*69e0*/  MOV R180, RZ ;  /* 0x000000ff00b47202 */ /* 0x000fe40000000f00 */
[----:B------:R-:W-:Y:S01]  /*69f0*/  MOV R184, RZ ;  /* 0x000000ff00b87202 */ /* 0x000fe20000000f00 */
[----:B------:R-:W-:Y:S01]  /*6a00*/  USHF.R.S32.HI UR5, URZ, 0x1, UR5 ;  /* 0x000000013f057899 */ /* 0x000fe20008011405 */
[----:B------:R-:W-:Y:S01]  /*6a10*/  MOV R51, R33 ;  /* 0x0000002100337202 */ /* 0x000fe20000000f00 */
[----:B------:R-:W-:Y:S01]  /*6a20*/  HADD2.F32 R33, -RZ, R32.H1_H1 ;  /* 0x30000020ff217230 */ /* 0x000fe20000004100 */
[----:B------:R-:W-:Y:S02]  /*6a30*/  MOV R48, R34 ;  /* 0x0000002200307202 */ /* 0x000fe40000000f00 */
[----:B------:R-:W-:Y:S01]  /*6a40*/  MOV R49, R35 ;  /* 0x0000002300317202 */ /* 0x000fe20000000f00 */
[----:B------:R-:W-:Y:S01]  /*6a50*/  HADD2.F32 R34, -RZ, R51.H0_H0 ;  /* 0x20000033ff227230 */ /* 0x000fe20000004100 */
[----:B------:R-:W-:Y:S02]  /*6a60*/  ISETP.GE.AND P0, PT, R118, UR5, PT ;  /* 0x0000000576007c0c */ /* 0x000fe4000bf06270 */
[----:B------:R-:W-:Y:S11]  /*6a70*/  MOV R101, UR5 ;  /* 0x0000000500657c02 */ /* 0x000ff60008000f00 */
[----:B------:R-:W-:Y:S02]  /*6a80*/  @P0 IADD3 R101, RZ, -UR5, RZ ;  /* 0x80000005ff650c10 */ /* 0x000fe4000fffe0ff */
[----:B------:R-:W-:Y:S02]  /*6a90*/  @P0 IADD3 R180, RZ, -UR5, RZ ;  /* 0x80000005ffb40c10 */ /* 0x000fe4000fffe0ff */
[C---:B------:R-:W-:Y:S02]  /*6aa0*/  LEA R14, P1, R101.reuse, R182, 0x1 ;  /* 0x000000b6650e7211 */ /* 0x040fe400078208ff */
[----:B------:R-:W-:Y:S02]  /*6ab0*/  @P0 IADD3 R184, RZ, -UR5, RZ ;  /* 0x80000005ffb80c10 */ /* 0x000fe4000fffe0ff */
[----:B------:R-:W-:Y:S02]  /*6ac0*/  LEA.HI.X.SX32 R15, R101, R183, 0x1, P1 ;  /* 0x000000b7650f7211 */ /* 0x000fe400008f0eff */
[----:B------:R-:W-:Y:S03]  /*6ad0*/  IADD3 R101, P1, R139, R180, RZ ;  /* 0x000000b48b657210 */ /* 0x000fe60007f3e0ff */
[----:B------:R-:W3:Y:S01]  /*6ae0*/  LDG.E.128 R24, [R14.64] ;  /* 0x000000060e187981 */ /* 0x000ee2000c1e1d00 */
[----:B------:R-:W-:Y:S02]  /*6af0*/  LEA.HI.X.SX32 R180, R180, R122, 0x1, P1 ;  /* 0x0000007ab4b47211 */ /* 0x000fe400008f0eff */
[C---:B--2---:R-:W-:Y:S04]  /*6b00*/  LEA R182, P1, R101.reuse, R108, 0x1 ;  /* 0x0000006c65b67211 */ /* 0x044fe800078208ff */
[----:B------:R-:W-:Y:S02]  /*6b10*/  LEA.HI.X R183, R101, R109, R180, 0x1, P1 ;  /* 0x0000006d65b77211 */ /* 0x000fe400008f0cb4 */
[----:B------:R-:W-:Y:S04]  /*6b20*/  IADD3 R101, P1, R139, R184, RZ ;  /* 0x000000b88b657210 */ /* 0x000fe80007f3e0ff */
[----:B------:R-:W-:Y:S01]  /*6b30*/  LEA.HI.X.SX32 R184, R184, R122, 0x1, P1 ;  /* 0x0000007ab8b87211 */ /* 0x000fe200008f0eff */
[----:B------:R-:W2:Y:S01]  /*6b40*/  LDG.E.128 R180, [R182.64] ;  /* 0x00000006b6b47981 */ /* 0x000ea2000c1e1d00 */
[C---:B------:R-:W-:Y:S04]  /*6b50*/  LEA R36, P1, R101.reuse, R110, 0x1 ;  /* 0x0000006e65247211 */ /* 0x040fe800078208ff */
[----:B------:R-:W-:Y:S05]  /*6b60*/  LEA.HI.X R37, R101, R111, R184, 0x1, P1 ;  /* 0x0000006f65257211 */ /* 0x000fea00008f0cb8 */
[----:B------:R-:W4:Y:S01]  /*6b70*/  LDG.E.128 R44, [R36.64] ;  /* 0x00000006242c7981 */ /* 0x000f22000c1e1d00 */
[--C-:B---3--:R-:W-:Y:S01]  /*6b80*/  HADD2.F32 R30, -RZ, R24.reuse.H0_H0 ;  /* 0x20000018ff1e7230 */ /* 0x108fe20000004100 */
[----:B------:R-:W-:Y:S01]  /*6b90*/  MOV R22, R26 ;  /* 0x0000001a00167202 */ /* 0x000fe20000000f00 */
[----:B------:R-:W-:Y:S01]  /*6ba0*/  HADD2.F32 R28, -RZ, R24.H1_H1 ;  /* 0x30000018ff1c7230 */ /* 0x000fe20000004100 */
[----:B------:R-:W-:Y:S01]  /*6bb0*/  MOV R15, R27 ;  /* 0x0000001b000f7202 */ /* 0x000fe20000000f00 */
[--C-:B------:R-:W-:Y:S02]  /*6bc0*/  HADD2.F32 R26, -RZ, R25.reuse.H0_H0 ;  /* 0x20000019ff1a7230 */ /* 0x100fe40000004100 */
[----:B------:R-:W-:Y:S02]  /*6bd0*/  HADD2.F32 R24, -RZ, R25.H1_H1 ;  /* 0x30000019ff187230 */ /* 0x000fe40000004100 */
[--C-:B--2---:R-:W-:Y:S02]  /*6be0*/  HADD2.F32 R23, -RZ, R180.reuse.H0_H0 ;  /* 0x200000b4ff177230 */ /* 0x104fe40000004100 */
[----:B------:R-:W-:Y:S02]  /*6bf0*/  HADD2.F32 R21, -RZ, R180.H1_H1 ;  /* 0x300000b4ff157230 */ /* 0x000fe40000004100 */
[--C-:B------:R-:W-:Y:S01]  /*6c00*/  HADD2.F32 R19, -RZ, R181.reuse.H0_H0 ;  /* 0x200000b5ff137230 */ /* 0x100fe20000004100 */
[----:B------:R-:W-:Y:S01]  /*6c10*/  @!P0 FADD.FTZ R23, -R23, -RZ ;  /* 0x800000ff17178221 */ /* 0x000fe20000010100 */
[----:B------:R-:W-:Y:S01]  /*6c20*/  HADD2.F32 R17, -RZ, R181.H1_H1 ;  /* 0x300000b5ff117230 */ /* 0x000fe20000004100 */
[----:B------:R-:W-:Y:S01]  /*6c30*/  @!P0 FADD.FTZ R21, -R21, -RZ ;  /* 0x800000ff15158221 */ /* 0x000fe20000010100 */
[----:B------:R-:W-:Y:S01]  /*6c40*/  HADD2.F32 R20, -RZ, R182.H0_H0 ;  /* 0x200000b6ff147230 */ /* 0x000fe20000004100 */
[----:B------:R-:W-:Y:S01]  /*6c50*/  @!P0 FADD.FTZ R19, -R19, -RZ ;  /* 0x800000ff13138221 */ /* 0x000fe20000010100 */
[----:B----4-:R-:W-:Y:S01]  /*6c60*/  HADD2.F32 R31, -RZ, R44.H0_H0 ;  /* 0x2000002cff1f7230 */ /* 0x010fe20000004100 */
[----:B------:R-:W-:Y:S01]  /*6c70*/  FMUL.FTZ R0, R30, R23 ;  /* 0x000000171e007220 */ /* 0x000fe20000410000 */
[----:B------:R-:W-:Y:S01]  /*6c80*/  HADD2.F32 R18, -RZ, R182.H1_H1 ;  /* 0x300000b6ff127230 */ /* 0x000fe20000004100 */
[----:B------:R-:W-:Y:S01]  /*6c90*/  @!P0 FADD.FTZ R17, -R17, -RZ ;  /* 0x800000ff11118221 */ /* 0x000fe20000010100 */
[----:B------:R-:W-:Y:S01]  /*6ca0*/  HADD2.F32 R32, -RZ, R44.H1_H1 ;  /* 0x3000002cff207230 */ /* 0x000fe20000004100 */
[----:B------:R-:W-:Y:S01]  /*6cb0*/  FMUL.FTZ R2, R28, R21 ;  /* 0x000000151c027220 */ /* 0x000fe20000410000 */
[----:B------:R-:W-:Y:S01]  /*6cc0*/  HADD2.F32 R16, -RZ, R183.H0_H0 ;  /* 0x200000b7ff107230 */ /* 0x000fe20000004100 */
[----:B------:R-:W-:Y:S01]  /*6cd0*/  FMUL.FTZ R3, R26, R19 ;  /* 0x000000131a037220 */ /* 0x000fe20000410000 */
[--C-:B------:R-:W-:Y:S01]  /*6ce0*/  HADD2.F32 R21, -RZ, R22.reuse.H0_H0 ;  /* 0x20000016ff157230 */ /* 0x100fe20000004100 */
[----:B------:R-:W-:Y:S01]  /*6cf0*/  @!P0 FADD.FTZ R20, -R20, -RZ ;  /* 0x800000ff14148221 */ /* 0x000fe20000010100 */
[----:B------:R-:W-:Y:S01]  /*6d00*/  HADD2.F32 R35, -RZ, R45.H0_H0 ;  /* 0x2000002dff237230 */ /* 0x000fe20000004100 */
[----:B------:R-:W-:Y:S01]  /*6d10*/  FFMA.FTZ R0, R29, R31, R0 ;  /* 0x0000001f1d007223 */ /* 0x000fe20000010000 */
[----:B------:R-:W-:Y:S01]  /*6d20*/  HADD2.F32 R14, -RZ, R183.H1_H1 ;  /* 0x300000b7ff0e7230 */ /* 0x000fe20000004100 */
[----:B------:R-:W-:Y:S01]  /*6d30*/  FMUL.FTZ R4, R24, R17 ;  /* 0x0000001118047220 */ /* 0x000fe20000410000 */
[----:B------:R-:W-:Y:S01]  /*6d40*/  HADD2.F32 R19, -RZ, R22.H1_H1 ;  /* 0x30000016ff137230 */ /* 0x000fe20000004100 */
[----:B------:R-:W-:Y:S01]  /*6d50*/  @!P0 FADD.FTZ R18, -R18, -RZ ;  /* 0x800000ff12128221 */ /* 0x000fe20000010100 */
[----:B------:R-:W-:Y:S01]  /*6d60*/  HADD2.F32 R36, -RZ, R45.H1_H1 ;  /* 0x3000002dff247230 */ /* 0x000fe20000004100 */
[----:B------:R-:W-:Y:S01]  /*6d70*/  FFMA.FTZ R2, R33, R32, R2 ;  /* 0x0000002021027223 */ /* 0x000fe20000010002 */
[----:B------:R-:W-:Y:S01]  /*6d80*/  HADD2.F32 R29, -RZ, R51.H1_H1 ;  /* 0x30000033ff1d7230 */ /* 0x000fe20000004100 */
[----:B------:R-:W-:Y:S01]  /*6d90*/  @!P0 FADD.FTZ R16, -R16, -RZ ;  /* 0x800000ff10108221 */ /* 0x000fe20000010100 */
[--C-:B------:R-:W-:Y:S01]  /*6da0*/  HADD2.F32 R17, -RZ, R15.reuse.H0_H0 ;  /* 0x2000000fff117230 */ /* 0x100fe20000004100 */
[----:B------:R-:W-:Y:S01]  /*6db0*/  FMUL.FTZ R5, R21, R20 ;  /* 0x0000001415057220 */ /* 0x000fe20000410000 */
[----:B------:R-:W-:Y:S01]  /*6dc0*/  HADD2.F32 R37, -RZ, R46.H0_H0 ;  /* 0x2000002eff257230 */ /* 0x000fe20000004100 */
[----:B------:R-:W-:Y:S01]  /*6dd0*/  FFMA.FTZ R3, R34, R35, R3 ;  /* 0x0000002322037223 */ /* 0x000fe20000010003 */
        /* <DEDUP_REMOVED lines=10> */
[----:B------:R-:W-:Y:S01]  /*6e80*/  F2FP.PACK_AB R32, R2, R0 ;  /* 0x000000000220723e */ /* 0x000fe200000000ff */
[----:B------:R-:W-:Y:S01]  /*6e90*/  FMUL.FTZ R8, R15, R14 ;  /* 0x0000000e0f087220 */ /* 0x000fe20000410000 */
[----:B------:R-:W-:Y:S01]  /*6ea0*/  HADD2.F32 R34, -RZ, R49.H0_H0 ;  /* 0x20000031ff227230 */ /* 0x000fe20000004100 */
[----:B------:R-:W-:Y:S01]  /*6eb0*/  FFMA.FTZ R6, R31, R38, R6 ;  /* 0x000000261f067223 */ /* 0x000fe20000010006 */
[----:B------:R-:W-:Y:S02]  /*6ec0*/  HADD2.F32 R40, -RZ, R47.H1_H1 ;  /* 0x3000002fff287230 */ /* 0x000fe40000004100 */
[----:B------:R-:W-:Y:S01]  /*6ed0*/  HADD2.F32 R33, -RZ, R49.H1_H1 ;  /* 0x30000031ff217230 */ /* 0x000fe20000004100 */
[----:B------:R-:W-:Y:S01]  /*6ee0*/  FFMA.FTZ R7, R34, R39, R7 ;  /* 0x0000002722077223 */ /* 0x000fe20000010007 */
[----:B------:R-:W-:Y:S03]  /*6ef0*/  F2FP.PACK_AB R34, R6, R5 ;  /* 0x000000050622723e */ /* 0x000fe600000000ff */
[----:B------:R-:W-:Y:S01]  /*6f00*/  FFMA.FTZ R8, R33, R40, R8 ;  /* 0x0000002821087223 */ /* 0x000fe20000010008 */
[----:B------:R-:W-:Y:S04]  /*6f10*/  F2FP.PACK_AB R33, R4, R3 ;  /* 0x000000030421723e */ /* 0x000fe800000000ff */
[----:B------:R-:W-:Y:S02]  /*6f20*/  F2FP.PACK_AB R35, R8, R7 ;  /* 0x000000070823723e */ /* 0x000fe400000000ff */
.L_x_839:
[----:B------:R-:W-:Y:S05]  /*6f30*/  BSYNC B0 ;  /* 0x0000000000007941 */ /* 0x000fea0003800000 */
.L_x_838:
[C---:B------:R-:W-:Y:S04]  /*6f40*/  LEA R2, P0, R151.reuse, R100, 0x1 ;  /* 0x0000006497027211 */ /* 0x040fe800078008ff */
[----:B------:R-:W-:Y:S05]  /*6f50*/  LEA.HI.X R3, R151, R99, R150, 0x1, P0 ;  /* 0x0000006397037211 */ /* 0x000fea00000f0c96 */
[----:B-----5:R3:W-:Y:S04]  /*6f60*/  STG.E.128 [R2.64], R32 ;  /* 0x0000002002007986 */ /* 0x0207e8000c101d06 */
.L_x_837:
[----:B------:R-:W-:Y:S05]  /*6f70*/  BSYNC B1 ;  /* 0x0000000000017941 */ /* 0x000fea0003800000 */
.L_x_836:
[----:B------:R-:W-:Y:S01]  /*6f80*/  ISETP.GE.AND P0, PT, R117, c[0x0][0x220], PT ;  /* 0x0000880075007a0c */ /* 0x000fe20003f06270 */
[----:B------:R-:W-:Y:S01]  /*6f90*/  @!UPT UIADD3 URZ, URZ, URZ, URZ ;  /* 0x0000003f3f3ff290 */ /* 0x000fe2000fffe03f */
[----:B------:R-:W-:Y:S11]  /*6fa0*/  BSSY B1, `(.L_x_840) ;  /* 0x0000063000017945 */ /* 0x000ff60003800000 */
[----:B------:R-:W-:-:S05]  /*6fb0*/  @P0 BRA `(.L_x_841) ;  /* 0x0000061000000947 */ /* 0x000fca0003800000 */
[C---:B--2---:R-:W-:Y:S01]  /*6fc0*/  LEA R182, P0, R68.reuse, R106, 0x1 ;  /* 0x0000006a44b67211 */ /* 0x044fe200078008ff */
[----:B------:R-:W-:Y:S03]  /*6fd0*/  BSSY B0, `(.L_x_842) ;  /* 0x000005c000007945 */ /* 0x000fe60003800000 */
[----:B------:R-:W-:Y:S02]  /*6fe0*/  LEA.HI.X R183, R68, R107, R69, 0x1, P0 ;  /* 0x0000006b44b77211 */ /* 0x000fe400000f0c45 */
[----:B------:R-:W-:Y:S03]  /*6ff0*/  ISETP.GE.AND P0, PT, R117, UR4, PT ;  /* 0x0000000475007c0c */ /* 0x000fe6000bf06270 */
[----:B---3--:R2:W5:Y:S10]  /*7000*/  LDG.E.128 R32, [R182.64] ;  /* 0x00000006b6207981 */ /* 0x008574000c1e1d00 */
        /* <DEDUP_REMOVED lines=88> */
.L_x_843:
[----:B------:R-:W-:Y:S05]  /*7590*/  BSYNC B0 ;  /* 0x0000000000007941 */ /* 0x000fea0003800000 */
.L_x_842:
[C---:B------:R-:W-:Y:S04]  /*75a0*/  LEA R2, P0, R72.reuse, R100, 0x1 ;  /* 0x0000006448027211 */ /* 0x040fe800078008ff */
[----:B------:R-:W-:Y:S05]  /*75b0*/  LEA.HI.X R3, R72, R99, R73, 0x1, P0 ;  /* 0x0000006348037211 */ /* 0x000fea00000f0c49 */
[----:B-----5:R3:W-:Y:S04]  /*75c0*/  STG.E.128 [R2.64], R32 ;  /* 0x0000002002007986 */ /* 0x0207e8000c101d06 */
.L_x_841:
[----:B------:R-:W-:Y:S05]  /*75d0*/  BSYNC B1 ;  /* 0x0000000000017941 */ /* 0x000fea0003800000 */
.L_x_840:
[----:B------:R-:W-:Y:S11]  /*75e0*/  ISETP.GE.AND P0, PT, R116, c[0x0][0x220], PT ;  /* 0x0000880074007a0c */ /* 0x000ff60003f06270 */
[----:B------:R-:W-:Y:S02]  /*75f0*/  @!UPT UIADD3 URZ, URZ, URZ, URZ ;  /* 0x0000003f3f3ff290 */ /* 0x000fe4000fffe03f */
        /* <DEDUP_REMOVED lines=94> */
.L_x_845:
[----:B------:R-:W-:Y:S05]  /*7be0*/  BSYNC B0 ;  /* 0x0000000000007941 */ /* 0x000fea0003800000 */
.L_x_844:
[C---:B------:R-:W-:Y:S04]  /*7bf0*/  LEA R2, P0, R80.reuse, R100, 0x1 ;  /* 0x0000006450027211 */ /* 0x040fe800078008ff */
[----:B------:R-:W-:Y:S05]  /*7c00*/  LEA.HI.X R3, R80, R99, R81, 0x1, P0 ;  /* 0x0000006350037211 */ /* 0x000fea00000f0c51 */
[----:B-----5:R3:W-:Y:S04]  /*7c10*/  STG.E.128 [R2.64], R32 ;  /* 0x0000002002007986 */ /* 0x0207e8000c101d06 */
.L_x_835:
[----:B------:R-:W-:Y:S05]  /*7c20*/  BSYNC B2 ;  /* 0x0000000000027941 */ /* 0x000fea0003800000 */
.L_x_834:
[----:B------:R-:W-:Y:S01]  /*7c30*/  BSSY B2, `(.L_x_846) ;  /* 0x0000132000027945 */ /* 0x000fe20003800000 */
[----:B------:R-:W-:-:S05]  /*7c40*/  @!P6 BRA `(.L_x_847) ;  /* 0x000013000000e947 */ /* 0x000fca0003800000 */
        /* <DEDUP_REMOVED lines=25> */
[----:B------:R-:W-:Y:S02]  /*7de0*/  IADD3 R101, P2, R59, R179, RZ ;  /* 0x000000b33b657210 */ /* 0x000fe40007f5e0ff */
[----:B------:R-:W-:Y:S02]  /*7df0*/  LEA.HI.X.SX32 R15, R180, R183, 0x1, P1 ;  /* 0x000000b7b40f7211 */ /* 0x000fe400008f0eff */
[----:B------:R-:W-:Y:S02]  /*7e00*/  LEA.HI.X.SX32 R180, R179, R58, 0x1, P2 ;  /* 0x0000003ab3b47211 */ /* 0x000fe400010f0eff */
[C---:B--2---:R-:W-:Y:S01]  /*7e10*/  LEA R182, P1, R101.reuse, R108, 0x1 ;  /* 0x0000006c65b67211 */ /* 0x044fe200078208ff */
[----:B------:R-:W2:Y:S01]  /*7e20*/  LDG.E.128 R24, [R14.64] ;  /* 0x000000060e187981 */ /* 0x000ea2000c1e1d00 */
[----:B------:R-:W-:Y:S02]  /*7e30*/  @P0 IADD3 R184, RZ, -UR5, RZ ;  /* 0x80000005ffb80c10 */ /* 0x000fe4000fffe0ff */
[----:B------:R-:W-:Y:S02]  /*7e40*/  LEA.HI.X R183, R101, R109, R180, 0x1, P1 ;  /* 0x0000006d65b77211 */ /* 0x000fe400008f0cb4 */
[----:B------:R-:W-:Y:S04]  /*7e50*/  IADD3 R101, P1, R59, R184, RZ ;  /* 0x000000b83b657210 */ /* 0x000fe80007f3e0ff */
[----:B------:R-:W-:Y:S01]  /*7e60*/  LEA.HI.X.SX32 R184, R184, R58, 0x1, P1 ;  /* 0x0000003ab8b87211 */ /* 0x000fe200008f0eff */
[----:B------:R-:W3:Y:S01]  /*7e70*/  LDG.E.128 R180, [R182.64] ;  /* 0x00000006b6b47981 */ /* 0x000ee2000c1e1d00 */
[C---:B------:R-:W-:Y:S04]  /*7e80*/  LEA R36, P1, R101.reuse, R110, 0x1 ;  /* 0x0000006e65247211 */ /* 0x040fe800078208ff */
[----:B------:R-:W-:Y:S05]  /*7e90*/  LEA.HI.X R37, R101, R111, R184, 0x1, P1 ;  /* 0x0000006f65257211 */ /* 0x000fea00008f0cb8 */
[----:B------:R-:W4:Y:S01]  /*7ea0*/  LDG.E.128 R44, [R36.64] ;  /* 0x00000006242c7981 */ /* 0x000f22000c1e1d00 */
[--C-:B--2---:R-:W-:Y:S01]  /*7eb0*/  HADD2.F32 R30, -RZ, R24.reuse.H0_H0 ;  /* 0x20000018ff1e7230 */ /* 0x104fe20000004100 */
[----:B------:R-:W-:Y:S01]  /*7ec0*/  MOV R22, R26 ;  /* 0x0000001a00167202 */ /* 0x000fe20000000f00 */
[----:B------:R-:W-:Y:S01]  /*7ed0*/  HADD2.F32 R28, -RZ, R24.H1_H1 ;  /* 0x30000018ff1c7230 */ /* 0x000fe20000004100 */
[----:B------:R-:W-:Y:S01]  /*7ee0*/  MOV R15, R27 ;  /* 0x0000001b000f7202 */ /* 0x000fe20000000f00 */
[--C-:B------:R-:W-:Y:S02]  /*7ef0*/  HADD2.F32 R26, -RZ, R25.reuse.H0_H0 ;  /* 0x20000019ff1a7230 */ /* 0x100fe40000004100 */
[----:B------:R-:W-:Y:S02]  /*7f00*/  HADD2.F32 R24, -RZ, R25.H1_H1 ;  /* 0x30000019ff187230 */ /* 0x000fe40000004100 */
[--C-:B---3--:R-:W-:Y:S02]  /*7f10*/  HADD2.F32 R23, -RZ, R180.reuse.H0_H0 ;  /* 0x200000b4ff177230 */ /* 0x108fe40000004100 */
        /* <DEDUP_REMOVED lines=52> */
.L_x_851:
[----:B------:R-:W-:Y:S05]  /*8260*/  BSYNC B0 ;  /* 0x0000000000007941 */ /* 0x000fea0003800000 */
.L_x_850:
[C---:B------:R-:W-:Y:S04]  /*8270*/  LEA R2, P0, R172.reuse, R100, 0x1 ;  /* 0x00000064ac027211 */ /* 0x040fe800078008ff */
[----:B------:R-:W-:Y:S05]  /*8280*/  LEA.HI.X R3, R172, R99, R66, 0x1, P0 ;  /* 0x00000063ac037211 */ /* 0x000fea00000f0c42 */
[----:B-----5:R3:W-:Y:S04]  /*8290*/  STG.E.128 [R2.64], R32 ;  /* 0x0000002002007986 */ /* 0x0207e8000c101d06 */
.L_x_849:
[----:B------:R-:W-:Y:S05]  /*82a0*/  BSYNC B1 ;  /* 0x0000000000017941 */ /* 0x000fea0003800000 */
.L_x_848:
        /* <DEDUP_REMOVED lines=24> */
[----:B------:R-:W-:Y:S02]  /*8430*/  LEA R14, P1, R180, R182, 0x1 ;  /* 0x000000b6b40e7211 */ /* 0x000fe400078208ff */
        /* <DEDUP_REMOVED lines=72> */
.L_x_855:
[----:B------:R-:W-:Y:S05]  /*88c0*/  BSYNC B0 ;  /* 0x0000000000007941 */ /* 0x000fea0003800000 */
.L_x_854:
[C---:B------:R-:W-:Y:S04]  /*88d0*/  LEA R2, P0, R74.reuse, R100, 0x1 ;  /* 0x000000644a027211 */ /* 0x040fe800078008ff */
[----:B------:R-:W-:Y:S05]  /*88e0*/  LEA.HI.X R3, R74, R99, R75, 0x1, P0 ;  /* 0x000000634a037211 */ /* 0x000fea00000f0c4b */
[----:B-----5:R3:W-:Y:S04]  /*88f0*/  STG.E.128 [R2.64], R32 ;  /* 0x0000002002007986 */ /* 0x0207e8000c101d06 */
.L_x_853:
[----:B------:R-:W-:Y:S05]  /*8900*/  BSYNC B1 ;  /* 0x0000000000017941 */ /* 0x000fea0003800000 */
.L_x_852:
        /* <DEDUP_REMOVED lines=96> */
.L_x_857:
[----:B------:R-:W-:Y:S05]  /*8f10*/  BSYNC B0 ;  /* 0x0000000000007941 */ /* 0x000fea0003800000 */
.L_x_856:
[C---:B------:R-:W-:Y:S04]  /*8f20*/  LEA R2, P0, R82.reuse, R100, 0x1 ;  /* 0x0000006452027211 */ /* 0x040fe800078008ff */
[----:B------:R-:W-:Y:S05]  /*8f30*/  LEA.HI.X R3, R82, R99, R83, 0x1, P0 ;  /* 0x0000006352037211 */ /* 0x000fea00000f0c53 */
[----:B-----5:R3:W-:Y:S04]  /*8f40*/  STG.E.128 [R2.64], R32 ;  /* 0x0000002002007986 */ /* 0x0207e8000c101d06 */
.L_x_847:
[----:B------:R-:W-:Y:S05]  /*8f50*/  BSYNC B2 ;  /* 0x0000000000027941 */ /* 0x000fea0003800000 */
.L_x_846:
[----:B------:R-:W-:Y:S01]  /*8f60*/  ISETP.NE.AND P0, PT, R178, RZ, PT ;  /* 0x000000ffb200720c */ /* 0x000fe20003f05270 */
[----:B------:R-:W-:Y:S01]  /*8f70*/  @!UPT UIADD3 URZ, URZ, URZ, URZ ;  /* 0x0000003f3f3ff290 */ /* 0x000fe2000fffe03f */
[----:B------:R-:W-:Y:S11]  /*8f80*/  BSSY B2, `(.L_x_858) ;  /* 0x0000136000027945 */ /* 0x000ff60003800000 */
[----:B------:R-:W-:-:S05]  /*8f90*/  @!P0 BRA `(.L_x_859) ;  /* 0x0000134000008947 */ /* 0x000fca0003800000 */
[----:B------:R-:W-:Y:S01]  /*8fa0*/  ISETP.GE.AND P0, PT, R118, c[0x0][0x220], PT ;  /* 0x0000880076007a0c */ /* 0x000fe20003f06270 */
[----:B------:R-:W-:Y:S01]  /*8fb0*/  @!UPT UIADD3 URZ, URZ, URZ, URZ ;  /* 0x0000003f3f3ff290 */ /* 0x000fe2000fffe03f */
[----:B------:R-:W-:Y:S11]  /*8fc0*/  BSSY B1, `(.L_x_860) ;  /* 0x0000067000017945 */ /* 0x000ff60003800000 */
[----:B------:R-:W-:-:S05]  /*8fd0*/  @P0 BRA `(.L_x_861) ;  /* 0x0000065000000947 */ /* 0x000fca0003800000 */
[----:B------:R-:W-:Y:S01]  /*8fe0*/  MOV R179, 0xc0 ;  /* 0x000000c000b37802 */ /* 0x000fe20000000f00 */
[----:B------:R-:W-:Y:S01]  /*8ff0*/  BSSY B0, `(.L_x_862) ;  /* 0x000005e000007945 */ /* 0x000fe20003800000 */
[----:B------:R-:W-:Y:S03]  /*9000*/  ISETP.GE.AND P0, PT, R118, UR4, PT ;  /* 0x0000000476007c0c */ /* 0x000fe6000bf06270 */
[C---:B--2---:R-:W-:Y:S04]  /*9010*/  IMAD.WIDE.U32 R182, R179.reuse, c[0x0][0x288], R106 ;  /* 0x0000a200b3b67a25 */ /* 0x044fe800078e006a */
[----:B------:R-:W-:Y:S05]  /*9020*/  IMAD R0, R179, c[0x0][0x28c], RZ ;  /* 0x0000a300b3007a24 */ /* 0x000fea00078e02ff */
[----:B------:R-:W-:Y:S05]  /*9030*/  IADD3 R183, R183, R0, RZ ;  /* 0x00000000b7b77210 */ /* 0x000fea0007ffe0ff */
[----:B---3--:R2:W5:Y:S01]  /*9040*/  LDG.E.128 R32, [R182.64] ;  /* 0x00000006b6207981 */ /* 0x008562000c1e1d00 */
[----:B------:R-:W-:-:S05]  /*9050*/  @P0 BRA `(.L_x_863) ;  /* 0x0000057000000947 */ /* 0x000fca0003800000 */
[--C-:B-----5:R-:W-:Y:S01]  /*9060*/  HADD2.F32 R29, -RZ, R32.reuse.H0_H0 ;  /* 0x20000020ff1d7230 */ /* 0x120fe20000004100 */
[----:B------:R-:W-:Y:S01]  /*9070*/  ULEA.HI UR5, UR4, UR4, URZ, 0x1 ;  /* 0x0000000404057291 */ /* 0x000fe2000f8f083f */
[----:B------:R-:W-:Y:S02]  /*9080*/  MOV R178, RZ ;  /* 0x000000ff00b27202 */ /* 0x000fe40000000f00 */
[----:B------:R-:W-:Y:S01]  /*9090*/  MOV R51, R33 ;  /* 0x0000002100337202 */ /* 0x000fe20000000f00 */
[----:B------:R-:W-:Y:S01]  /*90a0*/  HADD2.F32 R33, -RZ, R32.H1_H1 ;  /* 0x30000020ff217230 */ /* 0x000fe20000004100 */
[----:B------:R-:W-:Y:S01]  /*90b0*/  USHF.R.S32.HI UR5, URZ, 0x1, UR5 ;  /* 0x000000013f057899 */ /* 0x000fe20008011405 */
[----:B------:R-:W-:Y:S02]  /*90c0*/  MOV R48, R34 ;  /* 0x0000002200307202 */ /* 0x000fe40000000f00 */
[----:B------:R-:W-:Y:S01]  /*90d0*/  HADD2.F32 R34, -RZ, R51.H0_H0 ;  /* 0x20000033ff227230 */ /* 0x000fe20000004100 */
[----:B------:R-:W-:Y:S02]  /*90e0*/  MOV R49, R35 ;  /* 0x0000002300317202 */ /* 0x000fe40000000f00 */
[----:B------:R-:W-:Y:S02]  /*90f0*/  ISETP.GE.AND P0, PT, R118, UR5, PT ;  /* 0x0000000576007c0c */ /* 0x000fe4000bf06270 */
[----:B------:R-:W-:Y:S11]  /*9100*/  MOV R180, UR5 ;  /* 0x0000000500b47c02 */ /* 0x000ff60008000f00 */
[----:B------:R-:W-:Y:S02]  /*9110*/  @P0 IADD3 R180, RZ, -UR5, RZ ;  /* 0x80000005ffb40c10 */ /* 0x000fe4000fffe0ff */
[----:B------:R-:W-:Y:S02]  /*9120*/  @P0 IADD3 R178, RZ, -UR5, RZ ;  /* 0x80000005ffb20c10 */ /* 0x000fe4000fffe0ff */
[C---:B------:R-:W-:Y:S02]  /*9130*/  LEA R14, P1, R180.reuse, R182, 0x1 ;  /* 0x000000b6b40e7211 */ /* 0x040fe400078208ff */
[----:B------:R-:W-:Y:S02]  /*9140*/  IADD3 R101, P2, R57, R178, RZ ;  /* 0x000000b239657210 */ /* 0x000fe40007f5e0ff */
[----:B------:R-:W-:Y:S02]  /*9150*/  LEA.HI.X.SX32 R15, R180, R183, 0x1, P1 ;  /* 0x000000b7b40f7211 */ /* 0x000fe400008f0eff */
[C---:B--2---:R-:W-:Y:S02]  /*9160*/  LEA R182, P1, R101.reuse, R108, 0x1 ;  /* 0x0000006c65b67211 */ /* 0x044fe400078208ff */
[----:B------:R-:W-:Y:S01]  /*9170*/  LEA.HI.X.SX32 R178, R178, R56, 0x1, P2 ;  /* 0x00000038b2b27211 */ /* 0x000fe200010f0eff */
[----:B------:R-:W2:Y:S03]  /*9180*/  LDG.E.128 R24, [R14.64] ;  /* 0x000000060e187981 */ /* 0x000ea6000c1e1d00 */
[----:B------:R-:W-:Y:S02]  /*9190*/  LEA.HI.X R183, R101, R109, R178, 0x1, P1 ;  /* 0x0000006d65b77211 */ /* 0x000fe400008f0cb2 */
[----:B------:R-:W-:Y:S02]  /*91a0*/  MOV R178, RZ ;  /* 0x000000ff00b27202 */ /* 0x000fe40000000f00 */
[----:B------:R-:W-:Y:S02]  /*91b0*/  @P0 IADD3 R178, RZ, -UR5, RZ ;  /* 0x80000005ffb20c10 */ /* 0x000fe4000fffe0ff */
[----:B------:R-:W3:Y:S02]  /*91c0*/  LDG.E.128 R180, [R182.64] ;  /* 0x00000006b6b47981 */ /* 0x000ee4000c1e1d00 */
[----:B------:R-:W-:Y:S04]  /*91d0*/  IADD3 R101, P1, R57, R178, RZ ;  /* 0x000000b239657210 */ /* 0x000fe80007f3e0ff */
[----:B------:R-:W-:Y:S02]  /*91e0*/  LEA.HI.X.SX32 R178, R178, R56, 0x1, P1 ;  /* 0x00000038b2b27211 */ /* 0x000fe400008f0eff */
        /* <DEDUP_REMOVED lines=15> */
[--C-:B------:R-:W-:Y:S01]  /*92e0*/  HADD2.F32 R20, -RZ, R182.reuse.H0_H0 ;  /* 0x200000b6ff147230 */ /* 0x100fe20000004100 */
[----:B------:R-:W-:Y:S01]  /*92f0*/  @!P0 FADD.FTZ R19, -R19, -RZ ;  /* 0x800000ff13138221 */ /* 0x000fe20000010100 */
[----:B------:R-:W-:Y:S01]  /*9300*/  HADD2.F32 R18, -RZ, R182.H1_H1 ;  /* 0x300000b6ff127230 */ /* 0x000fe20000004100 */
[----:B------:R-:W-:Y:S01]  /*9310*/  FMUL.FTZ R0, R30, R23 ;  /* 0x000000171e007220 */ /* 0x000fe20000410000 */
[--C-:B------:R-:W-:Y:S01]  /*9320*/  HADD2.F32 R16, -RZ, R183.reuse.H0_H0 ;  /* 0x200000b7ff107230 */ /* 0x100fe20000004100 */
[----:B------:R-:W-:Y:S01]  /*9330*/  @!P0 FADD.FTZ R17, -R17, -RZ ;  /* 0x800000ff11118221 */ /* 0x000fe20000010100 */
[----:B------:R-:W-:Y:S01]  /*9340*/  HADD2.F32 R14, -RZ, R183.H1_H1 ;  /* 0x300000b7ff0e7230 */ /* 0x000fe20000004100 */
[----:B------:R-:W-:Y:S01]  /*9350*/  FMUL.FTZ R2, R28, R21 ;  /* 0x000000151c027220 */ /* 0x000fe20000410000 */
[----:B------:R-:W-:Y:S01]  /*9360*/  HADD2.F32 R21, -RZ, R22.H0_H0 ;  /* 0x20000016ff157230 */ /* 0x000fe20000004100 */
[----:B------:R-:W-:Y:S01]  /*9370*/  FMUL.FTZ R3, R26, R19 ;  /* 0x000000131a037220 */ /* 0x000fe20000410000 */
[--C-:B----4-:R-:W-:Y:S01]  /*9380*/  HADD2.F32 R31, -RZ, R44.reuse.H0_H0 ;  /* 0x2000002cff1f7230 */ /* 0x110fe20000004100 */
[----:B------:R-:W-:Y:S01]  /*9390*/  @!P0 FADD.FTZ R20, -R20, -RZ ;  /* 0x800000ff14148221 */ /* 0x000fe20000010100 */
[----:B------:R-:W-:Y:S01]  /*93a0*/  HADD2.F32 R32, -RZ, R44.H1_H1 ;  /* 0x3000002cff207230 */ /* 0x000fe20000004100 */
[----:B------:R-:W-:Y:S01]  /*93b0*/  FMUL.FTZ R4, R24, R17 ;  /* 0x0000001118047220 */ /* 0x000fe20000410000 */
[--C-:B------:R-:W-:Y:S01]  /*93c0*/  HADD2.F32 R35, -RZ, R45.reuse.H0_H0 ;  /* 0x2000002dff237230 */ /* 0x100fe20000004100 */
[----:B------:R-:W-:Y:S01]  /*93d0*/  FFMA.FTZ R0, R29, R31, R0 ;  /* 0x0000001f1d007223 */ /* 0x000fe20000010000 */
        /* <DEDUP_REMOVED lines=31> */
.L_x_863:
[----:B------:R-:W-:Y:S05]  /*95d0*/  BSYNC B0 ;  /* 0x0000000000007941 */ /* 0x000fea0003800000 */
.L_x_862:
[C---:B------:R-:W-:Y:S01]  /*95e0*/  IMAD R0, R179.reuse, c[0x0][0x19c], RZ ;  /* 0x00006700b3007a24 */ /* 0x040fe200078e02ff */
[----:B------:R-:W-:Y:S05]  /*95f0*/  MOV R101, R99 ;  /* 0x0000006300657202 */ /* 0x000fea0000000f00 */
[----:B------:R-:W-:Y:S05]  /*9600*/  IMAD.WIDE.U32 R2, R179, c[0x0][0x198], R100 ;  /* 0x00006600b3027a25 */ /* 0x000fea00078e0064 */
[----:B------:R-:W-:Y:S05]  /*9610*/  IADD3 R3, R3, R0, RZ ;  /* 0x0000000003037210 */ /* 0x000fea0007ffe0ff */
[----:B-----5:R3:W-:Y:S02]  /*9620*/  STG.E.128 [R2.64], R32 ;  /* 0x0000002002007986 */ /* 0x0207e4000c101d06 */
.L_x_861:
[----:B------:R-:W-:Y:S05]  /*9630*/  BSYNC B1 ;  /* 0x0000000000017941 */ /* 0x000fea0003800000 */
.L_x_860:
        /* <DEDUP_REMOVED lines=97> */
.L_x_867:
[----:B------:R-:W-:Y:S05]  /*9c50*/  BSYNC B0 ;  /* 0x0000000000007941 */ /* 0x000fea0003800000 */
.L_x_866:
[C---:B------:R-:W-:Y:S04]  /*9c60*/  LEA R2, P0, R87.reuse, R100, 0x1 ;  /* 0x0000006457027211 */ /* 0x040fe800078008ff */
[----:B------:R-:W-:Y:S05]  /*9c70*/  LEA.HI.X R3, R87, R99, R86, 0x1, P0 ;  /* 0x0000006357037211 */ /* 0x000fea00000f0c56 */
[----:B-----5:R3:W-:Y:S04]  /*9c80*/  STG.E.128 [R2.64], R32 ;  /* 0x0000002002007986 */ /* 0x0207e8000c101d06 */
.L_x_865:
[----:B------:R-:W-:Y:S05]  /*9c90*/  BSYNC B1 ;  /* 0x0000000000017941 */ /* 0x000fea0003800000 */
.L_x_864:
        /* <DEDUP_REMOVED lines=22> */
[----:B------:R-:W-:Y:S02]  /*9e00*/  LEA R14, P1, R179, R180, 0x1 ;  /* 0x000000b4b30e7211 */ /* 0x000fe400078208ff */
        /* <DEDUP_REMOVED lines=73> */
.L_x_869:
[----:B------:R-:W-:Y:S05]  /*a2a0*/  BSYNC B0 ;  /* 0x0000000000007941 */ /* 0x000fea0003800000 */
.L_x_868:
[C---:B------:R-:W-:Y:S04]  /*a2b0*/  LEA R2, P0, R91.reuse, R100, 0x1 ;  /* 0x000000645b027211 */ /* 0x040fe800078008ff */
[----:B------:R-:W-:Y:S05]  /*a2c0*/  LEA.HI.X R3, R91, R99, R90, 0x1, P0 ;  /* 0x000000635b037211 */ /* 0x000fea00000f0c5a */
[----:B-----5:R3:W-:Y:S04]  /*a2d0*/  STG.E.128 [R2.64], R32 ;  /* 0x0000002002007986 */ /* 0x0207e8000c101d06 */
.L_x_859:
[----:B------:R-:W-:Y:S05]  /*a2e0*/  BSYNC B2 ;  /* 0x0000000000027941 */ /* 0x000fea0003800000 */
.L_x_858:
[----:B---3--:R-:W-:Y:S01]  /*a2f0*/  IMAD.MOV.U32 R3, RZ, RZ, c[0x0][0x230] ;  /* 0x00008c00ff037624 */ /* 0x008fe200078e00ff */
[----:B------:R-:W-:Y:S03]  /*a300*/  ULDC UR4, c[0x0][0x230] ;  /* 0x00008c0000047ab9 */ /* 0x000fe60000000800 */
[----:B------:R-:W-:Y:S05]  /*a310*/  IMAD.U32 R3, R3, -0x40, RZ ;  /* 0xffffffc003037824 */ /* 0x000fea00078e00ff */
[C---:B------:R-:W-:Y:S02]  /*a320*/  LEA R110, P1, R3.reuse, R110, 0x1 ;  /* 0x0000006e036e7211 */ /* 0x040fe400078208ff */
[C---:B------:R-:W-:Y:S02]  /*a330*/  LEA R108, P0, R3.reuse, R108, 0x1 ;  /* 0x0000006c036c7211 */ /* 0x040fe400078008ff */
[C---:B------:R-:W-:Y:S02]  /*a340*/  LEA.HI.X.SX32 R111, R3.reuse, R111, 0x1, P1 ;  /* 0x0000006f036f7211 */ /* 0x040fe400008f0eff */
[----:B------:R-:W-:Y:S01]  /*a350*/  LEA.HI.X.SX32 R109, R3, R109, 0x1, P0 ;  /* 0x0000006d036d7211 */ /* 0x000fe200000f0eff */
[----:B------:R-:W-:-:S05]  /*a360*/  BRA `(.L_x_821) ;  /* 0x0000062000007947 */ /* 0x000fca0003800000 */
.L_x_795:
[----:B------:R-:W-:Y:S01]  /*a370*/  BSSY B0, `(.L_x_870) ;  /* 0x0000011000007945 */ /* 0x000fe20003800000 */
[----:B------:R-:W-:-:S05]  /*a380*/  @!P3 BRA `(.L_x_871) ;  /* 0x000000f00000b947 */ /* 0x000fca0003800000 */
[----:B------:R-:W-:Y:S11]  /*a390*/  ISETP.NE.AND P0, PT, R135, RZ, PT ;  /* 0x000000ff8700720c */ /* 0x000ff60003f05270 */
[----:B------:R-:W-:Y:S02]  /*a3a0*/  @!UPT UIADD3 URZ, URZ, URZ, URZ ;  /* 0x0000003f3f3ff290 */ /* 0x000fe4000fffe03f */
[----:B------:R-:W2:Y:S01]  /*a3b0*/  @P0 LDG.E.128 R20, [R106.64] ;  /* 0x000000066a140981 */ /* 0x000ea2000c1e1d00 */
[--C-:B------:R-:W-:Y:S05]  /*a3c0*/  @P0 IMAD.MOV.U32 R101, RZ, RZ, R99.reuse ;  /* 0x000000ffff650224 */ /* 0x100fea00078e0063 */
[----:B--2---:R1:W-:Y:S01]  /*a3d0*/  @P0 STG.E.128 [R100.64], R20 ;  /* 0x0000001464000986 */ /* 0x0043e2000c101d06 */
[----:B------:R-:W-:Y:S11]  /*a3e0*/  ISETP.NE.AND P0, PT, R134, RZ, PT ;  /* 0x000000ff8600720c */ /* 0x000ff60003f05270 */
[----:B------:R-:W-:Y:S02]  /*a3f0*/  @!UPT UIADD3 URZ, URZ, URZ, URZ ;  /* 0x0000003f3f3ff290 */ /* 0x000fe4000fffe03f */
[----:B------:R-:W2:Y:S01]  /*a400*/  @P0 LDG.E.128 R16, [R106.64+0x40] ;  /* 0x000040066a100981 */ /* 0x000ea2000c1e1d00 */
[--C-:B-1----:R-:W-:Y:S05]  /*a410*/  @P0 IMAD.MOV.U32 R101, RZ, RZ, R99.reuse ;  /* 0x000000ffff650224 */ /* 0x102fea00078e0063 */
[----:B--2---:R1:W-:Y:S01]  /*a420*/  @P0 STG.E.128 [R100.64+0x40], R16 ;  /* 0x0000401064000986 */ /* 0x0043e2000c101d06 */
[----:B------:R-:W-:Y:S11]  /*a430*/  ISETP.NE.AND P0, PT, R132, RZ, PT ;  /* 0x000000ff8400720c */ /* 0x000ff60003f05270 */
[----:B------:R-:W-:Y:S02]  /*a440*/  @!UPT UIADD3 URZ, URZ, URZ, URZ ;  /* 0x0000003f3f3ff290 */ /* 0x000fe4000fffe03f */
[----:B------:R-:W2:Y:S01]  /*a450*/  @P0 LDG.E.128 R4, [R106.64+0x80] ;  /* 0x000080066a040981 */ /* 0x000ea2000c1e1d00 */
[----:B-1----:R-:W-:Y:S05]  /*a460*/  @P0 IMAD.MOV.U32 R101, RZ, RZ, R99 ;  /* 0x000000ffff650224 */ /* 0x002fea00078e0063 */
[----:B--2---:R1:W-:Y:S02]  /*a470*/  @P0 STG.E.128 [R100.64+0x80], R4 ;  /* 0x0000800464000986 */ /* 0x0043e4000c101d06 */
.L_x_871:
[----:B------:R-:W-:Y:S05]  /*a480*/  BSYNC B0 ;  /* 0x0000000000007941 */ /* 0x000fea0003800000 */
.L_x_870:
[----:B------:R-:W-:Y:S01]  /*a490*/  BSSY B0, `(.L_x_872) ;  /* 0x0000018000007945 */ /* 0x000fe20003800000 */
[----:B------:R-:W-:-:S05]  /*a4a0*/  @!P4 BRA `(.L_x_873) ;  /* 0x000001600000c947 */ /* 0x000fca0003800000 */
[----:B------:R-:W-:Y:S02]  /*a4b0*/  ISETP.NE.AND P2, PT, R135, RZ, PT ;  /* 0x000000ff8700720c */ /* 0x000fe40003f45270 */
[----:B------:R-:W-:Y:S11]  /*a4c0*/  ISETP.NE.AND P1, PT, R134, RZ, PT ;  /* 0x000000ff8600720c */ /* 0x000ff60003f25270 */
[C---:B------:R-:W-:Y:S04]  /*a4d0*/  @P2 LEA R28, P0, R65.reuse, R106, 0x1 ;  /* 0x0000006a411c2211 */ /* 0x040fe800078008ff */
[----:B------:R-:W-:Y:S02]  /*a4e0*/  @P2 LEA.HI.X R29, R65, R107, R62, 0x1, P0 ;  /* 0x0000006b411d2211 */ /* 0x000fe400000f0c3e */
[C---:B------:R-:W-:Y:S03]  /*a4f0*/  @P2 LEA R26, P0, R151.reuse, R100, 0x1 ;  /* 0x00000064971a2211 */ /* 0x040fe600078008ff */
[----:B------:R-:W2:Y:S01]  /*a500*/  @P2 LDG.E.128 R20, [R28.64] ;  /* 0x000000061c142981 */ /* 0x000ea2000c1e1d00 */
[----:B------:R-:W-:Y:S02]  /*a510*/  @P2 LEA.HI.X R27, R151, R99, R150, 0x1, P0 ;  /* 0x00000063971b2211 */ /* 0x000fe400000f0c96 */
[C---:B------:R-:W-:Y:S04]  /*a520*/  @P1 LEA R24, P0, R68.reuse, R106, 0x1 ;  /* 0x0000006a44181211 */ /* 0x040fe800078008ff */
[----:B------:R-:W-:Y:S02]  /*a530*/  @P1 LEA.HI.X R25, R68, R107, R69, 0x1, P0 ;  /* 0x0000006b44191211 */ /* 0x000fe400000f0c45 */
[C---:B------:R-:W-:Y:S04]  /*a540*/  @P1 LEA R2, P0, R72.reuse, R100, 0x1 ;  /* 0x0000006448021211 */ /* 0x040fe800078008ff */
[----:B------:R-:W-:Y:S02]  /*a550*/  @P1 LEA.HI.X R3, R72, R99, R73, 0x1, P0 ;  /* 0x0000006348031211 */ /* 0x000fe400000f0c49 */
[----:B------:R-:W-:Y:S01]  /*a560*/  ISETP.NE.AND P0, PT, R132, RZ, PT ;  /* 0x000000ff8400720c */ /* 0x000fe20003f05270 */
[----:B--2---:R2:W-:Y:S11]  /*a570*/  @P2 STG.E.128 [R26.64], R20 ;  /* 0x000000141a002986 */ /* 0x0045f6000c101d06 */
[----:B------:R-:W-:Y:S01]  /*a580*/  @!UPT UIADD3 URZ, URZ, URZ, URZ ;  /* 0x0000003f3f3ff290 */ /* 0x000fe2000fffe03f */
[C---:B------:R-:W-:Y:S01]  /*a590*/  @P0 LEA R14, P2, R76.reuse, R106, 0x1 ;  /* 0x0000006a4c0e0211 */ /* 0x040fe200078408ff */
[----:B------:R-:W3:Y:S03]  /*a5a0*/  @P1 LDG.E.128 R16, [R24.64] ;  /* 0x0000000618101981 */ /* 0x000ee6000c1e1d00 */
[----:B------:R-:W-:Y:S01]  /*a5b0*/  @P0 LEA.HI.X R15, R76, R107, R77, 0x1, P2 ;  /* 0x0000006b4c0f0211 */ /* 0x000fe200010f0c4d */
[----:B---3--:R2:W-:Y:S01]  /*a5c0*/  @P1 STG.E.128 [R2.64], R16 ;  /* 0x0000001002001986 */ /* 0x0085e2000c101d06 */
[C---:B------:R-:W-:Y:S03]  /*a5d0*/  @P0 LEA R30, P1, R80.reuse, R100, 0x1 ;  /* 0x00000064501e0211 */ /* 0x040fe600078208ff */
[----:B-1----:R-:W3:Y:S01]  /*a5e0*/  @P0 LDG.E.128 R4, [R14.64] ;  /* 0x000000060e040981 */ /* 0x002ee2000c1e1d00 */
[----:B------:R-:W-:Y:S05]  /*a5f0*/  @P0 LEA.HI.X R31, R80, R99, R81, 0x1, P1 ;  /* 0x00000063501f0211 */ /* 0x000fea00008f0c51 */
[----:B---3--:R2:W-:Y:S04]  /*a600*/  @P0 STG.E.128 [R30.64], R4 ;  /* 0x000000041e000986 */ /* 0x0085e8000c101d06 */
.L_x_873:
[----:B------:R-:W-:Y:S05]  /*a610*/  BSYNC B0 ;  /* 0x0000000000007941 */ /* 0x000fea0003800000 */
.L_x_872:
[----:B------:R-:W-:Y:S01]  /*a620*/  BSSY B0, `(.L_x_874) ;  /* 0x0000017000007945 */ /* 0x000fe20003800000 */
[----:B------:R-:W-:-:S05]  /*a630*/  @!P6 BRA `(.L_x_875) ;  /* 0x000001500000e947 */ /* 0x000fca0003800000 */
[----:B------:R-:W-:Y:S02]  /*a640*/  ISETP.NE.AND P1, PT, R135, RZ, PT ;  /* 0x000000ff8700720c */ /* 0x000fe40003f25270 */
[----:B------:R-:W-:Y:S11]  /*a650*/  ISETP.NE.AND P2, PT, R134, RZ, PT ;  /* 0x000000ff8600720c */ /* 0x000ff60003f45270 */
[C---:B--2---:R-:W-:Y:S04]  /*a660*/  @P1 LEA R2, P0, R67.reuse, R106, 0x1 ;  /* 0x0000006a43021211 */ /* 0x044fe800078008ff */
[----:B------:R-:W-:Y:S02]  /*a670*/  @P1 LEA.HI.X R3, R67, R107, R64, 0x1, P0 ;  /* 0x0000006b43031211 */ /* 0x000fe400000f0c40 */
[C---:B------:R-:W-:Y:S03]  /*a680*/  @P1 LEA R26, P0, R172.reuse, R100, 0x1 ;  /* 0x00000064ac1a1211 */ /* 0x040fe600078008ff */
[----:B------:R-:W2:Y:S01]  /*a690*/  @P1 LDG.E.128 R20, [R2.64] ;  /* 0x0000000602141981 */ /* 0x000ea2000c1e1d00 */
[----:B------:R-:W-:Y:S02]  /*a6a0*/  @P1 LEA.HI.X R27, R172, R99, R66, 0x1, P0 ;  /* 0x00000063ac1b1211 */ /* 0x000fe400000f0c42 */
[C---:B------:R-:W-:Y:S04]  /*a6b0*/  @P2 LEA R24, P0, R70.reuse, R106, 0x1 ;  /* 0x0000006a46182211 */ /* 0x040fe800078008ff */
[----:B------:R-:W-:Y:S02]  /*a6c0*/  @P2 LEA.HI.X R25, R70, R107, R71, 0x1, P0 ;  /* 0x0000006b46192211 */ /* 0x000fe400000f0c47 */
[C---:B------:R-:W-:Y:S04]  /*a6d0*/  @P2 LEA R14, P0, R74.reuse, R100, 0x1 ;  /* 0x000000644a0e2211 */ /* 0x040fe800078008ff */
[----:B------:R-:W-:Y:S01]  /*a6e0*/  @P2 LEA.HI.X R15, R74, R99, R75, 0x1, P0 ;  /* 0x000000634a0f2211 */ /* 0x000fe200000f0c4b */
[----:B--2---:R2:W-:Y:S01]  /*a6f0*/  @P1 STG.E.128 [R26.64], R20 ;  /* 0x000000141a001986 */ /* 0x0045e2000c101d06 */
[----:B------:R-:W-:Y:S03]  /*a700*/  ISETP.NE.AND P1, PT, R132, RZ, PT ;  /* 0x000000ff8400720c */ /* 0x000fe60003f25270 */
[----:B------:R-:W3:Y:S10]  /*a710*/  @P2 LDG.E.128 R16, [R24.64] ;  /* 0x0000000618102981 */ /* 0x000ef4000c1e1d00 */
[C---:B------:R-:W-:Y:S04]  /*a720*/  @P1 LEA R2, P0, R78.reuse, R106, 0x1 ;  /* 0x0000006a4e021211 */ /* 0x040fe800078008ff */
[----:B------:R-:W-:Y:S02]  /*a730*/  @P1 LEA.HI.X R3, R78, R107, R79, 0x1, P0 ;  /* 0x0000006b4e031211 */ /* 0x000fe400000f0c4f */
[C---:B------:R-:W-:Y:S04]  /*a740*/  @P1 LEA R28, P0, R82.reuse, R100, 0x1 ;  /* 0x00000064521c1211 */ /* 0x040fe800078008ff */
[----:B------:R-:W-:Y:S01]  /*a750*/  @P1 LEA.HI.X R29, R82, R99, R83, 0x1, P0 ;  /* 0x00000063521d1211 */ /* 0x000fe200000f0c53 */
[----:B---3--:R2:W-:Y:S04]  /*a760*/  @P2 STG.E.128 [R14.64], R16 ;  /* 0x000000100e002986 */ /* 0x0085e8000c101d06 */
[----:B-1----:R-:W3:Y:S04]  /*a770*/  @P1 LDG.E.128 R4, [R2.64] ;  /* 0x0000000602041981 */ /* 0x002ee8000c1e1d00 */
[----:B---3--:R2:W-:Y:S02]  /*a780*/  @P1 STG.E.128 [R28.64], R4 ;  /* 0x000000041c001986 */ /* 0x0085e4000c101d06 */
.L_x_875:
[----:B------:R-:W-:Y:S05]  /*a790*/  BSYNC B0 ;  /* 0x0000000000007941 */ /* 0x000fea0003800000 */
.L_x_874:
[----:B------:R-:W-:Y:S01]  /*a7a0*/  UMOV UR4, URZ ;  /* 0x0000003f00047c82 */ /* 0x000fe20008000000 */
[----:B------:R-:W-:Y:S01]  /*a7b0*/  ISETP.NE.AND P0, PT, R178, RZ, PT ;  /* 0x000000ffb200720c */ /* 0x000fe20003f05270 */
[----:B------:R-:W-:Y:S01]  /*a7c0*/  @!UPT UIADD3 URZ, URZ, URZ, URZ ;  /* 0x0000003f3f3ff290 */ /* 0x000fe2000fffe03f */
[----:B------:R-:W-:Y:S11]  /*a7d0*/  BSSY B0, `(.L_x_821) ;  /* 0x000001b000007945 */ /* 0x000ff60003800000 */
[----:B------:R-:W-:-:S05]  /*a7e0*/  @!P0 BRA `(.L_x_876) ;  /* 0x0000019000008947 */ /* 0x000fca0003800000 */
[----:B------:R-:W-:Y:S02]  /*a7f0*/  ISETP.NE.AND P0, PT, R135, RZ, PT ;  /* 0x000000ff8700720c */ /* 0x000fe40003f05270 */
[----:B------:R-:W-:Y:S11]  /*a800*/  ISETP.NE.AND P1, PT, R134, RZ, PT ;  /* 0x000000ff8600720c */ /* 0x000ff60003f25270 */
[----:B--2---:R-:W-:Y:S02]  /*a810*/  @P0 IMAD.MOV.U32 R3, RZ, RZ, 0xc0 ;  /* 0x000000c0ff030424 */ /* 0x004fe400078e00ff */
[----:B-1----:R-:W-:Y:S01]  /*a820*/  @P0 IMAD.MOV.U32 R101, RZ, RZ, R99 ;  /* 0x000000ffff650224 */ /* 0x002fe200078e0063 */
[----:B------:R-:W-:Y:S01]  /*a830*/  @P1 LEA R2, P2, R85, R106, 0x1 ;  /* 0x0000006a55021211 */ /* 0x000fe200078408ff */
[----:B------:R-:W-:Y:S01]  /*a840*/  @P0 IMAD.WIDE.U32 R4, R3, c[0x0][0x288], R106 ;  /* 0x0000a20003040a25 */ /* 0x000fe200078e006a */
[----:B------:R-:W-:Y:S03]  /*a850*/  @P1 LEA R24, P3, R87, R100, 0x1 ;  /* 0x0000006457181211 */ /* 0x000fe600078608ff */
[----:B------:R-:W-:Y:S01]  /*a860*/  @P0 IMAD R0, R3, c[0x0][0x28c], RZ ;  /* 0x0000a30003000a24 */ /* 0x000fe200078e02ff */
[----:B------:R-:W-:Y:S03]  /*a870*/  @P1 LEA.HI.X R25, R87, R99, R86, 0x1, P3 ;  /* 0x0000006357191211 */ /* 0x000fe600018f0c56 */
[----:B------:R-:W-:Y:S02]  /*a880*/  @P0 IMAD.IADD R5, R5, 0x1, R0 ;  /* 0x0000000105050824 */ /* 0x000fe400078e0200 */
[C---:B------:R-:W-:Y:S03]  /*a890*/  @P0 IMAD R0, R3.reuse, c[0x0][0x19c], RZ ;  /* 0x0000670003000a24 */ /* 0x040fe600078e02ff */
[----:B------:R1:W2:Y:S02]  /*a8a0*/  @P0 LDG.E.128 R20, [R4.64] ;  /* 0x0000000604140981 */ /* 0x0002a4000c1e1d00 */
[----:B-1----:R-:W-:Y:S01]  /*a8b0*/  @P0 IMAD.WIDE.U32 R4, R3, c[0x0][0x198], R100 ;  /* 0x0000660003040a25 */ /* 0x002fe200078e0064 */
[-C--:B------:R-:W-:Y:S03]  /*a8c0*/  @P1 LEA.HI.X R3, R85, R107.reuse, R84, 0x1, P2 ;  /* 0x0000006b55031211 */ /* 0x080fe600010f0c54 */
[----:B------:R-:W-:Y:S05]  /*a8d0*/  @P0 IMAD.IADD R5, R5, 0x1, R0 ;  /* 0x0000000105050824 */ /* 0x000fea00078e0200 */
[----:B--2---:R1:W-:Y:S01]  /*a8e0*/  @P0 STG.E.128 [R4.64], R20 ;  /* 0x0000001404000986 */ /* 0x0043e2000c101d06 */
[----:B------:R-:W-:Y:S03]  /*a8f0*/  ISETP.NE.AND P0, PT, R132, RZ, PT ;  /* 0x000000ff8400720c */ /* 0x000fe60003f05270 */
[----:B------:R-:W2:Y:S10]  /*a900*/  @P1 LDG.E.128 R16, [R2.64] ;  /* 0x0000000602101981 */ /* 0x000eb4000c1e1d00 */
[C---:B------:R-:W-:Y:S04]  /*a910*/  @P0 LEA R14, P2, R89.reuse, R106, 0x1 ;  /* 0x0000006a590e0211 */ /* 0x040fe800078408ff */
[----:B------:R-:W-:Y:S01]  /*a920*/  @P0 LEA.HI.X R15, R89, R107, R88, 0x1, P2 ;  /* 0x0000006b590f0211 */ /* 0x000fe200010f0c58 */
[----:B--2---:R2:W-:Y:S01]  /*a930*/  @P1 STG.E.128 [R24.64], R16 ;  /* 0x0000001018001986 */ /* 0x0045e2000c101d06 */
[C---:B------:R-:W-:Y:S03]  /*a940*/  @P0 LEA R26, P1, R91.reuse, R100, 0x1 ;  /* 0x000000645b1a0211 */ /* 0x040fe600078208ff */
[----:B-1----:R-:W3:Y:S01]  /*a950*/  @P0 LDG.E.128 R4, [R14.64] ;  /* 0x000000060e040981 */ /* 0x002ee2000c1e1d00 */
[----:B------:R-:W-:Y:S05]  /*a960*/  @P0 LEA.HI.X R27, R91, R99, R90, 0x1, P1 ;  /* 0x000000635b1b0211 */ /* 0x000fea00008f0c5a */
[----:B---3--:R2:W-:Y:S04]  /*a970*/  @P0 STG.E.128 [R26.64], R4 ;  /* 0x000000041a000986 */ /* 0x0085e8000c101d06 */
.L_x_876:
[----:B------:R-:W-:Y:S05]  /*a980*/  BSYNC B0 ;  /* 0x0000000000007941 */ /* 0x000fea0003800000 */
.L_x_821:
[----:B------:R-:W-:Y:S01]  /*a990*/  ISETP.NE.AND P1, PT, R157, RZ, PT ;  /* 0x000000ff9d00720c */ /* 0x000fe20003f25270 */
[----:B------:R-:W-:Y:S04]  /*a9a0*/  IMAD.MOV.U32 R0, RZ, RZ, c[0x0][0x288] ;  /* 0x0000a200ff007624 */ /* 0x000fe800078e00ff */
[----:B--2---:R-:W-:Y:S05]  /*a9b0*/  IMAD.U32 R3, R0, -0x80, RZ ;  /* 0xffffff8000037824 */ /* 0x004fea00078e00ff */
[C---:B-1----:R-:W-:Y:S04]  /*a9c0*/  LEA R106, P0, R3.reuse, R106, 0x1 ;  /* 0x0000006a036a7211 */ /* 0x042fe800078008ff */
[----:B------:R-:W-:Y:S01]  /*a9d0*/  LEA.HI.X.SX32 R107, R3, R107, 0x1, P0 ;  /* 0x0000006b036b7211 */ /* 0x000fe200000f0eff */
[----:B------:R-:W-:-:S05]  /*a9e0*/  @!P1 BRA `(.L_x_877) ;  /* 0x000004b000009947 */ /* 0x000fca0003800000 */
[----:B------:R-:W-:Y:S04]  /*a9f0*/  IADD3 R3, R9, -0x1, RZ ;  /* 0xffffffff09037810 */ /* 0x000fe80007ffe0ff */
[----:B------:R-:W-:Y:S11]  /*aa00*/  ISETP.GT.AND P0, PT, R3, R60, PT ;  /* 0x0000003c0300720c */ /* 0x000ff60003f04270 */
[----:B------:R-:W-:Y:S02]  /*aa10*/  @!UPT UIADD3 URZ, URZ, URZ, URZ ;  /* 0x0000003f3f3ff290 */ /* 0x000fe4000fffe03f */
[----:B------:R-:W-:-:S05]  /*aa20*/  @!P0 BRA `(.L_x_878) ;  /* 0x0000050000008947 */ /* 0x000fca0003800000 */
[----:B------:R-:W-:Y:S01]  /*aa30*/  IMAD.MOV.U32 R16, RZ, RZ, RZ ;  /* 0x000000ffff107224 */ /* 0x000fe200078e00ff */
[----:B------:R-:W-:Y:S02]  /*aa40*/  IABS R5, c[0x0][0x2d0] ;  /* 0x0000b40000057a13 */ /* 0x000fe40000000000 */
[----:B------:R-:W-:Y:S02]  /*aa50*/  IADD3 R11, R11, -0x100, RZ ;  /* 0xffffff000b0b7810 */ /* 0x000fe40007ffe0ff */
[----:B------:R-:W1:Y:S01]  /*aa60*/  I2F.RP R15, R5 ;  /* 0x00000005000f7306 */ /* 0x000e620000209400 */
[----:B------:R-:W-:Y:S02]  /*aa70*/  IABS R14, R10 ;  /* 0x0000000a000e7213 */ /* 0x000fe40000000000 */
[----:B------:R-:W-:Y:S01]  /*aa80*/  IMAD.IADD R0, R11, 0x1, -R10 ;  /* 0x000000010b007824 */ /* 0x000fe200078e0a0a */
[----:B------:R-:W-:Y:S02]  /*aa90*/  IABS R7, R11 ;  /* 0x0000000b00077213 */ /* 0x000fe40000000000 */
[----:B------:R-:W-:Y:S04]  /*aaa0*/  LOP3.LUT R3, RZ, c[0x0][0x2d0], RZ, 0x33, !PT ;  /* 0x0000b400ff037a12 */ /* 0x000fe800078e33ff */
[----:B-1----:R-:W1:Y:S02]  /*aab0*/  MUFU.RCP R6, R15 ;  /* 0x0000000f00067308 */ /* 0x002e640000001000 */
[----:B-1----:R-:W-:Y:S08]  /*aac0*/  IADD3 R8, R6, 0xffffffe, RZ ;  /* 0x0ffffffe06087810 */ /* 0x002ff00007ffe0ff */
[----:B------:R-:W1:Y:S02]  /*aad0*/  F2I.FTZ.U32.TRUNC.NTZ R17, R8 ;  /* 0x0000000800117305 */ /* 0x000e64000021f000 */
[--C-:B-1----:R-:W-:Y:S04]  /*aae0*/  IMAD.MOV R6, RZ, RZ, -R17.reuse ;  /* 0x000000ffff067224 */ /* 0x102fe800078e0a11 */
[----:B------:R-:W-:Y:S04]  /*aaf0*/  IMAD R6, R6, R5, RZ ;  /* 0x0000000506067224 */ /* 0x000fe800078e02ff */
[----:B------:R-:W-:Y:S06]  /*ab00*/  IMAD.HI.U32 R6, R17, R6, R16 ;  /* 0x0000000611067227 */ /* 0x000fec00078e0010 */
[C---:B------:R-:W-:Y:S04]  /*ab10*/  IMAD.HI.U32 R2, R6.reuse, R7, RZ ;  /* 0x0000000706027227 */ /* 0x040fe800078e00ff */
[----:B------:R-:W-:Y:S04]  /*ab20*/  IMAD.HI.U32 R4, R6, R14, RZ ;  /* 0x0000000e06047227 */ /* 0x000fe800078e00ff */
[----:B------:R-:W-:Y:S02]  /*ab30*/  IMAD.MOV R6, RZ, RZ, -R2 ;  /* 0x000000ffff067224 */ /* 0x000fe400078e0a02 */
[----:B------:R-:W-:Y:S02]  /*ab40*/  IMAD.MOV R8, RZ, RZ, -R4 ;  /* 0x000000ffff087224 */ /* 0x000fe400078e0a04 */
[C---:B------:R-:W-:Y:S01]  /*ab50*/  IMAD R7, R5.reuse, R6, R7 ;  /* 0x0000000605077224 */ /* 0x040fe200078e0207 */
[----:B------:R-:W-:Y:S01]  /*ab60*/  LOP3.LUT R6, R10, c[0x0][0x2d0], RZ, 0x3c, !PT ;  /* 0x0000b4000a067a12 */ /* 0x000fe200078e3cff */
[C---:B------:R-:W-:Y:S03]  /*ab70*/  IMAD R14, R5.reuse, R8, R14 ;  /* 0x00000008050e7224 */ /* 0x040fe600078e020e */
[C---:B------:R-:W-:Y:S02]  /*ab80*/  ISETP.GT.U32.AND P0, PT, R5.reuse, R7, PT ;  /* 0x000000070500720c */ /* 0x040fe40003f04070 */
[----:B------:R-:W-:Y:S11]  /*ab90*/  ISETP.GT.U32.AND P1, PT, R5, R14, PT ;  /* 0x0000000e0500720c */ /* 0x000ff60003f24070 */
[----:B------:R-:W-:Y:S01]  /*aba0*/  @!P0 IADD3 R2, R2, 0x1, RZ ;  /* 0x0000000102028810 */ /* 0x000fe20007ffe0ff */
[----:B------:R-:W-:Y:S01]  /*abb0*/  @!P0 IMAD.IADD R7, R7, 0x1, -R5 ;  /* 0x0000000107078824 */ /* 0x000fe200078e0a05 */
[-C--:B------:R-:W-:Y:S02]  /*abc0*/  @!P1 IADD3 R14, R14, -R5.reuse, RZ ;  /* 0x800000050e0e9210 */ /* 0x080fe40007ffe0ff */
[----:B------:R-:W-:Y:S02]  /*abd0*/  @!P1 IADD3 R4, R4, 0x1, RZ ;  /* 0x0000000104049810 */ /* 0x000fe40007ffe0ff */
[-C--:B------:R-:W-:Y:S02]  /*abe0*/  ISETP.GE.U32.AND P3, PT, R7, R5.reuse, PT ;  /* 0x000000050700720c */ /* 0x080fe40003f66070 */
[----:B------:R-:W-:Y:S02]  /*abf0*/  ISETP.GE.U32.AND P4, PT, R14, R5, PT ;  /* 0x000000050e00720c */ /* 0x000fe40003f86070 */
[----:B------:R-:W-:Y:S02]  /*ac00*/  LOP3.LUT R5, R11, c[0x0][0x2d0], RZ, 0x3c, !PT ;  /* 0x0000b4000b057a12 */ /* 0x000fe400078e3cff */
[----:B------:R-:W-:Y:S02]  /*ac10*/  ISETP.GE.AND P1, PT, R6, RZ, PT ;  /* 0x000000ff0600720c */ /* 0x000fe40003f26270 */
[----:B------:R-:W-:Y:S02]  /*ac20*/  ISETP.GE.AND P2, PT, R5, RZ, PT ;  /* 0x000000ff0500720c */ /* 0x000fe40003f46270 */
[----:B------:R-:W-:Y:S03]  /*ac30*/  ISETP.NE.AND P0, PT, RZ, c[0x0][0x2d0], PT ;  /* 0x0000b400ff007a0c */ /* 0x000fe60003f05270 */
[----:B------:R-:W-:Y:S02]  /*ac40*/  @P3 IADD3 R2, R2, 0x1, RZ ;  /* 0x0000000102023810 */ /* 0x000fe40007ffe0ff */
[----:B------:R-:W-:Y:S05]  /*ac50*/  @P4 IADD3 R4, R4, 0x1, RZ ;  /* 0x0000000104044810 */ /* 0x000fea0007ffe0ff */
[----:B------:R-:W-:Y:S02]  /*ac60*/  @!P1 IMAD.MOV R4, RZ, RZ, -R4 ;  /* 0x000000ffff049224 */ /* 0x000fe400078e0a04 */
[----:B------:R-:W-:Y:S05]  /*ac70*/  @!P2 IMAD.MOV R2, RZ, RZ, -R2 ;  /* 0x000000ffff02a224 */ /* 0x000fea00078e0a02 */
[C---:B------:R-:W-:Y:S02]  /*ac80*/  SEL R2, R3.reuse, R2, !P0 ;  /* 0x0000000203027207 */ /* 0x040fe40004000000 */
[----:B------:R-:W-:Y:S02]  /*ac90*/  SEL R3, R3, R4, !P0 ;  /* 0x0000000403037207 */ /* 0x000fe40004000000 */
[CC--:B------:R-:W-:Y:S02]  /*aca0*/  LEA R20, P1, R2.reuse, R158.reuse, 0x2 ;  /* 0x0000009e02147211 */ /* 0x0c0fe400078210ff */
[C---:B------:R-:W-:Y:S02]  /*acb0*/  LEA R16, P0, R3.reuse, R158, 0x2 ;  /* 0x0000009e03107211 */ /* 0x040fe400078010ff */
[-C--:B------:R-:W-:Y:S02]  /*acc0*/  LEA.HI.X.SX32 R21, R2, R159.reuse, 0x2, P1 ;  /* 0x0000009f02157211 */ /* 0x080fe400008f16ff */
[C---:B------:R-:W-:Y:S02]  /*acd0*/  LEA.HI.X.SX32 R17, R3.reuse, R159, 0x2, P0 ;  /* 0x0000009f03117211 */ /* 0x040fe400000f16ff */
[----:B------:R-:W-:Y:S01]  /*ace0*/  IADD3 R3, R3, -R2, RZ ;  /* 0x8000000203037210 */ /* 0x000fe20007ffe0ff */
[----:B------:R-:W2:Y:S04]  /*acf0*/  LDG.E R5, [R20.64] ;  /* 0x0000000614057981 */ /* 0x000ea8000c1e1900 */
[----:B------:R-:W-:Y:S01]  /*ad00*/  IMAD R0, R3, c[0x0][0x2d0], R0 ;  /* 0x0000b40003007a24 */ /* 0x000fe200078e0200 */
[----:B------:R-:W2:Y:S03]  /*ad10*/  LDG.E R6, [R16.64] ;  /* 0x0000000610067981 */ /* 0x000ea6000c1e1900 */
[----:B------:R-:W-:Y:S01]  /*ad20*/  IMAD.WIDE.U32 R18, R0, c[0x0][0x1a0], RZ ;  /* 0x0000680000127a25 */ /* 0x000fe200078e00ff */
[----:B------:R-:W-:Y:S03]  /*ad30*/  SHF.R.S32.HI R7, RZ, 0x1f, R0 ;  /* 0x0000001fff077819 */ /* 0x000fe60000011400 */
[----:B--2---:R-:W-:Y:S02]  /*ad40*/  IMAD.IADD R14, R5, 0x1, -R6 ;  /* 0x00000001050e7824 */ /* 0x004fe400078e0a06 */
[----:B------:R-:W-:Y:S02]  /*ad50*/  IMAD R6, R7, c[0x0][0x1a0], RZ ;  /* 0x0000680007067a24 */ /* 0x000fe400078e02ff */
[----:B------:R-:W-:Y:S01]  /*ad60*/  IMAD.WIDE.U32 R16, R14, c[0x0][0x180], RZ ;  /* 0x000060000e107a25 */ /* 0x000fe200078e00ff */
[----:B------:R-:W-:Y:S03]  /*ad70*/  SHF.R.S32.HI R8, RZ, 0x1f, R14 ;  /* 0x0000001fff087819 */ /* 0x000fe6000001140e */
[----:B------:R-:W-:Y:S02]  /*ad80*/  IMAD R6, R0, c[0x0][0x1a4], R6 ;  /* 0x0000690000067a24 */ /* 0x000fe400078e0206 */
[----:B------:R-:W-:Y:S02]  /*ad90*/  IMAD R5, R8, c[0x0][0x180], RZ ;  /* 0x0000600008057a24 */ /* 0x000fe400078e02ff */
[----:B------:R-:W-:Y:S02]  /*ada0*/  IMAD.IADD R19, R19, 0x1, R6 ;  /* 0x0000000113137824 */ /* 0x000fe400078e0206 */
[----:B------:R-:W-:Y:S02]  /*adb0*/  IMAD R5, R14, c[0x0][0x184], R5 ;  /* 0x000061000e057a24 */ /* 0x000fe400078e0205 */
[----:B------:R-:W-:Y:S02]  /*adc0*/  IMAD R7, R7, c[0x0][0x198], RZ ;  /* 0x0000660007077a24 */ /* 0x000fe400078e02ff */
[----:B------:R-:W-:Y:S02]  /*add0*/  IMAD.IADD R17, R17, 0x1, R5 ;  /* 0x0000000111117824 */ /* 0x000fe400078e0205 */
[----:B------:R-:W-:Y:S02]  /*ade0*/  IMAD R5, R8, c[0x0][0x188], RZ ;  /* 0x0000620008057a24 */ /* 0x000fe400078e02ff */
[----:B------:R-:W-:Y:S04]  /*adf0*/  IMAD.WIDE.U32 R18, R14, c[0x0][0x188], R18 ;  /* 0x000062000e127a25 */ /* 0x000fe800078e0012 */
[----:B------:R-:W-:Y:S01]  /*ae00*/  IMAD.WIDE.U32 R16, R0, c[0x0][0x198], R16 ;  /* 0x0000660000107a25 */ /* 0x000fe200078e0010 */
[----:B------:R-:W-:Y:S03]  /*ae10*/  LEA R102, P1, R18, R102, 0x1 ;  /* 0x0000006612667211 */ /* 0x000fe600078208ff */
[----:B------:R-:W-:Y:S01]  /*ae20*/  IMAD R5, R14, c[0x0][0x18c], R5 ;  /* 0x000063000e057a24 */ /* 0x000fe200078e0205 */
[----:B------:R-:W-:Y:S01]  /*ae30*/  LEA R100, P0, R16, R100, 0x1 ;  /* 0x0000006410647211 */ /* 0x000fe200078008ff */
[----:B------:R-:W-:Y:S03]  /*ae40*/  IMAD R7, R0, c[0x0][0x19c], R7 ;  /* 0x0000670000077a24 */ /* 0x000fe600078e0207 */
[----:B------:R-:W-:Y:S01]  /*ae50*/  IADD3 R6, R19, R5, RZ ;  /* 0x0000000513067210 */ /* 0x000fe20007ffe0ff */
[----:B------:R-:W-:Y:S03]  /*ae60*/  IMAD.IADD R8, R17, 0x1, R7 ;  /* 0x0000000111087824 */ /* 0x000fe600078e0207 */
[----:B------:R-:W-:Y:S02]  /*ae70*/  LEA.HI.X R103, R18, R103, R6, 0x1, P1 ;  /* 0x0000006712677211 */ /* 0x000fe400008f0c06 */
[----:B------:R-:W-:Y:S01]  /*ae80*/  LEA.HI.X R99, R16, R99, R8, 0x1, P0 ;  /* 0x0000006310637211 */ /* 0x000fe200000f0c08 */
[----:B------:R-:W-:-:S05]  /*ae90*/  BRA `(.L_x_878) ;  /* 0x0000009000007947 */ /* 0x000fca0003800000 */
.L_x_877:
[----:B------:R-:W-:Y:S01]  /*aea0*/  MOV R101, R99 ;  /* 0x0000006300657202 */ /* 0x000fe20000000f00 */
[----:B------:R-:W-:Y:S02]  /*aeb0*/  IMAD.MOV.U32 R2, RZ, RZ, c[0x0][0x1a0] ;  /* 0x00006800ff027624 */ /* 0x000fe400078e00ff */
[----:B------:R-:W-:Y:S03]  /*aec0*/  IMAD.MOV.U32 R0, RZ, RZ, c[0x0][0x198] ;  /* 0x00006600ff007624 */ /* 0x000fe600078e00ff */
[----:B------:R-:W-:Y:S01]  /*aed0*/  LEA R3, -R2, RZ, 0x7 ;  /* 0x000000ff02037211 */ /* 0x000fe200078e39ff */
[----:B------:R-:W-:Y:S03]  /*aee0*/  IMAD.U32 R5, R0, -0x80, RZ ;  /* 0xffffff8000057824 */ /* 0x000fe600078e00ff */
[----:B------:R-:W-:Y:S02]  /*aef0*/  LEA R102, P1, R3, R102, 0x1 ;  /* 0x0000006603667211 */ /* 0x000fe400078208ff */
[----:B------:R-:W-:Y:S02]  /*af00*/  LEA R100, P0, R5, R100, 0x1 ;  /* 0x0000006405647211 */ /* 0x000fe400078008ff */
[----:B------:R-:W-:Y:S02]  /*af10*/  LEA.HI.X.SX32 R103, R3, R103, 0x1, P1 ;  /* 0x0000006703677211 */ /* 0x000fe400008f0eff */
[----:B------:R-:W-:Y:S02]  /*af20*/  LEA.HI.X.SX32 R99, R5, R101, 0x1, P0 ;  /* 0x0000006505637211 */ /* 0x000fe400000f0eff */
.L_x_878:
[----:B------:R-:W-:Y:S04]  /*af30*/  IADD3 R9, R9, -0x1, RZ ;  /* 0xffffffff09097810 */ /* 0x000fe80007ffe0ff */
[----:B------:R-:W-:Y:S11]  /*af40*/  ISETP.GT.AND P0, PT, R9, R60, PT ;  /* 0x0000003c0900720c */ /* 0x000ff60003f04270 */
[----:B------:R-:W-:Y:S02]  /*af50*/  @!UPT UIADD3 URZ, URZ, URZ, URZ ;  /* 0x0000003f3f3ff290 */ /* 0x000fe4000fffe03f */
[----:B------:R-:W-:-:S05]  /*af60*/  @P0 BRA `(.L_x_879) ;  /* 0xffff741000000947 */ /* 0x000fca000383ffff */
.L_x_786:
[----:B-1----:R-:W-:Y:S01]  /*af70*/  BAR.SYNC.DEFER_BLOCKING 0x0 ;  /* 0x0000000000007b1d */ /* 0x002fe20000010000 */
[----:B------:R-:W-:Y:S01]  /*af80*/  ISETP.NE.AND P0, PT, RZ, c[0x0][0x230], PT ;  /* 0x00008c00ff007a0c */ /* 0x000fe20003f05270 */
[----:B------:R-:W-:Y:S01]  /*af90*/  IMAD.MOV.U32 R0, RZ, RZ, c[0x0][0x190] ;  /* 0x00006400ff007624 */ /* 0x000fe200078e00ff */
[----:B------:R-:W-:Y:S01]  /*afa0*/  SHF.L.U32 R170, R147, 0x1, RZ ;  /* 0x0000000193aa7819 */ /* 0x000fe200000006ff */
[----:B------:R-:W-:Y:S02]  /*afb0*/  IMAD.MOV.U32 R3, RZ, RZ, 0x5 ;  /* 0x00000005ff037424 */ /* 0x000fe400078e00ff */
[----:B------:R-:W-:Y:S03]  /*afc0*/  BSSY B3, `(.L_x_880) ;  /* 0x00003d2000037945 */ /* 0x000fe60003800000 */
[C---:B------:R-:W-:Y:S01]  /*afd0*/  SHF.L.U64.HI R4, R0.reuse, R3, c[0x0][0x194] ;  /* 0x0000650000047619 */ /* 0x040fe20000010203 */
[----:B------:R-:W-:-:S04]  /*afe0*/  IMAD.SHL.U32 R3, R0, 0x20, RZ ;  /* 0x0000002000037824 */ /* 0x000fc800078e00ff */
[----:B------:R-:W-:Y:S05]  /*aff0*/  @!P0 BRA `(.L_x_881) ;  /* 0x0000392000008947 */ /* 0x000fea0003800000 */
[----:B------:R-:W-:Y:S01]  /*b000*/  ISETP.NE.U32.AND P0, PT, RZ, c[0x0][0x250], PT ;  /* 0x00009400ff007a0c */ /* 0x000fe20003f05070 */
[----:B------:R-:W-:-:S03]  /*b010*/  IMAD.MOV.U32 R6, RZ, RZ, RZ ;  /* 0x000000ffff067224 */ /* 0x000fc600078e00ff */
[----:B------:R-:W-:-:S13]  /*b020*/  ISETP.NE.AND.EX P0, PT, RZ, c[0x0][0x254], PT, P0 ;  /* 0x00009500ff007a0c */ /* 0x000fda0003f05300 */
[----:B------:R-:W2:Y:S01]  /*b030*/  @P0 LDG.E R6, [R176.64] ;  /* 0x00000006b0060981 */ /* 0x000ea2000c1e1900 */
[----:B------:R-:W-:Y:S01]  /*b040*/  IADD3 R2, P0, R3, R168, RZ ;  /* 0x000000a803027210 */ /* 0x000fe20007f1e0ff */
[----:B------:R-:W-:Y:S01]  /*b050*/  ULDC.U8 UR4, c[0x0][0x313] ;  /* 0x0000c4c000047ab9 */ /* 0x000fe20000000000 */
[----:B------:R-:W-:Y:S01]  /*b060*/  IMAD.IADD R24, R154, 0x1, -R161 ;  /* 0x000000019a187824 */ /* 0x000fe200078e0aa1 */
[----:B------:R-:W-:Y:S02]  /*b070*/  ISETP.NE.AND P4, PT, RZ, UR4, PT ;  /* 0x00000004ff007c0c */ /* 0x000fe4000bf85270 */
[----:B------:R-:W-:Y:S01]  /*b080*/  IMAD.X R5, R4, 0x1, R61, P0 ;  /* 0x0000000104057824 */ /* 0x000fe200000e063d */
[----:B------:R-:W-:Y:S02]  /*b090*/  LEA R22, P0, R2, c[0x0][0x160], 0x1 ;  /* 0x0000580002167a11 */ /* 0x000fe400078008ff */
[----:B------:R-:W-:Y:S02]  /*b0a0*/  ISETP.GE.AND P2, PT, R174, R24, PT ;  /* 0x00000018ae00720c */ /* 0x000fe40003f46270 */
[----:B------:R-:W-:-:S02]  /*b0b0*/  LEA.HI.X R23, R2, c[0x0][0x164], R5, 0x1, P0 ;  /* 0x0000590002177a11 */ /* 0x000fc400000f0c05 */
[----:B------:R-:W-:-:S04]  /*b0c0*/  LEA R26, P1, R168, c[0x0][0x160], 0x1 ;  /* 0x00005800a81a7a11 */ /* 0x000fc800078208ff */
[----:B------:R-:W-:Y:S02]  /*b0d0*/  LEA.HI.X R27, R168, c[0x0][0x164], R61, 0x1, P1 ;  /* 0x00005900a81b7a11 */ /* 0x000fe400008f0c3d */
[----:B--2---:R-:W-:-:S05]  /*b0e0*/  IADD3 R6, R6, R63, R161 ;  /* 0x0000003f06067210 */ /* 0x004fca0007ffe0a1 */
[----:B------:R-:W-:-:S05]  /*b0f0*/  IMAD R3, R137, R6, RZ ;  /* 0x0000000689037224 */ /* 0x000fca00078e02ff */
[-C--:B------:R-:W-:Y:S02]  /*b100*/  IADD3 R138, P0, R138, R3.reuse, RZ ;  /* 0x000000038a8a7210 */ /* 0x080fe40007f1e0ff */
[----:B------:R-:W-:Y:S02]  /*b110*/  SHF.R.S32.HI R20, RZ, 0x1f, R3 ;  /* 0x0000001fff147819 */ /* 0x000fe40000011403 */
[----:B------:R-:W-:-:S03]  /*b120*/  IADD3 R2, P3, R136, R3, RZ ;  /* 0x0000000388027210 */ /* 0x000fc60007f7e0ff */
[--C-:B------:R-:W-:Y:S01]  /*b130*/  IMAD.X R124, R124, 0x1, R20.reuse, P0 ;  /* 0x000000017c7c7824 */ /* 0x100fe200000e0614 */
[----:B------:R-:W-:Y:S01]  /*b140*/  ISETP.GT.AND P0, PT, R54, -0x4, !P2 ;  /* 0xfffffffc3600780c */ /* 0x000fe20005704270 */
[----:B------:R-:W-:Y:S01]  /*b150*/  IMAD.X R20, R123, 0x1, R20, P3 ;  /* 0x000000017b147824 */ /* 0x000fe200018e0614 */
[----:B------:R-:W-:Y:S10]  /*b160*/  @!P4 BRA `(.L_x_882) ;  /* 0x000014600000c947 */ /* 0x000ff40003800000 */
[----:B------:R-:W-:Y:S01]  /*b170*/  BSSY B2, `(.L_x_883) ;  /* 0x00000a1000027945 */ /* 0x000fe20003800000 */
[----:B------:R-:W-:Y:S05]  /*b180*/  @!P0 BRA `(.L_x_884) ;  /* 0x000009f000008947 */ /* 0x000fea0003800000 */
[----:B------:R-:W-:Y:S01]  /*b190*/  ISETP.GE.AND P0, PT, R118, c[0x0][0x220], PT ;  /* 0x0000880076007a0c */ /* 0x000fe20003f06270 */
[C---:B------:R-:W-:Y:S01]  /*b1a0*/  IMAD.SHL.U32 R12, R138.reuse, 0x2, RZ ;  /* 0x000000028a0c7824 */ /* 0x040fe200078e00ff */
[----:B------:R-:W-:Y:S01]  /*b1b0*/  SHF.L.U64.HI R0, R138, 0x1, R124 ;  /* 0x000000018a007819 */ /* 0x000fe2000001027c */
[----:B------:R-:W-:Y:S03]  /*b1c0*/  BSSY B1, `(.L_x_885) ;  /* 0x0000038000017945 */ /* 0x000fe60003800000 */
[----:B------:R-:W-:-:S02]  /*b1d0*/  IADD3 R6, P2, R12, c[0x0][0x2a8], RZ ;  /* 0x0000aa000c067a10 */ /* 0x000fc40007f5e0ff */
[----:B------:R-:W-:Y:S02]  /*b1e0*/  IADD3 R12, P1, R12, c[0x0][0x2b0], RZ ;  /* 0x0000ac000c0c7a10 */ /* 0x000fe40007f3e0ff */
[C---:B------:R-:W-:Y:S02]  /*b1f0*/  IADD3.X R7, R0.reuse, c[0x0][0x2ac], RZ, P2, !PT ;  /* 0x0000ab0000077a10 */ /* 0x040fe400017fe4ff */
[----:B------:R-:W-:Y:S01]  /*b200*/  IADD3.X R13, R0, c[0x0][0x2b4], RZ, P1, !PT ;  /* 0x0000ad00000d7a10 */ /* 0x000fe20000ffe4ff */
[----:B------:R1:W-:Y:S04]  /*b210*/  @P0 STS [R170], RZ ;  /* 0x000000ffaa000388 */ /* 0x0003e80000000800 */
[----:B------:R1:W-:Y:S04]  /*b220*/  @P0 STS [R170+0x4], RZ ;  /* 0x000004ffaa000388 */ /* 0x0003e80000000800 */
[----:B------:R1:W-:Y:S01]  /*b230*/  @P0 STS.64 [R170+0x8], RZ ;  /* 0x000008ffaa000388 */ /* 0x0003e20000000a00 */
[----:B------:R-:W-:Y:S05]  /*b240*/  @P0 BRA `(.L_x_886) ;  /* 0x000002f000000947 */ /* 0x000fea0003800000 */
[----:B-----5:R2:W5:Y:S01]  /*b250*/  LDG.E.128 R8, [R26.64] ;  /* 0x000000061a087981 */ /* 0x020562000c1e1d00 */
[----:B------:R-:W-:Y:S01]  /*b260*/  ISETP.GE.AND P0, PT, R118, c[0x0][0x230], PT ;  /* 0x00008c0076007a0c */ /* 0x000fe20003f06270 */
[----:B------:R-:W-:-:S12]  /*b270*/  BSSY B0, `(.L_x_887) ;  /* 0x000002b000007945 */ /* 0x000fd80003800000 */
[----:B------:R-:W-:Y:S05]  /*b280*/  @P0 BRA `(.L_x_888) ;  /* 0x0000029000000947 */ /* 0x000fea0003800000 */
[----:B------:R-:W3:Y:S04]  /*b290*/  LDG.E.64 R2, [R12.64] ;  /* 0x000000060c027981 */ /* 0x000ee8000c1e1b00 */
[----:B------:R-:W4:Y:S01]  /*b2a0*/  LDG.E.64 R4, [R6.64] ;  /* 0x0000000606047981 */ /* 0x000f22000c1e1b00 */
[----:B-----5:R-:W-:Y:S01]  /*b2b0*/  MOV R18, R10 ;  /* 0x0000000a00127202 */ /* 0x020fe20000000f00 */
[----:B------:R-:W-:Y:S02]  /*b2c0*/  HADD2.F32 R19, -RZ, R9.H1_H1 ;  /* 0x30000009ff137230 */ /* 0x000fe40000004100 */
[----:B------:R-:W-:Y:S02]  /*b2d0*/  HADD2.F32 R17, -RZ, R11.H1_H1 ;  /* 0x3000000bff117230 */ /* 0x000fe40000004100 */
[----:B------:R-:W-:-:S02]  /*b2e0*/  HADD2.F32 R20, -RZ, R9.H0_H0 ;  /* 0x20000009ff147230 */ /* 0x000fc40000004100 */
[----:B------:R-:W-:Y:S02]  /*b2f0*/  HADD2.F32 R16, -RZ, R11.H0_H0 ;  /* 0x2000000bff107230 */ /* 0x000fe40000004100 */
[----:B---3--:R-:W-:Y:S02]  /*b300*/  HADD2.F32 R10, -RZ, R2.H1_H1 ;  /* 0x30000002ff0a7230 */ /* 0x008fe40000004100 */
[----:B------:R-:W-:Y:S02]  /*b310*/  HADD2.F32 R0, -RZ, R3.H1_H1 ;  /* 0x30000003ff007230 */ /* 0x000fe40000004100 */
[----:B----4-:R-:W-:Y:S01]  /*b320*/  HADD2.F32 R15, -RZ, R4.H1_H1 ;  /* 0x30000004ff0f7230 */ /* 0x010fe20000004100 */
[----:B------:R-:W-:Y:S01]  /*b330*/  FMUL.FTZ R11, R19, R10 ;  /* 0x0000000a130b7220 */ /* 0x000fe20000410000 */
[----:B------:R-:W-:Y:S01]  /*b340*/  HADD2.F32 R14, -RZ, R5.H1_H1 ;  /* 0x30000005ff0e7230 */ /* 0x000fe20000004100 */
[----:B------:R-:W-:Y:S01]  /*b350*/  FMUL.FTZ R9, R17, R0 ;  /* 0x0000000011097220 */ /* 0x000fe20000410000 */
[----:B------:R-:W-:Y:S01]  /*b360*/  HADD2.F32 R2, -RZ, R2.H0_H0 ;  /* 0x20000002ff027230 */ /* 0x000fe20000004100 */
[----:B------:R-:W-:Y:S01]  /*b370*/  FMUL.FTZ R10, R20, R10 ;  /* 0x0000000a140a7220 */ /* 0x000fe20000410000 */
[----:B------:R-:W-:Y:S01]  /*b380*/  HADD2.F32 R3, -RZ, R3.H0_H0 ;  /* 0x20000003ff037230 */ /* 0x000fe20000004100 */
[----:B------:R-:W-:Y:S01]  /*b390*/  FMUL.FTZ R0, R16, R0 ;  /* 0x0000000010007220 */ /* 0x000fe20000410000 */
[----:B------:R-:W-:Y:S01]  /*b3a0*/  HADD2.F32 R4, -RZ, R4.H0_H0 ;  /* 0x20000004ff047230 */ /* 0x000fe20000004100 */
[----:B------:R-:W-:-:S02]  /*b3b0*/  FFMA.FTZ R11, R20, R15, -R11 ;  /* 0x0000000f140b7223 */ /* 0x000fc4000001080b */
[----:B------:R-:W-:Y:S01]  /*b3c0*/  FFMA.FTZ R10, R19, R15, R10 ;  /* 0x0000000f130a7223 */ /* 0x000fe2000001000a */
[--C-:B------:R-:W-:Y:S01]  /*b3d0*/  HADD2.F32 R15, -RZ, R8.reuse.H0_H0 ;  /* 0x20000008ff0f7230 */ /* 0x100fe20000004100 */
[-C--:B------:R-:W-:Y:S01]  /*b3e0*/  FFMA.FTZ R0, R17, R14.reuse, R0 ;  /* 0x0000000e11007223 */ /* 0x080fe20000010000 */
[----:B------:R-:W-:Y:S01]  /*b3f0*/  HADD2.F32 R17, -RZ, R8.H1_H1 ;  /* 0x30000008ff117230 */ /* 0x000fe20000004100 */
[----:B------:R-:W-:Y:S01]  /*b400*/  FFMA.FTZ R9, R16, R14, -R9 ;  /* 0x0000000e10097223 */ /* 0x000fe20000010809 */
[--C-:B------:R-:W-:Y:S01]  /*b410*/  HADD2.F32 R8, -RZ, R18.reuse.H0_H0 ;  /* 0x20000012ff087230 */ /* 0x100fe20000004100 */
[-C--:B------:R-:W-:Y:S01]  /*b420*/  FMUL.FTZ R14, R15, R2.reuse ;  /* 0x000000020f0e7220 */ /* 0x080fe20000410000 */
[----:B------:R-:W-:Y:S01]  /*b430*/  HADD2.F32 R18, -RZ, R18.H1_H1 ;  /* 0x30000012ff127230 */ /* 0x000fe20000004100 */
[----:B------:R-:W-:Y:S01]  /*b440*/  F2FP.PACK_AB R10, R10, R11 ;  /* 0x0000000b0a0a723e */ /* 0x000fe200000000ff */
[----:B------:R-:W-:Y:S01]  /*b450*/  HADD2.F32 R19, -RZ, R5.H0_H0 ;  /* 0x20000005ff137230 */ /* 0x000fe20000004100 */
[----:B------:R-:W-:Y:S01]  /*b460*/  FMUL.FTZ R5, R17, R2 ;  /* 0x0000000211057220 */ /* 0x000fe20000410000 */
[----:B------:R-:W-:Y:S01]  /*b470*/  F2FP.PACK_AB R11, R0, R9 ;  /* 0x00000009000b723e */ /* 0x000fe200000000ff */
[-C--:B------:R-:W-:Y:S01]  /*b480*/  FMUL.FTZ R2, R18, R3.reuse ;  /* 0x0000000312027220 */ /* 0x080fe20000410000 */
[----:B------:R-:W-:Y:S01]  /*b490*/  MOV R9, R10 ;  /* 0x0000000a00097202 */ /* 0x000fe20000000f00 */
[----:B------:R-:W-:-:S02]  /*b4a0*/  FMUL.FTZ R3, R8, R3 ;  /* 0x0000000308037220 */ /* 0x000fc40000410000 */
[-C--:B------:R-:W-:Y:S02]  /*b4b0*/  FFMA.FTZ R2, R8, R19.reuse, -R2 ;  /* 0x0000001308027223 */ /* 0x080fe40000010802 */
[----:B------:R-:W-:Y:S02]  /*b4c0*/  FFMA.FTZ R3, R18, R19, R3 ;  /* 0x0000001312037223 */ /* 0x000fe40000010003 */
[-C--:B------:R-:W-:Y:S02]  /*b4d0*/  FFMA.FTZ R5, R15, R4.reuse, -R5 ;  /* 0x000000040f057223 */ /* 0x080fe40000010805 */
[----:B------:R-:W-:Y:S01]  /*b4e0*/  FFMA.FTZ R14, R17, R4, R14 ;  /* 0x00000004110e7223 */ /* 0x000fe2000001000e */
[----:B------:R-:W-:-:S04]  /*b4f0*/  F2FP.PACK_AB R2, R3, R2 ;  /* 0x000000020302723e */ /* 0x000fc800000000ff */
[----:B------:R-:W-:Y:S02]  /*b500*/  F2FP.PACK_AB R8, R14, R5 ;  /* 0x000000050e08723e */ /* 0x000fe400000000ff */
[----:B------:R-:W-:Y:S02]  /*b510*/  MOV R10, R2 ;  /* 0x00000002000a7202 */ /* 0x000fe40000000f00 */
.L_x_888:
[----:B------:R-:W-:Y:S05]  /*b520*/  BSYNC B0 ;  /* 0x0000000000007941 */ /* 0x000fea0003800000 */
.L_x_887:
[----:B-----5:R3:W-:Y:S02]  /*b530*/  STS.128 [R170], R8 ;  /* 0x00000008aa007388 */ /* 0x0207e40000000c00 */
.L_x_886:
[----:B------:R-:W-:Y:S05]  /*b540*/  BSYNC B1 ;  /* 0x0000000000017941 */ /* 0x000fea0003800000 */
.L_x_885:
[----:B------:R4:W-:Y:S01]  /*b550*/  @P5 STS.128 [R170+0x1000], RZ ;  /* 0x001000ffaa005388 */ /* 0x0009e20000000c00 */
[----:B------:R-:W-:Y:S01]  /*b560*/  BSSY B1, `(.L_x_889) ;  /* 0x0000031000017945 */ /* 0x000fe20003800000 */
[----:B------:R-:W-:Y:S05]  /*b570*/  @P5 BRA `(.L_x_890) ;  /* 0x000002f000005947 */ /* 0x000fea0003800000 */
[----:B---3-5:R3:W5:Y:S01]  /*b580*/  LDG.E.128 R8, [R26.64+0x40] ;  /* 0x000040061a087981 */ /* 0x028762000c1e1d00 */
[----:B------:R-:W-:Y:S01]  /*b590*/  ISETP.GE.AND P0, PT, R117, c[0x0][0x230], PT ;  /* 0x00008c0075007a0c */ /* 0x000fe20003f06270 */
[----:B------:R-:W-:-:S12]  /*b5a0*/  BSSY B0, `(.L_x_891) ;  /* 0x000002b000007945 */ /* 0x000fd80003800000 */
[----:B------:R-:W-:Y:S05]  /*b5b0*/  @P0 BRA `(.L_x_892) ;  /* 0x0000029000000947 */ /* 0x000fea0003800000 */
[----:B--2---:R-:W2:Y:S04]  /*b5c0*/  LDG.E.64 R2, [R12.64+0x20] ;  /* 0x000020060c027981 */ /* 0x004ea8000c1e1b00 */
[----:B---3--:R-:W3:Y:S01]  /*b5d0*/  LDG.E.64 R4, [R6.64+0x20] ;  /* 0x0000200606047981 */ /* 0x008ee2000c1e1b00 */
[----:B-----5:R-:W-:Y:S01]  /*b5e0*/  MOV R18, R10 ;  /* 0x0000000a00127202 */ /* 0x020fe20000000f00 */
[----:B------:R-:W-:Y:S02]  /*b5f0*/  HADD2.F32 R19, -RZ, R9.H1_H1 ;  /* 0x30000009ff137230 */ /* 0x000fe40000004100 */
[----:B------:R-:W-:Y:S02]  /*b600*/  HADD2.F32 R17, -RZ, R11.H1_H1 ;  /* 0x3000000bff117230 */ /* 0x000fe40000004100 */
[----:B------:R-:W-:-:S02]  /*b610*/  HADD2.F32 R20, -RZ, R9.H0_H0 ;  /* 0x20000009ff147230 */ /* 0x000fc40000004100 */
[----:B------:R-:W-:Y:S02]  /*b620*/  HADD2.F32 R16, -RZ, R11.H0_H0 ;  /* 0x2000000bff107230 */ /* 0x000fe40000004100 */
[----:B--2---:R-:W-:Y:S02]  /*b630*/  HADD2.F32 R10, -RZ, R2.H1_H1 ;  /* 0x30000002ff0a7230 */ /* 0x004fe40000004100 */
[----:B------:R-:W-:Y:S02]  /*b640*/  HADD2.F32 R0, -RZ, R3.H1_H1 ;  /* 0x30000003ff007230 */ /* 0x000fe40000004100 */
[----:B---3--:R-:W-:Y:S01]  /*b650*/  HADD2.F32 R15, -RZ, R4.H1_H1 ;  /* 0x30000004ff0f7230 */ /* 0x008fe20000004100 */
        /* <DEDUP_REMOVED lines=31> */
.L_x_892:
[----:B------:R-:W-:Y:S05]  /*b850*/  BSYNC B0 ;  /* 0x0000000000007941 */ /* 0x000fea0003800000 */
.L_x_891:
[----:B-----5:R1:W-:Y:S02]  /*b860*/  STS.128 [R170+0x1000], R8 ;  /* 0x00100008aa007388 */ /* 0x0203e40000000c00 */
.L_x_890:
[----:B------:R-:W-:Y:S05]  /*b870*/  BSYNC B1 ;  /* 0x0000000000017941 */ /* 0x000fea0003800000 */
.L_x_889:
[----:B------:R-:W-:-:S13]  /*b880*/  ISETP.NE.AND P0, PT, R156, RZ, PT ;  /* 0x000000ff9c00720c */ /* 0x000fda0003f05270 */
[----:B------:R1:W-:Y:S01]  /*b890*/  @P0 STS.128 [R170+0x2000], RZ ;  /* 0x002000ffaa000388 */ /* 0x0003e20000000c00 */
[----:B------:R-:W-:Y:S05]  /*b8a0*/  @P0 BRA `(.L_x_884) ;  /* 0x000002d000000947 */ /* 0x000fea0003800000 */
[----:B-1-3-5:R1:W5:Y:S01]  /*b8b0*/  LDG.E.128 R8, [R26.64+0x80] ;  /* 0x000080061a087981 */ /* 0x02a362000c1e1d00 */
[----:B------:R-:W-:Y:S01]  /*b8c0*/  ISETP.GE.AND P0, PT, R116, c[0x0][0x230], PT ;  /* 0x00008c0074007a0c */ /* 0x000fe20003f06270 */
[----:B------:R-:W-:-:S12]  /*b8d0*/  BSSY B0, `(.L_x_893) ;  /* 0x0000029000007945 */ /* 0x000fd80003800000 */
[----:B------:R-:W-:Y:S05]  /*b8e0*/  @P0 BRA `(.L_x_894) ;  /* 0x0000027000000947 */ /* 0x000fea0003800000 */
[----:B--2---:R3:W2:Y:S04]  /*b8f0*/  LDG.E.64 R2, [R12.64+0x40] ;  /* 0x000040060c027981 */ /* 0x0046a8000c1e1b00 */
[----:B----4-:R-:W4:Y:S01]  /*b900*/  LDG.E.64 R4, [R6.64+0x40] ;  /* 0x0000400606047981 */ /* 0x010f22000c1e1b00 */
[----:B-----5:R-:W-:Y:S01]  /*b910*/  HADD2.F32 R17, -RZ, R9.H1_H1 ;  /* 0x30000009ff117230 */ /* 0x020fe20000004100 */
[----:B------:R-:W-:Y:S01]  /*b920*/  MOV R16, R10 ;  /* 0x0000000a00107202 */ /* 0x000fe20000000f00 */
[----:B------:R-:W-:Y:S02]  /*b930*/  HADD2.F32 R14, -RZ, R11.H1_H1 ;  /* 0x3000000bff0e7230 */ /* 0x000fe40000004100 */
[----:B------:R-:W-:Y:S02]  /*b940*/  HADD2.F32 R18, -RZ, R9.H0_H0 ;  /* 0x20000009ff127230 */ /* 0x000fe40000004100 */
[----:B------:R-:W-:-:S02]  /*b950*/  HADD2.F32 R15, -RZ, R11.H0_H0 ;  /* 0x2000000bff0f7230 */ /* 0x000fc40000004100 */
[----:B---3--:R-:W-:Y:S02]  /*b960*/  HADD2.F32 R13, -RZ, R8.H1_H1 ;  /* 0x30000008ff0d7230 */ /* 0x008fe40000004100 */
[----:B--2---:R-:W-:Y:S02]  /*b970*/  HADD2.F32 R19, -RZ, R2.H1_H1 ;  /* 0x30000002ff137230 */ /* 0x004fe40000004100 */
[----:B------:R-:W-:Y:S02]  /*b980*/  HADD2.F32 R0, -RZ, R3.H1_H1 ;  /* 0x30000003ff007230 */ /* 0x000fe40000004100 */
[----:B----4-:R-:W-:Y:S01]  /*b990*/  HADD2.F32 R10, -RZ, R4.H1_H1 ;  /* 0x30000004ff0a7230 */ /* 0x010fe20000004100 */
[-C--:B------:R-:W-:Y:S01]  /*b9a0*/  FMUL.FTZ R9, R17, R19.reuse ;  /* 0x0000001311097220 */ /* 0x080fe20000410000 */
[----:B------:R-:W-:Y:S01]  /*b9b0*/  HADD2.F32 R11, -RZ, R5.H1_H1 ;  /* 0x30000005ff0b7230 */ /* 0x000fe20000004100 */
[-C--:B------:R-:W-:Y:S01]  /*b9c0*/  FMUL.FTZ R6, R14, R0.reuse ;  /* 0x000000000e067220 */ /* 0x080fe20000410000 */
[----:B------:R-:W-:Y:S01]  /*b9d0*/  HADD2.F32 R2, -RZ, R2.H0_H0 ;  /* 0x20000002ff027230 */ /* 0x000fe20000004100 */
[C---:B------:R-:W-:Y:S01]  /*b9e0*/  FMUL.FTZ R7, R18.reuse, R19 ;  /* 0x0000001312077220 */ /* 0x040fe20000410000 */
[----:B------:R-:W-:Y:S01]  /*b9f0*/  HADD2.F32 R3, -RZ, R3.H0_H0 ;  /* 0x20000003ff037230 */ /* 0x000fe20000004100 */
[----:B------:R-:W-:Y:S01]  /*ba00*/  FMUL.FTZ R0, R15, R0 ;  /* 0x000000000f007220 */ /* 0x000fe20000410000 */
[----:B------:R-:W-:Y:S01]  /*ba10*/  HADD2.F32 R4, -RZ, R4.H0_H0 ;  /* 0x20000004ff047230 */ /* 0x000fe20000004100 */
[----:B------:R-:W-:-:S02]  /*ba20*/  FFMA.FTZ R9, R18, R10, -R9 ;  /* 0x0000000a12097223 */ /* 0x000fc40000010809 */
[-C--:B------:R-:W-:Y:S01]  /*ba30*/  FFMA.FTZ R6, R15, R11.reuse, -R6 ;  /* 0x0000000b0f067223 */ /* 0x080fe20000010806 */
[----:B------:R-:W-:Y:S01]  /*ba40*/  HADD2.F32 R15, -RZ, R5.H0_H0 ;  /* 0x20000005ff0f7230 */ /* 0x000fe20000004100 */
[----:B------:R-:W-:Y:S01]  /*ba50*/  FFMA.FTZ R10, R17, R10, R7 ;  /* 0x0000000a110a7223 */ /* 0x000fe20000010007 */
[----:B------:R-:W-:Y:S01]  /*ba60*/  HADD2.F32 R7, -RZ, R8.H0_H0 ;  /* 0x20000008ff077230 */ /* 0x000fe20000004100 */
[----:B------:R-:W-:Y:S01]  /*ba70*/  FFMA.FTZ R11, R14, R11, R0 ;  /* 0x0000000b0e0b7223 */ /* 0x000fe20000010000 */
[--C-:B------:R-:W-:Y:S01]  /*ba80*/  HADD2.F32 R0, -RZ, R16.reuse.H0_H0 ;  /* 0x20000010ff007230 */ /* 0x100fe20000004100 */
[-C--:B------:R-:W-:Y:S01]  /*ba90*/  FMUL.FTZ R5, R13, R2.reuse ;  /* 0x000000020d057220 */ /* 0x080fe20000410000 */
[----:B------:R-:W-:Y:S01]  /*baa0*/  HADD2.F32 R16, -RZ, R16.H1_H1 ;  /* 0x30000010ff107230 */ /* 0x000fe20000004100 */
[C---:B------:R-:W-:Y:S01]  /*bab0*/  FMUL.FTZ R8, R7.reuse, R2 ;  /* 0x0000000207087220 */ /* 0x040fe20000410000 */
[----:B------:R-:W-:Y:S01]  /*bac0*/  F2FP.PACK_AB R9, R10, R9 ;  /* 0x000000090a09723e */ /* 0x000fe200000000ff */
[----:B------:R-:W-:Y:S01]  /*bad0*/  FFMA.FTZ R5, R7, R4, -R5 ;  /* 0x0000000407057223 */ /* 0x000fe20000010805 */
[----:B------:R-:W-:Y:S01]  /*bae0*/  F2FP.PACK_AB R11, R11, R6 ;  /* 0x000000060b0b723e */ /* 0x000fe200000000ff */
[----:B------:R-:W-:-:S02]  /*baf0*/  FMUL.FTZ R2, R16, R3 ;  /* 0x0000000310027220 */ /* 0x000fc40000410000 */
[C---:B------:R-:W-:Y:S02]  /*bb00*/  FMUL.FTZ R3, R0.reuse, R3 ;  /* 0x0000000300037220 */ /* 0x040fe40000410000 */
[----:B------:R-:W-:Y:S02]  /*bb10*/  FFMA.FTZ R8, R13, R4, R8 ;  /* 0x000000040d087223 */ /* 0x000fe40000010008 */
[-C--:B------:R-:W-:Y:S02]  /*bb20*/  FFMA.FTZ R2, R0, R15.reuse, -R2 ;  /* 0x0000000f00027223 */ /* 0x080fe40000010802 */
[----:B------:R-:W-:Y:S01]  /*bb30*/  FFMA.FTZ R3, R16, R15, R3 ;  /* 0x0000000f10037223 */ /* 0x000fe20000010003 */
[----:B------:R-:W-:-:S04]  /*bb40*/  F2FP.PACK_AB R8, R8, R5 ;  /* 0x000000050808723e */ /* 0x000fc800000000ff */
[----:B------:R-:W-:Y:S02]  /*bb50*/  F2FP.PACK_AB R10, R3, R2 ;  /* 0x00000002030a723e */ /* 0x000fe400000000ff */
.L_x_894:
[----:B------:R-:W-:Y:S05]  /*bb60*/  BSYNC B0 ;  /* 0x0000000000007941 */ /* 0x000fea0003800000 */
.L_x_893:
[----:B-----5:R3:W-:Y:S02]  /*bb70*/  STS.128 [R170+0x2000], R8 ;  /* 0x00200008aa007388 */ /* 0x0207e40000000c00 */
.L_x_884:
[----:B------:R-:W-:Y:S05]  /*bb80*/  BSYNC B2 ;  /* 0x0000000000027941 */ /* 0x000fea0003800000 */
.L_x_883:
[----:B------:R-:W-:-:S04]  /*bb90*/  IADD3 R21, R174, 0x20, RZ ;  /* 0x00000020ae157810 */ /* 0x000fc80007ffe0ff */
[----:B------:R-:W-:-:S04]  /*bba0*/  ISETP.GE.AND P0, PT, R21, R24, PT ;  /* 0x000000181500720c */ /* 0x000fc80003f06270 */
[----:B------:R-:W-:-:S13]  /*bbb0*/  ISETP.LT.OR P0, PT, R54, -0x83, P0 ;  /* 0xffffff7d3600780c */ /* 0x000fda0000701670 */
[----:B------:R-:W-:Y:S05]  /*bbc0*/  @P0 BRA `(.L_x_895) ;  /* 0x0000311000000947 */ /* 0x000fea0003800000 */
[----:B------:R-:W-:Y:S01]  /*bbd0*/  ISETP.GE.AND P0, PT, R118, c[0x0][0x220], PT ;  /* 0x0000880076007a0c */ /* 0x000fe20003f06270 */
[----:B------:R-:W-:Y:S01]  /*bbe0*/  BSSY B1, `(.L_x_896) ;  /* 0x000003a000017945 */ /* 0x000fe20003800000 */
[----:B------:R-:W-:-:S04]  /*bbf0*/  IADD3 R0, P1, R139, R138, RZ ;  /* 0x0000008a8b007210 */ /* 0x000fc80007f3e0ff */
[----:B------:R-:W-:Y:S01]  /*bc00*/  LEA.HI.X.SX32 R139, R139, R124, 0x1, P1 ;  /* 0x0000007c8b8b7211 */ /* 0x000fe200008f0eff */
[----:B------:R-:W-:-:S03]  /*bc10*/  IMAD.SHL.U32 R12, R0, 0x2, RZ ;  /* 0x00000002000c7824 */ /* 0x000fc600078e00ff */
[----:B------:R-:W-:Y:S02]  /*bc20*/  SHF.L.U64.HI R0, R0, 0x1, R139 ;  /* 0x0000000100007819 */ /* 0x000fe4000001028b */
[C---:B------:R-:W-:Y:S01]  /*bc30*/  IADD3 R6, P2, R12.reuse, c[0x0][0x2a8], RZ ;  /* 0x0000aa000c067a10 */ /* 0x040fe20007f5e0ff */
[----:B------:R1:W-:Y:S01]  /*bc40*/  @P0 STS.128 [R170+0x800], RZ ;  /* 0x000800ffaa000388 */ /* 0x0003e20000000c00 */
[----:B------:R-:W-:Y:S02]  /*bc50*/  IADD3 R12, P1, R12, c[0x0][0x2b0], RZ ;  /* 0x0000ac000c0c7a10 */ /* 0x000fe40007f3e0ff */
[C---:B------:R-:W-:Y:S02]  /*bc60*/  IADD3.X R7, R0.reuse, c[0x0][0x2ac], RZ, P2, !PT ;  /* 0x0000ab0000077a10 */ /* 0x040fe400017fe4ff */
[----:B------:R-:W-:Y:S01]  /*bc70*/  IADD3.X R13, R0, c[0x0][0x2b4], RZ, P1, !PT ;  /* 0x0000ad00000d7a10 */ /* 0x000fe20000ffe4ff */
[----:B------:R-:W-:Y:S05]  /*bc80*/  @P0 BRA `(.L_x_897) ;  /* 0x000002f000000947 */ /* 0x000fea0003800000 */
[----:B-1-3-5:R1:W5:Y:S01]  /*bc90*/  LDG.E.128 R8, [R22.64] ;  /* 0x0000000616087981 */ /* 0x02a362000c1e1d00 */
[----:B------:R-:W-:Y:S01]  /*bca0*/  ISETP.GE.AND P0, PT, R118, c[0x0][0x230], PT ;  /* 0x00008c0076007a0c */ /* 0x000fe20003f06270 */
[----:B------:R-:W-:-:S12]  /*bcb0*/  BSSY B0, `(.L_x_898) ;  /* 0x000002b000007945 */ /* 0x000fd80003800000 */
[----:B------:R-:W-:Y:S05]  /*bcc0*/  @P0 BRA `(.L_x_899) ;  /* 0x0000029000000947 */ /* 0x000fea0003800000 */
[----:B------:R-:W3:Y:S04]  /*bcd0*/  LDG.E.64 R2, [R12.64] ;  /* 0x000000060c027981 */ /* 0x000ee8000c1e1b00 */
[----:B--2---:R-:W2:Y:S01]  /*bce0*/  LDG.E.64 R4, [R6.64] ;  /* 0x0000000606047981 */ /* 0x004ea2000c1e1b00 */
[----:B-----5:R-:W-:Y:S01]  /*bcf0*/  MOV R18, R10 ;  /* 0x0000000a00127202 */ /* 0x020fe20000000f00 */
[----:B------:R-:W-:Y:S02]  /*bd00*/  HADD2.F32 R19, -RZ, R9.H1_H1 ;  /* 0x30000009ff137230 */ /* 0x000fe40000004100 */
[----:B------:R-:W-:Y:S02]  /*bd10*/  HADD2.F32 R17, -RZ, R11.H1_H1 ;  /* 0x3000000bff117230 */ /* 0x000fe40000004100 */
[----:B------:R-:W-:-:S02]  /*bd20*/  HADD2.F32 R20, -RZ, R9.H0_H0 ;  /* 0x20000009ff147230 */ /* 0x000fc40000004100 */
[----:B------:R-:W-:Y:S02]  /*bd30*/  HADD2.F32 R16, -RZ, R11.H0_H0 ;  /* 0x2000000bff107230 */ /* 0x000fe40000004100 */
[----:B---3--:R-:W-:Y:S02]  /*bd40*/  HADD2.F32 R10, -RZ, R2.H1_H1 ;  /* 0x30000002ff0a7230 */ /* 0x008fe40000004100 */
[----:B------:R-:W-:Y:S02]  /*bd50*/  HADD2.F32 R0, -RZ, R3.H1_H1 ;  /* 0x30000003ff007230 */ /* 0x000fe40000004100 */
[----:B--2---:R-:W-:Y:S01]  /*bd60*/  HADD2.F32 R15, -RZ, R4.H1_H1 ;  /* 0x30000004ff0f7230 */ /* 0x004fe20000004100 */
        /* <DEDUP_REMOVED lines=31> */
.L_x_899:
[----:B------:R-:W-:Y:S05]  /*bf60*/  BSYNC B0 ;  /* 0x0000000000007941 */ /* 0x000fea0003800000 */
.L_x_898:
[----:B-----5:R3:W-:Y:S02]  /*bf70*/  STS.128 [R170+0x800], R8 ;  /* 0x00080008aa007388 */ /* 0x0207e40000000c00 */
.L_x_897:
[----:B------:R-:W-:Y:S05]  /*bf80*/  BSYNC B1 ;  /* 0x0000000000017941 */ /* 0x000fea0003800000 */
.L_x_896:
[----:B------:R1:W-:Y:S01]  /*bf90*/  @P5 STS.128 [R170+0x1800], RZ ;  /* 0x001800ffaa005388 */ /* 0x0003e20000000c00 */
[----:B------:R-:W-:Y:S01]  /*bfa0*/  BSSY B1, `(.L_x_900) ;  /* 0x0000031000017945 */ /* 0x000fe20003800000 */
[----:B------:R-:W-:Y:S05]  /*bfb0*/  @P5 BRA `(.L_x_901) ;  /* 0x000002f000005947 */ /* 0x000fea0003800000 */
[----:B-1-3-5:R1:W5:Y:S01]  /*bfc0*/  LDG.E.128 R8, [R22.64+0x40] ;  /* 0x0000400616087981 */ /* 0x02a362000c1e1d00 */
[----:B------:R-:W-:Y:S01]  /*bfd0*/  ISETP.GE.AND P0, PT, R117, c[0x0][0x230], PT ;  /* 0x00008c0075007a0c */ /* 0x000fe20003f06270 */
[----:B------:R-:W-:-:S12]  /*bfe0*/  BSSY B0, `(.L_x_902) ;  /* 0x000002b000007945 */ /* 0x000fd80003800000 */
[----:B------:R-:W-:Y:S05]  /*bff0*/  @P0 BRA `(.L_x_903) ;  /* 0x0000029000000947 */ /* 0x000fea0003800000 */
[----:B------:R-:W3:Y:S04]  /*c000*/  LDG.E.64 R2, [R12.64+0x20] ;  /* 0x000020060c027981 */ /* 0x000ee8000c1e1b00 */
[----:B--2---:R-:W2:Y:S01]  /*c010*/  LDG.E.64 R4, [R6.64+0x20] ;  /* 0x0000200606047981 */ /* 0x004ea2000c1e1b00 */
        /* <DEDUP_REMOVED lines=39> */
.L_x_903:
[----:B------:R-:W-:Y:S05]  /*c290*/  BSYNC B0 ;  /* 0x0000000000007941 */ /* 0x000fea0003800000 */
.L_x_902:
[----:B-----5:R3:W-:Y:S02]  /*c2a0*/  STS.128 [R170+0x1800], R8 ;  /* 0x00180008aa007388 */ /* 0x0207e40000000c00 */
.L_x_901:
[----:B------:R-:W-:Y:S05]  /*c2b0*/  BSYNC B1 ;  /* 0x0000000000017941 */ /* 0x000fea0003800000 */
.L_x_900:
        /* <DEDUP_REMOVED lines=46> */
.L_x_905:
[----:B------:R-:W-:Y:S05]  /*c5a0*/  BSYNC B0 ;  /* 0x0000000000007941 */ /* 0x000fea0003800000 */
.L_x_904:
[----:B-----5:R3:W-:Y:S01]  /*c5b0*/  STS.128 [R170+0x2800], R8 ;  /* 0x00280008aa007388 */ /* 0x0207e20000000c00 */
[----:B------:R-:W-:Y:S05]  /*c5c0*/  BRA `(.L_x_895) ;  /* 0x0000271000007947 */ /* 0x000fea0003800000 */
.L_x_882:
[----:B------:R-:W-:Y:S01]  /*c5d0*/  BSSY B2, `(.L_x_906) ;  /* 0x0000112000027945 */ /* 0x000fe20003800000 */
[----:B------:R-:W-:Y:S05]  /*c5e0*/  @!P0 BRA `(.L_x_907) ;  /* 0x0000110000008947 */ /* 0x000fea0003800000 */
[----:B------:R-:W-:Y:S01]  /*c5f0*/  ISETP.GE.AND P0, PT, R118, c[0x0][0x220], PT ;  /* 0x0000880076007a0c */ /* 0x000fe20003f06270 */
[----:B------:R-:W-:-:S12]  /*c600*/  BSSY B1, `(.L_x_908) ;  /* 0x000005b000017945 */ /* 0x000fd80003800000 */
[----:B------:R1:W-:Y:S04]  /*c610*/  @P0 STS [R170], RZ ;  /* 0x000000ffaa000388 */ /* 0x0003e80000000800 */
[----:B------:R1:W-:Y:S04]  /*c620*/  @P0 STS [R170+0x4], RZ ;  /* 0x000004ffaa000388 */ /* 0x0003e80000000800 */
[----:B------:R1:W-:Y:S01]  /*c630*/  @P0 STS.64 [R170+0x8], RZ ;  /* 0x000008ffaa000388 */ /* 0x0003e20000000a00 */
[----:B------:R-:W-:Y:S05]  /*c640*/  @P0 BRA `(.L_x_909) ;  /* 0x0000056000000947 */ /* 0x000fea0003800000 */
[----:B------:R2:W5:Y:S01]  /*c650*/  LDG.E.128 R16, [R26.64] ;  /* 0x000000061a107981 */ /* 0x000562000c1e1d00 */
[----:B------:R-:W-:Y:S01]  /*c660*/  ISETP.GE.AND P0, PT, R118, c[0x0][0x230], PT ;  /* 0x00008c0076007a0c */ /* 0x000fe20003f06270 */
[----:B------:R-:W-:-:S12]  /*c670*/  BSSY B0, `(.L_x_910) ;  /* 0x0000052000007945 */ /* 0x000fd80003800000 */
[----:B------:R-:W-:Y:S05]  /*c680*/  @P0 BRA `(.L_x_911) ;  /* 0x0000050000000947 */ /* 0x000fea0003800000 */
[-C--:B------:R-:W-:Y:S02]  /*c690*/  ISETP.GE.AND P0, PT, R118, R137.reuse, PT ;  /* 0x000000897600720c */ /* 0x080fe40003f06270 */
[----:B------:R-:W-:Y:S02]  /*c6a0*/  MOV R5, RZ ;  /* 0x000000ff00057202 */ /* 0x000fe40000000f00 */
[----:B------:R-:W-:-:S09]  /*c6b0*/  MOV R7, R137 ;  /* 0x0000008900077202 */ /* 0x000fd20000000f00 */
[----:B------:R-:W-:-:S04]  /*c6c0*/  @P0 SHF.R.S32.HI R3, RZ, 0x1, R140 ;  /* 0x00000001ff030819 */ /* 0x000fc8000001148c */
[C---:B------:R-:W-:Y:S02]  /*c6d0*/  @P0 IADD3 R5, -R3.reuse, RZ, RZ ;  /* 0x000000ff03050210 */ /* 0x040fe40007ffe1ff */
[----:B------:R-:W-:Y:S02]  /*c6e0*/  @P0 IADD3 R7, -R3, RZ, RZ ;  /* 0x000000ff03070210 */ /* 0x000fe40007ffe1ff */
[----:B------:R-:W-:-:S03]  /*c6f0*/  IADD3 R4, P1, R5, R2, RZ ;  /* 0x0000000205047210 */ /* 0x000fc60007f3e0ff */
[----:B------:R-:W-:Y:S01]  /*c700*/  IMAD.WIDE R12, R7, 0x2, R26 ;  /* 0x00000002070c7825 */ /* 0x000fe200078e021a */
[----:B------:R-:W-:Y:S02]  /*c710*/  LEA.HI.X.SX32 R5, R5, R20, 0x1, P1 ;  /* 0x0000001405057211 */ /* 0x000fe400008f0eff */
[C---:B------:R-:W-:Y:S02]  /*c720*/  LEA R6, P1, R4.reuse, c[0x0][0x2b0], 0x1 ;  /* 0x0000ac0004067a11 */ /* 0x040fe400078208ff */
[----:B------:R-:W-:Y:S01]  /*c730*/  MOV R9, RZ ;  /* 0x000000ff00097202 */ /* 0x000fe20000000f00 */
[----:B------:R-:W3:Y:S01]  /*c740*/  LDG.E.128 R12, [R12.64] ;  /* 0x000000060c0c7981 */ /* 0x000ee2000c1e1d00 */
[----:B------:R-:W-:Y:S02]  /*c750*/  LEA.HI.X R7, R4, c[0x0][0x2b4], R5, 0x1, P1 ;  /* 0x0000ad0004077a11 */ /* 0x000fe400008f0c05 */
[----:B------:R-:W-:-:S04]  /*c760*/  @P0 IADD3 R9, -R3, RZ, RZ ;  /* 0x000000ff03090210 */ /* 0x000fc80007ffe1ff */
[----:B------:R-:W4:Y:S01]  /*c770*/  LDG.E.128 R4, [R6.64] ;  /* 0x0000000606047981 */ /* 0x000f22000c1e1d00 */
[----:B------:R-:W-:-:S04]  /*c780*/  IADD3 R3, P1, R9, R2, RZ ;  /* 0x0000000209037210 */ /* 0x000fc80007f3e0ff */
[----:B------:R-:W-:Y:S02]  /*c790*/  LEA.HI.X.SX32 R8, R9, R20, 0x1, P1 ;  /* 0x0000001409087211 */ /* 0x000fe400008f0eff */
[----:B------:R-:W-:-:S04]  /*c7a0*/  LEA R10, P1, R3, c[0x0][0x2a8], 0x1 ;  /* 0x0000aa00030a7a11 */ /* 0x000fc800078208ff */
[----:B-----5:R-:W-:-:S06]  /*c7b0*/  LEA.HI.X R11, R3, c[0x0][0x2ac], R8, 0x1, P1 ;  /* 0x0000ab00030b7a11 */ /* 0x020fcc00008f0c08 */
[----:B--2---:R-:W2:Y:S01]  /*c7c0*/  LDG.E.128 R8, [R10.64] ;  /* 0x000000060a087981 */ /* 0x004ea2000c1e1d00 */
[----:B---3--:R-:W-:Y:S02]  /*c7d0*/  HADD2.F32 R30, -RZ, R13.H0_H0 ;  /* 0x2000000dff1e7230 */ /* 0x008fe40000004100 */
[----:B------:R-:W-:Y:S02]  /*c7e0*/  HADD2.F32 R32, -RZ, R15.H0_H0 ;  /* 0x2000000fff207230 */ /* 0x000fe40000004100 */
[--C-:B----4-:R-:W-:Y:S02]  /*c7f0*/  HADD2.F32 R3, -RZ, R5.reuse.H0_H0 ;  /* 0x20000005ff037230 */ /* 0x110fe40000004100 */
[----:B------:R-:W-:Y:S02]  /*c800*/  HADD2.F32 R21, -RZ, R5.H1_H1 ;  /* 0x30000005ff157230 */ /* 0x000fe40000004100 */
[----:B------:R-:W-:Y:S01]  /*c810*/  HADD2.F32 R5, -RZ, R7.H0_H0 ;  /* 0x20000007ff057230 */ /* 0x000fe20000004100 */
[----:B------:R-:W-:Y:S01]  /*c820*/  @!P0 FADD.FTZ R3, -R3, -RZ ;  /* 0x800000ff03038221 */ /* 0x000fe20000010100 */
[----:B------:R-:W-:-:S02]  /*c830*/  HADD2.F32 R25, -RZ, R4.H0_H0 ;  /* 0x20000004ff197230 */ /* 0x000fc40000004100 */
[----:B------:R-:W-:Y:S01]  /*c840*/  HADD2.F32 R28, -RZ, R4.H1_H1 ;  /* 0x30000004ff1c7230 */ /* 0x000fe20000004100 */
[----:B------:R-:W-:Y:S01]  /*c850*/  @!P0 FADD.FTZ R5, -R5, -RZ ;  /* 0x800000ff05058221 */ /* 0x000fe20000010100 */
[--C-:B------:R-:W-:Y:S02]  /*c860*/  HADD2.F32 R4, -RZ, R6.reuse.H0_H0 ;  /* 0x20000006ff047230 */ /* 0x100fe40000004100 */
[----:B------:R-:W-:Y:S02]  /*c870*/  HADD2.F32 R7, -RZ, R7.H1_H1 ;  /* 0x30000007ff077230 */ /* 0x000fe40000004100 */
[----:B------:R-:W-:Y:S01]  /*c880*/  HADD2.F32 R6, -RZ, R6.H1_H1 ;  /* 0x30000006ff067230 */ /* 0x000fe20000004100 */
[----:B------:R-:W-:Y:S01]  /*c890*/  FMUL.FTZ R30, R30, R3 ;  /* 0x000000031e1e7220 */ /* 0x000fe20000410000 */
[----:B------:R-:W-:Y:S01]  /*c8a0*/  HADD2.F32 R36, -RZ, R15.H1_H1 ;  /* 0x3000000fff247230 */ /* 0x000fe20000004100 */
[----:B------:R-:W-:Y:S01]  /*c8b0*/  FMUL.FTZ R32, R32, R5 ;  /* 0x0000000520207220 */ /* 0x000fe20000410000 */
[--C-:B------:R-:W-:Y:S01]  /*c8c0*/  HADD2.F32 R5, -RZ, R14.reuse.H0_H0 ;  /* 0x2000000eff057230 */ /* 0x100fe20000004100 */
[----:B------:R-:W-:Y:S01]  /*c8d0*/  @!P0 FADD.FTZ R7, -R7, -RZ ;  /* 0x800000ff07078221 */ /* 0x000fe20000010100 */
[----:B------:R-:W-:Y:S01]  /*c8e0*/  HADD2.F32 R3, -RZ, R14.H1_H1 ;  /* 0x3000000eff037230 */ /* 0x000fe20000004100 */
[----:B------:R-:W-:-:S02]  /*c8f0*/  @!P0 FADD.FTZ R4, -R4, -RZ ;  /* 0x800000ff04048221 */ /* 0x000fc40000010100 */
[----:B------:R-:W-:Y:S02]  /*c900*/  @!P0 FADD.FTZ R6, -R6, -RZ ;  /* 0x800000ff06068221 */ /* 0x000fe40000010100 */
[----:B------:R-:W-:Y:S01]  /*c910*/  FMUL.FTZ R36, R36, R7 ;  /* 0x0000000724247220 */ /* 0x000fe20000410000 */
[--C-:B------:R-:W-:Y:S01]  /*c920*/  HADD2.F32 R7, -RZ, R12.reuse.H1_H1 ;  /* 0x3000000cff077230 */ /* 0x100fe20000004100 */
[----:B------:R-:W-:Y:S01]  /*c930*/  FMUL.FTZ R4, R5, R4 ;  /* 0x0000000405047220 */ /* 0x000fe20000410000 */
[----:B--2---:R-:W-:Y:S01]  /*c940*/  HADD2.F32 R5, -RZ, R9.H0_H0 ;  /* 0x20000009ff057230 */ /* 0x004fe20000004100 */
[----:B------:R-:W-:Y:S01]  /*c950*/  FMUL.FTZ R6, R3, R6 ;  /* 0x0000000603067220 */ /* 0x000fe20000410000 */
[----:B------:R-:W-:Y:S01]  /*c960*/  HADD2.F32 R3, -RZ, R17.H0_H0 ;  /* 0x20000011ff037230 */ /* 0x000fe20000004100 */
[----:B------:R-:W-:Y:S01]  /*c970*/  @!P0 FADD.FTZ R28, -R28, -RZ ;  /* 0x800000ff1c1c8221 */ /* 0x000fe20000010100 */
[----:B------:R-:W-:Y:S01]  /*c980*/  HADD2.F32 R34, -RZ, R13.H1_H1 ;  /* 0x3000000dff227230 */ /* 0x000fe20000004100 */
[----:B------:R-:W-:Y:S01]  /*c990*/  @!P0 FADD.FTZ R21, -R21, -RZ ;  /* 0x800000ff15158221 */ /* 0x000fe20000010100 */
[----:B------:R-:W-:Y:S01]  /*c9a0*/  HADD2.F32 R38, -RZ, R12.H0_H0 ;  /* 0x2000000cff267230 */ /* 0x000fe20000004100 */
[----:B------:R-:W-:Y:S01]  /*c9b0*/  @!P0 FADD.FTZ R25, -R25, -RZ ;  /* 0x800000ff19198221 */ /* 0x000fe20000010100 */
[----:B------:R-:W-:Y:S01]  /*c9c0*/  HADD2.F32 R12, -RZ, R9.H1_H1 ;  /* 0x30000009ff0c7230 */ /* 0x000fe20000004100 */
[----:B------:R-:W-:Y:S01]  /*c9d0*/  FMUL.FTZ R28, R7, R28 ;  /* 0x0000001c071c7220 */ /* 0x000fe20000410000 */
[--C-:B------:R-:W-:Y:S01]  /*c9e0*/  HADD2.F32 R14, -RZ, R8.reuse.H0_H0 ;  /* 0x20000008ff0e7230 */ /* 0x100fe20000004100 */
[----:B------:R-:W-:Y:S01]  /*c9f0*/  FFMA.FTZ R3, R3, R5, R30 ;  /* 0x0000000503037223 */ /* 0x000fe2000001001e */
[----:B------:R-:W-:Y:S01]  /*ca00*/  HADD2.F32 R15, -RZ, R8.H1_H1 ;  /* 0x30000008ff0f7230 */ /* 0x000fe20000004100 */
[----:B------:R-:W-:Y:S01]  /*ca10*/  FMUL.FTZ R34, R34, R21 ;  /* 0x0000001522227220 */ /* 0x000fe20000410000 */
[----:B------:R-:W-:-:S02]  /*ca20*/  HADD2.F32 R7, -RZ, R19.H0_H0 ;  /* 0x20000013ff077230 */ /* 0x000fc40000004100 */
[----:B------:R-:W-:Y:S02]  /*ca30*/  HADD2.F32 R9, -RZ, R11.H0_H0 ;  /* 0x2000000bff097230 */ /* 0x000fe40000004100 */
[----:B------:R-:W-:Y:S02]  /*ca40*/  HADD2.F32 R5, -RZ, R16.H0_H0 ;  /* 0x20000010ff057230 */ /* 0x000fe40000004100 */
[----:B------:R-:W-:Y:S01]  /*ca50*/  HADD2.F32 R8, -RZ, R18.H0_H0 ;  /* 0x20000012ff087230 */ /* 0x000fe20000004100 */
[----:B------:R-:W-:Y:S01]  /*ca60*/  FMUL.FTZ R25, R38, R25 ;  /* 0x0000001926197220 */ /* 0x000fe20000410000 */
[----:B------:R-:W-:Y:S02]  /*ca70*/  HADD2.F32 R17, -RZ, R17.H1_H1 ;  /* 0x30000011ff117230 */ /* 0x000fe40000004100 */
[----:B------:R-:W-:Y:S02]  /*ca80*/  HADD2.F32 R11, -RZ, R11.H1_H1 ;  /* 0x3000000bff0b7230 */ /* 0x000fe40000004100 */
[----:B------:R-:W-:-:S02]  /*ca90*/  HADD2.F32 R13, -RZ, R10.H0_H0 ;  /* 0x2000000aff0d7230 */ /* 0x000fc40000004100 */
[----:B------:R-:W-:Y:S02]  /*caa0*/  HADD2.F32 R21, -RZ, R10.H1_H1 ;  /* 0x3000000aff157230 */ /* 0x000fe40000004100 */
[----:B------:R-:W-:Y:S02]  /*cab0*/  HADD2.F32 R19, -RZ, R19.H1_H1 ;  /* 0x30000013ff137230 */ /* 0x000fe40000004100 */
[----:B------:R-:W-:Y:S02]  /*cac0*/  HADD2.F32 R16, -RZ, R16.H1_H1 ;  /* 0x30000010ff107230 */ /* 0x000fe40000004100 */
[----:B------:R-:W-:Y:S01]  /*cad0*/  HADD2.F32 R18, -RZ, R18.H1_H1 ;  /* 0x30000012ff127230 */ /* 0x000fe20000004100 */
[----:B------:R-:W-:Y:S02]  /*cae0*/  FFMA.FTZ R12, R17, R12, R34 ;  /* 0x0000000c110c7223 */ /* 0x000fe40000010022 */
[----:B------:R-:W-:Y:S02]  /*caf0*/  FFMA.FTZ R7, R7, R9, R32 ;  /* 0x0000000907077223 */ /* 0x000fe40000010020 */
[----:B------:R-:W-:-:S02]  /*cb00*/  FFMA.FTZ R36, R19, R11, R36 ;  /* 0x0000000b13247223 */ /* 0x000fc40000010024 */
[----:B------:R-:W-:Y:S02]  /*cb10*/  FFMA.FTZ R5, R5, R14, R25 ;  /* 0x0000000e05057223 */ /* 0x000fe40000010019 */
[----:B------:R-:W-:Y:S02]  /*cb20*/  FFMA.FTZ R16, R16, R15, R28 ;  /* 0x0000000f10107223 */ /* 0x000fe4000001001c */
[----:B------:R-:W-:Y:S02]  /*cb30*/  FFMA.FTZ R4, R8, R13, R4 ;  /* 0x0000000d08047223 */ /* 0x000fe40000010004 */
[----:B------:R-:W-:Y:S01]  /*cb40*/  FFMA.FTZ R21, R18, R21, R6 ;  /* 0x0000001512157223 */ /* 0x000fe20000010006 */
[----:B------:R-:W-:Y:S02]  /*cb50*/  F2FP.PACK_AB R17, R12, R3 ;  /* 0x000000030c11723e */ /* 0x000fe400000000ff */
[----:B------:R-:W-:Y:S02]  /*cb60*/  F2FP.PACK_AB R16, R16, R5 ;  /* 0x000000051010723e */ /* 0x000fe400000000ff */
[----:B------:R-:W-:-:S02]  /*cb70*/  F2FP.PACK_AB R19, R36, R7 ;  /* 0x000000072413723e */ /* 0x000fc400000000ff */
[----:B------:R-:W-:Y:S02]  /*cb80*/  F2FP.PACK_AB R18, R21, R4 ;  /* 0x000000041512723e */ /* 0x000fe400000000ff */
.L_x_911:
[----:B------:R-:W-:Y:S05]  /*cb90*/  BSYNC B0 ;  /* 0x0000000000007941 */ /* 0x000fea0003800000 */
.L_x_910:
[----:B-----5:R3:W-:Y:S02]  /*cba0*/  STS.128 [R170], R16 ;  /* 0x00000010aa007388 */ /* 0x0207e40000000c00 */
.L_x_909:
[----:B------:R-:W-:Y:S05]  /*cbb0*/  BSYNC B1 ;  /* 0x0000000000017941 */ /* 0x000fea0003800000 */
.L_x_908:
[----:B------:R4:W-:Y:S01]  /*cbc0*/  @P5 STS.128 [R170+0x1000], RZ ;  /* 0x001000ffaa005388 */ /* 0x0009e20000000c00 */
[----:B------:R-:W-:Y:S01]  /*cbd0*/  BSSY B1, `(.L_x_912) ;  /* 0x0000058000017945 */ /* 0x000fe20003800000 */
[----:B------:R-:W-:Y:S05]  /*cbe0*/  @P5 BRA `(.L_x_913) ;  /* 0x0000056000005947 */ /* 0x000fea0003800000 */
[----:B---3--:R3:W5:Y:S01]  /*cbf0*/  LDG.E.128 R16, [R26.64+0x40] ;  /* 0x000040061a107981 */ /* 0x008762000c1e1d00 */
        /* <DEDUP_REMOVED lines=14> */
[----:B--2---:R-:W2:Y:S01]  /*cce0*/  LDG.E.128 R12, [R12.64+0x40] ;  /* 0x000040060c0c7981 */ /* 0x004ea2000c1e1d00 */
[----:B------:R-:W-:Y:S02]  /*ccf0*/  LEA.HI.X R7, R4, c[0x0][0x2b4], R5, 0x1, P1 ;  /* 0x0000ad0004077a11 */ /* 0x000fe400008f0c05 */
[----:B------:R-:W-:-:S04]  /*cd00*/  @P0 IADD3 R9, -R3, RZ, RZ ;  /* 0x000000ff03090210 */ /* 0x000fc80007ffe1ff */
[----:B---3--:R-:W3:Y:S01]  /*cd10*/  LDG.E.128 R4, [R6.64+0x40] ;  /* 0x0000400606047981 */ /* 0x008ee2000c1e1d00 */
[----:B------:R-:W-:-:S04]  /*cd20*/  IADD3 R3, P1, R9, R2, RZ ;  /* 0x0000000209037210 */ /* 0x000fc80007f3e0ff */
[----:B------:R-:W-:Y:S02]  /*cd30*/  LEA.HI.X.SX32 R8, R9, R20, 0x1, P1 ;  /* 0x0000001409087211 */ /* 0x000fe400008f0eff */
[----:B------:R-:W-:-:S04]  /*cd40*/  LEA R10, P1, R3, c[0x0][0x2a8], 0x1 ;  /* 0x0000aa00030a7a11 */ /* 0x000fc800078208ff */
[----:B-----5:R-:W-:-:S06]  /*cd50*/  LEA.HI.X R11, R3, c[0x0][0x2ac], R8, 0x1, P1 ;  /* 0x0000ab00030b7a11 */ /* 0x020fcc00008f0c08 */
[----:B----4-:R-:W4:Y:S01]  /*cd60*/  LDG.E.128 R8, [R10.64+0x40] ;  /* 0x000040060a087981 */ /* 0x010f22000c1e1d00 */
[----:B--2---:R-:W-:Y:S02]  /*cd70*/  HADD2.F32 R30, -RZ, R13.H0_H0 ;  /* 0x2000000dff1e7230 */ /* 0x004fe40000004100 */
[----:B------:R-:W-:Y:S02]  /*cd80*/  HADD2.F32 R32, -RZ, R15.H0_H0 ;  /* 0x2000000fff207230 */ /* 0x000fe40000004100 */
[--C-:B---3--:R-:W-:Y:S02]  /*cd90*/  HADD2.F32 R3, -RZ, R5.reuse.H0_H0 ;  /* 0x20000005ff037230 */ /* 0x108fe40000004100 */
        /* <DEDUP_REMOVED lines=20> */
[----:B----4-:R-:W-:Y:S01]  /*cee0*/  HADD2.F32 R5, -RZ, R9.H0_H0 ;  /* 0x20000009ff057230 */ /* 0x010fe20000004100 */
        /* <DEDUP_REMOVED lines=36> */
.L_x_915:
[----:B------:R-:W-:Y:S05]  /*d130*/  BSYNC B0 ;  /* 0x0000000000007941 */ /* 0x000fea0003800000 */
.L_x_914:
[----:B-----5:R1:W-:Y:S02]  /*d140*/  STS.128 [R170+0x1000], R16 ;  /* 0x00100010aa007388 */ /* 0x0203e40000000c00 */
.L_x_913:
[----:B------:R-:W-:Y:S05]  /*d150*/  BSYNC B1 ;  /* 0x0000000000017941 */ /* 0x000fea0003800000 */
.L_x_912:
[----:B------:R-:W-:-:S13]  /*d160*/  ISETP.NE.AND P0, PT, R156, RZ, PT ;  /* 0x000000ff9c00720c */ /* 0x000fda0003f05270 */
[----:B------:R1:W-:Y:S01]  /*d170*/  @P0 STS.128 [R170+0x2000], RZ ;  /* 0x002000ffaa000388 */ /* 0x0003e20000000c00 */
[----:B------:R-:W-:Y:S05]  /*d180*/  @P0 BRA `(.L_x_907) ;  /* 0x0000056000000947 */ /* 0x000fea0003800000 */
[----:B-1-3--:R1:W5:Y:S01]  /*d190*/  LDG.E.128 R16, [R26.64+0x80] ;  /* 0x000080061a107981 */ /* 0x00a362000c1e1d00 */
        /* <DEDUP_REMOVED lines=14> */
[----:B------:R-:W3:Y:S01]  /*d280*/  LDG.E.128 R12, [R12.64+0x80] ;  /* 0x000080060c0c7981 */ /* 0x000ee2000c1e1d00 */
[----:B------:R-:W-:Y:S02]  /*d290*/  LEA.HI.X R7, R4, c[0x0][0x2b4], R5, 0x1, P1 ;  /* 0x0000ad0004077a11 */ /* 0x000fe400008f0c05 */
[----:B------:R-:W-:-:S04]  /*d2a0*/  @P0 IADD3 R9, -R3, RZ, RZ ;  /* 0x000000ff03090210 */ /* 0x000fc80007ffe1ff */
[----:B--2---:R-:W2:Y:S01]  /*d2b0*/  LDG.E.128 R4, [R6.64+0x80] ;  /* 0x0000800606047981 */ /* 0x004ea2000c1e1d00 */
[----:B------:R-:W-:-:S04]  /*d2c0*/  IADD3 R3, P1, R9, R2, RZ ;  /* 0x0000000209037210 */ /* 0x000fc80007f3e0ff */
[----:B------:R-:W-:Y:S02]  /*d2d0*/  LEA.HI.X.SX32 R8, R9, R20, 0x1, P1 ;  /* 0x0000001409087211 */ /* 0x000fe400008f0eff */
[----:B------:R-:W-:-:S04]  /*d2e0*/  LEA R10, P1, R3, c[0x0][0x2a8], 0x1 ;  /* 0x0000aa00030a7a11 */ /* 0x000fc800078208ff */
[----:B-----5:R-:W-:-:S06]  /*d2f0*/  LEA.HI.X R11, R3, c[0x0][0x2ac], R8, 0x1, P1 ;  /* 0x0000ab00030b7a11 */ /* 0x020fcc00008f0c08 */
[----:B----4-:R-:W4:Y:S01]  /*d300*/  LDG.E.128 R8, [R10.64+0x80] ;  /* 0x000080060a087981 */ /* 0x010f22000c1e1d00 */
[----:B---3--:R-:W-:Y:S02]  /*d310*/  HADD2.F32 R28, -RZ, R12.H0_H0 ;  /* 0x2000000cff1c7230 */ /* 0x008fe40000004100 */
[----:B-1----:R-:W-:Y:S02]  /*d320*/  HADD2.F32 R27, -RZ, R13.H0_H0 ;  /* 0x2000000dff1b7230 */ /* 0x002fe40000004100 */
[--C-:B--2---:R-:W-:Y:S02]  /*d330*/  HADD2.F32 R3, -RZ, R4.reuse.H0_H0 ;  /* 0x20000004ff037230 */ /* 0x104fe40000004100 */
[----:B------:R-:W-:Y:S02]  /*d340*/  HADD2.F32 R21, -RZ, R4.H1_H1 ;  /* 0x30000004ff157230 */ /* 0x000fe40000004100 */
[--C-:B------:R-:W-:Y:S02]  /*d350*/  HADD2.F32 R4, -RZ, R5.reuse.H0_H0 ;  /* 0x20000005ff047230 */ /* 0x100fe40000004100 */
[----:B------:R-:W-:Y:S01]  /*d360*/  HADD2.F32 R25, -RZ, R5.H1_H1 ;  /* 0x30000005ff197230 */ /* 0x000fe20000004100 */
[----:B------:R-:W-:Y:S01]  /*d370*/  @!P0 FADD.FTZ R3, -R3, -RZ ;  /* 0x800000ff03038221 */ /* 0x000fe20000010100 */
[--C-:B------:R-:W-:Y:S01]  /*d380*/  HADD2.F32 R5, -RZ, R6.reuse.H0_H0 ;  /* 0x20000006ff057230 */ /* 0x100fe20000004100 */
[----:B------:R-:W-:Y:S01]  /*d390*/  @!P0 FADD.FTZ R4, -R4, -RZ ;  /* 0x800000ff04048221 */ /* 0x000fe20000010100 */
[----:B------:R-:W-:-:S02]  /*d3a0*/  HADD2.F32 R26, -RZ, R6.H1_H1 ;  /* 0x30000006ff1a7230 */ /* 0x000fc40000004100 */
[--C-:B------:R-:W-:Y:S02]  /*d3b0*/  HADD2.F32 R6, -RZ, R7.reuse.H0_H0 ;  /* 0x20000007ff067230 */ /* 0x100fe40000004100 */
[----:B------:R-:W-:Y:S01]  /*d3c0*/  HADD2.F32 R7, -RZ, R7.H1_H1 ;  /* 0x30000007ff077230 */ /* 0x000fe20000004100 */
[----:B------:R-:W-:Y:S01]  /*d3d0*/  FMUL.FTZ R28, R28, R3 ;  /* 0x000000031c1c7220 */ /* 0x000fe20000410000 */
[--C-:B------:R-:W-:Y:S01]  /*d3e0*/  HADD2.F32 R3, -RZ, R15.reuse.H0_H0 ;  /* 0x2000000fff037230 */ /* 0x100fe20000004100 */
[----:B------:R-:W-:Y:S01]  /*d3f0*/  FMUL.FTZ R27, R27, R4 ;  /* 0x000000041b1b7220 */ /* 0x000fe20000410000 */
[----:B------:R-:W-:Y:S01]  /*d400*/  HADD2.F32 R4, -RZ, R15.H1_H1 ;  /* 0x3000000fff047230 */ /* 0x000fe20000004100 */
[----:B------:R-:W-:Y:S01]  /*d410*/  @!P0 FADD.FTZ R6, -R6, -RZ ;  /* 0x800000ff06068221 */ /* 0x000fe20000010100 */
[----:B------:R-:W-:Y:S01]  /*d420*/  HADD2.F32 R30, -RZ, R13.H1_H1 ;  /* 0x3000000dff1e7230 */ /* 0x000fe20000004100 */
[----:B------:R-:W-:Y:S01]  /*d430*/  @!P0 FADD.FTZ R7, -R7, -RZ ;  /* 0x800000ff07078221 */ /* 0x000fe20000010100 */
[----:B------:R-:W-:Y:S01]  /*d440*/  HADD2.F32 R13, -RZ, R14.H1_H1 ;  /* 0x3000000eff0d7230 */ /* 0x000fe20000004100 */
[----:B------:R-:W-:Y:S01]  /*d450*/  @!P0 FADD.FTZ R26, -R26, -RZ ;  /* 0x800000ff1a1a8221 */ /* 0x000fe20000010100 */
[----:B------:R-:W-:Y:S01]  /*d460*/  HADD2.F32 R12, -RZ, R12.H1_H1 ;  /* 0x3000000cff0c7230 */ /* 0x000fe20000004100 */
[----:B------:R-:W-:-:S02]  /*d470*/  @!P0 FADD.FTZ R25, -R25, -RZ ;  /* 0x800000ff19198221 */ /* 0x000fc40000010100 */
[----:B------:R-:W-:Y:S01]  /*d480*/  FMUL.FTZ R6, R3, R6 ;  /* 0x0000000603067220 */ /* 0x000fe20000410000 */
[----:B------:R-:W-:Y:S01]  /*d490*/  HADD2.F32 R3, -RZ, R16.H0_H0 ;  /* 0x20000010ff037230 */ /* 0x000fe20000004100 */
[----:B------:R-:W-:Y:S01]  /*d4a0*/  FMUL.FTZ R7, R4, R7 ;  /* 0x0000000704077220 */ /* 0x000fe20000410000 */
[----:B----4-:R-:W-:Y:S01]  /*d4b0*/  HADD2.F32 R4, -RZ, R8.H0_H0 ;  /* 0x20000008ff047230 */ /* 0x010fe20000004100 */
[----:B------:R-:W-:Y:S01]  /*d4c0*/  @!P0 FADD.FTZ R21, -R21, -RZ ;  /* 0x800000ff15158221 */ /* 0x000fe20000010100 */
[----:B------:R-:W-:Y:S01]  /*d4d0*/  HADD2.F32 R32, -RZ, R14.H0_H0 ;  /* 0x2000000eff207230 */ /* 0x000fe20000004100 */
[----:B------:R-:W-:Y:S01]  /*d4e0*/  FMUL.FTZ R26, R13, R26 ;  /* 0x0000001a0d1a7220 */ /* 0x000fe20000410000 */
[----:B------:R-:W-:Y:S01]  /*d4f0*/  HADD2.F32 R13, -RZ, R16.H1_H1 ;  /* 0x30000010ff0d7230 */ /* 0x000fe20000004100 */
[----:B------:R-:W-:Y:S01]  /*d500*/  FMUL.FTZ R30, R30, R25 ;  /* 0x000000191e1e7220 */ /* 0x000fe20000410000 */
[--C-:B------:R-:W-:Y:S01]  /*d510*/  HADD2.F32 R16, -RZ, R10.reuse.H0_H0 ;  /* 0x2000000aff107230 */ /* 0x100fe20000004100 */
[----:B------:R-:W-:Y:S01]  /*d520*/  FMUL.FTZ R12, R12, R21 ;  /* 0x000000150c0c7220 */ /* 0x000fe20000410000 */
[----:B------:R-:W-:Y:S01]  /*d530*/  HADD2.F32 R25, -RZ, R10.H1_H1 ;  /* 0x3000000aff197230 */ /* 0x000fe20000004100 */
[----:B------:R-:W-:Y:S01]  /*d540*/  @!P0 FADD.FTZ R5, -R5, -RZ ;  /* 0x800000ff05058221 */ /* 0x000fe20000010100 */
[----:B------:R-:W-:Y:S01]  /*d550*/  HADD2.F32 R15, -RZ, R8.H1_H1 ;  /* 0x30000008ff0f7230 */ /* 0x000fe20000004100 */
[----:B------:R-:W-:Y:S01]  /*d560*/  FFMA.FTZ R3, R3, R4, R28 ;  /* 0x0000000403037223 */ /* 0x000fe2000001001c */
[----:B------:R-:W-:-:S02]  /*d570*/  HADD2.F32 R21, -RZ, R11.H0_H0 ;  /* 0x2000000bff157230 */ /* 0x000fc40000004100 */
[----:B------:R-:W-:Y:S02]  /*d580*/  HADD2.F32 R10, -RZ, R11.H1_H1 ;  /* 0x3000000bff0a7230 */ /* 0x000fe40000004100 */
[----:B------:R-:W-:Y:S02]  /*d590*/  HADD2.F32 R14, -RZ, R17.H0_H0 ;  /* 0x20000011ff0e7230 */ /* 0x000fe40000004100 */
[----:B------:R-:W-:Y:S02]  /*d5a0*/  HADD2.F32 R8, -RZ, R9.H0_H0 ;  /* 0x20000009ff087230 */ /* 0x000fe40000004100 */
[----:B------:R-:W-:Y:S02]  /*d5b0*/  HADD2.F32 R4, -RZ, R18.H0_H0 ;  /* 0x20000012ff047230 */ /* 0x000fe40000004100 */
[----:B------:R-:W-:Y:S01]  /*d5c0*/  HADD2.F32 R11, -RZ, R19.H0_H0 ;  /* 0x20000013ff0b7230 */ /* 0x000fe20000004100 */
[----:B------:R-:W-:Y:S01]  /*d5d0*/  FMUL.FTZ R5, R32, R5 ;  /* 0x0000000520057220 */ /* 0x000fe20000410000 */
[----:B------:R-:W-:-:S02]  /*d5e0*/  HADD2.F32 R9, -RZ, R9.H1_H1 ;  /* 0x30000009ff097230 */ /* 0x000fc40000004100 */
[----:B------:R-:W-:Y:S02]  /*d5f0*/  HADD2.F32 R17, -RZ, R17.H1_H1 ;  /* 0x30000011ff117230 */ /* 0x000fe40000004100 */
[----:B------:R-:W-:Y:S02]  /*d600*/  HADD2.F32 R18, -RZ, R18.H1_H1 ;  /* 0x30000012ff127230 */ /* 0x000fe40000004100 */
[----:B------:R-:W-:Y:S01]  /*d610*/  HADD2.F32 R19, -RZ, R19.H1_H1 ;  /* 0x30000013ff137230 */ /* 0x000fe20000004100 */
[----:B------:R-:W-:Y:S02]  /*d620*/  FFMA.FTZ R12, R13, R15, R12 ;  /* 0x0000000f0d0c7223 */ /* 0x000fe4000001000c */
[----:B------:R-:W-:Y:S02]  /*d630*/  FFMA.FTZ R8, R14, R8, R27 ;  /* 0x000000080e087223 */ /* 0x000fe4000001001b */
[----:B------:R-:W-:Y:S02]  /*d640*/  FFMA.FTZ R9, R17, R9, R30 ;  /* 0x0000000911097223 */ /* 0x000fe4000001001e */
[----:B------:R-:W-:-:S02]  /*d650*/  FFMA.FTZ R4, R4, R16, R5 ;  /* 0x0000001004047223 */ /* 0x000fc40000010005 */
[----:B------:R-:W-:Y:S02]  /*d660*/  FFMA.FTZ R25, R18, R25, R26 ;  /* 0x0000001912197223 */ /* 0x000fe4000001001a */
[----:B------:R-:W-:Y:S02]  /*d670*/  FFMA.FTZ R6, R11, R21, R6 ;  /* 0x000000150b067223 */ /* 0x000fe40000010006 */
[----:B------:R-:W-:Y:S01]  /*d680*/  FFMA.FTZ R7, R19, R10, R7 ;  /* 0x0000000a13077223 */ /* 0x000fe20000010007 */
[----:B------:R-:W-:Y:S02]  /*d690*/  F2FP.PACK_AB R16, R12, R3 ;  /* 0x000000030c10723e */ /* 0x000fe400000000ff */
[----:B------:R-:W-:Y:S02]  /*d6a0*/  F2FP.PACK_AB R17, R9, R8 ;  /* 0x000000080911723e */ /* 0x000fe400000000ff */
[----:B------:R-:W-:Y:S02]  /*d6b0*/  F2FP.PACK_AB R18, R25, R4 ;  /* 0x000000041912723e */ /* 0x000fe400000000ff */
[----:B------:R-:W-:-:S02]  /*d6c0*/  F2FP.PACK_AB R19, R7, R6 ;  /* 0x000000060713723e */ /* 0x000fc400000000ff */
.L_x_917:
[----:B------:R-:W-:Y:S05]  /*d6d0*/  BSYNC B0 ;  /* 0x0000000000007941 */ /* 0x000fea0003800000 */
.L_x_916:
[----:B-----5:R3:W-:Y:S02]  /*d6e0*/  STS.128 [R170+0x2000], R16 ;  /* 0x00200010aa007388 */ /* 0x0207e40000000c00 */
.L_x_907:
[----:B------:R-:W-:Y:S05]  /*d6f0*/  BSYNC B2 ;  /* 0x0000000000027941 */ /* 0x000fea0003800000 */
.L_x_906:
[----:B------:R-:W-:-:S04]  /*d700*/  IADD3 R21, R174, 0x20, RZ ;  /* 0x00000020ae157810 */ /* 0x000fc80007ffe0ff */
[----:B------:R-:W-:-:S04]  /*d710*/  ISETP.GE.AND P0, PT, R21, R24, PT ;  /* 0x000000181500720c */ /* 0x000fc80003f06270 */
[----:B------:R-:W-:-:S13]  /*d720*/  ISETP.LT.OR P0, PT, R54, -0x83, P0 ;  /* 0xffffff7d3600780c */ /* 0x000fda0000701670 */
[----:B------:R-:W-:Y:S05]  /*d730*/  @P0 BRA `(.L_x_895) ;  /* 0x000015a000000947 */ /* 0x000fea0003800000 */
[----:B------:R-:W-:Y:S01]  /*d740*/  ISETP.GE.AND P0, PT, R118, c[0x0][0x220], PT ;  /* 0x0000880076007a0c */ /* 0x000fe20003f06270 */
[----:B------:R-:W-:-:S12]  /*d750*/  BSSY B1, `(.L_x_918) ;  /* 0x000005b000017945 */ /* 0x000fd80003800000 */
[----:B------:R1:W-:Y:S01]  /*d760*/  @P0 STS.128 [R170+0x800], RZ ;  /* 0x000800ffaa000388 */ /* 0x0003e20000000c00 */
[----:B------:R-:W-:Y:S05]  /*d770*/  @P0 BRA `(.L_x_919) ;  /* 0x0000058000000947 */ /* 0x000fea0003800000 */
[----:B-1-3--:R1:W5:Y:S01]  /*d780*/  LDG.E.128 R16, [R22.64] ;  /* 0x0000000616107981 */ /* 0x00a362000c1e1d00 */
[----:B------:R-:W-:Y:S01]  /*d790*/  ISETP.GE.AND P0, PT, R118, c[0x0][0x230], PT ;  /* 0x00008c0076007a0c */ /* 0x000fe20003f06270 */
[----:B------:R-:W-:-:S12]  /*d7a0*/  BSSY B0, `(.L_x_920) ;  /* 0x0000054000007945 */ /* 0x000fd80003800000 */
[----:B------:R-:W-:Y:S05]  /*d7b0*/  @P0 BRA `(.L_x_921) ;  /* 0x0000052000000947 */ /* 0x000fea0003800000 */
[-C--:B------:R-:W-:Y:S02]  /*d7c0*/  ISETP.GE.AND P0, PT, R118, R137.reuse, PT ;  /* 0x000000897600720c */ /* 0x080fe40003f06270 */
[----:B------:R-:W-:Y:S02]  /*d7d0*/  MOV R5, RZ ;  /* 0x000000ff00057202 */ /* 0x000fe40000000f00 */
[C---:B------:R-:W-:Y:S02]  /*d7e0*/  IADD3 R9, P1, R139.reuse, R2, RZ ;  /* 0x000000028b097210 */ /* 0x040fe40007f3e0ff */
[----:B------:R-:W-:Y:S02]  /*d7f0*/  MOV R7, R137 ;  /* 0x0000008900077202 */ /* 0x000fe40000000f00 */
[----:B------:R-:W-:-:S05]  /*d800*/  LEA.HI.X.SX32 R8, R139, R20, 0x1, P1 ;  /* 0x000000148b087211 */ /* 0x000fca00008f0eff */
        /* <DEDUP_REMOVED lines=11> */
[----:B--2---:R-:W2:Y:S01]  /*d8c0*/  LDG.E.128 R4, [R6.64] ;  /* 0x0000000606047981 */ /* 0x004ea2000c1e1d00 */
[----:B------:R-:W-:-:S04]  /*d8d0*/  IADD3 R9, P1, R10, R9, RZ ;  /* 0x000000090a097210 */ /* 0x000fc80007f3e0ff */
[----:B------:R-:W-:Y:S02]  /*d8e0*/  LEA.HI.X.SX32 R8, R10, R8, 0x1, P1 ;  /* 0x000000080a087211 */ /* 0x000fe400008f0eff */
[----:B------:R-:W-:-:S04]  /*d8f0*/  LEA R10, P1, R9, c[0x0][0x2a8], 0x1 ;  /* 0x0000aa00090a7a11 */ /* 0x000fc800078208ff */
[----:B-----5:R-:W-:-:S06]  /*d900*/  LEA.HI.X R11, R9, c[0x0][0x2ac], R8, 0x1, P1 ;  /* 0x0000ab00090b7a11 */ /* 0x020fcc00008f0c08 */
[----:B----4-:R-:W4:Y:S01]  /*d910*/  LDG.E.128 R8, [R10.64] ;  /* 0x000000060a087981 */ /* 0x010f22000c1e1d00 */
[----:B---3--:R-:W-:Y:S02]  /*d920*/  HADD2.F32 R28, -RZ, R12.H0_H0 ;  /* 0x2000000cff1c7230 */ /* 0x008fe40000004100 */
[----:B------:R-:W-:Y:S02]  /*d930*/  HADD2.F32 R27, -RZ, R13.H0_H0 ;  /* 0x2000000dff1b7230 */ /* 0x000fe40000004100 */
        /* <DEDUP_REMOVED lines=10> */
[----:B------:R-:W-:Y:S01]  /*d9e0*/  @!P0 FADD.FTZ R24, -R24, -RZ ;  /* 0x800000ff18188221 */ /* 0x000fe20000010100 */
[----:B------:R-:W-:Y:S01]  /*d9f0*/  HADD2.F32 R29, -RZ, R12.H1_H1 ;  /* 0x3000000cff1d7230 */ /* 0x000fe20000004100 */
[----:B------:R-:W-:Y:S01]  /*da00*/  FMUL.FTZ R28, R28, R3 ;  /* 0x000000031c1c7220 */ /* 0x000fe20000410000 */
[--C-:B------:R-:W-:Y:S01]  /*da10*/  HADD2.F32 R3, -RZ, R15.reuse.H0_H0 ;  /* 0x2000000fff037230 */ /* 0x100fe20000004100 */
[----:B------:R-:W-:Y:S01]  /*da20*/  FMUL.FTZ R27, R27, R4 ;  /* 0x000000041b1b7220 */ /* 0x000fe20000410000 */
[----:B------:R-:W-:Y:S01]  /*da30*/  HADD2.F32 R4, -RZ, R15.H1_H1 ;  /* 0x3000000fff047230 */ /* 0x000fe20000004100 */
[----:B------:R-:W-:Y:S02]  /*da40*/  @!P0 FADD.FTZ R6, -R6, -RZ ;  /* 0x800000ff06068221 */ /* 0x000fe40000010100 */
[----:B------:R-:W-:Y:S01]  /*da50*/  @!P0 FADD.FTZ R7, -R7, -RZ ;  /* 0x800000ff07078221 */ /* 0x000fe20000010100 */
[----:B------:R-:W-:Y:S01]  /*da60*/  HADD2.F32 R12, -RZ, R13.H1_H1 ;  /* 0x3000000dff0c7230 */ /* 0x000fe20000004100 */
[----:B------:R-:W-:Y:S01]  /*da70*/  FMUL.FTZ R29, R29, R24 ;  /* 0x000000181d1d7220 */ /* 0x000fe20000410000 */
[--C-:B------:R-:W-:Y:S01]  /*da80*/  HADD2.F32 R24, -RZ, R14.reuse.H0_H0 ;  /* 0x2000000eff187230 */ /* 0x100fe20000004100 */
[----:B------:R-:W-:Y:S01]  /*da90*/  @!P0 FADD.FTZ R25, -R25, -RZ ;  /* 0x800000ff19198221 */ /* 0x000fe20000010100 */
[----:B------:R-:W-:Y:S01]  /*daa0*/  HADD2.F32 R13, -RZ, R14.H1_H1 ;  /* 0x3000000eff0d7230 */ /* 0x000fe20000004100 */
[----:B------:R-:W-:-:S02]  /*dab0*/  @!P0 FADD.FTZ R5, -R5, -RZ ;  /* 0x800000ff05058221 */ /* 0x000fc40000010100 */
[----:B------:R-:W-:Y:S01]  /*dac0*/  FMUL.FTZ R6, R3, R6 ;  /* 0x0000000603067220 */ /* 0x000fe20000410000 */
[----:B------:R-:W-:Y:S01]  /*dad0*/  HADD2.F32 R3, -RZ, R16.H0_H0 ;  /* 0x20000010ff037230 */ /* 0x000fe20000004100 */
[----:B------:R-:W-:Y:S01]  /*dae0*/  FMUL.FTZ R7, R4, R7 ;  /* 0x0000000704077220 */ /* 0x000fe20000410000 */
[----:B----4-:R-:W-:Y:S01]  /*daf0*/  HADD2.F32 R4, -RZ, R8.H0_H0 ;  /* 0x20000008ff047230 */ /* 0x010fe20000004100 */
[----:B------:R-:W-:Y:S02]  /*db00*/  @!P0 FADD.FTZ R26, -R26, -RZ ;  /* 0x800000ff1a1a8221 */ /* 0x000fe40000010100 */
[----:B------:R-:W-:Y:S01]  /*db10*/  FMUL.FTZ R12, R12, R25 ;  /* 0x000000190c0c7220 */ /* 0x000fe20000410000 */
[--C-:B------:R-:W-:Y:S01]  /*db20*/  HADD2.F32 R25, -RZ, R10.reuse.H1_H1 ;  /* 0x3000000aff197230 */ /* 0x100fe20000004100 */
[----:B------:R-:W-:Y:S01]  /*db30*/  FMUL.FTZ R5, R24, R5 ;  /* 0x0000000518057220 */ /* 0x000fe20000410000 */
[----:B------:R-:W-:Y:S01]  /*db40*/  HADD2.F32 R24, -RZ, R10.H0_H0 ;  /* 0x2000000aff187230 */ /* 0x000fe20000004100 */
[----:B------:R-:W-:Y:S01]  /*db50*/  FMUL.FTZ R26, R13, R26 ;  /* 0x0000001a0d1a7220 */ /* 0x000fe20000410000 */
[----:B------:R-:W-:Y:S01]  /*db60*/  HADD2.F32 R13, -RZ, R8.H1_H1 ;  /* 0x30000008ff0d7230 */ /* 0x000fe20000004100 */
[----:B------:R-:W-:Y:S01]  /*db70*/  FFMA.FTZ R3, R3, R4, R28 ;  /* 0x0000000403037223 */ /* 0x000fe2000001001c */
[----:B------:R-:W-:-:S02]  /*db80*/  HADD2.F32 R15, -RZ, R11.H0_H0 ;  /* 0x2000000bff0f7230 */ /* 0x000fc40000004100 */
[----:B------:R-:W-:Y:S02]  /*db90*/  HADD2.F32 R10, -RZ, R11.H1_H1 ;  /* 0x3000000bff0a7230 */ /* 0x000fe40000004100 */
[----:B------:R-:W-:Y:S02]  /*dba0*/  HADD2.F32 R14, -RZ, R17.H0_H0 ;  /* 0x20000011ff0e7230 */ /* 0x000fe40000004100 */
[----:B------:R-:W-:Y:S02]  /*dbb0*/  HADD2.F32 R8, -RZ, R9.H0_H0 ;  /* 0x20000009ff087230 */ /* 0x000fe40000004100 */
[----:B------:R-:W-:Y:S02]  /*dbc0*/  HADD2.F32 R4, -RZ, R18.H0_H0 ;  /* 0x20000012ff047230 */ /* 0x000fe40000004100 */
[----:B------:R-:W-:Y:S02]  /*dbd0*/  HADD2.F32 R11, -RZ, R19.H0_H0 ;  /* 0x20000013ff0b7230 */ /* 0x000fe40000004100 */
[----:B------:R-:W-:-:S02]  /*dbe0*/  HADD2.F32 R16, -RZ, R16.H1_H1 ;  /* 0x30000010ff107230 */ /* 0x000fc40000004100 */
        /* <DEDUP_REMOVED lines=15> */
.L_x_921:
[----:B------:R-:W-:Y:S05]  /*dce0*/  BSYNC B0 ;  /* 0x0000000000007941 */ /* 0x000fea0003800000 */
.L_x_920:
[----:B-----5:R3:W-:Y:S02]  /*dcf0*/  STS.128 [R170+0x800], R16 ;  /* 0x00080010aa007388 */ /* 0x0207e40000000c00 */
.L_x_919:
[----:B------:R-:W-:Y:S05]  /*dd00*/  BSYNC B1 ;  /* 0x0000000000017941 */ /* 0x000fea0003800000 */
.L_x_918:
[----:B------:R1:W-:Y:S01]  /*dd10*/  @P5 STS.128 [R170+0x1800], RZ ;  /* 0x001800ffaa005388 */ /* 0x0003e20000000c00 */
[----:B------:R-:W-:Y:S01]  /*dd20*/  BSSY B1, `(.L_x_922) ;  /* 0x000005b000017945 */ /* 0x000fe20003800000 */
[----:B------:R-:W-:Y:S05]  /*dd30*/  @P5 BRA `(.L_x_923) ;  /* 0x0000059000005947 */ /* 0x000fea0003800000 */
[----:B-1-3--:R1:W5:Y:S01]  /*dd40*/  LDG.E.128 R16, [R22.64+0x40] ;  /* 0x0000400616107981 */ /* 0x00a362000c1e1d00 */
[----:B------:R-:W-:Y:S01]  /*dd50*/  ISETP.GE.AND P0, PT, R117, c[0x0][0x230], PT ;  /* 0x00008c0075007a0c */ /* 0x000fe20003f06270 */
[----:B------:R-:W-:-:S12]  /*dd60*/  BSSY B0, `(.L_x_924) ;  /* 0x0000055000007945 */ /* 0x000fd80003800000 */
[----:B------:R-:W-:Y:S05]  /*dd70*/  @P0 BRA `(.L_x_925) ;  /* 0x0000053000000947 */ /* 0x000fea0003800000 */
[-C--:B------:R-:W-:Y:S02]  /*dd80*/  ISETP.GE.AND P0, PT, R117, R137.reuse, PT ;  /* 0x000000897500720c */ /* 0x080fe40003f06270 */
[----:B-----5:R-:W-:Y:S02]  /*dd90*/  IADD3 R11, R139, 0x20, RZ ;  /* 0x000000208b0b7810 */ /* 0x020fe40007ffe0ff */
[----:B------:R-:W-:Y:S02]  /*dda0*/  MOV R5, RZ ;  /* 0x000000ff00057202 */ /* 0x000fe40000000f00 */
[C---:B------:R-:W-:Y:S02]  /*ddb0*/  IADD3 R9, P1, R11.reuse, R2, RZ ;  /* 0x000000020b097210 */ /* 0x040fe40007f3e0ff */
[----:B------:R-:W-:Y:S02]  /*ddc0*/  MOV R7, R137 ;  /* 0x0000008900077202 */ /* 0x000fe40000000f00 */
[----:B------:R-:W-:-:S03]  /*ddd0*/  LEA.HI.X.SX32 R8, R11, R20, 0x1, P1 ;  /* 0x000000140b087211 */ /* 0x000fc600008f0eff */
        /* <DEDUP_REMOVED lines=11> */
[----:B--2---:R-:W2:Y:S01]  /*de90*/  LDG.E.128 R4, [R6.64] ;  /* 0x0000000606047981 */ /* 0x004ea2000c1e1d00 */
[----:B------:R-:W-:-:S04]  /*dea0*/  IADD3 R9, P1, R10, R9, RZ ;  /* 0x000000090a097210 */ /* 0x000fc80007f3e0ff */
[----:B------:R-:W-:Y:S02]  /*deb0*/  LEA.HI.X.SX32 R8, R10, R8, 0x1, P1 ;  /* 0x000000080a087211 */ /* 0x000fe400008f0eff */
[----:B------:R-:W-:-:S04]  /*dec0*/  LEA R10, P1, R9, c[0x0][0x2a8], 0x1 ;  /* 0x0000aa00090a7a11 */ /* 0x000fc800078208ff */
[----:B------:R-:W-:-:S06]  /*ded0*/  LEA.HI.X R11, R9, c[0x0][0x2ac], R8, 0x1, P1 ;  /* 0x0000ab00090b7a11 */ /* 0x000fcc00008f0c08 */
        /* <DEDUP_REMOVED lines=61> */
.L_x_925:
[----:B------:R-:W-:Y:S05]  /*e2b0*/  BSYNC B0 ;  /* 0x0000000000007941 */ /* 0x000fea0003800000 */
.L_x_924:
[----:B-----5:R3:W-:Y:S02]  /*e2c0*/  STS.128 [R170+0x1800], R16 ;  /* 0x00180010aa007388 */ /* 0x0207e40000000c00 */
.L_x_923:
[----:B------:R-:W-:Y:S05]  /*e2d0*/  BSYNC B1 ;  /* 0x0000000000017941 */ /* 0x000fea0003800000 */
.L_x_922:
[----:B------:R-:W-:-:S13]  /*e2e0*/  ISETP.NE.AND P0, PT, R156, RZ, PT ;  /* 0x000000ff9c00720c */ /* 0x000fda0003f05270 */
[----:B------:R1:W-:Y:S01]  /*e2f0*/  @P0 STS.128 [R170+0x2800], RZ ;  /* 0x002800ffaa000388 */ /* 0x0003e20000000c00 */
[----:B------:R-:W-:Y:S05]  /*e300*/  @P0 BRA `(.L_x_895) ;  /* 0x000009d000000947 */ /* 0x000fea0003800000 */
[----:B------:R1:W5:Y:S01]  /*e310*/  LDG.E.128 R12, [R22.64+0x80] ;  /* 0x00008006160c7981 */ /* 0x000362000c1e1d00 */
[----:B------:R-:W-:Y:S01]  /*e320*/  ISETP.GE.AND P0, PT, R116, c[0x0][0x230], PT ;  /* 0x00008c0074007a0c */ /* 0x000fe20003f06270 */
[----:B------:R-:W-:-:S12]  /*e330*/  BSSY B0, `(.L_x_926) ;  /* 0x000005c000007945 */ /* 0x000fd80003800000 */
[----:B------:R-:W-:Y:S05]  /*e340*/  @P0 BRA `(.L_x_927) ;  /* 0x000005a000000947 */ /* 0x000fea0003800000 */
[----:B------:R-:W-:Y:S02]  /*e350*/  ISETP.GE.AND P0, PT, R116, R137, PT ;  /* 0x000000897400720c */ /* 0x000fe40003f06270 */
[C---:B------:R-:W-:Y:S02]  /*e360*/  LEA R168, P1, R0.reuse, R168, 0x5 ;  /* 0x000000a800a87211 */ /* 0x040fe400078228ff */
[----:B------:R-:W-:Y:S02]  /*e370*/  MOV R3, c[0x0][0x194] ;  /* 0x0000650000037a02 */ /* 0x000fe40000000f00 */
[----:B------:R-:W-:Y:S02]  /*e380*/  IADD3 R139, R139, 0x40, RZ ;  /* 0x000000408b8b7810 */ /* 0x000fe40007ffe0ff */
[----:B------:R-:W-:Y:S02]  /*e390*/  LEA.HI.X R61, R0, R61, R3, 0x5, P1 ;  /* 0x0000003d003d7211 */ /* 0x000fe400008f2c03 */
[----:B------:R-:W-:-:S02]  /*e3a0*/  LEA R4, P1, R168, c[0x0][0x160], 0x1 ;  /* 0x00005800a8047a11 */ /* 0x000fc400078208ff */
[----:B------:R-:W-:Y:S02]  /*e3b0*/  MOV R3, RZ ;  /* 0x000000ff00037202 */ /* 0x000fe40000000f00 */
[----:B------:R-:W-:Y:S02]  /*e3c0*/  @P0 SHF.R.S32.HI R0, RZ, 0x1, R140 ;  /* 0x00000001ff000819 */ /* 0x000fe4000001148c */
[----:B------:R-:W-:Y:S02]  /*e3d0*/  LEA.HI.X R61, R168, c[0x0][0x164], R61, 0x1, P1 ;  /* 0x00005900a83d7a11 */ /* 0x000fe400008f0c3d */
[C---:B------:R-:W-:Y:S01]  /*e3e0*/  IADD3 R2, P1, R139.reuse, R2, RZ ;  /* 0x000000028b027210 */ /* 0x040fe20007f3e0ff */
[--C-:B------:R-:W-:Y:S01]  /*e3f0*/  @P0 IMAD.MOV R3, RZ, RZ, -R0.reuse ;  /* 0x000000ffff030224 */ /* 0x100fe200078e0a00 */
[----:B------:R-:W-:Y:S01]  /*e400*/  IADD3 R6, P2, R4, 0x80, RZ ;  /* 0x0000008004067810 */ /* 0x000fe20007f5e0ff */
[----:B------:R-:W-:Y:S01]  /*e410*/  @P0 IMAD.MOV R137, RZ, RZ, -R0 ;  /* 0x000000ffff890224 */ /* 0x000fe200078e0a00 */
[----:B------:R-:W-:-:S02]  /*e420*/  LEA.HI.X.SX32 R20, R139, R20, 0x1, P1 ;  /* 0x000000148b147211 */ /* 0x000fc400008f0eff */
[C---:B------:R-:W-:Y:S02]  /*e430*/  IADD3 R4, P1, R3.reuse, R2, RZ ;  /* 0x0000000203047210 */ /* 0x040fe40007f3e0ff */
[----:B------:R-:W-:Y:S02]  /*e440*/  IADD3.X R7, RZ, R61, RZ, P2, !PT ;  /* 0x0000003dff077210 */ /* 0x000fe400017fe4ff */
[----:B------:R-:W-:Y:S02]  /*e450*/  LEA.HI.X.SX32 R3, R3, R20, 0x1, P1 ;  /* 0x0000001403037211 */ /* 0x000fe400008f0eff */
[C---:B-1----:R-:W-:Y:S01]  /*e460*/  LEA R22, P1, R4.reuse, c[0x0][0x2b0], 0x1 ;  /* 0x0000ac0004167a11 */ /* 0x042fe200078208ff */
[----:B---3--:R-:W-:Y:S01]  /*e470*/  IMAD.WIDE R16, R137, 0x2, R6 ;  /* 0x0000000289107825 */ /* 0x008fe200078e0206 */
[----:B------:R-:W-:Y:S02]  /*e480*/  @P0 SHF.R.S32.HI R140, RZ, 0x1, R140 ;  /* 0x00000001ff8c0819 */ /* 0x000fe4000001148c */
[----:B------:R-:W-:-:S02]  /*e490*/  LEA.HI.X R23, R4, c[0x0][0x2b4], R3, 0x1, P1 ;  /* 0x0000ad0004177a11 */ /* 0x000fc400008f0c03 */
[----:B------:R-:W-:Y:S01]  /*e4a0*/  MOV R3, RZ ;  /* 0x000000ff00037202 */ /* 0x000fe20000000f00 */
[----:B------:R-:W3:Y:S01]  /*e4b0*/  LDG.E.128 R16, [R16.64] ;  /* 0x0000000610107981 */ /* 0x000ee2000c1e1d00 */
[----:B------:R-:W-:-:S03]  /*e4c0*/  @P0 IADD3 R3, -R140, RZ, RZ ;  /* 0x000000ff8c030210 */ /* 0x000fc60007ffe1ff */
[----:B--2---:R3:W2:Y:S01]  /*e4d0*/  LDG.E.128 R4, [R22.64] ;  /* 0x0000000616047981 */ /* 0x0046a2000c1e1d00 */
[----:B------:R-:W-:-:S04]  /*e4e0*/  IADD3 R2, P1, R3, R2, RZ ;  /* 0x0000000203027210 */ /* 0x000fc80007f3e0ff */
[----:B------:R-:W-:Y:S02]  /*e4f0*/  LEA.HI.X.SX32 R3, R3, R20, 0x1, P1 ;  /* 0x0000001403037211 */ /* 0x000fe400008f0eff */
[----:B------:R-:W-:-:S04]  /*e500*/  LEA R8, P1, R2, c[0x0][0x2a8], 0x1 ;  /* 0x0000aa0002087a11 */ /* 0x000fc800078208ff */
[----:B------:R-:W-:-:S06]  /*e510*/  LEA.HI.X R9, R2, c[0x0][0x2ac], R3, 0x1, P1 ;  /* 0x0000ab0002097a11 */ /* 0x000fcc00008f0c03 */
[----:B----45:R-:W4:Y:S01]  /*e520*/  LDG.E.128 R8, [R8.64] ;  /* 0x0000000608087981 */ /* 0x030f22000c1e1d00 */
[--C-:B---3--:R-:W-:Y:S02]  /*e530*/  HADD2.F32 R23, -RZ, R16.reuse.H0_H0 ;  /* 0x20000010ff177230 */ /* 0x108fe40000004100 */
[----:B------:R-:W-:Y:S02]  /*e540*/  HADD2.F32 R27, -RZ, R16.H1_H1 ;  /* 0x30000010ff1b7230 */ /* 0x000fe40000004100 */
[--C-:B--2---:R-:W-:Y:S02]  /*e550*/  HADD2.F32 R2, -RZ, R5.reuse.H0_H0 ;  /* 0x20000005ff027230 */ /* 0x104fe40000004100 */
[----:B------:R-:W-:Y:S02]  /*e560*/  HADD2.F32 R0, -RZ, R4.H0_H0 ;  /* 0x20000004ff007230 */ /* 0x000fe40000004100 */
[----:B------:R-:W-:Y:S01]  /*e570*/  HADD2.F32 R5, -RZ, R5.H1_H1 ;  /* 0x30000005ff057230 */ /* 0x000fe20000004100 */
[----:B------:R-:W-:Y:S01]  /*e580*/  @!P0 FADD.FTZ R2, -R2, -RZ ;  /* 0x800000ff02028221 */ /* 0x000fe20000010100 */
[--C-:B------:R-:W-:Y:S01]  /*e590*/  HADD2.F32 R3, -RZ, R6.reuse.H0_H0 ;  /* 0x20000006ff037230 */ /* 0x100fe20000004100 */
[----:B------:R-:W-:Y:S01]  /*e5a0*/  @!P0 FADD.FTZ R0, -R0, -RZ ;  /* 0x800000ff00008221 */ /* 0x000fe20000010100 */
[----:B------:R-:W-:Y:S01]  /*e5b0*/  HADD2.F32 R20, -RZ, R6.H1_H1 ;  /* 0x30000006ff147230 */ /* 0x000fe20000004100 */
[----:B------:R-:W-:Y:S01]  /*e5c0*/  @!P0 FADD.FTZ R5, -R5, -RZ ;  /* 0x800000ff05058221 */ /* 0x000fe20000010100 */
[--C-:B------:R-:W-:Y:S01]  /*e5d0*/  HADD2.F32 R25, -RZ, R17.reuse.H0_H0 ;  /* 0x20000011ff197230 */ /* 0x100fe20000004100 */
[----:B------:R-:W-:Y:S01]  /*e5e0*/  FMUL.FTZ R23, R23, R0 ;  /* 0x0000000017177220 */ /* 0x000fe20000410000 */
[----:B------:R-:W-:Y:S01]  /*e5f0*/  HADD2.F32 R16, -RZ, R17.H1_H1 ;  /* 0x30000011ff107230 */ /* 0x000fe20000004100 */
[----:B------:R-:W-:Y:S01]  /*e600*/  @!P0 FADD.FTZ R3, -R3, -RZ ;  /* 0x800000ff03038221 */ /* 0x000fe20000010100 */
[--C-:B------:R-:W-:Y:S01]  /*e610*/  HADD2.F32 R6, -RZ, R7.reuse.H0_H0 ;  /* 0x20000007ff067230 */ /* 0x100fe20000004100 */
[----:B------:R-:W-:Y:S01]  /*e620*/  FMUL.FTZ R25, R25, R2 ;  /* 0x0000000219197220 */ /* 0x000fe20000410000 */
[----:B------:R-:W-:Y:S01]  /*e630*/  HADD2.F32 R4, -RZ, R4.H1_H1 ;  /* 0x30000004ff047230 */ /* 0x000fe20000004100 */
[----:B------:R-:W-:Y:S01]  /*e640*/  FMUL.FTZ R16, R16, R5 ;  /* 0x0000000510107220 */ /* 0x000fe20000410000 */
[----:B------:R-:W-:Y:S01]  /*e650*/  HADD2.F32 R7, -RZ, R7.H1_H1 ;  /* 0x30000007ff077230 */ /* 0x000fe20000004100 */
[----:B------:R-:W-:Y:S01]  /*e660*/  @!P0 FADD.FTZ R6, -R6, -RZ ;  /* 0x800000ff06068221 */ /* 0x000fe20000010100 */
[----:B------:R-:W-:Y:S01]  /*e670*/  HADD2.F32 R2, -RZ, R18.H0_H0 ;  /* 0x20000012ff027230 */ /* 0x000fe20000004100 */
[----:B------:R-:W-:Y:S01]  /*e680*/  @!P0 FADD.FTZ R4, -R4, -RZ ;  /* 0x800000ff04048221 */ /* 0x000fe20000010100 */
[--C-:B------:R-:W-:Y:S01]  /*e690*/  HADD2.F32 R5, -RZ, R19.reuse.H0_H0 ;  /* 0x20000013ff057230 */ /* 0x100fe20000004100 */
[----:B------:R-:W-:Y:S01]  /*e6a0*/  @!P0 FADD.FTZ R7, -R7, -RZ ;  /* 0x800000ff07078221 */ /* 0x000fe20000010100 */
[----:B------:R-:W-:Y:S01]  /*e6b0*/  HADD2.F32 R0, -RZ, R19.H1_H1 ;  /* 0x30000013ff007230 */ /* 0x000fe20000004100 */
[----:B------:R-:W-:Y:S01]  /*e6c0*/  FMUL.FTZ R27, R27, R4 ;  /* 0x000000041b1b7220 */ /* 0x000fe20000410000 */
[----:B------:R-:W-:Y:S01]  /*e6d0*/  HADD2.F32 R4, -RZ, R13.H0_H0 ;  /* 0x2000000dff047230 */ /* 0x000fe20000004100 */
[----:B------:R-:W-:Y:S01]  /*e6e0*/  FMUL.FTZ R3, R2, R3 ;  /* 0x0000000302037220 */ /* 0x000fe20000410000 */
[----:B----4-:R-:W-:Y:S01]  /*e6f0*/  HADD2.F32 R2, -RZ, R8.H0_H0 ;  /* 0x20000008ff027230 */ /* 0x010fe20000004100 */
[----:B------:R-:W-:Y:S01]  /*e700*/  FMUL.FTZ R6, R5, R6 ;  /* 0x0000000605067220 */ /* 0x000fe20000410000 */
[----:B------:R-:W-:Y:S01]  /*e710*/  HADD2.F32 R5, -RZ, R9.H0_H0 ;  /* 0x20000009ff057230 */ /* 0x000fe20000004100 */
[----:B------:R-:W-:Y:S01]  /*e720*/  FMUL.FTZ R7, R0, R7 ;  /* 0x0000000700077220 */ /* 0x000fe20000410000 */
[----:B------:R-:W-:Y:S01]  /*e730*/  HADD2.F32 R0, -RZ, R12.H0_H0 ;  /* 0x2000000cff007230 */ /* 0x000fe20000004100 */
[----:B------:R-:W-:Y:S01]  /*e740*/  @!P0 FADD.FTZ R20, -R20, -RZ ;  /* 0x800000ff14148221 */ /* 0x000fe20000010100 */
[----:B------:R-:W-:Y:S01]  /*e750*/  HADD2.F32 R17, -RZ, R18.H1_H1 ;  /* 0x30000012ff117230 */ /* 0x000fe20000004100 */
[----:B------:R-:W-:Y:S01]  /*e760*/  FFMA.FTZ R4, R4, R5, R25 ;  /* 0x0000000504047223 */ /* 0x000fe20000010019 */
[--C-:B------:R-:W-:Y:S01]  /*e770*/  HADD2.F32 R18, -RZ, R10.reuse.H0_H0 ;  /* 0x2000000aff127230 */ /* 0x100fe20000004100 */
[----:B------:R-:W-:Y:S01]  /*e780*/  FFMA.FTZ R0, R0, R2, R23 ;  /* 0x0000000200007223 */ /* 0x000fe20000010017 */
[----:B------:R-:W-:Y:S01]  /*e790*/  HADD2.F32 R19, -RZ, R10.H1_H1 ;  /* 0x3000000aff137230 */ /* 0x000fe20000004100 */
[----:B------:R-:W-:Y:S01]  /*e7a0*/  FMUL.FTZ R20, R17, R20 ;  /* 0x0000001411147220 */ /* 0x000fe20000410000 */
[----:B------:R-:W-:-:S02]  /*e7b0*/  HADD2.F32 R5, -RZ, R14.H0_H0 ;  /* 0x2000000eff057230 */ /* 0x000fc40000004100 */
[----:B------:R-:W-:Y:S02]  /*e7c0*/  HADD2.F32 R2, -RZ, R15.H0_H0 ;  /* 0x2000000fff027230 */ /* 0x000fe40000004100 */
[----:B------:R-:W-:Y:S01]  /*e7d0*/  HADD2.F32 R12, -RZ, R12.H1_H1 ;  /* 0x3000000cff0c7230 */ /* 0x000fe20000004100 */
[----:B------:R-:W-:Y:S01]  /*e7e0*/  FFMA.FTZ R3, R5, R18, R3 ;  /* 0x0000001205037223 */ /* 0x000fe20000010003 */
[----:B------:R-:W-:Y:S02]  /*e7f0*/  HADD2.F32 R8, -RZ, R8.H1_H1 ;  /* 0x30000008ff087230 */ /* 0x000fe40000004100 */
[----:B------:R-:W-:Y:S02]  /*e800*/  HADD2.F32 R9, -RZ, R9.H1_H1 ;  /* 0x30000009ff097230 */ /* 0x000fe40000004100 */
[--C-:B------:R-:W-:Y:S01]  /*e810*/  HADD2.F32 R17, -RZ, R11.reuse.H0_H0 ;  /* 0x2000000bff117230 */ /* 0x100fe20000004100 */
[----:B------:R-:W-:Y:S01]  /*e820*/  FFMA.FTZ R27, R12, R8, R27 ;  /* 0x000000080c1b7223 */ /* 0x000fe2000001001b */
[----:B------:R-:W-:-:S02]  /*e830*/  HADD2.F32 R10, -RZ, R11.H1_H1 ;  /* 0x3000000bff0a7230 */ /* 0x000fc40000004100 */
[----:B------:R-:W-:Y:S01]  /*e840*/  HADD2.F32 R13, -RZ, R13.H1_H1 ;  /* 0x3000000dff0d7230 */ /* 0x000fe20000004100 */
[----:B------:R-:W-:Y:S01]  /*e850*/  FFMA.FTZ R2, R2, R17, R6 ;  /* 0x0000001102027223 */ /* 0x000fe20000010006 */
[----:B------:R-:W-:Y:S01]  /*e860*/  HADD2.F32 R15, -RZ, R15.H1_H1 ;  /* 0x3000000fff0f7230 */ /* 0x000fe20000004100 */
[----:B------:R-:W-:Y:S01]  /*e870*/  F2FP.PACK_AB R12, R27, R0 ;  /* 0x000000001b0c723e */ /* 0x000fe200000000ff */
[----:B------:R-:W-:Y:S01]  /*e880*/  HADD2.F32 R14, -RZ, R14.H1_H1 ;  /* 0x3000000eff0e7230 */ /* 0x000fe20000004100 */
[----:B------:R-:W-:Y:S02]  /*e890*/  FFMA.FTZ R9, R13, R9, R16 ;  /* 0x000000090d097223 */ /* 0x000fe40000010010 */
[----:B------:R-:W-:Y:S02]  /*e8a0*/  FFMA.FTZ R7, R15, R10, R7 ;  /* 0x0000000a0f077223 */ /* 0x000fe40000010007 */
[----:B------:R-:W-:Y:S01]  /*e8b0*/  FFMA.FTZ R14, R14, R19, R20 ;  /* 0x000000130e0e7223 */ /* 0x000fe20000010014 */
[----:B------:R-:W-:-:S02]  /*e8c0*/  F2FP.PACK_AB R13, R9, R4 ;  /* 0x00000004090d723e */ /* 0x000fc400000000ff */
[----:B------:R-:W-:Y:S02]  /*e8d0*/  F2FP.PACK_AB R15, R7, R2 ;  /* 0x00000002070f723e */ /* 0x000fe400000000ff */
[----:B------:R-:W-:Y:S02]  /*e8e0*/  F2FP.PACK_AB R14, R14, R3 ;  /* 0x000000030e0e723e */ /* 0x000fe400000000ff */
.L_x_927:
[----:B------:R-:W-:Y:S05]  /*e8f0*/  BSYNC B0 ;  /* 0x0000000000007941 */ /* 0x000fea0003800000 */
.L_x_926:
[----:B-----5:R1:W-:Y:S01]  /*e900*/  STS.128 [R170+0x2800], R12 ;  /* 0x0028000caa007388 */ /* 0x0203e20000000c00 */
[----:B------:R-:W-:Y:S05]  /*e910*/  BRA `(.L_x_895) ;  /* 0x000003c000007947 */ /* 0x000fea0003800000 */
.L_x_881:
[----:B------:R-:W-:Y:S01]  /*e920*/  IADD3 R0, -R161, R154, RZ ;  /* 0x0000009aa1007210 */ /* 0x000fe20007ffe1ff */
[----:B------:R-:W-:Y:S03]  /*e930*/  BSSY B0, `(.L_x_928) ;  /* 0x000001d000007945 */ /* 0x000fe60003800000 */
[----:B------:R-:W-:-:S13]  /*e940*/  ISETP.GE.AND P0, PT, R174, R0, PT ;  /* 0x00000000ae00720c */ /* 0x000fda0003f06270 */
[----:B------:R-:W-:Y:S05]  /*e950*/  @P0 BRA `(.L_x_929) ;  /* 0x000001a000000947 */ /* 0x000fea0003800000 */
[----:B------:R-:W-:Y:S02]  /*e960*/  ISETP.GE.AND P0, PT, R118, c[0x0][0x220], PT ;  /* 0x0000880076007a0c */ /* 0x000fe40003f06270 */
[----:B------:R-:W-:Y:S02]  /*e970*/  ISETP.NE.AND P3, PT, R156, RZ, PT ;  /* 0x000000ff9c00720c */ /* 0x000fe40003f65270 */
[----:B------:R-:W-:-:S04]  /*e980*/  @!P5 LEA R6, P1, R168, c[0x0][0x160], 0x1 ;  /* 0x00005800a806da11 */ /* 0x000fc800078208ff */
[----:B------:R-:W-:-:S05]  /*e990*/  @!P5 LEA.HI.X R7, R168, c[0x0][0x164], R61, 0x1, P1 ;  /* 0x00005900a807da11 */ /* 0x000fca00008f0c3d */
[C---:B------:R-:W-:Y:S01]  /*e9a0*/  @!P0 LEA R8, P2, R168.reuse, c[0x0][0x160], 0x1 ;  /* 0x00005800a8088a11 */ /* 0x040fe200078408ff */
[----:B------:R1:W-:Y:S03]  /*e9b0*/  @P0 STS [R170], RZ ;  /* 0x000000ffaa000388 */ /* 0x0003e60000000800 */
[----:B------:R-:W-:Y:S01]  /*e9c0*/  @!P0 LEA.HI.X R9, R168, c[0x0][0x164], R61, 0x1, P2 ;  /* 0x00005900a8098a11 */ /* 0x000fe200010f0c3d */
[----:B------:R1:W-:Y:S04]  /*e9d0*/  @P0 STS [R170+0x4], RZ ;  /* 0x000004ffaa000388 */ /* 0x0003e80000000800 */
        /* <DEDUP_REMOVED lines=18> */
.L_x_929:
[----:B------:R-:W-:Y:S05]  /*eb00*/  BSYNC B0 ;  /* 0x0000000000007941 */ /* 0x000fea0003800000 */
.L_x_928:
[----:B------:R-:W-:-:S04]  /*eb10*/  IADD3 R21, R174, 0x20, RZ ;  /* 0x00000020ae157810 */ /* 0x000fc80007ffe0ff */
[----:B------:R-:W-:-:S13]  /*eb20*/  ISETP.GE.AND P0, PT, R21, R0, PT ;  /* 0x000000001500720c */ /* 0x000fda0003f06270 */
[----:B------:R-:W-:Y:S05]  /*eb30*/  @P0 BRA `(.L_x_895) ;  /* 0x000001a000000947 */ /* 0x000fea0003800000 */
[----:B------:R-:W-:Y:S02]  /*eb40*/  ISETP.GE.AND P0, PT, R118, c[0x0][0x220], PT ;  /* 0x0000880076007a0c */ /* 0x000fe40003f06270 */
[----:B------:R-:W-:Y:S02]  /*eb50*/  IADD3 R3, P1, R3, R168, RZ ;  /* 0x000000a803037210 */ /* 0x000fe40007f3e0ff */
[----:B------:R-:W-:-:S03]  /*eb60*/  ISETP.NE.AND P3, PT, R156, RZ, PT ;  /* 0x000000ff9c00720c */ /* 0x000fc60003f65270 */
[----:B------:R-:W-:Y:S01]  /*eb70*/  IMAD.X R4, R4, 0x1, R61, P1 ;  /* 0x0000000104047824 */ /* 0x000fe200008e063d */
[----:B-1----:R-:W-:-:S04]  /*eb80*/  @!P5 LEA R6, P1, R3, c[0x0][0x160], 0x1 ;  /* 0x000058000306da11 */ /* 0x002fc800078208ff */
[C---:B------:R-:W-:Y:S01]  /*eb90*/  @!P5 LEA.HI.X R7, R3.reuse, c[0x0][0x164], R4, 0x1, P1 ;  /* 0x000059000307da11 */ /* 0x040fe200008f0c04 */
[----:B------:R1:W-:Y:S01]  /*eba0*/  @P0 STS.128 [R170+0x800], RZ ;  /* 0x000800ffaa000388 */ /* 0x0003e20000000c00 */
[----:B------:R-:W-:-:S04]  /*ebb0*/  @!P0 LEA R8, P2, R3, c[0x0][0x160], 0x1 ;  /* 0x0000580003088a11 */ /* 0x000fc800078408ff */
[----:B------:R-:W-:-:S05]  /*ebc0*/  @!P0 LEA.HI.X R9, R3, c[0x0][0x164], R4, 0x1, P2 ;  /* 0x0000590003098a11 */ /* 0x000fca00010f0c04 */
        /* <DEDUP_REMOVED lines=11> */
[----:B------:R-:W-:-:S04]  /*ec80*/  LEA R2, P0, R3, c[0x0][0x160], 0x1 ;  /* 0x0000580003027a11 */ /* 0x000fc800078008ff */
[----:B------:R-:W-:-:S05]  /*ec90*/  LEA.HI.X R3, R3, c[0x0][0x164], R4, 0x1, P0 ;  /* 0x0000590003037a11 */ /* 0x000fca00000f0c04 */
[----:B------:R-:W-:Y:S01]  /*eca0*/  @!PT LDS RZ, [RZ] ;  /* 0x00000000fffff984 */ /* 0x000fe20000000800 */
[----:B------:R-:W-:Y:S01]  /*ecb0*/  @!PT LDS RZ, [RZ] ;  /* 0x00000000fffff984 */ /* 0x000fe20000000800 */
[----:B------:R-:W-:Y:S01]  /*ecc0*/  @!PT LDS RZ, [RZ] ;  /* 0x00000000fffff984 */ /* 0x000fe20000000800 */
[----:B------:R2:W-:Y:S04]  /*ecd0*/  LDGSTS.E.BYPASS.LTC128B.128 [R170+0x2800], [R2.64+0x80] ;  /* 0x0280008002aa7fae */ /* 0x0005e8000b901d46 */
.L_x_895:
[----:B------:R-:W-:Y:S05]  /*ece0*/  BSYNC B3 ;  /* 0x0000000000037941 */ /* 0x000fea0003800000 */
.L_x_880:
[----:B------:R-:W-:Y:S01]  /*ecf0*/  IADD3 R169, R52, -0x1, RZ ;  /* 0xffffffff34a97810 */ /* 0x000fe20007ffe0ff */
[----:B------:R-:W-:Y:S01]  /*ed00*/  BSSY B0, `(.L_x_930) ;  /* 0x0000024000007945 */ /* 0x000fe20003800000 */
[C---:B------:R-:W-:Y:S02]  /*ed10*/  LEA R168, P0, R164.reuse, c[0x0][0x168], 0x1 ;  /* 0x00005a00a4a87a11 */ /* 0x040fe400078008ff */
[----:B------:R-:W-:Y:S01]  /*ed20*/  LOP3.LUT R40, R141, 0xff, RZ, 0xc0, !PT ;  /* 0x000000ff8d287812 */ /* 0x000fe200078ec0ff */
[----:B------:R-:W-:Y:S01]  /*ed30*/  IMAD.SHL.U32 R0, R169, 0x80, RZ ;  /* 0x00000080a9007824 */ /* 0x000fe200078e00ff */
[----:B------:R-:W-:-:S03]  /*ed40*/  LEA.HI.X R171, R164, c[0x0][0x16c], R167, 0x1, P0 ;  /* 0x00005b00a4ab7a11 */ /* 0x000fc600000f0ca7 */
[----:B------:R-:W-:-:S05]  /*ed50*/  IMAD.IADD R4, R53, 0x1, -R0 ;  /* 0x0000000135047824 */ /* 0x000fca00078e0a00 */
[----:B------:R-:W-:-:S13]  /*ed60*/  ISETP.GE.AND P1, PT, R174, R4, PT ;  /* 0x00000004ae00720c */ /* 0x000fda0003f26270 */
[----:B------:R-:W-:Y:S05]  /*ed70*/  @P1 BRA `(.L_x_931) ;  /* 0x000001c000001947 */ /* 0x000fea0003800000 */
[C---:B--2---:R-:W-:Y:S02]  /*ed80*/  LOP3.LUT R2, R40.reuse, 0x1, RZ, 0xc0, !PT ;  /* 0x0000000128027812 */ /* 0x044fe400078ec0ff */
[----:B------:R-:W-:Y:S02]  /*ed90*/  R2P PR, R40, 0x6 ;  /* 0x0000000628007804 */ /* 0x000fe40000000000 */
[----:B------:R-:W-:-:S11]  /*eda0*/  ISETP.NE.U32.AND P0, PT, R2, 0x1, PT ;  /* 0x000000010200780c */ /* 0x000fd60003f05070 */
[----:B------:R-:W-:Y:S02]  /*edb0*/  @P1 IMAD.MOV.U32 R2, RZ, RZ, R168 ;  /* 0x000000ffff021224 */ /* 0x000fe400078e00a8 */
[----:B-1----:R-:W-:Y:S01]  /*edc0*/  @!P0 MOV R6, R168 ;  /* 0x000000a800068202 */ /* 0x002fe20000000f00 */
[--C-:B------:R-:W-:Y:S02]  /*edd0*/  @!P0 IMAD.MOV.U32 R7, RZ, RZ, R171.reuse ;  /* 0x000000ffff078224 */ /* 0x100fe400078e00ab */
[----:B------:R-:W-:-:S03]  /*ede0*/  @P1 IMAD.MOV.U32 R3, RZ, RZ, R171 ;  /* 0x000000ffff031224 */ /* 0x000fc600078e00ab */
[----:B------:R-:W-:Y:S01]  /*edf0*/  @!PT LDS RZ, [RZ] ;  /* 0x00000000fffff984 */ /* 0x000fe20000000800 */
[----:B------:R-:W-:Y:S01]  /*ee00*/  @!PT LDS RZ, [RZ] ;  /* 0x00000000fffff984 */ /* 0x000fe20000000800 */
[----:B------:R-:W-:Y:S01]  /*ee10*/  @!PT LDS RZ, [RZ] ;  /* 0x00000000fffff984 */ /* 0x000fe20000000800 */
[----:B------:R1:W-:Y:S04]  /*ee20*/  @!P0 LDGSTS.E.BYPASS.LTC128B.128 [R170+0x3000], [R6.64] ;  /* 0x0300000006aa8fae */ /* 0x0003e8000b901d46 */
[----:B------:R1:W-:Y:S04]  /*ee30*/  @P0 STS [R170+0x3000], RZ ;  /* 0x003000ffaa000388 */ /* 0x0003e80000000800 */
[----:B------:R1:W-:Y:S04]  /*ee40*/  @P0 STS [R170+0x3004], RZ ;  /* 0x003004ffaa000388 */ /* 0x0003e80000000800 */
[----:B------:R1:W-:Y:S04]  /*ee50*/  @P0 STS.64 [R170+0x3008], RZ ;  /* 0x003008ffaa000388 */ /* 0x0003e80000000a00 */
[----:B------:R-:W-:Y:S01]  /*ee60*/  @!PT LDS RZ, [RZ] ;  /* 0x00000000fffff984 */ /* 0x000fe20000000800 */
[----:B------:R-:W-:Y:S01]  /*ee70*/  @!PT LDS RZ, [RZ] ;  /* 0x00000000fffff984 */ /* 0x000fe20000000800 */
[----:B------:R-:W-:Y:S01]  /*ee80*/  @!PT LDS RZ, [RZ] ;  /* 0x00000000fffff984 */ /* 0x000fe20000000800 */
[----:B------:R1:W-:Y:S04]  /*ee90*/  @P1 LDGSTS.E.BYPASS.LTC128B.128 [R170+0x5000], [R2.64+0x40] ;  /* 0x0500004002aa1fae */ /* 0x0003e8000b901d46 */
[----:B------:R1:W-:Y:S01]  /*eea0*/  @!P1 STS.128 [R170+0x5000], RZ ;  /* 0x005000ffaa009388 */ /* 0x0003e20000000c00 */
[----:B------:R-:W-:Y:S05]  /*eeb0*/  @!P2 BRA `(.L_x_932) ;  /* 0x000000700000a947 */ /* 0x000fea0003800000 */
[----:B-1----:R-:W-:Y:S02]  /*eec0*/  MOV R2, R168 ;  /* 0x000000a800027202 */ /* 0x002fe40000000f00 */
[----:B------:R-:W-:-:S05]  /*eed0*/  MOV R3, R171 ;  /* 0x000000ab00037202 */ /* 0x000fca0000000f00 */
[----:B------:R-:W-:Y:S01]  /*eee0*/  @!PT LDS RZ, [RZ] ;  /* 0x00000000fffff984 */ /* 0x000fe20000000800 */
[----:B------:R-:W-:Y:S01]  /*eef0*/  @!PT LDS RZ, [RZ] ;  /* 0x00000000fffff984 */ /* 0x000fe20000000800 */
[----:B------:R-:W-:Y:S01]  /*ef00*/  @!PT LDS RZ, [RZ] ;  /* 0x00000000fffff984 */ /* 0x000fe20000000800 */
[----:B------:R1:W-:Y:S01]  /*ef10*/  LDGSTS.E.BYPASS.LTC128B.128 [R170+0x7000], [R2.64+0x80] ;  /* 0x0700008002aa7fae */ /* 0x0003e2000b901d46 */
[----:B------:R-:W-:Y:S05]  /*ef20*/  BRA `(.L_x_931) ;  /* 0x0000001000007947 */ /* 0x000fea0003800000 */
.L_x_932:
[----:B------:R2:W-:Y:S02]  /*ef30*/  STS.128 [R170+0x7000], RZ ;  /* 0x007000ffaa007388 */ /* 0x0005e40000000c00 */
.L_x_931:
[----:B------:R-:W-:Y:S05]  /*ef40*/  BSYNC B0 ;  /* 0x0000000000007941 */ /* 0x000fea0003800000 */
.L_x_930:
[----:B------:R-:W-:Y:S01]  /*ef50*/  ISETP.GE.AND P0, PT, R21, R4, PT ;  /* 0x000000041500720c */ /* 0x000fe20003f06270 */
[----:B------:R-:W-:-:S12]  /*ef60*/  BSSY B0, `(.L_x_933) ;  /* 0x000001f000007945 */ /* 0x000fd80003800000 */
[----:B------:R-:W-:Y:S05]  /*ef70*/  @P0 BRA `(.L_x_934) ;  /* 0x000001d000000947 */ /* 0x000fea0003800000 */
[C---:B-12---:R-:W-:Y:S02]  /*ef80*/  LOP3.LUT R2, R40.reuse, 0x1, RZ, 0xc0, !PT ;  /* 0x0000000128027812 */ /* 0x046fe400078ec0ff */
[----:B------:R-:W-:Y:S02]  /*ef90*/  LOP3.LUT P1, RZ, R40, 0x2, RZ, 0xc0, !PT ;  /* 0x0000000228ff7812 */ /* 0x000fe4000782c0ff */
[----:B------:R-:W-:Y:S02]  /*efa0*/  ISETP.NE.U32.AND P0, PT, R2, 0x1, PT ;  /* 0x000000010200780c */ /* 0x000fe40003f05070 */
[----:B------:R-:W-:-:S05]  /*efb0*/  IADD3 R3, P2, R151, R164, RZ ;  /* 0x000000a497037210 */ /* 0x000fca0007f5e0ff */
[----:B------:R-:W-:-:S04]  /*efc0*/  IMAD.X R2, R150, 0x1, R167, P2 ;  /* 0x0000000196027824 */ /* 0x000fc800010e06a7 */
[----:B------:R-:W-:Y:S02]  /*efd0*/  @P1 LEA R6, P2, R3, c[0x0][0x168], 0x1 ;  /* 0x00005a0003061a11 */ /* 0x000fe400078408ff */
[----:B---3--:R-:W-:Y:S02]  /*efe0*/  @!P0 LEA R8, P3, R151, R168, 0x1 ;  /* 0x000000a897088211 */ /* 0x008fe400078608ff */
[----:B------:R-:W-:Y:S02]  /*eff0*/  @P1 LEA.HI.X R7, R3, c[0x0][0x16c], R2, 0x1, P2 ;  /* 0x00005b0003071a11 */ /* 0x000fe400010f0c02 */
[----:B------:R-:W-:-:S05]  /*f000*/  @!P0 LEA.HI.X R9, R151, R171, R150, 0x1, P3 ;  /* 0x000000ab97098211 */ /* 0x000fca00018f0c96 */
[----:B------:R-:W-:Y:S01]  /*f010*/  @!PT LDS RZ, [RZ] ;  /* 0x00000000fffff984 */ /* 0x000fe20000000800 */
[----:B------:R-:W-:Y:S01]  /*f020*/  @!PT LDS RZ, [RZ] ;  /* 0x00000000fffff984 */ /* 0x000fe20000000800 */
[----:B------:R-:W-:Y:S01]  /*f030*/  @!PT LDS RZ, [RZ] ;  /* 0x00000000fffff984 */ /* 0x000fe20000000800 */
[----:B------:R1:W-:Y:S04]  /*f040*/  @!P0 LDGSTS.E.BYPASS.LTC128B.128 [R170+0x3800], [R8.64] ;  /* 0x0380000008aa8fae */ /* 0x0003e8000b901d46 */
[----:B------:R1:W-:Y:S01]  /*f050*/  @P0 STS.128 [R170+0x3800], RZ ;  /* 0x003800ffaa000388 */ /* 0x0003e20000000c00 */
[----:B------:R-:W-:-:S03]  /*f060*/  LOP3.LUT P0, RZ, R40, 0x4, RZ, 0xc0, !PT ;  /* 0x0000000428ff7812 */ /* 0x000fc6000780c0ff */
[----:B------:R-:W-:Y:S01]  /*f070*/  @!PT LDS RZ, [RZ] ;  /* 0x00000000fffff984 */ /* 0x000fe20000000800 */
[----:B------:R-:W-:Y:S01]  /*f080*/  @!PT LDS RZ, [RZ] ;  /* 0x00000000fffff984 */ /* 0x000fe20000000800 */
[----:B------:R-:W-:Y:S01]  /*f090*/  @!PT LDS RZ, [RZ] ;  /* 0x00000000fffff984 */ /* 0x000fe20000000800 */
[----:B------:R1:W-:Y:S04]  /*f0a0*/  @P1 LDGSTS.E.BYPASS.LTC128B.128 [R170+0x5800], [R6.64+0x40] ;  /* 0x0580004006aa1fae */ /* 0x0003e8000b901d46 */
[----:B------:R1:W-:Y:S06]  /*f0b0*/  @!P1 STS.128 [R170+0x5800], RZ ;  /* 0x005800ffaa009388 */ /* 0x0003ec0000000c00 */
[----:B------:R-:W-:Y:S05]  /*f0c0*/  @!P0 BRA `(.L_x_935) ;  /* 0x0000007000008947 */ /* 0x000fea0003800000 */
[----:B-1----:R-:W-:-:S04]  /*f0d0*/  LEA R6, P0, R3, c[0x0][0x168], 0x1 ;  /* 0x00005a0003067a11 */ /* 0x002fc800078008ff */
[----:B------:R-:W-:-:S05]  /*f0e0*/  LEA.HI.X R7, R3, c[0x0][0x16c], R2, 0x1, P0 ;  /* 0x00005b0003077a11 */ /* 0x000fca00000f0c02 */
[----:B------:R-:W-:Y:S01]  /*f0f0*/  @!PT LDS RZ, [RZ] ;  /* 0x00000000fffff984 */ /* 0x000fe20000000800 */
[----:B------:R-:W-:Y:S01]  /*f100*/  @!PT LDS RZ, [RZ] ;  /* 0x00000000fffff984 */ /* 0x000fe20000000800 */
[----:B------:R-:W-:Y:S01]  /*f110*/  @!PT LDS RZ, [RZ] ;  /* 0x00000000fffff984 */ /* 0x000fe20000000800 */
[----:B------:R1:W-:Y:S01]  /*f120*/  LDGSTS.E.BYPASS.LTC128B.128 [R170+0x7800], [R6.64+0x80] ;  /* 0x0780008006aa7fae */ /* 0x0003e2000b901d46 */
[----:B------:R-:W-:Y:S05]  /*f130*/  BRA `(.L_x_934) ;  /* 0x0000001000007947 */ /* 0x000fea0003800000 */
.L_x_935:
[----:B------:R2:W-:Y:S02]  /*f140*/  STS.128 [R170+0x7800], RZ ;  /* 0x007800ffaa007388 */ /* 0x0005e40000000c00 */
.L_x_934:
[----:B------:R-:W-:Y:S05]  /*f150*/  BSYNC B0 ;  /* 0x0000000000007941 */ /* 0x000fea0003800000 */
.L_x_933:
[----:B-1-3--:R-:W-:Y:S01]  /*f160*/  IADD3 R9, R174, 0x40, RZ ;  /* 0x00000040ae097810 */ /* 0x00afe20007ffe0ff */
[----:B------:R-:W-:Y:S03]  /*f170*/  BSSY B0, `(.L_x_936) ;  /* 0x0000024000007945 */ /* 0x000fe60003800000 */
[----:B------:R-:W-:-:S13]  /*f180*/  ISETP.GE.AND P0, PT, R9, R4, PT ;  /* 0x000000040900720c */ /* 0x000fda0003f06270 */
[----:B------:R-:W-:Y:S05]  /*f190*/  @P0 BRA `(.L_x_937) ;  /* 0x0000021000000947 */ /* 0x000fea0003800000 */
[C---:B--2---:R-:W-:Y:S01]  /*f1a0*/  LOP3.LUT R2, R40.reuse, 0x1, RZ, 0xc0, !PT ;  /* 0x0000000128027812 */ /* 0x044fe200078ec0ff */
[----:B------:R-:W-:Y:S01]  /*f1b0*/  IMAD.MOV.U32 R3, RZ, RZ, c[0x0][0x198] ;  /* 0x00006600ff037624 */ /* 0x000fe200078e00ff */
[----:B------:R-:W-:Y:S02]  /*f1c0*/  LOP3.LUT P1, RZ, R40, 0x2, RZ, 0xc0, !PT ;  /* 0x0000000228ff7812 */ /* 0x000fe4000782c0ff */
[----:B------:R-:W-:Y:S01]  /*f1d0*/  ISETP.NE.U32.AND P0, PT, R2, 0x1, PT ;  /* 0x000000010200780c */ /* 0x000fe20003f05070 */
[----:B------:R-:W-:Y:S02]  /*f1e0*/  IMAD.MOV.U32 R2, RZ, RZ, 0x6 ;  /* 0x00000006ff027424 */ /* 0x000fe400078e00ff */
[----:B------:R-:W-:-:S03]  /*f1f0*/  IMAD.SHL.U32 R5, R3, 0x40, RZ ;  /* 0x0000004003057824 */ /* 0x000fc600078e00ff */
[----:B------:R-:W-:Y:S02]  /*f200*/  SHF.L.U64.HI R6, R3, R2, c[0x0][0x19c] ;  /* 0x0000670003067619 */ /* 0x000fe40000010202 */
[----:B------:R-:W-:-:S05]  /*f210*/  IADD3 R2, P2, R5, R164, RZ ;  /* 0x000000a405027210 */ /* 0x000fca0007f5e0ff */
[----:B------:R-:W-:Y:S01]  /*f220*/  @!P0 LEA R10, P3, R5, R168, 0x1 ;  /* 0x000000a8050a8211 */ /* 0x000fe200078608ff */
[----:B------:R-:W-:-:S03]  /*f230*/  IMAD.X R3, R6, 0x1, R167, P2 ;  /* 0x0000000106037824 */ /* 0x000fc600010e06a7 */
[----:B-----5:R-:W-:Y:S02]  /*f240*/  @!P0 LEA.HI.X R11, R5, R171, R6, 0x1, P3 ;  /* 0x000000ab050b8211 */ /* 0x020fe400018f0c06 */
[----:B------:R-:W-:-:S03]  /*f250*/  @P1 LEA R6, P2, R2, c[0x0][0x168], 0x1 ;  /* 0x00005a0002061a11 */ /* 0x000fc600078408ff */
[----:B------:R-:W-:Y:S01]  /*f260*/  @!PT LDS RZ, [RZ] ;  /* 0x00000000fffff984 */ /* 0x000fe20000000800 */
[----:B------:R-:W-:Y:S01]  /*f270*/  @!PT LDS RZ, [RZ] ;  /* 0x00000000fffff984 */ /* 0x000fe20000000800 */
[----:B------:R-:W-:Y:S01]  /*f280*/  @!PT LDS RZ, [RZ] ;  /* 0x00000000fffff984 */ /* 0x000fe20000000800 */
[----:B------:R1:W-:Y:S01]  /*f290*/  @!P0 LDGSTS.E.BYPASS.LTC128B.128 [R170+0x4000], [R10.64] ;  /* 0x040000000aaa8fae */ /* 0x0003e2000b901d46 */
[----:B------:R-:W-:-:S03]  /*f2a0*/  @P1 LEA.HI.X R7, R2, c[0x0][0x16c], R3, 0x1, P2 ;  /* 0x00005b0002071a11 */ /* 0x000fc600010f0c03 */
        /* <DEDUP_REMOVED lines=15> */
.L_x_938:
[----:B------:R2:W-:Y:S02]  /*f3a0*/  STS.128 [R170+0x8000], RZ ;  /* 0x008000ffaa007388 */ /* 0x0005e40000000c00 */
.L_x_937:
[----:B------:R-:W-:Y:S05]  /*f3b0*/  BSYNC B0 ;  /* 0x0000000000007941 */ /* 0x000fea0003800000 */
.L_x_936:
[----:B-1----:R-:W-:Y:S01]  /*f3c0*/  IADD3 R7, R174, 0x60, RZ ;  /* 0x00000060ae077810 */ /* 0x002fe20007ffe0ff */
[----:B------:R-:W-:Y:S03]  /*f3d0*/  BSSY B0, `(.L_x_939) ;  /* 0x0000025000007945 */ /* 0x000fe60003800000 */
[----:B------:R-:W-:-:S13]  /*f3e0*/  ISETP.GE.AND P0, PT, R7, R4, PT ;  /* 0x000000040700720c */ /* 0x000fda0003f06270 */
[----:B------:R-:W-:Y:S05]  /*f3f0*/  @P0 BRA `(.L_x_940) ;  /* 0x0000022000000947 */ /* 0x000fea0003800000 */
[C---:B--2---:R-:W-:Y:S01]  /*f400*/  LOP3.LUT R2, R40.reuse, 0x1, RZ, 0xc0, !PT ;  /* 0x0000000128027812 */ /* 0x044fe200078ec0ff */
[----:B------:R-:W-:Y:S01]  /*f410*/  IMAD.MOV.U32 R3, RZ, RZ, c[0x0][0x198] ;  /* 0x00006600ff037624 */ /* 0x000fe200078e00ff */
[----:B------:R-:W-:Y:S01]  /*f420*/  LOP3.LUT P2, RZ, R40, 0x2, RZ, 0xc0, !PT ;  /* 0x0000000228ff7812 */ /* 0x000fe2000784c0ff */
[----:B------:R-:W-:Y:S01]  /*f430*/  IMAD.MOV.U32 R5, RZ, RZ, c[0x0][0x19c] ;  /* 0x00006700ff057624 */ /* 0x000fe200078e00ff */
[----:B------:R-:W-:Y:S02]  /*f440*/  ISETP.NE.U32.AND P0, PT, R2, 0x1, PT ;  /* 0x000000010200780c */ /* 0x000fe40003f05070 */
[----:B------:R-:W-:Y:S01]  /*f450*/  MOV R166, R164 ;  /* 0x000000a400a67202 */ /* 0x000fe20000000f00 */
[----:B------:R-:W-:Y:S01]  /*f460*/  IMAD R2, R5, 0x60, RZ ;  /* 0x0000006005027824 */ /* 0x000fe200078e02ff */
[----:B------:R-:W-:-:S03]  /*f470*/  LOP3.LUT P1, RZ, R40, 0x4, RZ, 0xc0, !PT ;  /* 0x0000000428ff7812 */ /* 0x000fc6000782c0ff */
[----:B-----5:R-:W-:-:S04]  /*f480*/  IMAD.WIDE.U32 R10, R3, 0x60, R166 ;  /* 0x00000060030a7825 */ /* 0x020fc800078e00a6 */
[----:B------:R-:W-:Y:S01]  /*f490*/  IMAD.IADD R2, R11, 0x1, R2 ;  /* 0x000000010b027824 */ /* 0x000fe200078e0202 */
[C---:B------:R-:W-:Y:S01]  /*f4a0*/  @P2 LEA R12, P3, R10.reuse, c[0x0][0x168], 0x1 ;  /* 0x00005a000a0c2a11 */ /* 0x040fe200078608ff */
[----:B------:R-:W-:Y:S01]  /*f4b0*/  @!P0 IMAD.MOV.U32 R15, RZ, RZ, R171 ;  /* 0x000000ffff0f8224 */ /* 0x000fe200078e00ab */
[----:B------:R-:W-:Y:S01]  /*f4c0*/  @!P0 MOV R14, R168 ;  /* 0x000000a8000e8202 */ /* 0x000fe20000000f00 */
[----:B------:R-:W-:Y:S01]  /*f4d0*/  @!P0 IMAD R5, R5, 0xc0, RZ ;  /* 0x000000c005058824 */ /* 0x000fe200078e02ff */
[C---:B------:R-:W-:Y:S02]  /*f4e0*/  @P2 LEA.HI.X R13, R10.reuse, c[0x0][0x16c], R2, 0x1, P3 ;  /* 0x00005b000a0d2a11 */ /* 0x040fe400018f0c02 */
[----:B------:R-:W-:Y:S01]  /*f4f0*/  @P1 LEA R16, P3, R10, c[0x0][0x168], 0x1 ;  /* 0x00005a000a101a11 */ /* 0x000fe200078608ff */
[----:B------:R-:W-:-:S03]  /*f500*/  @!P0 IMAD.WIDE.U32 R14, R3, 0xc0, R14 ;  /* 0x000000c0030e8825 */ /* 0x000fc600078e000e */
[----:B------:R-:W-:Y:S02]  /*f510*/  @P1 LEA.HI.X R17, R10, c[0x0][0x16c], R2, 0x1, P3 ;  /* 0x00005b000a111a11 */ /* 0x000fe400018f0c02 */
[----:B------:R-:W-:-:S05]  /*f520*/  @!P0 IADD3 R15, R15, R5, RZ ;  /* 0x000000050f0f8210 */ /* 0x000fca0007ffe0ff */
        /* <DEDUP_REMOVED lines=8> */
[----:B------:R1:W-:Y:S04]  /*f5b0*/  @P2 LDGSTS.E.BYPASS.LTC128B.128 [R170+0x6800], [R12.64+0x40] ;  /* 0x068000400caa2fae */ /* 0x0003e8000b901d46 */
[----:B------:R1:W-:Y:S04]  /*f5c0*/  @!P2 STS.128 [R170+0x6800], RZ ;  /* 0x006800ffaa00a388 */ /* 0x0003e80000000c00 */
[----:B------:R-:W-:Y:S01]  /*f5d0*/  @!PT LDS RZ, [RZ] ;  /* 0x00000000fffff984 */ /* 0x000fe20000000800 */
[----:B------:R-:W-:Y:S01]  /*f5e0*/  @!PT LDS RZ, [RZ] ;  /* 0x00000000fffff984 */ /* 0x000fe20000000800 */
[----:B------:R-:W-:Y:S01]  /*f5f0*/  @!PT LDS RZ, [RZ] ;  /* 0x00000000fffff984 */ /* 0x000fe20000000800 */
[----:B------:R1:W-:Y:S04]  /*f600*/  @P1 LDGSTS.E.BYPASS.LTC128B.128 [R170+0x8800], [R16.64+0x80] ;  /* 0x0880008010aa1fae */ /* 0x0003e8000b901d46 */
[----:B------:R1:W-:Y:S02]  /*f610*/  @!P1 STS.128 [R170+0x8800], RZ ;  /* 0x008800ffaa009388 */ /* 0x0003e40000000c00 */
.L_x_940:
[----:B------:R-:W-:Y:S05]  /*f620*/  BSYNC B0 ;  /* 0x0000000000007941 */ /* 0x000fea0003800000 */
.L_x_939:
[----:B------:R-:W0:Y:S01]  /*f630*/  LDGDEPBAR ;  /* 0x00000000000079af */ /* 0x000e220000000000 */
[----:B------:R-:W-:Y:S01]  /*f640*/  SHF.R.S32.HI R6, RZ, 0x1f, R145 ;  /* 0x0000001fff067819 */ /* 0x000fe20000011491 */
[----:B------:R-:W-:Y:S01]  /*f650*/  IMAD.SHL.U32 R143, R143, 0x40, RZ ;  /* 0x000000408f8f7824 */ /* 0x000fe200078e00ff */
[----:B------:R-:W-:Y:S01]  /*f660*/  LOP3.LUT R5, R160, 0xfffffff8, RZ, 0xc0, !PT ;  /* 0xfffffff8a0057812 */ /* 0x000fe200078ec0ff */
[----:B------:R-:W-:Y:S01]  /*f670*/  IMAD.SHL.U32 R149, R149, 0x8, RZ ;  /* 0x0000000895957824 */ /* 0x000fe200078e00ff */
[----:B-----5:R-:W-:Y:S01]  /*f680*/  LEA.HI R11, R6, R145, RZ, 0x3 ;  /* 0x00000091060b7211 */ /* 0x020fe200078f18ff */
[----:B------:R-:W-:Y:S01]  /*f690*/  IMAD R161, R148, 0x10, R161 ;  /* 0x0000001094a17824 */ /* 0x000fe200078e02a1 */
[----:B--2---:R-:W-:Y:S01]  /*f6a0*/  SHF.R.S32.HI R3, RZ, 0x4, R146 ;  /* 0x00000004ff037819 */ /* 0x004fe20000011492 */
[----:B------:R-:W-:Y:S01]  /*f6b0*/  IMAD.IADD R5, R54, 0x1, -R5 ;  /* 0x0000000136057824 */ /* 0x000fe200078e0a05 */
[----:B------:R-:W-:Y:S01]  /*f6c0*/  LOP3.LUT R2, R144, 0x7fffffe, RZ, 0xc0, !PT ;  /* 0x07fffffe90027812 */ /* 0x000fe200078ec0ff */
[----:B------:R-:W-:Y:S01]  /*f6d0*/  IMAD.SHL.U32 R11, R11, 0x20, RZ ;  /* 0x000000200b0b7824 */ /* 0x000fe200078e00ff */
[----:B------:R-:W-:Y:S01]  /*f6e0*/  LEA.HI R10, R146, R3, RZ, 0x1 ;  /* 0x00000003920a7211 */ /* 0x000fe200078f08ff */
[----:B------:R-:W-:Y:S01]  /*f6f0*/  IMAD.SHL.U32 R43, R54, 0x2, RZ ;  /* 0x00000002362b7824 */ /* 0x000fe200078e00ff */
[----:B------:R-:W-:Y:S01]  /*f700*/  LEA.HI R6, R5, R5, RZ, 0x1 ;  /* 0x0000000505067211 */ /* 0x000fe200078f08ff */
[----:B------:R-:W-:Y:S01]  /*f710*/  IMAD.IADD R2, R145, 0x1, -R2 ;  /* 0x0000000191027824 */ /* 0x000fe200078e0a02 */
[----:B------:R-:W-:Y:S01]  /*f720*/  LOP3.LUT R10, R10, 0xfffffffe, RZ, 0xc0, !PT ;  /* 0xfffffffe0a0a7812 */ /* 0x000fe200078ec0ff */
[----:B------:R-:W-:Y:S01]  /*f730*/  BSSY B0, `(.L_x_941) ;  /* 0x0000045000007945 */ /* 0x000fe20003800000 */
[----:B------:R-:W-:-:S02]  /*f740*/  LOP3.LUT R11, R11, 0xffffff00, RZ, 0xc0, !PT ;  /* 0xffffff000b0b7812 */ /* 0x000fc400078ec0ff */
[----:B------:R-:W-:Y:S01]  /*f750*/  ISETP.GE.AND P0, PT, R174, R4, PT ;  /* 0x00000004ae00720c */ /* 0x000fe20003f06270 */
[----:B------:R-:W-:Y:S01]  /*f760*/  IMAD.IADD R10, R3, 0x1, -R10 ;  /* 0x00000001030a7824 */ /* 0x000fe200078e0a0a */
[----:B------:R-:W-:Y:S01]  /*f770*/  LOP3.LUT R8, R6, 0x7fffffe, RZ, 0xc0, !PT ;  /* 0x07fffffe06087812 */ /* 0x000fe200078ec0ff */
[----:B------:R-:W-:Y:S01]  /*f780*/  IMAD R3, R148, 0x200, R11 ;  /* 0x0000020094037824 */ /* 0x000fe200078e020b */
[----:B------:R-:W-:Y:S01]  /*f790*/  SHF.R.S32.HI R6, RZ, 0x1, R6 ;  /* 0x00000001ff067819 */ /* 0x000fe20000011406 */
[----:B------:R-:W-:-:S04]  /*f7a0*/  DEPBAR.LE SB0, 0x0 ;  /* 0x000080000000791a */ /* 0x000fc80000000000 */
[----:B------:R-:W-:Y:S01]  /*f7b0*/  BAR.SYNC.DEFER_BLOCKING 0x0 ;  /* 0x0000000000007b1d */ /* 0x000fe20000010000 */
[----:B------:R-:W-:Y:S01]  /*f7c0*/  IMAD.IADD R5, R5, 0x1, -R8 ;  /* 0x0000000105057824 */ /* 0x000fe200078e0a08 */
[----:B------:R-:W-:Y:S01]  /*f7d0*/  LOP3.LUT R143, R143, 0xc0, RZ, 0xc0, !PT ;  /* 0x000000c08f8f7812 */ /* 0x000fe200078ec0ff */
[C---:B------:R-:W-:Y:S01]  /*f7e0*/  IMAD R11, R2.reuse, 0x20, R11 ;  /* 0x00000020020b7824 */ /* 0x040fe200078e020b */
[----:B-1----:R-:W-:Y:S01]  /*f7f0*/  SHF.R.S32.HI R13, RZ, 0x1f, R142 ;  /* 0x0000001fff0d7819 */ /* 0x002fe2000001148e */
[----:B------:R-:W-:Y:S01]  /*f800*/  IMAD R3, R2, 0x20, R3 ;  /* 0x0000002002037824 */ /* 0x000fe200078e0203 */
[----:B------:R-:W-:Y:S01]  /*f810*/  SHF.R.U32.HI R15, RZ, 0x3, R143 ;  /* 0x00000003ff0f7819 */ /* 0x000fe2000001168f */
[----:B------:R-:W-:Y:S01]  /*f820*/  IMAD.SHL.U32 R2, R10, 0x8, RZ ;  /* 0x000000080a027824 */ /* 0x000fe200078e00ff */
[----:B------:R-:W-:Y:S01]  /*f830*/  LEA.HI R160, R13, R142, RZ, 0x2 ;  /* 0x0000008e0da07211 */ /* 0x000fe200078f10ff */
[C---:B------:R-:W-:Y:S01]  /*f840*/  IMAD.SHL.U32 R8, R6.reuse, 0x40, RZ ;  /* 0x0000004006087824 */ /* 0x040fe200078e00ff */
[----:B------:R-:W-:Y:S01]  /*f850*/  LOP3.LUT P2, RZ, R6, 0x2, RZ, 0xc0, !PT ;  /* 0x0000000206ff7812 */ /* 0x000fe2000784c0ff */
[----:B------:R-:W-:Y:S01]  /*f860*/  IMAD R5, R10, 0x8, R5 ;  /* 0x000000080a057824 */ /* 0x000fe200078e0205 */
[----:B------:R-:W-:-:S02]  /*f870*/  LOP3.LUT R2, R143, 0x8, R2, 0xf8, !PT ;  /* 0x000000088f027812 */ /* 0x000fc400078ef802 */
[----:B------:R-:W-:Y:S02]  /*f880*/  LOP3.LUT R8, R8, 0xc0, RZ, 0xc0, !PT ;  /* 0x000000c008087812 */ /* 0x000fe400078ec0ff */
[----:B------:R-:W-:Y:S02]  /*f890*/  LOP3.LUT R2, R2, R15, RZ, 0x3c, !PT ;  /* 0x0000000f02027212 */ /* 0x000fe400078e3cff */
[----:B------:R-:W-:Y:S02]  /*f8a0*/  LOP3.LUT R6, R8, 0x8, R149, 0xf8, !PT ;  /* 0x0000000808067812 */ /* 0x000fe400078ef895 */
[----:B------:R-:W-:Y:S01]  /*f8b0*/  SHF.R.U32.HI R13, RZ, 0x3, R8 ;  /* 0x00000003ff0d7819 */ /* 0x000fe20000011608 */
[C---:B------:R-:W-:Y:S01]  /*f8c0*/  IMAD.IADD R149, R2.reuse, 0x1, R3 ;  /* 0x0000000102957824 */ /* 0x040fe200078e0203 */
[----:B------:R-:W-:Y:S01]  /*f8d0*/  SHF.R.S32.HI R160, RZ, 0x2, R160 ;  /* 0x00000002ffa07819 */ /* 0x000fe200000114a0 */
[----:B------:R-:W-:Y:S01]  /*f8e0*/  IMAD.IADD R3, R2, 0x1, R11 ;  /* 0x0000000102037824 */ /* 0x000fe200078e020b */
[----:B------:R1:W-:Y:S01]  /*f8f0*/  @P0 STS [R170+0x9000], RZ ;  /* 0x009000ffaa000388 */ /* 0x0003e20000000800 */
[----:B------:R-:W-:Y:S01]  /*f900*/  LOP3.LUT R6, R6, R13, RZ, 0x3c, !PT ;  /* 0x0000000d06067212 */ /* 0x000fe200078e3cff */
[----:B------:R-:W-:Y:S01]  /*f910*/  IMAD.SHL.U32 R149, R149, 0x2, RZ ;  /* 0x0000000295957824 */ /* 0x000fe200078e00ff */
[----:B------:R-:W-:Y:S01]  /*f920*/  IADD3 R2, R161, 0x1, R160 ;  /* 0x00000001a1027810 */ /* 0x000fe20007ffe0a0 */
[----:B------:R1:W-:Y:S01]  /*f930*/  @P0 STS [R170+0x9004], RZ ;  /* 0x009004ffaa000388 */ /* 0x0003e20000000800 */
[----:B------:R-:W-:Y:S01]  /*f940*/  LEA R136, P1, R162, c[0x0][0x170], 0x1 ;  /* 0x00005c00a2887a11 */ /* 0x000fe200078208ff */
[----:B------:R-:W-:Y:S01]  /*f950*/  IMAD.U32 R148, R5, 0x20, R6 ;  /* 0x0000002005947824 */ /* 0x000fe200078e0006 */
[----:B------:R-:W-:Y:S01]  /*f960*/  IADD3 R2, R53, R2, -R154 ;  /* 0x0000000235027210 */ /* 0x000fe20007ffe89a */
[----:B------:R1:W-:Y:S01]  /*f970*/  @P0 STS.64 [R170+0x9008], RZ ;  /* 0x009008ffaa000388 */ /* 0x0003e20000000a00 */
[----:B------:R-:W-:Y:S01]  /*f980*/  IMAD.MOV.U32 R5, RZ, RZ, 0x10 ;  /* 0x00000010ff057424 */ /* 0x000fe200078e00ff */
[----:B------:R-:W-:-:S02]  /*f990*/  LOP3.LUT R43, R43, 0x6, RZ, 0xc0, !PT ;  /* 0x000000062b2b7812 */ /* 0x000fc400078ec0ff */
[----:B------:R1:W-:Y:S01]  /*f9a0*/  @P0 STS.128 [R170+0xb000], RZ ;  /* 0x00b000ffaa000388 */ /* 0x0003e20000000c00 */
[----:B------:R-:W-:Y:S02]  /*f9b0*/  LEA.HI.X R137, R162, c[0x0][0x174], R50, 0x1, P1 ;  /* 0x00005d00a2897a11 */ /* 0x000fe400008f0c32 */
[----:B------:R-:W-:Y:S01]  /*f9c0*/  IADD3 R2, R2, c[0x0][0x2e8], RZ ;  /* 0x0000ba0002027a10 */ /* 0x000fe20007ffe0ff */
[----:B------:R1:W-:Y:S01]  /*f9d0*/  @P0 STS.128 [R170+0xd000], RZ ;  /* 0x00d000ffaa000388 */ /* 0x0003e20000000c00 */
[----:B------:R-:W-:Y:S01]  /*f9e0*/  SEL R5, R5, 0xfffffff0, !P2 ;  /* 0xfffffff005057807 */ /* 0x000fe20005000000 */
[----:B------:R-:W-:Y:S05]  /*f9f0*/  @P0 BRA `(.L_x_942) ;  /* 0x0000018000000947 */ /* 0x000fea0003800000 */
[C---:B------:R-:W-:Y:S02]  /*fa00*/  LOP3.LUT R6, R40.reuse, 0x1, RZ, 0xc0, !PT ;  /* 0x0000000128067812 */ /* 0x040fe400078ec0ff */
[----:B------:R-:W-:Y:S02]  /*fa10*/  R2P PR, R40, 0x6 ;  /* 0x0000000628007804 */ /* 0x000fe40000000000 */
[----:B------:R-:W-:-:S13]  /*fa20*/  ISETP.NE.U32.AND P0, PT, R6, 0x1, PT ;  /* 0x000000010600780c */ /* 0x000fda0003f05070 */
[----:B------:R-:W-:Y:S02]  /*fa30*/  @!P0 IMAD.MOV.U32 R10, RZ, RZ, R136 ;  /* 0x000000ffff0a8224 */ /* 0x000fe400078e0088 */
[----:B------:R-:W-:-:S05]  /*fa40*/  @!P0 IMAD.MOV.U32 R11, RZ, RZ, R137 ;  /* 0x000000ffff0b8224 */ /* 0x000fca00078e0089 */
        /* <DEDUP_REMOVED lines=13> */
[----:B------:R-:W-:Y:S01]  /*fb20*/  @!PT LDS RZ, [RZ] ;  /* 0x00000000fffff984 */ /* 0x000fe20000000800 */
[----:B------:R-:W-:Y:S01]  /*fb30*/  @!PT LDS RZ, [RZ] ;  /* 0x00000000fffff984 */ /* 0x000fe20000000800 */
[----:B------:R-:W-:Y:S01]  /*fb40*/  @!PT LDS RZ, [RZ] ;  /* 0x00000000fffff984 */ /* 0x000fe20000000800 */
[----:B------:R3:W-:Y:S01]  /*fb50*/  LDGSTS.E.BYPASS.LTC128B.128 [R170+0xd000], [R136.64+0x80] ;  /* 0x0d00008088aa7fae */ /* 0x0007e2000b901d46 */
[----:B------:R-:W-:Y:S05]  /*fb60*/  BRA `(.L_x_942) ;  /* 0x0000001000007947 */ /* 0x000fea0003800000 */
.L_x_943:
[----:B------:R3:W-:Y:S02]  /*fb70*/  STS.128 [R170+0xd000], RZ ;  /* 0x00d000ffaa007388 */ /* 0x0007e40000000c00 */
.L_x_942:
[----:B------:R-:W-:Y:S05]  /*fb80*/  BSYNC B0 ;  /* 0x0000000000007941 */ /* 0x000fea0003800000 */
.L_x_941:
[----:B------:R-:W-:Y:S01]  /*fb90*/  ISETP.GE.AND P0, PT, R21, R4, PT ;  /* 0x000000041500720c */ /* 0x000fe20003f06270 */
[----:B------:R-:W-:-:S12]  /*fba0*/  BSSY B0, `(.L_x_944) ;  /* 0x0000020000007945 */ /* 0x000fd80003800000 */
[----:B------:R1:W-:Y:S04]  /*fbb0*/  @P0 STS.128 [R170+0x9800], RZ ;  /* 0x009800ffaa000388 */ /* 0x0003e80000000c00 */
[----:B------:R1:W-:Y:S04]  /*fbc0*/  @P0 STS.128 [R170+0xb800], RZ ;  /* 0x00b800ffaa000388 */ /* 0x0003e80000000c00 */
[----:B------:R1:W-:Y:S01]  /*fbd0*/  @P0 STS.128 [R170+0xd800], RZ ;  /* 0x00d800ffaa000388 */ /* 0x0003e20000000c00 */
[----:B------:R-:W-:Y:S05]  /*fbe0*/  @P0 BRA `(.L_x_945) ;  /* 0x000001b000000947 */ /* 0x000fea0003800000 */
[C---:B------:R-:W-:Y:S02]  /*fbf0*/  LOP3.LUT R6, R40.reuse, 0x1, RZ, 0xc0, !PT ;  /* 0x0000000128067812 */ /* 0x040fe400078ec0ff */
[----:B------:R-:W-:-:S02]  /*fc00*/  LOP3.LUT P1, RZ, R40, 0x2, RZ, 0xc0, !PT ;  /* 0x0000000228ff7812 */ /* 0x000fc4000782c0ff */
[----:B------:R-:W-:-:S11]  /*fc10*/  ISETP.NE.U32.AND P0, PT, R6, 0x1, PT ;  /* 0x000000010600780c */ /* 0x000fd60003f05070 */
[CC--:B--2---:R-:W-:Y:S02]  /*fc20*/  @P1 LEA R10, P2, R153.reuse, R136.reuse, 0x1 ;  /* 0x00000088990a1211 */ /* 0x0c4fe400078408ff */
[C---:B------:R-:W-:Y:S02]  /*fc30*/  @!P0 LEA R12, P3, R153.reuse, R136, 0x1 ;  /* 0x00000088990c8211 */ /* 0x040fe400078608ff */
[CCC-:B------:R-:W-:Y:S02]  /*fc40*/  @P1 LEA.HI.X R11, R153.reuse, R137.reuse, R152.reuse, 0x1, P2 ;  /* 0x00000089990b1211 */ /* 0x1c0fe400010f0c98 */
        /* <DEDUP_REMOVED lines=13> */
[----:B--2---:R-:W-:-:S04]  /*fd20*/  LEA R10, P0, R153, R136, 0x1 ;  /* 0x00000088990a7211 */ /* 0x004fc800078008ff */
[----:B------:R-:W-:-:S05]  /*fd30*/  LEA.HI.X R11, R153, R137, R152, 0x1, P0 ;  /* 0x00000089990b7211 */ /* 0x000fca00000f0c98 */
[----:B------:R-:W-:Y:S01]  /*fd40*/  @!PT LDS RZ, [RZ] ;  /* 0x00000000fffff984 */ /* 0x000fe20000000800 */
[----:B------:R-:W-:Y:S01]  /*fd50*/  @!PT LDS RZ, [RZ] ;  /* 0x00000000fffff984 */ /* 0x000fe20000000800 */
[----:B------:R-:W-:Y:S01]  /*fd60*/  @!PT LDS RZ, [RZ] ;  /* 0x00000000fffff984 */ /* 0x000fe20000000800 */
[----:B------:R2:W-:Y:S01]  /*fd70*/  LDGSTS.E.BYPASS.LTC128B.128 [R170+0xd800], [R10.64+0x80] ;  /* 0x0d8000800aaa7fae */ /* 0x0005e2000b901d46 */
[----:B------:R-:W-:Y:S05]  /*fd80*/  BRA `(.L_x_945) ;  /* 0x0000001000007947 */ /* 0x000fea0003800000 */
.L_x_946:
[----:B------:R1:W-:Y:S02]  /*fd90*/  STS.128 [R170+0xd800], RZ ;  /* 0x00d800ffaa007388 */ /* 0x0003e40000000c00 */
.L_x_945:
[----:B------:R-:W-:Y:S05]  /*fda0*/  BSYNC B0 ;  /* 0x0000000000007941 */ /* 0x000fea0003800000 */
.L_x_944:
[----:B------:R-:W-:Y:S01]  /*fdb0*/  ISETP.GE.AND P0, PT, R9, R4, PT ;  /* 0x000000040900720c */ /* 0x000fe20003f06270 */
[----:B------:R-:W-:-:S12]  /*fdc0*/  BSSY B0, `(.L_x_947) ;  /* 0x0000024000007945 */ /* 0x000fd80003800000 */
[----:B------:R1:W-:Y:S04]  /*fdd0*/  @P0 STS.128 [R170+0xa000], RZ ;  /* 0x00a000ffaa000388 */ /* 0x0003e80000000c00 */
[----:B------:R1:W-:Y:S04]  /*fde0*/  @P0 STS.128 [R170+0xc000], RZ ;  /* 0x00c000ffaa000388 */ /* 0x0003e80000000c00 */
[----:B------:R1:W-:Y:S01]  /*fdf0*/  @P0 STS.128 [R170+0xe000], RZ ;  /* 0x00e000ffaa000388 */ /* 0x0003e20000000c00 */
[----:B------:R-:W-:Y:S05]  /*fe00*/  @P0 BRA `(.L_x_948) ;  /* 0x000001f000000947 */ /* 0x000fea0003800000 */
[C---:B------:R-:W-:Y:S01]  /*fe10*/  LOP3.LUT R6, R40.reuse, 0x1, RZ, 0xc0, !PT ;  /* 0x0000000128067812 */ /* 0x040fe200078ec0ff */
[----:B------:R-:W-:Y:S01]  /*fe20*/  IMAD.MOV.U32 R9, RZ, RZ, c[0x0][0x1a0] ;  /* 0x00006800ff097624 */ /* 0x000fe200078e00ff */
[----:B------:R-:W-:-:S02]  /*fe30*/  LOP3.LUT P1, RZ, R40, 0x2, RZ, 0xc0, !PT ;  /* 0x0000000228ff7812 */ /* 0x000fc4000782c0ff */
[----:B------:R-:W-:Y:S01]  /*fe40*/  ISETP.NE.U32.AND P0, PT, R6, 0x1, PT ;  /* 0x000000010600780c */ /* 0x000fe20003f05070 */
[----:B------:R-:W-:Y:S02]  /*fe50*/  IMAD.MOV.U32 R6, RZ, RZ, 0x6 ;  /* 0x00000006ff067424 */ /* 0x000fe400078e00ff */
[----:B------:R-:W-:-:S03]  /*fe60*/  IMAD.SHL.U32 R8, R9, 0x40, RZ ;  /* 0x0000004009087824 */ /* 0x000fc600078e00ff */
[----:B------:R-:W-:-:S05]  /*fe70*/  SHF.L.U64.HI R6, R9, R6, c[0x0][0x1a4] ;  /* 0x0000690009067619 */ /* 0x000fca0000010206 */
        /* <DEDUP_REMOVED lines=23> */
.L_x_949:
[----:B------:R1:W-:Y:S02]  /*fff0*/  STS.128 [R170+0xe000], RZ ;  /* 0x00e000ffaa007388 */ /* 0x0003e40000000c00 */
.L_x_948:
[----:B------:R-:W-:Y:S05]  /*10000*/  BSYNC B0 ;  /* 0x0000000000007941 */ /* 0x000fea0003800000 */
.L_x_947:
[----:B------:R-:W-:Y:S01]  /*10010*/  ISETP.GE.AND P0, PT, R7, R4, PT ;  /* 0x000000040700720c */ /* 0x000fe20003f06270 */
[----:B------:R-:W-:-:S12]  /*10020*/  BSSY B0, `(.L_x_950) ;  /* 0x0000029000007945 */ /* 0x000fd80003800000 */
[----:B------:R1:W-:Y:S04]  /*10030*/  @P0 STS.128 [R170+0xa800], RZ ;  /* 0x00a800ffaa000388 */ /* 0x0003e80000000c00 */
[----:B------:R1:W-:Y:S04]  /*10040*/  @P0 STS.128 [R170+0xc800], RZ ;  /* 0x00c800ffaa000388 */ /* 0x0003e80000000c00 */
[----:B------:R1:W-:Y:S01]  /*10050*/  @P0 STS.128 [R170+0xe800], RZ ;  /* 0x00e800ffaa000388 */ /* 0x0003e20000000c00 */
[----:B------:R-:W-:Y:S05]  /*10060*/  @P0 BRA `(.L_x_951) ;  /* 0x0000024000000947 */ /* 0x000fea0003800000 */
[C---:B------:R-:W-:Y:S02]  /*10070*/  LOP3.LUT R4, R40.reuse, 0x1, RZ, 0xc0, !PT ;  /* 0x0000000128047812 */ /* 0x040fe400078ec0ff */
[----:B------:R-:W-:-:S02]  /*10080*/  R2P PR, R40, 0x6 ;  /* 0x0000000628007804 */ /* 0x000fc40000000000 */
[----:B------:R-:W-:-:S11]  /*10090*/  ISETP.NE.U32.AND P0, PT, R4, 0x1, PT ;  /* 0x000000010400780c */ /* 0x000fd60003f05070 */
[----:B------:R-:W-:Y:S02]  /*100a0*/  @P1 MOV R6, c[0x0][0x1a0] ;  /* 0x0000680000061a02 */ /* 0x000fe40000000f00 */
[----:B------:R-:W-:Y:S01]  /*100b0*/  @!P0 MOV R8, c[0x0][0x1a4] ;  /* 0x0000690000088a02 */ /* 0x000fe20000000f00 */
[----:B------:R-:W-:Y:S01]  /*100c0*/  @!P0 IMAD.MOV.U32 R7, RZ, RZ, c[0x0][0x1a0] ;  /* 0x00006800ff078624 */ /* 0x000fe200078e00ff */
[----:B------:R-:W-:Y:S01]  /*100d0*/  @P1 MOV R4, c[0x0][0x1a4] ;  /* 0x0000690000041a02 */ /* 0x000fe20000000f00 */
[----:B--2---:R-:W-:-:S04]  /*100e0*/  @P1 IMAD.WIDE.U32 R10, R6, 0xc0, R136 ;  /* 0x000000c0060a1825 */ /* 0x004fc800078e0088 */
[----:B------:R-:W-:-:S04]  /*100f0*/  @!P0 IMAD.WIDE.U32 R12, R7, 0xc0, R136 ;  /* 0x000000c0070c8825 */ /* 0x000fc800078e0088 */
[----:B------:R-:W-:Y:S02]  /*10100*/  @!P0 IMAD R8, R8, 0xc0, RZ ;  /* 0x000000c008088824 */ /* 0x000fe400078e02ff */
[----:B------:R-:W-:Y:S02]  /*10110*/  @P1 IMAD R4, R4, 0xc0, RZ ;  /* 0x000000c004041824 */ /* 0x000fe400078e02ff */
[----:B------:R-:W-:Y:S01]  /*10120*/  @P1 IMAD.MOV.U32 R6, RZ, RZ, R10 ;  /* 0x000000ffff061224 */ /* 0x000fe200078e000a */
[----:B------:R-:W-:Y:S01]  /*10130*/  @!P0 IADD3 R13, R13, R8, RZ ;  /* 0x000000080d0d8210 */ /* 0x000fe20007ffe0ff */
[----:B------:R-:W-:-:S04]  /*10140*/  @P1 IMAD.IADD R7, R11, 0x1, R4 ;  /* 0x000000010b071824 */ /* 0x000fc800078e0204 */
        /* <DEDUP_REMOVED lines=9> */
[----:B------:R2:W-:Y:S01]  /*101e0*/  @!P1 STS.128 [R170+0xc800], RZ ;  /* 0x00c800ffaa009388 */ /* 0x0005e20000000c00 */
[----:B------:R-:W-:Y:S05]  /*101f0*/  @!P2 BRA `(.L_x_952) ;  /* 0x000000a00000a947 */ /* 0x000fea0003800000 */
[----:B------:R-:W-:Y:S01]  /*10200*/  MOV R4, c[0x0][0x1a0] ;  /* 0x0000680000047a02 */ /* 0x000fe20000000f00 */
[----:B------:R-:W-:-:S02]  /*10210*/  ULDC UR4, c[0x0][0x1a4] ;  /* 0x0000690000047ab9 */ /* 0x000fc40000000800 */
[----:B------:R-:W-:Y:S02]  /*10220*/  UIMAD UR4, UR4, 0xc0, URZ ;  /* 0x000000c0040478a4 */ /* 0x000fe4000f8e023f */
[----:B--2---:R-:W-:-:S05]  /*10230*/  IMAD.WIDE.U32 R6, R4, 0xc0, R136 ;  /* 0x000000c004067825 */ /* 0x004fca00078e0088 */
[----:B------:R-:W-:-:S05]  /*10240*/  IADD3 R7, R7, UR4, RZ ;  /* 0x0000000407077c10 */ /* 0x000fca000fffe0ff */
[----:B------:R-:W-:Y:S01]  /*10250*/  @!PT LDS RZ, [RZ] ;  /* 0x00000000fffff984 */ /* 0x000fe20000000800 */
[----:B------:R-:W-:Y:S01]  /*10260*/  @!PT LDS RZ, [RZ] ;  /* 0x00000000fffff984 */ /* 0x000fe20000000800 */
[----:B------:R-:W-:Y:S01]  /*10270*/  @!PT LDS RZ, [RZ] ;  /* 0x00000000fffff984 */ /* 0x000fe20000000800 */
[----:B------:R2:W-:Y:S01]  /*10280*/  LDGSTS.E.BYPASS.LTC128B.128 [R170+0xe800], [R6.64+0x80] ;  /* 0x0e80008006aa7fae */ /* 0x0005e2000b901d46 */
[----:B------:R-:W-:Y:S05]  /*10290*/  BRA `(.L_x_951) ;  /* 0x0000001000007947 */ /* 0x000fea0003800000 */
.L_x_952:
[----:B------:R1:W-:Y:S02]  /*102a0*/  STS.128 [R170+0xe800], RZ ;  /* 0x00e800ffaa007388 */ /* 0x0003e40000000c00 */
.L_x_951:
[----:B------:R-:W-:Y:S05]  /*102b0*/  BSYNC B0 ;  /* 0x0000000000007941 */ /* 0x000fea0003800000 */
.L_x_950:
        /* <DEDUP_REMOVED lines=8> */
[----:B------:R-:W1:Y:S01]  /*10340*/  LDSM.16.M88.4 R28, [R148+0x3400] ;  /* 0x00340000941c783b */ /* 0x000e620000000200 */
[----:B------:R-:W-:-:S03]  /*10350*/  IMNMX R53, R42, R53, PT ;  /* 0x000000352a357217 */ /* 0x000fc60003800200 */
[----:B------:R-:W2:Y:S04]  /*10360*/  LDSM.16.M88.4 R20, [R148+0x3800] ;  /* 0x003800009414783b */ /* 0x000ea80000000200 */
[----:B--2---:R-:W2:Y:S04]  /*10370*/  LDSM.16.M88.4 R12, [R148+0x3c00] ;  /* 0x003c0000940c783b */ /* 0x004ea80000000200 */
[----:B------:R-:W3:Y:S04]  /*10380*/  LDSM.16.M88.4 R108, [R148+0x4400] ;  /* 0x00440000946c783b */ /* 0x000ee80000000200 */
[----:B------:R-:W4:Y:S04]  /*10390*/  LDSM.16.M88.4 R100, [R148+0x4800] ;  /* 0x004800009464783b */ /* 0x000f280000000200 */
[----:B------:R-:W2:Y:S04]  /*103a0*/  LDSM.16.M88.4 R60, [R148+0x4000] ;  /* 0x00400000943c783b */ /* 0x000ea80000000200 */
[----:B------:R-:W3:Y:S04]  /*103b0*/  LDSM.16.M88.4 R72, [R148+0x4c00] ;  /* 0x004c00009448783b */ /* 0x000ee80000000200 */
[----:B------:R-:W-:Y:S04]  /*103c0*/  LDSM.16.M88.4 R56, [R147] ;  /* 0x000000009338783b */ /* 0x000fe80000000200 */
[----:B------:R-:W4:Y:S01]  /*103d0*/  LDSM.16.M88.4 R68, [R145+0x3000] ;  /* 0x003000009144783b */ /* 0x000f220000000200 */
[C---:B-----5:R-:W-:Y:S03]  /*103e0*/  HMMA.16816.F32 R44, R92.reuse, R36, RZ ;  /* 0x000000245c2c723c */ /* 0x060fe600000018ff */
[----:B------:R-:W5:Y:S04]  /*103f0*/  LDSM.16.M88.4 R64, [R145+0x3400] ;  /* 0x003400009140783b */ /* 0x000f680000000200 */
[----:B------:R-:W-:Y:S01]  /*10400*/  LDSM.16.M88.4 R88, [R145+0x3c00] ;  /* 0x003c00009158783b */ /* 0x000fe20000000200 */
[C---:B-1----:R-:W-:Y:S03]  /*10410*/  HMMA.16816.F32 R32, R92.reuse, R28, RZ ;  /* 0x0000001c5c20723c */ /* 0x042fe600000018ff */
[----:B------:R-:W-:Y:S04]  /*10420*/  LDSM.16.M88.4 R84, [R145+0x4000] ;  /* 0x004000009154783b */ /* 0x000fe80000000200 */
[----:B------:R-:W-:Y:S01]  /*10430*/  LDSM.16.M88.4 R80, [R145+0x4400] ;  /* 0x004400009150783b */ /* 0x000fe20000000200 */
[C---:B------:R-:W-:Y:S03]  /*10440*/  HMMA.16816.F32 R24, R92.reuse, R20, RZ ;  /* 0x000000145c18723c */ /* 0x040fe600000018ff */
[----:B------:R-:W-:Y:S04]  /*10450*/  LDSM.16.M88.4 R76, [R145+0x4800] ;  /* 0x00480000914c783b */ /* 0x000fe80000000200 */
[----:B------:R-:W-:Y:S01]  /*10460*/  LDSM.16.M88.4 R120, [R148+0x5800] ;  /* 0x005800009478783b */ /* 0x000fe20000000200 */
[C---:B--2---:R-:W-:Y:S03]  /*10470*/  HMMA.16816.F32 R16, R92.reuse, R12, RZ ;  /* 0x0000000c5c10723c */ /* 0x044fe600000018ff */
[----:B------:R-:W-:Y:S04]  /*10480*/  LDSM.16.M88.4 R124, [R145+0x5c00] ;  /* 0x005c0000917c783b */ /* 0x000fe80000000200 */
[----:B------:R-:W-:Y:S01]  /*10490*/  LDSM.16.M88.4 R132, [R149+0x2000] ;  /* 0x002000009584783b */ /* 0x000fe20000000200 */
[C---:B---3--:R-:W-:Y:S03]  /*104a0*/  HMMA.16816.F32 R112, R92.reuse, R108, RZ ;  /* 0x0000006c5c70723c */ /* 0x048fe600000018ff */
[----:B------:R-:W-:Y:S04]  /*104b0*/  LDSM.16.M88.4 R128, [R148+0x8400] ;  /* 0x008400009480783b */ /* 0x000fe80000000200 */
[----:B------:R-:W0:Y:S01]  /*104c0*/  LDGDEPBAR ;  /* 0x00000000000079af */ /* 0x000e220000000000 */
[C---:B----4-:R-:W-:Y:S08]  /*104d0*/  HMMA.16816.F32 R104, R92.reuse, R100, RZ ;  /* 0x000000645c68723c */ /* 0x050ff000000018ff */
[C---:B------:R-:W-:Y:S08]  /*104e0*/  HMMA.16816.F32 R36, R92.reuse, R38, RZ ;  /* 0x000000265c24723c */ /* 0x040ff000000018ff */
[C---:B------:R-:W-:Y:S08]  /*104f0*/  HMMA.16816.F32 R28, R92.reuse, R30, RZ ;  /* 0x0000001e5c1c723c */ /* 0x040ff000000018ff */
[C---:B------:R-:W-:Y:S08]  /*10500*/  HMMA.16816.F32 R20, R92.reuse, R22, RZ ;  /* 0x000000165c14723c */ /* 0x040ff000000018ff */
[C---:B------:R-:W-:Y:S08]  /*10510*/  HMMA.16816.F32 R12, R92.reuse, R14, RZ ;  /* 0x0000000e5c0c723c */ /* 0x040ff000000018ff */
[C---:B------:R-:W-:Y:S08]  /*10520*/  HMMA.16816.F32 R8, R92.reuse, R60, RZ ;  /* 0x0000003c5c08723c */ /* 0x040ff000000018ff */
[C---:B------:R-:W-:Y:S01]  /*10530*/  HMMA.16816.F32 R4, R92.reuse, R62, RZ ;  /* 0x0000003e5c04723c */ /* 0x040fe200000018ff */
[----:B------:R-:W1:Y:S07]  /*10540*/  LDSM.16.M88.4 R60, [R145+0x3800] ;  /* 0x00380000913c783b */ /* 0x000e6e0000000200 */
[C---:B------:R-:W-:Y:S08]  /*10550*/  HMMA.16816.F32 R108, R92.reuse, R110, RZ ;  /* 0x0000006e5c6c723c */ /* 0x040ff000000018ff */
[C---:B------:R-:W-:Y:S08]  /*10560*/  HMMA.16816.F32 R100, R92.reuse, R102, RZ ;  /* 0x000000665c64723c */ /* 0x040ff000000018ff */
[C---:B------:R-:W-:Y:S08]  /*10570*/  HMMA.16816.F32 R96, R92.reuse, R72, RZ ;  /* 0x000000485c60723c */ /* 0x040ff000000018ff */
[----:B------:R-:W-:Y:S01]  /*10580*/  HMMA.16816.F32 R92, R92, R74, RZ ;  /* 0x0000004a5c5c723c */ /* 0x000fe200000018ff */
[----:B------:R-:W2:Y:S07]  /*10590*/  LDSM.16.M88.4 R72, [R145+0x4c00] ;  /* 0x004c00009148783b */ /* 0x000eae0000000200 */
[C---:B------:R-:W-:Y:S08]  /*105a0*/  HMMA.16816.F32 R44, R56.reuse, R68, R44 ;  /* 0x00000044382c723c */ /* 0x040ff0000000182c */
[C---:B------:R-:W-:Y:S01]  /*105b0*/  HMMA.16816.F32 R36, R56.reuse, R70, R36 ;  /* 0x000000463824723c */ /* 0x040fe20000001824 */
[----:B------:R-:W-:Y:S07]  /*105c0*/  LDSM.16.M88.4 R68, [R149+0x1000] ;  /* 0x001000009544783b */ /* 0x000fee0000000200 */
[C---:B-----5:R-:W-:Y:S08]  /*105d0*/  HMMA.16816.F32 R32, R56.reuse, R64, R32 ;  /* 0x000000403820723c */ /* 0x060ff00000001820 */
[C---:B------:R-:W-:Y:S01]  /*105e0*/  HMMA.16816.F32 R28, R56.reuse, R66, R28 ;  /* 0x00000042381c723c */ /* 0x040fe2000000181c */
[----:B------:R-:W3:Y:S07]  /*105f0*/  LDSM.16.M88.4 R64, [R148+0x5000] ;  /* 0x005000009440783b */ /* 0x000eee0000000200 */
[C---:B-1----:R-:W-:Y:S08]  /*10600*/  HMMA.16816.F32 R24, R56.reuse, R60, R24 ;  /* 0x0000003c3818723c */ /* 0x042ff00000001818 */
[C---:B------:R-:W-:Y:S01]  /*10610*/  HMMA.16816.F32 R20, R56.reuse, R62, R20 ;  /* 0x0000003e3814723c */ /* 0x040fe20000001814 */
[----:B------:R-:W1:Y:S07]  /*10620*/  LDSM.16.M88.4 R60, [R148+0x5400] ;  /* 0x00540000943c783b */ /* 0x000e6e0000000200 */
[C---:B------:R-:W-:Y:S08]  /*10630*/  HMMA.16816.F32 R16, R56.reuse, R88, R16 ;  /* 0x000000583810723c */ /* 0x040ff00000001810 */
[C---:B------:R-:W-:Y:S01]  /*10640*/  HMMA.16816.F32 R12, R56.reuse, R90, R12 ;  /* 0x0000005a380c723c */ /* 0x040fe2000000180c */
[----:B------:R-:W-:Y:S07]  /*10650*/  LDSM.16.M88.4 R88, [R148+0x5c00] ;  /* 0x005c00009458783b */ /* 0x000fee0000000200 */
        /* <DEDUP_REMOVED lines=9> */
[C---:B--2---:R-:W-:Y:S08]  /*106f0*/  HMMA.16816.F32 R96, R56.reuse, R72, R96 ;  /* 0x000000483860723c */ /* 0x044ff00000001860 */
[----:B------:R-:W-:Y:S01]  /*10700*/  HMMA.16816.F32 R92, R56, R74, R92 ;  /* 0x0000004a385c723c */ /* 0x000fe2000000185c */
[----:B------:R-:W2:Y:S04]  /*10710*/  LDSM.16.M88.4 R56, [R148+0x6800] ;  /* 0x006800009438783b */ /* 0x000ea80000000200 */
[----:B------:R-:W4:Y:S03]  /*10720*/  LDSM.16.M88.4 R72, [R148+0x6c00] ;  /* 0x006c00009448783b */ /* 0x000f260000000200 */
[C---:B---3--:R-:W-:Y:S08]  /*10730*/  HMMA.16816.F32 R44, R68.reuse, R64, R44 ;  /* 0x00000040442c723c */ /* 0x048ff0000000182c */
[C---:B------:R-:W-:Y:S01]  /*10740*/  HMMA.16816.F32 R36, R68.reuse, R66, R36 ;  /* 0x000000424424723c */ /* 0x040fe20000001824 */
[----:B------:R-:W3:Y:S07]  /*10750*/  LDSM.16.M88.4 R64, [R145+0x5000] ;  /* 0x005000009140783b */ /* 0x000eee0000000200 */
[C---:B-1----:R-:W-:Y:S08]  /*10760*/  HMMA.16816.F32 R32, R68.reuse, R60, R32 ;  /* 0x0000003c4420723c */ /* 0x042ff00000001820 */
[C---:B------:R-:W-:Y:S01]  /*10770*/  HMMA.16816.F32 R28, R68.reuse, R62, R28 ;  /* 0x0000003e441c723c */ /* 0x040fe2000000181c */
[----:B------:R-:W1:Y:S07]  /*10780*/  LDSM.16.M88.4 R60, [R145+0x5400] ;  /* 0x00540000913c783b */ /* 0x000e6e0000000200 */
[C---:B------:R-:W-:Y:S08]  /*10790*/  HMMA.16816.F32 R24, R68.reuse, R120, R24 ;  /* 0x000000784418723c */ /* 0x040ff00000001818 */
[C---:B--2---:R-:W-:Y:S08]  /*107a0*/  HMMA.16816.F32 R104, R68.reuse, R56, R104 ;  /* 0x000000384468723c */ /* 0x044ff00000001868 */
[C---:B------:R-:W-:Y:S01]  /*107b0*/  HMMA.16816.F32 R100, R68.reuse, R58, R100 ;  /* 0x0000003a4464723c */ /* 0x040fe20000001864 */
[----:B------:R-:W2:Y:S07]  /*107c0*/  LDSM.16.M88.4 R56, [R145+0x5800] ;  /* 0x005800009138783b */ /* 0x000eae0000000200 */
[C---:B------:R-:W-:Y:S01]  /*107d0*/  HMMA.16816.F32 R20, R68.reuse, R122, R20 ;  /* 0x0000007a4414723c */ /* 0x040fe20000001814 */
[----:B------:R-:W5:Y:S07]  /*107e0*/  LDSM.16.M88.4 R120, [R145+0x6000] ;  /* 0x006000009178783b */ /* 0x000f6e0000000200 */
[C---:B------:R-:W-:Y:S08]  /*107f0*/  HMMA.16816.F32 R16, R68.reuse, R88, R16 ;  /* 0x000000584410723c */ /* 0x040ff00000001810 */
[C---:B------:R-:W-:Y:S01]  /*10800*/  HMMA.16816.F32 R12, R68.reuse, R90, R12 ;  /* 0x0000005a440c723c */ /* 0x040fe2000000180c */
[----:B------:R-:W1:Y:S07]  /*10810*/  LDSM.16.M88.4 R88, [R145+0x6400] ;  /* 0x006400009158783b */ /* 0x000e6e0000000200 */
[C---:B------:R-:W-:Y:S08]  /*10820*/  HMMA.16816.F32 R8, R68.reuse, R84, R8 ;  /* 0x000000544408723c */ /* 0x040ff00000001808 */
[C---:B------:R-:W-:Y:S01]  /*10830*/  HMMA.16816.F32 R4, R68.reuse, R86, R4 ;  /* 0x000000564404723c */ /* 0x040fe20000001804 */
[----:B------:R-:W1:Y:S07]  /*10840*/  LDSM.16.M88.4 R84, [R145+0x6800] ;  /* 0x006800009154783b */ /* 0x000e6e0000000200 */
[C---:B------:R-:W-:Y:S08]  /*10850*/  HMMA.16816.F32 R112, R68.reuse, R80, R112 ;  /* 0x000000504470723c */ /* 0x040ff00000001870 */
[C---:B------:R-:W-:Y:S01]  /*10860*/  HMMA.16816.F32 R108, R68.reuse, R82, R108 ;  /* 0x00000052446c723c */ /* 0x040fe2000000186c */
[----:B------:R-:W2:Y:S07]  /*10870*/  LDSM.16.M88.4 R80, [R145+0x6c00] ;  /* 0x006c00009150783b */ /* 0x000eae0000000200 */
[C---:B----4-:R-:W-:Y:S08]  /*10880*/  HMMA.16816.F32 R96, R68.reuse, R72, R96 ;  /* 0x000000484460723c */ /* 0x050ff00000001860 */
[----:B------:R-:W-:Y:S01]  /*10890*/  HMMA.16816.F32 R92, R68, R74, R92 ;  /* 0x0000004a445c723c */ /* 0x000fe2000000185c */
[----:B------:R-:W4:Y:S04]  /*108a0*/  LDSM.16.M88.4 R72, [R148+0x7000] ;  /* 0x007000009448783b */ /* 0x000f280000000200 */
[----:B------:R-:W4:Y:S03]  /*108b0*/  LDSM.16.M88.4 R68, [R148+0x7400] ;  /* 0x007400009444783b */ /* 0x000f260000000200 */
        /* <DEDUP_REMOVED lines=9> */
[C---:B------:R-:W-:Y:S08]  /*10950*/  HMMA.16816.F32 R16, R76.reuse, R124, R16 ;  /* 0x0000007c4c10723c */ /* 0x040ff00000001810 */
[C---:B------:R-:W-:Y:S01]  /*10960*/  HMMA.16816.F32 R12, R76.reuse, R126, R12 ;  /* 0x0000007e4c0c723c */ /* 0x040fe2000000180c */
[----:B------:R-:W1:Y:S07]  /*10970*/  LDSM.16.M88.4 R124, [R148+0x8800] ;  /* 0x00880000947c783b */ /* 0x000e6e0000000200 */
[C---:B-----5:R-:W-:Y:S08]  /*10980*/  HMMA.16816.F32 R8, R76.reuse, R120, R8 ;  /* 0x000000784c08723c */ /* 0x060ff00000001808 */
[C---:B------:R-:W-:Y:S01]  /*10990*/  HMMA.16816.F32 R4, R76.reuse, R122, R4 ;  /* 0x0000007a4c04723c */ /* 0x040fe20000001804 */
[----:B------:R-:W5:Y:S07]  /*109a0*/  LDSM.16.M88.4 R120, [R148+0x8c00] ;  /* 0x008c00009478783b */ /* 0x000f6e0000000200 */
[C---:B------:R-:W-:Y:S08]  /*109b0*/  HMMA.16816.F32 R112, R76.reuse, R88, R112 ;  /* 0x000000584c70723c */ /* 0x040ff00000001870 */
[C---:B------:R-:W-:Y:S01]  /*109c0*/  HMMA.16816.F32 R108, R76.reuse, R90, R108 ;  /* 0x0000005a4c6c723c */ /* 0x040fe2000000186c */
[----:B------:R-:W-:Y:S07]  /*109d0*/  LDSM.16.M88.4 R88, [R147+0x2000] ;  /* 0x002000009358783b */ /* 0x000fee0000000200 */
[C---:B------:R-:W-:Y:S08]  /*109e0*/  HMMA.16816.F32 R104, R76.reuse, R84, R104 ;  /* 0x000000544c68723c */ /* 0x040ff00000001868 */
[C---:B------:R-:W-:Y:S01]  /*109f0*/  HMMA.16816.F32 R100, R76.reuse, R86, R100 ;  /* 0x000000564c64723c */ /* 0x040fe20000001864 */
[----:B------:R-:W1:Y:S07]  /*10a00*/  LDSM.16.M88.4 R84, [R145+0x7000] ;  /* 0x007000009154783b */ /* 0x000e6e0000000200 */
[C---:B------:R-:W-:Y:S08]  /*10a10*/  HMMA.16816.F32 R96, R76.reuse, R80, R96 ;  /* 0x000000504c60723c */ /* 0x040ff00000001860 */
[----:B------:R-:W-:Y:S01]  /*10a20*/  HMMA.16816.F32 R92, R76, R82, R92 ;  /* 0x000000524c5c723c */ /* 0x000fe2000000185c */
[----:B------:R-:W1:Y:S04]  /*10a30*/  LDSM.16.M88.4 R80, [R145+0x7400] ;  /* 0x007400009150783b */ /* 0x000e680000000200 */
[----:B------:R-:W1:Y:S03]  /*10a40*/  LDSM.16.M88.4 R76, [R145+0x7800] ;  /* 0x00780000914c783b */ /* 0x000e660000000200 */
[C---:B----4-:R-:W-:Y:S08]  /*10a50*/  HMMA.16816.F32 R44, R132.reuse, R72, R44 ;  /* 0x00000048842c723c */ /* 0x050ff0000000182c */
[C---:B------:R-:W-:Y:S01]  /*10a60*/  HMMA.16816.F32 R36, R132.reuse, R74, R36 ;  /* 0x0000004a8424723c */ /* 0x040fe20000001824 */
[----:B------:R-:W4:Y:S07]  /*10a70*/  LDSM.16.M88.4 R72, [R145+0x7c00] ;  /* 0x007c00009148783b */ /* 0x000f2e0000000200 */
[C---:B------:R-:W-:Y:S08]  /*10a80*/  HMMA.16816.F32 R32, R132.reuse, R68, R32 ;  /* 0x000000448420723c */ /* 0x040ff00000001820 */
[C---:B------:R-:W-:Y:S01]  /*10a90*/  HMMA.16816.F32 R28, R132.reuse, R70, R28 ;  /* 0x00000046841c723c */ /* 0x040fe2000000181c */
[----:B------:R-:W4:Y:S07]  /*10aa0*/  LDSM.16.M88.4 R68, [R145+0x8000] ;  /* 0x008000009144783b */ /* 0x000f2e0000000200 */
[C---:B---3--:R-:W-:Y:S08]  /*10ab0*/  HMMA.16816.F32 R24, R132.reuse, R64, R24 ;  /* 0x000000408418723c */ /* 0x048ff00000001818 */
[C---:B------:R-:W-:Y:S01]  /*10ac0*/  HMMA.16816.F32 R20, R132.reuse, R66, R20 ;  /* 0x000000428414723c */ /* 0x040fe20000001814 */
[----:B------:R-:W3:Y:S07]  /*10ad0*/  LDSM.16.M88.4 R64, [R145+0x8400] ;  /* 0x008400009140783b */ /* 0x000eee0000000200 */
[C---:B-1----:R-:W-:Y:S08]  /*10ae0*/  HMMA.16816.F32 R16, R132.reuse, R60, R16 ;  /* 0x0000003c8410723c */ /* 0x042ff00000001810 */
[C---:B------:R-:W-:Y:S01]  /*10af0*/  HMMA.16816.F32 R12, R132.reuse, R62, R12 ;  /* 0x0000003e840c723c */ /* 0x040fe2000000180c */
[----:B------:R-:W1:Y:S07]  /*10b00*/  LDSM.16.M88.4 R60, [R145+0x8800] ;  /* 0x00880000913c783b */ /* 0x000e6e0000000200 */
[C---:B--2---:R-:W-:Y:S08]  /*10b10*/  HMMA.16816.F32 R8, R132.reuse, R56, R8 ;  /* 0x000000388408723c */ /* 0x044ff00000001808 */
[----:B------:R-:W-:Y:S01]  /*10b20*/  HMMA.16816.F32 R4, R132, R58, R4 ;  /* 0x0000003a8404723c */ /* 0x000fe20000001804 */
[----:B------:R-:W2:Y:S01]  /*10b30*/  LDSM.16.M88.4 R56, [R145+0x8c00] ;  /* 0x008c00009138783b */ /* 0x000ea20000000200 */
[----:B------:R-:W-:-:S06]  /*10b40*/  DEPBAR.LE SB0, 0x0 ;  /* 0x000080000000791a */ /* 0x000fcc0000000000 */
[C---:B------:R-:W-:Y:S08]  /*10b50*/  HMMA.16816.F32 R112, R132.reuse, R128, R112 ;  /* 0x000000808470723c */ /* 0x040ff00000001870 */
[C---:B------:R-:W-:Y:S08]  /*10b60*/  HMMA.16816.F32 R108, R132.reuse, R130, R108 ;  /* 0x00000082846c723c */ /* 0x040ff0000000186c */
[C---:B------:R-:W-:Y:S08]  /*10b70*/  HMMA.16816.F32 R104, R132.reuse, R124, R104 ;  /* 0x0000007c8468723c */ /* 0x040ff00000001868 */
[C---:B------:R-:W-:Y:S08]  /*10b80*/  HMMA.16816.F32 R100, R132.reuse, R126, R100 ;  /* 0x0000007e8464723c */ /* 0x040ff00000001864 */
[C---:B-----5:R-:W-:Y:S08]  /*10b90*/  HMMA.16816.F32 R96, R132.reuse, R120, R96 ;  /* 0x000000788460723c */ /* 0x060ff00000001860 */
        /* <DEDUP_REMOVED lines=9> */
[C---:B------:R-:W-:Y:S08]  /*10c30*/  HMMA.16816.F32 R8, R88.reuse, R68, R8 ;  /* 0x000000445808723c */ /* 0x040ff00000001808 */
[C---:B------:R-:W-:Y:S08]  /*10c40*/  HMMA.16816.F32 R4, R88.reuse, R70, R4 ;  /* 0x000000465804723c */ /* 0x040ff00000001804 */
[C---:B---3--:R-:W-:Y:S08]  /*10c50*/  HMMA.16816.F32 R112, R88.reuse, R64, R112 ;  /* 0x000000405870723c */ /* 0x048ff00000001870 */
[C---:B------:R-:W-:Y:S08]  /*10c60*/  HMMA.16816.F32 R108, R88.reuse, R66, R108 ;  /* 0x00000042586c723c */ /* 0x040ff0000000186c */
[C---:B-1----:R-:W-:Y:S08]  /*10c70*/  HMMA.16816.F32 R104, R88.reuse, R60, R104 ;  /* 0x0000003c5868723c */ /* 0x042ff00000001868 */
[C---:B------:R-:W-:Y:S08]  /*10c80*/  HMMA.16816.F32 R100, R88.reuse, R62, R100 ;  /* 0x0000003e5864723c */ /* 0x040ff00000001864 */
[C---:B--2---:R-:W-:Y:S08]  /*10c90*/  HMMA.16816.F32 R96, R88.reuse, R56, R96 ;  /* 0x000000385860723c */ /* 0x044ff00000001860 */
[----:B------:R-:W-:Y:S01]  /*10ca0*/  HMMA.16816.F32 R92, R88, R58, R92 ;  /* 0x0000003a585c723c */ /* 0x000fe2000000185c */
[----:B------:R-:W-:Y:S06]  /*10cb0*/  BAR.SYNC.DEFER_BLOCKING 0x0 ;  /* 0x0000000000007b1d */ /* 0x000fec0000010000 */
[----:B------:R-:W-:Y:S05]  /*10cc0*/  @!P4 BRA `(.L_x_953) ;  /* 0x00000b200000c947 */ /* 0x000fea0003800000 */
[----:B------:R-:W-:-:S13]  /*10cd0*/  ISETP.NE.AND P0, PT, R157, RZ, PT ;  /* 0x000000ff9d00720c */ /* 0x000fda0003f05270 */
[----:B------:R-:W-:Y:S05]  /*10ce0*/  @!P0 BRA `(.L_x_954) ;  /* 0x000003b000008947 */ /* 0x000fea0003800000 */
[----:B------:R-:W-:Y:S01]  /*10cf0*/  IABS R42, c[0x0][0x2d0] ;  /* 0x0000b400002a7a13 */ /* 0x000fe20000000000 */
[----:B------:R-:W-:Y:S01]  /*10d00*/  IMAD.MOV.U32 R56, RZ, RZ, RZ ;  /* 0x000000ffff387224 */ /* 0x000fe200078e00ff */
[----:B------:R-:W-:Y:S02]  /*10d10*/  IABS R55, R0 ;  /* 0x0000000000377213 */ /* 0x000fe40000000000 */
[----:B------:R-:W1:Y:S01]  /*10d20*/  I2F.RP R49, R42 ;  /* 0x0000002a00317306 */ /* 0x000e620000209400 */
[----:B------:R-:W-:-:S07]  /*10d30*/  IADD3 R48, R0, -0x80, RZ ;  /* 0xffffff8000307810 */ /* 0x000fce0007ffe0ff */
[----:B-1----:R-:W1:Y:S02]  /*10d40*/  MUFU.RCP R57, R49 ;  /* 0x0000003100397308 */ /* 0x002e640000001000 */
[----:B-1----:R-:W-:Y:S02]  /*10d50*/  IADD3 R57, R57, 0xffffffe, RZ ;  /* 0x0ffffffe39397810 */ /* 0x002fe40007ffe0ff */
[----:B------:R-:W-:Y:S02]  /*10d60*/  IABS R49, R48 ;  /* 0x0000003000317213 */ /* 0x000fe40000000000 */
[----:B------:R-:W-:Y:S02]  /*10d70*/  LOP3.LUT R48, R48, c[0x0][0x2d0], RZ, 0x3c, !PT ;  /* 0x0000b40030307a12 */ /* 0x000fe400078e3cff */
[----:B------:R-:W1:Y:S02]  /*10d80*/  F2I.FTZ.U32.TRUNC.NTZ R57, R57 ;  /* 0x0000003900397305 */ /* 0x000e64000021f000 */
[----:B-1----:R-:W-:-:S04]  /*10d90*/  IMAD.MOV R2, RZ, RZ, -R57 ;  /* 0x000000ffff027224 */ /* 0x002fc800078e0a39 */
[----:B------:R-:W-:-:S04]  /*10da0*/  IMAD R2, R2, R42, RZ ;  /* 0x0000002a02027224 */ /* 0x000fc800078e02ff */
[----:B------:R-:W-:-:S06]  /*10db0*/  IMAD.HI.U32 R2, R57, R2, R56 ;  /* 0x0000000239027227 */ /* 0x000fcc00078e0038 */
        /* <DEDUP_REMOVED lines=15> */
[----:B------:R-:W-:-:S04]  /*10eb0*/  LOP3.LUT R42, R0, c[0x0][0x2d0], RZ, 0x3c, !PT ;  /* 0x0000b400002a7a12 */ /* 0x000fc800078e3cff */
[----:B------:R-:W-:Y:S02]  /*10ec0*/  ISETP.GE.AND P1, PT, R42, RZ, PT ;  /* 0x000000ff2a00720c */ /* 0x000fe40003f26270 */
[----:B------:R-:W-:Y:S02]  /*10ed0*/  @P2 IADD3 R56, R56, 0x1, RZ ;  /* 0x0000000138382810 */ /* 0x000fe40007ffe0ff */
[----:B------:R-:W-:-:S03]  /*10ee0*/  ISETP.NE.AND P2, PT, RZ, c[0x0][0x2d0], PT ;  /* 0x0000b400ff007a0c */ /* 0x000fc60003f45270 */
[----:B------:R-:W-:-:S04]  /*10ef0*/  @P3 IADD3 R2, R2, 0x1, RZ ;  /* 0x0000000102023810 */ /* 0x000fc80007ffe0ff */
[----:B------:R-:W-:Y:S02]  /*10f00*/  MOV R51, R2 ;  /* 0x0000000200337202 */ /* 0x000fe40000000f00 */
[----:B------:R-:W-:Y:S01]  /*10f10*/  @!P1 IMAD.MOV R56, RZ, RZ, -R56 ;  /* 0x000000ffff389224 */ /* 0x000fe200078e0a38 */
[----:B------:R-:W-:Y:S02]  /*10f20*/  LOP3.LUT R2, RZ, c[0x0][0x2d0], RZ, 0x33, !PT ;  /* 0x0000b400ff027a12 */ /* 0x000fe400078e33ff */
[----:B------:R-:W-:Y:S02]  /*10f30*/  @!P0 IMAD.MOV R51, RZ, RZ, -R51 ;  /* 0x000000ffff338224 */ /* 0x000fe400078e0a33 */
[----:B------:R-:W-:-:S03]  /*10f40*/  SEL R49, R2, R56, !P2 ;  /* 0x0000003802317207 */ /* 0x000fc60005000000 */
[----:B------:R-:W-:Y:S02]  /*10f50*/  SEL R2, R2, R51, !P2 ;  /* 0x0000003302027207 */ /* 0x000fe40005000000 */
        /* <DEDUP_REMOVED lines=14> */
[----:B------:R-:W-:-:S05]  /*11040*/  SHF.R.S32.HI R42, RZ, 0x1f, R48 ;  /* 0x0000001fff2a7819 */ /* 0x000fca0000011430 */
[----:B------:R-:W-:Y:S01]  /*11050*/  IMAD R49, R42, c[0x0][0x180], RZ ;  /* 0x000060002a317a24 */ /* 0x000fe200078e02ff */
[----:B------:R-:W-:-:S03]  /*11060*/  MOV R42, R56 ;  /* 0x00000038002a7202 */ /* 0x000fc60000000f00 */
[----:B------:R-:W-:-:S04]  /*11070*/  IMAD R49, R48, c[0x0][0x184], R49 ;  /* 0x0000610030317a24 */ /* 0x000fc800078e0231 */
[----:B------:R-:W-:Y:S01]  /*11080*/  IMAD.IADD R51, R57, 0x1, R49 ;  /* 0x0000000139337824 */ /* 0x000fe200078e0231 */
[----:B------:R-:W-:Y:S05]  /*11090*/  BRA `(.L_x_955) ;  /* 0x0000003000007947 */ /* 0x000fea0003800000 */
.L_x_954:
[----:B------:R-:W-:-:S05]  /*110a0*/  IMAD.MOV.U32 R42, RZ, RZ, c[0x0][0x198] ;  /* 0x00006600ff2a7624 */ /* 0x000fca00078e00ff */
[----:B------:R-:W-:-:S04]  /*110b0*/  LEA R42, -R42, RZ, 0x7 ;  /* 0x000000ff2a2a7211 */ /* 0x000fc800078e39ff */
[----:B------:R-:W-:Y:S02]  /*110c0*/  SHF.R.S32.HI R51, RZ, 0x1f, R42 ;  /* 0x0000001fff337819 */ /* 0x000fe4000001142a */
.L_x_955:
[----:B------:R-:W-:Y:S02]  /*110d0*/  LOP3.LUT P1, RZ, R40, 0x2, RZ, 0xc0, !PT ;  /* 0x0000000228ff7812 */ /* 0x000fe4000782c0ff */
[----:B------:R-:W-:Y:S02]  /*110e0*/  LEA R64, P2, R42, R168, 0x1 ;  /* 0x000000a82a407211 */ /* 0x000fe400078408ff */
[----:B------:R-:W-:Y:S02]  /*110f0*/  LOP3.LUT P0, RZ, R40, 0x4, RZ, 0xc0, !PT ;  /* 0x0000000428ff7812 */ /* 0x000fe4000780c0ff */
[----:B------:R-:W-:-:S07]  /*11100*/  LEA.HI.X R65, R42, R171, R51, 0x1, P2 ;  /* 0x000000ab2a417211 */ /* 0x000fce00010f0c33 */
[----:B------:R-:W-:-:S05]  /*11110*/  @P1 IADD3 R49, P2, R42, R164, RZ ;  /* 0x000000a42a311210 */ /* 0x000fca0007f5e0ff */
[----:B------:R-:W-:Y:S01]  /*11120*/  @P1 IMAD.X R2, R51, 0x1, R167, P2 ;  /* 0x0000000133021824 */ /* 0x000fe200010e06a7 */
[----:B------:R-:W-:-:S04]  /*11130*/  @P1 LEA R62, P2, R49, c[0x0][0x168], 0x1 ;  /* 0x00005a00313e1a11 */ /* 0x000fc800078408ff */
[----:B------:R-:W-:Y:S02]  /*11140*/  @P1 LEA.HI.X R63, R49, c[0x0][0x16c], R2, 0x1, P2 ;  /* 0x00005b00313f1a11 */ /* 0x000fe400010f0c02 */
[----:B------:R-:W-:-:S05]  /*11150*/  @P0 IADD3 R49, P2, R42, R164, RZ ;  /* 0x000000a42a310210 */ /* 0x000fca0007f5e0ff */
[----:B------:R-:W-:Y:S01]  /*11160*/  @P0 IMAD.X R2, R51, 0x1, R167, P2 ;  /* 0x0000000133020824 */ /* 0x000fe200010e06a7 */
[----:B------:R-:W-:-:S04]  /*11170*/  @P0 LEA R58, P2, R49, c[0x0][0x168], 0x1 ;  /* 0x00005a00313a0a11 */ /* 0x000fc800078408ff */
[----:B------:R-:W-:Y:S02]  /*11180*/  @P0 LEA.HI.X R59, R49, c[0x0][0x16c], R2, 0x1, P2 ;  /* 0x00005b00313b0a11 */ /* 0x000fe400010f0c02 */
[----:B------:R-:W-:-:S05]  /*11190*/  IADD3 R42, P2, R42, R151, RZ ;  /* 0x000000972a2a7210 */ /* 0x000fca0007f5e0ff */
[----:B------:R-:W-:Y:S01]  /*111a0*/  IMAD.X R51, R51, 0x1, R150, P2 ;  /* 0x0000000133337824 */ /* 0x000fe200010e0696 */
        /* <DEDUP_REMOVED lines=8> */
[----:B------:R-:W-:-:S13]  /*11230*/  LOP3.LUT P2, RZ, R40, 0x1, RZ, 0xc0, !PT ;  /* 0x0000000128ff7812 */ /* 0x000fda000784c0ff */
[C---:B------:R-:W-:Y:S01]  /*11240*/  @P2 LEA R66, P3, R42.reuse, R168, 0x1 ;  /* 0x000000a82a422211 */ /* 0x040fe200078608ff */
[----:B------:R-:W-:Y:S01]  /*11250*/  @!PT LDS RZ, [RZ] ;  /* 0x00000000fffff984 */ /* 0x000fe20000000800 */
[----:B------:R-:W-:Y:S01]  /*11260*/  @!PT LDS RZ, [RZ] ;  /* 0x00000000fffff984 */ /* 0x000fe20000000800 */
[----:B------:R-:W-:Y:S01]  /*11270*/  @!PT LDS RZ, [RZ] ;  /* 0x00000000fffff984 */ /* 0x000fe20000000800 */
[----:B------:R1:W-:Y:S03]  /*11280*/  @P2 LDGSTS.E.BYPASS.LTC128B.128 [R170+0x3000], [R64.64] ;  /* 0x0300000040aa2fae */ /* 0x0003e6000b901d46 */
[C---:B------:R-:W-:Y:S01]  /*11290*/  @P2 LEA.HI.X R67, R42.reuse, R171, R51, 0x1, P3 ;  /* 0x000000ab2a432211 */ /* 0x040fe200018f0c33 */
[----:B------:R1:W-:Y:S01]  /*112a0*/  @!P2 STS [R170+0x3000], RZ ;  /* 0x003000ffaa00a388 */ /* 0x0003e20000000800 */
[----:B------:R-:W-:-:S03]  /*112b0*/  IADD3 R42, P3, R42, R151, RZ ;  /* 0x000000972a2a7210 */ /* 0x000fc60007f7e0ff */
[----:B------:R1:W-:Y:S02]  /*112c0*/  @!P2 STS [R170+0x3004], RZ ;  /* 0x003004ffaa00a388 */ /* 0x0003e40000000800 */
[----:B------:R-:W-:Y:S01]  /*112d0*/  IMAD.X R51, R51, 0x1, R150, P3 ;  /* 0x0000000133337824 */ /* 0x000fe200018e0696 */
[CC--:B------:R-:W-:Y:S01]  /*112e0*/  @P1 IADD3 R49, P3, R42.reuse, R164.reuse, RZ ;  /* 0x000000a42a311210 */ /* 0x0c0fe20007f7e0ff */
[----:B------:R1:W-:Y:S04]  /*112f0*/  @!P2 STS.64 [R170+0x3008], RZ ;  /* 0x003008ffaa00a388 */ /* 0x0003e80000000a00 */
[----:B------:R-:W-:Y:S01]  /*11300*/  @P1 IMAD.X R2, R51, 0x1, R167, P3 ;  /* 0x0000000133021824 */ /* 0x000fe200018e06a7 */
[C---:B------:R-:W-:Y:S01]  /*11310*/  @P1 LEA R68, P3, R49.reuse, c[0x0][0x168], 0x1 ;  /* 0x00005a0031441a11 */ /* 0x040fe200078608ff */
[----:B------:R-:W-:Y:S01]  /*11320*/  @!PT LDS RZ, [RZ] ;  /* 0x00000000fffff984 */ /* 0x000fe20000000800 */
[----:B------:R-:W-:Y:S01]  /*11330*/  @!PT LDS RZ, [RZ] ;  /* 0x00000000fffff984 */ /* 0x000fe20000000800 */
[----:B------:R-:W-:Y:S01]  /*11340*/  @!PT LDS RZ, [RZ] ;  /* 0x00000000fffff984 */ /* 0x000fe20000000800 */
[----:B------:R1:W-:Y:S03]  /*11350*/  @P1 LDGSTS.E.BYPASS.LTC128B.128 [R170+0x5000], [R62.64+0x40] ;  /* 0x050000403eaa1fae */ /* 0x0003e6000b901d46 */
[----:B------:R-:W-:Y:S01]  /*11360*/  @P1 LEA.HI.X R69, R49, c[0x0][0x16c], R2, 0x1, P3 ;  /* 0x00005b0031451a11 */ /* 0x000fe200018f0c02 */
[----:B------:R1:W-:Y:S01]  /*11370*/  @!P1 STS.128 [R170+0x5000], RZ ;  /* 0x005000ffaa009388 */ /* 0x0003e20000000c00 */
[----:B------:R-:W-:-:S03]  /*11380*/  @P0 IADD3 R49, P3, R42, R164, RZ ;  /* 0x000000a42a310210 */ /* 0x000fc60007f7e0ff */
[----:B------:R-:W-:Y:S01]  /*11390*/  @!PT LDS RZ, [RZ] ;  /* 0x00000000fffff984 */ /* 0x000fe20000000800 */
[----:B------:R-:W-:Y:S01]  /*113a0*/  @!PT LDS RZ, [RZ] ;  /* 0x00000000fffff984 */ /* 0x000fe20000000800 */
[----:B------:R-:W-:Y:S01]  /*113b0*/  @!PT LDS RZ, [RZ] ;  /* 0x00000000fffff984 */ /* 0x000fe20000000800 */
[----:B------:R1:W-:Y:S02]  /*113c0*/  @P0 LDGSTS.E.BYPASS.LTC128B.128 [R170+0x7000], [R58.64+0x80] ;  /* 0x070000803aaa0fae */ /* 0x0003e4000b901d46 */
[----:B------:R-:W-:Y:S01]  /*113d0*/  @P0 IMAD.X R2, R51, 0x1, R167, P3 ;  /* 0x0000000133020824 */ /* 0x000fe200018e06a7 */
[C---:B------:R-:W-:Y:S01]  /*113e0*/  @P0 LEA R70, P3, R49.reuse, c[0x0][0x168], 0x1 ;  /* 0x00005a0031460a11 */ /* 0x040fe200078608ff */
[----:B------:R1:W-:Y:S03]  /*113f0*/  @!P0 STS.128 [R170+0x7000], RZ ;  /* 0x007000ffaa008388 */ /* 0x0003e60000000c00 */
[----:B------:R-:W-:Y:S01]  /*11400*/  @P0 LEA.HI.X R71, R49, c[0x0][0x16c], R2, 0x1, P3 ;  /* 0x00005b0031470a11 */ /* 0x000fe200018f0c02 */
[----:B------:R-:W-:Y:S01]  /*11410*/  @!PT LDS RZ, [RZ] ;  /* 0x00000000fffff984 */ /* 0x000fe20000000800 */
[----:B------:R-:W-:Y:S01]  /*11420*/  @!PT LDS RZ, [RZ] ;  /* 0x00000000fffff984 */ /* 0x000fe20000000800 */
[----:B------:R-:W-:Y:S01]  /*11430*/  @!PT LDS RZ, [RZ] ;  /* 0x00000000fffff984 */ /* 0x000fe20000000800 */
[----:B------:R1:W-:Y:S01]  /*11440*/  @P2 LDGSTS.E.BYPASS.LTC128B.128 [R170+0x3800], [R66.64] ;  /* 0x0380000042aa2fae */ /* 0x0003e2000b901d46 */
[----:B------:R-:W-:-:S03]  /*11450*/  @P2 LEA R72, P3, R42, R168, 0x1 ;  /* 0x000000a82a482211 */ /* 0x000fc600078608ff */
[----:B------:R1:W-:Y:S01]  /*11460*/  @!P2 STS.128 [R170+0x3800], RZ ;  /* 0x003800ffaa00a388 */ /* 0x0003e20000000c00 */
[C---:B------:R-:W-:Y:S02]  /*11470*/  @P2 LEA.HI.X R73, R42.reuse, R171, R51, 0x1, P3 ;  /* 0x000000ab2a492211 */ /* 0x040fe400018f0c33 */
[----:B------:R-:W-:Y:S01]  /*11480*/  IADD3 R49, P3, R42, R151, RZ ;  /* 0x000000972a317210 */ /* 0x000fe20007f7e0ff */
[----:B------:R-:W-:Y:S01]  /*11490*/  @!PT LDS RZ, [RZ] ;  /* 0x00000000fffff984 */ /* 0x000fe20000000800 */
[----:B------:R-:W-:Y:S01]  /*114a0*/  @!PT LDS RZ, [RZ] ;  /* 0x00000000fffff984 */ /* 0x000fe20000000800 */
[----:B------:R-:W-:Y:S01]  /*114b0*/  @!PT LDS RZ, [RZ] ;  /* 0x00000000fffff984 */ /* 0x000fe20000000800 */
[----:B------:R1:W-:Y:S04]  /*114c0*/  @P1 LDGSTS.E.BYPASS.LTC128B.128 [R170+0x5800], [R60.64+0x40] ;  /* 0x058000403caa1fae */ /* 0x0003e8000b901d46 */
[----:B------:R-:W-:Y:S01]  /*114d0*/  IMAD.X R166, R51, 0x1, R150, P3 ;  /* 0x0000000133a67824 */ /* 0x000fe200018e0696 */
[----:B------:R-:W-:Y:S01]  /*114e0*/  @P2 LEA R74, P3, R49, R168, 0x1 ;  /* 0x000000a8314a2211 */ /* 0x000fe200078608ff */
[----:B------:R1:W-:Y:S01]  /*114f0*/  @!P1 STS.128 [R170+0x5800], RZ ;  /* 0x005800ffaa009388 */ /* 0x0003e20000000c00 */
[----:B------:R-:W-:-:S02]  /*11500*/  IMAD.MOV.U32 R168, RZ, RZ, R64 ;  /* 0x000000ffffa87224 */ /* 0x000fc400078e0040 */
[C---:B------:R-:W-:Y:S01]  /*11510*/  @P2 LEA.HI.X R75, R49.reuse, R171, R166, 0x1, P3 ;  /* 0x000000ab314b2211 */ /* 0x040fe200018f0ca6 */
[----:B------:R-:W-:Y:S01]  /*11520*/  @!PT LDS RZ, [RZ] ;  /* 0x00000000fffff984 */ /* 0x000fe20000000800 */
[----:B------:R-:W-:Y:S01]  /*11530*/  @!PT LDS RZ, [RZ] ;  /* 0x00000000fffff984 */ /* 0x000fe20000000800 */
[----:B------:R-:W-:Y:S01]  /*11540*/  @!PT LDS RZ, [RZ] ;  /* 0x00000000fffff984 */ /* 0x000fe20000000800 */
[----:B------:R1:W-:Y:S01]  /*11550*/  @P0 LDGSTS.E.BYPASS.LTC128B.128 [R170+0x7800], [R56.64+0x80] ;  /* 0x0780008038aa0fae */ /* 0x0003e2000b901d46 */
[CC--:B------:R-:W-:Y:S01]  /*11560*/  @P1 IADD3 R51, P3, R49.reuse, R164.reuse, RZ ;  /* 0x000000a431331210 */ /* 0x0c0fe20007f7e0ff */
[----:B------:R-:W-:Y:S02]  /*11570*/  IMAD.MOV.U32 R171, RZ, RZ, R65 ;  /* 0x000000ffffab7224 */ /* 0x000fe400078e0041 */
[----:B------:R1:W-:Y:S02]  /*11580*/  @!P0 STS.128 [R170+0x7800], RZ ;  /* 0x007800ffaa008388 */ /* 0x0003e40000000c00 */
[C-C-:B------:R-:W-:Y:S01]  /*11590*/  @P1 IMAD.X R2, R166.reuse, 0x1, R167.reuse, P3 ;  /* 0x00000001a6021824 */ /* 0x140fe200018e06a7 */
[----:B------:R-:W-:Y:S01]  /*115a0*/  @P0 IADD3 R49, P3, R49, R164, RZ ;  /* 0x000000a431310210 */ /* 0x000fe20007f7e0ff */
[----:B------:R-:W-:Y:S01]  /*115b0*/  @!PT LDS RZ, [RZ] ;  /* 0x00000000fffff984 */ /* 0x000fe20000000800 */
[----:B------:R-:W-:Y:S01]  /*115c0*/  @!PT LDS RZ, [RZ] ;  /* 0x00000000fffff984 */ /* 0x000fe20000000800 */
[----:B------:R-:W-:Y:S01]  /*115d0*/  @!PT LDS RZ, [RZ] ;  /* 0x00000000fffff984 */ /* 0x000fe20000000800 */
[----:B------:R1:W-:Y:S04]  /*115e0*/  @P2 LDGSTS.E.BYPASS.LTC128B.128 [R170+0x4000], [R72.64] ;  /* 0x0400000048aa2fae */ /* 0x0003e8000b901d46 */
[----:B------:R-:W-:Y:S01]  /*115f0*/  @P0 IMAD.X R166, R166, 0x1, R167, P3 ;  /* 0x00000001a6a60824 */ /* 0x000fe200018e06a7 */
[C---:B------:R-:W-:Y:S01]  /*11600*/  @P0 LEA R48, P3, R49.reuse, c[0x0][0x168], 0x1 ;  /* 0x00005a0031300a11 */ /* 0x040fe200078608ff */
[----:B------:R1:W-:Y:S03]  /*11610*/  @!P2 STS.128 [R170+0x4000], RZ ;  /* 0x004000ffaa00a388 */ /* 0x0003e60000000c00 */
[----:B------:R-:W-:Y:S01]  /*11620*/  @P0 LEA.HI.X R49, R49, c[0x0][0x16c], R166, 0x1, P3 ;  /* 0x00005b0031310a11 */ /* 0x000fe200018f0ca6 */
[----:B------:R-:W-:Y:S01]  /*11630*/  @!PT LDS RZ, [RZ] ;  /* 0x00000000fffff984 */ /* 0x000fe20000000800 */
[----:B------:R-:W-:Y:S01]  /*11640*/  @!PT LDS RZ, [RZ] ;  /* 0x00000000fffff984 */ /* 0x000fe20000000800 */
[----:B------:R-:W-:Y:S01]  /*11650*/  @!PT LDS RZ, [RZ] ;  /* 0x00000000fffff984 */ /* 0x000fe20000000800 */
[----:B------:R1:W-:Y:S01]  /*11660*/  @P1 LDGSTS.E.BYPASS.LTC128B.128 [R170+0x6000], [R68.64+0x40] ;  /* 0x0600004044aa1fae */ /* 0x0003e2000b901d46 */
[----:B------:R-:W-:-:S03]  /*11670*/  @P1 LEA R76, P3, R51, c[0x0][0x168], 0x1 ;  /* 0x00005a00334c1a11 */ /* 0x000fc600078608ff */
[----:B------:R1:W-:Y:S01]  /*11680*/  @!P1 STS.128 [R170+0x6000], RZ ;  /* 0x006000ffaa009388 */ /* 0x0003e20000000c00 */
[----:B------:R-:W-:-:S03]  /*11690*/  @P1 LEA.HI.X R77, R51, c[0x0][0x16c], R2, 0x1, P3 ;  /* 0x00005b00334d1a11 */ /* 0x000fc600018f0c02 */
        /* <DEDUP_REMOVED lines=8> */
[----:B------:R1:W-:Y:S04]  /*11720*/  @P2 LDGSTS.E.BYPASS.LTC128B.128 [R170+0x4800], [R74.64] ;  /* 0x048000004aaa2fae */ /* 0x0003e8000b901d46 */
[----:B------:R1:W-:Y:S04]  /*11730*/  @!P2 STS.128 [R170+0x4800], RZ ;  /* 0x004800ffaa00a388 */ /* 0x0003e80000000c00 */
        /* <DEDUP_REMOVED lines=9> */
[----:B------:R1:W-:Y:S04]  /*117d0*/  @!P0 STS.128 [R170+0x8800], RZ ;  /* 0x008800ffaa008388 */ /* 0x0003e80000000c00 */
[----:B------:R-:W0:Y:S02]  /*117e0*/  LDGDEPBAR ;  /* 0x00000000000079af */ /* 0x000e240000000000 */
.L_x_953:
[----:B------:R-:W-:Y:S02]  /*117f0*/  IMAD.IADD R0, R0, 0x1, R43 ;  /* 0x0000000100007824 */ /* 0x000fe400078e022b */
[----:B------:R-:W-:-:S03]  /*11800*/  IMAD.SHL.U32 R146, R3, 0x2, RZ ;  /* 0x0000000203927824 */ /* 0x000fc600078e00ff */
[C---:B------:R-:W-:Y:S01]  /*11810*/  IADD3 R42, R0.reuse, 0x8, RZ ;  /* 0x00000008002a7810 */ /* 0x040fe20007ffe0ff */
[----:B------:R-:W-:Y:S01]  /*11820*/  IMAD R144, R41, 0x2, R146 ;  /* 0x0000000229907824 */ /* 0x000fe200078e0292 */
[----:B------:R-:W-:Y:S01]  /*11830*/  IADD3 R2, R0, 0x9, RZ ;  /* 0x0000000900027810 */ /* 0x000fe20007ffe0ff */
[----:B------:R-:W-:Y:S01]  /*11840*/  LDSM.16.MT88.4 R84, [R146+0xb000] ;  /* 0x00b000009254783b */ /* 0x000fe20000004200 */
[C---:B------:R-:W-:Y:S02]  /*11850*/  ISETP.GE.AND P1, PT, R42.reuse, R54, PT ;  /* 0x000000362a00720c */ /* 0x040fe40003f26270 */
[----:B------:R-:W-:Y:S02]  /*11860*/  ISETP.GE.AND P0, PT, R42, R53, PT ;  /* 0x000000352a00720c */ /* 0x000fe40003f06270 */
[----:B------:R-:W-:Y:S02]  /*11870*/  IADD3 R42, R0, 0x10, RZ ;  /* 0x00000010002a7810 */ /* 0x000fe40007ffe0ff */
[----:B-1----:R-:W-:-:S02]  /*11880*/  FSEL R58, R38, -INF , !P0 ;  /* 0xff800000263a7808 */ /* 0x002fc40004000000 */
[-C--:B------:R-:W-:Y:S02]  /*11890*/  ISETP.GE.AND P3, PT, R2, R54.reuse, PT ;  /* 0x000000360200720c */ /* 0x080fe40003f66270 */
[----:B------:R-:W-:Y:S02]  /*118a0*/  FSEL R43, R36, -INF , !P1 ;  /* 0xff800000242b7808 */ /* 0x000fe40004800000 */
[-C--:B------:R-:W-:Y:S02]  /*118b0*/  ISETP.GE.AND P2, PT, R2, R53.reuse, PT ;  /* 0x000000350200720c */ /* 0x080fe40003f46270 */
[----:B------:R-:W-:Y:S02]  /*118c0*/  ISETP.GE.AND P0, PT, R42, R53, PT ;  /* 0x000000352a00720c */ /* 0x000fe40003f06270 */
[----:B------:R-:W-:Y:S02]  /*118d0*/  IADD3 R2, R0, 0x11, RZ ;  /* 0x0000001100027810 */ /* 0x000fe40007ffe0ff */
[----:B------:R-:W-:-:S02]  /*118e0*/  ISETP.GE.AND P1, PT, R42, R54, PT ;  /* 0x000000362a00720c */ /* 0x000fc40003f26270 */
[----:B------:R-:W-:Y:S02]  /*118f0*/  IADD3 R36, R0, 0x18, RZ ;  /* 0x0000001800247810 */ /* 0x000fe40007ffe0ff */
[----:B------:R-:W-:Y:S02]  /*11900*/  FSEL R37, R37, -INF , !P3 ;  /* 0xff80000025257808 */ /* 0x000fe40005800000 */
[----:B------:R-:W-:Y:S02]  /*11910*/  FSEL R72, R39, -INF , !P2 ;  /* 0xff80000027487808 */ /* 0x000fe40005000000 */
[----:B------:R-:W-:Y:S02]  /*11920*/  FSEL R74, R34, -INF , !P0 ;  /* 0xff800000224a7808 */ /* 0x000fe40004000000 */
[----:B------:R-:W-:Y:S02]  /*11930*/  ISETP.GE.AND P3, PT, R2, R54, PT ;  /* 0x000000360200720c */ /* 0x000fe40003f66270 */
[----:B------:R-:W-:-:S02]  /*11940*/  FSEL R39, R32, -INF , !P1 ;  /* 0xff80000020277808 */ /* 0x000fc40004800000 */
[-C--:B------:R-:W-:Y:S02]  /*11950*/  ISETP.GE.AND P2, PT, R2, R53.reuse, PT ;  /* 0x000000350200720c */ /* 0x080fe40003f46270 */
[----:B------:R-:W-:Y:S02]  /*11960*/  ISETP.GE.AND P0, PT, R36, R53, PT ;  /* 0x000000352400720c */ /* 0x000fe40003f06270 */
[C---:B------:R-:W-:Y:S02]  /*11970*/  IADD3 R2, R0.reuse, 0x19, RZ ;  /* 0x0000001900027810 */ /* 0x040fe40007ffe0ff */
[----:B------:R-:W-:Y:S02]  /*11980*/  IADD3 R32, R0, 0x20, RZ ;  /* 0x0000002000207810 */ /* 0x000fe40007ffe0ff */
[----:B------:R-:W-:Y:S02]  /*11990*/  ISETP.GE.AND P1, PT, R36, R54, PT ;  /* 0x000000362400720c */ /* 0x000fe40003f26270 */
[----:B------:R-:W-:-:S02]  /*119a0*/  FSEL R33, R33, -INF , !P3 ;  /* 0xff80000021217808 */ /* 0x000fc40005800000 */
[----:B------:R-:W-:Y:S02]  /*119b0*/  FSEL R76, R35, -INF , !P2 ;  /* 0xff800000234c7808 */ /* 0x000fe40005000000 */
[----:B------:R-:W-:Y:S02]  /*119c0*/  FSEL R34, R30, -INF , !P0 ;  /* 0xff8000001e227808 */ /* 0x000fe40004000000 */
[C---:B------:R-:W-:Y:S02]  /*119d0*/  ISETP.GE.AND P3, PT, R2.reuse, R54, PT ;  /* 0x000000360200720c */ /* 0x040fe40003f66270 */
[-C--:B------:R-:W-:Y:S02]  /*119e0*/  ISETP.GE.AND P2, PT, R2, R53.reuse, PT ;  /* 0x000000350200720c */ /* 0x080fe40003f46270 */
[----:B------:R-:W-:Y:S02]  /*119f0*/  ISETP.GE.AND P0, PT, R32, R53, PT ;  /* 0x000000352000720c */ /* 0x000fe40003f06270 */
[----:B------:R-:W-:-:S02]  /*11a00*/  IADD3 R2, R0, 0x21, RZ ;  /* 0x0000002100027810 */ /* 0x000fc40007ffe0ff */
[----:B------:R-:W-:Y:S02]  /*11a10*/  IADD3 R30, R0, 0x28, RZ ;  /* 0x00000028001e7810 */ /* 0x000fe40007ffe0ff */
[----:B------:R-:W-:Y:S02]  /*11a20*/  FSEL R69, R28, -INF , !P1 ;  /* 0xff8000001c457808 */ /* 0x000fe40004800000 */
[----:B------:R-:W-:Y:S02]  /*11a30*/  ISETP.GE.AND P1, PT, R32, R54, PT ;  /* 0x000000362000720c */ /* 0x000fe40003f26270 */
[----:B------:R-:W-:Y:S02]  /*11a40*/  FSEL R35, R29, -INF , !P3 ;  /* 0xff8000001d237808 */ /* 0x000fe40005800000 */
[----:B------:R-:W-:Y:S02]  /*11a50*/  FSEL R32, R31, -INF , !P2 ;  /* 0xff8000001f207808 */ /* 0x000fe40005000000 */
[----:B------:R-:W-:-:S02]  /*11a60*/  FSEL R28, R26, -INF , !P0 ;  /* 0xff8000001a1c7808 */ /* 0x000fc40004000000 */
[CC--:B------:R-:W-:Y:S02]  /*11a70*/  ISETP.GE.AND P3, PT, R2.reuse, R54.reuse, PT ;  /* 0x000000360200720c */ /* 0x0c0fe40003f66270 */
[----:B------:R-:W-:Y:S02]  /*11a80*/  ISETP.GE.AND P2, PT, R2, R53, PT ;  /* 0x000000350200720c */ /* 0x000fe40003f46270 */
        /* <DEDUP_REMOVED lines=8> */
[----:B------:R-:W-:Y:S02]  /*11b10*/  IADD3 R2, R0, 0x31, RZ ;  /* 0x0000003100027810 */ /* 0x000fe40007ffe0ff */
[----:B------:R-:W-:-:S02]  /*11b20*/  FSEL R122, R22, -INF , !P1 ;  /* 0xff800000167a7808 */ /* 0x000fc40004800000 */
[----:B------:R-:W-:Y:S02]  /*11b30*/  IADD3 R24, R0, 0x30, RZ ;  /* 0x0000003000187810 */ /* 0x000fe40007ffe0ff */
[----:B------:R-:W-:Y:S02]  /*11b40*/  FSEL R66, R23, -INF , !P0 ;  /* 0xff80000017427808 */ /* 0x000fe40004000000 */
[C---:B------:R-:W-:Y:S02]  /*11b50*/  ISETP.GE.AND P1, PT, R2.reuse, R54, PT ;  /* 0x000000360200720c */ /* 0x040fe40003f26270 */
[----:B------:R-:W-:Y:S02]  /*11b60*/  ISETP.GE.AND P0, PT, R2, R53, PT ;  /* 0x000000350200720c */ /* 0x000fe40003f06270 */
[----:B------:R-:W-:Y:S02]  /*11b70*/  FSEL R120, R27, -INF , !P2 ;  /* 0xff8000001b787808 */ /* 0x000fe40005000000 */
[----:B------:R-:W-:-:S02]  /*11b80*/  FSEL R165, R21, -INF , !P3 ;  /* 0xff80000015a57808 */ /* 0x000fc40005800000 */
[CC--:B------:R-:W-:Y:S02]  /*11b90*/  ISETP.GE.AND P2, PT, R24.reuse, R54.reuse, PT ;  /* 0x000000361800720c */ /* 0x0c0fe40003f46270 */
[----:B------:R-:W-:Y:S02]  /*11ba0*/  ISETP.GE.AND P3, PT, R24, R53, PT ;  /* 0x000000351800720c */ /* 0x000fe40003f66270 */
[C---:B------:R-:W-:Y:S01]  /*11bb0*/  IADD3 R2, R0.reuse, 0x1, RZ ;  /* 0x0000000100027810 */ /* 0x040fe20007ffe0ff */
[----:B------:R-:W-:Y:S01]  /*11bc0*/  LDSM.16.MT88.4 R24, [R144+0x9400] ;  /* 0x009400009018783b */ /* 0x000fe20000004200 */
[----:B------:R-:W-:Y:S02]  /*11bd0*/  FSEL R139, R17, -INF , !P1 ;  /* 0xff800000118b7808 */ /* 0x000fe40004800000 */
[----:B------:R-:W-:Y:S02]  /*11be0*/  FSEL R166, R19, -INF , !P0 ;  /* 0xff80000013a67808 */ /* 0x000fe40004000000 */
[----:B------:R-:W-:-:S02]  /*11bf0*/  ISETP.GE.AND P1, PT, R0, R54, PT ;  /* 0x000000360000720c */ /* 0x000fc40003f26270 */
[----:B------:R-:W-:Y:S02]  /*11c00*/  IADD3 R19, R0, 0x38, RZ ;  /* 0x0000003800137810 */ /* 0x000fe40007ffe0ff */
[----:B------:R-:W-:Y:S02]  /*11c10*/  FSEL R49, R16, -INF , !P2 ;  /* 0xff80000010317808 */ /* 0x000fe40005000000 */
[----:B------:R-:W-:Y:S02]  /*11c20*/  FSEL R64, R18, -INF , !P3 ;  /* 0xff80000012407808 */ /* 0x000fe40005800000 */
[C---:B------:R-:W-:Y:S02]  /*11c30*/  ISETP.GE.AND P0, PT, R2.reuse, R54, PT ;  /* 0x000000360200720c */ /* 0x040fe40003f06270 */
[----:B------:R-:W-:Y:S02]  /*11c40*/  ISETP.GE.AND P2, PT, R2, R53, PT ;  /* 0x000000350200720c */ /* 0x000fe40003f46270 */
[----:B------:R-:W-:-:S02]  /*11c50*/  FSEL R18, R44, -INF , !P1 ;  /* 0xff8000002c127808 */ /* 0x000fc40004800000 */
[C---:B------:R-:W-:Y:S02]  /*11c60*/  IADD3 R2, R0.reuse, 0x39, RZ ;  /* 0x0000003900027810 */ /* 0x040fe40007ffe0ff */
[----:B------:R-:W-:Y:S02]  /*11c70*/  ISETP.GE.AND P1, PT, R19, R54, PT ;  /* 0x000000361300720c */ /* 0x000fe40003f26270 */
[----:B------:R-:W-:Y:S02]  /*11c80*/  FSEL R17, R45, -INF , !P0 ;  /* 0xff8000002d117808 */ /* 0x000fe40004000000 */
[----:B------:R-:W-:Y:S02]  /*11c90*/  FSEL R16, R47, -INF , !P2 ;  /* 0xff8000002f107808 */ /* 0x000fe40005000000 */
[----:B------:R-:W-:Y:S02]  /*11ca0*/  ISETP.GE.AND P0, PT, R19, R53, PT ;  /* 0x000000351300720c */ /* 0x000fe40003f06270 */
[----:B------:R-:W-:-:S02]  /*11cb0*/  IADD3 R19, R0, 0x40, RZ ;  /* 0x0000004000137810 */ /* 0x000fc40007ffe0ff */
[----:B------:R-:W-:Y:S02]  /*11cc0*/  FSEL R45, R12, -INF , !P1 ;  /* 0xff8000000c2d7808 */ /* 0x000fe40004800000 */
[----:B------:R-:W-:Y:S02]  /*11cd0*/  ISETP.GE.AND P2, PT, R2, R53, PT ;  /* 0x000000350200720c */ /* 0x000fe40003f46270 */
[----:B------:R-:W-:Y:S02]  /*11ce0*/  IADD3 R12, R0, 0x41, RZ ;  /* 0x00000041000c7810 */ /* 0x000fe40007ffe0ff */
[-C--:B------:R-:W-:Y:S02]  /*11cf0*/  ISETP.GE.AND P3, PT, R2, R54.reuse, PT ;  /* 0x000000360200720c */ /* 0x080fe40003f66270 */
[----:B------:R-:W-:Y:S02]  /*11d00*/  ISETP.GE.AND P1, PT, R19, R54, PT ;  /* 0x000000361300720c */ /* 0x000fe40003f26270 */
[----:B------:R-:W-:-:S02]  /*11d10*/  FSEL R164, R15, -INF , !P2 ;  /* 0xff8000000fa47808 */ /* 0x000fc40005000000 */
[----:B------:R-:W-:Y:S02]  /*11d20*/  FMNMX.FTZ R20, R18, R17, !PT ;  /* 0x0000001112147209 */ /* 0x000fe40007810000 */
[----:B------:R-:W-:Y:S02]  /*11d30*/  IADD3 R2, R0, 0x48, RZ ;  /* 0x0000004800027810 */ /* 0x000fe40007ffe0ff */
[----:B------:R-:W-:Y:S02]  /*11d40*/  ISETP.GE.AND P2, PT, R12, R53, PT ;  /* 0x000000350c00720c */ /* 0x000fe40003f46270 */
[----:B------:R-:W-:Y:S02]  /*11d50*/  FSEL R174, R14, -INF , !P0 ;  /* 0xff8000000eae7808 */ /* 0x000fe40004000000 */
[----:B------:R-:W-:Y:S02]  /*11d60*/  FSEL R131, R8, -INF , !P1 ;  /* 0xff80000008837808 */ /* 0x000fe40004800000 */
[----:B------:R-:W-:-:S02]  /*11d70*/  FMNMX.FTZ R14, R43, R20, !PT ;  /* 0x000000142b0e7209 */ /* 0x000fc40007810000 */
[----:B------:R-:W-:Y:S02]  /*11d80*/  ISETP.GE.AND P1, PT, R2, R54, PT ;  /* 0x000000360200720c */ /* 0x000fe40003f26270 */
[----:B------:R-:W-:Y:S02]  /*11d90*/  FSEL R172, R11, -INF , !P2 ;  /* 0xff8000000bac7808 */ /* 0x000fe40005000000 */
[----:B------:R-:W-:Y:S02]  /*11da0*/  ISETP.GE.AND P2, PT, R0, R53, PT ;  /* 0x000000350000720c */ /* 0x000fe40003f46270 */
[----:B------:R-:W-:Y:S02]  /*11db0*/  FMNMX.FTZ R14, R37, R14, !PT ;  /* 0x0000000e250e7209 */ /* 0x000fe40007810000 */
[----:B------:R-:W-:Y:S02]  /*11dc0*/  FSEL R135, R4, -INF , !P1 ;  /* 0xff80000004877808 */ /* 0x000fe40004800000 */
[----:B------:R-:W-:-:S02]  /*11dd0*/  FSEL R4, R46, -INF , !P2 ;  /* 0xff8000002e047808 */ /* 0x000fc40005000000 */
[----:B------:R-:W-:Y:S02]  /*11de0*/  FSEL R47, R13, -INF , !P3 ;  /* 0xff8000000d2f7808 */ /* 0x000fe40005800000 */
        /* <DEDUP_REMOVED lines=14> */
[----:B------:R-:W-:Y:S02]  /*11ed0*/  ISETP.GE.AND P0, PT, R19, R53, PT ;  /* 0x000000351300720c */ /* 0x000fe40003f06270 */
[----:B------:R-:W-:Y:S02]  /*11ee0*/  FMNMX.FTZ R14, R165, R14, !PT ;  /* 0x0000000ea50e7209 */ /* 0x000fe40007810000 */
[----:B------:R-:W-:-:S02]  /*11ef0*/  FMNMX.FTZ R13, R28, R13, !PT ;  /* 0x0000000d1c0d7209 */ /* 0x000fc40007810000 */
[----:B------:R-:W-:Y:S02]  /*11f00*/  FSEL R142, R10, -INF , !P0 ;  /* 0xff8000000a8e7808 */ /* 0x000fe40004000000 */
[----:B------:R-:W-:Y:S02]  /*11f10*/  ISETP.GE.AND P0, PT, R2, R53, PT ;  /* 0x000000350200720c */ /* 0x000fe40003f06270 */
[----:B------:R-:W-:Y:S02]  /*11f20*/  FMNMX.FTZ R14, R49, R14, !PT ;  /* 0x0000000e310e7209 */ /* 0x000fe40007810000 */
[----:B------:R-:W-:Y:S02]  /*11f30*/  IADD3 R2, R0, 0x49, RZ ;  /* 0x0000004900027810 */ /* 0x000fe40007ffe0ff */
[----:B------:R-:W-:Y:S02]  /*11f40*/  FMNMX.FTZ R13, R120, R13, !PT ;  /* 0x0000000d780d7209 */ /* 0x000fe40007810000 */
[----:B------:R-:W-:-:S02]  /*11f50*/  FSEL R176, R6, -INF , !P0 ;  /* 0xff80000006b07808 */ /* 0x000fc40004000000 */
[----:B------:R-:W-:Y:S02]  /*11f60*/  FMNMX.FTZ R14, R139, R14, !PT ;  /* 0x0000000e8b0e7209 */ /* 0x000fe40007810000 */
[-C--:B------:R-:W-:Y:S02]  /*11f70*/  ISETP.GE.AND P3, PT, R12, R54.reuse, PT ;  /* 0x000000360c00720c */ /* 0x080fe40003f66270 */
[C---:B------:R-:W-:Y:S02]  /*11f80*/  ISETP.GE.AND P1, PT, R2.reuse, R54, PT ;  /* 0x000000360200720c */ /* 0x040fe40003f26270 */
[----:B------:R-:W-:Y:S02]  /*11f90*/  ISETP.GE.AND P0, PT, R2, R53, PT ;  /* 0x000000350200720c */ /* 0x000fe40003f06270 */
[----:B------:R-:W-:Y:S02]  /*11fa0*/  FMNMX.FTZ R13, R122, R13, !PT ;  /* 0x0000000d7a0d7209 */ /* 0x000fe40007810000 */
[----:B------:R-:W-:-:S02]  /*11fb0*/  IADD3 R2, R0, 0x50, RZ ;  /* 0x0000005000027810 */ /* 0x000fc40007ffe0ff */
[----:B------:R-:W-:Y:S02]  /*11fc0*/  FMNMX.FTZ R14, R45, R14, !PT ;  /* 0x0000000e2d0e7209 */ /* 0x000fe40007810000 */
[----:B------:R-:W-:Y:S02]  /*11fd0*/  FSEL R133, R9, -INF , !P3 ;  /* 0xff80000009857808 */ /* 0x000fe40005800000 */
[----:B------:R-:W-:Y:S02]  /*11fe0*/  FMNMX.FTZ R13, R66, R13, !PT ;  /* 0x0000000d420d7209 */ /* 0x000fe40007810000 */
[C---:B------:R-:W-:Y:S02]  /*11ff0*/  ISETP.GE.AND P2, PT, R2.reuse, R54, PT ;  /* 0x000000360200720c */ /* 0x040fe40003f46270 */
[----:B------:R-:W-:Y:S02]  /*12000*/  ISETP.GE.AND P3, PT, R2, R53, PT ;  /* 0x000000350200720c */ /* 0x000fe40003f66270 */
[----:B------:R-:W-:-:S02]  /*12010*/  IADD3 R2, R0, 0x51, RZ ;  /* 0x0000005100027810 */ /* 0x000fc40007ffe0ff */
[----:B------:R-:W-:Y:S02]  /*12020*/  FMNMX.FTZ R14, R47, R14, !PT ;  /* 0x0000000e2f0e7209 */ /* 0x000fe40007810000 */
[----:B------:R-:W-:Y:S02]  /*12030*/  FMNMX.FTZ R13, R64, R13, !PT ;  /* 0x0000000d400d7209 */ /* 0x000fe40007810000 */
[----:B------:R-:W-:Y:S02]  /*12040*/  FSEL R140, R7, -INF , !P0 ;  /* 0xff800000078c7808 */ /* 0x000fe40004000000 */
[----:B------:R-:W-:Y:S02]  /*12050*/  ISETP.GE.AND P0, PT, R2, R53, PT ;  /* 0x000000350200720c */ /* 0x000fe40003f06270 */
[----:B------:R-:W-:Y:S02]  /*12060*/  IADD3 R12, R0, 0x58, RZ ;  /* 0x00000058000c7810 */ /* 0x000fe40007ffe0ff */
[----:B------:R-:W-:-:S02]  /*12070*/  FMNMX.FTZ R14, R131, R14, !PT ;  /* 0x0000000e830e7209 */ /* 0x000fc40007810000 */
[----:B------:R-:W-:Y:S02]  /*12080*/  FMNMX.FTZ R13, R166, R13, !PT ;  /* 0x0000000da60d7209 */ /* 0x000fe40007810000 */
[----:B------:R-:W-:Y:S02]  /*12090*/  FSEL R141, R5, -INF , !P1 ;  /* 0xff800000058d7808 */ /* 0x000fe40004800000 */
[----:B------:R-:W-:Y:S02]  /*120a0*/  ISETP.GE.AND P1, PT, R2, R54, PT ;  /* 0x000000360200720c */ /* 0x000fe40003f26270 */
[----:B------:R-:W-:Y:S02]  /*120b0*/  FSEL R128, R115, -INF , !P0 ;  /* 0xff80000073807808 */ /* 0x000fe40004000000 */
[----:B------:R-:W-:Y:S02]  /*120c0*/  IADD3 R11, R0, 0x59, RZ ;  /* 0x00000059000b7810 */ /* 0x000fe40007ffe0ff */
[----:B------:R-:W-:-:S02]  /*120d0*/  FMNMX.FTZ R14, R133, R14, !PT ;  /* 0x0000000e850e7209 */ /* 0x000fc40007810000 */
[----:B------:R-:W-:Y:S02]  /*120e0*/  ISETP.GE.AND P0, PT, R12, R54, PT ;  /* 0x000000360c00720c */ /* 0x000fe40003f06270 */
[----:B------:R-:W-:Y:S02]  /*120f0*/  IADD3 R10, R0, 0x60, RZ ;  /* 0x00000060000a7810 */ /* 0x000fe40007ffe0ff */
[----:B------:R-:W-:Y:S02]  /*12100*/  FMNMX.FTZ R13, R174, R13, !PT ;  /* 0x0000000dae0d7209 */ /* 0x000fe40007810000 */
[----:B------:R-:W-:Y:S02]  /*12110*/  FSEL R121, R113, -INF , !P1 ;  /* 0xff80000071797808 */ /* 0x000fe40004800000 */
[----:B------:R-:W-:Y:S02]  /*12120*/  FMNMX.FTZ R14, R135, R14, !PT ;  /* 0x0000000e870e7209 */ /* 0x000fe40007810000 */
[----:B------:R-:W-:-:S02]  /*12130*/  ISETP.GE.AND P1, PT, R11, R54, PT ;  /* 0x000000360b00720c */ /* 0x000fc40003f26270 */
[----:B------:R-:W-:Y:S02]  /*12140*/  FSEL R123, R108, -INF , !P0 ;  /* 0xff8000006c7b7808 */ /* 0x000fe40004000000 */
[----:B------:R-:W-:Y:S02]  /*12150*/  IADD3 R9, R0, 0x61, RZ ;  /* 0x0000006100097810 */ /* 0x000fe40007ffe0ff */
[----:B------:R-:W-:Y:S02]  /*12160*/  ISETP.GE.AND P0, PT, R10, R54, PT ;  /* 0x000000360a00720c */ /* 0x000fe40003f06270 */
[----:B------:R-:W-:Y:S02]  /*12170*/  FMNMX.FTZ R13, R164, R13, !PT ;  /* 0x0000000da40d7209 */ /* 0x000fe40007810000 */
[----:B------:R-:W-:Y:S02]  /*12180*/  IADD3 R8, R0, 0x68, RZ ;  /* 0x0000006800087810 */ /* 0x000fe40007ffe0ff */
[----:B------:R-:W-:-:S02]  /*12190*/  FSEL R65, R112, -INF , !P2 ;  /* 0xff80000070417808 */ /* 0x000fc40005000000 */
[----:B------:R-:W-:Y:S02]  /*121a0*/  FMNMX.FTZ R14, R141, R14, !PT ;  /* 0x0000000e8d0e7209 */ /* 0x000fe40007810000 */
[----:B------:R-:W-:Y:S02]  /*121b0*/  FSEL R125, R109, -INF , !P1 ;  /* 0xff8000006d7d7808 */ /* 0x000fe40004800000 */
[----:B------:R-:W-:Y:S02]  /*121c0*/  ISETP.GE.AND P1, PT, R9, R54, PT ;  /* 0x000000360900720c */ /* 0x000fe40003f26270 */
[----:B------:R-:W-:Y:S02]  /*121d0*/  FSEL R23, R104, -INF , !P0 ;  /* 0xff80000068177808 */ /* 0x000fe40004000000 */
[----:B------:R-:W-:Y:S02]  /*121e0*/  FMNMX.FTZ R13, R142, R13, !PT ;  /* 0x0000000d8e0d7209 */ /* 0x000fe40007810000 */
[----:B------:R-:W-:-:S02]  /*121f0*/  IADD3 R7, R0, 0x69, RZ ;  /* 0x0000006900077810 */ /* 0x000fc40007ffe0ff */
        /* <DEDUP_REMOVED lines=9> */
[----:B------:R-:W-:Y:S02]  /*12290*/  IADD3 R2, R0, 0x78, RZ ;  /* 0x0000007800027810 */ /* 0x000fe40007ffe0ff */
[----:B------:R-:W-:Y:S02]  /*122a0*/  FMNMX.FTZ R14, R121, R14, !PT ;  /* 0x0000000e790e7209 */ /* 0x000fe40007810000 */
[----:B------:R-:W-:-:S02]  /*122b0*/  FMNMX.FTZ R13, R176, R13, !PT ;  /* 0x0000000db00d7209 */ /* 0x000fc40007810000 */
[----:B------:R-:W-:Y:S02]  /*122c0*/  FSEL R57, R101, -INF , !P1 ;  /* 0xff80000065397808 */ /* 0x000fe40004800000 */
[----:B------:R-:W-:Y:S02]  /*122d0*/  ISETP.GE.AND P1, PT, R5, R54, PT ;  /* 0x000000360500720c */ /* 0x000fe40003f26270 */
[----:B------:R-:W-:Y:S02]  /*122e0*/  FSEL R59, R96, -INF , !P0 ;  /* 0xff800000603b7808 */ /* 0x000fe40004000000 */
[----:B------:R-:W-:Y:S02]  /*122f0*/  IADD3 R0, R0, 0x79, RZ ;  /* 0x0000007900007810 */ /* 0x000fe40007ffe0ff */
        /* <DEDUP_REMOVED lines=8> */
[----:B------:R-:W-:Y:S02]  /*12380*/  ISETP.GE.AND P0, PT, R12, R53, PT ;  /* 0x000000350c00720c */ /* 0x000fe40003f06270 */
[----:B------:R-:W-:Y:S02]  /*12390*/  FMNMX.FTZ R13, R124, R13, !PT ;  /* 0x0000000d7c0d7209 */ /* 0x000fe40007810000 */
[----:B------:R-:W-:Y:S02]  /*123a0*/  FMNMX.FTZ R14, R23, R14, !PT ;  /* 0x0000000e170e7209 */ /* 0x000fe40007810000 */
[----:B------:R-:W-:Y:S02]  /*123b0*/  FSEL R67, R93, -INF , !P1 ;  /* 0xff8000005d437808 */ /* 0x000fe40004800000 */
[----:B------:R-:W-:Y:S02]  /*123c0*/  ISETP.GE.AND P1, PT, R11, R53, PT ;  /* 0x000000350b00720c */ /* 0x000fe40003f26270 */
[----:B------:R-:W-:-:S02]  /*123d0*/  FSEL R138, R110, -INF , !P0 ;  /* 0xff8000006e8a7808 */ /* 0x000fc40004000000 */
[----:B------:R-:W-:Y:S02]  /*123e0*/  FMNMX.FTZ R13, R128, R13, !PT ;  /* 0x0000000d800d7209 */ /* 0x000fe40007810000 */
[----:B------:R-:W-:Y:S02]  /*123f0*/  FMNMX.FTZ R14, R51, R14, !PT ;  /* 0x0000000e330e7209 */ /* 0x000fe40007810000 */
[----:B------:R-:W-:Y:S02]  /*12400*/  ISETP.GE.AND P0, PT, R10, R53, PT ;  /* 0x000000350a00720c */ /* 0x000fe40003f06270 */
[----:B------:R-:W-:Y:S02]  /*12410*/  FSEL R126, R111, -INF , !P1 ;  /* 0xff8000006f7e7808 */ /* 0x000fe40004800000 */
[----:B------:R-:W-:Y:S02]  /*12420*/  FMNMX.FTZ R13, R138, R13, !PT ;  /* 0x0000000d8a0d7209 */ /* 0x000fe40007810000 */
[----:B------:R-:W-:-:S02]  /*12430*/  FMNMX.FTZ R14, R55, R14, !PT ;  /* 0x0000000e370e7209 */ /* 0x000fc40007810000 */
[----:B------:R-:W-:Y:S02]  /*12440*/  ISETP.GE.AND P1, PT, R9, R53, PT ;  /* 0x000000350900720c */ /* 0x000fe40003f26270 */
[----:B------:R-:W-:Y:S02]  /*12450*/  FSEL R62, R106, -INF , !P0 ;  /* 0xff8000006a3e7808 */ /* 0x000fe40004000000 */
[----:B------:R-:W-:Y:S02]  /*12460*/  FMNMX.FTZ R13, R126, R13, !PT ;  /* 0x0000000d7e0d7209 */ /* 0x000fe40007810000 */
[----:B------:R-:W-:Y:S02]  /*12470*/  FMNMX.FTZ R14, R57, R14, !PT ;  /* 0x0000000e390e7209 */ /* 0x000fe40007810000 */
        /* <DEDUP_REMOVED lines=20> */
[----:B------:R-:W-:Y:S01]  /*125c0*/  ISETP.GE.AND P0, PT, R0, R53, PT ;  /* 0x000000350000720c */ /* 0x000fe20003f06270 */
[----:B------:R-:W-:Y:S01]  /*125d0*/  LDSM.16.MT88.4 R96, [R146+0xd000] ;  /* 0x00d000009260783b */ /* 0x000fe20000004200 */
[----:B------:R-:W-:-:S02]  /*125e0*/  FSEL R44, R94, -INF , !P1 ;  /* 0xff8000005e2c7808 */ /* 0x000fc40004800000 */
[----:B------:R-:W-:Y:S02]  /*125f0*/  FMNMX.FTZ R13, R46, R13, !PT ;  /* 0x0000000d2e0d7209 */ /* 0x000fe40007810000 */
[----:B------:R-:W-:Y:S02]  /*12600*/  FSEL R42, R95, -INF , !P0 ;  /* 0xff8000005f2a7808 */ /* 0x000fe40004000000 */
[----:B------:R-:W-:Y:S01]  /*12610*/  FMNMX.FTZ R13, R44, R13, !PT ;  /* 0x0000000d2c0d7209 */ /* 0x000fe20007810000 */
[----:B------:R-:W-:Y:S03]  /*12620*/  LDSM.16.MT88.4 R92, [R144+0xb000] ;  /* 0x00b00000905c783b */ /* 0x000fe60000004200 */
[----:B------:R-:W-:Y:S02]  /*12630*/  FMNMX.FTZ R6, R42, R13, !PT ;  /* 0x0000000d2a067209 */ /* 0x000fe40007810000 */
[----:B------:R-:W-:Y:S04]  /*12640*/  LDSM.16.MT88.4 R12, [R146+0xb400] ;  /* 0x00b40000920c783b */ /* 0x000fe80000004200 */
[----:B------:R-:W2:Y:S01]  /*12650*/  SHFL.BFLY PT, R5, R6, 0x2, 0x1f ;  /* 0x0c401f0006057f89 */ /* 0x000ea200000e0000 */
[----:B-1----:R-:W-:-:S05]  /*12660*/  FMNMX.FTZ R10, R11, R10, !PT ;  /* 0x0000000a0b0a7209 */ /* 0x002fca0007810000 */
[----:B------:R-:W1:Y:S01]  /*12670*/  SHFL.BFLY PT, R7, R10, 0x1, 0x1f ;  /* 0x0c201f000a077f89 */ /* 0x000e6200000e0000 */
[----:B--2---:R-:W-:-:S05]  /*12680*/  FMNMX.FTZ R5, R6, R5, !PT ;  /* 0x0000000506057209 */ /* 0x004fca0007810000 */
[----:B------:R-:W2:Y:S01]  /*12690*/  SHFL.BFLY PT, R0, R5, 0x1, 0x1f ;  /* 0x0c201f0005007f89 */ /* 0x000ea200000e0000 */
[----:B-1----:R-:W-:-:S03]  /*126a0*/  FMNMX.FTZ R2, R10, R7, !PT ;  /* 0x000000070a027209 */ /* 0x002fc60007810000 */
[----:B------:R-:W-:Y:S01]  /*126b0*/  LDSM.16.MT88.4 R8, [R146+0x9400] ;  /* 0x009400009208783b */ /* 0x000fe20000004200 */
[C---:B------:R-:W-:Y:S01]  /*126c0*/  FSETP.NEU.FTZ.AND P0, PT, R2.reuse, -INF , PT ;  /* 0xff8000000200780b */ /* 0x040fe20003f1d000 */
[----:B------:R-:W-:-:S05]  /*126d0*/  FMUL.FTZ R132, R2, c[0x0][0x23c] ;  /* 0x00008f0002847a20 */ /* 0x000fca0000410000 */
[----:B------:R-:W-:-:S05]  /*126e0*/  FSEL R132, R132, RZ, P0 ;  /* 0x000000ff84847208 */ /* 0x000fca0000000000 */
[--C-:B------:R-:W-:Y:S02]  /*126f0*/  FFMA.FTZ R36, R33, c[0x0][0x23c], -R132.reuse ;  /* 0x00008f0021247a23 */ /* 0x100fe40000010884 */
[--C-:B------:R-:W-:Y:S02]  /*12700*/  FFMA.FTZ R33, R69, c[0x0][0x23c], -R132.reuse ;  /* 0x00008f0045217a23 */ /* 0x100fe40000010884 */
[--C-:B------:R-:W-:Y:S01]  /*12710*/  FFMA.FTZ R38, R37, c[0x0][0x23c], -R132.reuse ;  /* 0x00008f0025267a23 */ /* 0x100fe20000010884 */
[----:B------:R-:W1:Y:S01]  /*12720*/  LDSM.16.MT88.4 R68, [R146+0x9000] ;  /* 0x009000009244783b */ /* 0x000e620000004200 */
[----:B--2---:R-:W-:Y:S01]  /*12730*/  FMNMX.FTZ R0, R5, R0, !PT ;  /* 0x0000000005007209 */ /* 0x004fe20007810000 */
[--C-:B------:R-:W-:Y:S01]  /*12740*/  FFMA.FTZ R21, R43, c[0x0][0x23c], -R132.reuse ;  /* 0x00008f002b157a23 */ /* 0x100fe20000010884 */
[----:B------:R-:W-:Y:S01]  /*12750*/  MUFU.EX2 R36, R36 ;  /* 0x0000002400247308 */ /* 0x000fe20000000800 */
[----:B------:R-:W-:Y:S01]  /*12760*/  FFMA.FTZ R130, R18, c[0x0][0x23c], -R132 ;  /* 0x00008f0012827a23 */ /* 0x000fe20000010884 */
[C---:B------:R-:W-:Y:S01]  /*12770*/  FSETP.NEU.FTZ.AND P0, PT, R0.reuse, -INF , PT ;  /* 0xff8000000000780b */ /* 0x040fe20003f1d000 */
[----:B------:R-:W-:-:S02]  /*12780*/  FMUL.FTZ R37, R0, c[0x0][0x23c] ;  /* 0x00008f0000257a20 */ /* 0x000fc40000410000 */
[--C-:B------:R-:W-:Y:S02]  /*12790*/  FFMA.FTZ R127, R17, c[0x0][0x23c], -R132.reuse ;  /* 0x00008f00117f7a23 */ /* 0x100fe40000010884 */
[--C-:B------:R-:W-:Y:S01]  /*127a0*/  FFMA.FTZ R30, R35, c[0x0][0x23c], -R132.reuse ;  /* 0x00008f00231e7a23 */ /* 0x100fe20000010884 */
[----:B------:R-:W-:Y:S01]  /*127b0*/  FSEL R37, R37, RZ, P0 ;  /* 0x000000ff25257208 */ /* 0x000fe20000000000 */
[----:B------:R-:W-:Y:S01]  /*127c0*/  MUFU.EX2 R130, R130 ;  /* 0x0000008200827308 */ /* 0x000fe20000000800 */
[--C-:B------:R-:W-:Y:S02]  /*127d0*/  FFMA.FTZ R39, R39, c[0x0][0x23c], -R132.reuse ;  /* 0x00008f0027277a23 */ /* 0x100fe40000010884 */
[----:B------:R-:W-:Y:S02]  /*127e0*/  FFMA.FTZ R121, R121, c[0x0][0x23c], -R132 ;  /* 0x00008f0079797a23 */ /* 0x000fe40000010884 */
[--C-:B------:R-:W-:Y:S02]  /*127f0*/  FFMA.FTZ R134, R4, c[0x0][0x23c], -R37.reuse ;  /* 0x00008f0004867a23 */ /* 0x100fe40000010825 */
[--C-:B------:R-:W-:Y:S01]  /*12800*/  FFMA.FTZ R129, R16, c[0x0][0x23c], -R37.reuse ;  /* 0x00008f0010817a23 */ /* 0x100fe20000010825 */
[----:B------:R-:W2:Y:S01]  /*12810*/  MUFU.EX2 R127, R127 ;  /* 0x0000007f007f7308 */ /* 0x000ea20000000800 */
[--C-:B------:R-:W-:Y:S01]  /*12820*/  FFMA.FTZ R60, R58, c[0x0][0x23c], -R37.reuse ;  /* 0x00008f003a3c7a23 */ /* 0x100fe20000010825 */
[----:B------:R-:W-:Y:S01]  /*12830*/  LDSM.16.MT88.4 R16, [R144+0xd000] ;  /* 0x00d000009010783b */ /* 0x000fe20000004200 */
[----:B------:R-:W-:-:S02]  /*12840*/  FFMA.FTZ R43, R72, c[0x0][0x23c], -R37 ;  /* 0x00008f00482b7a23 */ /* 0x000fc40000010825 */
[--C-:B------:R-:W-:Y:S02]  /*12850*/  FFMA.FTZ R58, R74, c[0x0][0x23c], -R37.reuse ;  /* 0x00008f004a3a7a23 */ /* 0x100fe40000010825 */
[--C-:B------:R-:W-:Y:S01]  /*12860*/  FFMA.FTZ R35, R76, c[0x0][0x23c], -R37.reuse ;  /* 0x00008f004c237a23 */ /* 0x100fe20000010825 */
[----:B------:R-:W-:Y:S01]  /*12870*/  MUFU.EX2 R21, R21 ;  /* 0x0000001500157308 */ /* 0x000fe20000000800 */
[--C-:B------:R-:W-:Y:S01]  /*12880*/  FFMA.FTZ R34, R34, c[0x0][0x23c], -R37.reuse ;  /* 0x00008f0022227a23 */ /* 0x100fe20000010825 */
[----:B------:R-:W3:Y:S01]  /*12890*/  LDSM.16.MT88.4 R76, [R144+0x9000] ;  /* 0x00900000904c783b */ /* 0x000ee20000004200 */
[--C-:B------:R-:W-:Y:S02]  /*128a0*/  FFMA.FTZ R31, R32, c[0x0][0x23c], -R37.reuse ;  /* 0x00008f00201f7a23 */ /* 0x100fe40000010825 */
[--C-:B------:R-:W-:Y:S02]  /*128b0*/  FFMA.FTZ R32, R29, c[0x0][0x23c], -R132.reuse ;  /* 0x00008f001d207a23 */ /* 0x100fe40000010884 */
[----:B------:R-:W-:Y:S01]  /*128c0*/  FFMA.FTZ R29, R143, c[0x0][0x23c], -R132 ;  /* 0x00008f008f1d7a23 */ /* 0x000fe20000010884 */
[----:B------:R-:W4:Y:S01]  /*128d0*/  MUFU.EX2 R38, R38 ;  /* 0x0000002600267308 */ /* 0x000f220000000800 */
[----:B--2---:R-:W-:Y:S01]  /*128e0*/  F2FP.PACK_AB R104, R127, R130 ;  /* 0x000000827f68723e */ /* 0x004fe200000000ff */
[----:B------:R-:W-:-:S02]  /*128f0*/  FFMA.FTZ R28, R28, c[0x0][0x23c], -R37 ;  /* 0x00008f001c1c7a23 */ /* 0x000fc40000010825 */
[--C-:B------:R-:W-:Y:S02]  /*12900*/  FFMA.FTZ R3, R66, c[0x0][0x23c], -R37.reuse ;  /* 0x00008f0042037a23 */ /* 0x100fe40000010825 */
[--C-:B------:R-:W-:Y:S02]  /*12910*/  FFMA.FTZ R66, R45, c[0x0][0x23c], -R132.reuse ;  /* 0x00008f002d427a23 */ /* 0x100fe40000010884 */
[----:B------:R-:W-:Y:S01]  /*12920*/  MUFU.EX2 R134, R134 ;  /* 0x0000008600867308 */ /* 0x000fe20000000800 */
[--C-:B------:R-:W-:Y:S02]  /*12930*/  FFMA.FTZ R45, R47, c[0x0][0x23c], -R132.reuse ;  /* 0x00008f002f2d7a23 */ /* 0x100fe40000010884 */
[--C-:B------:R-:W-:Y:S02]  /*12940*/  FFMA.FTZ R47, R166, c[0x0][0x23c], -R37.reuse ;  /* 0x00008f00a62f7a23 */ /* 0x100fe40000010825 */
[----:B------:R-:W-:Y:S02]  /*12950*/  FFMA.FTZ R41, R164, c[0x0][0x23c], -R37 ;  /* 0x00008f00a4297a23 */ /* 0x000fe40000010825 */
[--C-:B------:R-:W-:Y:S01]  /*12960*/  FFMA.FTZ R166, R131, c[0x0][0x23c], -R132.reuse ;  /* 0x00008f0083a67a23 */ /* 0x100fe20000010884 */
[----:B------:R-:W2:Y:S01]  /*12970*/  MUFU.EX2 R129, R129 ;  /* 0x0000008100817308 */ /* 0x000ea20000000800 */
[----:B----4-:R-:W-:Y:S01]  /*12980*/  F2FP.PACK_AB R106, R38, R21 ;  /* 0x00000015266a723e */ /* 0x010fe200000000ff */
        /* <DEDUP_REMOVED lines=13> */
[----:B------:R-:W2:Y:S01]  /*12a60*/  MUFU.EX2 R39, R39 ;  /* 0x0000002700277308 */ /* 0x000ea20000000800 */
[--C-:B------:R-:W-:Y:S02]  /*12a70*/  FFMA.FTZ R126, R57, c[0x0][0x23c], -R132.reuse ;  /* 0x00008f00397e7a23 */ /* 0x100fe40000010884 */
[----:B------:R-:W-:Y:S02]  /*12a80*/  FFMA.FTZ R138, R59, c[0x0][0x23c], -R132 ;  /* 0x00008f003b8a7a23 */ /* 0x000fe40000010884 */
[--C-:B------:R-:W-:Y:S02]  /*12a90*/  FFMA.FTZ R57, R62, c[0x0][0x23c], -R37.reuse ;  /* 0x00008f003e397a23 */ /* 0x100fe40000010825 */
[--C-:B------:R-:W-:Y:S01]  /*12aa0*/  FFMA.FTZ R62, R22, c[0x0][0x23c], -R37.reuse ;  /* 0x00008f00163e7a23 */ /* 0x100fe20000010825 */
[----:B----4-:R-:W-:Y:S01]  /*12ab0*/  F2FP.PACK_AB R107, R43, R60 ;  /* 0x0000003c2b6b723e */ /* 0x010fe200000000ff */
[----:B------:R-:W-:Y:S01]  /*12ac0*/  MUFU.EX2 R33, R33 ;  /* 0x0000002100217308 */ /* 0x000fe20000000800 */
[----:B------:R-:W-:-:S02]  /*12ad0*/  FFMA.FTZ R59, R20, c[0x0][0x23c], -R37 ;  /* 0x00008f00143b7a23 */ /* 0x000fc40000010825 */
[----:B------:R-:W-:Y:S02]  /*12ae0*/  FFMA.FTZ R56, R56, c[0x0][0x23c], -R37 ;  /* 0x00008f0038387a23 */ /* 0x000fe40000010825 */
[--C-:B------:R-:W-:Y:S01]  /*12af0*/  FFMA.FTZ R63, R63, c[0x0][0x23c], -R132.reuse ;  /* 0x00008f003f3f7a23 */ /* 0x100fe20000010884 */
[C---:B-1----:R-:W-:Y:S01]  /*12b00*/  HMMA.16816.F32 R112, R104.reuse, R68, RZ ;  /* 0x000000446870723c */ /* 0x042fe200000018ff */
[----:B--2---:R-:W-:Y:S01]  /*12b10*/  F2FP.PACK_AB R4, R36, R39 ;  /* 0x000000272404723e */ /* 0x004fe200000000ff */
[----:B------:R-:W1:Y:S01]  /*12b20*/  MUFU.EX2 R30, R30 ;  /* 0x0000001e001e7308 */ /* 0x000e620000000800 */
[--C-:B------:R-:W-:Y:S02]  /*12b30*/  FFMA.FTZ R61, R61, c[0x0][0x23c], -R132.reuse ;  /* 0x00008f003d3d7a23 */ /* 0x100fe40000010884 */
[----:B------:R-:W-:Y:S02]  /*12b40*/  FFMA.FTZ R67, R67, c[0x0][0x23c], -R132 ;  /* 0x00008f0043437a23 */ /* 0x000fe40000010884 */
[----:B------:R-:W-:Y:S01]  /*12b50*/  FADD.FTZ R129, R134, R129 ;  /* 0x0000008186817221 */ /* 0x000fe20000010000 */
[----:B------:R-:W-:Y:S01]  /*12b60*/  HMMA.16816.F32 R68, R104, R70, RZ ;  /* 0x000000466844723c */ /* 0x000fe200000018ff */
[----:B------:R-:W-:Y:S01]  /*12b70*/  FFMA.FTZ R48, R48, c[0x0][0x23c], -R37 ;  /* 0x00008f0030307a23 */ /* 0x000fe20000010825 */
[----:B------:R-:W-:Y:S01]  /*12b80*/  MUFU.EX2 R58, R58 ;  /* 0x0000003a003a7308 */ /* 0x000fe20000000800 */
[----:B------:R-:W-:-:S02]  /*12b90*/  FADD.FTZ R60, R60, R129 ;  /* 0x000000813c3c7221 */ /* 0x000fc40000010000 */
[--C-:B------:R-:W-:Y:S02]  /*12ba0*/  FFMA.FTZ R46, R46, c[0x0][0x23c], -R37.reuse ;  /* 0x00008f002e2e7a23 */ /* 0x100fe40000010825 */
[----:B------:R-:W-:Y:S01]  /*12bb0*/  FFMA.FTZ R42, R42, c[0x0][0x23c], -R37 ;  /* 0x00008f002a2a7a23 */ /* 0x000fe20000010825 */
[----:B------:R-:W-:Y:S02]  /*12bc0*/  HMMA.16816.F32 R88, R104, R92, RZ ;  /* 0x0000005c6858723c */ /* 0x000fe400000018ff */
[----:B------:R-:W2:Y:S01]  /*12bd0*/  MUFU.EX2 R35, R35 ;  /* 0x0000002300237308 */ /* 0x000ea20000000800 */
[----:B-1----:R-:W-:-:S05]  /*12be0*/  F2FP.PACK_AB R6, R30, R33 ;  /* 0x000000211e06723e */ /* 0x002fca00000000ff */
[C---:B------:R-:W-:Y:S02]  /*12bf0*/  HMMA.16816.F32 R92, R104.reuse, R94, RZ ;  /* 0x0000005e685c723c */ /* 0x040fe400000018ff */
[----:B------:R-:W-:Y:S06]  /*12c00*/  MUFU.EX2 R34, R34 ;  /* 0x0000002200227308 */ /* 0x000fec0000000800 */
[----:B------:R-:W-:Y:S02]  /*12c10*/  HMMA.16816.F32 R80, R104, R84, RZ ;  /* 0x000000546850723c */ /* 0x000fe400000018ff */
[----:B------:R-:W1:Y:S01]  /*12c20*/  MUFU.EX2 R31, R31 ;  /* 0x0000001f001f7308 */ /* 0x000e620000000800 */
[----:B--2---:R-:W-:-:S05]  /*12c30*/  F2FP.PACK_AB R5, R35, R58 ;  /* 0x0000003a2305723e */ /* 0x004fca00000000ff */
[C---:B------:R-:W-:Y:S02]  /*12c40*/  HMMA.16816.F32 R84, R104.reuse, R86, RZ ;  /* 0x000000566854723c */ /* 0x040fe400000018ff */
[----:B------:R-:W-:Y:S06]  /*12c50*/  MUFU.EX2 R32, R32 ;  /* 0x0000002000207308 */ /* 0x000fec0000000800 */
[C---:B---3--:R-:W-:Y:S01]  /*12c60*/  HMMA.16816.F32 R72, R104.reuse, R76, RZ ;  /* 0x0000004c6848723c */ /* 0x048fe200000018ff */
[----:B-1----:R-:W-:Y:S01]  /*12c70*/  F2FP.PACK_AB R7, R31, R34 ;  /* 0x000000221f07723e */ /* 0x002fe200000000ff */
[----:B------:R-:W1:Y:S06]  /*12c80*/  MUFU.EX2 R29, R29 ;  /* 0x0000001d001d7308 */ /* 0x000e6c0000000800 */
[----:B------:R-:W-:Y:S02]  /*12c90*/  HMMA.16816.F32 R108, R104, R96, RZ ;  /* 0x00000060686c723c */ /* 0x000fe400000018ff */
[----:B------:R-:W-:Y:S06]  /*12ca0*/  MUFU.EX2 R28, R28 ;  /* 0x0000001c001c7308 */ /* 0x000fec0000000800 */
[C---:B------:R-:W-:Y:S02]  /*12cb0*/  HMMA.16816.F32 R112, R4.reuse, R8, R112 ;  /* 0x000000080470723c */ /* 0x040fe40000001870 */
[----:B------:R-:W-:Y:S06]  /*12cc0*/  MUFU.EX2 R3, R3 ;  /* 0x0000000300037308 */ /* 0x000fec0000000800 */
[----:B------:R-:W-:Y:S01]  /*12cd0*/  HMMA.16816.F32 R68, R4, R10, R68 ;  /* 0x0000000a0444723c */ /* 0x000fe20000001844 */
[----:B------:R-:W2:Y:S01]  /*12ce0*/  LDSM.16.MT88.4 R8, [R144+0xb400] ;  /* 0x00b400009008783b */ /* 0x000ea20000004200 */
[----:B------:R-:W-:Y:S06]  /*12cf0*/  MUFU.EX2 R66, R66 ;  /* 0x0000004200427308 */ /* 0x000fec0000000800 */
[C---:B------:R-:W-:Y:S02]  /*12d00*/  HMMA.16816.F32 R76, R104.reuse, R78, RZ ;  /* 0x0000004e684c723c */ /* 0x040fe400000018ff */
[----:B------:R-:W-:Y:S06]  /*12d10*/  MUFU.EX2 R45, R45 ;  /* 0x0000002d002d7308 */ /* 0x000fec0000000800 */
[C---:B------:R-:W-:Y:S02]  /*12d20*/  HMMA.16816.F32 R96, R104.reuse, R98, RZ ;  /* 0x000000626860723c */ /* 0x040fe400000018ff */
[----:B------:R-:W-:Y:S06]  /*12d30*/  MUFU.EX2 R47, R47 ;  /* 0x0000002f002f7308 */ /* 0x000fec0000000800 */
[C---:B------:R-:W-:Y:S02]  /*12d40*/  HMMA.16816.F32 R100, R104.reuse, R16, RZ ;  /* 0x000000106864723c */ /* 0x040fe400000018ff */
[----:B------:R-:W-:Y:S06]  /*12d50*/  MUFU.EX2 R41, R41 ;  /* 0x0000002900297308 */ /* 0x000fec0000000800 */
[----:B------:R-:W-:Y:S01]  /*12d60*/  HMMA.16816.F32 R104, R104, R18, RZ ;  /* 0x000000126868723c */ /* 0x000fe200000018ff */
[----:B------:R-:W-:Y:S01]  /*12d70*/  LDSM.16.MT88.4 R16, [R146+0xa400] ;  /* 0x00a400009210783b */ /* 0x000fe20000004200 */
[----:B------:R-:W-:Y:S06]  /*12d80*/  MUFU.EX2 R166, R166 ;  /* 0x000000a600a67308 */ /* 0x000fec0000000800 */
[C---:B------:R-:W-:Y:S02]  /*12d90*/  HMMA.16816.F32 R80, R4.reuse, R12, R80 ;  /* 0x0000000c0450723c */ /* 0x040fe40000001850 */
[----:B------:R-:W-:Y:S06]  /*12da0*/  MUFU.EX2 R164, R164 ;  /* 0x000000a400a47308 */ /* 0x000fec0000000800 */
[C---:B--2---:R-:W-:Y:S02]  /*12db0*/  HMMA.16816.F32 R88, R4.reuse, R8, R88 ;  /* 0x000000080458723c */ /* 0x044fe40000001858 */
[----:B------:R-:W-:Y:S06]  /*12dc0*/  MUFU.EX2 R135, R135 ;  /* 0x0000008700877308 */ /* 0x000fec0000000800 */
[C---:B------:R-:W-:Y:S01]  /*12dd0*/  HMMA.16816.F32 R92, R4.reuse, R10, R92 ;  /* 0x0000000a045c723c */ /* 0x040fe2000000185c */
[----:B------:R-:W2:Y:S01]  /*12de0*/  LDSM.16.MT88.4 R8, [R144+0xd400] ;  /* 0x00d400009008783b */ /* 0x000ea20000004200 */
[----:B------:R-:W-:Y:S06]  /*12df0*/  MUFU.EX2 R131, R131 ;  /* 0x0000008300837308 */ /* 0x000fec0000000800 */
[C---:B------:R-:W-:Y:S01]  /*12e00*/  HMMA.16816.F32 R84, R4.reuse, R14, R84 ;  /* 0x0000000e0454723c */ /* 0x040fe20000001854 */
[----:B------:R-:W3:Y:S01]  /*12e10*/  LDSM.16.MT88.4 R12, [R146+0xd400] ;  /* 0x00d40000920c783b */ /* 0x000ee20000004200 */
[----:B------:R-:W-:Y:S06]  /*12e20*/  MUFU.EX2 R172, R172 ;  /* 0x000000ac00ac7308 */ /* 0x000fec0000000800 */
[C---:B------:R-:W-:Y:S02]  /*12e30*/  HMMA.16816.F32 R72, R4.reuse, R24, R72 ;  /* 0x000000180448723c */ /* 0x040fe40000001848 */
[----:B------:R-:W-:Y:S05]  /*12e40*/  MUFU.EX2 R121, R121 ;  /* 0x0000007900797308 */ /* 0x000fea0000000800 */
[----:B------:R-:W-:Y:S01]  /*12e50*/  FFMA.FTZ R24, R165, c[0x0][0x23c], -R132 ;  /* 0x00008f00a5187a23 */ /* 0x000fe20000010884 */
[----:B------:R-:W-:Y:S01]  /*12e60*/  HMMA.16816.F32 R76, R4, R26, R76 ;  /* 0x0000001a044c723c */ /* 0x000fe2000000184c */
[----:B------:R-:W-:-:S02]  /*12e70*/  FFMA.FTZ R25, R120, c[0x0][0x23c], -R37 ;  /* 0x00008f0078197a23 */ /* 0x000fc40000010825 */
[--C-:B------:R-:W-:Y:S01]  /*12e80*/  FFMA.FTZ R120, R64, c[0x0][0x23c], -R37.reuse ;  /* 0x00008f0040787a23 */ /* 0x100fe20000010825 */
[----:B------:R-:W-:Y:S01]  /*12e90*/  MUFU.EX2 R140, R140 ;  /* 0x0000008c008c7308 */ /* 0x000fe20000000800 */
[--C-:B------:R-:W-:Y:S02]  /*12ea0*/  FFMA.FTZ R64, R174, c[0x0][0x23c], -R37.reuse ;  /* 0x00008f00ae407a23 */ /* 0x100fe40000010825 */
[--C-:B------:R-:W-:Y:S02]  /*12eb0*/  FFMA.FTZ R27, R161, c[0x0][0x23c], -R132.reuse ;  /* 0x00008f00a11b7a23 */ /* 0x100fe40000010884 */
[----:B------:R-:W-:Y:S02]  /*12ec0*/  FFMA.FTZ R26, R122, c[0x0][0x23c], -R37 ;  /* 0x00008f007a1a7a23 */ /* 0x000fe40000010825 */
[--C-:B------:R-:W-:Y:S01]  /*12ed0*/  FFMA.FTZ R122, R49, c[0x0][0x23c], -R132.reuse ;  /* 0x00008f00317a7a23 */ /* 0x100fe20000010884 */
[----:B------:R-:W-:Y:S01]  /*12ee0*/  MUFU.EX2 R24, R24 ;  /* 0x0000001800187308 */ /* 0x000fe20000000800 */
[----:B------:R-:W-:-:S02]  /*12ef0*/  FFMA.FTZ R49, R139, c[0x0][0x23c], -R132 ;  /* 0x00008f008b317a23 */ /* 0x000fc40000010884 */
[----:B------:R-:W-:Y:S01]  /*12f00*/  FFMA.FTZ R139, R133, c[0x0][0x23c], -R132 ;  /* 0x00008f00858b7a23 */ /* 0x000fe20000010884 */
[----:B--2---:R-:W-:Y:S01]  /*12f10*/  HMMA.16816.F32 R100, R4, R8, R100 ;  /* 0x000000080464723c */ /* 0x004fe20000001864 */
[----:B------:R-:W-:-:S03]  /*12f20*/  FFMA.FTZ R174, R142, c[0x0][0x23c], -R37 ;  /* 0x00008f008eae7a23 */ /* 0x000fc60000010825 */
[----:B------:R-:W2:Y:S01]  /*12f30*/  MUFU.EX2 R27, R27 ;  /* 0x0000001b001b7308 */ /* 0x000ea20000000800 */
[--C-:B------:R-:W-:Y:S02]  /*12f40*/  FFMA.FTZ R133, R141, c[0x0][0x23c], -R132.reuse ;  /* 0x00008f008d857a23 */ /* 0x100fe40000010884 */
[----:B------:R-:W-:Y:S01]  /*12f50*/  FFMA.FTZ R142, R176, c[0x0][0x23c], -R37 ;  /* 0x00008f00b08e7a23 */ /* 0x000fe20000010825 */
[C---:B------:R-:W-:Y:S01]  /*12f60*/  HMMA.16816.F32 R104, R4.reuse, R10, R104 ;  /* 0x0000000a0468723c */ /* 0x040fe20000001868 */
[----:B------:R-:W4:Y:S01]  /*12f70*/  LDSM.16.MT88.4 R8, [R144+0x9800] ;  /* 0x009800009008783b */ /* 0x000f220000004200 */
[--C-:B------:R-:W-:Y:S02]  /*12f80*/  FFMA.FTZ R141, R23, c[0x0][0x23c], -R132.reuse ;  /* 0x00008f00178d7a23 */ /* 0x100fe40000010884 */
[----:B------:R-:W5:Y:S01]  /*12f90*/  MUFU.EX2 R25, R25 ;  /* 0x0000001900197308 */ /* 0x000f620000000800 */
[--C-:B------:R-:W-:Y:S02]  /*12fa0*/  FFMA.FTZ R23, R51, c[0x0][0x23c], -R132.reuse ;  /* 0x00008f0033177a23 */ /* 0x100fe40000010884 */
[----:B------:R-:W-:Y:S01]  /*12fb0*/  FFMA.FTZ R51, R55, c[0x0][0x23c], -R132 ;  /* 0x00008f0037337a23 */ /* 0x000fe20000010884 */
[----:B---3--:R-:W-:Y:S01]  /*12fc0*/  HMMA.16816.F32 R108, R4, R12, R108 ;  /* 0x0000000c046c723c */ /* 0x008fe2000000186c */
[----:B------:R-:W-:-:S03]  /*12fd0*/  FADD.FTZ R132, R130, R127 ;  /* 0x0000007f82847221 */ /* 0x000fc60000010000 */
[----:B------:R-:W3:Y:S04]  /*12fe0*/  MUFU.EX2 R26, R26 ;  /* 0x0000001a001a7308 */ /* 0x000ee80000000800 */
[----:B------:R-:W-:Y:S01]  /*12ff0*/  HMMA.16816.F32 R96, R4, R14, R96 ;  /* 0x0000000e0460723c */ /* 0x000fe20000001860 */
[----:B------:R-:W4:Y:S03]  /*13000*/  LDSM.16.MT88.4 R12, [R146+0x9800] ;  /* 0x00980000920c783b */ /* 0x000f260000004200 */
[----:B------:R-:W-:Y:S03]  /*13010*/  MUFU.EX2 R122, R122 ;  /* 0x0000007a007a7308 */ /* 0x000fe60000000800 */
[----:B-1----:R-:W-:-:S02]  /*13020*/  F2FP.PACK_AB R4, R29, R32 ;  /* 0x000000201d04723e */ /* 0x002fc400000000ff */
[----:B--2---:R-:W-:Y:S02]  /*13030*/  F2FP.PACK_AB R6, R24, R27 ;  /* 0x0000001b1806723e */ /* 0x004fe400000000ff */
[----:B-----5:R-:W-:Y:S01]  /*13040*/  F2FP.PACK_AB R5, R25, R28 ;  /* 0x0000001c1905723e */ /* 0x020fe200000000ff */
[----:B------:R-:W1:Y:S01]  /*13050*/  MUFU.EX2 R49, R49 ;  /* 0x0000003100317308 */ /* 0x000e620000000800 */
[----:B---3--:R-:W-:-:S07]  /*13060*/  F2FP.PACK_AB R7, R3, R26 ;  /* 0x0000001a0307723e */ /* 0x008fce00000000ff */
[----:B------:R-:W2:Y:S01]  /*13070*/  MUFU.EX2 R120, R120 ;  /* 0x0000007800787308 */ /* 0x000ea20000000800 */
[C---:B----4-:R-:W-:Y:S07]  /*13080*/  HMMA.16816.F32 R72, R4.reuse, R8, R72 ;  /* 0x000000080448723c */ /* 0x050fee0000001848 */
[----:B------:R-:W3:Y:S01]  /*13090*/  MUFU.EX2 R64, R64 ;  /* 0x0000004000407308 */ /* 0x000ee20000000800 */
[C---:B------:R-:W-:Y:S01]  /*130a0*/  HMMA.16816.F32 R76, R4.reuse, R10, R76 ;  /* 0x0000000a044c723c */ /* 0x040fe2000000184c */
[----:B------:R-:W4:Y:S06]  /*130b0*/  LDSM.16.MT88.4 R8, [R144+0xb800] ;  /* 0x00b800009008783b */ /* 0x000f2c0000004200 */
[----:B------:R-:W5:Y:S01]  /*130c0*/  MUFU.EX2 R139, R139 ;  /* 0x0000008b008b7308 */ /* 0x000f620000000800 */
[C---:B------:R-:W-:Y:S07]  /*130d0*/  HMMA.16816.F32 R112, R4.reuse, R12, R112 ;  /* 0x0000000c0470723c */ /* 0x040fee0000001870 */
[----:B------:R-:W1:Y:S01]  /*130e0*/  MUFU.EX2 R133, R133 ;  /* 0x0000008500857308 */ /* 0x000e620000000800 */
[C---:B------:R-:W-:Y:S01]  /*130f0*/  HMMA.16816.F32 R68, R4.reuse, R14, R68 ;  /* 0x0000000e0444723c */ /* 0x040fe20000001844 */
[----:B------:R-:W1:Y:S06]  /*13100*/  LDSM.16.MT88.4 R12, [R146+0xb800] ;  /* 0x00b80000920c783b */ /* 0x000e6c0000004200 */
[----:B------:R-:W1:Y:S08]  /*13110*/  MUFU.EX2 R174, R174 ;  /* 0x000000ae00ae7308 */ /* 0x000e700000000800 */
[----:B------:R-:W1:Y:S08]  /*13120*/  MUFU.EX2 R142, R142 ;  /* 0x0000008e008e7308 */ /* 0x000e700000000800 */
[----:B------:R-:W1:Y:S01]  /*13130*/  MUFU.EX2 R65, R65 ;  /* 0x0000004100417308 */ /* 0x000e620000000800 */
[C---:B----4-:R-:W-:Y:S07]  /*13140*/  HMMA.16816.F32 R88, R4.reuse, R8, R88 ;  /* 0x000000080458723c */ /* 0x050fee0000001858 */
[----:B------:R-:W-:Y:S01]  /*13150*/  MUFU.EX2 R125, R125 ;  /* 0x0000007d007d7308 */ /* 0x000fe20000000800 */
[C---:B------:R-:W-:Y:S01]  /*13160*/  HMMA.16816.F32 R92, R4.reuse, R10, R92 ;  /* 0x0000000a045c723c */ /* 0x040fe2000000185c */
[----:B------:R-:W4:Y:S06]  /*13170*/  LDSM.16.MT88.4 R8, [R144+0xd800] ;  /* 0x00d800009008783b */ /* 0x000f2c0000004200 */
[----:B------:R-:W2:Y:S01]  /*13180*/  MUFU.EX2 R124, R124 ;  /* 0x0000007c007c7308 */ /* 0x000ea20000000800 */
[C---:B-1----:R-:W-:Y:S07]  /*13190*/  HMMA.16816.F32 R80, R4.reuse, R12, R80 ;  /* 0x0000000c0450723c */ /* 0x042fee0000001850 */
[----:B------:R-:W-:Y:S01]  /*131a0*/  MUFU.EX2 R128, R128 ;  /* 0x0000008000807308 */ /* 0x000fe20000000800 */
[C---:B------:R-:W-:Y:S01]  /*131b0*/  HMMA.16816.F32 R84, R4.reuse, R14, R84 ;  /* 0x0000000e0454723c */ /* 0x040fe20000001854 */
[----:B------:R-:W1:Y:S06]  /*131c0*/  LDSM.16.MT88.4 R12, [R146+0xd800] ;  /* 0x00d80000920c783b */ /* 0x000e6c0000004200 */
[----:B------:R-:W1:Y:S08]  /*131d0*/  MUFU.EX2 R123, R123 ;  /* 0x0000007b007b7308 */ /* 0x000e700000000800 */
[----:B------:R-:W-:Y:S08]  /*131e0*/  MUFU.EX2 R130, R141 ;  /* 0x0000008d00827308 */ /* 0x000ff00000000800 */
        /* <DEDUP_REMOVED lines=8> */
[----:B------:R-:W-:Y:S01]  /*13270*/  HMMA.16816.F32 R96, R4, R14, R96 ;  /* 0x0000000e0460723c */ /* 0x000fe20000001860 */
[----:B------:R-:W1:Y:S06]  /*13280*/  LDSM.16.MT88.4 R12, [R146+0x9c00] ;  /* 0x009c0000920c783b */ /* 0x000e6c0000004200 */
[----:B------:R-:W-:Y:S01]  /*13290*/  MUFU.EX2 R62, R62 ;  /* 0x0000003e003e7308 */ /* 0x000fe20000000800 */
[----:B------:R-:W-:-:S02]  /*132a0*/  F2FP.PACK_AB R4, R49, R122 ;  /* 0x0000007a3104723e */ /* 0x000fc400000000ff */
[----:B------:R-:W-:-:S05]  /*132b0*/  F2FP.PACK_AB R6, R45, R66 ;  /* 0x000000422d06723e */ /* 0x000fca00000000ff */
[----:B------:R-:W-:Y:S01]  /*132c0*/  MUFU.EX2 R59, R59 ;  /* 0x0000003b003b7308 */ /* 0x000fe20000000800 */
[----:B--2---:R-:W-:Y:S02]  /*132d0*/  F2FP.PACK_AB R5, R47, R120 ;  /* 0x000000782f05723e */ /* 0x004fe400000000ff */
[----:B---3--:R-:W-:-:S05]  /*132e0*/  F2FP.PACK_AB R7, R41, R64 ;  /* 0x000000402907723e */ /* 0x008fca00000000ff */
[----:B------:R-:W2:Y:S02]  /*132f0*/  MUFU.EX2 R56, R56 ;  /* 0x0000003800387308 */ /* 0x000ea40000000800 */
[C---:B----4-:R-:W-:Y:S06]  /*13300*/  HMMA.16816.F32 R72, R4.reuse, R8, R72 ;  /* 0x000000080448723c */ /* 0x050fec0000001848 */
[----:B------:R-:W-:Y:S02]  /*13310*/  MUFU.EX2 R138, R138 ;  /* 0x0000008a008a7308 */ /* 0x000fe40000000800 */
[C---:B------:R-:W-:Y:S01]  /*13320*/  HMMA.16816.F32 R76, R4.reuse, R10, R76 ;  /* 0x0000000a044c723c */ /* 0x040fe2000000184c */
[----:B------:R-:W3:Y:S05]  /*13330*/  LDSM.16.MT88.4 R8, [R144+0xbc00] ;  /* 0x00bc00009008783b */ /* 0x000eea0000004200 */
[----:B------:R-:W4:Y:S02]  /*13340*/  MUFU.EX2 R63, R63 ;  /* 0x0000003f003f7308 */ /* 0x000f240000000800 */
[C---:B-1----:R-:W-:Y:S06]  /*13350*/  HMMA.16816.F32 R112, R4.reuse, R12, R112 ;  /* 0x0000000c0470723c */ /* 0x042fec0000001870 */
[----:B------:R-:W-:Y:S02]  /*13360*/  MUFU.EX2 R61, R61 ;  /* 0x0000003d003d7308 */ /* 0x000fe40000000800 */
[C---:B------:R-:W-:Y:S01]  /*13370*/  HMMA.16816.F32 R68, R4.reuse, R14, R68 ;  /* 0x0000000e0444723c */ /* 0x040fe20000001844 */
[----:B------:R-:W1:Y:S07]  /*13380*/  LDSM.16.MT88.4 R12, [R146+0xbc00] ;  /* 0x00bc0000920c783b */ /* 0x000e6e0000004200 */
[C---:B---3--:R-:W-:Y:S08]  /*13390*/  HMMA.16816.F32 R88, R4.reuse, R8, R88 ;  /* 0x000000080458723c */ /* 0x048ff00000001858 */
[C---:B------:R-:W-:Y:S01]  /*133a0*/  HMMA.16816.F32 R92, R4.reuse, R10, R92 ;  /* 0x0000000a045c723c */ /* 0x040fe2000000185c */
[----:B------:R-:W3:Y:S07]  /*133b0*/  LDSM.16.MT88.4 R8, [R144+0xdc00] ;  /* 0x00dc00009008783b */ /* 0x000eee0000004200 */
[C---:B-1----:R-:W-:Y:S08]  /*133c0*/  HMMA.16816.F32 R80, R4.reuse, R12, R80 ;  /* 0x0000000c0450723c */ /* 0x042ff00000001850 */
[C---:B------:R-:W-:Y:S01]  /*133d0*/  HMMA.16816.F32 R84, R4.reuse, R14, R84 ;  /* 0x0000000e0454723c */ /* 0x040fe20000001854 */
[----:B------:R-:W1:Y:S07]  /*133e0*/  LDSM.16.MT88.4 R12, [R146+0xdc00] ;  /* 0x00dc0000920c783b */ /* 0x000e6e0000004200 */
[C---:B---3--:R-:W-:Y:S08]  /*133f0*/  HMMA.16816.F32 R100, R4.reuse, R8, R100 ;  /* 0x000000080464723c */ /* 0x048ff00000001864 */
[C---:B------:R-:W-:Y:S01]  /*13400*/  HMMA.16816.F32 R104, R4.reuse, R10, R104 ;  /* 0x0000000a0468723c */ /* 0x040fe20000001868 */
[----:B------:R-:W3:Y:S07]  /*13410*/  LDSM.16.MT88.4 R8, [R144+0xa000] ;  /* 0x00a000009008783b */ /* 0x000eee0000004200 */
[C---:B-1----:R-:W-:Y:S08]  /*13420*/  HMMA.16816.F32 R108, R4.reuse, R12, R108 ;  /* 0x0000000c046c723c */ /* 0x042ff0000000186c */
[----:B------:R-:W-:Y:S01]  /*13430*/  HMMA.16816.F32 R96, R4, R14, R96 ;  /* 0x0000000e0460723c */ /* 0x000fe20000001860 */
[----:B------:R-:W1:Y:S06]  /*13440*/  LDSM.16.MT88.4 R12, [R146+0xa000] ;  /* 0x00a00000920c783b */ /* 0x000e6c0000004200 */
[----:B-----5:R-:W-:-:S02]  /*13450*/  F2FP.PACK_AB R4, R139, R166 ;  /* 0x000000a68b04723e */ /* 0x020fc400000000ff */
[----:B------:R-:W-:Y:S02]  /*13460*/  F2FP.PACK_AB R6, R133, R164 ;  /* 0x000000a48506723e */ /* 0x000fe400000000ff */
[----:B------:R-:W-:Y:S02]  /*13470*/  F2FP.PACK_AB R5, R135, R174 ;  /* 0x000000ae8705723e */ /* 0x000fe400000000ff */
[----:B------:R-:W-:-:S07]  /*13480*/  F2FP.PACK_AB R7, R131, R142 ;  /* 0x0000008e8307723e */ /* 0x000fce00000000ff */
        /* <DEDUP_REMOVED lines=18> */
[----:B------:R-:W-:-:S02]  /*135b0*/  F2FP.PACK_AB R4, R121, R172 ;  /* 0x000000ac7904723e */ /* 0x000fc400000000ff */
[----:B------:R-:W-:Y:S02]  /*135c0*/  F2FP.PACK_AB R6, R65, R140 ;  /* 0x0000008c4106723e */ /* 0x000fe400000000ff */
[----:B------:R-:W-:Y:S02]  /*135d0*/  F2FP.PACK_AB R5, R124, R125 ;  /* 0x0000007d7c05723e */ /* 0x000fe400000000ff */
[----:B------:R-:W-:-:S07]  /*135e0*/  F2FP.PACK_AB R7, R123, R128 ;  /* 0x000000807b07723e */ /* 0x000fce00000000ff */
[C---:B------:R-:W-:Y:S08]  /*135f0*/  HMMA.16816.F32 R112, R4.reuse, R16, R112 ;  /* 0x000000100470723c */ /* 0x040ff00000001870 */
[C---:B---3--:R-:W-:Y:S08]  /*13600*/  HMMA.16816.F32 R80, R4.reuse, R8, R80 ;  /* 0x000000080450723c */ /* 0x048ff00000001850 */
[C---:B------:R-:W-:Y:S01]  /*13610*/  HMMA.16816.F32 R84, R4.reuse, R10, R84 ;  /* 0x0000000a0454723c */ /* 0x040fe20000001854 */
[----:B------:R-:W3:Y:S07]  /*13620*/  LDSM.16.MT88.4 R8, [R144+0xe400] ;  /* 0x00e400009008783b */ /* 0x000eee0000004200 */
[C---:B------:R-:W-:Y:S01]  /*13630*/  HMMA.16816.F32 R68, R4.reuse, R18, R68 ;  /* 0x000000120444723c */ /* 0x040fe20000001844 */
[----:B------:R-:W5:Y:S07]  /*13640*/  LDSM.16.MT88.4 R16, [R144+0xc400] ;  /* 0x00c400009010783b */ /* 0x000f6e0000004200 */
[C---:B-1----:R-:W-:Y:S08]  /*13650*/  HMMA.16816.F32 R72, R4.reuse, R12, R72 ;  /* 0x0000000c0448723c */ /* 0x042ff00000001848 */
[C---:B------:R-:W-:Y:S01]  /*13660*/  HMMA.16816.F32 R76, R4.reuse, R14, R76 ;  /* 0x0000000e044c723c */ /* 0x040fe2000000184c */
[----:B------:R-:W1:Y:S07]  /*13670*/  LDSM.16.MT88.4 R12, [R146+0xe400] ;  /* 0x00e40000920c783b */ /* 0x000e6e0000004200 */
[C---:B---3--:R-:W-:Y:S08]  /*13680*/  HMMA.16816.F32 R100, R4.reuse, R8, R100 ;  /* 0x000000080464723c */ /* 0x048ff00000001864 */
[C---:B------:R-:W-:Y:S01]  /*13690*/  HMMA.16816.F32 R104, R4.reuse, R10, R104 ;  /* 0x0000000a0468723c */ /* 0x040fe20000001868 */
[----:B------:R-:W3:Y:S07]  /*136a0*/  LDSM.16.MT88.4 R8, [R146+0xa800] ;  /* 0x00a800009208783b */ /* 0x000eee0000004200 */
[C---:B-----5:R-:W-:Y:S08]  /*136b0*/  HMMA.16816.F32 R88, R4.reuse, R16, R88 ;  /* 0x000000100458723c */ /* 0x060ff00000001858 */
[C---:B------:R-:W-:Y:S01]  /*136c0*/  HMMA.16816.F32 R92, R4.reuse, R18, R92 ;  /* 0x00000012045c723c */ /* 0x040fe2000000185c */
[----:B------:R-:W5:Y:S07]  /*136d0*/  LDSM.16.MT88.4 R16, [R144+0xc800] ;  /* 0x00c800009010783b */ /* 0x000f6e0000004200 */
[C---:B-1----:R-:W-:Y:S08]  /*136e0*/  HMMA.16816.F32 R108, R4.reuse, R12, R108 ;  /* 0x0000000c046c723c */ /* 0x042ff0000000186c */
[----:B------:R-:W-:Y:S01]  /*136f0*/  HMMA.16816.F32 R96, R4, R14, R96 ;  /* 0x0000000e0460723c */ /* 0x000fe20000001860 */
[----:B------:R-:W1:Y:S06]  /*13700*/  LDSM.16.MT88.4 R12, [R146+0xc800] ;  /* 0x00c80000920c783b */ /* 0x000e6c0000004200 */
[----:B------:R-:W-:Y:S01]  /*13710*/  FADD.FTZ R5, R21, R132 ;  /* 0x0000008415057221 */ /* 0x000fe20000010000 */
[----:B------:R-:W-:Y:S01]  /*13720*/  F2FP.PACK_AB R4, R55, R130 ;  /* 0x000000823704723e */ /* 0x000fe200000000ff */
[----:B------:R-:W-:Y:S01]  /*13730*/  LDSM.16.MT88.4 R20, [R144+0xa800] ;  /* 0x00a800009014783b */ /* 0x000fe20000004200 */
[----:B------:R-:W-:Y:S01]  /*13740*/  F2FP.PACK_AB R6, R126, R51 ;  /* 0x000000337e06723e */ /* 0x000fe200000000ff */
[----:B------:R-:W-:Y:S01]  /*13750*/  FADD.FTZ R38, R38, R5 ;  /* 0x0000000526267221 */ /* 0x000fe20000010000 */
[----:B--2---:R-:W-:Y:S01]  /*13760*/  F2FP.PACK_AB R7, R56, R59 ;  /* 0x0000003b3807723e */ /* 0x004fe200000000ff */
[----:B------:R-:W-:-:S02]  /*13770*/  FADD.FTZ R5, R43, R60 ;  /* 0x0000003c2b057221 */ /* 0x000fc40000010000 */
[----:B------:R-:W-:Y:S02]  /*13780*/  FADD.FTZ R39, R39, R38 ;  /* 0x0000002627277221 */ /* 0x000fe40000010000 */
[----:B------:R-:W-:Y:S01]  /*13790*/  FADD.FTZ R58, R58, R5 ;  /* 0x000000053a3a7221 */ /* 0x000fe20000010000 */
[----:B------:R-:W-:Y:S01]  /*137a0*/  F2FP.PACK_AB R5, R62, R57 ;  /* 0x000000393e05723e */ /* 0x000fe200000000ff */
[----:B------:R-:W-:Y:S01]  /*137b0*/  FFMA.FTZ R43, R44, c[0x0][0x23c], -R37 ;  /* 0x00008f002c2b7a23 */ /* 0x000fe20000010825 */
[----:B------:R-:W2:Y:S01]  /*137c0*/  MUFU.EX2 R38, R67 ;  /* 0x0000004300267308 */ /* 0x000ea20000000800 */
[----:B------:R-:W-:-:S04]  /*137d0*/  FADD.FTZ R44, R36, R39 ;  /* 0x00000027242c7221 */ /* 0x000fc80000010000 */
[----:B---3--:R-:W-:Y:S01]  /*137e0*/  HMMA.16816.F32 R112, R4, R8, R112 ;  /* 0x000000080470723c */ /* 0x008fe20000001870 */
[----:B------:R-:W-:Y:S02]  /*137f0*/  FADD.FTZ R33, R33, R44 ;  /* 0x0000002c21217221 */ /* 0x000fe40000010000 */
[----:B------:R-:W-:Y:S02]  /*13800*/  MUFU.EX2 R36, R48 ;  /* 0x0000003000247308 */ /* 0x000fe40000000800 */
[----:B------:R-:W-:-:S03]  /*13810*/  FADD.FTZ R33, R30, R33 ;  /* 0x000000211e217221 */ /* 0x000fc60000010000 */
[C---:B------:R-:W-:Y:S01]  /*13820*/  HMMA.16816.F32 R68, R4.reuse, R10, R68 ;  /* 0x0000000a0444723c */ /* 0x040fe20000001844 */
[----:B------:R-:W3:Y:S01]  /*13830*/  LDSM.16.MT88.4 R8, [R146+0xe800] ;  /* 0x00e800009208783b */ /* 0x000ee20000004200 */
[----:B------:R-:W-:Y:S01]  /*13840*/  FADD.FTZ R30, R32, R33 ;  /* 0x00000021201e7221 */ /* 0x000fe20000010000 */
[----:B------:R-:W2:Y:S03]  /*13850*/  MUFU.EX2 R37, R46 ;  /* 0x0000002e00257308 */ /* 0x000ea60000000800 */
[----:B------:R-:W-:Y:S02]  /*13860*/  FADD.FTZ R30, R29, R30 ;  /* 0x0000001e1d1e7221 */ /* 0x000fe40000010000 */
[----:B-----5:R-:W-:Y:S02]  /*13870*/  HMMA.16816.F32 R88, R4, R16, R88 ;  /* 0x000000100458723c */ /* 0x020fe40000001858 */
[----:B------:R-:W-:-:S04]  /*13880*/  FADD.FTZ R27, R27, R30 ;  /* 0x0000001e1b1b7221 */ /* 0x000fc80000010000 */
[----:B------:R-:W-:Y:S02]  /*13890*/  FADD.FTZ R27, R24, R27 ;  /* 0x0000001b181b7221 */ /* 0x000fe40000010000 */
[----:B------:R-:W-:Y:S01]  /*138a0*/  FADD.FTZ R17, R35, R58 ;  /* 0x0000003a23117221 */ /* 0x000fe20000010000 */
[C---:B-1----:R-:W-:Y:S01]  /*138b0*/  HMMA.16816.F32 R80, R4.reuse, R12, R80 ;  /* 0x0000000c0450723c */ /* 0x042fe20000001850 */
[----:B------:R-:W-:Y:S01]  /*138c0*/  FADD.FTZ R122, R122, R27 ;  /* 0x0000001b7a7a7221 */ /* 0x000fe20000010000 */
[----:B------:R-:W-:Y:S01]  /*138d0*/  MUFU.EX2 R35, R43 ;  /* 0x0000002b00237308 */ /* 0x000fe20000000800 */
[----:B------:R-:W-:Y:S02]  /*138e0*/  FADD.FTZ R16, R34, R17 ;  /* 0x0000001122107221 */ /* 0x000fe40000010000 */
[----:B------:R-:W-:Y:S02]  /*138f0*/  FADD.FTZ R49, R49, R122 ;  /* 0x0000007a31317221 */ /* 0x000fe40000010000 */
[----:B------:R-:W-:Y:S01]  /*13900*/  FADD.FTZ R31, R31, R16 ;  /* 0x000000101f1f7221 */ /* 0x000fe20000010000 */
[----:B------:R-:W-:Y:S01]  /*13910*/  HMMA.16816.F32 R84, R4, R14, R84 ;  /* 0x0000000e0454723c */ /* 0x000fe20000001854 */
[----:B------:R-:W1:Y:S01]  /*13920*/  LDSM.16.MT88.4 R12, [R144+0xe800] ;  /* 0x00e80000900c783b */ /* 0x000e620000004200 */
[----:B------:R-:W-:Y:S01]  /*13930*/  FADD.FTZ R66, R66, R49 ;  /* 0x0000003142427221 */ /* 0x000fe20000010000 */
[----:B------:R-:W5:Y:S01]  /*13940*/  MUFU.EX2 R34, R42 ;  /* 0x0000002a00227308 */ /* 0x000f620000000800 */
[----:B------:R-:W-:-:S02]  /*13950*/  FADD.FTZ R28, R28, R31 ;  /* 0x0000001f1c1c7221 */ /* 0x000fc40000010000 */
[----:B------:R-:W-:Y:S02]  /*13960*/  FADD.FTZ R45, R45, R66 ;  /* 0x000000422d2d7221 */ /* 0x000fe40000010000 */
[----:B------:R-:W-:Y:S01]  /*13970*/  FADD.FTZ R25, R25, R28 ;  /* 0x0000001c19197221 */ /* 0x000fe20000010000 */
[C---:B------:R-:W-:Y:S01]  /*13980*/  HMMA.16816.F32 R92, R4.reuse, R18, R92 ;  /* 0x00000012045c723c */ /* 0x040fe2000000185c */
[----:B------:R-:W-:Y:S01]  /*13990*/  LDSM.16.MT88.4 R16, [R146+0xcc00] ;  /* 0x00cc00009210783b */ /* 0x000fe20000004200 */
[----:B------:R-:W-:Y:S02]  /*139a0*/  FADD.FTZ R166, R166, R45 ;  /* 0x0000002da6a67221 */ /* 0x000fe40000010000 */
[----:B------:R-:W-:Y:S02]  /*139b0*/  FADD.FTZ R26, R26, R25 ;  /* 0x000000191a1a7221 */ /* 0x000fe40000010000 */
[----:B------:R-:W-:Y:S02]  /*139c0*/  FADD.FTZ R139, R139, R166 ;  /* 0x000000a68b8b7221 */ /* 0x000fe40000010000 */
[----:B---3--:R-:W-:Y:S01]  /*139d0*/  HMMA.16816.F32 R108, R4, R8, R108 ;  /* 0x00000008046c723c */ /* 0x008fe2000000186c */
        /* <DEDUP_REMOVED lines=9> */
[C---:B------:R-:W-:Y:S01]  /*13a70*/  HMMA.16816.F32 R72, R4.reuse, R20, R72 ;  /* 0x000000140448723c */ /* 0x040fe20000001848 */
[----:B------:R-:W-:Y:S02]  /*13a80*/  FADD.FTZ R121, R121, R172 ;  /* 0x000000ac79797221 */ /* 0x000fe40000010000 */
[----:B------:R-:W-:Y:S02]  /*13a90*/  FADD.FTZ R41, R41, R64 ;  /* 0x0000004029297221 */ /* 0x000fe40000010000 */
[----:B------:R-:W-:Y:S02]  /*13aa0*/  FADD.FTZ R140, R140, R121 ;  /* 0x000000798c8c7221 */ /* 0x000fe40000010000 */
[----:B------:R-:W-:Y:S01]  /*13ab0*/  FADD.FTZ R174, R174, R41 ;  /* 0x00000029aeae7221 */ /* 0x000fe20000010000 */
[----:B------:R-:W-:Y:S01]  /*13ac0*/  HMMA.16816.F32 R76, R4, R22, R76 ;  /* 0x00000016044c723c */ /* 0x000fe2000000184c */
[----:B------:R-:W3:Y:S01]  /*13ad0*/  LDSM.16.MT88.4 R20, [R146+0xac00] ;  /* 0x00ac00009214783b */ /* 0x000ee20000004200 */
[----:B------:R-:W-:-:S02]  /*13ae0*/  FADD.FTZ R65, R65, R140 ;  /* 0x0000008c41417221 */ /* 0x000fc40000010000 */
[----:B------:R-:W-:Y:S02]  /*13af0*/  FADD.FTZ R135, R135, R174 ;  /* 0x000000ae87877221 */ /* 0x000fe40000010000 */
[----:B------:R-:W-:Y:S02]  /*13b00*/  FADD.FTZ R130, R130, R65 ;  /* 0x0000004182827221 */ /* 0x000fe40000010000 */
[C---:B-1----:R-:W-:Y:S01]  /*13b10*/  HMMA.16816.F32 R100, R4.reuse, R12, R100 ;  /* 0x0000000c0464723c */ /* 0x042fe20000001864 */
[----:B------:R-:W-:Y:S02]  /*13b20*/  FADD.FTZ R142, R142, R135 ;  /* 0x000000878e8e7221 */ /* 0x000fe40000010000 */
[----:B------:R-:W-:Y:S02]  /*13b30*/  FADD.FTZ R130, R55, R130 ;  /* 0x0000008237827221 */ /* 0x000fe40000010000 */
[----:B------:R-:W-:Y:S02]  /*13b40*/  FADD.FTZ R142, R131, R142 ;  /* 0x0000008e838e7221 */ /* 0x000fe40000010000 */
[----:B------:R-:W-:Y:S01]  /*13b50*/  FADD.FTZ R51, R51, R130 ;  /* 0x0000008233337221 */ /* 0x000fe20000010000 */
[----:B------:R-:W-:Y:S01]  /*13b60*/  HMMA.16816.F32 R104, R4, R14, R104 ;  /* 0x0000000e0468723c */ /* 0x000fe20000001868 */
[----:B------:R-:W-:Y:S01]  /*13b70*/  FADD.FTZ R125, R125, R142 ;  /* 0x0000008e7d7d7221 */ /* 0x000fe20000010000 */
[----:B------:R-:W1:Y:S01]  /*13b80*/  LDSM.16.MT88.4 R12, [R144+0xcc00] ;  /* 0x00cc0000900c783b */ /* 0x000e620000004200 */
[----:B------:R-:W-:-:S02]  /*13b90*/  FADD.FTZ R51, R126, R51 ;  /* 0x000000337e337221 */ /* 0x000fc40000010000 */
[----:B------:R-:W-:Y:S02]  /*13ba0*/  FADD.FTZ R125, R124, R125 ;  /* 0x0000007d7c7d7221 */ /* 0x000fe40000010000 */
[----:B----4-:R-:W-:Y:S01]  /*13bb0*/  F2FP.PACK_AB R4, R63, R138 ;  /* 0x0000008a3f04723e */ /* 0x010fe200000000ff */
[----:B------:R-:W-:Y:S01]  /*13bc0*/  FADD.FTZ R138, R138, R51 ;  /* 0x000000338a8a7221 */ /* 0x000fe20000010000 */
[----:B--2---:R-:W-:Y:S01]  /*13bd0*/  F2FP.PACK_AB R6, R38, R61 ;  /* 0x0000003d2606723e */ /* 0x004fe200000000ff */
[----:B------:R-:W-:Y:S01]  /*13be0*/  FADD.FTZ R128, R128, R125 ;  /* 0x0000007d80807221 */ /* 0x000fe20000010000 */
[----:B------:R-:W-:Y:S01]  /*13bf0*/  F2FP.PACK_AB R5, R37, R36 ;  /* 0x000000242505723e */ /* 0x000fe200000000ff */
[----:B------:R-:W-:Y:S01]  /*13c00*/  FADD.FTZ R138, R63, R138 ;  /* 0x0000008a3f8a7221 */ /* 0x000fe20000010000 */
[----:B-----5:R-:W-:Y:S01]  /*13c10*/  F2FP.PACK_AB R7, R34, R35 ;  /* 0x000000232207723e */ /* 0x020fe200000000ff */
[----:B------:R-:W-:Y:S02]  /*13c20*/  FADD.FTZ R128, R123, R128 ;  /* 0x000000807b807221 */ /* 0x000fe40000010000 */
[----:B------:R-:W-:-:S02]  /*13c30*/  FADD.FTZ R61, R61, R138 ;  /* 0x0000008a3d3d7221 */ /* 0x000fc40000010000 */
[----:B------:R-:W-:Y:S02]  /*13c40*/  FADD.FTZ R57, R57, R128 ;  /* 0x0000008039397221 */ /* 0x000fe40000010000 */
[----:B---3--:R-:W-:Y:S01]  /*13c50*/  HMMA.16816.F32 R72, R4, R8, R72 ;  /* 0x000000080448723c */ /* 0x008fe20000001848 */
[----:B------:R-:W-:Y:S02]  /*13c60*/  FADD.FTZ R165, R38, R61 ;  /* 0x0000003d26a57221 */ /* 0x000fe40000010000 */
        /* <DEDUP_REMOVED lines=10> */
[----:B------:R-:W3:Y:S02]  /*13d10*/  LDSM.16.MT88.4 R16, [R144+0xec00] ;  /* 0x00ec00009010783b */ /* 0x000ee40000004200 */
[----:B------:R-:W-:-:S05]  /*13d20*/  FADD.FTZ R164, R34, R35 ;  /* 0x0000002322a47221 */ /* 0x000fca0000010000 */
[C---:B------:R-:W-:Y:S08]  /*13d30*/  HMMA.16816.F32 R112, R4.reuse, R20, R112 ;  /* 0x000000140470723c */ /* 0x040ff00000001870 */
[C---:B------:R-:W-:Y:S08]  /*13d40*/  HMMA.16816.F32 R68, R4.reuse, R22, R68 ;  /* 0x000000160444723c */ /* 0x040ff00000001844 */
[C---:B-1----:R-:W-:Y:S08]  /*13d50*/  HMMA.16816.F32 R88, R4.reuse, R12, R88 ;  /* 0x0000000c0458723c */ /* 0x042ff00000001858 */
[C---:B------:R-:W-:Y:S08]  /*13d60*/  HMMA.16816.F32 R92, R4.reuse, R14, R92 ;  /* 0x0000000e045c723c */ /* 0x040ff0000000185c */
[C---:B--2---:R-:W-:Y:S08]  /*13d70*/  HMMA.16816.F32 R108, R4.reuse, R8, R108 ;  /* 0x00000008046c723c */ /* 0x044ff0000000186c */
[C---:B------:R-:W-:Y:S08]  /*13d80*/  HMMA.16816.F32 R96, R4.reuse, R10, R96 ;  /* 0x0000000a0460723c */ /* 0x040ff00000001860 */
[C---:B---3--:R-:W-:Y:S08]  /*13d90*/  HMMA.16816.F32 R100, R4.reuse, R16, R100 ;  /* 0x000000100464723c */ /* 0x048ff00000001864 */
[----:B------:R-:W-:Y:S01]  /*13da0*/  HMMA.16816.F32 R104, R4, R18, R104 ;  /* 0x000000120468723c */ /* 0x000fe20000001868 */
[----:B------:R-:W-:Y:S07]  /*13db0*/  @!P4 BRA `(.L_x_956) ;  /* 0x000048c00000c947 */ /* 0x000fee0003800000 */
[----:B------:R-:W-:Y:S01]  /*13dc0*/  ISETP.NE.AND P6, PT, R157, RZ, PT ;  /* 0x000000ff9d00720c */ /* 0x000fe20003fc5270 */
[----:B------:R-:W-:-:S04]  /*13dd0*/  DEPBAR.LE SB0, 0x0 ;  /* 0x000080000000791a */ /* 0x000fc80000000000 */
[----:B------:R-:W-:Y:S01]  /*13de0*/  IADD3 R169, R52, -0x2, RZ ;  /* 0xfffffffe34a97810 */ /* 0x000fe20007ffe0ff */
[----:B------:R-:W-:Y:S07]  /*13df0*/  BAR.SYNC.DEFER_BLOCKING 0x0 ;  /* 0x0000000000007b1d */ /* 0x000fee0000010000 */
[----:B------:R-:W-:Y:S05]  /*13e00*/  @!P6 BRA `(.L_x_957) ;  /* 0x000003b00000e947 */ /* 0x000fea0003800000 */
[----:B------:R-:W-:Y:S01]  /*13e10*/  IABS R4, c[0x0][0x2d0] ;  /* 0x0000b40000047a13 */ /* 0x000fe20000000000 */
[----:B------:R-:W-:Y:S02]  /*13e20*/  IMAD.SHL.U32 R5, R169, 0x80, RZ ;  /* 0x00000080a9057824 */ /* 0x000fe400078e00ff */
[----:B------:R-:W-:Y:S01]  /*13e30*/  IMAD.MOV.U32 R6, RZ, RZ, RZ ;  /* 0x000000ffff067224 */ /* 0x000fe200078e00ff */
[----:B------:R-:W1:Y:S02]  /*13e40*/  I2F.RP R9, R4 ;  /* 0x0000000400097306 */ /* 0x000e640000209400 */
[----:B------:R-:W-:-:S04]  /*13e50*/  IADD3 R10, R5, 0x80, RZ ;  /* 0x00000080050a7810 */ /* 0x000fc80007ffe0ff */
[----:B------:R-:W-:Y:S02]  /*13e60*/  IABS R8, R10 ;  /* 0x0000000a00087213 */ /* 0x000fe40000000000 */
[----:B------:R-:W-:-:S04]  /*13e70*/  LOP3.LUT R10, R10, c[0x0][0x2d0], RZ, 0x3c, !PT ;  /* 0x0000b4000a0a7a12 */ /* 0x000fc800078e3cff */
[----:B------:R-:W-:Y:S01]  /*13e80*/  ISETP.GE.AND P2, PT, R10, RZ, PT ;  /* 0x000000ff0a00720c */ /* 0x000fe20003f46270 */
[----:B-1----:R-:W1:Y:S02]  /*13e90*/  MUFU.RCP R7, R9 ;  /* 0x0000000900077308 */ /* 0x002e640000001000 */
[----:B-1----:R-:W-:-:S06]  /*13ea0*/  IADD3 R7, R7, 0xffffffe, RZ ;  /* 0x0ffffffe07077810 */ /* 0x002fcc0007ffe0ff */
[----:B------:R-:W1:Y:S02]  /*13eb0*/  F2I.FTZ.U32.TRUNC.NTZ R7, R7 ;  /* 0x0000000700077305 */ /* 0x000e64000021f000 */
[----:B-1----:R-:W-:-:S04]  /*13ec0*/  IMAD.MOV R3, RZ, RZ, -R7 ;  /* 0x000000ffff037224 */ /* 0x002fc800078e0a07 */
[----:B------:R-:W-:-:S04]  /*13ed0*/  IMAD R3, R3, R4, RZ ;  /* 0x0000000403037224 */ /* 0x000fc800078e02ff */
[----:B------:R-:W-:Y:S01]  /*13ee0*/  IMAD.HI.U32 R3, R7, R3, R6 ;  /* 0x0000000307037227 */ /* 0x000fe200078e0006 */
[----:B------:R-:W-:Y:S02]  /*13ef0*/  IABS R6, R5 ;  /* 0x0000000500067213 */ /* 0x000fe40000000000 */
[----:B------:R-:W-:-:S03]  /*13f00*/  LOP3.LUT R5, R5, c[0x0][0x2d0], RZ, 0x3c, !PT ;  /* 0x0000b40005057a12 */ /* 0x000fc600078e3cff */
[----:B------:R-:W-:-:S04]  /*13f10*/  IMAD.HI.U32 R9, R3, R8, RZ ;  /* 0x0000000803097227 */ /* 0x000fc800078e00ff */
[----:B------:R-:W-:Y:S01]  /*13f20*/  IMAD.HI.U32 R3, R3, R6, RZ ;  /* 0x0000000603037227 */ /* 0x000fe200078e00ff */
[----:B------:R-:W-:-:S05]  /*13f30*/  IADD3 R7, -R9, RZ, RZ ;  /* 0x000000ff09077210 */ /* 0x000fca0007ffe1ff */
[----:B------:R-:W-:Y:S02]  /*13f40*/  IMAD R11, R4, R7, R8 ;  /* 0x00000007040b7224 */ /* 0x000fe400078e0208 */
[----:B------:R-:W-:-:S03]  /*13f50*/  IMAD.MOV R7, RZ, RZ, -R3 ;  /* 0x000000ffff077224 */ /* 0x000fc600078e0a03 */
[C---:B------:R-:W-:Y:S01]  /*13f60*/  ISETP.GT.U32.AND P0, PT, R4.reuse, R11, PT ;  /* 0x0000000b0400720c */ /* 0x040fe20003f04070 */
[----:B------:R-:W-:Y:S01]  /*13f70*/  IMAD R7, R4, R7, R6 ;  /* 0x0000000704077224 */ /* 0x000fe200078e0206 */
[----:B------:R-:W-:-:S04]  /*13f80*/  LOP3.LUT R6, RZ, c[0x0][0x2d0], RZ, 0x33, !PT ;  /* 0x0000b400ff067a12 */ /* 0x000fc800078e33ff */
[----:B------:R-:W-:-:S07]  /*13f90*/  ISETP.GT.U32.AND P1, PT, R4, R7, PT ;  /* 0x000000070400720c */ /* 0x000fce0003f24070 */
[----:B------:R-:W-:Y:S01]  /*13fa0*/  @!P0 IMAD.IADD R11, R11, 0x1, -R4 ;  /* 0x000000010b0b8824 */ /* 0x000fe200078e0a04 */
[----:B------:R-:W-:Y:S02]  /*13fb0*/  @!P0 IADD3 R9, R9, 0x1, RZ ;  /* 0x0000000109098810 */ /* 0x000fe40007ffe0ff */
[----:B------:R-:W-:Y:S02]  /*13fc0*/  ISETP.GE.AND P0, PT, R5, RZ, PT ;  /* 0x000000ff0500720c */ /* 0x000fe40003f06270 */
[-C--:B------:R-:W-:Y:S02]  /*13fd0*/  ISETP.GE.U32.AND P3, PT, R11, R4.reuse, PT ;  /* 0x000000040b00720c */ /* 0x080fe40003f66070 */
[-C--:B------:R-:W-:Y:S02]  /*13fe0*/  @!P1 IADD3 R7, R7, -R4.reuse, RZ ;  /* 0x8000000407079210 */ /* 0x080fe40007ffe0ff */
[----:B------:R-:W-:Y:S02]  /*13ff0*/  @!P1 IADD3 R3, R3, 0x1, RZ ;  /* 0x0000000103039810 */ /* 0x000fe40007ffe0ff */
[----:B------:R-:W-:-:S02]  /*14000*/  ISETP.GE.U32.AND P4, PT, R7, R4, PT ;  /* 0x000000040700720c */ /* 0x000fc40003f86070 */
[----:B------:R-:W-:-:S05]  /*14010*/  ISETP.NE.AND P1, PT, RZ, c[0x0][0x2d0], PT ;  /* 0x0000b400ff007a0c */ /* 0x000fca0003f25270 */
[----:B------:R-:W-:-:S05]  /*14020*/  @P3 IADD3 R9, R9, 0x1, RZ ;  /* 0x0000000109093810 */ /* 0x000fca0007ffe0ff */
[----:B------:R-:W-:Y:S01]  /*14030*/  @!P2 IMAD.MOV R9, RZ, RZ, -R9 ;  /* 0x000000ffff09a224 */ /* 0x000fe200078e0a09 */
[----:B------:R-:W-:-:S05]  /*14040*/  @P4 IADD3 R3, R3, 0x1, RZ ;  /* 0x0000000103034810 */ /* 0x000fca0007ffe0ff */
[----:B------:R-:W-:Y:S01]  /*14050*/  IMAD.MOV.U32 R5, RZ, RZ, R3 ;  /* 0x000000ffff057224 */ /* 0x000fe200078e0003 */
[----:B------:R-:W-:-:S04]  /*14060*/  SEL R3, R6, R9, !P1 ;  /* 0x0000000906037207 */ /* 0x000fc80004800000 */
[----:B------:R-:W-:Y:S01]  /*14070*/  @!P0 IADD3 R5, -R5, RZ, RZ ;  /* 0x000000ff05058210 */ /* 0x000fe20007ffe1ff */
[----:B------:R-:W-:-:S03]  /*14080*/  IMAD.WIDE R12, R3, 0x4, R158 ;  /* 0x00000004030c7825 */ /* 0x000fc600078e029e */
[----:B------:R-:W-:Y:S02]  /*14090*/  SEL R6, R6, R5, !P1 ;  /* 0x0000000506067207 */ /* 0x000fe40004800000 */
[----:B------:R-:W2:Y:S03]  /*140a0*/  LDG.E R4, [R12.64] ;  /* 0x000000060c047981 */ /* 0x000ea6000c1e1900 */
[----:B------:R-:W-:-:S05]  /*140b0*/  IMAD.WIDE R10, R6, 0x4, R158 ;  /* 0x00000004060a7825 */ /* 0x000fca00078e029e */
[----:B------:R-:W2:Y:S01]  /*140c0*/  LDG.E R5, [R10.64] ;  /* 0x000000060a057981 */ /* 0x000ea2000c1e1900 */
[----:B------:R-:W-:Y:S02]  /*140d0*/  IMAD.IADD R3, R3, 0x1, -R6 ;  /* 0x0000000103037824 */ /* 0x000fe400078e0a06 */
[----:B------:R-:W-:-:S04]  /*140e0*/  IMAD.MOV.U32 R6, RZ, RZ, c[0x0][0x2d0] ;  /* 0x0000b400ff067624 */ /* 0x000fc800078e00ff */
[----:B------:R-:W-:-:S05]  /*140f0*/  IMAD R6, R3, R6, -0x80 ;  /* 0xffffff8003067424 */ /* 0x000fca00078e0206 */
[----:B------:R-:W-:Y:S01]  /*14100*/  SHF.R.S32.HI R3, RZ, 0x1f, R6 ;  /* 0x0000001fff037819 */ /* 0x000fe20000011406 */
[----:B------:R-:W-:-:S04]  /*14110*/  IMAD.WIDE.U32 R8, R6, c[0x0][0x1a0], RZ ;  /* 0x0000680006087a25 */ /* 0x000fc800078e00ff */
[----:B------:R-:W-:-:S04]  /*14120*/  IMAD R3, R3, c[0x0][0x1a0], RZ ;  /* 0x0000680003037a24 */ /* 0x000fc800078e02ff */
[----:B------:R-:W-:-:S04]  /*14130*/  IMAD R3, R6, c[0x0][0x1a4], R3 ;  /* 0x0000690006037a24 */ /* 0x000fc800078e0203 */
[----:B------:R-:W-:Y:S01]  /*14140*/  IMAD.IADD R9, R9, 0x1, R3 ;  /* 0x0000000109097824 */ /* 0x000fe200078e0203 */
[----:B--2---:R-:W-:-:S04]  /*14150*/  IADD3 R5, -R4, R5, RZ ;  /* 0x0000000504057210 */ /* 0x004fc80007ffe1ff */
[----:B------:R-:W-:Y:S01]  /*14160*/  SHF.R.S32.HI R4, RZ, 0x1f, R5 ;  /* 0x0000001fff047819 */ /* 0x000fe20000011405 */
[----:B------:R-:W-:-:S04]  /*14170*/  IMAD.WIDE.U32 R6, R5, c[0x0][0x188], R8 ;  /* 0x0000620005067a25 */ /* 0x000fc800078e0008 */
[----:B------:R-:W-:-:S04]  /*14180*/  IMAD R4, R4, c[0x0][0x188], RZ ;  /* 0x0000620004047a24 */ /* 0x000fc800078e02ff */
[----:B------:R-:W-:-:S05]  /*14190*/  IMAD R4, R5, c[0x0][0x18c], R4 ;  /* 0x0000630005047a24 */ /* 0x000fca00078e0204 */
[----:B------:R-:W-:Y:S01]  /*141a0*/  IADD3 R5, R7, R4, RZ ;  /* 0x0000000407057210 */ /* 0x000fe20007ffe0ff */
[----:B------:R-:W-:Y:S05]  /*141b0*/  BRA `(.L_x_958) ;  /* 0x0000003000007947 */ /* 0x000fea0003800000 */
.L_x_957:
[----:B------:R-:W-:-:S05]  /*141c0*/  IMAD.MOV.U32 R6, RZ, RZ, c[0x0][0x1a0] ;  /* 0x00006800ff067624 */ /* 0x000fca00078e00ff */
[----:B------:R-:W-:-:S04]  /*141d0*/  LEA R6, -R6, RZ, 0x7 ;  /* 0x000000ff06067211 */ /* 0x000fc800078e39ff */
[----:B------:R-:W-:Y:S02]  /*141e0*/  SHF.R.S32.HI R5, RZ, 0x1f, R6 ;  /* 0x0000001fff057819 */ /* 0x000fe40000011406 */
.L_x_958:
[C---:B------:R-:W-:Y:S02]  /*141f0*/  LOP3.LUT P1, RZ, R40.reuse, 0x2, RZ, 0xc0, !PT ;  /* 0x0000000228ff7812 */ /* 0x040fe4000782c0ff */
[----:B------:R-:W-:Y:S02]  /*14200*/  LOP3.LUT P0, RZ, R40, 0x4, RZ, 0xc0, !PT ;  /* 0x0000000428ff7812 */ /* 0x000fe4000780c0ff */
[----:B------:R-:W-:Y:S02]  /*14210*/  LEA R166, P3, R6, R136, 0x1 ;  /* 0x0000008806a67211 */ /* 0x000fe400078608ff */
[----:B------:R-:W-:Y:S02]  /*14220*/  ISETP.GE.AND P4, PT, R52, 0x3, PT ;  /* 0x000000033400780c */ /* 0x000fe40003f86270 */
[----:B------:R-:W-:-:S05]  /*14230*/  LEA.HI.X R167, R6, R137, R5, 0x1, P3 ;  /* 0x0000008906a77211 */ /* 0x000fca00018f0c05 */
[CC--:B------:R-:W-:Y:S02]  /*14240*/  @P1 IADD3 R7, P2, R6.reuse, R162.reuse, RZ ;  /* 0x000000a206071210 */ /* 0x0c0fe40007f5e0ff */
[----:B------:R-:W-:-:S03]  /*14250*/  @P0 IADD3 R3, P3, R6, R162, RZ ;  /* 0x000000a206030210 */ /* 0x000fc60007f7e0ff */
[----:B------:R-:W-:Y:S01]  /*14260*/  @P1 IMAD.X R4, R5, 0x1, R50, P2 ;  /* 0x0000000105041824 */ /* 0x000fe200010e0632 */
[----:B------:R-:W-:-:S04]  /*14270*/  @P1 LEA R8, P2, R7, c[0x0][0x170], 0x1 ;  /* 0x00005c0007081a11 */ /* 0x000fc800078408ff */
[----:B------:R-:W-:Y:S01]  /*14280*/  @P1 LEA.HI.X R9, R7, c[0x0][0x174], R4, 0x1, P2 ;  /* 0x00005d0007091a11 */ /* 0x000fe200010f0c04 */
[----:B------:R-:W-:Y:S01]  /*14290*/  @P0 IMAD.X R4, R5, 0x1, R50, P3 ;  /* 0x0000000105040824 */ /* 0x000fe200018e0632 */
[----:B------:R-:W-:Y:S02]  /*142a0*/  LOP3.LUT P2, RZ, R40, 0x1, RZ, 0xc0, !PT ;  /* 0x0000000128ff7812 */ /* 0x000fe4000784c0ff */
[----:B------:R-:W-:-:S04]  /*142b0*/  @P0 LEA R12, P3, R3, c[0x0][0x170], 0x1 ;  /* 0x00005c00030c0a11 */ /* 0x000fc800078608ff */
[----:B------:R-:W-:Y:S02]  /*142c0*/  @P0 LEA.HI.X R13, R3, c[0x0][0x174], R4, 0x1, P3 ;  /* 0x00005d00030d0a11 */ /* 0x000fe400018f0c04 */
[----:B------:R-:W-:-:S05]  /*142d0*/  IADD3 R6, P3, R153, R6, RZ ;  /* 0x0000000699067210 */ /* 0x000fca0007f7e0ff */
[----:B------:R-:W-:Y:S01]  /*142e0*/  IMAD.X R5, R152, 0x1, R5, P3 ;  /* 0x0000000198057824 */ /* 0x000fe200018e0605 */
[C---:B------:R-:W-:Y:S01]  /*142f0*/  @P2 LEA R20, P3, R6.reuse, R136, 0x1 ;  /* 0x0000008806142211 */ /* 0x040fe200078608ff */
[----:B------:R-:W-:Y:S01]  /*14300*/  @!PT LDS RZ, [RZ] ;  /* 0x00000000fffff984 */ /* 0x000fe20000000800 */
[----:B------:R-:W-:Y:S01]  /*14310*/  @!PT LDS RZ, [RZ] ;  /* 0x00000000fffff984 */ /* 0x000fe20000000800 */
[----:B------:R-:W-:Y:S01]  /*14320*/  @!PT LDS RZ, [RZ] ;  /* 0x00000000fffff984 */ /* 0x000fe20000000800 */
[----:B------:R1:W-:Y:S03]  /*14330*/  @P2 LDGSTS.E.BYPASS.LTC128B.128 [R170+0x9000], [R166.64] ;  /* 0x09000000a6aa2fae */ /* 0x0003e6000b901d46 */
[C---:B------:R-:W-:Y:S01]  /*14340*/  @P2 LEA.HI.X R21, R6.reuse, R137, R5, 0x1, P3 ;  /* 0x0000008906152211 */ /* 0x040fe200018f0c05 */
[----:B------:R-:W-:Y:S01]  /*14350*/  @!P2 STS [R170+0x9000], RZ ;  /* 0x009000ffaa00a388 */ /* 0x000fe20000000800 */
[----:B------:R-:W-:-:S03]  /*14360*/  @P1 IADD3 R4, P3, R6, R162, RZ ;  /* 0x000000a206041210 */ /* 0x000fc60007f7e0ff */
[----:B------:R-:W-:Y:S02]  /*14370*/  @!P2 STS [R170+0x9004], RZ ;  /* 0x009004ffaa00a388 */ /* 0x000fe40000000800 */
[----:B------:R-:W-:Y:S01]  /*14380*/  @P1 IMAD.X R3, R5, 0x1, R50, P3 ;  /* 0x0000000105031824 */ /* 0x000fe200018e0632 */
[C---:B------:R-:W-:Y:S01]  /*14390*/  @P1 LEA R18, P3, R4.reuse, c[0x0][0x170], 0x1 ;  /* 0x00005c0004121a11 */ /* 0x040fe200078608ff */
[----:B------:R-:W-:Y:S03]  /*143a0*/  @!P2 STS.64 [R170+0x9008], RZ ;  /* 0x009008ffaa00a388 */ /* 0x000fe60000000a00 */
[----:B------:R-:W-:Y:S01]  /*143b0*/  @P1 LEA.HI.X R19, R4, c[0x0][0x174], R3, 0x1, P3 ;  /* 0x00005d0004131a11 */ /* 0x000fe200018f0c03 */
[----:B------:R-:W-:Y:S01]  /*143c0*/  @!PT LDS RZ, [RZ] ;  /* 0x00000000fffff984 */ /* 0x000fe20000000800 */
[----:B------:R-:W-:Y:S01]  /*143d0*/  @!PT LDS RZ, [RZ] ;  /* 0x00000000fffff984 */ /* 0x000fe20000000800 */
[----:B------:R-:W-:Y:S01]  /*143e0*/  @!PT LDS RZ, [RZ] ;  /* 0x00000000fffff984 */ /* 0x000fe20000000800 */
[----:B------:R2:W-:Y:S01]  /*143f0*/  @P1 LDGSTS.E.BYPASS.LTC128B.128 [R170+0xb000], [R8.64+0x40] ;  /* 0x0b00004008aa1fae */ /* 0x0005e2000b901d46 */
[----:B------:R-:W-:-:S03]  /*14400*/  @P0 IADD3 R4, P3, R6, R162, RZ ;  /* 0x000000a206040210 */ /* 0x000fc60007f7e0ff */
[----:B------:R-:W-:Y:S02]  /*14410*/  @!P1 STS.128 [R170+0xb000], RZ ;  /* 0x00b000ffaa009388 */ /* 0x000fe40000000c00 */
[----:B------:R-:W-:Y:S01]  /*14420*/  @P0 IMAD.X R3, R5, 0x1, R50, P3 ;  /* 0x0000000105030824 */ /* 0x000fe200018e0632 */
[C---:B------:R-:W-:Y:S01]  /*14430*/  @P0 LEA R10, P3, R4.reuse, c[0x0][0x170], 0x1 ;  /* 0x00005c00040a0a11 */ /* 0x040fe200078608ff */
[----:B------:R-:W-:Y:S01]  /*14440*/  @!PT LDS RZ, [RZ] ;  /* 0x00000000fffff984 */ /* 0x000fe20000000800 */
[----:B------:R-:W-:Y:S01]  /*14450*/  @!PT LDS RZ, [RZ] ;  /* 0x00000000fffff984 */ /* 0x000fe20000000800 */
[----:B------:R-:W-:Y:S01]  /*14460*/  @!PT LDS RZ, [RZ] ;  /* 0x00000000fffff984 */ /* 0x000fe20000000800 */
[----:B------:R3:W-:Y:S03]  /*14470*/  @P0 LDGSTS.E.BYPASS.LTC128B.128 [R170+0xd000], [R12.64+0x80] ;  /* 0x0d0000800caa0fae */ /* 0x0007e6000b901d46 */
[----:B------:R-:W-:Y:S01]  /*14480*/  @P0 LEA.HI.X R11, R4, c[0x0][0x174], R3, 0x1, P3 ;  /* 0x00005d00040b0a11 */ /* 0x000fe200018f0c03 */
[----:B------:R-:W-:Y:S01]  /*14490*/  @!P0 STS.128 [R170+0xd000], RZ ;  /* 0x00d000ffaa008388 */ /* 0x000fe20000000c00 */
[----:B------:R-:W-:-:S03]  /*144a0*/  IADD3 R6, P3, R153, R6, RZ ;  /* 0x0000000699067210 */ /* 0x000fc60007f7e0ff */
[----:B------:R-:W-:Y:S01]  /*144b0*/  @!PT LDS RZ, [RZ] ;  /* 0x00000000fffff984 */ /* 0x000fe20000000800 */
[----:B------:R-:W-:Y:S01]  /*144c0*/  @!PT LDS RZ, [RZ] ;  /* 0x00000000fffff984 */ /* 0x000fe20000000800 */
[----:B------:R-:W-:Y:S01]  /*144d0*/  @!PT LDS RZ, [RZ] ;  /* 0x00000000fffff984 */ /* 0x000fe20000000800 */
[----:B------:R4:W-:Y:S02]  /*144e0*/  @P2 LDGSTS.E.BYPASS.LTC128B.128 [R170+0x9800], [R20.64] ;  /* 0x0980000014aa2fae */ /* 0x0009e4000b901d46 */
[----:B------:R-:W-:Y:S01]  /*144f0*/  IMAD.X R5, R152, 0x1, R5, P3 ;  /* 0x0000000198057824 */ /* 0x000fe200018e0605 */
[C---:B------:R-:W-:Y:S01]  /*14500*/  @P2 LEA R16, P3, R6.reuse, R136, 0x1 ;  /* 0x0000008806102211 */ /* 0x040fe200078608ff */
[----:B------:R-:W-:Y:S03]  /*14510*/  @!P2 STS.128 [R170+0x9800], RZ ;  /* 0x009800ffaa00a388 */ /* 0x000fe60000000c00 */
[C---:B------:R-:W-:Y:S01]  /*14520*/  @P2 LEA.HI.X R17, R6.reuse, R137, R5, 0x1, P3 ;  /* 0x0000008906112211 */ /* 0x040fe200018f0c05 */
        /* <DEDUP_REMOVED lines=14> */
[----:B------:R-:W-:-:S03]  /*14610*/  @P0 IADD3 R4, P3, R6, R162, RZ ;  /* 0x000000a206040210 */ /* 0x000fc60007f7e0ff */
[----:B------:R-:W-:Y:S01]  /*14620*/  @!PT LDS RZ, [RZ] ;  /* 0x00000000fffff984 */ /* 0x000fe20000000800 */
[----:B------:R-:W-:Y:S01]  /*14630*/  @!PT LDS RZ, [RZ] ;  /* 0x00000000fffff984 */ /* 0x000fe20000000800 */
[----:B------:R-:W-:Y:S01]  /*14640*/  @!PT LDS RZ, [RZ] ;  /* 0x00000000fffff984 */ /* 0x000fe20000000800 */
[----:B------:R5:W-:Y:S02]  /*14650*/  @P2 LDGSTS.E.BYPASS.LTC128B.128 [R170+0xa000], [R16.64] ;  /* 0x0a00000010aa2fae */ /* 0x000be4000b901d46 */
[----:B------:R-:W-:Y:S01]  /*14660*/  @P0 IMAD.X R3, R5, 0x1, R50, P3 ;  /* 0x0000000105030824 */ /* 0x000fe200018e0632 */
[C---:B------:R-:W-:Y:S01]  /*14670*/  @P0 LEA R24, P3, R4.reuse, c[0x0][0x170], 0x1 ;  /* 0x00005c0004180a11 */ /* 0x040fe200078608ff */
[----:B------:R-:W-:Y:S03]  /*14680*/  @!P2 STS.128 [R170+0xa000], RZ ;  /* 0x00a000ffaa00a388 */ /* 0x000fe60000000c00 */
[----:B------:R-:W-:Y:S01]  /*14690*/  @P0 LEA.HI.X R25, R4, c[0x0][0x174], R3, 0x1, P3 ;  /* 0x00005d0004190a11 */ /* 0x000fe200018f0c03 */
[----:B------:R-:W-:Y:S01]  /*146a0*/  @!PT LDS RZ, [RZ] ;  /* 0x00000000fffff984 */ /* 0x000fe20000000800 */
[----:B------:R-:W-:Y:S01]  /*146b0*/  @!PT LDS RZ, [RZ] ;  /* 0x00000000fffff984 */ /* 0x000fe20000000800 */
[----:B------:R-:W-:Y:S01]  /*146c0*/  @!PT LDS RZ, [RZ] ;  /* 0x00000000fffff984 */ /* 0x000fe20000000800 */
[----:B------:R3:W-:Y:S01]  /*146d0*/  @P1 LDGSTS.E.BYPASS.LTC128B.128 [R170+0xc000], [R14.64+0x40] ;  /* 0x0c0000400eaa1fae */ /* 0x0007e2000b901d46 */
[----:B------:R-:W-:-:S03]  /*146e0*/  IADD3 R3, P3, R153, R6, RZ ;  /* 0x0000000699037210 */ /* 0x000fc60007f7e0ff */
[----:B------:R-:W-:Y:S02]  /*146f0*/  @!P1 STS.128 [R170+0xc000], RZ ;  /* 0x00c000ffaa009388 */ /* 0x000fe40000000c00 */
[----:B------:R-:W-:Y:S01]  /*14700*/  IMAD.X R5, R152, 0x1, R5, P3 ;  /* 0x0000000198057824 */ /* 0x000fe200018e0605 */
[C---:B------:R-:W-:Y:S01]  /*14710*/  @P2 LEA R26, P3, R3.reuse, R136, 0x1 ;  /* 0x00000088031a2211 */ /* 0x040fe200078608ff */
[----:B------:R-:W-:Y:S01]  /*14720*/  @!PT LDS RZ, [RZ] ;  /* 0x00000000fffff984 */ /* 0x000fe20000000800 */
[----:B------:R-:W-:Y:S01]  /*14730*/  @!PT LDS RZ, [RZ] ;  /* 0x00000000fffff984 */ /* 0x000fe20000000800 */
[----:B------:R-:W-:Y:S01]  /*14740*/  @!PT LDS RZ, [RZ] ;  /* 0x00000000fffff984 */ /* 0x000fe20000000800 */
[----:B------:R1:W-:Y:S03]  /*14750*/  @P0 LDGSTS.E.BYPASS.LTC128B.128 [R170+0xe000], [R24.64+0x80] ;  /* 0x0e00008018aa0fae */ /* 0x0003e6000b901d46 */
[C---:B------:R-:W-:Y:S01]  /*14760*/  @P2 LEA.HI.X R27, R3.reuse, R137, R5, 0x1, P3 ;  /* 0x00000089031b2211 */ /* 0x040fe200018f0c05 */
[----:B------:R-:W-:Y:S01]  /*14770*/  @!P0 STS.128 [R170+0xe000], RZ ;  /* 0x00e000ffaa008388 */ /* 0x000fe20000000c00 */
[----:B------:R-:W-:-:S03]  /*14780*/  @P1 IADD3 R7, P3, R3, R162, RZ ;  /* 0x000000a203071210 */ /* 0x000fc60007f7e0ff */
[----:B------:R-:W-:Y:S01]  /*14790*/  @!PT LDS RZ, [RZ] ;  /* 0x00000000fffff984 */ /* 0x000fe20000000800 */
[----:B------:R-:W-:Y:S01]  /*147a0*/  @!PT LDS RZ, [RZ] ;  /* 0x00000000fffff984 */ /* 0x000fe20000000800 */
[----:B------:R-:W-:Y:S01]  /*147b0*/  @!PT LDS RZ, [RZ] ;  /* 0x00000000fffff984 */ /* 0x000fe20000000800 */
[----:B------:R1:W-:Y:S02]  /*147c0*/  @P2 LDGSTS.E.BYPASS.LTC128B.128 [R170+0xa800], [R26.64] ;  /* 0x0a8000001aaa2fae */ /* 0x0003e4000b901d46 */
[--C-:B------:R-:W-:Y:S01]  /*147d0*/  @P1 IMAD.X R4, R5, 0x1, R50.reuse, P3 ;  /* 0x0000000105041824 */ /* 0x100fe200018e0632 */
[----:B------:R-:W-:Y:S01]  /*147e0*/  @P0 IADD3 R3, P3, R3, R162, RZ ;  /* 0x000000a203030210 */ /* 0x000fe20007f7e0ff */
[----:B------:R-:W-:Y:S04]  /*147f0*/  @!P2 STS.128 [R170+0xa800], RZ ;  /* 0x00a800ffaa00a388 */ /* 0x000fe80000000c00 */
[----:B------:R-:W-:Y:S01]  /*14800*/  @P0 IMAD.X R50, R5, 0x1, R50, P3 ;  /* 0x0000000105320824 */ /* 0x000fe200018e0632 */
[----:B------:R-:W-:-:S04]  /*14810*/  @P0 LEA R32, P3, R3, c[0x0][0x170], 0x1 ;  /* 0x00005c0003200a11 */ /* 0x000fc800078608ff */
[----:B------:R-:W-:Y:S02]  /*14820*/  @P0 LEA.HI.X R33, R3, c[0x0][0x174], R50, 0x1, P3 ;  /* 0x00005d0003210a11 */ /* 0x000fe400018f0c32 */
[C---:B------:R-:W-:Y:S01]  /*14830*/  @P1 LEA R34, P3, R7.reuse, c[0x0][0x170], 0x1 ;  /* 0x00005c0007221a11 */ /* 0x040fe200078608ff */
[----:B------:R-:W1:Y:S03]  /*14840*/  S2R R3, SR_TID.X ;  /* 0x0000000000037919 */ /* 0x000e660000002100 */
[----:B------:R-:W-:-:S05]  /*14850*/  @P1 LEA.HI.X R35, R7, c[0x0][0x174], R4, 0x1, P3 ;  /* 0x00005d0007231a11 */ /* 0x000fca00018f0c04 */
[----:B------:R-:W-:Y:S01]  /*14860*/  @!PT LDS RZ, [RZ] ;  /* 0x00000000fffff984 */ /* 0x000fe20000000800 */
[----:B------:R-:W-:Y:S01]  /*14870*/  @!PT LDS RZ, [RZ] ;  /* 0x00000000fffff984 */ /* 0x000fe20000000800 */
[----:B------:R-:W-:Y:S01]  /*14880*/  @!PT LDS RZ, [RZ] ;  /* 0x00000000fffff984 */ /* 0x000fe20000000800 */
[----:B------:R1:W-:Y:S04]  /*14890*/  @P1 LDGSTS.E.BYPASS.LTC128B.128 [R170+0xc800], [R34.64+0x40] ;  /* 0x0c80004022aa1fae */ /* 0x0003e8000b901d46 */
[----:B------:R-:W-:Y:S04]  /*148a0*/  @!P1 STS.128 [R170+0xc800], RZ ;  /* 0x00c800ffaa009388 */ /* 0x000fe80000000c00 */
[----:B------:R-:W-:Y:S01]  /*148b0*/  @!PT LDS RZ, [RZ] ;  /* 0x00000000fffff984 */ /* 0x000fe20000000800 */
[----:B------:R-:W-:Y:S01]  /*148c0*/  @!PT LDS RZ, [RZ] ;  /* 0x00000000fffff984 */ /* 0x000fe20000000800 */
[----:B------:R-:W-:Y:S01]  /*148d0*/  @!PT LDS RZ, [RZ] ;  /* 0x00000000fffff984 */ /* 0x000fe20000000800 */
[----:B------:R1:W-:Y:S04]  /*148e0*/  @P0 LDGSTS.E.BYPASS.LTC128B.128 [R170+0xe800], [R32.64+0x80] ;  /* 0x0e80008020aa0fae */ /* 0x0003e8000b901d46 */
[----:B------:R-:W-:Y:S04]  /*148f0*/  @!P0 STS.128 [R170+0xe800], RZ ;  /* 0x00e800ffaa008388 */ /* 0x000fe80000000c00 */
[----:B----4-:R-:W-:Y:S04]  /*14900*/  LDSM.16.M88.4 R20, [R149] ;  /* 0x000000009514783b */ /* 0x010fe80000000200 */
[----:B---3--:R-:W5:Y:S04]  /*14910*/  LDSM.16.M88.4 R12, [R148+0x3000] ;  /* 0x00300000940c783b */ /* 0x008f680000000200 */
[----:B------:R-:W-:Y:S04]  /*14920*/  LDSM.16.M88.4 R124, [R147] ;  /* 0x00000000937c783b */ /* 0x000fe80000000200 */
[----:B------:R-:W-:Y:S04]  /*14930*/  LDSM.16.M88.4 R28, [R145+0x3000] ;  /* 0x00300000911c783b */ /* 0x000fe80000000200 */
[----:B------:R-:W2:Y:S04]  /*14940*/  LDSM.16.M88.4 R4, [R148+0x3400] ;  /* 0x003400009404783b */ /* 0x000ea80000000200 */
[----:B------:R-:W3:Y:S04]  /*14950*/  LDSM.16.M88.4 R56, [R148+0x3c00] ;  /* 0x003c00009438783b */ /* 0x000ee80000000200 */
[----:B------:R-:W4:Y:S04]  /*14960*/  LDSM.16.M88.4 R44, [R148+0x4000] ;  /* 0x00400000942c783b */ /* 0x000f280000000200 */
[----:B-1----:R-:W1:Y:S04]  /*14970*/  LDSM.16.M88.4 R24, [R145+0x3400] ;  /* 0x003400009118783b */ /* 0x002e680000000200 */
[----:B------:R-:W1:Y:S04]  /*14980*/  LDSM.16.M88.4 R64, [R148+0x3800] ;  /* 0x003800009440783b */ /* 0x000e680000000200 */
[----:B------:R-:W1:Y:S04]  /*14990*/  LDSM.16.M88.4 R36, [R148+0x4400] ;  /* 0x004400009424783b */ /* 0x000e680000000200 */
[----:B------:R-:W-:Y:S01]  /*149a0*/  LDSM.16.M88.4 R136, [R148+0x4c00] ;  /* 0x004c00009488783b */ /* 0x000fe20000000200 */
[C---:B-----5:R-:W-:Y:S03]  /*149b0*/  HMMA.16816.F32 R16, R20.reuse, R12, RZ ;  /* 0x0000000c1410723c */ /* 0x060fe600000018ff */
[----:B------:R-:W-:Y:S04]  /*149c0*/  LDSM.16.M88.4 R132, [R145+0x3c00] ;  /* 0x003c00009184783b */ /* 0x000fe80000000200 */
[----:B------:R-:W-:Y:S01]  /*149d0*/  LDSM.16.M88.4 R128, [R145+0x4000] ;  /* 0x004000009180783b */ /* 0x000fe20000000200 */
[C---:B------:R-:W-:Y:S03]  /*149e0*/  HMMA.16816.F32 R12, R20.reuse, R14, RZ ;  /* 0x0000000e140c723c */ /* 0x040fe600000018ff */
[----:B------:R-:W-:Y:S04]  /*149f0*/  LDSM.16.M88.4 R140, [R145+0x3800] ;  /* 0x00380000918c783b */ /* 0x000fe80000000200 */
[----:B------:R-:W0:Y:S01]  /*14a00*/  LDGDEPBAR ;  /* 0x00000000000079af */ /* 0x000e220000000000 */
[----:B--2---:R-:W-:Y:S08]  /*14a10*/  HMMA.16816.F32 R8, R20, R4, RZ ;  /* 0x000000041408723c */ /* 0x004ff000000018ff */
[C---:B------:R-:W-:Y:S08]  /*14a20*/  HMMA.16816.F32 R16, R124.reuse, R28, R16 ;  /* 0x0000001c7c10723c */ /* 0x040ff00000001810 */
[----:B------:R-:W-:Y:S01]  /*14a30*/  HMMA.16816.F32 R12, R124, R30, R12 ;  /* 0x0000001e7c0c723c */ /* 0x000fe2000000180c */
[----:B------:R-:W2:Y:S07]  /*14a40*/  LDSM.16.M88.4 R28, [R148+0x4800] ;  /* 0x00480000941c783b */ /* 0x000eae0000000200 */
[C---:B------:R-:W-:Y:S08]  /*14a50*/  HMMA.16816.F32 R4, R20.reuse, R6, RZ ;  /* 0x000000061404723c */ /* 0x040ff000000018ff */
[C---:B---3--:R-:W-:Y:S08]  /*14a60*/  HMMA.16816.F32 R60, R20.reuse, R56, RZ ;  /* 0x00000038143c723c */ /* 0x048ff000000018ff */
[C---:B----4-:R-:W-:Y:S08]  /*14a70*/  HMMA.16816.F32 R48, R20.reuse, R44, RZ ;  /* 0x0000002c1430723c */ /* 0x050ff000000018ff */
[C---:B------:R-:W-:Y:S08]  /*14a80*/  HMMA.16816.F32 R56, R20.reuse, R58, RZ ;  /* 0x0000003a1438723c */ /* 0x040ff000000018ff */
[----:B------:R-:W-:Y:S08]  /*14a90*/  HMMA.16816.F32 R44, R20, R46, RZ ;  /* 0x0000002e142c723c */ /* 0x000ff000000018ff */
[C---:B-1----:R-:W-:Y:S08]  /*14aa0*/  HMMA.16816.F32 R8, R124.reuse, R24, R8 ;  /* 0x000000187c08723c */ /* 0x042ff00000001808 */
[----:B------:R-:W-:Y:S08]  /*14ab0*/  HMMA.16816.F32 R4, R124, R26, R4 ;  /* 0x0000001a7c04723c */ /* 0x000ff00000001804 */
[C---:B------:R-:W-:Y:S08]  /*14ac0*/  HMMA.16816.F32 R120, R20.reuse, R64, RZ ;  /* 0x000000401478723c */ /* 0x040ff000000018ff */
[C---:B------:R-:W-:Y:S08]  /*14ad0*/  HMMA.16816.F32 R40, R20.reuse, R36, RZ ;  /* 0x000000241428723c */ /* 0x040ff000000018ff */
[C---:B--2---:R-:W-:Y:S08]  /*14ae0*/  HMMA.16816.F32 R32, R20.reuse, R28, RZ ;  /* 0x0000001c1420723c */ /* 0x044ff000000018ff */
        /* <DEDUP_REMOVED lines=12> */
[C---:B------:R-:W-:Y:S08]  /*14bb0*/  HMMA.16816.F32 R120, R124.reuse, R140, R120 ;  /* 0x0000008c7c78723c */ /* 0x040ff00000001878 */
[C---:B------:R-:W-:Y:S08]  /*14bc0*/  HMMA.16816.F32 R64, R124.reuse, R142, R64 ;  /* 0x0000008e7c40723c */ /* 0x040ff00000001840 */
[C---:B-1----:R-:W-:Y:S08]  /*14bd0*/  HMMA.16816.F32 R40, R124.reuse, R136, R40 ;  /* 0x000000887c28723c */ /* 0x042ff00000001828 */
[C---:B------:R-:W-:Y:S01]  /*14be0*/  HMMA.16816.F32 R36, R124.reuse, R138, R36 ;  /* 0x0000008a7c24723c */ /* 0x040fe20000001824 */
[----:B------:R-:W-:Y:S07]  /*14bf0*/  LDSM.16.M88.4 R136, [R148+0x5800] ;  /* 0x005800009488783b */ /* 0x000fee0000000200 */
[C---:B--2---:R-:W-:Y:S08]  /*14c00*/  HMMA.16816.F32 R32, R124.reuse, R132, R32 ;  /* 0x000000847c20723c */ /* 0x044ff00000001820 */
[C---:B------:R-:W-:Y:S01]  /*14c10*/  HMMA.16816.F32 R28, R124.reuse, R134, R28 ;  /* 0x000000867c1c723c */ /* 0x040fe2000000181c */
[----:B------:R-:W-:Y:S07]  /*14c20*/  LDSM.16.M88.4 R132, [R148+0x5000] ;  /* 0x005000009484783b */ /* 0x000fee0000000200 */
[C---:B---3--:R-:W-:Y:S08]  /*14c30*/  HMMA.16816.F32 R24, R124.reuse, R128, R24 ;  /* 0x000000807c18723c */ /* 0x048ff00000001818 */
        /* <DEDUP_REMOVED lines=88> */
[C---:B------:R-:W-:Y:S08]  /*151c0*/  HMMA.16816.F32 R36, R136.reuse, R134, R36 ;  /* 0x000000868824723c */ /* 0x040ff00000001824 */
[C---:B--2---:R-:W-:Y:S08]  /*151d0*/  HMMA.16816.F32 R48, R136.reuse, R124, R48 ;  /* 0x0000007c8830723c */ /* 0x044ff00000001830 */
[C---:B------:R-:W-:Y:S01]  /*151e0*/  HMMA.16816.F32 R44, R136.reuse, R126, R44 ;  /* 0x0000007e882c723c */ /* 0x040fe2000000182c */
[----:B------:R-:W1:Y:S07]  /*151f0*/  LDSM.16.M88.4 R124, [R145+0x8c00] ;  /* 0x008c0000917c783b */ /* 0x000e6e0000000200 */
[C---:B---3--:R-:W-:Y:S08]  /*15200*/  HMMA.16816.F32 R60, R136.reuse, R128, R60 ;  /* 0x00000080883c723c */ /* 0x048ff0000000183c */
[----:B------:R-:W-:Y:S01]  /*15210*/  HMMA.16816.F32 R56, R136, R130, R56 ;  /* 0x000000828838723c */ /* 0x000fe20000001838 */
[----:B------:R-:W2:Y:S01]  /*15220*/  LDSM.16.M88.4 R128, [R145+0x8800] ;  /* 0x008800009180783b */ /* 0x000ea20000000200 */
[----:B------:R-:W-:-:S06]  /*15230*/  DEPBAR.LE SB0, 0x0 ;  /* 0x000080000000791a */ /* 0x000fcc0000000000 */
[C---:B-1----:R-:W-:Y:S07]  /*15240*/  HMMA.16816.F32 R24, R136.reuse, R124, R24 ;  /* 0x0000007c8818723c */ /* 0x042fee0000001818 */
[----:B------:R-:W-:Y:S01]  /*15250*/  IMAD.SHL.U32 R124, R3, 0x2, RZ ;  /* 0x00000002037c7824 */ /* 0x000fe200078e00ff */
[----:B------:R-:W-:Y:S01]  /*15260*/  HMMA.16816.F32 R20, R136, R126, R20 ;  /* 0x0000007e8814723c */ /* 0x000fe20000001814 */
[----:B------:R-:W-:-:S03]  /*15270*/  IMAD.SHL.U32 R3, R169, 0x80, RZ ;  /* 0x00000080a9037824 */ /* 0x000fc600078e00ff */
[----:B------:R-:W-:-:S04]  /*15280*/  LOP3.LUT R124, R124, 0x6, RZ, 0xc0, !PT ;  /* 0x000000067c7c7812 */ /* 0x000fc800078ec0ff */
[C-C-:B------:R-:W-:Y:S01]  /*15290*/  LOP3.LUT R55, R3.reuse, 0x8, R124.reuse, 0xfe, !PT ;  /* 0x0000000803377812 */ /* 0x140fe200078efe7c */
[C---:B--2---:R-:W-:Y:S01]  /*152a0*/  HMMA.16816.F32 R32, R136.reuse, R128, R32 ;  /* 0x000000808820723c */ /* 0x044fe20000001820 */
[--C-:B------:R-:W-:Y:S01]  /*152b0*/  LOP3.LUT R52, R3, 0x10, R124.reuse, 0xfe, !PT ;  /* 0x0000001003347812 */ /* 0x100fe200078efe7c */
[----:B------:R-:W-:Y:S01]  /*152c0*/  BAR.SYNC.DEFER_BLOCKING 0x0 ;  /* 0x0000000000007b1d */ /* 0x000fe20000010000 */
[CC--:B------:R-:W-:Y:S02]  /*152d0*/  ISETP.GE.AND P1, PT, R55.reuse, R54.reuse, PT ;  /* 0x000000363700720c */ /* 0x0c0fe40003f26270 */
[----:B------:R-:W-:Y:S02]  /*152e0*/  ISETP.GE.AND P0, PT, R55, R53, PT ;  /* 0x000000353700720c */ /* 0x000fe40003f06270 */
[----:B------:R-:W-:Y:S01]  /*152f0*/  LOP3.LUT R125, R3, 0x18, R124, 0xfe, !PT ;  /* 0x00000018037d7812 */ /* 0x000fe200078efe7c */
[----:B------:R-:W-:Y:S01]  /*15300*/  HMMA.16816.F32 R28, R136, R130, R28 ;  /* 0x00000082881c723c */ /* 0x000fe2000000181c */
[----:B------:R-:W-:-:S02]  /*15310*/  ISETP.GE.AND P3, PT, R52, R54, PT ;  /* 0x000000363400720c */ /* 0x000fc40003f66270 */
[----:B------:R-:W-:Y:S02]  /*15320*/  ISETP.GE.AND P2, PT, R52, R53, PT ;  /* 0x000000353400720c */ /* 0x000fe40003f46270 */
[----:B------:R-:W-:Y:S02]  /*15330*/  LOP3.LUT R52, R3, 0x20, R124, 0xfe, !PT ;  /* 0x0000002003347812 */ /* 0x000fe400078efe7c */
[----:B------:R-:W-:Y:S01]  /*15340*/  FSEL R55, R12, -INF , !P1 ;  /* 0xff8000000c377808 */ /* 0x000fe20004800000 */
[----:B------:R-:W-:Y:S01]  /*15350*/  IMAD.MOV.U32 R136, RZ, RZ, R166 ;  /* 0x000000ffff887224 */ /* 0x000fe200078e00a6 */
[----:B------:R-:W-:Y:S01]  /*15360*/  FSEL R14, R14, -INF , !P0 ;  /* 0xff8000000e0e7808 */ /* 0x000fe20004000000 */
[----:B------:R-:W-:Y:S01]  /*15370*/  IMAD.MOV.U32 R137, RZ, RZ, R167 ;  /* 0x000000ffff897224 */ /* 0x000fe200078e00a7 */
[----:B------:R-:W-:Y:S02]  /*15380*/  ISETP.GE.AND P1, PT, R125, R54, PT ;  /* 0x000000367d00720c */ /* 0x000fe40003f26270 */
[----:B------:R-:W-:-:S02]  /*15390*/  FSEL R207, R8, -INF , !P3 ;  /* 0xff80000008cf7808 */ /* 0x000fc40005800000 */
[-C--:B------:R-:W-:Y:S02]  /*153a0*/  ISETP.GE.AND P0, PT, R125, R53.reuse, PT ;  /* 0x000000357d00720c */ /* 0x080fe40003f06270 */
[----:B------:R-:W-:Y:S02]  /*153b0*/  FSEL R138, R10, -INF , !P2 ;  /* 0xff8000000a8a7808 */ /* 0x000fe40005000000 */
[C-C-:B------:R-:W-:Y:S02]  /*153c0*/  LOP3.LUT R12, R3.reuse, 0x28, R124.reuse, 0xfe, !PT ;  /* 0x00000028030c7812 */ /* 0x140fe400078efe7c */
[C---:B------:R-:W-:Y:S02]  /*153d0*/  ISETP.GE.AND P3, PT, R52.reuse, R54, PT ;  /* 0x000000363400720c */ /* 0x040fe40003f66270 */
[----:B------:R-:W-:Y:S02]  /*153e0*/  ISETP.GE.AND P2, PT, R52, R53, PT ;  /* 0x000000353400720c */ /* 0x000fe40003f46270 */
[----:B------:R-:W-:-:S02]  /*153f0*/  LOP3.LUT R8, R3, 0x30, R124, 0xfe, !PT ;  /* 0x0000003003087812 */ /* 0x000fc400078efe7c */
[----:B------:R-:W-:Y:S02]  /*15400*/  FSEL R201, R4, -INF , !P1 ;  /* 0xff80000004c97808 */ /* 0x000fe40004800000 */
[----:B------:R-:W-:Y:S02]  /*15410*/  FSEL R132, R6, -INF , !P0 ;  /* 0xff80000006847808 */ /* 0x000fe40004000000 */
[----:B------:R-:W-:Y:S02]  /*15420*/  ISETP.GE.AND P1, PT, R12, R54, PT ;  /* 0x000000360c00720c */ /* 0x000fe40003f26270 */
[----:B------:R-:W-:Y:S02]  /*15430*/  FSEL R131, R120, -INF , !P3 ;  /* 0xff80000078837808 */ /* 0x000fe40005800000 */
[----:B------:R-:W-:Y:S02]  /*15440*/  ISETP.GE.AND P0, PT, R12, R53, PT ;  /* 0x000000350c00720c */ /* 0x000fe40003f06270 */
[----:B------:R-:W-:-:S02]  /*15450*/  FSEL R134, R122, -INF , !P2 ;  /* 0xff8000007a867808 */ /* 0x000fc40005000000 */
[C-C-:B------:R-:W-:Y:S02]  /*15460*/  LOP3.LUT R4, R3.reuse, 0x38, R124.reuse, 0xfe, !PT ;  /* 0x0000003803047812 */ /* 0x140fe400078efe7c */
[C---:B------:R-:W-:Y:S02]  /*15470*/  ISETP.GE.AND P3, PT, R8.reuse, R54, PT ;  /* 0x000000360800720c */ /* 0x040fe40003f66270 */
[----:B------:R-:W-:Y:S02]  /*15480*/  ISETP.GE.AND P2, PT, R8, R53, PT ;  /* 0x000000350800720c */ /* 0x000fe40003f46270 */
[----:B------:R-:W-:Y:S02]  /*15490*/  LOP3.LUT R6, R3, 0x40, R124, 0xfe, !PT ;  /* 0x0000004003067812 */ /* 0x000fe400078efe7c */
[----:B------:R-:W-:Y:S02]  /*154a0*/  FSEL R129, R64, -INF , !P1 ;  /* 0xff80000040817808 */ /* 0x000fe40004800000 */
[----:B------:R-:W-:-:S02]  /*154b0*/  FSEL R142, R66, -INF , !P0 ;  /* 0xff800000428e7808 */ /* 0x000fc40004000000 */
[-C--:B------:R-:W-:Y:S02]  /*154c0*/  ISETP.GE.AND P1, PT, R4, R54.reuse, PT ;  /* 0x000000360400720c */ /* 0x080fe40003f26270 */
[----:B------:R-:W-:Y:S02]  /*154d0*/  FSEL R199, R60, -INF , !P3 ;  /* 0xff8000003cc77808 */ /* 0x000fe40005800000 */
[----:B------:R-:W-:Y:S02]  /*154e0*/  ISETP.GE.AND P0, PT, R4, R53, PT ;  /* 0x000000350400720c */ /* 0x000fe40003f06270 */
[----:B------:R-:W-:Y:S02]  /*154f0*/  FSEL R198, R62, -INF , !P2 ;  /* 0xff8000003ec67808 */ /* 0x000fe40005000000 */
[----:B------:R-:W-:Y:S02]  /*15500*/  LOP3.LUT R4, R3, 0x48, R124, 0xfe, !PT ;  /* 0x0000004803047812 */ /* 0x000fe400078efe7c */
[----:B------:R-:W-:-:S02]  /*15510*/  ISETP.GE.AND P3, PT, R6, R54, PT ;  /* 0x000000360600720c */ /* 0x000fc40003f66270 */
[----:B------:R-:W-:Y:S02]  /*15520*/  ISETP.GE.AND P2, PT, R6, R53, PT ;  /* 0x000000350600720c */ /* 0x000fe40003f46270 */
[----:B------:R-:W-:Y:S02]  /*15530*/  LOP3.LUT R6, R3, 0x50, R124, 0xfe, !PT ;  /* 0x0000005003067812 */ /* 0x000fe400078efe7c */
[----:B------:R-:W-:Y:S02]  /*15540*/  FSEL R197, R56, -INF , !P1 ;  /* 0xff80000038c57808 */ /* 0x000fe40004800000 */
[----:B------:R-:W-:Y:S02]  /*15550*/  FSEL R202, R58, -INF , !P0 ;  /* 0xff8000003aca7808 */ /* 0x000fe40004000000 */
        /* <DEDUP_REMOVED lines=17> */
[C---:B------:R-:W-:Y:S02]  /*15670*/  LOP3.LUT R6, R3.reuse, 0x70, R124, 0xfe, !PT ;  /* 0x0000007003067812 */ /* 0x040fe400078efe7c */
[----:B------:R-:W-:Y:S02]  /*15680*/  LOP3.LUT R8, R3, R124, RZ, 0xfc, !PT ;  /* 0x0000007c03087212 */ /* 0x000fe400078efcff */
[----:B------:R-:W-:-:S02]  /*15690*/  FSEL R163, R36, -INF , !P1 ;  /* 0xff80000024a37808 */ /* 0x000fc40004800000 */
[----:B------:R-:W-:Y:S02]  /*156a0*/  FSEL R162, R38, -INF , !P0 ;  /* 0xff80000026a27808 */ /* 0x000fe40004000000 */
[-C--:B------:R-:W-:Y:S02]  /*156b0*/  ISETP.GE.AND P1, PT, R4, R54.reuse, PT ;  /* 0x000000360400720c */ /* 0x080fe40003f26270 */
[----:B------:R-:W-:Y:S02]  /*156c0*/  FSEL R139, R32, -INF , !P3 ;  /* 0xff800000208b7808 */ /* 0x000fe40005800000 */
[----:B------:R-:W-:Y:S02]  /*156d0*/  ISETP.GE.AND P0, PT, R4, R53, PT ;  /* 0x000000350400720c */ /* 0x000fe40003f06270 */
[----:B------:R-:W-:Y:S02]  /*156e0*/  LOP3.LUT R4, R3, 0x78, R124, 0xfe, !PT ;  /* 0x0000007803047812 */ /* 0x000fe400078efe7c */
[----:B------:R-:W-:-:S02]  /*156f0*/  ISETP.GE.AND P3, PT, R6, R54, PT ;  /* 0x000000360600720c */ /* 0x000fc40003f66270 */
[----:B------:R-:W-:Y:S02]  /*15700*/  FSEL R124, R34, -INF , !P2 ;  /* 0xff800000227c7808 */ /* 0x000fe40005000000 */
[----:B------:R-:W-:Y:S02]  /*15710*/  IADD3 R10, R8, 0x1, RZ ;  /* 0x00000001080a7810 */ /* 0x000fe40007ffe0ff */
[----:B------:R-:W-:Y:S02]  /*15720*/  ISETP.GE.AND P2, PT, R6, R53, PT ;  /* 0x000000350600720c */ /* 0x000fe40003f46270 */
[----:B------:R-:W-:Y:S02]  /*15730*/  FSEL R141, R28, -INF , !P1 ;  /* 0xff8000001c8d7808 */ /* 0x000fe40004800000 */
[----:B------:R-:W-:Y:S02]  /*15740*/  FSEL R62, R30, -INF , !P0 ;  /* 0xff8000001e3e7808 */ /* 0x000fe40004000000 */
[----:B------:R-:W-:-:S02]  /*15750*/  ISETP.GE.AND P1, PT, R4, R54, PT ;  /* 0x000000360400720c */ /* 0x000fc40003f26270 */
[----:B------:R-:W-:Y:S02]  /*15760*/  FSEL R143, R24, -INF , !P3 ;  /* 0xff800000188f7808 */ /* 0x000fe40005800000 */
[----:B------:R-:W-:Y:S02]  /*15770*/  ISETP.GE.AND P0, PT, R4, R53, PT ;  /* 0x000000350400720c */ /* 0x000fe40003f06270 */
[----:B------:R-:W-:Y:S02]  /*15780*/  IADD3 R6, R8, 0x9, RZ ;  /* 0x0000000908067810 */ /* 0x000fe40007ffe0ff */
[----:B------:R-:W-:Y:S02]  /*15790*/  ISETP.GE.AND P3, PT, R10, R54, PT ;  /* 0x000000360a00720c */ /* 0x000fe40003f66270 */
[----:B------:R-:W-:Y:S02]  /*157a0*/  FSEL R58, R26, -INF , !P2 ;  /* 0xff8000001a3a7808 */ /* 0x000fe40005000000 */
[----:B------:R-:W-:-:S02]  /*157b0*/  IADD3 R4, R8, 0x11, RZ ;  /* 0x0000001108047810 */ /* 0x000fc40007ffe0ff */
[-C--:B------:R-:W-:Y:S02]  /*157c0*/  ISETP.GE.AND P2, PT, R10, R53.reuse, PT ;  /* 0x000000350a00720c */ /* 0x080fe40003f46270 */
[----:B------:R-:W-:Y:S02]  /*157d0*/  FSEL R161, R20, -INF , !P1 ;  /* 0xff80000014a17808 */ /* 0x000fe40004800000 */
[----:B------:R-:W-:Y:S02]  /*157e0*/  FSEL R60, R22, -INF , !P0 ;  /* 0xff800000163c7808 */ /* 0x000fe40004000000 */
[C---:B------:R-:W-:Y:S02]  /*157f0*/  ISETP.GE.AND P1, PT, R6.reuse, R54, PT ;  /* 0x000000360600720c */ /* 0x040fe40003f26270 */
[----:B------:R-:W-:Y:S02]  /*15800*/  FSEL R17, R17, -INF , !P3 ;  /* 0xff80000011117808 */ /* 0x000fe40005800000 */
[----:B------:R-:W-:-:S02]  /*15810*/  ISETP.GE.AND P0, PT, R6, R53, PT ;  /* 0x000000350600720c */ /* 0x000fc40003f06270 */
[----:B------:R-:W-:Y:S02]  /*15820*/  IADD3 R10, R8, 0x19, RZ ;  /* 0x00000019080a7810 */ /* 0x000fe40007ffe0ff */
[C---:B------:R-:W-:Y:S02]  /*15830*/  ISETP.GE.AND P3, PT, R4.reuse, R54, PT ;  /* 0x000000360400720c */ /* 0x040fe40003f66270 */
[----:B------:R-:W-:Y:S02]  /*15840*/  FSEL R6, R19, -INF , !P2 ;  /* 0xff80000013067808 */ /* 0x000fe40005000000 */
[----:B------:R-:W-:Y:S02]  /*15850*/  ISETP.GE.AND P2, PT, R4, R53, PT ;  /* 0x000000350400720c */ /* 0x000fe40003f46270 */
[----:B------:R-:W-:Y:S02]  /*15860*/  FSEL R13, R13, -INF , !P1 ;  /* 0xff8000000d0d7808 */ /* 0x000fe40004800000 */
[----:B------:R-:W-:-:S02]  /*15870*/  FSEL R4, R15, -INF , !P0 ;  /* 0xff8000000f047808 */ /* 0x000fc40004000000 */
[C---:B------:R-:W-:Y:S02]  /*15880*/  ISETP.GE.AND P1, PT, R10.reuse, R54, PT ;  /* 0x000000360a00720c */ /* 0x040fe40003f26270 */
[----:B------:R-:W-:Y:S02]  /*15890*/  FSEL R211, R9, -INF , !P3 ;  /* 0xff80000009d37808 */ /* 0x000fe40005800000 */
[----:B------:R-:W-:Y:S02]  /*158a0*/  ISETP.GE.AND P0, PT, R10, R53, PT ;  /* 0x000000350a00720c */ /* 0x000fe40003f06270 */
[C---:B------:R-:W-:Y:S02]  /*158b0*/  IADD3 R12, R8.reuse, 0x21, RZ ;  /* 0x00000021080c7810 */ /* 0x040fe40007ffe0ff */
[----:B------:R-:W-:Y:S02]  /*158c0*/  IADD3 R9, R8, 0x29, RZ ;  /* 0x0000002908097810 */ /* 0x000fe40007ffe0ff */
[----:B------:R-:W-:-:S02]  /*158d0*/  FSEL R64, R11, -INF , !P2 ;  /* 0xff8000000b407808 */ /* 0x000fc40005000000 */
[----:B------:R-:W-:Y:S02]  /*158e0*/  FSEL R209, R5, -INF , !P1 ;  /* 0xff80000005d17808 */ /* 0x000fe40004800000 */
[----:B------:R-:W-:Y:S02]  /*158f0*/  FSEL R208, R7, -INF , !P0 ;  /* 0xff80000007d07808 */ /* 0x000fe40004000000 */
[CC--:B------:R-:W-:Y:S02]  /*15900*/  ISETP.GE.AND P3, PT, R12.reuse, R54.reuse, PT ;  /* 0x000000360c00720c */ /* 0x0c0fe40003f66270 */
[-C--:B------:R-:W-:Y:S02]  /*15910*/  ISETP.GE.AND P2, PT, R12, R53.reuse, PT ;  /* 0x000000350c00720c */ /* 0x080fe40003f46270 */
[C---:B------:R-:W-:Y:S02]  /*15920*/  ISETP.GE.AND P1, PT, R9.reuse, R54, PT ;  /* 0x000000360900720c */ /* 0x040fe40003f26270 */
[----:B------:R-:W-:-:S02]  /*15930*/  ISETP.GE.AND P0, PT, R9, R53, PT ;  /* 0x000000350900720c */ /* 0x000fc40003f06270 */
[C---:B------:R-:W-:Y:S02]  /*15940*/  IADD3 R5, R8.reuse, 0x31, RZ ;  /* 0x0000003108057810 */ /* 0x040fe40007ffe0ff */
[----:B------:R-:W-:Y:S02]  /*15950*/  IADD3 R7, R8, 0x39, RZ ;  /* 0x0000003908077810 */ /* 0x000fe40007ffe0ff */
[----:B------:R-:W-:Y:S02]  /*15960*/  FSEL R133, R121, -INF , !P3 ;  /* 0xff80000079857808 */ /* 0x000fe40005800000 */
[----:B------:R-:W-:Y:S02]  /*15970*/  FSEL R200, R123, -INF , !P2 ;  /* 0xff8000007bc87808 */ /* 0x000fe40005000000 */
[----:B------:R-:W-:Y:S02]  /*15980*/  FSEL R135, R65, -INF , !P1 ;  /* 0xff80000041877808 */ /* 0x000fe40004800000 */
[----:B------:R-:W-:-:S02]  /*15990*/  FSEL R196, R67, -INF , !P0 ;  /* 0xff80000043c47808 */ /* 0x000fc40004000000 */
[CC--:B------:R-:W-:Y:S02]  /*159a0*/  ISETP.GE.AND P3, PT, R5.reuse, R54.reuse, PT ;  /* 0x000000360500720c */ /* 0x0c0fe40003f66270 */
        /* <DEDUP_REMOVED lines=8> */
[----:B------:R-:W-:Y:S02]  /*15a30*/  FSEL R204, R59, -INF , !P0 ;  /* 0xff8000003bcc7808 */ /* 0x000fe40004000000 */
[C---:B------:R-:W-:Y:S02]  /*15a40*/  ISETP.GE.AND P3, PT, R5.reuse, R54, PT ;  /* 0x000000360500720c */ /* 0x040fe40003f66270 */
[----:B------:R-:W-:-:S02]  /*15a50*/  ISETP.GE.AND P2, PT, R5, R53, PT ;  /* 0x000000350500720c */ /* 0x000fc40003f46270 */
[C---:B------:R-:W-:Y:S02]  /*15a60*/  ISETP.GE.AND P1, PT, R7.reuse, R54, PT ;  /* 0x000000360700720c */ /* 0x040fe40003f26270 */
[----:B------:R-:W-:Y:S02]  /*15a70*/  ISETP.GE.AND P0, PT, R7, R53, PT ;  /* 0x000000350700720c */ /* 0x000fe40003f06270 */
[C---:B------:R-:W-:Y:S02]  /*15a80*/  IADD3 R5, R8.reuse, 0x51, RZ ;  /* 0x0000005108057810 */ /* 0x040fe40007ffe0ff */
[----:B------:R-:W-:Y:S02]  /*15a90*/  IADD3 R7, R8, 0x59, RZ ;  /* 0x0000005908077810 */ /* 0x000fe40007ffe0ff */
[----:B------:R-:W-:Y:S02]  /*15aa0*/  FSEL R189, R49, -INF , !P3 ;  /* 0xff80000031bd7808 */ /* 0x000fe40005800000 */
[----:B------:R-:W-:-:S02]  /*15ab0*/  FSEL R190, R51, -INF , !P2 ;  /* 0xff80000033be7808 */ /* 0x000fc40005000000 */
[----:B------:R-:W-:Y:S02]  /*15ac0*/  FSEL R188, R47, -INF , !P0 ;  /* 0xff8000002fbc7808 */ /* 0x000fe40004000000 */
[CC--:B------:R-:W-:Y:S02]  /*15ad0*/  ISETP.GE.AND P3, PT, R5.reuse, R54.reuse, PT ;  /* 0x000000360500720c */ /* 0x0c0fe40003f66270 */
[----:B------:R-:W-:Y:S02]  /*15ae0*/  ISETP.GE.AND P2, PT, R5, R53, PT ;  /* 0x000000350500720c */ /* 0x000fe40003f46270 */
[----:B------:R-:W-:Y:S02]  /*15af0*/  ISETP.GE.AND P0, PT, R7, R54, PT ;  /* 0x000000360700720c */ /* 0x000fe40003f06270 */
[----:B------:R-:W-:Y:S02]  /*15b00*/  IADD3 R5, R8, 0x61, RZ ;  /* 0x0000006108057810 */ /* 0x000fe40007ffe0ff */
[----:B------:R-:W-:-:S02]  /*15b10*/  FSEL R191, R45, -INF , !P1 ;  /* 0xff8000002dbf7808 */ /* 0x000fc40004800000 */
[----:B------:R-:W-:Y:S02]  /*15b20*/  FSEL R183, R41, -INF , !P3 ;  /* 0xff80000029b77808 */ /* 0x000fe40005800000 */
[----:B------:R-:W-:Y:S02]  /*15b30*/  FSEL R180, R37, -INF , !P0 ;  /* 0xff80000025b47808 */ /* 0x000fe40004000000 */
[-C--:B------:R-:W-:Y:S02]  /*15b40*/  ISETP.GE.AND P1, PT, R7, R53.reuse, PT ;  /* 0x000000350700720c */ /* 0x080fe40003f26270 */
[C---:B------:R-:W-:Y:S02]  /*15b50*/  ISETP.GE.AND P3, PT, R5.reuse, R54, PT ;  /* 0x000000360500720c */ /* 0x040fe40003f66270 */
[----:B------:R-:W-:Y:S02]  /*15b60*/  ISETP.GE.AND P0, PT, R5, R53, PT ;  /* 0x000000350500720c */ /* 0x000fe40003f06270 */
[----:B------:R-:W-:-:S02]  /*15b70*/  IADD3 R7, R8, 0x69, RZ ;  /* 0x0000006908077810 */ /* 0x000fc40007ffe0ff */
[----:B------:R-:W-:Y:S02]  /*15b80*/  IADD3 R5, R8, 0x71, RZ ;  /* 0x0000007108057810 */ /* 0x000fe40007ffe0ff */
        /* <DEDUP_REMOVED lines=8> */
[----:B------:R-:W-:Y:S02]  /*15c10*/  IADD3 R7, R8, 0x79, RZ ;  /* 0x0000007908077810 */ /* 0x000fe40007ffe0ff */
[----:B------:R-:W-:Y:S02]  /*15c20*/  FSEL R177, R29, -INF , !P2 ;  /* 0xff8000001db17808 */ /* 0x000fe40005000000 */
[----:B------:R-:W-:-:S02]  /*15c30*/  FSEL R128, R31, -INF , !P3 ;  /* 0xff8000001f807808 */ /* 0x000fc40005800000 */
[----:B------:R-:W-:Y:S02]  /*15c40*/  FSEL R178, R25, -INF , !P1 ;  /* 0xff80000019b27808 */ /* 0x000fe40004800000 */
[----:B------:R-:W-:Y:S02]  /*15c50*/  FSEL R121, R27, -INF , !P0 ;  /* 0xff8000001b797808 */ /* 0x000fe40004000000 */
[CC--:B------:R-:W-:Y:S02]  /*15c60*/  ISETP.GE.AND P3, PT, R8.reuse, R54.reuse, PT ;  /* 0x000000360800720c */ /* 0x0c0fe40003f66270 */
[-C--:B------:R-:W-:Y:S02]  /*15c70*/  ISETP.GE.AND P2, PT, R8, R53.reuse, PT ;  /* 0x000000350800720c */ /* 0x080fe40003f46270 */
[C---:B------:R-:W-:Y:S02]  /*15c80*/  ISETP.GE.AND P1, PT, R7.reuse, R54, PT ;  /* 0x000000360700720c */ /* 0x040fe40003f26270 */
[----:B------:R-:W-:-:S02]  /*15c90*/  ISETP.GE.AND P0, PT, R7, R53, PT ;  /* 0x000000350700720c */ /* 0x000fc40003f06270 */
[----:B------:R-:W-:Y:S02]  /*15ca0*/  FSEL R5, R16, -INF , !P3 ;  /* 0xff80000010057808 */ /* 0x000fe40005800000 */
[----:B------:R-:W-:Y:S02]  /*15cb0*/  FSEL R18, R18, -INF , !P2 ;  /* 0xff80000012127808 */ /* 0x000fe40005000000 */
[----:B------:R-:W-:Y:S02]  /*15cc0*/  FSEL R179, R21, -INF , !P1 ;  /* 0xff80000015b37808 */ /* 0x000fe40004800000 */
[----:B------:R-:W-:Y:S01]  /*15cd0*/  FSEL R123, R23, -INF , !P0 ;  /* 0xff800000177b7808 */ /* 0x000fe20004000000 */
[----:B------:R-:W-:Y:S05]  /*15ce0*/  @!P4 BRA `(.L_x_959) ;  /* 0x00000a100000c947 */ /* 0x000fea0003800000 */
[----:B------:R-:W-:Y:S05]  /*15cf0*/  @!P6 BRA `(.L_x_960) ;  /* 0x000003a00000e947 */ /* 0x000fea0003800000 */
[----:B------:R-:W-:Y:S02]  /*15d00*/  IABS R8, c[0x0][0x2d0] ;  /* 0x0000b40000087a13 */ /* 0x000fe40000000000 */
[----:B------:R-:W-:Y:S02]  /*15d10*/  IABS R10, R3 ;  /* 0x00000003000a7213 */ /* 0x000fe40000000000 */
[----:B------:R-:W1:Y:S01]  /*15d20*/  I2F.RP R9, R8 ;  /* 0x0000000800097306 */ /* 0x000e620000209400 */
[----:B------:R-:W-:-:S02]  /*15d30*/  IADD3 R12, R3, -0x80, RZ ;  /* 0xffffff80030c7810 */ /* 0x000fc40007ffe0ff */
[----:B------:R-:W-:-:S04]  /*15d40*/  LOP3.LUT R3, R3, c[0x0][0x2d0], RZ, 0x3c, !PT ;  /* 0x0000b40003037a12 */ /* 0x000fc800078e3cff */
[----:B------:R-:W-:Y:S01]  /*15d50*/  ISETP.GE.AND P2, PT, R3, RZ, PT ;  /* 0x000000ff0300720c */ /* 0x000fe20003f46270 */
[----:B-1----:R-:W1:Y:S02]  /*15d60*/  MUFU.RCP R20, R9 ;  /* 0x0000000900147308 */ /* 0x002e640000001000 */
[----:B-1----:R-:W-:Y:S02]  /*15d70*/  IADD3 R20, R20, 0xffffffe, RZ ;  /* 0x0ffffffe14147810 */ /* 0x002fe40007ffe0ff */
[----:B------:R-:W-:-:S04]  /*15d80*/  IABS R9, R12 ;  /* 0x0000000c00097213 */ /* 0x000fc80000000000 */
[----:B------:R-:W1:Y:S01]  /*15d90*/  F2I.FTZ.U32.TRUNC.NTZ R21, R20 ;  /* 0x0000001400157305 */ /* 0x000e62000021f000 */
[----:B------:R-:W-:Y:S01]  /*15da0*/  LOP3.LUT R12, R12, c[0x0][0x2d0], RZ, 0x3c, !PT ;  /* 0x0000b4000c0c7a12 */ /* 0x000fe200078e3cff */
[----:B-1----:R-:W-:Y:S02]  /*15db0*/  IMAD.MOV R7, RZ, RZ, -R21 ;  /* 0x000000ffff077224 */ /* 0x002fe400078e0a15 */
[----:B------:R-:W-:Y:S02]  /*15dc0*/  IMAD.MOV.U32 R20, RZ, RZ, RZ ;  /* 0x000000ffff147224 */ /* 0x000fe400078e00ff */
        /* <DEDUP_REMOVED lines=10> */
[--C-:B------:R-:W-:Y:S01]  /*15e70*/  @!P0 IMAD.IADD R11, R11, 0x1, -R8.reuse ;  /* 0x000000010b0b8824 */ /* 0x100fe200078e0a08 */
[----:B------:R-:W-:Y:S02]  /*15e80*/  @!P0 IADD3 R15, R15, 0x1, RZ ;  /* 0x000000010f0f8810 */ /* 0x000fe40007ffe0ff */
[----:B------:R-:W-:Y:S02]  /*15e90*/  ISETP.GE.AND P0, PT, R12, RZ, PT ;  /* 0x000000ff0c00720c */ /* 0x000fe40003f06270 */
[-C--:B------:R-:W-:Y:S01]  /*15ea0*/  ISETP.GE.U32.AND P3, PT, R11, R8.reuse, PT ;  /* 0x000000080b00720c */ /* 0x080fe20003f66070 */
[----:B------:R-:W-:Y:S01]  /*15eb0*/  @!P1 IMAD.IADD R9, R9, 0x1, -R8 ;  /* 0x0000000109099824 */ /* 0x000fe200078e0a08 */
[----:B------:R-:W-:Y:S02]  /*15ec0*/  @!P1 IADD3 R7, R7, 0x1, RZ ;  /* 0x0000000107079810 */ /* 0x000fe40007ffe0ff */
[----:B------:R-:W-:Y:S02]  /*15ed0*/  ISETP.NE.AND P1, PT, RZ, c[0x0][0x2d0], PT ;  /* 0x0000b400ff007a0c */ /* 0x000fe40003f25270 */
[----:B------:R-:W-:-:S07]  /*15ee0*/  ISETP.GE.U32.AND P4, PT, R9, R8, PT ;  /* 0x000000080900720c */ /* 0x000fce0003f86070 */
[----:B------:R-:W-:-:S05]  /*15ef0*/  @P3 IADD3 R15, R15, 0x1, RZ ;  /* 0x000000010f0f3810 */ /* 0x000fca0007ffe0ff */
[----:B------:R-:W-:Y:S01]  /*15f00*/  @!P2 IMAD.MOV R15, RZ, RZ, -R15 ;  /* 0x000000ffff0fa224 */ /* 0x000fe200078e0a0f */
[----:B------:R-:W-:-:S04]  /*15f10*/  @P4 IADD3 R7, R7, 0x1, RZ ;  /* 0x0000000107074810 */ /* 0x000fc80007ffe0ff */
[----:B------:R-:W-:Y:S02]  /*15f20*/  MOV R8, R7 ;  /* 0x0000000700087202 */ /* 0x000fe40000000f00 */
[----:B------:R-:W-:-:S03]  /*15f30*/  LOP3.LUT R7, RZ, c[0x0][0x2d0], RZ, 0x33, !PT ;  /* 0x0000b400ff077a12 */ /* 0x000fc600078e33ff */
[----:B------:R-:W-:Y:S01]  /*15f40*/  @!P0 IMAD.MOV R8, RZ, RZ, -R8 ;  /* 0x000000ffff088224 */ /* 0x000fe200078e0a08 */
[----:B------:R-:W-:-:S04]  /*15f50*/  SEL R3, R7, R15, !P1 ;  /* 0x0000000f07037207 */ /* 0x000fc80004800000 */
[----:B------:R-:W-:Y:S01]  /*15f60*/  SEL R7, R7, R8, !P1 ;  /* 0x0000000807077207 */ /* 0x000fe20004800000 */
        /* <DEDUP_REMOVED lines=16> */
[----:B------:R-:W-:-:S04]  /*16070*/  IMAD R8, R9, c[0x0][0x184], R8 ;  /* 0x0000610009087a24 */ /* 0x000fc800078e0208 */
[----:B------:R-:W-:Y:S01]  /*16080*/  IMAD.IADD R9, R11, 0x1, R8 ;  /* 0x000000010b097824 */ /* 0x000fe200078e0208 */
[----:B------:R-:W-:Y:S05]  /*16090*/  BRA `(.L_x_961) ;  /* 0x0000003000007947 */ /* 0x000fea0003800000 */
.L_x_960:
[----:B------:R-:W-:-:S05]  /*160a0*/  IMAD.MOV.U32 R10, RZ, RZ, c[0x0][0x198] ;  /* 0x00006600ff0a7624 */ /* 0x000fca00078e00ff */
[----:B------:R-:W-:-:S04]  /*160b0*/  LEA R10, -R10, RZ, 0x7 ;  /* 0x000000ff0a0a7211 */ /* 0x000fc800078e39ff */
[----:B------:R-:W-:Y:S02]  /*160c0*/  SHF.R.S32.HI R9, RZ, 0x1f, R10 ;  /* 0x0000001fff097819 */ /* 0x000fe4000001140a */
.L_x_961:
[----:B------:R-:W-:Y:S02]  /*160d0*/  ISETP.GE.AND P1, PT, R118, c[0x0][0x220], PT ;  /* 0x0000880076007a0c */ /* 0x000fe40003f26270 */
[----:B------:R-:W-:Y:S02]  /*160e0*/  ISETP.NE.AND P2, PT, R156, RZ, PT ;  /* 0x000000ff9c00720c */ /* 0x000fe40003f45270 */
[C---:B------:R-:W-:Y:S02]  /*160f0*/  LEA R24, P0, R10.reuse, R168, 0x1 ;  /* 0x000000a80a187211 */ /* 0x040fe400078008ff */
[----:B------:R-:W-:Y:S02]  /*16100*/  SEL R3, RZ, 0x3fffc, P2 ;  /* 0x0003fffcff037807 */ /* 0x000fe40001000000 */
[----:B------:R-:W-:Y:S02]  /*16110*/  LEA.HI.X R25, R10, R171, R9, 0x1, P0 ;  /* 0x000000ab0a197211 */ /* 0x000fe400000f0c09 */
[----:B------:R-:W-:-:S02]  /*16120*/  LOP3.LUT P0, RZ, R3, 0x4, RZ, 0xc0, !PT ;  /* 0x0000000403ff7812 */ /* 0x000fc4000780c0ff */
[CC--:B------:R-:W-:Y:S01]  /*16130*/  @!P5 IADD3 R7, P3, R10.reuse, R151.reuse, RZ ;  /* 0x000000970a07d210 */ /* 0x0c0fe20007f7e0ff */
[----:B------:R-:W-:Y:S01]  /*16140*/  @!PT LDS RZ, [RZ] ;  /* 0x00000000fffff984 */ /* 0x000fe20000000800 */
[----:B------:R-:W-:Y:S01]  /*16150*/  @!PT LDS RZ, [RZ] ;  /* 0x00000000fffff984 */ /* 0x000fe20000000800 */
[----:B------:R-:W-:Y:S01]  /*16160*/  @!PT LDS RZ, [RZ] ;  /* 0x00000000fffff984 */ /* 0x000fe20000000800 */
[----:B------:R1:W-:Y:S01]  /*16170*/  @!P1 LDGSTS.E.BYPASS.LTC128B.128 [R170+0x3000], [R24.64] ;  /* 0x0300000018aa9fae */ /* 0x0003e2000b901d46 */
[----:B------:R-:W-:-:S03]  /*16180*/  @!P1 IADD3 R3, P2, R10, R151, RZ ;  /* 0x000000970a039210 */ /* 0x000fc60007f5e0ff */
[--C-:B------:R-:W-:Y:S01]  /*16190*/  @!P5 IMAD.X R8, R9, 0x1, R150.reuse, P3 ;  /* 0x000000010908d824 */ /* 0x100fe200018e0696 */
[-C--:B------:R-:W-:Y:S01]  /*161a0*/  @!P5 LEA R20, P3, R7, R168.reuse, 0x1 ;  /* 0x000000a80714d211 */ /* 0x080fe200078608ff */
[----:B------:R-:W-:Y:S01]  /*161b0*/  @!P1 IMAD.X R12, R9, 0x1, R150, P2 ;  /* 0x00000001090c9824 */ /* 0x000fe200010e0696 */
[----:B------:R-:W-:Y:S01]  /*161c0*/  @!P1 LEA R22, P2, R3, R168, 0x1 ;  /* 0x000000a803169211 */ /* 0x000fe200078408ff */
[----:B------:R1:W-:Y:S01]  /*161d0*/  @P1 STS [R170+0x3000], RZ ;  /* 0x003000ffaa001388 */ /* 0x0003e20000000800 */
[-C--:B------:R-:W-:Y:S02]  /*161e0*/  @!P5 LEA.HI.X R21, R7, R171.reuse, R8, 0x1, P3 ;  /* 0x000000ab0715d211 */ /* 0x080fe400018f0c08 */
[----:B------:R-:W-:Y:S01]  /*161f0*/  @!P1 LEA.HI.X R23, R3, R171, R12, 0x1, P2 ;  /* 0x000000ab03179211 */ /* 0x000fe200010f0c0c */
[----:B------:R1:W-:Y:S01]  /*16200*/  @P1 STS [R170+0x3004], RZ ;  /* 0x003004ffaa001388 */ /* 0x0003e20000000800 */
[----:B------:R-:W-:-:S03]  /*16210*/  @P0 IADD3 R3, P2, R10, R151, RZ ;  /* 0x000000970a030210 */ /* 0x000fc60007f5e0ff */
[----:B------:R1:W-:Y:S02]  /*16220*/  @P1 STS.64 [R170+0x3008], RZ ;  /* 0x003008ffaa001388 */ /* 0x0003e40000000a00 */
[----:B------:R-:W-:Y:S01]  /*16230*/  @P0 IMAD.X R8, R9, 0x1, R150, P2 ;  /* 0x0000000109080824 */ /* 0x000fe200010e0696 */
[C---:B------:R-:W-:Y:S01]  /*16240*/  @P0 LEA R26, P2, R3.reuse, R168, 0x1 ;  /* 0x000000a8031a0211 */ /* 0x040fe200078408ff */
[----:B------:R-:W-:Y:S01]  /*16250*/  @!PT LDS RZ, [RZ] ;  /* 0x00000000fffff984 */ /* 0x000fe20000000800 */
[----:B------:R-:W-:Y:S01]  /*16260*/  @!PT LDS RZ, [RZ] ;  /* 0x00000000fffff984 */ /* 0x000fe20000000800 */
[----:B------:R-:W-:Y:S01]  /*16270*/  @!PT LDS RZ, [RZ] ;  /* 0x00000000fffff984 */ /* 0x000fe20000000800 */
[----:B------:R1:W-:Y:S03]  /*16280*/  @!P5 LDGSTS.E.BYPASS.LTC128B.128 [R170+0x5000], [R24.64+0x40] ;  /* 0x0500004018aadfae */ /* 0x0003e6000b901d46 */
[----:B------:R-:W-:Y:S01]  /*16290*/  @P0 LEA.HI.X R27, R3, R171, R8, 0x1, P2 ;  /* 0x000000ab031b0211 */ /* 0x000fe200010f0c08 */
[----:B------:R1:W-:Y:S01]  /*162a0*/  @P5 STS.128 [R170+0x5000], RZ ;  /* 0x005000ffaa005388 */ /* 0x0003e20000000c00 */
[----:B------:R-:W-:-:S03]  /*162b0*/  IADD3 R10, P3, P2, R151, R10, R151 ;  /* 0x0000000a970a7210 */ /* 0x000fc60007a7e097 */
[----:B------:R-:W-:Y:S01]  /*162c0*/  @!PT LDS RZ, [RZ] ;  /* 0x00000000fffff984 */ /* 0x000fe20000000800 */
[----:B------:R-:W-:Y:S01]  /*162d0*/  @!PT LDS RZ, [RZ] ;  /* 0x00000000fffff984 */ /* 0x000fe20000000800 */
[----:B------:R-:W-:Y:S01]  /*162e0*/  @!PT LDS RZ, [RZ] ;  /* 0x00000000fffff984 */ /* 0x000fe20000000800 */
[----:B------:R1:W-:Y:S01]  /*162f0*/  @P0 LDGSTS.E.BYPASS.LTC128B.128 [R170+0x7000], [R24.64+0x80] ;  /* 0x0700008018aa0fae */ /* 0x0003e2000b901d46 */
[----:B------:R-:W-:Y:S02]  /*16300*/  IADD3.X R9, R150, R9, R150, P3, P2 ;  /* 0x0000000996097210 */ /* 0x000fe40001fe4496 */
[CC--:B------:R-:W-:Y:S01]  /*16310*/  @!P1 LEA R32, P3, R10.reuse, R168.reuse, 0x1 ;  /* 0x000000a80a209211 */ /* 0x0c0fe200078608ff */
[----:B------:R1:W-:Y:S01]  /*16320*/  @!P0 STS.128 [R170+0x7000], RZ ;  /* 0x007000ffaa008388 */ /* 0x0003e20000000c00 */
[CC--:B------:R-:W-:Y:S02]  /*16330*/  @!P5 LEA R30, P2, R10.reuse, R168.reuse, 0x1 ;  /* 0x000000a80a1ed211 */ /* 0x0c0fe400078408ff */
[CCC-:B------:R-:W-:Y:S01]  /*16340*/  @!P1 LEA.HI.X R33, R10.reuse, R171.reuse, R9.reuse, 0x1, P3 ;  /* 0x000000ab0a219211 */ /* 0x1c0fe200018f0c09 */
[----:B------:R-:W-:Y:S01]  /*16350*/  @!PT LDS RZ, [RZ] ;  /* 0x00000000fffff984 */ /* 0x000fe20000000800 */
[----:B------:R-:W-:Y:S01]  /*16360*/  @!PT LDS RZ, [RZ] ;  /* 0x00000000fffff984 */ /* 0x000fe20000000800 */
[----:B------:R-:W-:Y:S01]  /*16370*/  @!PT LDS RZ, [RZ] ;  /* 0x00000000fffff984 */ /* 0x000fe20000000800 */
[----:B------:R1:W-:Y:S01]  /*16380*/  @!P1 LDGSTS.E.BYPASS.LTC128B.128 [R170+0x3800], [R22.64] ;  /* 0x0380000016aa9fae */ /* 0x0003e2000b901d46 */
[C---:B------:R-:W-:Y:S02]  /*16390*/  @!P5 LEA.HI.X R31, R10.reuse, R171, R9, 0x1, P2 ;  /* 0x000000ab0a1fd211 */ /* 0x040fe400010f0c09 */
[C---:B------:R-:W-:Y:S01]  /*163a0*/  IADD3 R3, P3, R10.reuse, R151, RZ ;  /* 0x000000970a037210 */ /* 0x040fe20007f7e0ff */
[----:B------:R1:W-:Y:S01]  /*163b0*/  @P1 STS.128 [R170+0x3800], RZ ;  /* 0x003800ffaa001388 */ /* 0x0003e20000000c00 */
[----:B------:R-:W-:-:S03]  /*163c0*/  @P0 LEA R28, P2, R10, R168, 0x1 ;  /* 0x000000a80a1c0211 */ /* 0x000fc600078408ff */
[----:B------:R-:W-:Y:S01]  /*163d0*/  IMAD.X R8, R9, 0x1, R150, P3 ;  /* 0x0000000109087824 */ /* 0x000fe200018e0696 */
[-C--:B------:R-:W-:Y:S01]  /*163e0*/  @P0 LEA.HI.X R29, R10, R171.reuse, R9, 0x1, P2 ;  /* 0x000000ab0a1d0211 */ /* 0x080fe200010f0c09 */
[----:B------:R-:W-:Y:S01]  /*163f0*/  @!PT LDS RZ, [RZ] ;  /* 0x00000000fffff984 */ /* 0x000fe20000000800 */
[----:B------:R-:W-:Y:S01]  /*16400*/  @!PT LDS RZ, [RZ] ;  /* 0x00000000fffff984 */ /* 0x000fe20000000800 */
[----:B------:R-:W-:Y:S01]  /*16410*/  @!PT LDS RZ, [RZ] ;  /* 0x00000000fffff984 */ /* 0x000fe20000000800 */
[----:B------:R1:W-:Y:S01]  /*16420*/  @!P5 LDGSTS.E.BYPASS.LTC128B.128 [R170+0x5800], [R20.64+0x40] ;  /* 0x0580004014aadfae */ /* 0x0003e2000b901d46 */
[CC--:B------:R-:W-:Y:S02]  /*16430*/  @!P1 LEA R34, P2, R3.reuse, R168.reuse, 0x1 ;  /* 0x000000a803229211 */ /* 0x0c0fe400078408ff */
[CC--:B------:R-:W-:Y:S01]  /*16440*/  @!P5 LEA R10, P3, R3.reuse, R168.reuse, 0x1 ;  /* 0x000000a8030ad211 */ /* 0x0c0fe200078608ff */
[----:B------:R1:W-:Y:S01]  /*16450*/  @P5 STS.128 [R170+0x5800], RZ ;  /* 0x005800ffaa005388 */ /* 0x0003e20000000c00 */
[CCC-:B------:R-:W-:Y:S02]  /*16460*/  @!P1 LEA.HI.X R35, R3.reuse, R171.reuse, R8.reuse, 0x1, P2 ;  /* 0x000000ab03239211 */ /* 0x1c0fe400010f0c08 */
[C---:B------:R-:W-:Y:S01]  /*16470*/  @P0 LEA R36, P2, R3.reuse, R168, 0x1 ;  /* 0x000000a803240211 */ /* 0x040fe200078408ff */
[----:B------:R-:W-:Y:S01]  /*16480*/  @!PT LDS RZ, [RZ] ;  /* 0x00000000fffff984 */ /* 0x000fe20000000800 */
[----:B------:R-:W-:Y:S01]  /*16490*/  @!PT LDS RZ, [RZ] ;  /* 0x00000000fffff984 */ /* 0x000fe20000000800 */
[----:B------:R-:W-:Y:S01]  /*164a0*/  @!PT LDS RZ, [RZ] ;  /* 0x00000000fffff984 */ /* 0x000fe20000000800 */
[----:B------:R1:W-:Y:S01]  /*164b0*/  @P0 LDGSTS.E.BYPASS.LTC128B.128 [R170+0x7800], [R26.64+0x80] ;  /* 0x078000801aaa0fae */ /* 0x0003e2000b901d46 */
[CC--:B------:R-:W-:Y:S01]  /*164c0*/  @!P5 LEA.HI.X R11, R3.reuse, R171.reuse, R8, 0x1, P3 ;  /* 0x000000ab030bd211 */ /* 0x0c0fe200018f0c08 */
[----:B------:R-:W-:Y:S01]  /*164d0*/  IMAD.MOV.U32 R168, RZ, RZ, R24 ;  /* 0x000000ffffa87224 */ /* 0x000fe200078e0018 */
[----:B------:R-:W-:Y:S01]  /*164e0*/  @P0 LEA.HI.X R37, R3, R171, R8, 0x1, P2 ;  /* 0x000000ab03250211 */ /* 0x000fe200010f0c08 */
[----:B------:R1:W-:Y:S01]  /*164f0*/  @!P0 STS.128 [R170+0x7800], RZ ;  /* 0x007800ffaa008388 */ /* 0x0003e20000000c00 */
[----:B------:R-:W-:-:S03]  /*16500*/  IMAD.MOV.U32 R171, RZ, RZ, R25 ;  /* 0x000000ffffab7224 */ /* 0x000fc600078e0019 */
        /* <DEDUP_REMOVED lines=30> */
[----:B------:R-:W0:Y:S02]  /*166f0*/  LDGDEPBAR ;  /* 0x00000000000079af */ /* 0x000e240000000000 */
.L_x_959:
[----:B------:R-:W-:Y:S01]  /*16700*/  FMNMX.FTZ R8, R2, R5, !PT ;  /* 0x0000000502087209 */ /* 0x000fe20007810000 */
[----:B-1----:R-:W-:Y:S01]  /*16710*/  LDSM.16.MT88.4 R24, [R146+0xb000] ;  /* 0x00b000009218783b */ /* 0x002fe20000004200 */
        /* <DEDUP_REMOVED lines=65> */
[----:B------:R-:W1:Y:S04]  /*16b30*/  SHFL.BFLY PT, R7, R10, 0x2, 0x1f ;  /* 0x0c401f000a077f89 */ /* 0x000e6800000e0000 */
[----:B------:R-:W2:Y:S01]  /*16b40*/  SHFL.BFLY PT, R8, R9, 0x2, 0x1f ;  /* 0x0c401f0009087f89 */ /* 0x000ea200000e0000 */
[----:B-1----:R-:W-:Y:S02]  /*16b50*/  FMNMX.FTZ R7, R10, R7, !PT ;  /* 0x000000070a077209 */ /* 0x002fe40007810000 */
[----:B--2---:R-:W-:-:S03]  /*16b60*/  FMNMX.FTZ R8, R9, R8, !PT ;  /* 0x0000000809087209 */ /* 0x004fc60007810000 */
[----:B------:R-:W1:Y:S04]  /*16b70*/  SHFL.BFLY PT, R56, R7, 0x1, 0x1f ;  /* 0x0c201f0007387f89 */ /* 0x000e6800000e0000 */
[----:B------:R-:W2:Y:S01]  /*16b80*/  SHFL.BFLY PT, R3, R8, 0x1, 0x1f ;  /* 0x0c201f0008037f89 */ /* 0x000ea200000e0000 */
[----:B-1----:R-:W-:-:S04]  /*16b90*/  FMNMX.FTZ R56, R7, R56, !PT ;  /* 0x0000003807387209 */ /* 0x002fc80007810000 */
[C---:B------:R-:W-:Y:S01]  /*16ba0*/  FSETP.NEU.FTZ.AND P1, PT, R56.reuse, -INF , PT ;  /* 0xff8000003800780b */ /* 0x040fe20003f3d000 */
[----:B------:R-:W-:Y:S01]  /*16bb0*/  FMUL.FTZ R182, R56, c[0x0][0x23c] ;  /* 0x00008f0038b67a20 */ /* 0x000fe20000410000 */
[----:B--2---:R-:W-:Y:S02]  /*16bc0*/  FMNMX.FTZ R3, R8, R3, !PT ;  /* 0x0000000308037209 */ /* 0x004fe40007810000 */
[----:B------:R-:W1:Y:S01]  /*16bd0*/  LDSM.16.MT88.4 R8, [R146+0x9000] ;  /* 0x009000009208783b */ /* 0x000e620000004200 */
[----:B------:R-:W-:Y:S02]  /*16be0*/  FSEL R195, R56, RZ, P1 ;  /* 0x000000ff38c37208 */ /* 0x000fe40000800000 */
[----:B------:R-:W-:Y:S01]  /*16bf0*/  FSEL R182, R182, RZ, P1 ;  /* 0x000000ffb6b67208 */ /* 0x000fe20000800000 */
[C---:B------:R-:W-:Y:S01]  /*16c00*/  FMUL.FTZ R125, R3.reuse, c[0x0][0x23c] ;  /* 0x00008f00037d7a20 */ /* 0x040fe20000410000 */
[----:B------:R-:W-:Y:S01]  /*16c10*/  FSETP.NEU.FTZ.AND P0, PT, R3, -INF , PT ;  /* 0xff8000000300780b */ /* 0x000fe20003f1d000 */
[----:B------:R-:W-:-:S02]  /*16c20*/  FADD.FTZ R195, R2, -R195 ;  /* 0x800000c302c37221 */ /* 0x000fc40000010000 */
[--C-:B------:R-:W-:Y:S01]  /*16c30*/  FFMA.FTZ R192, R5, c[0x0][0x23c], -R182.reuse ;  /* 0x00008f0005c07a23 */ /* 0x100fe200000108b6 */
[----:B------:R-:W-:Y:S01]  /*16c40*/  FSEL R5, R3, RZ, P0 ;  /* 0x000000ff03057208 */ /* 0x000fe20000000000 */
[--C-:B------:R-:W-:Y:S01]  /*16c50*/  FFMA.FTZ R181, R17, c[0x0][0x23c], -R182.reuse ;  /* 0x00008f0011b57a23 */ /* 0x100fe200000108b6 */
[----:B------:R-:W-:Y:S01]  /*16c60*/  FSEL R125, R125, RZ, P0 ;  /* 0x000000ff7d7d7208 */ /* 0x000fe20000000000 */
[--C-:B------:R-:W-:Y:S02]  /*16c70*/  FFMA.FTZ R167, R55, c[0x0][0x23c], -R182.reuse ;  /* 0x00008f0037a77a23 */ /* 0x100fe400000108b6 */
[----:B------:R-:W-:Y:S01]  /*16c80*/  FADD.FTZ R0, R0, -R5 ;  /* 0x8000000500007221 */ /* 0x000fe20000010000 */
[----:B------:R-:W-:Y:S01]  /*16c90*/  MUFU.EX2 R192, R192 ;  /* 0x000000c000c07308 */ /* 0x000fe20000000800 */
[----:B------:R-:W-:Y:S01]  /*16ca0*/  FFMA.FTZ R126, R13, c[0x0][0x23c], -R182 ;  /* 0x00008f000d7e7a23 */ /* 0x000fe200000108b6 */
[----:B------:R-:W-:Y:S01]  /*16cb0*/  LDSM.16.MT88.4 R52, [R144+0xd000] ;  /* 0x00d000009034783b */ /* 0x000fe20000004200 */
[----:B------:R-:W-:-:S02]  /*16cc0*/  FFMA.FTZ R193, R18, c[0x0][0x23c], -R125 ;  /* 0x00008f0012c17a23 */ /* 0x000fc4000001087d */
[--C-:B------:R-:W-:Y:S01]  /*16cd0*/  FFMA.FTZ R166, R6, c[0x0][0x23c], -R125.reuse ;  /* 0x00008f0006a67a23 */ /* 0x100fe2000001087d */
[----:B------:R-:W2:Y:S01]  /*16ce0*/  LDSM.16.MT88.4 R16, [R144+0x9000] ;  /* 0x009000009010783b */ /* 0x000ea20000004200 */
[--C-:B------:R-:W-:Y:S01]  /*16cf0*/  FFMA.FTZ R140, R14, c[0x0][0x23c], -R125.reuse ;  /* 0x00008f000e8c7a23 */ /* 0x100fe2000001087d */
[----:B------:R-:W3:Y:S01]  /*16d00*/  MUFU.EX2 R181, R181 ;  /* 0x000000b500b57308 */ /* 0x000ee20000000800 */
[----:B------:R-:W-:Y:S02]  /*16d10*/  FMUL.FTZ R195, R195, c[0x0][0x23c] ;  /* 0x00008f00c3c37a20 */ /* 0x000fe40000410000 */
[--C-:B------:R-:W-:Y:S02]  /*16d20*/  FFMA.FTZ R127, R4, c[0x0][0x23c], -R125.reuse ;  /* 0x00008f00047f7a23 */ /* 0x100fe4000001087d */
[----:B------:R-:W-:Y:S02]  /*16d30*/  FMUL.FTZ R0, R0, c[0x0][0x23c] ;  /* 0x00008f0000007a20 */ /* 0x000fe40000410000 */
[----:B------:R-:W-:Y:S01]  /*16d40*/  FFMA.FTZ R61, R64, c[0x0][0x23c], -R125 ;  /* 0x00008f00403d7a23 */ /* 0x000fe2000001087d */
[----:B------:R-:W-:Y:S01]  /*16d50*/  MUFU.EX2 R167, R167 ;  /* 0x000000a700a77308 */ /* 0x000fe20000000800 */
[----:B------:R-:W-:Y:S01]  /*16d60*/  LDSM.16.MT88.4 R64, [R146+0xb400] ;  /* 0x00b400009240783b */ /* 0x000fe20000004200 */
[----:B------:R-:W-:-:S02]  /*16d70*/  FFMA.FTZ R122, R207, c[0x0][0x23c], -R182 ;  /* 0x00008f00cf7a7a23 */ /* 0x000fc400000108b6 */
[--C-:B------:R-:W-:Y:S02]  /*16d80*/  FFMA.FTZ R59, R211, c[0x0][0x23c], -R182.reuse ;  /* 0x00008f00d33b7a23 */ /* 0x100fe400000108b6 */
[----:B------:R-:W-:Y:S02]  /*16d90*/  FFMA.FTZ R57, R201, c[0x0][0x23c], -R182 ;  /* 0x00008f00c9397a23 */ /* 0x000fe400000108b6 */
[----:B------:R-:W4:Y:S01]  /*16da0*/  MUFU.EX2 R126, R126 ;  /* 0x0000007e007e7308 */ /* 0x000f220000000800 */
[----:B---3--:R-:W-:Y:S01]  /*16db0*/  F2FP.PACK_AB R48, R181, R192 ;  /* 0x000000c0b530723e */ /* 0x008fe200000000ff */
[--C-:B------:R-:W-:Y:S02]  /*16dc0*/  FFMA.FTZ R120, R138, c[0x0][0x23c], -R125.reuse ;  /* 0x00008f008a787a23 */ /* 0x100fe4000001087d */
[--C-:B------:R-:W-:Y:S02]  /*16dd0*/  FFMA.FTZ R63, R132, c[0x0][0x23c], -R125.reuse ;  /* 0x00008f00843f7a23 */ /* 0x100fe4000001087d */
[----:B------:R-:W-:-:S02]  /*16de0*/  FFMA.FTZ R2, R208, c[0x0][0x23c], -R125 ;  /* 0x00008f00d0027a23 */ /* 0x000fc4000001087d */
[----:B------:R-:W-:Y:S01]  /*16df0*/  MUFU.EX2 R193, R193 ;  /* 0x000000c100c17308 */ /* 0x000fe20000000800 */
[--C-:B------:R-:W-:Y:S02]  /*16e00*/  FFMA.FTZ R132, R129, c[0x0][0x23c], -R182.reuse ;  /* 0x00008f0081847a23 */ /* 0x100fe400000108b6 */
[--C-:B------:R-:W-:Y:S02]  /*16e10*/  FFMA.FTZ R138, R131, c[0x0][0x23c], -R182.reuse ;  /* 0x00008f00838a7a23 */ /* 0x100fe400000108b6 */
[--C-:B------:R-:W-:Y:S02]  /*16e20*/  FFMA.FTZ R129, R135, c[0x0][0x23c], -R182.reuse ;  /* 0x00008f0087817a23 */ /* 0x100fe400000108b6 */
[----:B------:R-:W-:Y:S01]  /*16e30*/  FFMA.FTZ R133, R133, c[0x0][0x23c], -R182 ;  /* 0x00008f0085857a23 */ /* 0x000fe200000108b6 */
[----:B------:R-:W3:Y:S01]  /*16e40*/  MUFU.EX2 R166, R166 ;  /* 0x000000a600a67308 */ /* 0x000ee20000000800 */
[----:B----4-:R-:W-:Y:S01]  /*16e50*/  F2FP.PACK_AB R50, R126, R167 ;  /* 0x000000a77e32723e */ /* 0x010fe200000000ff */
        /* <DEDUP_REMOVED lines=8> */
[----:B------:R-:W4:Y:S01]  /*16ee0*/  MUFU.EX2 R195, R195 ;  /* 0x000000c300c37308 */ /* 0x000f220000000800 */
[----:B---3--:R-:W-:Y:S01]  /*16ef0*/  F2FP.PACK_AB R49, R166, R193 ;  /* 0x000000c1a631723e */ /* 0x008fe200000000ff */
[----:B------:R-:W-:-:S02]  /*16f00*/  FFMA.FTZ R203, R202, c[0x0][0x23c], -R125 ;  /* 0x00008f00cacb7a23 */ /* 0x000fc4000001087d */
[--C-:B------:R-:W-:Y:S02]  /*16f10*/  FFMA.FTZ R200, R205, c[0x0][0x23c], -R182.reuse ;  /* 0x00008f00cdc87a23 */ /* 0x100fe400000108b6 */
[--C-:B------:R-:W-:Y:S02]  /*16f20*/  FFMA.FTZ R197, R197, c[0x0][0x23c], -R182.reuse ;  /* 0x00008f00c5c57a23 */ /* 0x100fe400000108b6 */
[----:B------:R-:W3:Y:S01]  /*16f30*/  MUFU.EX2 R194, R0 ;  /* 0x0000000000c27308 */ /* 0x000ee20000000800 */
[--C-:B------:R-:W-:Y:S02]  /*16f40*/  FFMA.FTZ R198, R206, c[0x0][0x23c], -R125.reuse ;  /* 0x00008f00cec67a23 */ /* 0x100fe4000001087d */
[----:B------:R-:W-:Y:S02]  /*16f50*/  FFMA.FTZ R202, R204, c[0x0][0x23c], -R125 ;  /* 0x00008f00ccca7a23 */ /* 0x000fe4000001087d */
[--C-:B------:R-:W-:Y:S02]  /*16f60*/  FFMA.FTZ R205, R185, c[0x0][0x23c], -R182.reuse ;  /* 0x00008f00b9cd7a23 */ /* 0x100fe400000108b6 */
[----:B------:R-:W-:Y:S01]  /*16f70*/  FFMA.FTZ R206, R189, c[0x0][0x23c], -R182 ;  /* 0x00008f00bdce7a23 */ /* 0x000fe200000108b6 */
[----:B------:R-:W5:Y:S01]  /*16f80*/  MUFU.EX2 R127, R127 ;  /* 0x0000007f007f7308 */ /* 0x000f620000000800 */
[----:B----4-:R-:W-:-:S02]  /*16f90*/  FMUL.FTZ R4, R112, R195 ;  /* 0x000000c370047220 */ /* 0x010fc40000410000 */
[-C--:B------:R-:W-:Y:S02]  /*16fa0*/  FMUL.FTZ R5, R113, R195.reuse ;  /* 0x000000c371057220 */ /* 0x080fe40000410000 */
[-C--:B------:R-:W-:Y:S02]  /*16fb0*/  FMUL.FTZ R68, R68, R195.reuse ;  /* 0x000000c344447220 */ /* 0x080fe40000410000 */
[----:B------:R-:W-:Y:S01]  /*16fc0*/  FMUL.FTZ R69, R69, R195 ;  /* 0x000000c345457220 */ /* 0x000fe20000410000 */
[----:B------:R-:W-:Y:S01]  /*16fd0*/  MUFU.EX2 R122, R122 ;  /* 0x0000007a007a7308 */ /* 0x000fe20000000800 */
[-C--:B---3--:R-:W-:Y:S02]  /*16fe0*/  FMUL.FTZ R6, R114, R194.reuse ;  /* 0x000000c272067220 */ /* 0x088fe40000410000 */
[-C--:B------:R-:W-:Y:S02]  /*16ff0*/  FMUL.FTZ R7, R115, R194.reuse ;  /* 0x000000c273077220 */ /* 0x080fe40000410000 */
[----:B------:R-:W-:-:S02]  /*17000*/  FMUL.FTZ R70, R70, R194 ;  /* 0x000000c246467220 */ /* 0x000fc40000410000 */
[----:B------:R-:W-:Y:S01]  /*17010*/  FMUL.FTZ R71, R71, R194 ;  /* 0x000000c247477220 */ /* 0x000fe20000410000 */
[----:B-----5:R-:W-:Y:S01]  /*17020*/  F2FP.PACK_AB R51, R127, R140 ;  /* 0x0000008c7f33723e */ /* 0x020fe200000000ff */
[-C--:B------:R-:W-:Y:S01]  /*17030*/  FMUL.FTZ R12, R72, R195.reuse ;  /* 0x000000c3480c7220 */ /* 0x080fe20000410000 */
[----:B------:R-:W3:Y:S01]  /*17040*/  MUFU.EX2 R59, R59 ;  /* 0x0000003b003b7308 */ /* 0x000ee20000000800 */
[-C--:B------:R-:W-:Y:S02]  /*17050*/  FMUL.FTZ R13, R73, R195.reuse ;  /* 0x000000c3490d7220 */ /* 0x080fe40000410000 */
[-C--:B------:R-:W-:Y:S02]  /*17060*/  FMUL.FTZ R14, R74, R194.reuse ;  /* 0x000000c24a0e7220 */ /* 0x080fe40000410000 */
[----:B-1----:R-:W-:Y:S01]  /*17070*/  HMMA.16816.F32 R4, R48, R8, R4 ;  /* 0x000000083004723c */ /* 0x002fe20000001804 */
[----:B------:R-:W-:Y:S02]  /*17080*/  FMUL.FTZ R15, R75, R194 ;  /* 0x000000c24b0f7220 */ /* 0x000fe40000410000 */
[----:B------:R-:W1:Y:S01]  /*17090*/  LDSM.16.MT88.4 R72, [R146+0x9400] ;  /* 0x009400009248783b */ /* 0x000e620000004200 */
[-C--:B------:R-:W-:Y:S01]  /*170a0*/  FMUL.FTZ R20, R80, R195.reuse ;  /* 0x000000c350147220 */ /* 0x080fe20000410000 */
[----:B------:R-:W-:Y:S01]  /*170b0*/  MUFU.EX2 R57, R57 ;  /* 0x0000003900397308 */ /* 0x000fe20000000800 */
[----:B------:R-:W-:-:S02]  /*170c0*/  FMUL.FTZ R21, R81, R195 ;  /* 0x000000c351157220 */ /* 0x000fc40000410000 */
[C---:B------:R-:W-:Y:S01]  /*170d0*/  HMMA.16816.F32 R8, R48.reuse, R10, R68 ;  /* 0x0000000a3008723c */ /* 0x040fe20000001844 */
[----:B------:R-:W4:Y:S01]  /*170e0*/  LDSM.16.MT88.4 R68, [R144+0x9400] ;  /* 0x009400009044783b */ /* 0x000f220000004200 */
[-C--:B------:R-:W-:Y:S02]  /*170f0*/  FMUL.FTZ R22, R82, R194.reuse ;  /* 0x000000c252167220 */ /* 0x080fe40000410000 */
[-C--:B------:R-:W-:Y:S01]  /*17100*/  FMUL.FTZ R23, R83, R194.reuse ;  /* 0x000000c253177220 */ /* 0x080fe20000410000 */
[----:B------:R-:W-:Y:S01]  /*17110*/  MUFU.EX2 R120, R120 ;  /* 0x0000007800787308 */ /* 0x000fe20000000800 */
[-C--:B------:R-:W-:Y:S02]  /*17120*/  FMUL.FTZ R76, R76, R195.reuse ;  /* 0x000000c34c4c7220 */ /* 0x080fe40000410000 */
[----:B------:R-:W-:Y:S01]  /*17130*/  FMUL.FTZ R77, R77, R195 ;  /* 0x000000c34d4d7220 */ /* 0x000fe20000410000 */
[----:B--2---:R-:W-:Y:S01]  /*17140*/  HMMA.16816.F32 R12, R48, R16, R12 ;  /* 0x00000010300c723c */ /* 0x004fe2000000180c */
[----:B------:R-:W-:-:S02]  /*17150*/  FMUL.FTZ R78, R78, R194 ;  /* 0x000000c24e4e7220 */ /* 0x000fc40000410000 */
[-C--:B------:R-:W-:Y:S01]  /*17160*/  FMUL.FTZ R79, R79, R194.reuse ;  /* 0x000000c24f4f7220 */ /* 0x080fe20000410000 */
[----:B------:R-:W2:Y:S01]  /*17170*/  MUFU.EX2 R61, R61 ;  /* 0x0000003d003d7308 */ /* 0x000ea20000000800 */
[-C--:B------:R-:W-:Y:S02]  /*17180*/  FMUL.FTZ R84, R84, R195.reuse ;  /* 0x000000c354547220 */ /* 0x080fe40000410000 */
[----:B------:R-:W-:Y:S01]  /*17190*/  FMUL.FTZ R85, R85, R195 ;  /* 0x000000c355557220 */ /* 0x000fe20000410000 */
[----:B------:R-:W-:Y:S01]  /*171a0*/  HMMA.16816.F32 R20, R48, R24, R20 ;  /* 0x000000183014723c */ /* 0x000fe20000001814 */
[-C--:B------:R-:W-:Y:S02]  /*171b0*/  FMUL.FTZ R86, R86, R194.reuse ;  /* 0x000000c256567220 */ /* 0x080fe40000410000 */
[----:B------:R-:W-:Y:S01]  /*171c0*/  FMUL.FTZ R87, R87, R194 ;  /* 0x000000c257577220 */ /* 0x000fe20000410000 */
[----:B------:R-:W-:Y:S01]  /*171d0*/  MUFU.EX2 R63, R63 ;  /* 0x0000003f003f7308 */ /* 0x000fe20000000800 */
[----:B------:R-:W-:-:S02]  /*171e0*/  FFMA.FTZ R0, R209, c[0x0][0x23c], -R182 ;  /* 0x00008f00d1007a23 */ /* 0x000fc400000108b6 */
[-C--:B------:R-:W-:Y:S01]  /*171f0*/  FMUL.FTZ R28, R88, R195.reuse ;  /* 0x000000c3581c7220 */ /* 0x080fe20000410000 */
[C---:B------:R-:W-:Y:S01]  /*17200*/  HMMA.16816.F32 R16, R48.reuse, R18, R76 ;  /* 0x000000123010723c */ /* 0x040fe2000000184c */
[-C--:B------:R-:W-:Y:S01]  /*17210*/  FMUL.FTZ R29, R89, R195.reuse ;  /* 0x000000c3591d7220 */ /* 0x080fe20000410000 */
[----:B------:R-:W-:Y:S01]  /*17220*/  LDSM.16.MT88.4 R76, [R144+0xa400] ;  /* 0x00a40000904c783b */ /* 0x000fe20000004200 */
[-C--:B------:R-:W-:Y:S01]  /*17230*/  FMUL.FTZ R30, R90, R194.reuse ;  /* 0x000000c25a1e7220 */ /* 0x080fe20000410000 */
[----:B------:R-:W5:Y:S01]  /*17240*/  MUFU.EX2 R0, R0 ;  /* 0x0000000000007308 */ /* 0x000f620000000800 */
[-C--:B------:R-:W-:Y:S02]  /*17250*/  FMUL.FTZ R31, R91, R194.reuse ;  /* 0x000000c25b1f7220 */ /* 0x080fe40000410000 */
[-C--:B------:R-:W-:Y:S01]  /*17260*/  FMUL.FTZ R36, R108, R195.reuse ;  /* 0x000000c36c247220 */ /* 0x080fe20000410000 */
[----:B------:R-:W-:Y:S01]  /*17270*/  HMMA.16816.F32 R24, R48, R26, R84 ;  /* 0x0000001a3018723c */ /* 0x000fe20000001854 */
[----:B------:R-:W-:Y:S01]  /*17280*/  FMUL.FTZ R37, R109, R195 ;  /* 0x000000c36d257220 */ /* 0x000fe20000410000 */
[----:B------:R-:W-:Y:S01]  /*17290*/  LDSM.16.MT88.4 R84, [R146+0xc400] ;  /* 0x00c400009254783b */ /* 0x000fe20000004200 */
[-C--:B------:R-:W-:Y:S01]  /*172a0*/  FMUL.FTZ R38, R110, R194.reuse ;  /* 0x000000c26e267220 */ /* 0x080fe20000410000 */
[----:B------:R-:W1:Y:S01]  /*172b0*/  MUFU.EX2 R2, R2 ;  /* 0x0000000200027308 */ /* 0x000e620000000800 */
        /* <DEDUP_REMOVED lines=11> */
[----:B------:R-:W1:Y:S01]  /*17370*/  MUFU.EX2 R133, R133 ;  /* 0x0000008500857308 */ /* 0x000e620000000800 */
[-C--:B------:R-:W-:Y:S02]  /*17380*/  FMUL.FTZ R99, R99, R194.reuse ;  /* 0x000000c263637220 */ /* 0x080fe40000410000 */
[-C--:B------:R-:W-:Y:S01]  /*17390*/  FMUL.FTZ R44, R100, R195.reuse ;  /* 0x000000c3642c7220 */ /* 0x080fe20000410000 */
[----:B------:R-:W-:Y:S01]  /*173a0*/  HMMA.16816.F32 R32, R48, R34, R92 ;  /* 0x000000223020723c */ /* 0x000fe2000000185c */
[----:B------:R-:W-:Y:S01]  /*173b0*/  FMUL.FTZ R45, R101, R195 ;  /* 0x000000c3652d7220 */ /* 0x000fe20000410000 */
[----:B------:R-:W-:Y:S01]  /*173c0*/  LDSM.16.MT88.4 R92, [R144+0xc400] ;  /* 0x00c40000905c783b */ /* 0x000fe20000004200 */
[-C--:B------:R-:W-:Y:S01]  /*173d0*/  FMUL.FTZ R46, R102, R194.reuse ;  /* 0x000000c2662e7220 */ /* 0x080fe20000410000 */
[----:B------:R-:W-:Y:S01]  /*173e0*/  MUFU.EX2 R132, R132 ;  /* 0x0000008400847308 */ /* 0x000fe20000000800 */
[----:B------:R-:W-:-:S02]  /*173f0*/  FMUL.FTZ R47, R103, R194 ;  /* 0x000000c2672f7220 */ /* 0x000fc40000410000 */
[-C--:B------:R-:W-:Y:S01]  /*17400*/  FMUL.FTZ R104, R104, R195.reuse ;  /* 0x000000c368687220 */ /* 0x080fe20000410000 */
[C---:B------:R-:W-:Y:S01]  /*17410*/  HMMA.16816.F32 R40, R48.reuse, R42, R96 ;  /* 0x0000002a3028723c */ /* 0x040fe20000001860 */
[----:B------:R-:W-:Y:S01]  /*17420*/  FMUL.FTZ R105, R105, R195 ;  /* 0x000000c369697220 */ /* 0x000fe20000410000 */
[----:B------:R-:W-:Y:S01]  /*17430*/  LDSM.16.MT88.4 R96, [R146+0xe400] ;  /* 0x00e400009260783b */ /* 0x000fe20000004200 */
[-C--:B------:R-:W-:Y:S01]  /*17440*/  FMUL.FTZ R106, R106, R194.reuse ;  /* 0x000000c26a6a7220 */ /* 0x080fe20000410000 */
[----:B------:R-:W-:Y:S01]  /*17450*/  MUFU.EX2 R129, R129 ;  /* 0x0000008100817308 */ /* 0x000fe20000000800 */
[----:B------:R-:W-:Y:S02]  /*17460*/  FMUL.FTZ R107, R107, R194 ;  /* 0x000000c26b6b7220 */ /* 0x000fe40000410000 */
[--C-:B------:R-:W-:Y:S01]  /*17470*/  FFMA.FTZ R185, R187, c[0x0][0x23c], -R182.reuse ;  /* 0x00008f00bbb97a23 */ /* 0x100fe200000108b6 */
[----:B------:R-:W-:Y:S01]  /*17480*/  HMMA.16816.F32 R44, R48, R52, R44 ;  /* 0x00000034302c723c */ /* 0x000fe2000000182c */
[----:B------:R-:W-:-:S02]  /*17490*/  FFMA.FTZ R204, R191, c[0x0][0x23c], -R182 ;  /* 0x00008f00bfcc7a23 */ /* 0x000fc400000108b6 */
[--C-:B------:R-:W-:Y:S01]  /*174a0*/  FFMA.FTZ R186, R186, c[0x0][0x23c], -R125.reuse ;  /* 0x00008f00baba7a23 */ /* 0x100fe2000001087d */
[----:B------:R-:W-:Y:S01]  /*174b0*/  MUFU.EX2 R134, R134 ;  /* 0x0000008600867308 */ /* 0x000fe20000000800 */
[--C-:B------:R-:W-:Y:S02]  /*174c0*/  FFMA.FTZ R189, R190, c[0x0][0x23c], -R125.reuse ;  /* 0x00008f00bebd7a23 */ /* 0x100fe4000001087d */
[----:B---3--:R-:W-:Y:S01]  /*174d0*/  F2FP.PACK_AB R52, R59, R122 ;  /* 0x0000007a3b34723e */ /* 0x008fe200000000ff */
[----:B------:R-:W-:Y:S01]  /*174e0*/  HMMA.16816.F32 R48, R48, R54, R104 ;  /* 0x000000363030723c */ /* 0x000fe20000001868 */
[----:B--2---:R-:W-:Y:S01]  /*174f0*/  F2FP.PACK_AB R53, R61, R120 ;  /* 0x000000783d35723e */ /* 0x004fe200000000ff */
[--C-:B------:R-:W-:Y:S02]  /*17500*/  FFMA.FTZ R184, R184, c[0x0][0x23c], -R125.reuse ;  /* 0x00008f00b8b87a23 */ /* 0x100fe4000001087d */
[----:B------:R-:W2:Y:S01]  /*17510*/  MUFU.EX2 R131, R131 ;  /* 0x0000008300837308 */ /* 0x000ea20000000800 */
[----:B------:R-:W-:-:S02]  /*17520*/  FFMA.FTZ R187, R188, c[0x0][0x23c], -R125 ;  /* 0x00008f00bcbb7a23 */ /* 0x000fc4000001087d */
[----:B-----5:R-:W-:Y:S01]  /*17530*/  F2FP.PACK_AB R54, R0, R57 ;  /* 0x000000390036723e */ /* 0x020fe200000000ff */
[--C-:B------:R-:W-:Y:S01]  /*17540*/  FFMA.FTZ R183, R183, c[0x0][0x23c], -R182.reuse ;  /* 0x00008f00b7b77a23 */ /* 0x100fe200000108b6 */
[----:B-1----:R-:W-:Y:S01]  /*17550*/  F2FP.PACK_AB R55, R2, R63 ;  /* 0x0000003f0237723e */ /* 0x002fe200000000ff */
[----:B------:R-:W-:Y:S02]  /*17560*/  FFMA.FTZ R172, R172, c[0x0][0x23c], -R125 ;  /* 0x00008f00acac7a23 */ /* 0x000fe4000001087d */
[----:B------:R-:W-:Y:S01]  /*17570*/  MUFU.EX2 R142, R142 ;  /* 0x0000008e008e7308 */ /* 0x000fe20000000800 */
[--C-:B------:R-:W-:Y:S02]  /*17580*/  FFMA.FTZ R139, R139, c[0x0][0x23c], -R182.reuse ;  /* 0x00008f008b8b7a23 */ /* 0x100fe400000108b6 */
[--C-:B------:R-:W-:Y:S01]  /*17590*/  FFMA.FTZ R175, R175, c[0x0][0x23c], -R182.reuse ;  /* 0x00008f00afaf7a23 */ /* 0x100fe200000108b6 */
[----:B------:R-:W-:Y:S01]  /*175a0*/  HMMA.16816.F32 R4, R52, R72, R4 ;  /* 0x000000483404723c */ /* 0x000fe20000001804 */
[----:B------:R-:W-:-:S02]  /*175b0*/  FFMA.FTZ R141, R141, c[0x0][0x23c], -R182 ;  /* 0x00008f008d8d7a23 */ /* 0x000fc400000108b6 */
[----:B------:R-:W-:Y:S01]  /*175c0*/  FFMA.FTZ R177, R177, c[0x0][0x23c], -R182 ;  /* 0x00008f00b1b17a23 */ /* 0x000fe200000108b6 */
[----:B------:R-:W1:Y:S01]  /*175d0*/  MUFU.EX2 R135, R135 ;  /* 0x0000008700877308 */ /* 0x000e620000000800 */
[----:B------:R-:W-:Y:S02]  /*175e0*/  FFMA.FTZ R192, R165, R195, R192 ;  /* 0x000000c3a5c07223 */ /* 0x000fe400000100c0 */
[----:B------:R-:W-:Y:S01]  /*175f0*/  FFMA.FTZ R193, R164, R194, R193 ;  /* 0x000000c2a4c17223 */ /* 0x000fe200000100c1 */
[----:B------:R-:W-:Y:S01]  /*17600*/  HMMA.16816.F32 R8, R52, R74, R8 ;  /* 0x0000004a3408723c */ /* 0x000fe20000001808 */
[----:B------:R-:W3:Y:S01]  /*17610*/  LDSM.16.MT88.4 R72, [R144+0xb400] ;  /* 0x00b400009048783b */ /* 0x000ee20000004200 */
[----:B------:R-:W-:Y:S02]  /*17620*/  FADD.FTZ R192, R181, R192 ;  /* 0x000000c0b5c07221 */ /* 0x000fe40000010000 */
[----:B------:R-:W-:Y:S01]  /*17630*/  MUFU.EX2 R201, R201 ;  /* 0x000000c900c97308 */ /* 0x000fe20000000800 */
[----:B------:R-:W-:-:S02]  /*17640*/  FADD.FTZ R193, R166, R193 ;  /* 0x000000c1a6c17221 */ /* 0x000fc40000010000 */
[----:B------:R-:W-:Y:S01]  /*17650*/  FADD.FTZ R167, R167, R192 ;  /* 0x000000c0a7a77221 */ /* 0x000fe20000010000 */
[C---:B----4-:R-:W-:Y:S01]  /*17660*/  HMMA.16816.F32 R12, R52.reuse, R68, R12 ;  /* 0x00000044340c723c */ /* 0x050fe2000000180c */
[----:B------:R-:W-:Y:S02]  /*17670*/  FADD.FTZ R140, R140, R193 ;  /* 0x000000c18c8c7221 */ /* 0x000fe40000010000 */
[----:B------:R-:W-:Y:S01]  /*17680*/  FADD.FTZ R167, R126, R167 ;  /* 0x000000a77ea77221 */ /* 0x000fe20000010000 */
[----:B------:R-:W-:Y:S01]  /*17690*/  MUFU.EX2 R200, R200 ;  /* 0x000000c800c87308 */ /* 0x000fe20000000800 */
[----:B------:R-:W-:Y:S02]  /*176a0*/  FADD.FTZ R127, R127, R140 ;  /* 0x0000008c7f7f7221 */ /* 0x000fe40000010000 */
[----:B------:R-:W-:Y:S01]  /*176b0*/  FADD.FTZ R122, R122, R167 ;  /* 0x000000a77a7a7221 */ /* 0x000fe20000010000 */
[----:B------:R-:W-:Y:S01]  /*176c0*/  HMMA.16816.F32 R16, R52, R70, R16 ;  /* 0x000000463410723c */ /* 0x000fe20000001810 */
[----:B------:R-:W4:Y:S01]  /*176d0*/  LDSM.16.MT88.4 R68, [R146+0xd400] ;  /* 0x00d400009244783b */ /* 0x000f220000004200 */
[----:B------:R-:W-:-:S02]  /*176e0*/  FADD.FTZ R120, R120, R127 ;  /* 0x0000007f78787221 */ /* 0x000fc40000010000 */
[----:B------:R-:W-:Y:S01]  /*176f0*/  MUFU.EX2 R197, R197 ;  /* 0x000000c500c57308 */ /* 0x000fe20000000800 */
[----:B------:R-:W-:Y:S02]  /*17700*/  FADD.FTZ R122, R59, R122 ;  /* 0x0000007a3b7a7221 */ /* 0x000fe40000010000 */
[----:B------:R-:W-:Y:S01]  /*17710*/  FADD.FTZ R120, R61, R120 ;  /* 0x000000783d787221 */ /* 0x000fe20000010000 */
[C---:B------:R-:W-:Y:S01]  /*17720*/  HMMA.16816.F32 R20, R52.reuse, R64, R20 ;  /* 0x000000403414723c */ /* 0x040fe20000001814 */
[--C-:B------:R-:W-:Y:S02]  /*17730*/  FFMA.FTZ R143, R143, c[0x0][0x23c], -R182.reuse ;  /* 0x00008f008f8f7a23 */ /* 0x100fe400000108b6 */
[--C-:B------:R-:W-:Y:S01]  /*17740*/  FFMA.FTZ R178, R178, c[0x0][0x23c], -R182.reuse ;  /* 0x00008f00b2b27a23 */ /* 0x100fe200000108b6 */
[----:B------:R-:W-:Y:S01]  /*17750*/  MUFU.EX2 R196, R196 ;  /* 0x000000c400c47308 */ /* 0x000fe20000000800 */
[--C-:B------:R-:W-:Y:S02]  /*17760*/  FFMA.FTZ R161, R161, c[0x0][0x23c], -R182.reuse ;  /* 0x00008f00a1a17a23 */ /* 0x100fe400000108b6 */
[----:B------:R-:W-:Y:S01]  /*17770*/  FFMA.FTZ R164, R123, c[0x0][0x23c], -R125 ;  /* 0x00008f007ba47a23 */ /* 0x000fe2000001087d */
[----:B------:R-:W-:Y:S01]  /*17780*/  HMMA.16816.F32 R24, R52, R66, R24 ;  /* 0x000000423418723c */ /* 0x000fe20000001818 */
[----:B------:R-:W5:Y:S01]  /*17790*/  LDSM.16.MT88.4 R64, [R144+0xd400] ;  /* 0x00d400009040783b */ /* 0x000f620000004200 */
[----:B------:R-:W-:-:S02]  /*177a0*/  FFMA.FTZ R179, R179, c[0x0][0x23c], -R182 ;  /* 0x00008f00b3b37a23 */ /* 0x000fc400000108b6 */
[----:B------:R-:W-:Y:S01]  /*177b0*/  MUFU.EX2 R199, R199 ;  /* 0x000000c700c77308 */ /* 0x000fe20000000800 */
[--C-:B------:R-:W-:Y:S02]  /*177c0*/  FFMA.FTZ R58, R58, c[0x0][0x23c], -R125.reuse ;  /* 0x00008f003a3a7a23 */ /* 0x100fe4000001087d */
[--C-:B------:R-:W-:Y:S01]  /*177d0*/  FFMA.FTZ R121, R121, c[0x0][0x23c], -R125.reuse ;  /* 0x00008f0079797a23 */ /* 0x100fe2000001087d */
[----:B---3--:R-:W-:Y:S01]  /*177e0*/  HMMA.16816.F32 R28, R52, R72, R28 ;  /* 0x00000048341c723c */ /* 0x008fe2000000181c */
[----:B------:R-:W-:-:S03]  /*177f0*/  FFMA.FTZ R60, R60, c[0x0][0x23c], -R125 ;  /* 0x00008f003c3c7a23 */ /* 0x000fc6000001087d */
[----:B------:R-:W-:Y:S04]  /*17800*/  MUFU.EX2 R198, R198 ;  /* 0x000000c600c67308 */ /* 0x000fe80000000800 */
        /* <DEDUP_REMOVED lines=8> */
[C---:B-----5:R-:W-:Y:S04]  /*17890*/  HMMA.16816.F32 R44, R52.reuse, R64, R44 ;  /* 0x00000040342c723c */ /* 0x060fe8000000182c */
[----:B------:R-:W5:Y:S04]  /*178a0*/  MUFU.EX2 R206, R206 ;  /* 0x000000ce00ce7308 */ /* 0x000f680000000800 */
[----:B------:R-:W-:Y:S01]  /*178b0*/  HMMA.16816.F32 R48, R52, R66, R48 ;  /* 0x000000423430723c */ /* 0x000fe20000001830 */
[----:B------:R-:W4:Y:S03]  /*178c0*/  LDSM.16.MT88.4 R64, [R146+0xb800] ;  /* 0x00b800009240783b */ /* 0x000f260000004200 */
[----:B------:R-:W-:Y:S03]  /*178d0*/  MUFU.EX2 R185, R185 ;  /* 0x000000b900b97308 */ /* 0x000fe60000000800 */
[----:B------:R-:W-:-:S02]  /*178e0*/  F2FP.PACK_AB R52, R133, R138 ;  /* 0x0000008a8534723e */ /* 0x000fc400000000ff */
[----:B--2---:R-:W-:Y:S02]  /*178f0*/  F2FP.PACK_AB R53, R131, R134 ;  /* 0x000000868335723e */ /* 0x004fe400000000ff */
[----:B------:R-:W-:Y:S01]  /*17900*/  F2FP.PACK_AB R54, R129, R132 ;  /* 0x000000848136723e */ /* 0x000fe200000000ff */
[----:B------:R-:W2:Y:S01]  /*17910*/  MUFU.EX2 R204, R204 ;  /* 0x000000cc00cc7308 */ /* 0x000ea20000000800 */
[----:B-1----:R-:W-:Y:S02]  /*17920*/  F2FP.PACK_AB R55, R135, R142 ;  /* 0x0000008e8737723e */ /* 0x002fe400000000ff */
[----:B-----5:R-:W-:-:S05]  /*17930*/  F2FP.PACK_AB R104, R206, R205 ;  /* 0x000000cdce68723e */ /* 0x020fca00000000ff */
[C---:B---3--:R-:W-:Y:S01]  /*17940*/  HMMA.16816.F32 R4, R52.reuse, R72, R4 ;  /* 0x000000483404723c */ /* 0x048fe20000001804 */
[----:B------:R-:W-:Y:S07]  /*17950*/  MUFU.EX2 R186, R186 ;  /* 0x000000ba00ba7308 */ /* 0x000fee0000000800 */
[----:B------:R-:W-:Y:S01]  /*17960*/  HMMA.16816.F32 R8, R52, R74, R8 ;  /* 0x0000004a3408723c */ /* 0x000fe20000001808 */
[----:B------:R-:W1:Y:S01]  /*17970*/  LDSM.16.MT88.4 R72, [R144+0xb800] ;  /* 0x00b800009048783b */ /* 0x000e620000004200 */
[----:B------:R-:W3:Y:S01]  /*17980*/  MUFU.EX2 R189, R189 ;  /* 0x000000bd00bd7308 */ /* 0x000ee20000000800 */
[----:B--2---:R-:W-:-:S05]  /*17990*/  F2FP.PACK_AB R106, R204, R185 ;  /* 0x000000b9cc6a723e */ /* 0x004fca00000000ff */
[C---:B----4-:R-:W-:Y:S02]  /*179a0*/  HMMA.16816.F32 R12, R52.reuse, R68, R12 ;  /* 0x00000044340c723c */ /* 0x050fe4000000180c */
[----:B------:R-:W-:Y:S06]  /*179b0*/  MUFU.EX2 R184, R184 ;  /* 0x000000b800b87308 */ /* 0x000fec0000000800 */
[----:B------:R-:W-:Y:S01]  /*179c0*/  HMMA.16816.F32 R16, R52, R70, R16 ;  /* 0x000000463410723c */ /* 0x000fe20000001810 */
[----:B------:R-:W2:Y:S01]  /*179d0*/  LDSM.16.MT88.4 R68, [R146+0xd800] ;  /* 0x00d800009244783b */ /* 0x000ea20000004200 */
[----:B------:R-:W4:Y:S01]  /*179e0*/  MUFU.EX2 R187, R187 ;  /* 0x000000bb00bb7308 */ /* 0x000f220000000800 */
[----:B---3--:R-:W-:-:S05]  /*179f0*/  F2FP.PACK_AB R105, R189, R186 ;  /* 0x000000babd69723e */ /* 0x008fca00000000ff */
[C---:B------:R-:W-:Y:S02]  /*17a00*/  HMMA.16816.F32 R20, R52.reuse, R64, R20 ;  /* 0x000000403414723c */ /* 0x040fe40000001814 */
[----:B------:R-:W-:Y:S06]  /*17a10*/  MUFU.EX2 R143, R143 ;  /* 0x0000008f008f7308 */ /* 0x000fec0000000800 */
[C---:B------:R-:W-:Y:S01]  /*17a20*/  HMMA.16816.F32 R24, R52.reuse, R66, R24 ;  /* 0x000000423418723c */ /* 0x040fe20000001818 */
[----:B------:R-:W3:Y:S01]  /*17a30*/  LDSM.16.MT88.4 R64, [R144+0xd800] ;  /* 0x00d800009040783b */ /* 0x000ee20000004200 */
[----:B----4-:R-:W-:Y:S01]  /*17a40*/  F2FP.PACK_AB R107, R187, R184 ;  /* 0x000000b8bb6b723e */ /* 0x010fe200000000ff */
[----:B------:R-:W-:Y:S05]  /*17a50*/  MUFU.EX2 R178, R178 ;  /* 0x000000b200b27308 */ /* 0x000fea0000000800 */
[C---:B-1----:R-:W-:Y:S03]  /*17a60*/  HMMA.16816.F32 R28, R52.reuse, R72, R28 ;  /* 0x00000048341c723c */ /* 0x042fe6000000181c */
[----:B------:R-:W-:Y:S05]  /*17a70*/  MUFU.EX2 R161, R161 ;  /* 0x000000a100a17308 */ /* 0x000fea0000000800 */
[C---:B------:R-:W-:Y:S01]  /*17a80*/  HMMA.16816.F32 R32, R52.reuse, R74, R32 ;  /* 0x0000004a3420723c */ /* 0x040fe20000001820 */
[----:B------:R-:W1:Y:S02]  /*17a90*/  LDSM.16.MT88.4 R72, [R146+0x9c00] ;  /* 0x009c00009248783b */ /* 0x000e640000004200 */
[----:B------:R-:W-:Y:S05]  /*17aa0*/  MUFU.EX2 R164, R164 ;  /* 0x000000a400a47308 */ /* 0x000fea0000000800 */
[C---:B--2---:R-:W-:Y:S08]  /*17ab0*/  HMMA.16816.F32 R36, R52.reuse, R68, R36 ;  /* 0x000000443424723c */ /* 0x044ff00000001824 */
[C---:B------:R-:W-:Y:S01]  /*17ac0*/  HMMA.16816.F32 R40, R52.reuse, R70, R40 ;  /* 0x000000463428723c */ /* 0x040fe20000001828 */
[----:B------:R-:W2:Y:S07]  /*17ad0*/  LDSM.16.MT88.4 R68, [R144+0x9c00] ;  /* 0x009c00009044783b */ /* 0x000eae0000004200 */
[C---:B---3--:R-:W-:Y:S08]  /*17ae0*/  HMMA.16816.F32 R44, R52.reuse, R64, R44 ;  /* 0x00000040342c723c */ /* 0x048ff0000000182c */
[----:B------:R-:W-:Y:S01]  /*17af0*/  HMMA.16816.F32 R48, R52, R66, R48 ;  /* 0x000000423430723c */ /* 0x000fe20000001830 */
[----:B------:R-:W3:Y:S06]  /*17b00*/  LDSM.16.MT88.4 R64, [R146+0xbc00] ;  /* 0x00bc00009240783b */ /* 0x000eec0000004200 */
[----:B------:R-:W-:-:S02]  /*17b10*/  F2FP.PACK_AB R52, R200, R201 ;  /* 0x000000c9c834723e */ /* 0x000fc400000000ff */
[----:B------:R-:W-:Y:S02]  /*17b20*/  F2FP.PACK_AB R53, R198, R199 ;  /* 0x000000c7c635723e */ /* 0x000fe400000000ff */
[----:B------:R-:W-:Y:S02]  /*17b30*/  F2FP.PACK_AB R54, R196, R197 ;  /* 0x000000c5c436723e */ /* 0x000fe400000000ff */
[----:B------:R-:W-:-:S07]  /*17b40*/  F2FP.PACK_AB R55, R202, R203 ;  /* 0x000000cbca37723e */ /* 0x000fce00000000ff */
[C---:B-1----:R-:W-:Y:S08]  /*17b50*/  HMMA.16816.F32 R4, R52.reuse, R72, R4 ;  /* 0x000000483404723c */ /* 0x042ff00000001804 */
        /* <DEDUP_REMOVED lines=16> */
[----:B------:R-:W3:Y:S04]  /*17c60*/  LDSM.16.MT88.4 R52, [R146+0xa000] ;  /* 0x00a000009234783b */ /* 0x000ee80000004200 */
[----:B------:R-:W4:Y:S03]  /*17c70*/  LDSM.16.MT88.4 R64, [R144+0xc000] ;  /* 0x00c000009040783b */ /* 0x000f260000004200 */
[C---:B-1----:R-:W-:Y:S08]  /*17c80*/  HMMA.16816.F32 R12, R104.reuse, R72, R12 ;  /* 0x00000048680c723c */ /* 0x042ff0000000180c */
[C---:B------:R-:W-:Y:S08]  /*17c90*/  HMMA.16816.F32 R16, R104.reuse, R74, R16 ;  /* 0x0000004a6810723c */ /* 0x040ff00000001810 */
[C---:B--2---:R-:W-:Y:S08]  /*17ca0*/  HMMA.16816.F32 R20, R104.reuse, R68, R20 ;  /* 0x000000446814723c */ /* 0x044ff00000001814 */
[C---:B------:R-:W-:Y:S01]  /*17cb0*/  HMMA.16816.F32 R24, R104.reuse, R70, R24 ;  /* 0x000000466818723c */ /* 0x040fe20000001818 */
[----:B------:R-:W-:Y:S07]  /*17cc0*/  LDSM.16.MT88.4 R68, [R146+0xa400] ;  /* 0x00a400009244783b */ /* 0x000fee0000004200 */
[C---:B---3--:R-:W-:Y:S01]  /*17cd0*/  HMMA.16816.F32 R112, R104.reuse, R52, R4 ;  /* 0x000000346870723c */ /* 0x048fe20000001804 */
[----:B------:R-:W1:Y:S07]  /*17ce0*/  LDSM.16.MT88.4 R4, [R144+0xe000] ;  /* 0x00e000009004783b */ /* 0x000e6e0000004200 */
[C---:B------:R-:W-:Y:S01]  /*17cf0*/  HMMA.16816.F32 R8, R104.reuse, R54, R8 ;  /* 0x000000366808723c */ /* 0x040fe20000001808 */
[----:B------:R-:W2:Y:S07]  /*17d00*/  LDSM.16.MT88.4 R52, [R146+0xe000] ;  /* 0x00e000009234783b */ /* 0x000eae0000004200 */
[C---:B----4-:R-:W-:Y:S08]  /*17d10*/  HMMA.16816.F32 R28, R104.reuse, R64, R28 ;  /* 0x00000040681c723c */ /* 0x050ff0000000181c */
[C---:B------:R-:W-:Y:S08]  /*17d20*/  HMMA.16816.F32 R32, R104.reuse, R66, R32 ;  /* 0x000000426820723c */ /* 0x040ff00000001820 */
[C---:B-1----:R-:W-:Y:S08]  /*17d30*/  HMMA.16816.F32 R44, R104.reuse, R4, R44 ;  /* 0x00000004682c723c */ /* 0x042ff0000000182c */
[C---:B--2---:R-:W-:Y:S07]  /*17d40*/  HMMA.16816.F32 R36, R104.reuse, R52, R36 ;  /* 0x000000346824723c */ /* 0x044fee0000001824 */
[--C-:B------:R-:W-:Y:S01]  /*17d50*/  FFMA.FTZ R52, R173, c[0x0][0x23c], -R182.reuse ;  /* 0x00008f00ad347a23 */ /* 0x100fe200000108b6 */
[C---:B------:R-:W-:Y:S01]  /*17d60*/  HMMA.16816.F32 R40, R104.reuse, R54, R40 ;  /* 0x000000366828723c */ /* 0x040fe20000001828 */
[--C-:B------:R-:W-:Y:S01]  /*17d70*/  FFMA.FTZ R53, R163, c[0x0][0x23c], -R182.reuse ;  /* 0x00008f00a3357a23 */ /* 0x100fe200000108b6 */
[----:B------:R-:W-:Y:S05]  /*17d80*/  MUFU.EX2 R55, R183 ;  /* 0x000000b700377308 */ /* 0x000fea0000000800 */
[----:B------:R-:W-:Y:S01]  /*17d90*/  FFMA.FTZ R54, R180, c[0x0][0x23c], -R182 ;  /* 0x00008f00b4367a23 */ /* 0x000fe200000108b6 */
[----:B------:R-:W-:Y:S02]  /*17da0*/  HMMA.16816.F32 R104, R104, R6, R48 ;  /* 0x000000066868723c */ /* 0x000fe40000001830 */
[----:B------:R-:W1:Y:S05]  /*17db0*/  MUFU.EX2 R52, R52 ;  /* 0x0000003400347308 */ /* 0x000e6a0000000800 */
[----:B------:R-:W-:-:S02]  /*17dc0*/  FFMA.FTZ R50, R174, c[0x0][0x23c], -R125 ;  /* 0x00008f00ae327a23 */ /* 0x000fc4000001087d */
[--C-:B------:R-:W-:Y:S01]  /*17dd0*/  FFMA.FTZ R48, R162, c[0x0][0x23c], -R125.reuse ;  /* 0x00008f00a2307a23 */ /* 0x100fe2000001087d */
[----:B------:R-:W-:Y:S01]  /*17de0*/  MUFU.EX2 R53, R53 ;  /* 0x0000003500357308 */ /* 0x000fe20000000800 */
[----:B------:R-:W-:-:S07]  /*17df0*/  FFMA.FTZ R51, R176, c[0x0][0x23c], -R125 ;  /* 0x00008f00b0337a23 */ /* 0x000fce000001087d */
[----:B------:R-:W2:Y:S01]  /*17e00*/  MUFU.EX2 R54, R54 ;  /* 0x0000003600367308 */ /* 0x000ea20000000800 */
[----:B-1----:R-:W-:-:S07]  /*17e10*/  F2FP.PACK_AB R4, R55, R52 ;  /* 0x000000343704723e */ /* 0x002fce00000000ff */
        /* <DEDUP_REMOVED lines=24> */
[----:B------:R-:W-:Y:S05]  /*17fa0*/  MUFU.EX2 R31, R177 ;  /* 0x000000b1001f7308 */ /* 0x000fea0000000800 */
[----:B------:R-:W-:Y:S01]  /*17fb0*/  FADD.FTZ R37, R57, R122 ;  /* 0x0000007a39257221 */ /* 0x000fe20000010000 */
[----:B------:R-:W-:Y:S01]  /*17fc0*/  HMMA.16816.F32 R76, R4, R78, R16 ;  /* 0x0000004e044c723c */ /* 0x000fe20000001810 */
[----:B------:R-:W-:Y:S01]  /*17fd0*/  LDSM.16.MT88.4 R16, [R144+0xc800] ;  /* 0x00c800009010783b */ /* 0x000fe20000004200 */
[----:B------:R-:W-:Y:S01]  /*17fe0*/  MUFU.EX2 R32, R32 ;  /* 0x0000002000207308 */ /* 0x000fe20000000800 */
[----:B------:R-:W-:-:S02]  /*17ff0*/  FADD.FTZ R39, R63, R120 ;  /* 0x000000783f277221 */ /* 0x000fc40000010000 */
[----:B------:R-:W-:Y:S02]  /*18000*/  FADD.FTZ R37, R0, R37 ;  /* 0x0000002500257221 */ /* 0x000fe40000010000 */
[----:B------:R-:W-:Y:S01]  /*18010*/  FADD.FTZ R39, R2, R39 ;  /* 0x0000002702277221 */ /* 0x000fe20000010000 */
[C---:B------:R-:W-:Y:S01]  /*18020*/  HMMA.16816.F32 R84, R4.reuse, R86, R24 ;  /* 0x000000560454723c */ /* 0x040fe20000001818 */
[----:B------:R-:W-:Y:S01]  /*18030*/  LDSM.16.MT88.4 R24, [R144+0xa800] ;  /* 0x00a800009018783b */ /* 0x000fe20000004200 */
[----:B------:R-:W5:Y:S01]  /*18040*/  MUFU.EX2 R35, R35 ;  /* 0x0000002300237308 */ /* 0x000f620000000800 */
[----:B------:R-:W-:Y:S02]  /*18050*/  FADD.FTZ R138, R138, R37 ;  /* 0x000000258a8a7221 */ /* 0x000fe40000010000 */
[----:B------:R-:W-:Y:S02]  /*18060*/  FADD.FTZ R134, R134, R39 ;  /* 0x0000002786867221 */ /* 0x000fe40000010000 */
[----:B------:R-:W-:Y:S01]  /*18070*/  FADD.FTZ R133, R133, R138 ;  /* 0x0000008a85857221 */ /* 0x000fe20000010000 */
[----:B------:R-:W-:Y:S01]  /*18080*/  HMMA.16816.F32 R96, R4, R98, R40 ;  /* 0x000000620460723c */ /* 0x000fe20000001828 */
[----:B------:R-:W-:Y:S01]  /*18090*/  FADD.FTZ R131, R131, R134 ;  /* 0x0000008683837221 */ /* 0x000fe20000010000 */
[----:B------:R-:W-:Y:S01]  /*180a0*/  MUFU.EX2 R33, R33 ;  /* 0x0000002100217308 */ /* 0x000fe20000000800 */
[----:B------:R-:W-:-:S02]  /*180b0*/  FADD.FTZ R0, R132, R133 ;  /* 0x0000008584007221 */ /* 0x000fc40000010000 */
[----:B------:R-:W-:Y:S02]  /*180c0*/  FADD.FTZ R2, R142, R131 ;  /* 0x000000838e027221 */ /* 0x000fe40000010000 */
[----:B------:R-:W-:Y:S01]  /*180d0*/  FADD.FTZ R0, R129, R0 ;  /* 0x0000000081007221 */ /* 0x000fe20000010000 */
[C---:B-1----:R-:W-:Y:S01]  /*180e0*/  HMMA.16816.F32 R100, R4.reuse, R8, R44 ;  /* 0x000000080464723c */ /* 0x042fe2000000182c */
[----:B------:R-:W-:Y:S01]  /*180f0*/  FADD.FTZ R2, R135, R2 ;  /* 0x0000000287027221 */ /* 0x000fe20000010000 */
[----:B------:R-:W1:Y:S01]  /*18100*/  MUFU.EX2 R34, R34 ;  /* 0x0000002200227308 */ /* 0x000e620000000800 */
[----:B------:R-:W-:Y:S02]  /*18110*/  FADD.FTZ R201, R201, R0 ;  /* 0x00000000c9c97221 */ /* 0x000fe40000010000 */
[----:B------:R-:W-:Y:S01]  /*18120*/  FADD.FTZ R199, R199, R2 ;  /* 0x00000002c7c77221 */ /* 0x000fe20000010000 */
[----:B------:R-:W-:Y:S01]  /*18130*/  MOV R2, R56 ;  /* 0x0000003800027202 */ /* 0x000fe20000000f00 */
[----:B------:R-:W-:Y:S01]  /*18140*/  FADD.FTZ R200, R200, R201 ;  /* 0x000000c9c8c87221 */ /* 0x000fe20000010000 */
[----:B------:R-:W-:Y:S01]  /*18150*/  HMMA.16816.F32 R104, R4, R10, R104 ;  /* 0x0000000a0468723c */ /* 0x000fe20000001868 */
[----:B------:R-:W4:Y:S01]  /*18160*/  LDSM.16.MT88.4 R8, [R146+0xe800] ;  /* 0x00e800009208783b */ /* 0x000f220000004200 */
[----:B------:R-:W-:-:S02]  /*18170*/  FADD.FTZ R198, R198, R199 ;  /* 0x000000c7c6c67221 */ /* 0x000fc40000010000 */
[----:B------:R-:W-:-:S03]  /*18180*/  FADD.FTZ R197, R197, R200 ;  /* 0x000000c8c5c57221 */ /* 0x000fc60000010000 */
[----:B---3--:R-:W-:Y:S01]  /*18190*/  F2FP.PACK_AB R4, R29, R30 ;  /* 0x0000001e1d04723e */ /* 0x008fe200000000ff */
[----:B------:R-:W-:Y:S01]  /*181a0*/  FADD.FTZ R196, R196, R197 ;  /* 0x000000c5c4c47221 */ /* 0x000fe20000010000 */
[----:B-----5:R-:W-:Y:S02]  /*181b0*/  F2FP.PACK_AB R5, R35, R32 ;  /* 0x000000202305723e */ /* 0x020fe400000000ff */
[----:B------:R-:W-:Y:S01]  /*181c0*/  F2FP.PACK_AB R6, R31, R28 ;  /* 0x0000001c1f06723e */ /* 0x000fe200000000ff */
[----:B------:R-:W-:Y:S01]  /*181d0*/  FADD.FTZ R205, R205, R196 ;  /* 0x000000c4cdcd7221 */ /* 0x000fe20000010000 */
[----:B-1----:R-:W-:-:S03]  /*181e0*/  F2FP.PACK_AB R7, R34, R33 ;  /* 0x000000212207723e */ /* 0x002fc600000000ff */
[----:B------:R-:W-:-:S04]  /*181f0*/  FADD.FTZ R206, R206, R205 ;  /* 0x000000cdcece7221 */ /* 0x000fc80000010000 */
[C---:B--2---:R-:W-:Y:S08]  /*18200*/  HMMA.16816.F32 R112, R4.reuse, R12, R112 ;  /* 0x0000000c0470723c */ /* 0x044ff00000001870 */
[C---:B------:R-:W-:Y:S01]  /*18210*/  HMMA.16816.F32 R68, R4.reuse, R14, R68 ;  /* 0x0000000e0444723c */ /* 0x040fe20000001844 */
[----:B------:R-:W1:Y:S07]  /*18220*/  LDSM.16.MT88.4 R12, [R144+0xe800] ;  /* 0x00e80000900c783b */ /* 0x000e6e0000004200 */
[C---:B----4-:R-:W-:Y:S08]  /*18230*/  HMMA.16816.F32 R80, R4.reuse, R20, R80 ;  /* 0x000000140450723c */ /* 0x050ff00000001850 */
[C---:B------:R-:W-:Y:S01]  /*18240*/  HMMA.16816.F32 R84, R4.reuse, R22, R84 ;  /* 0x000000160454723c */ /* 0x040fe20000001854 */
[----:B------:R-:W2:Y:S07]  /*18250*/  LDSM.16.MT88.4 R20, [R146+0xac00] ;  /* 0x00ac00009214783b */ /* 0x000eae0000004200 */
[C---:B------:R-:W-:Y:S08]  /*18260*/  HMMA.16816.F32 R108, R4.reuse, R8, R108 ;  /* 0x00000008046c723c */ /* 0x040ff0000000186c */
[C---:B------:R-:W-:Y:S01]  /*18270*/  HMMA.16816.F32 R96, R4.reuse, R10, R96 ;  /* 0x0000000a0460723c */ /* 0x040fe20000001860 */
[----:B------:R-:W3:Y:S07]  /*18280*/  LDSM.16.MT88.4 R8, [R146+0xcc00] ;  /* 0x00cc00009208783b */ /* 0x000eee0000004200 */
[C---:B------:R-:W-:Y:S08]  /*18290*/  HMMA.16816.F32 R88, R4.reuse, R16, R88 ;  /* 0x000000100458723c */ /* 0x040ff00000001858 */
[C---:B------:R-:W-:Y:S01]  /*182a0*/  HMMA.16816.F32 R92, R4.reuse, R18, R92 ;  /* 0x00000012045c723c */ /* 0x040fe2000000185c */
[----:B------:R-:W4:Y:S07]  /*182b0*/  LDSM.16.MT88.4 R16, [R144+0xac00] ;  /* 0x00ac00009010783b */ /* 0x000f2e0000004200 */
[C---:B-1----:R-:W-:Y:S08]  /*182c0*/  HMMA.16816.F32 R100, R4.reuse, R12, R100 ;  /* 0x0000000c0464723c */ /* 0x042ff00000001864 */
[C---:B------:R-:W-:Y:S01]  /*182d0*/  HMMA.16816.F32 R104, R4.reuse, R14, R104 ;  /* 0x0000000e0468723c */ /* 0x040fe20000001868 */
[----:B------:R-:W1:Y:S07]  /*182e0*/  LDSM.16.MT88.4 R12, [R144+0xcc00] ;  /* 0x00cc0000900c783b */ /* 0x000e6e0000004200 */
[C---:B------:R-:W-:Y:S01]  /*182f0*/  HMMA.16816.F32 R72, R4.reuse, R24, R72 ;  /* 0x000000180448723c */ /* 0x040fe20000001848 */
[----:B------:R-:W5:Y:S07]  /*18300*/  MUFU.EX2 R24, R179 ;  /* 0x000000b300187308 */ /* 0x000f6e0000000800 */
[----:B------:R-:W-:Y:S01]  /*18310*/  HMMA.16816.F32 R76, R4, R26, R76 ;  /* 0x0000001a044c723c */ /* 0x000fe2000000184c */
[----:B------:R-:W-:Y:S06]  /*18320*/  MUFU.EX2 R26, R58 ;  /* 0x0000003a001a7308 */ /* 0x000fec0000000800 */
[----:B------:R-:W-:-:S02]  /*18330*/  F2FP.PACK_AB R4, R178, R143 ;  /* 0x0000008fb204723e */ /* 0x000fc400000000ff */
[----:B------:R-:W1:Y:S01]  /*18340*/  MUFU.EX2 R25, R121 ;  /* 0x0000007900197308 */ /* 0x000e620000000800 */
[----:B-----5:R-:W-:-:S07]  /*18350*/  F2FP.PACK_AB R6, R24, R161 ;  /* 0x000000a11806723e */ /* 0x020fce00000000ff */
[----:B------:R-:W5:Y:S01]  /*18360*/  MUFU.EX2 R27, R60 ;  /* 0x0000003c001b7308 */ /* 0x000f620000000800 */
[----:B-1----:R-:W-:Y:S02]  /*18370*/  F2FP.PACK_AB R5, R25, R26 ;  /* 0x0000001a1905723e */ /* 0x002fe400000000ff */
[----:B-----5:R-:W-:-:S07]  /*18380*/  F2FP.PACK_AB R7, R164, R27 ;  /* 0x0000001ba407723e */ /* 0x020fce00000000ff */
[C---:B--2---:R-:W-:Y:S07]  /*18390*/  HMMA.16816.F32 R112, R4.reuse, R20, R112 ;  /* 0x000000140470723c */ /* 0x044fee0000001870 */
[----:B------:R-:W-:Y:S01]  /*183a0*/  FADD.FTZ R21, R203, R198 ;  /* 0x000000c6cb157221 */ /* 0x000fe20000010000 */
[----:B---3--:R-:W-:Y:S03]  /*183b0*/  HMMA.16816.F32 R80, R4, R8, R80 ;  /* 0x000000080450723c */ /* 0x008fe60000001850 */
[----:B------:R-:W-:-:S04]  /*183c0*/  FADD.FTZ R21, R202, R21 ;  /* 0x00000015ca157221 */ /* 0x000fc80000010000 */
[----:B------:R-:W-:Y:S01]  /*183d0*/  FADD.FTZ R186, R186, R21 ;  /* 0x00000015baba7221 */ /* 0x000fe20000010000 */
[----:B------:R-:W-:Y:S01]  /*183e0*/  HMMA.16816.F32 R84, R4, R10, R84 ;  /* 0x0000000a0454723c */ /* 0x000fe20000001854 */
[----:B------:R-:W1:Y:S02]  /*183f0*/  LDSM.16.MT88.4 R8, [R144+0xec00] ;  /* 0x00ec00009008783b */ /* 0x000e640000004200 */
[----:B------:R-:W-:-:S04]  /*18400*/  FADD.FTZ R189, R189, R186 ;  /* 0x000000babdbd7221 */ /* 0x000fc80000010000 */
[----:B------:R-:W-:Y:S01]  /*18410*/  FADD.FTZ R0, R184, R189 ;  /* 0x000000bdb8007221 */ /* 0x000fe20000010000 */
[----:B----4-:R-:W-:Y:S03]  /*18420*/  HMMA.16816.F32 R72, R4, R16, R72 ;  /* 0x000000100448723c */ /* 0x010fe60000001848 */
[----:B------:R-:W-:-:S05]  /*18430*/  FADD.FTZ R0, R187, R0 ;  /* 0x00000000bb007221 */ /* 0x000fca0000010000 */
[C---:B------:R-:W-:Y:S01]  /*18440*/  HMMA.16816.F32 R76, R4.reuse, R18, R76 ;  /* 0x00000012044c723c */ /* 0x040fe2000000184c */
[----:B------:R-:W2:Y:S07]  /*18450*/  LDSM.16.MT88.4 R16, [R146+0xec00] ;  /* 0x00ec00009210783b */ /* 0x000eae0000004200 */
[C---:B------:R-:W-:Y:S07]  /*18460*/  HMMA.16816.F32 R88, R4.reuse, R12, R88 ;  /* 0x0000000c0458723c */ /* 0x040fee0000001858 */
        /* <DEDUP_REMOVED lines=20> */
[----:B------:R-:W-:Y:S02]  /*185b0*/  FADD.FTZ R9, R33, R0 ;  /* 0x0000000021097221 */ /* 0x000fe40000010000 */
[----:B------:R-:W-:Y:S02]  /*185c0*/  FADD.FTZ R0, R31, R28 ;  /* 0x0000001c1f007221 */ /* 0x000fe40000010000 */
[----:B------:R-:W-:Y:S02]  /*185d0*/  FADD.FTZ R9, R34, R9 ;  /* 0x0000000922097221 */ /* 0x000fe40000010000 */
[----:B------:R-:W-:Y:S01]  /*185e0*/  FADD.FTZ R143, R143, R0 ;  /* 0x000000008f8f7221 */ /* 0x000fe20000010000 */
[----:B------:R-:W-:Y:S01]  /*185f0*/  HMMA.16816.F32 R96, R4, R18, R96 ;  /* 0x000000120460723c */ /* 0x000fe20000001860 */
[----:B------:R-:W-:Y:S01]  /*18600*/  FADD.FTZ R26, R26, R9 ;  /* 0x000000091a1a7221 */ /* 0x000fe20000010000 */
[----:B------:R-:W-:Y:S01]  /*18610*/  MOV R0, R3 ;  /* 0x0000000300007202 */ /* 0x000fe20000000f00 */
[----:B------:R-:W-:-:S02]  /*18620*/  FADD.FTZ R178, R178, R143 ;  /* 0x0000008fb2b27221 */ /* 0x000fc40000010000 */
[----:B------:R-:W-:Y:S02]  /*18630*/  FADD.FTZ R26, R25, R26 ;  /* 0x0000001a191a7221 */ /* 0x000fe40000010000 */
[----:B------:R-:W-:Y:S02]  /*18640*/  FADD.FTZ R161, R161, R178 ;  /* 0x000000b2a1a17221 */ /* 0x000fe40000010000 */
[----:B------:R-:W-:Y:S02]  /*18650*/  FADD.FTZ R27, R27, R26 ;  /* 0x0000001a1b1b7221 */ /* 0x000fe40000010000 */
[----:B------:R-:W-:Y:S02]  /*18660*/  FADD.FTZ R165, R24, R161 ;  /* 0x000000a118a57221 */ /* 0x000fe40000010000 */
[----:B------:R-:W-:Y:S02]  /*18670*/  FADD.FTZ R164, R164, R27 ;  /* 0x0000001ba4a47221 */ /* 0x000fe40000010000 */
.L_x_956:
        /* <DEDUP_REMOVED lines=9> */
.L_x_966:
[----:B------:R-:W-:Y:S04]  /*18710*/  DEPBAR.LE SB0, 0x0 ;  /* 0x000080000000791a */ /* 0x000fe80000000000 */
[----:B------:R-:W-:Y:S01]  /*18720*/  BAR.SYNC.DEFER_BLOCKING 0x0 ;  /* 0x0000000000007b1d */ /* 0x000fe20000010000 */
[----:B------:R-:W-:Y:S01]  /*18730*/  ISETP.NE.AND P6, PT, R157, RZ, PT ;  /* 0x000000ff9d00720c */ /* 0x000fe20003fc5270 */
[----:B------:R-:W-:Y:S01]  /*18740*/  IMAD.MOV.U32 R2, RZ, RZ, R162 ;  /* 0x000000ffff027224 */ /* 0x000fe200078e00a2 */
[----:B------:R-:W-:Y:S11]  /*18750*/  MOV R0, R161 ;  /* 0x000000a100007202 */ /* 0x000ff60000000f00 */
        /* <DEDUP_REMOVED lines=11> */
[----:B------:R-:W-:Y:S04]  /*18810*/  LOP3.LUT R2, R2, c[0x0][0x2d0], RZ, 0x3c, !PT ;  /* 0x0000b40002027a12 */ /* 0x000fe800078e3cff */
        /* <DEDUP_REMOVED lines=17> */
[----:B------:R-:W-:Y:S02]  /*18930*/  ISETP.GE.AND P0, PT, R10, RZ, PT ;  /* 0x000000ff0a00720c */ /* 0x000fe40003f06270 */
[-C--:B------:R-:W-:Y:S02]  /*18940*/  ISETP.GE.U32.AND P4, PT, R6, R0.reuse, PT ;  /* 0x000000000600720c */ /* 0x080fe40003f86070 */
[----:B------:R-:W-:Y:S02]  /*18950*/  ISETP.GE.U32.AND P3, PT, R4, R0, PT ;  /* 0x000000000400720c */ /* 0x000fe40003f66070 */
[----:B------:R-:W-:Y:S02]  /*18960*/  ISETP.NE.AND P1, PT, RZ, c[0x0][0x2d0], PT ;  /* 0x0000b400ff007a0c */ /* 0x000fe40003f25270 */
[----:B------:R-:W-:Y:S07]  /*18970*/  LOP3.LUT R0, RZ, c[0x0][0x2d0], RZ, 0x33, !PT ;  /* 0x0000b400ff007a12 */ /* 0x000fee00078e33ff */
        /* <DEDUP_REMOVED lines=22> */
[----:B------:R-:W-:Y:S05]  /*18ae0*/  SHF.R.S32.HI R4, RZ, 0x1f, R2 ;  /* 0x0000001fff047819 */ /* 0x000fea0000011402 */
[----:B------:R-:W-:Y:S04]  /*18af0*/  IMAD R5, R4, c[0x0][0x188], RZ ;  /* 0x0000620004057a24 */ /* 0x000fe800078e02ff */
[----:B------:R-:W-:Y:S02]  /*18b00*/  IMAD R5, R2, c[0x0][0x18c], R5 ;  /* 0x0000630002057a24 */ /* 0x000fe400078e0205 */
[----:B------:R-:W-:Y:S02]  /*18b10*/  IMAD.MOV.U32 R2, RZ, RZ, R8 ;  /* 0x000000ffff027224 */ /* 0x000fe400078e0008 */
[----:B------:R-:W-:Y:S02]  /*18b20*/  IMAD.IADD R0, R9, 0x1, R5 ;  /* 0x0000000109007824 */ /* 0x000fe400078e0205 */
.L_x_963:
[----:B------:R-:W-:Y:S02]  /*18b30*/  ISETP.GE.AND P0, PT, R118, c[0x0][0x220], PT ;  /* 0x0000880076007a0c */ /* 0x000fe40003f06270 */
[----:B------:R-:W-:Y:S02]  /*18b40*/  LEA R122, P3, R2, R136, 0x1 ;  /* 0x00000088027a7211 */ /* 0x000fe400078608ff */
[----:B------:R-:W-:Y:S02]  /*18b50*/  ISETP.NE.AND P1, PT, R156, RZ, PT ;  /* 0x000000ff9c00720c */ /* 0x000fe40003f25270 */
[--C-:B------:R-:W-:Y:S02]  /*18b60*/  LEA.HI.X R123, R2, R137, R0.reuse, 0x1, P3 ;  /* 0x00000089027b7211 */ /* 0x100fe400018f0c00 */
[----:B------:R-:W-:Y:S02]  /*18b70*/  SEL R4, RZ, 0x3fffc, P1 ;  /* 0x0003fffcff047807 */ /* 0x000fe40000800000 */
[----:B------:R-:W-:Y:S02]  /*18b80*/  IADD3 R7, P2, R153, R2, RZ ;  /* 0x0000000299077210 */ /* 0x000fe40007f5e0ff */
[----:B------:R-:W-:Y:S01]  /*18b90*/  LOP3.LUT P1, RZ, R4, 0x4, RZ, 0xc0, !PT ;  /* 0x0000000404ff7812 */ /* 0x000fe2000782c0ff */
[----:B------:R-:W-:Y:S01]  /*18ba0*/  @!PT LDS RZ, [RZ] ;  /* 0x00000000fffff984 */ /* 0x000fe20000000800 */
[----:B------:R-:W-:Y:S01]  /*18bb0*/  @!PT LDS RZ, [RZ] ;  /* 0x00000000fffff984 */ /* 0x000fe20000000800 */
[----:B------:R-:W-:Y:S01]  /*18bc0*/  @!PT LDS RZ, [RZ] ;  /* 0x00000000fffff984 */ /* 0x000fe20000000800 */
[----:B------:R1:W-:Y:S01]  /*18bd0*/  @!P0 LDGSTS.E.BYPASS.LTC128B.128 [R170+0x9000], [R122.64] ;  /* 0x090000007aaa8fae */ /* 0x0003e2000b901d46 */
[-C--:B------:R-:W-:Y:S01]  /*18be0*/  @!P0 LEA R10, P3, R7, R136.reuse, 0x1 ;  /* 0x00000088070a8211 */ /* 0x080fe200078608ff */
[C---:B------:R-:W-:Y:S01]  /*18bf0*/  IMAD.X R4, R152.reuse, 0x1, R0, P2 ;  /* 0x0000000198047824 */ /* 0x040fe200010e0600 */
[----:B------:R-:W-:Y:S01]  /*18c00*/  IADD3 R5, P2, R153, R7, RZ ;  /* 0x0000000799057210 */ /* 0x000fe20007f5e0ff */
[----:B------:R-:W-:Y:S03]  /*18c10*/  @P0 STS [R170+0x9000], RZ ;  /* 0x009000ffaa000388 */ /* 0x000fe60000000800 */
[CCC-:B------:R-:W-:Y:S01]  /*18c20*/  @!P0 LEA.HI.X R11, R7.reuse, R137.reuse, R4.reuse, 0x1, P3 ;  /* 0x00000089070b8211 */ /* 0x1c0fe200018f0c04 */
[----:B------:R-:W-:Y:S01]  /*18c30*/  @P0 STS [R170+0x9004], RZ ;  /* 0x009004ffaa000388 */ /* 0x000fe20000000800 */
[--C-:B------:R-:W-:Y:S01]  /*18c40*/  IMAD.X R2, R152, 0x1, R4.reuse, P2 ;  /* 0x0000000198027824 */ /* 0x100fe200010e0604 */
[CC--:B------:R-:W-:Y:S02]  /*18c50*/  @!P5 LEA R8, P2, R7.reuse, R136.reuse, 0x1 ;  /* 0x000000880708d211 */ /* 0x0c0fe400078408ff */
[----:B------:R-:W-:Y:S01]  /*18c60*/  @P0 STS.64 [R170+0x9008], RZ ;  /* 0x009008ffaa000388 */ /* 0x000fe20000000a00 */
[CC--:B------:R-:W-:Y:S02]  /*18c70*/  @P1 LEA R6, P3, R7.reuse, R136.reuse, 0x1 ;  /* 0x0000008807061211 */ /* 0x0c0fe400078608ff */
[CCC-:B------:R-:W-:Y:S01]  /*18c80*/  @!P5 LEA.HI.X R9, R7.reuse, R137.reuse, R4.reuse, 0x1, P2 ;  /* 0x000000890709d211 */ /* 0x1c0fe200010f0c04 */
[----:B------:R-:W-:Y:S01]  /*18c90*/  @!PT LDS RZ, [RZ] ;  /* 0x00000000fffff984 */ /* 0x000fe20000000800 */
[----:B------:R-:W-:Y:S01]  /*18ca0*/  @!PT LDS RZ, [RZ] ;  /* 0x00000000fffff984 */ /* 0x000fe20000000800 */
[----:B------:R-:W-:Y:S01]  /*18cb0*/  @!PT LDS RZ, [RZ] ;  /* 0x00000000fffff984 */ /* 0x000fe20000000800 */
[----:B------:R1:W-:Y:S01]  /*18cc0*/  @!P5 LDGSTS.E.BYPASS.LTC128B.128 [R170+0xb000], [R122.64+0x40] ;  /* 0x0b0000407aaadfae */ /* 0x0003e2000b901d46 */
[-C--:B------:R-:W-:Y:S02]  /*18cd0*/  @P1 LEA.HI.X R7, R7, R137.reuse, R4, 0x1, P3 ;  /* 0x0000008907071211 */ /* 0x080fe400018f0c04 */
[CC--:B------:R-:W-:Y:S01]  /*18ce0*/  @!P0 LEA R16, P4, R5.reuse, R136.reuse, 0x1 ;  /* 0x0000008805108211 */ /* 0x0c0fe200078808ff */
[----:B------:R-:W-:Y:S01]  /*18cf0*/  @P5 STS.128 [R170+0xb000], RZ ;  /* 0x00b000ffaa005388 */ /* 0x000fe20000000c00 */
[CC--:B------:R-:W-:Y:S02]  /*18d00*/  @!P5 LEA R14, P3, R5.reuse, R136.reuse, 0x1 ;  /* 0x00000088050ed211 */ /* 0x0c0fe400078608ff */
[--C-:B------:R-:W-:Y:S01]  /*18d10*/  @!P0 LEA.HI.X R17, R5, R137, R2.reuse, 0x1, P4 ;  /* 0x0000008905118211 */ /* 0x100fe200020f0c02 */
[----:B------:R-:W-:Y:S01]  /*18d20*/  @!PT LDS RZ, [RZ] ;  /* 0x00000000fffff984 */ /* 0x000fe20000000800 */
[----:B------:R-:W-:Y:S01]  /*18d30*/  @!PT LDS RZ, [RZ] ;  /* 0x00000000fffff984 */ /* 0x000fe20000000800 */
[----:B------:R-:W-:Y:S01]  /*18d40*/  @!PT LDS RZ, [RZ] ;  /* 0x00000000fffff984 */ /* 0x000fe20000000800 */
[----:B------:R1:W-:Y:S01]  /*18d50*/  @P1 LDGSTS.E.BYPASS.LTC128B.128 [R170+0xd000], [R122.64+0x80] ;  /* 0x0d0000807aaa1fae */ /* 0x0003e2000b901d46 */
[----:B------:R-:W-:Y:S02]  /*18d60*/  IADD3 R0, P2, R153, R5, RZ ;  /* 0x0000000599007210 */ /* 0x000fe40007f5e0ff */
[CCC-:B------:R-:W-:Y:S01]  /*18d70*/  @!P5 LEA.HI.X R15, R5.reuse, R137.reuse, R2.reuse, 0x1, P3 ;  /* 0x00000089050fd211 */ /* 0x1c0fe200018f0c02 */
[----:B------:R-:W-:Y:S01]  /*18d80*/  @!P1 STS.128 [R170+0xd000], RZ ;  /* 0x00d000ffaa009388 */ /* 0x000fe20000000c00 */
[-C--:B------:R-:W-:Y:S01]  /*18d90*/  @!P0 LEA R20, P4, R0, R136.reuse, 0x1 ;  /* 0x0000008800148211 */ /* 0x080fe200078808ff */
[--C-:B------:R-:W-:Y:S01]  /*18da0*/  IMAD.X R4, R152, 0x1, R2.reuse, P2 ;  /* 0x0000000198047824 */ /* 0x100fe200010e0602 */
[CC--:B------:R-:W-:Y:S01]  /*18db0*/  @P1 LEA R12, P2, R5.reuse, R136.reuse, 0x1 ;  /* 0x00000088050c1211 */ /* 0x0c0fe200078408ff */
[----:B------:R-:W-:Y:S01]  /*18dc0*/  @!PT LDS RZ, [RZ] ;  /* 0x00000000fffff984 */ /* 0x000fe20000000800 */
[----:B------:R-:W-:Y:S01]  /*18dd0*/  @!PT LDS RZ, [RZ] ;  /* 0x00000000fffff984 */ /* 0x000fe20000000800 */
[----:B------:R-:W-:Y:S01]  /*18de0*/  @!PT LDS RZ, [RZ] ;  /* 0x00000000fffff984 */ /* 0x000fe20000000800 */
[----:B------:R2:W-:Y:S01]  /*18df0*/  @!P0 LDGSTS.E.BYPASS.LTC128B.128 [R170+0x9800], [R10.64] ;  /* 0x098000000aaa8fae */ /* 0x0005e2000b901d46 */
[CC--:B------:R-:W-:Y:S02]  /*18e00*/  @!P5 LEA R22, P3, R0.reuse, R136.reuse, 0x1 ;  /* 0x000000880016d211 */ /* 0x0c0fe400078608ff */
[-C--:B------:R-:W-:Y:S01]  /*18e10*/  @P1 LEA.HI.X R13, R5, R137.reuse, R2, 0x1, P2 ;  /* 0x00000089050d1211 */ /* 0x080fe200010f0c02 */
[----:B------:R-:W-:Y:S01]  /*18e20*/  @P0 STS.128 [R170+0x9800], RZ ;  /* 0x009800ffaa000388 */ /* 0x000fe20000000c00 */
[CCC-:B------:R-:W-:Y:S02]  /*18e30*/  @!P0 LEA.HI.X R21, R0.reuse, R137.reuse, R4.reuse, 0x1, P4 ;  /* 0x0000008900158211 */ /* 0x1c0fe400020f0c04 */
[CCC-:B------:R-:W-:Y:S01]  /*18e40*/  @!P5 LEA.HI.X R23, R0.reuse, R137.reuse, R4.reuse, 0x1, P3 ;  /* 0x000000890017d211 */ /* 0x1c0fe200018f0c04 */
[----:B------:R-:W-:Y:S01]  /*18e50*/  @!PT LDS RZ, [RZ] ;  /* 0x00000000fffff984 */ /* 0x000fe20000000800 */
[----:B------:R-:W-:Y:S01]  /*18e60*/  @!PT LDS RZ, [RZ] ;  /* 0x00000000fffff984 */ /* 0x000fe20000000800 */
[----:B------:R-:W-:Y:S01]  /*18e70*/  @!PT LDS RZ, [RZ] ;  /* 0x00000000fffff984 */ /* 0x000fe20000000800 */
[----:B------:R2:W-:Y:S01]  /*18e80*/  @!P5 LDGSTS.E.BYPASS.LTC128B.128 [R170+0xb800], [R8.64+0x40] ;  /* 0x0b80004008aadfae */ /* 0x0005e2000b901d46 */
[C---:B------:R-:W-:Y:S03]  /*18e90*/  @P1 LEA R28, P2, R0.reuse, R136, 0x1 ;  /* 0x00000088001c1211 */ /* 0x040fe600078408ff */
[----:B------:R-:W-:Y:S01]  /*18ea0*/  @P5 STS.128 [R170+0xb800], RZ ;  /* 0x00b800ffaa005388 */ /* 0x000fe20000000c00 */
[----:B------:R-:W-:Y:S02]  /*18eb0*/  @P1 LEA.HI.X R29, R0, R137, R4, 0x1, P2 ;  /* 0x00000089001d1211 */ /* 0x000fe400010f0c04 */
[----:B------:R-:W-:Y:S01]  /*18ec0*/  ISETP.GE.AND P2, PT, R169, 0x2, PT ;  /* 0x00000002a900780c */ /* 0x000fe20003f46270 */
        /* <DEDUP_REMOVED lines=35> */
[----:B------:R-:W-:Y:S04]  /*19100*/  LDSM.16.M88.4 R124, [R149] ;  /* 0x00000000957c783b */ /* 0x000fe80000000200 */
[----:B------:R-:W3:Y:S04]  /*19110*/  LDSM.16.M88.4 R128, [R148+0x3000] ;  /* 0x003000009480783b */ /* 0x000ee80000000200 */
[----:B----4-:R-:W5:Y:S04]  /*19120*/  LDSM.16.M88.4 R16, [R148+0x3400] ;  /* 0x003400009410783b */ /* 0x010f680000000200 */
[----:B------:R-:W1:Y:S04]  /*19130*/  LDSM.16.M88.4 R24, [R148+0x3800] ;  /* 0x003800009418783b */ /* 0x000e680000000200 */
[----:B------:R-:W0:Y:S04]  /*19140*/  LDGDEPBAR ;  /* 0x00000000000079af */ /* 0x000e280000000000 */
[----:B------:R-:W4:Y:S04]  /*19150*/  LDSM.16.M88.4 R32, [R148+0x3c00] ;  /* 0x003c00009420783b */ /* 0x000f280000000200 */
[----:B------:R-:W1:Y:S04]  /*19160*/  LDSM.16.M88.4 R40, [R148+0x4000] ;  /* 0x004000009428783b */ /* 0x000e680000000200 */
[----:B------:R-:W1:Y:S04]  /*19170*/  LDSM.16.M88.4 R48, [R148+0x4400] ;  /* 0x004400009430783b */ /* 0x000e680000000200 */
[----:B------:R-:W1:Y:S04]  /*19180*/  LDSM.16.M88.4 R56, [R148+0x4800] ;  /* 0x004800009438783b */ /* 0x000e680000000200 */
[----:B------:R-:W1:Y:S04]  /*19190*/  LDSM.16.M88.4 R64, [R148+0x4c00] ;  /* 0x004c00009440783b */ /* 0x000e680000000200 */
[----:B------:R-:W-:Y:S01]  /*191a0*/  LDSM.16.M88.4 R132, [R147] ;  /* 0x000000009384783b */ /* 0x000fe20000000200 */
[C---:B---3--:R-:W-:Y:S03]  /*191b0*/  HMMA.16816.F32 R4, R124.reuse, R128, RZ ;  /* 0x000000807c04723c */ /* 0x048fe600000018ff */
[----:B------:R-:W3:Y:S04]  /*191c0*/  LDSM.16.M88.4 R136, [R145+0x3000] ;  /* 0x003000009188783b */ /* 0x000ee80000000200 */
[----:B------:R-:W3:Y:S01]  /*191d0*/  LDSM.16.M88.4 R140, [R145+0x3400] ;  /* 0x00340000918c783b */ /* 0x000ee20000000200 */
[C---:B--2---:R-:W-:Y:S03]  /*191e0*/  HMMA.16816.F32 R8, R124.reuse, R130, RZ ;  /* 0x000000827c08723c */ /* 0x044fe600000018ff */
[----:B------:R-:W-:Y:S05]  /*191f0*/  LDSM.16.M88.4 R128, [R145+0x3c00] ;  /* 0x003c00009180783b */ /* 0x000fea0000000200 */
[C---:B-----5:R-:W-:Y:S08]  /*19200*/  HMMA.16816.F32 R12, R124.reuse, R16, RZ ;  /* 0x000000107c0c723c */ /* 0x060ff000000018ff */
[C---:B------:R-:W-:Y:S08]  /*19210*/  HMMA.16816.F32 R16, R124.reuse, R18, RZ ;  /* 0x000000127c10723c */ /* 0x040ff000000018ff */
[C---:B-1----:R-:W-:Y:S08]  /*19220*/  HMMA.16816.F32 R20, R124.reuse, R24, RZ ;  /* 0x000000187c14723c */ /* 0x042ff000000018ff */
[C---:B------:R-:W-:Y:S08]  /*19230*/  HMMA.16816.F32 R24, R124.reuse, R26, RZ ;  /* 0x0000001a7c18723c */ /* 0x040ff000000018ff */
        /* <DEDUP_REMOVED lines=12> */
[C---:B------:R-:W-:Y:S01]  /*19300*/  HMMA.16816.F32 R8, R132.reuse, R138, R8 ;  /* 0x0000008a8408723c */ /* 0x040fe20000001808 */
[----:B------:R-:W2:Y:S07]  /*19310*/  LDSM.16.M88.4 R136, [R145+0x4000] ;  /* 0x004000009188783b */ /* 0x000eae0000000200 */
[C---:B------:R-:W-:Y:S08]  /*19320*/  HMMA.16816.F32 R12, R132.reuse, R140, R12 ;  /* 0x0000008c840c723c */ /* 0x040ff0000000180c */
[C---:B------:R-:W-:Y:S01]  /*19330*/  HMMA.16816.F32 R16, R132.reuse, R142, R16 ;  /* 0x0000008e8410723c */ /* 0x040fe20000001810 */
[----:B------:R-:W-:Y:S07]  /*19340*/  LDSM.16.M88.4 R140, [R145+0x4800] ;  /* 0x00480000918c783b */ /* 0x000fee0000000200 */
        /* <DEDUP_REMOVED lines=8> */
[----:B------:R-:W-:Y:S07]  /*193d0*/  LDSM.16.M88.4 R136, [R148+0x5000] ;  /* 0x005000009488783b */ /* 0x000fee0000000200 */
[C---:B-1----:R-:W-:Y:S08]  /*193e0*/  HMMA.16816.F32 R44, R132.reuse, R124, R44 ;  /* 0x0000007c842c723c */ /* 0x042ff0000000182c */
[C---:B------:R-:W-:Y:S01]  /*193f0*/  HMMA.16816.F32 R48, R132.reuse, R126, R48 ;  /* 0x0000007e8430723c */ /* 0x040fe20000001830 */
[----:B------:R-:W1:Y:S07]  /*19400*/  LDSM.16.M88.4 R124, [R149+0x1000] ;  /* 0x00100000957c783b */ /* 0x000e6e0000000200 */
[C---:B------:R-:W-:Y:S08]  /*19410*/  HMMA.16816.F32 R52, R132.reuse, R140, R52 ;  /* 0x0000008c8434723c */ /* 0x040ff00000001834 */
[C---:B------:R-:W-:Y:S01]  /*19420*/  HMMA.16816.F32 R56, R132.reuse, R142, R56 ;  /* 0x0000008e8438723c */ /* 0x040fe20000001838 */
[----:B------:R-:W2:Y:S07]  /*19430*/  LDSM.16.M88.4 R140, [R148+0x5400] ;  /* 0x00540000948c783b */ /* 0x000eae0000000200 */
[C---:B---3--:R-:W-:Y:S08]  /*19440*/  HMMA.16816.F32 R60, R132.reuse, R128, R60 ;  /* 0x00000080843c723c */ /* 0x048ff0000000183c */
[----:B------:R-:W-:Y:S01]  /*19450*/  HMMA.16816.F32 R64, R132, R130, R64 ;  /* 0x000000828440723c */ /* 0x000fe20000001840 */
[----:B------:R-:W3:Y:S04]  /*19460*/  LDSM.16.M88.4 R128, [R148+0x5800] ;  /* 0x005800009480783b */ /* 0x000ee80000000200 */
[----:B------:R-:W4:Y:S03]  /*19470*/  LDSM.16.M88.4 R132, [R148+0x5c00] ;  /* 0x005c00009484783b */ /* 0x000f260000000200 */
        /* <DEDUP_REMOVED lines=9> */
[C---:B----4-:R-:W-:Y:S08]  /*19510*/  HMMA.16816.F32 R28, R124.reuse, R132, R28 ;  /* 0x000000847c1c723c */ /* 0x050ff0000000181c */
        /* <DEDUP_REMOVED lines=76> */
[----:B------:R-:W3:Y:S01]  /*199e0*/  LDSM.16.M88.4 R132, [R145+0x8800] ;  /* 0x008800009184783b */ /* 0x000ee20000000200 */
[----:B------:R-:W-:Y:S04]  /*199f0*/  DEPBAR.LE SB0, 0x0 ;  /* 0x000080000000791a */ /* 0x000fe80000000000 */
[----:B------:R-:W-:Y:S02]  /*19a00*/  BAR.SYNC.DEFER_BLOCKING 0x0 ;  /* 0x0000000000007b1d */ /* 0x000fe40000010000 */
[C---:B-1----:R-:W-:Y:S07]  /*19a10*/  HMMA.16816.F32 R36, R128.reuse, R136, R36 ;  /* 0x000000888024723c */ /* 0x042fee0000001824 */
[----:B------:R-:W-:Y:S01]  /*19a20*/  IMAD.MOV.U32 R136, RZ, RZ, R122 ;  /* 0x000000ffff887224 */ /* 0x000fe200078e007a */
[C---:B------:R-:W-:Y:S04]  /*19a30*/  HMMA.16816.F32 R40, R128.reuse, R138, R40 ;  /* 0x0000008a8028723c */ /* 0x040fe80000001828 */
[----:B------:R-:W-:Y:S04]  /*19a40*/  IMAD.MOV.U32 R137, RZ, RZ, R123 ;  /* 0x000000ffff897224 */ /* 0x000fe800078e007b */
[C---:B--2---:R-:W-:Y:S08]  /*19a50*/  HMMA.16816.F32 R44, R128.reuse, R124, R44 ;  /* 0x0000007c802c723c */ /* 0x044ff0000000182c */
[C---:B------:R-:W-:Y:S08]  /*19a60*/  HMMA.16816.F32 R48, R128.reuse, R126, R48 ;  /* 0x0000007e8030723c */ /* 0x040ff00000001830 */
[C---:B---3--:R-:W-:Y:S08]  /*19a70*/  HMMA.16816.F32 R52, R128.reuse, R132, R52 ;  /* 0x000000848034723c */ /* 0x048ff00000001834 */
[C---:B------:R-:W-:Y:S08]  /*19a80*/  HMMA.16816.F32 R56, R128.reuse, R134, R56 ;  /* 0x000000868038723c */ /* 0x040ff00000001838 */
[C---:B------:R-:W-:Y:S08]  /*19a90*/  HMMA.16816.F32 R60, R128.reuse, R140, R60 ;  /* 0x0000008c803c723c */ /* 0x040ff0000000183c */
        /* <DEDUP_REMOVED lines=12> */
[----:B------:R-:W-:Y:S04]  /*19b60*/  IADD3 R127, R127, -0x80, RZ ;  /* 0xffffff807f7f7810 */ /* 0x000fe80007ffe0ff */
[----:B------:R-:W-:Y:S02]  /*19b70*/  IABS R120, R127 ;  /* 0x0000007f00787213 */ /* 0x000fe40000000000 */
[----:B------:R-:W-:Y:S01]  /*19b80*/  LOP3.LUT R127, R127, c[0x0][0x2d0], RZ, 0x3c, !PT ;  /* 0x0000b4007f7f7a12 */ /* 0x000fe200078e3cff */
[----:B-1----:R-:W1:Y:S02]  /*19b90*/  MUFU.RCP R2, R126 ;  /* 0x0000007e00027308 */ /* 0x002e640000001000 */
[----:B-1----:R-:W-:Y:S02]  /*19ba0*/  IADD3 R122, R2, 0xffffffe, RZ ;  /* 0x0ffffffe027a7810 */ /* 0x002fe40007ffe0ff */
[----:B------:R-:W-:Y:S06]  /*19bb0*/  IABS R2, R124 ;  /* 0x0000007c00027213 */ /* 0x000fec0000000000 */
[----:B------:R-:W1:Y:S01]  /*19bc0*/  F2I.FTZ.U32.TRUNC.NTZ R123, R122 ;  /* 0x0000007a007b7305 */ /* 0x000e62000021f000 */
[----:B------:R-:W-:Y:S01]  /*19bd0*/  LOP3.LUT R124, R124, c[0x0][0x2d0], RZ, 0x3c, !PT ;  /* 0x0000b4007c7c7a12 */ /* 0x000fe200078e3cff */
        /* <DEDUP_REMOVED lines=8> */
[C---:B------:R-:W-:Y:S01]  /*19c60*/  IMAD R2, R0.reuse, R123, R2 ;  /* 0x0000007b00027224 */ /* 0x040fe200078e0202 */
[----:B------:R-:W-:Y:S01]  /*19c70*/  LOP3.LUT R123, RZ, c[0x0][0x2d0], RZ, 0x33, !PT ;  /* 0x0000b400ff7b7a12 */ /* 0x000fe200078e33ff */
[C---:B------:R-:W-:Y:S03]  /*19c80*/  IMAD R120, R0.reuse, R125, R120 ;  /* 0x0000007d00787224 */ /* 0x040fe600078e0278 */
[C---:B------:R-:W-:Y:S02]  /*19c90*/  ISETP.GT.U32.AND P2, PT, R0.reuse, R2, PT ;  /* 0x000000020000720c */ /* 0x040fe40003f44070 */
[----:B------:R-:W-:Y:S11]  /*19ca0*/  ISETP.GT.U32.AND P3, PT, R0, R120, PT ;  /* 0x000000780000720c */ /* 0x000ff60003f64070 */
[--C-:B------:R-:W-:Y:S01]  /*19cb0*/  @!P2 IMAD.IADD R2, R2, 0x1, -R0.reuse ;  /* 0x000000010202a824 */ /* 0x100fe200078e0a00 */
[----:B------:R-:W-:Y:S01]  /*19cc0*/  @!P2 IADD3 R122, R122, 0x1, RZ ;  /* 0x000000017a7aa810 */ /* 0x000fe20007ffe0ff */
[----:B------:R-:W-:Y:S01]  /*19cd0*/  @!P3 IMAD.IADD R120, R120, 0x1, -R0 ;  /* 0x000000017878b824 */ /* 0x000fe200078e0a00 */
[----:B------:R-:W-:Y:S02]  /*19ce0*/  @!P3 IADD3 R126, R126, 0x1, RZ ;  /* 0x000000017e7eb810 */ /* 0x000fe40007ffe0ff */
[-C--:B------:R-:W-:Y:S02]  /*19cf0*/  ISETP.GE.U32.AND P2, PT, R2, R0.reuse, PT ;  /* 0x000000000200720c */ /* 0x080fe40003f46070 */
[----:B------:R-:W-:Y:S11]  /*19d00*/  ISETP.GE.U32.AND P3, PT, R120, R0, PT ;  /* 0x000000007800720c */ /* 0x000ff60003f66070 */
[----:B------:R-:W-:Y:S02]  /*19d10*/  @P2 IADD3 R122, R122, 0x1, RZ ;  /* 0x000000017a7a2810 */ /* 0x000fe40007ffe0ff */
[----:B------:R-:W-:Y:S02]  /*19d20*/  ISETP.GE.AND P2, PT, R124, RZ, PT ;  /* 0x000000ff7c00720c */ /* 0x000fe40003f46270 */
[----:B------:R-:W-:Y:S02]  /*19d30*/  @P3 IADD3 R126, R126, 0x1, RZ ;  /* 0x000000017e7e3810 */ /* 0x000fe40007ffe0ff */
[----:B------:R-:W-:Y:S09]  /*19d40*/  ISETP.GE.AND P3, PT, R127, RZ, PT ;  /* 0x000000ff7f00720c */ /* 0x000ff20003f66270 */
[----:B------:R-:W-:Y:S01]  /*19d50*/  @!P2 IMAD.MOV R122, RZ, RZ, -R122 ;  /* 0x000000ffff7aa224 */ /* 0x000fe200078e0a7a */
[----:B------:R-:W-:Y:S03]  /*19d60*/  ISETP.NE.AND P2, PT, RZ, c[0x0][0x2d0], PT ;  /* 0x0000b400ff007a0c */ /* 0x000fe60003f45270 */
[----:B------:R-:W-:Y:S01]  /*19d70*/  @!P3 IMAD.MOV R126, RZ, RZ, -R126 ;  /* 0x000000ffff7eb224 */ /* 0x000fe200078e0a7e */
[C---:B------:R-:W-:Y:S04]  /*19d80*/  SEL R127, R123.reuse, R122, !P2 ;  /* 0x0000007a7b7f7207 */ /* 0x040fe80005000000 */
        /* <DEDUP_REMOVED lines=13> */
[----:B------:R-:W-:Y:S04]  /*19e60*/  IMAD R0, R123, c[0x0][0x19c], R0 ;  /* 0x000067007b007a24 */ /* 0x000fe800078e0200 */
[----:B------:R-:W-:Y:S02]  /*19e70*/  IMAD.IADD R127, R127, 0x1, R0 ;  /* 0x000000017f7f7824 */ /* 0x000fe400078e0200 */
[----:B--2---:R-:W-:Y:S04]  /*19e80*/  IMAD.IADD R2, R2, 0x1, -R125 ;  /* 0x0000000102027824 */ /* 0x004fe800078e0a7d */
[----:B------:R-:W-:Y:S01]  /*19e90*/  IMAD.WIDE.U32 R126, R2, c[0x0][0x180], R126 ;  /* 0x00006000027e7a25 */ /* 0x000fe200078e007e */
[----:B------:R-:W-:Y:S05]  /*19ea0*/  SHF.R.S32.HI R120, RZ, 0x1f, R2 ;  /* 0x0000001fff787819 */ /* 0x000fea0000011402 */
[----:B------:R-:W-:Y:S02]  /*19eb0*/  IMAD R123, R120, c[0x0][0x180], RZ ;  /* 0x00006000787b7a24 */ /* 0x000fe400078e02ff */
[----:B------:R-:W-:Y:S02]  /*19ec0*/  IMAD.MOV.U32 R120, RZ, RZ, R126 ;  /* 0x000000ffff787224 */ /* 0x000fe400078e007e */
[----:B------:R-:W-:Y:S04]  /*19ed0*/  IMAD R123, R2, c[0x0][0x184], R123 ;  /* 0x00006100027b7a24 */ /* 0x000fe800078e027b */
[----:B------:R-:W-:Y:S02]  /*19ee0*/  IMAD.IADD R0, R127, 0x1, R123 ;  /* 0x000000017f007824 */ /* 0x000fe400078e027b */
.L_x_965:
[CC--:B------:R-:W-:Y:S02]  /*19ef0*/  LEA R130, P3, R120.reuse, R168.reuse, 0x1 ;  /* 0x000000a878827211 */ /* 0x0c0fe400078608ff */
[C---:B------:R-:W-:Y:S02]  /*19f00*/  IADD3 R125, P2, R120.reuse, R151, RZ ;  /* 0x00000097787d7210 */ /* 0x040fe40007f5e0ff */
[-C--:B------:R-:W-:Y:S02]  /*19f10*/  LEA.HI.X R131, R120, R171.reuse, R0, 0x1, P3 ;  /* 0x000000ab78837211 */ /* 0x080fe400018f0c00 */
[CC--:B------:R-:W-:Y:S01]  /*19f20*/  @!P5 LEA R126, P3, R125.reuse, R168.reuse, 0x1 ;  /* 0x000000a87d7ed211 */ /* 0x0c0fe200078608ff */
[----:B------:R-:W-:Y:S01]  /*19f30*/  IMAD.X R2, R0, 0x1, R150, P2 ;  /* 0x0000000100027824 */ /* 0x000fe200010e0696 */
[CC--:B------:R-:W-:Y:S01]  /*19f40*/  @!P0 LEA R128, P2, R125.reuse, R168.reuse, 0x1 ;  /* 0x000000a87d808211 */ /* 0x0c0fe200078408ff */
[----:B------:R-:W-:Y:S01]  /*19f50*/  @!PT LDS RZ, [RZ] ;  /* 0x00000000fffff984 */ /* 0x000fe20000000800 */
[----:B------:R-:W-:Y:S01]  /*19f60*/  @!PT LDS RZ, [RZ] ;  /* 0x00000000fffff984 */ /* 0x000fe20000000800 */
[----:B------:R-:W-:Y:S01]  /*19f70*/  @!PT LDS RZ, [RZ] ;  /* 0x00000000fffff984 */ /* 0x000fe20000000800 */
[----:B------:R1:W-:Y:S03]  /*19f80*/  @!P0 LDGSTS.E.BYPASS.LTC128B.128 [R170+0x3000], [R130.64] ;  /* 0x0300000082aa8fae */ /* 0x0003e6000b901d46 */
[CCC-:B------:R-:W-:Y:S01]  /*19f90*/  @!P0 LEA.HI.X R129, R125.reuse, R171.reuse, R2.reuse, 0x1, P2 ;  /* 0x000000ab7d818211 */ /* 0x1c0fe200010f0c02 */
[----:B------:R1:W-:Y:S01]  /*19fa0*/  @P0 STS [R170+0x3000], RZ ;  /* 0x003000ffaa000388 */ /* 0x0003e20000000800 */
[C-C-:B------:R-:W-:Y:S02]  /*19fb0*/  @!P5 LEA.HI.X R127, R125.reuse, R171, R2.reuse, 0x1, P3 ;  /* 0x000000ab7d7fd211 */ /* 0x140fe400018f0c02 */
[CC--:B------:R-:W-:Y:S01]  /*19fc0*/  @P1 LEA R124, P2, R125.reuse, R168.reuse, 0x1 ;  /* 0x000000a87d7c1211 */ /* 0x0c0fe200078408ff */
[----:B------:R1:W-:Y:S01]  /*19fd0*/  @P0 STS [R170+0x3004], RZ ;  /* 0x003004ffaa000388 */ /* 0x0003e20000000800 */
[C---:B------:R-:W-:Y:S02]  /*19fe0*/  IADD3 R123, P3, R125.reuse, R151, RZ ;  /* 0x000000977d7b7210 */ /* 0x040fe40007f7e0ff */
[-C--:B------:R-:W-:Y:S01]  /*19ff0*/  @P1 LEA.HI.X R125, R125, R171.reuse, R2, 0x1, P2 ;  /* 0x000000ab7d7d1211 */ /* 0x080fe200010f0c02 */
[----:B------:R1:W-:Y:S01]  /*1a000*/  @P0 STS.64 [R170+0x3008], RZ ;  /* 0x003008ffaa000388 */ /* 0x0003e20000000a00 */
        /* <DEDUP_REMOVED lines=9> */
[C-C-:B------:R-:W-:Y:S02]  /*1a0a0*/  @!P5 LEA.HI.X R133, R123.reuse, R171, R2.reuse, 0x1, P3 ;  /* 0x000000ab7b85d211 */ /* 0x140fe400018f0c02 */
[CC--:B------:R-:W-:Y:S01]  /*1a0b0*/  @P1 LEA R122, P2, R123.reuse, R168.reuse, 0x1 ;  /* 0x000000a87b7a1211 */ /* 0x0c0fe200078408ff */
[----:B------:R-:W-:Y:S01]  /*1a0c0*/  @!PT LDS RZ, [RZ] ;  /* 0x00000000fffff984 */ /* 0x000fe20000000800 */
[----:B------:R-:W-:Y:S01]  /*1a0d0*/  @!PT LDS RZ, [RZ] ;  /* 0x00000000fffff984 */ /* 0x000fe20000000800 */
[----:B------:R-:W-:Y:S01]  /*1a0e0*/  @!PT LDS RZ, [RZ] ;  /* 0x00000000fffff984 */ /* 0x000fe20000000800 */
[----:B------:R1:W-:Y:S01]  /*1a0f0*/  @P1 LDGSTS.E.BYPASS.LTC128B.128 [R170+0x7000], [R130.64+0x80] ;  /* 0x0700008082aa1fae */ /* 0x0003e2000b901d46 */
[C---:B------:R-:W-:Y:S02]  /*1a100*/  IADD3 R0, P3, R123.reuse, R151, RZ ;  /* 0x000000977b007210 */ /* 0x040fe40007f7e0ff */
[-C--:B------:R-:W-:Y:S01]  /*1a110*/  @P1 LEA.HI.X R123, R123, R171.reuse, R2, 0x1, P2 ;  /* 0x000000ab7b7b1211 */ /* 0x080fe200010f0c02 */
[----:B------:R1:W-:Y:S01]  /*1a120*/  @!P1 STS.128 [R170+0x7000], RZ ;  /* 0x007000ffaa009388 */ /* 0x0003e20000000c00 */
[-C--:B------:R-:W-:Y:S01]  /*1a130*/  @!P0 LEA R138, P2, R0, R168.reuse, 0x1 ;  /* 0x000000a8008a8211 */ /* 0x080fe200078408ff */
[----:B------:R-:W-:Y:S01]  /*1a140*/  IMAD.X R2, R2, 0x1, R150, P3 ;  /* 0x0000000102027824 */ /* 0x000fe200018e0696 */
[CC--:B------:R-:W-:Y:S01]  /*1a150*/  @!P5 LEA R140, P3, R0.reuse, R168.reuse, 0x1 ;  /* 0x000000a8008cd211 */ /* 0x0c0fe200078608ff */
[----:B------:R-:W-:Y:S01]  /*1a160*/  @!PT LDS RZ, [RZ] ;  /* 0x00000000fffff984 */ /* 0x000fe20000000800 */
[----:B------:R-:W-:Y:S01]  /*1a170*/  @!PT LDS RZ, [RZ] ;  /* 0x00000000fffff984 */ /* 0x000fe20000000800 */
[----:B------:R-:W-:Y:S01]  /*1a180*/  @!PT LDS RZ, [RZ] ;  /* 0x00000000fffff984 */ /* 0x000fe20000000800 */
[----:B------:R1:W-:Y:S03]  /*1a190*/  @!P0 LDGSTS.E.BYPASS.LTC128B.128 [R170+0x3800], [R128.64] ;  /* 0x0380000080aa8fae */ /* 0x0003e6000b901d46 */
[CCC-:B------:R-:W-:Y:S01]  /*1a1a0*/  @!P0 LEA.HI.X R139, R0.reuse, R171.reuse, R2.reuse, 0x1, P2 ;  /* 0x000000ab008b8211 */ /* 0x1c0fe200010f0c02 */
[----:B------:R1:W-:Y:S01]  /*1a1b0*/  @P0 STS.128 [R170+0x3800], RZ ;  /* 0x003800ffaa000388 */ /* 0x0003e20000000c00 */
[CC--:B------:R-:W-:Y:S02]  /*1a1c0*/  @!P5 LEA.HI.X R141, R0.reuse, R171.reuse, R2, 0x1, P3 ;  /* 0x000000ab008dd211 */ /* 0x0c0fe400018f0c02 */
[C---:B------:R-:W-:Y:S01]  /*1a1d0*/  @P1 LEA R142, P2, R0.reuse, R168, 0x1 ;  /* 0x000000a8008e1211 */ /* 0x040fe200078408ff */
[----:B------:R-:W-:Y:S01]  /*1a1e0*/  @!PT LDS RZ, [RZ] ;  /* 0x00000000fffff984 */ /* 0x000fe20000000800 */
[----:B------:R-:W-:Y:S01]  /*1a1f0*/  @!PT LDS RZ, [RZ] ;  /* 0x00000000fffff984 */ /* 0x000fe20000000800 */
[----:B------:R-:W-:Y:S01]  /*1a200*/  @!PT LDS RZ, [RZ] ;  /* 0x00000000fffff984 */ /* 0x000fe20000000800 */
[----:B------:R1:W-:Y:S01]  /*1a210*/  @!P5 LDGSTS.E.BYPASS.LTC128B.128 [R170+0x5800], [R126.64+0x40] ;  /* 0x058000407eaadfae */ /* 0x0003e2000b901d46 */
[----:B------:R-:W-:Y:S02]  /*1a220*/  IMAD.MOV.U32 R168, RZ, RZ, R130 ;  /* 0x000000ffffa87224 */ /* 0x000fe400078e0082 */
[----:B------:R-:W-:Y:S01]  /*1a230*/  @P1 LEA.HI.X R143, R0, R171, R2, 0x1, P2 ;  /* 0x000000ab008f1211 */ /* 0x000fe200010f0c02 */
[----:B------:R1:W-:Y:S01]  /*1a240*/  @P5 STS.128 [R170+0x5800], RZ ;  /* 0x005800ffaa005388 */ /* 0x0003e20000000c00 */
[----:B------:R-:W-:Y:S03]  /*1a250*/  IMAD.MOV.U32 R171, RZ, RZ, R131 ;  /* 0x000000ffffab7224 */ /* 0x000fe600078e0083 */
        /* <DEDUP_REMOVED lines=36> */
.L_x_964:
[----:B------:R-:W-:Y:S01]  /*1a4a0*/  FMNMX.FTZ R0, R4, R121, !PT ;  /* 0x0000007904007209 */ /* 0x000fe20007810000 */
[----:B-1----:R-:W-:Y:S01]  /*1a4b0*/  LDSM.16.MT88.4 R132, [R146+0xb000] ;  /* 0x00b000009284783b */ /* 0x002fe20000004200 */
        /* <DEDUP_REMOVED lines=80> */
[----:B------:R-:W-:Y:S01]  /*1a9c0*/  FFMA.FTZ R173, R5, c[0x0][0x23c], -R167 ;  /* 0x00008f0005ad7a23 */ /* 0x000fe200000108a7 */
[----:B------:R-:W2:Y:S01]  /*1a9d0*/  MUFU.EX2 R120, R122 ;  /* 0x0000007a00787308 */ /* 0x000ea20000000800 */
[----:B------:R-:W-:Y:S01]  /*1a9e0*/  FADD.FTZ R121, -R0, R3 ;  /* 0x0000000300797221 */ /* 0x000fe20000010100 */
[----:B------:R-:W-:Y:S01]  /*1a9f0*/  FSEL R5, R123, RZ, P0 ;  /* 0x000000ff7b057208 */ /* 0x000fe20000000000 */
[----:B------:R-:W-:Y:S01]  /*1aa00*/  FFMA.FTZ R176, R4, c[0x0][0x23c], -R167 ;  /* 0x00008f0004b07a23 */ /* 0x000fe200000108a7 */
[----:B------:R-:W-:Y:S01]  /*1aa10*/  ISETP.GT.AND P0, PT, R169, 0x1, PT ;  /* 0x00000001a900780c */ /* 0x000fe20003f04270 */
[----:B------:R-:W-:Y:S01]  /*1aa20*/  FMUL.FTZ R3, R121, c[0x0][0x23c] ;  /* 0x00008f0079037a20 */ /* 0x000fe20000410000 */
[----:B------:R-:W-:Y:S01]  /*1aa30*/  MOV R121, R2 ;  /* 0x0000000200797202 */ /* 0x000fe20000000f00 */
[--C-:B------:R-:W-:Y:S02]  /*1aa40*/  FFMA.FTZ R175, R6, c[0x0][0x23c], -R5.reuse ;  /* 0x00008f0006af7a23 */ /* 0x100fe40000010805 */
[----:B------:R-:W-:Y:S01]  /*1aa50*/  FFMA.FTZ R140, R7, c[0x0][0x23c], -R5 ;  /* 0x00008f00078c7a23 */ /* 0x000fe20000010805 */
[----:B------:R-:W-:Y:S01]  /*1aa60*/  MUFU.EX2 R176, R176 ;  /* 0x000000b000b07308 */ /* 0x000fe20000000800 */
[--C-:B------:R-:W-:Y:S02]  /*1aa70*/  FFMA.FTZ R142, R8, c[0x0][0x23c], -R167.reuse ;  /* 0x00008f00088e7a23 */ /* 0x100fe400000108a7 */
[----:B------:R-:W-:Y:S02]  /*1aa80*/  FFMA.FTZ R139, R9, c[0x0][0x23c], -R167 ;  /* 0x00008f00098b7a23 */ /* 0x000fe400000108a7 */
[--C-:B------:R-:W-:Y:S02]  /*1aa90*/  FFMA.FTZ R141, R10, c[0x0][0x23c], -R5.reuse ;  /* 0x00008f000a8d7a23 */ /* 0x100fe40000010805 */
[----:B------:R-:W-:Y:S02]  /*1aaa0*/  FFMA.FTZ R6, R11, c[0x0][0x23c], -R5 ;  /* 0x00008f000b067a23 */ /* 0x000fe40000010805 */
[--C-:B------:R-:W-:Y:S01]  /*1aab0*/  FFMA.FTZ R138, R12, c[0x0][0x23c], -R167.reuse ;  /* 0x00008f000c8a7a23 */ /* 0x100fe200000108a7 */
[----:B------:R-:W3:Y:S01]  /*1aac0*/  MUFU.EX2 R3, R3 ;  /* 0x0000000300037308 */ /* 0x000ee20000000800 */
[----:B------:R-:W-:Y:S02]  /*1aad0*/  FFMA.FTZ R7, R13, c[0x0][0x23c], -R167 ;  /* 0x00008f000d077a23 */ /* 0x000fe400000108a7 */
        /* <DEDUP_REMOVED lines=30> */
[C---:B------:R-:W-:Y:S02]  /*1acc0*/  FMUL.FTZ R87, R3.reuse, R87 ;  /* 0x0000005703577220 */ /* 0x040fe40000410000 */
[----:B------:R-:W-:Y:S01]  /*1acd0*/  FMUL.FTZ R88, R120, R88 ;  /* 0x0000005878587220 */ /* 0x000fe20000410000 */
        /* <DEDUP_REMOVED lines=11> */
[----:B------:R-:W-:Y:S02]  /*1ad90*/  FMUL.FTZ R13, R120, R109 ;  /* 0x0000006d780d7220 */ /* 0x000fe40000410000 */
[----:B------:R-:W-:Y:S01]  /*1ada0*/  FMUL.FTZ R14, R3, R110 ;  /* 0x0000006e030e7220 */ /* 0x000fe20000410000 */
[----:B--2---:R-:W-:Y:S01]  /*1adb0*/  F2FP.PACK_AB R114, R139, R142 ;  /* 0x0000008e8b72723e */ /* 0x004fe200000000ff */
[--C-:B------:R-:W-:Y:S02]  /*1adc0*/  FFMA.FTZ R122, R15, c[0x0][0x23c], -R5.reuse ;  /* 0x00008f000f7a7a23 */ /* 0x100fe40000010805 */
[----:B------:R-:W-:Y:S02]  /*1add0*/  FMUL.FTZ R15, R3, R111 ;  /* 0x0000006f030f7220 */ /* 0x000fe40000410000 */
[----:B------:R-:W-:Y:S01]  /*1ade0*/  LDSM.16.MT88.4 R108, [R146+0x9400] ;  /* 0x00940000926c783b */ /* 0x000fe20000004200 */
[----:B------:R-:W-:Y:S01]  /*1adf0*/  FFMA.FTZ R172, R27, c[0x0][0x23c], -R5 ;  /* 0x00008f001bac7a23 */ /* 0x000fe20000010805 */
[----:B------:R-:W-:Y:S01]  /*1ae00*/  MUFU.EX2 R138, R138 ;  /* 0x0000008a008a7308 */ /* 0x000fe20000000800 */
[--C-:B------:R-:W-:Y:S02]  /*1ae10*/  FFMA.FTZ R174, R32, c[0x0][0x23c], -R167.reuse ;  /* 0x00008f0020ae7a23 */ /* 0x100fe400000108a7 */
[----:B------:R-:W-:Y:S02]  /*1ae20*/  FFMA.FTZ R177, R33, c[0x0][0x23c], -R167 ;  /* 0x00008f0021b17a23 */ /* 0x000fe400000108a7 */
[C---:B------:R-:W-:Y:S02]  /*1ae30*/  FMUL.FTZ R96, R120.reuse, R96 ;  /* 0x0000006078607220 */ /* 0x040fe40000410000 */
[----:B------:R-:W-:Y:S02]  /*1ae40*/  FMUL.FTZ R97, R120, R97 ;  /* 0x0000006178617220 */ /* 0x000fe40000410000 */
[C---:B------:R-:W-:Y:S01]  /*1ae50*/  FMUL.FTZ R98, R3.reuse, R98 ;  /* 0x0000006203627220 */ /* 0x040fe20000410000 */
[----:B------:R-:W2:Y:S01]  /*1ae60*/  MUFU.EX2 R7, R7 ;  /* 0x0000000700077308 */ /* 0x000ea20000000800 */
[C---:B------:R-:W-:Y:S01]  /*1ae70*/  FMUL.FTZ R99, R3.reuse, R99 ;  /* 0x0000006303637220 */ /* 0x040fe20000410000 */
[----:B---3--:R-:W-:Y:S01]  /*1ae80*/  F2FP.PACK_AB R115, R6, R141 ;  /* 0x0000008d0673723e */ /* 0x008fe200000000ff */
[C---:B------:R-:W-:Y:S02]  /*1ae90*/  FMUL.FTZ R100, R120.reuse, R100 ;  /* 0x0000006478647220 */ /* 0x040fe40000410000 */
[C---:B------:R-:W-:Y:S02]  /*1aea0*/  FMUL.FTZ R101, R120.reuse, R101 ;  /* 0x0000006578657220 */ /* 0x040fe40000410000 */
[C---:B------:R-:W-:Y:S02]  /*1aeb0*/  FMUL.FTZ R102, R3.reuse, R102 ;  /* 0x0000006603667220 */ /* 0x040fe40000410000 */
[C---:B------:R-:W-:Y:S01]  /*1aec0*/  HMMA.16816.F32 R8, R112.reuse, R124, R8 ;  /* 0x0000007c7008723c */ /* 0x040fe20000001808 */
[----:B------:R-:W-:Y:S04]  /*1aed0*/  MUFU.EX2 R143, R143 ;  /* 0x0000008f008f7308 */ /* 0x000fe80000000800 */
[----:B------:R-:W-:Y:S02]  /*1aee0*/  FMUL.FTZ R103, R3, R103 ;  /* 0x0000006703677220 */ /* 0x000fe40000410000 */
[----:B------:R-:W-:Y:S01]  /*1aef0*/  FFMA.FTZ R176, R120, R165, R176 ;  /* 0x000000a578b07223 */ /* 0x000fe200000100b0 */
[C---:B------:R-:W-:Y:S01]  /*1af00*/  HMMA.16816.F32 R68, R112.reuse, R126, R68 ;  /* 0x0000007e7044723c */ /* 0x040fe20000001844 */
[----:B------:R-:W3:Y:S02]  /*1af10*/  LDSM.16.MT88.4 R124, [R144+0xb000] ;  /* 0x00b00000907c783b */ /* 0x000ee40000004200 */
[----:B------:R-:W4:Y:S01]  /*1af20*/  MUFU.EX2 R122, R122 ;  /* 0x0000007a007a7308 */ /* 0x000f220000000800 */
[----:B------:R-:W-:Y:S02]  /*1af30*/  FFMA.FTZ R165, R39, c[0x0][0x23c], -R5 ;  /* 0x00008f0027a57a23 */ /* 0x000fe40000010805 */
[--C-:B------:R-:W-:Y:S02]  /*1af40*/  FFMA.FTZ R178, R40, c[0x0][0x23c], -R167.reuse ;  /* 0x00008f0028b27a23 */ /* 0x100fe400000108a7 */
[C---:B-1----:R-:W-:Y:S04]  /*1af50*/  HMMA.16816.F32 R72, R112.reuse, R128, R72 ;  /* 0x000000807048723c */ /* 0x042fe80000001848 */
[----:B------:R-:W-:Y:S01]  /*1af60*/  FFMA.FTZ R40, R49, c[0x0][0x23c], -R167 ;  /* 0x00008f0031287a23 */ /* 0x000fe200000108a7 */
[----:B------:R-:W-:Y:S01]  /*1af70*/  MUFU.EX2 R172, R172 ;  /* 0x000000ac00ac7308 */ /* 0x000fe20000000800 */
[----:B------:R-:W-:Y:S02]  /*1af80*/  FFMA.FTZ R49, R46, c[0x0][0x23c], -R5 ;  /* 0x00008f002e317a23 */ /* 0x000fe40000010805 */
[C---:B------:R-:W-:Y:S01]  /*1af90*/  HMMA.16816.F32 R76, R112.reuse, R130, R76 ;  /* 0x00000082704c723c */ /* 0x040fe2000000184c */
[----:B------:R-:W1:Y:S03]  /*1afa0*/  LDSM.16.MT88.4 R128, [R146+0xd000] ;  /* 0x00d000009280783b */ /* 0x000e660000004200 */
[--C-:B------:R-:W-:Y:S02]  /*1afb0*/  FFMA.FTZ R179, R41, c[0x0][0x23c], -R167.reuse ;  /* 0x00008f0029b37a23 */ /* 0x100fe400000108a7 */
[----:B------:R-:W-:Y:S01]  /*1afc0*/  FFMA.FTZ R41, R48, c[0x0][0x23c], -R167 ;  /* 0x00008f0030297a23 */ /* 0x000fe200000108a7 */
[----:B------:R-:W-:Y:S01]  /*1afd0*/  MUFU.EX2 R174, R174 ;  /* 0x000000ae00ae7308 */ /* 0x000fe20000000800 */
[C---:B------:R-:W-:Y:S04]  /*1afe0*/  HMMA.16816.F32 R80, R112.reuse, R132, R80 ;  /* 0x000000847050723c */ /* 0x040fe80000001850 */
[----:B------:R-:W-:Y:S02]  /*1aff0*/  FFMA.FTZ R180, R42, c[0x0][0x23c], -R5 ;  /* 0x00008f002ab47a23 */ /* 0x000fe40000010805 */
[--C-:B------:R-:W-:Y:S02]  /*1b000*/  FFMA.FTZ R42, R45, c[0x0][0x23c], -R167.reuse ;  /* 0x00008f002d2a7a23 */ /* 0x100fe400000108a7 */
[C---:B------:R-:W-:Y:S01]  /*1b010*/  HMMA.16816.F32 R84, R112.reuse, R134, R84 ;  /* 0x000000867054723c */ /* 0x040fe20000001854 */
[----:B------:R-:W5:Y:S01]  /*1b020*/  LDSM.16.MT88.4 R132, [R144+0xd000] ;  /* 0x00d000009084783b */ /* 0x000f620000004200 */
[----:B------:R-:W-:Y:S02]  /*1b030*/  MUFU.EX2 R48, R42 ;  /* 0x0000002a00307308 */ /* 0x000fe40000000800 */
[----:B------:R-:W-:Y:S02]  /*1b040*/  FFMA.FTZ R45, R56, c[0x0][0x23c], -R167 ;  /* 0x00008f00382d7a23 */ /* 0x000fe400000108a7 */
[----:B------:R-:W-:Y:S02]  /*1b050*/  FFMA.FTZ R181, R43, c[0x0][0x23c], -R5 ;  /* 0x00008f002bb57a23 */ /* 0x000fe40000010805 */
[--C-:B------:R-:W-:Y:S01]  /*1b060*/  FFMA.FTZ R43, R44, c[0x0][0x23c], -R167.reuse ;  /* 0x00008f002c2b7a23 */ /* 0x100fe200000108a7 */
[C---:B---3--:R-:W-:Y:S03]  /*1b070*/  HMMA.16816.F32 R88, R112.reuse, R124, R88 ;  /* 0x0000007c7058723c */ /* 0x048fe60000001858 */
[----:B------:R-:W-:Y:S01]  /*1b080*/  MUFU.EX2 R56, R40 ;  /* 0x0000002800387308 */ /* 0x000fe20000000800 */
[----:B------:R-:W-:Y:S02]  /*1b090*/  FFMA.FTZ R44, R57, c[0x0][0x23c], -R167 ;  /* 0x00008f00392c7a23 */ /* 0x000fe400000108a7 */
[----:B------:R-:W-:Y:S02]  /*1b0a0*/  FFMA.FTZ R175, R3, R164, R175 ;  /* 0x000000a403af7223 */ /* 0x000fe400000100af */
[C---:B------:R-:W-:Y:S01]  /*1b0b0*/  HMMA.16816.F32 R92, R112.reuse, R126, R92 ;  /* 0x0000007e705c723c */ /* 0x040fe2000000185c */
[----:B------:R-:W3:Y:S03]  /*1b0c0*/  LDSM.16.MT88.4 R124, [R144+0x9400] ;  /* 0x00940000907c783b */ /* 0x000ee60000004200 */
[----:B------:R-:W-:Y:S01]  /*1b0d0*/  FADD.FTZ R140, R140, R175 ;  /* 0x000000af8c8c7221 */ /* 0x000fe20000010000 */
[----:B------:R-:W-:Y:S01]  /*1b0e0*/  MUFU.EX2 R177, R177 ;  /* 0x000000b100b17308 */ /* 0x000fe20000000800 */
[--C-:B------:R-:W-:Y:S02]  /*1b0f0*/  FFMA.FTZ R123, R16, c[0x0][0x23c], -R167.reuse ;  /* 0x00008f00107b7a23 */ /* 0x100fe400000108a7 */
[C---:B-1----:R-:W-:Y:S04]  /*1b100*/  HMMA.16816.F32 R12, R112.reuse, R128, R12 ;  /* 0x00000080700c723c */ /* 0x042fe8000000180c */
[----:B------:R-:W-:Y:S01]  /*1b110*/  FMUL.FTZ R16, R120, R104 ;  /* 0x0000006878107220 */ /* 0x000fe20000410000 */
[----:B--2---:R-:W-:Y:S01]  /*1b120*/  F2FP.PACK_AB R104, R7, R138 ;  /* 0x0000008a0768723e */ /* 0x004fe200000000ff */
[----:B------:R-:W-:Y:S01]  /*1b130*/  FADD.FTZ R141, R141, R140 ;  /* 0x0000008c8d8d7221 */ /* 0x000fe20000010000 */
[----:B------:R-:W-:Y:S01]  /*1b140*/  MUFU.EX2 R123, R123 ;  /* 0x0000007b007b7308 */ /* 0x000fe20000000800 */
[C---:B------:R-:W-:Y:S04]  /*1b150*/  HMMA.16816.F32 R96, R112.reuse, R130, R96 ;  /* 0x000000827060723c */ /* 0x040fe80000001860 */
[----:B------:R-:W-:Y:S02]  /*1b160*/  FFMA.FTZ R128, R17, c[0x0][0x23c], -R167 ;  /* 0x00008f0011807a23 */ /* 0x000fe400000108a7 */
[--C-:B------:R-:W-:Y:S02]  /*1b170*/  FFMA.FTZ R129, R18, c[0x0][0x23c], -R5.reuse ;  /* 0x00008f0012817a23 */ /* 0x100fe40000010805 */
[C---:B-----5:R-:W-:Y:S01]  /*1b180*/  HMMA.16816.F32 R100, R112.reuse, R132, R100 ;  /* 0x000000847064723c */ /* 0x060fe20000001864 */
[----:B------:R-:W-:Y:S03]  /*1b190*/  MUFU.EX2 R140, R44 ;  /* 0x0000002c008c7308 */ /* 0x000fe60000000800 */
[----:B------:R-:W-:Y:S02]  /*1b1a0*/  FFMA.FTZ R130, R19, c[0x0][0x23c], -R5 ;  /* 0x00008f0013827a23 */ /* 0x000fe40000010805 */
[----:B------:R-:W-:Y:S01]  /*1b1b0*/  FMUL.FTZ R17, R120, R105 ;  /* 0x0000006978117220 */ /* 0x000fe20000410000 */
[----:B----4-:R-:W-:Y:S01]  /*1b1c0*/  F2FP.PACK_AB R105, R122, R143 ;  /* 0x0000008f7a69723e */ /* 0x010fe200000000ff */
[C---:B------:R-:W-:Y:S03]  /*1b1d0*/  FMUL.FTZ R18, R3.reuse, R106 ;  /* 0x0000006a03127220 */ /* 0x040fe60000410000 */
[----:B------:R-:W1:Y:S01]  /*1b1e0*/  MUFU.EX2 R128, R128 ;  /* 0x0000008000807308 */ /* 0x000e620000000800 */
[----:B------:R-:W-:Y:S02]  /*1b1f0*/  FMUL.FTZ R19, R3, R107 ;  /* 0x0000006b03137220 */ /* 0x000fe40000410000 */
[----:B------:R-:W-:Y:S02]  /*1b200*/  FFMA.FTZ R133, R24, c[0x0][0x23c], -R167 ;  /* 0x00008f0018857a23 */ /* 0x000fe400000108a7 */
[----:B------:R-:W-:Y:S02]  /*1b210*/  FFMA.FTZ R120, R38, c[0x0][0x23c], -R5 ;  /* 0x00008f0026787a23 */ /* 0x000fe40000010805 */
[--C-:B------:R-:W-:Y:S01]  /*1b220*/  FFMA.FTZ R166, R20, c[0x0][0x23c], -R167.reuse ;  /* 0x00008f0014a67a23 */ /* 0x100fe200000108a7 */
[----:B------:R-:W-:Y:S01]  /*1b230*/  HMMA.16816.F32 R16, R112, R134, R16 ;  /* 0x000000867010723c */ /* 0x000fe20000001810 */
[----:B------:R-:W2:Y:S01]  /*1b240*/  LDSM.16.MT88.4 R112, [R146+0xb400] ;  /* 0x00b400009270783b */ /* 0x000ea20000004200 */
[----:B------:R-:W-:Y:S01]  /*1b250*/  MUFU.EX2 R129, R129 ;  /* 0x0000008100817308 */ /* 0x000fe20000000800 */
[----:B------:R-:W-:Y:S02]  /*1b260*/  FFMA.FTZ R131, R21, c[0x0][0x23c], -R167 ;  /* 0x00008f0015837a23 */ /* 0x000fe400000108a7 */
[----:B------:R-:W-:Y:S02]  /*1b270*/  FFMA.FTZ R163, R22, c[0x0][0x23c], -R5 ;  /* 0x00008f0016a37a23 */ /* 0x000fe40000010805 */
[----:B------:R-:W-:Y:S02]  /*1b280*/  FFMA.FTZ R134, R25, c[0x0][0x23c], -R167 ;  /* 0x00008f0019867a23 */ /* 0x000fe400000108a7 */
[--C-:B------:R-:W-:Y:S02]  /*1b290*/  FFMA.FTZ R135, R26, c[0x0][0x23c], -R5.reuse ;  /* 0x00008f001a877a23 */ /* 0x100fe40000010805 */
[----:B------:R-:W-:Y:S01]  /*1b2a0*/  LDSM.16.MT88.4 R24, [R146+0xb800] ;  /* 0x00b800009218783b */ /* 0x000fe20000004200 */
[----:B------:R-:W4:Y:S01]  /*1b2b0*/  MUFU.EX2 R130, R130 ;  /* 0x0000008200827308 */ /* 0x000f220000000800 */
[--C-:B------:R-:W-:Y:S02]  /*1b2c0*/  FFMA.FTZ R132, R23, c[0x0][0x23c], -R5.reuse ;  /* 0x00008f0017847a23 */ /* 0x100fe40000010805 */
[--C-:B------:R-:W-:Y:S01]  /*1b2d0*/  FFMA.FTZ R54, R54, c[0x0][0x23c], -R5.reuse ;  /* 0x00008f0036367a23 */ /* 0x100fe20000010805 */
[----:B-1----:R-:W-:Y:S01]  /*1b2e0*/  F2FP.PACK_AB R106, R128, R123 ;  /* 0x0000007b806a723e */ /* 0x002fe200000000ff */
[--C-:B------:R-:W-:Y:S02]  /*1b2f0*/  FFMA.FTZ R55, R55, c[0x0][0x23c], -R5.reuse ;  /* 0x00008f0037377a23 */ /* 0x100fe40000010805 */
[--C-:B------:R-:W-:Y:S02]  /*1b300*/  FFMA.FTZ R58, R58, c[0x0][0x23c], -R5.reuse ;  /* 0x00008f003a3a7a23 */ /* 0x100fe40000010805 */
[----:B------:R-:W-:Y:S01]  /*1b310*/  FFMA.FTZ R59, R59, c[0x0][0x23c], -R5 ;  /* 0x00008f003b3b7a23 */ /* 0x000fe20000010805 */
[----:B------:R-:W-:Y:S01]  /*1b320*/  MUFU.EX2 R3, R43 ;  /* 0x0000002b00037308 */ /* 0x000fe20000000800 */
[--C-:B------:R-:W-:Y:S02]  /*1b330*/  FFMA.FTZ R61, R61, c[0x0][0x23c], -R167.reuse ;  /* 0x00008f003d3d7a23 */ /* 0x100fe400000108a7 */
[----:B------:R-:W-:Y:S02]  /*1b340*/  FFMA.FTZ R64, R64, c[0x0][0x23c], -R167 ;  /* 0x00008f0040407a23 */ /* 0x000fe400000108a7 */
[----:B------:R-:W-:Y:S02]  /*1b350*/  FADD.FTZ R173, R173, R176 ;  /* 0x000000b0adad7221 */ /* 0x000fe40000010000 */
[----:B------:R-:W-:Y:S02]  /*1b360*/  FFMA.FTZ R50, R50, c[0x0][0x23c], -R5 ;  /* 0x00008f0032327a23 */ /* 0x000fe40000010805 */
[----:B------:R-:W-:Y:S01]  /*1b370*/  FADD.FTZ R142, R142, R173 ;  /* 0x000000ad8e8e7221 */ /* 0x000fe20000010000 */
[----:B------:R-:W-:Y:S01]  /*1b380*/  MUFU.EX2 R54, R54 ;  /* 0x0000003600367308 */ /* 0x000fe20000000800 */
[--C-:B------:R-:W-:Y:S02]  /*1b390*/  FFMA.FTZ R51, R51, c[0x0][0x23c], -R5.reuse ;  /* 0x00008f0033337a23 */ /* 0x100fe40000010805 */
[----:B------:R-:W-:Y:S01]  /*1b3a0*/  FFMA.FTZ R63, R63, c[0x0][0x23c], -R5 ;  /* 0x00008f003f3f7a23 */ /* 0x000fe20000010805 */
[----:B----4-:R-:W-:Y:S01]  /*1b3b0*/  F2FP.PACK_AB R107, R130, R129 ;  /* 0x00000081826b723e */ /* 0x010fe200000000ff */
[----:B------:R-:W-:Y:S02]  /*1b3c0*/  FADD.FTZ R6, R6, R141 ;  /* 0x0000008d06067221 */ /* 0x000fe40000010000 */
[----:B------:R-:W-:Y:S02]  /*1b3d0*/  FFMA.FTZ R66, R66, c[0x0][0x23c], -R5 ;  /* 0x00008f0042427a23 */ /* 0x000fe40000010805 */
[----:B------:R-:W-:Y:S01]  /*1b3e0*/  FADD.FTZ R143, R143, R6 ;  /* 0x000000068f8f7221 */ /* 0x000fe20000010000 */
[----:B------:R-:W-:Y:S01]  /*1b3f0*/  MUFU.EX2 R55, R55 ;  /* 0x0000003700377308 */ /* 0x000fe20000000800 */
[C---:B------:R-:W-:Y:S05]  /*1b400*/  HMMA.16816.F32 R8, R104.reuse, R108, R8 ;  /* 0x0000006c6808723c */ /* 0x040fea0000001808 */
[----:B------:R-:W-:Y:S03]  /*1b410*/  FADD.FTZ R122, R122, R143 ;  /* 0x0000008f7a7a7221 */ /* 0x000fe60000010000 */
[C---:B------:R-:W-:Y:S01]  /*1b420*/  HMMA.16816.F32 R68, R104.reuse, R110, R68 ;  /* 0x0000006e6844723c */ /* 0x040fe20000001844 */
[----:B------:R-:W1:Y:S01]  /*1b430*/  LDSM.16.MT88.4 R108, [R144+0xb400] ;  /* 0x00b40000906c783b */ /* 0x000e620000004200 */
[----:B------:R-:W-:Y:S02]  /*1b440*/  MUFU.EX2 R58, R58 ;  /* 0x0000003a003a7308 */ /* 0x000fe40000000800 */
[----:B------:R-:W-:Y:S04]  /*1b450*/  FADD.FTZ R129, R129, R122 ;  /* 0x0000007a81817221 */ /* 0x000fe80000010000 */
[C---:B---3--:R-:W-:Y:S04]  /*1b460*/  HMMA.16816.F32 R72, R104.reuse, R124, R72 ;  /* 0x0000007c6848723c */ /* 0x048fe80000001848 */
[----:B------:R-:W-:Y:S01]  /*1b470*/  MUFU.EX2 R59, R59 ;  /* 0x0000003b003b7308 */ /* 0x000fe20000000800 */
[----:B------:R-:W-:Y:S03]  /*1b480*/  FADD.FTZ R130, R130, R129 ;  /* 0x0000008182827221 */ /* 0x000fe60000010000 */
[C---:B------:R-:W-:Y:S01]  /*1b490*/  HMMA.16816.F32 R76, R104.reuse, R126, R76 ;  /* 0x0000007e684c723c */ /* 0x040fe2000000184c */
[----:B------:R-:W3:Y:S05]  /*1b4a0*/  LDSM.16.MT88.4 R124, [R146+0xd400] ;  /* 0x00d40000927c783b */ /* 0x000eea0000004200 */
[----:B------:R-:W-:Y:S02]  /*1b4b0*/  MUFU.EX2 R166, R166 ;  /* 0x000000a600a67308 */ /* 0x000fe40000000800 */
[C---:B--2---:R-:W-:Y:S08]  /*1b4c0*/  HMMA.16816.F32 R80, R104.reuse, R112, R80 ;  /* 0x000000706850723c */ /* 0x044ff00000001850 */
[C---:B------:R-:W-:Y:S01]  /*1b4d0*/  HMMA.16816.F32 R84, R104.reuse, R114, R84 ;  /* 0x000000726854723c */ /* 0x040fe20000001854 */
[----:B------:R-:W2:Y:S01]  /*1b4e0*/  LDSM.16.MT88.4 R112, [R144+0xd400] ;  /* 0x00d400009070783b */ /* 0x000ea20000004200 */
[----:B------:R-:W4:Y:S06]  /*1b4f0*/  MUFU.EX2 R131, R131 ;  /* 0x0000008300837308 */ /* 0x000f2c0000000800 */
[C---:B-1----:R-:W-:Y:S04]  /*1b500*/  HMMA.16816.F32 R88, R104.reuse, R108, R88 ;  /* 0x0000006c6858723c */ /* 0x042fe80000001858 */
[----:B------:R-:W-:Y:S04]  /*1b510*/  MUFU.EX2 R163, R163 ;  /* 0x000000a300a37308 */ /* 0x000fe80000000800 */
[C---:B------:R-:W-:Y:S01]  /*1b520*/  HMMA.16816.F32 R92, R104.reuse, R110, R92 ;  /* 0x0000006e685c723c */ /* 0x040fe2000000185c */
[----:B------:R-:W1:Y:S05]  /*1b530*/  LDSM.16.MT88.4 R108, [R146+0x9800] ;  /* 0x00980000926c783b */ /* 0x000e6a0000004200 */
[----:B------:R-:W5:Y:S02]  /*1b540*/  MUFU.EX2 R132, R132 ;  /* 0x0000008400847308 */ /* 0x000f640000000800 */
[C---:B---3--:R-:W-:Y:S04]  /*1b550*/  HMMA.16816.F32 R12, R104.reuse, R124, R12 ;  /* 0x0000007c680c723c */ /* 0x048fe8000000180c */
[----:B----4-:R-:W-:Y:S04]  /*1b560*/  F2FP.PACK_AB R20, R131, R166 ;  /* 0x000000a68314723e */ /* 0x010fe800000000ff */
[----:B------:R-:W-:Y:S01]  /*1b570*/  MUFU.EX2 R133, R133 ;  /* 0x0000008500857308 */ /* 0x000fe20000000800 */
[C---:B------:R-:W-:Y:S01]  /*1b580*/  HMMA.16816.F32 R96, R104.reuse, R126, R96 ;  /* 0x0000007e6860723c */ /* 0x040fe20000001860 */
[----:B------:R-:W3:Y:S07]  /*1b590*/  LDSM.16.MT88.4 R124, [R144+0x9800] ;  /* 0x00980000907c783b */ /* 0x000eee0000004200 */
[C---:B--2---:R-:W-:Y:S01]  /*1b5a0*/  HMMA.16816.F32 R100, R104.reuse, R112, R100 ;  /* 0x000000706864723c */ /* 0x044fe20000001864 */
[----:B------:R-:W2:Y:S03]  /*1b5b0*/  MUFU.EX2 R134, R134 ;  /* 0x0000008600867308 */ /* 0x000ea60000000800 */
[C---:B-----5:R-:W-:Y:S01]  /*1b5c0*/  F2FP.PACK_AB R21, R132.reuse, R163 ;  /* 0x000000a38415723e */ /* 0x060fe200000000ff */
[----:B------:R-:W-:Y:S03]  /*1b5d0*/  FADD.FTZ R163, R163, R130 ;  /* 0x00000082a3a37221 */ /* 0x000fe60000010000 */
[----:B------:R-:W-:Y:S01]  /*1b5e0*/  HMMA.16816.F32 R16, R104, R114, R16 ;  /* 0x000000726810723c */ /* 0x000fe20000001810 */
[----:B------:R-:W4:Y:S02]  /*1b5f0*/  LDSM.16.MT88.4 R104, [R144+0xb800] ;  /* 0x00b800009068783b */ /* 0x000f240000004200 */
[----:B------:R-:W5:Y:S01]  /*1b600*/  MUFU.EX2 R135, R135 ;  /* 0x0000008700877308 */ /* 0x000f620000000800 */
[----:B------:R-:W-:Y:S09]  /*1b610*/  FADD.FTZ R132, R132, R163 ;  /* 0x000000a384847221 */ /* 0x000ff20000010000 */
[----:B------:R-:W-:Y:S01]  /*1b620*/  MUFU.EX2 R120, R120 ;  /* 0x0000007800787308 */ /* 0x000fe20000000800 */
[----:B--2---:R-:W-:Y:S09]  /*1b630*/  F2FP.PACK_AB R22, R134, R133 ;  /* 0x000000858616723e */ /* 0x004ff200000000ff */
[----:B------:R-:W-:Y:S01]  /*1b640*/  MUFU.EX2 R165, R165 ;  /* 0x000000a500a57308 */ /* 0x000fe20000000800 */
[C---:B-----5:R-:W-:Y:S01]  /*1b650*/  F2FP.PACK_AB R23, R172.reuse, R135 ;  /* 0x00000087ac17723e */ /* 0x060fe200000000ff */
[----:B------:R-:W-:Y:S04]  /*1b660*/  FADD.FTZ R135, R135, R132 ;  /* 0x0000008487877221 */ /* 0x000fe80000010000 */
[----:B------:R-:W-:Y:S04]  /*1b670*/  FADD.FTZ R172, R172, R135 ;  /* 0x00000087acac7221 */ /* 0x000fe80000010000 */
[----:B------:R-:W-:Y:S01]  /*1b680*/  MUFU.EX2 R178, R178 ;  /* 0x000000b200b27308 */ /* 0x000fe20000000800 */
[C---:B-1----:R-:W-:Y:S08]  /*1b690*/  HMMA.16816.F32 R8, R20.reuse, R108, R8 ;  /* 0x0000006c1408723c */ /* 0x042ff00000001808 */
[C---:B------:R-:W-:Y:S01]  /*1b6a0*/  HMMA.16816.F32 R68, R20.reuse, R110, R68 ;  /* 0x0000006e1444723c */ /* 0x040fe20000001844 */
[----:B------:R-:W1:Y:S01]  /*1b6b0*/  LDSM.16.MT88.4 R108, [R146+0xd800] ;  /* 0x00d80000926c783b */ /* 0x000e620000004200 */
[----:B------:R-:W-:Y:S06]  /*1b6c0*/  MUFU.EX2 R179, R179 ;  /* 0x000000b300b37308 */ /* 0x000fec0000000800 */
[C---:B---3--:R-:W-:Y:S04]  /*1b6d0*/  HMMA.16816.F32 R72, R20.reuse, R124, R72 ;  /* 0x0000007c1448723c */ /* 0x048fe80000001848 */
[----:B------:R-:W-:Y:S03]  /*1b6e0*/  MUFU.EX2 R180, R180 ;  /* 0x000000b400b47308 */ /* 0x000fe60000000800 */
[----:B------:R-:W-:Y:S01]  /*1b6f0*/  FFMA.FTZ R124, R29, c[0x0][0x23c], -R167 ;  /* 0x00008f001d7c7a23 */ /* 0x000fe200000108a7 */
[C---:B------:R-:W-:Y:S04]  /*1b700*/  HMMA.16816.F32 R76, R20.reuse, R126, R76 ;  /* 0x0000007e144c723c */ /* 0x040fe8000000184c */
[----:B------:R-:W-:Y:S02]  /*1b710*/  FFMA.FTZ R125, R30, c[0x0][0x23c], -R5 ;  /* 0x00008f001e7d7a23 */ /* 0x000fe40000010805 */
[----:B------:R-:W-:Y:S01]  /*1b720*/  MUFU.EX2 R124, R124 ;  /* 0x0000007c007c7308 */ /* 0x000fe20000000800 */
[----:B------:R-:W-:Y:S01]  /*1b730*/  FFMA.FTZ R127, R28, c[0x0][0x23c], -R167 ;  /* 0x00008f001c7f7a23 */ /* 0x000fe200000108a7 */
[C---:B------:R-:W-:Y:S04]  /*1b740*/  HMMA.16816.F32 R80, R20.reuse, R24, R80 ;  /* 0x000000181450723c */ /* 0x040fe80000001850 */
[----:B------:R-:W-:Y:S02]  /*1b750*/  FFMA.FTZ R126, R31, c[0x0][0x23c], -R5 ;  /* 0x00008f001f7e7a23 */ /* 0x000fe40000010805 */
[----:B------:R-:W-:Y:S02]  /*1b760*/  LDSM.16.MT88.4 R28, [R146+0x9c00] ;  /* 0x009c0000921c783b */ /* 0x000fe40000004200 */
[C---:B------:R-:W-:Y:S01]  /*1b770*/  HMMA.16816.F32 R84, R20.reuse, R26, R84 ;  /* 0x0000001a1454723c */ /* 0x040fe20000001854 */
[----:B------:R-:W-:Y:S05]  /*1b780*/  MUFU.EX2 R127, R127 ;  /* 0x0000007f007f7308 */ /* 0x000fea0000000800 */
[----:B------:R-:W2:Y:S02]  /*1b790*/  LDSM.16.MT88.4 R24, [R144+0xd800] ;  /* 0x00d800009018783b */ /* 0x000ea40000004200 */
[C---:B----4-:R-:W-:Y:S03]  /*1b7a0*/  HMMA.16816.F32 R88, R20.reuse, R104, R88 ;  /* 0x000000681458723c */ /* 0x050fe60000001858 */
[----:B------:R-:W3:Y:S04]  /*1b7b0*/  MUFU.EX2 R125, R125 ;  /* 0x0000007d007d7308 */ /* 0x000ee80000000800 */
[--C-:B------:R-:W-:Y:S01]  /*1b7c0*/  FFMA.FTZ R105, R53, c[0x0][0x23c], -R167.reuse ;  /* 0x00008f0035697a23 */ /* 0x100fe200000108a7 */
[C---:B------:R-:W-:Y:S04]  /*1b7d0*/  HMMA.16816.F32 R92, R20.reuse, R106, R92 ;  /* 0x0000006a145c723c */ /* 0x040fe8000000185c */
[--C-:B------:R-:W-:Y:S01]  /*1b7e0*/  FFMA.FTZ R104, R60, c[0x0][0x23c], -R167.reuse ;  /* 0x00008f003c687a23 */ /* 0x100fe200000108a7 */
[----:B------:R-:W-:Y:S02]  /*1b7f0*/  MUFU.EX2 R53, R41 ;  /* 0x0000002900357308 */ /* 0x000fe40000000800 */
[----:B------:R-:W-:Y:S01]  /*1b800*/  FFMA.FTZ R106, R52, c[0x0][0x23c], -R167 ;  /* 0x00008f00346a7a23 */ /* 0x000fe200000108a7 */
[C---:B-1----:R-:W-:Y:S04]  /*1b810*/  HMMA.16816.F32 R12, R20.reuse, R108, R12 ;  /* 0x0000006c140c723c */ /* 0x042fe8000000180c */
[--C-:B------:R-:W-:Y:S02]  /*1b820*/  FFMA.FTZ R52, R47, c[0x0][0x23c], -R5.reuse ;  /* 0x00008f002f347a23 */ /* 0x100fe40000010805 */
[----:B------:R-:W-:Y:S01]  /*1b830*/  FADD.FTZ R47, R139, R142 ;  /* 0x0000008e8b2f7221 */ /* 0x000fe20000010000 */
[----:B------:R-:W1:Y:S01]  /*1b840*/  MUFU.EX2 R126, R126 ;  /* 0x0000007e007e7308 */ /* 0x000e620000000800 */
[C---:B------:R-:W-:Y:S04]  /*1b850*/  HMMA.16816.F32 R96, R20.reuse, R110, R96 ;  /* 0x0000006e1460723c */ /* 0x040fe80000001860 */
[--C-:B------:R-:W-:Y:S02]  /*1b860*/  FFMA.FTZ R108, R34, c[0x0][0x23c], -R5.reuse ;  /* 0x00008f00226c7a23 */ /* 0x100fe40000010805 */
[----:B------:R-:W-:Y:S02]  /*1b870*/  FFMA.FTZ R109, R35, c[0x0][0x23c], -R5 ;  /* 0x00008f00236d7a23 */ /* 0x000fe40000010805 */
[----:B------:R-:W4:Y:S01]  /*1b880*/  LDSM.16.MT88.4 R32, [R144+0x9c00] ;  /* 0x009c00009020783b */ /* 0x000f220000004200 */
[--C-:B------:R-:W-:Y:S01]  /*1b890*/  FFMA.FTZ R111, R36, c[0x0][0x23c], -R167.reuse ;  /* 0x00008f00246f7a23 */ /* 0x100fe200000108a7 */
[----:B------:R-:W-:Y:S02]  /*1b8a0*/  MUFU.EX2 R108, R108 ;  /* 0x0000006c006c7308 */ /* 0x000fe40000000800 */
[----:B------:R-:W-:Y:S01]  /*1b8b0*/  FFMA.FTZ R110, R37, c[0x0][0x23c], -R167 ;  /* 0x00008f00256e7a23 */ /* 0x000fe200000108a7 */
[C---:B--2---:R-:W-:Y:S03]  /*1b8c0*/  HMMA.16816.F32 R100, R20.reuse, R24, R100 ;  /* 0x000000181464723c */ /* 0x044fe60000001864 */
[----:B------:R-:W-:Y:S01]  /*1b8d0*/  LDSM.16.MT88.4 R36, [R144+0xc000] ;  /* 0x00c000009024783b */ /* 0x000fe20000004200 */
[----:B------:R-:W-:Y:S02]  /*1b8e0*/  FADD.FTZ R138, R138, R47 ;  /* 0x0000002f8a8a7221 */ /* 0x000fe40000010000 */
[----:B------:R-:W-:Y:S01]  /*1b8f0*/  FFMA.FTZ R167, R65, c[0x0][0x23c], -R167 ;  /* 0x00008f0041a77a23 */ /* 0x000fe200000108a7 */
[----:B------:R-:W2:Y:S01]  /*1b900*/  MUFU.EX2 R109, R109 ;  /* 0x0000006d006d7308 */ /* 0x000ea20000000800 */
[----:B------:R-:W-:Y:S01]  /*1b910*/  FADD.FTZ R138, R7, R138 ;  /* 0x0000008a078a7221 */ /* 0x000fe20000010000 */
[----:B------:R-:W-:Y:S02]  /*1b920*/  HMMA.16816.F32 R16, R20, R26, R16 ;  /* 0x0000001a1410723c */ /* 0x000fe40000001810 */
[----:B------:R-:W5:Y:S01]  /*1b930*/  LDSM.16.MT88.4 R24, [R146+0xbc00] ;  /* 0x00bc00009218783b */ /* 0x000f620000004200 */
[----:B------:R-:W-:Y:S02]  /*1b940*/  FADD.FTZ R123, R123, R138 ;  /* 0x0000008a7b7b7221 */ /* 0x000fe40000010000 */
[----:B---3--:R-:W-:Y:S02]  /*1b950*/  FADD.FTZ R7, R125, R172 ;  /* 0x000000ac7d077221 */ /* 0x008fe40000010000 */
[----:B------:R-:W-:Y:S01]  /*1b960*/  F2FP.PACK_AB R20, R124, R127 ;  /* 0x0000007f7c14723e */ /* 0x000fe200000000ff */
[----:B------:R3:W-:Y:S01]  /*1b970*/  MUFU.EX2 R65, R45 ;  /* 0x0000002d00417308 */ /* 0x0007e20000000800 */
[----:B-1----:R-:W-:Y:S01]  /*1b980*/  F2FP.PACK_AB R21, R126, R125 ;  /* 0x0000007d7e15723e */ /* 0x002fe200000000ff */
[----:B------:R-:W-:Y:S02]  /*1b990*/  LDSM.16.MT88.4 R40, [R144+0xc400] ;  /* 0x00c400009028783b */ /* 0x000fe40000004200 */
[----:B------:R-:W-:Y:S01]  /*1b9a0*/  F2FP.PACK_AB R22, R177, R174 ;  /* 0x000000aeb116723e */ /* 0x000fe200000000ff */
[----:B------:R-:W-:Y:S02]  /*1b9b0*/  FADD.FTZ R123, R128, R123 ;  /* 0x0000007b807b7221 */ /* 0x000fe40000010000 */
[----:B------:R-:W-:Y:S02]  /*1b9c0*/  FADD.FTZ R7, R126, R7 ;  /* 0x000000077e077221 */ /* 0x000fe40000010000 */
[----:B------:R-:W-:Y:S01]  /*1b9d0*/  FADD.FTZ R166, R166, R123 ;  /* 0x0000007ba6a67221 */ /* 0x000fe20000010000 */
[----:B------:R-:W-:Y:S03]  /*1b9e0*/  MUFU.EX2 R60, R106 ;  /* 0x0000006a003c7308 */ /* 0x000fe60000000800 */
[----:B------:R-:W-:Y:S01]  /*1b9f0*/  FADD.FTZ R166, R131, R166 ;  /* 0x000000a683a67221 */ /* 0x000fe20000010000 */
[----:B--2---:R-:W-:Y:S01]  /*1ba00*/  F2FP.PACK_AB R23, R109, R108 ;  /* 0x0000006c6d17723e */ /* 0x004fe200000000ff */
[----:B------:R-:W-:Y:S02]  /*1ba10*/  FADD.FTZ R108, R108, R7 ;  /* 0x000000076c6c7221 */ /* 0x000fe40000010000 */
[----:B------:R-:W-:Y:S02]  /*1ba20*/  FADD.FTZ R133, R133, R166 ;  /* 0x000000a685857221 */ /* 0x000fe40000010000 */
[----:B------:R-:W-:Y:S01]  /*1ba30*/  FADD.FTZ R109, R109, R108 ;  /* 0x0000006c6d6d7221 */ /* 0x000fe20000010000 */
[----:B------:R1:W-:Y:S01]  /*1ba40*/  MUFU.EX2 R57, R105 ;  /* 0x0000006900397308 */ /* 0x0003e20000000800 */
[C---:B------:R-:W-:Y:S01]  /*1ba50*/  HMMA.16816.F32 R8, R20.reuse, R28, R8 ;  /* 0x0000001c1408723c */ /* 0x040fe20000001808 */
[----:B---3--:R-:W-:Y:S02]  /*1ba60*/  LDSM.16.MT88.4 R44, [R146+0xe800] ;  /* 0x00e80000922c783b */ /* 0x008fe40000004200 */
[----:B------:R-:W-:Y:S05]  /*1ba70*/  FADD.FTZ R134, R134, R133 ;  /* 0x0000008586867221 */ /* 0x000fea0000010000 */
[C---:B------:R-:W-:Y:S01]  /*1ba80*/  HMMA.16816.F32 R68, R20.reuse, R30, R68 ;  /* 0x0000001e1444723c */ /* 0x040fe20000001844 */
[----:B------:R-:W-:Y:S01]  /*1ba90*/  MUFU.EX2 R111, R111 ;  /* 0x0000006f006f7308 */ /* 0x000fe20000000800 */
[----:B------:R-:W2:Y:S02]  /*1baa0*/  LDSM.16.MT88.4 R28, [R144+0xbc00] ;  /* 0x00bc0000901c783b */ /* 0x000ea40000004200 */
[----:B------:R-:W-:Y:S04]  /*1bab0*/  FADD.FTZ R127, R127, R134 ;  /* 0x000000867f7f7221 */ /* 0x000fe80000010000 */
[C---:B----4-:R-:W-:Y:S03]  /*1bac0*/  HMMA.16816.F32 R72, R20.reuse, R32, R72 ;  /* 0x000000201448723c */ /* 0x050fe60000001848 */
[----:B------:R-:W3:Y:S01]  /*1bad0*/  MUFU.EX2 R110, R110 ;  /* 0x0000006e006e7308 */ /* 0x000ee20000000800 */
[----:B------:R-:W-:Y:S02]  /*1bae0*/  FADD.FTZ R127, R124, R127 ;  /* 0x0000007f7c7f7221 */ /* 0x000fe40000010000 */
[--C-:B-1----:R-:W-:Y:S02]  /*1baf0*/  FFMA.FTZ R105, R62, c[0x0][0x23c], -R5.reuse ;  /* 0x00008f003e697a23 */ /* 0x102fe40000010805 */
[C---:B------:R-:W-:Y:S01]  /*1bb00*/  HMMA.16816.F32 R76, R20.reuse, R34, R76 ;  /* 0x00000022144c723c */ /* 0x040fe2000000184c */
[----:B------:R-:W1:Y:S03]  /*1bb10*/  LDSM.16.MT88.4 R32, [R146+0xdc00] ;  /* 0x00dc00009220783b */ /* 0x000e660000004200 */
[----:B------:R-:W-:Y:S01]  /*1bb20*/  FFMA.FTZ R5, R67, c[0x0][0x23c], -R5 ;  /* 0x00008f0043057a23 */ /* 0x000fe20000010805 */
[----:B------:R-:W4:Y:S01]  /*1bb30*/  MUFU.EX2 R181, R181 ;  /* 0x000000b500b57308 */ /* 0x000f220000000800 */
[----:B------:R-:W-:Y:S02]  /*1bb40*/  FADD.FTZ R174, R174, R127 ;  /* 0x0000007faeae7221 */ /* 0x000fe40000010000 */
[C---:B-----5:R-:W-:Y:S04]  /*1bb50*/  HMMA.16816.F32 R80, R20.reuse, R24, R80 ;  /* 0x000000181450723c */ /* 0x060fe80000001850 */
[----:B------:R-:W-:Y:S03]  /*1bb60*/  FADD.FTZ R174, R177, R174 ;  /* 0x000000aeb1ae7221 */ /* 0x000fe60000010000 */
[----:B------:R-:W-:Y:S01]  /*1bb70*/  MUFU.EX2 R49, R49 ;  /* 0x0000003100317308 */ /* 0x000fe20000000800 */
[C---:B------:R-:W-:Y:S01]  /*1bb80*/  HMMA.16816.F32 R84, R20.reuse, R26, R84 ;  /* 0x0000001a1454723c */ /* 0x040fe20000001854 */
[----:B------:R-:W5:Y:S08]  /*1bb90*/  LDSM.16.MT88.4 R24, [R144+0xdc00] ;  /* 0x00dc00009018783b */ /* 0x000f700000004200 */
[----:B------:R-:W-:Y:S01]  /*1bba0*/  MUFU.EX2 R52, R52 ;  /* 0x0000003400347308 */ /* 0x000fe20000000800 */
[C---:B--2---:R-:W-:Y:S08]  /*1bbb0*/  HMMA.16816.F32 R88, R20.reuse, R28, R88 ;  /* 0x0000001c1458723c */ /* 0x044ff00000001858 */
[C---:B------:R-:W-:Y:S01]  /*1bbc0*/  HMMA.16816.F32 R92, R20.reuse, R30, R92 ;  /* 0x0000001e145c723c */ /* 0x040fe2000000185c */
[----:B------:R-:W2:Y:S01]  /*1bbd0*/  LDSM.16.MT88.4 R28, [R146+0xa000] ;  /* 0x00a00000921c783b */ /* 0x000ea20000004200 */
[----:B------:R-:W-:Y:S06]  /*1bbe0*/  MUFU.EX2 R50, R50 ;  /* 0x0000003200327308 */ /* 0x000fec0000000800 */
[C---:B-1----:R-:W-:Y:S04]  /*1bbf0*/  HMMA.16816.F32 R12, R20.reuse, R32, R12 ;  /* 0x00000020140c723c */ /* 0x042fe8000000180c */
[----:B------:R-:W-:Y:S04]  /*1bc00*/  MUFU.EX2 R51, R51 ;  /* 0x0000003300337308 */ /* 0x000fe80000000800 */
[C---:B------:R-:W-:Y:S01]  /*1bc10*/  HMMA.16816.F32 R96, R20.reuse, R34, R96 ;  /* 0x000000221460723c */ /* 0x040fe20000001860 */
[----:B------:R-:W1:Y:S05]  /*1bc20*/  LDSM.16.MT88.4 R32, [R144+0xa000] ;  /* 0x00a000009020783b */ /* 0x000e6a0000004200 */
[----:B------:R-:W-:Y:S02]  /*1bc30*/  MUFU.EX2 R139, R104 ;  /* 0x00000068008b7308 */ /* 0x000fe40000000800 */
[C---:B-----5:R-:W-:Y:S08]  /*1bc40*/  HMMA.16816.F32 R100, R20.reuse, R24, R100 ;  /* 0x000000181464723c */ /* 0x060ff00000001864 */
[----:B------:R-:W-:Y:S01]  /*1bc50*/  HMMA.16816.F32 R16, R20, R26, R16 ;  /* 0x0000001a1410723c */ /* 0x000fe20000001810 */
[----:B------:R-:W5:Y:S01]  /*1bc60*/  LDSM.16.MT88.4 R24, [R146+0xc000] ;  /* 0x00c000009218783b */ /* 0x000f620000004200 */
[----:B------:R-:W1:Y:S05]  /*1bc70*/  MUFU.EX2 R62, R61 ;  /* 0x0000003d003e7308 */ /* 0x000e6a0000000800 */
[----:B---3--:R-:W-:Y:S01]  /*1bc80*/  F2FP.PACK_AB R20, R110, R111 ;  /* 0x0000006f6e14723e */ /* 0x008fe200000000ff */
[----:B------:R-:W-:Y:S01]  /*1bc90*/  FADD.FTZ R111, R111, R174 ;  /* 0x000000ae6f6f7221 */ /* 0x000fe20000010000 */
[----:B------:R-:W-:Y:S03]  /*1bca0*/  F2FP.PACK_AB R21, R165, R120 ;  /* 0x00000078a515723e */ /* 0x000fe600000000ff */
[----:B------:R-:W-:Y:S01]  /*1bcb0*/  F2FP.PACK_AB R22, R179, R178 ;  /* 0x000000b2b316723e */ /* 0x000fe200000000ff */
[----:B------:R-:W-:Y:S01]  /*1bcc0*/  MUFU.EX2 R6, R105 ;  /* 0x0000006900067308 */ /* 0x000fe20000000800 */
[----:B----4-:R-:W-:Y:S01]  /*1bcd0*/  F2FP.PACK_AB R23, R181, R180 ;  /* 0x000000b4b517723e */ /* 0x010fe200000000ff */
[----:B------:R-:W-:Y:S02]  /*1bce0*/  FADD.FTZ R120, R120, R109 ;  /* 0x0000006d78787221 */ /* 0x000fe40000010000 */
[----:B------:R-:W-:Y:S02]  /*1bcf0*/  FADD.FTZ R111, R110, R111 ;  /* 0x0000006f6e6f7221 */ /* 0x000fe40000010000 */
[----:B------:R-:W-:Y:S02]  /*1bd00*/  FADD.FTZ R165, R165, R120 ;  /* 0x00000078a5a57221 */ /* 0x000fe40000010000 */
[C---:B--2---:R-:W-:Y:S02]  /*1bd10*/  HMMA.16816.F32 R8, R20.reuse, R28, R8 ;  /* 0x0000001c1408723c */ /* 0x044fe40000001808 */
[----:B------:R-:W2:Y:S01]  /*1bd20*/  MUFU.EX2 R63, R63 ;  /* 0x0000003f003f7308 */ /* 0x000ea20000000800 */
[----:B------:R-:W-:Y:S01]  /*1bd30*/  FADD.FTZ R178, R178, R111 ;  /* 0x0000006fb2b27221 */ /* 0x000fe20000010000 */
[----:B-1----:R-:W-:Y:S03]  /*1bd40*/  F2FP.PACK_AB R104, R62, R139 ;  /* 0x0000008b3e68723e */ /* 0x002fe600000000ff */
[----:B------:R-:W-:Y:S01]  /*1bd50*/  FADD.FTZ R178, R179, R178 ;  /* 0x000000b2b3b27221 */ /* 0x000fe20000010000 */
[C---:B------:R-:W-:Y:S01]  /*1bd60*/  HMMA.16816.F32 R68, R20.reuse, R30, R68 ;  /* 0x0000001e1444723c */ /* 0x040fe20000001844 */
[----:B------:R-:W1:Y:S03]  /*1bd70*/  LDSM.16.MT88.4 R28, [R146+0xe000] ;  /* 0x00e00000921c783b */ /* 0x000e660000004200 */
[----:B------:R-:W-:Y:S04]  /*1bd80*/  MUFU.EX2 R64, R64 ;  /* 0x0000004000407308 */ /* 0x000fe80000000800 */
[C---:B------:R-:W-:Y:S06]  /*1bd90*/  HMMA.16816.F32 R72, R20.reuse, R32, R72 ;  /* 0x000000201448723c */ /* 0x040fec0000001848 */
[----:B------:R-:W3:Y:S02]  /*1bda0*/  MUFU.EX2 R167, R167 ;  /* 0x000000a700a77308 */ /* 0x000ee40000000800 */
[C---:B------:R-:W-:Y:S01]  /*1bdb0*/  HMMA.16816.F32 R76, R20.reuse, R34, R76 ;  /* 0x00000022144c723c */ /* 0x040fe2000000184c */
[----:B------:R-:W4:Y:S03]  /*1bdc0*/  LDSM.16.MT88.4 R32, [R144+0xe000] ;  /* 0x00e000009020783b */ /* 0x000f260000004200 */
[----:B--2---:R-:W-:Y:S04]  /*1bdd0*/  F2FP.PACK_AB R105, R63, R6 ;  /* 0x000000063f69723e */ /* 0x004fe800000000ff */
[C---:B-----5:R-:W-:Y:S01]  /*1bde0*/  HMMA.16816.F32 R80, R20.reuse, R24, R80 ;  /* 0x000000181450723c */ /* 0x060fe20000001850 */
[----:B------:R-:W-:Y:S07]  /*1bdf0*/  MUFU.EX2 R5, R5 ;  /* 0x0000000500057308 */ /* 0x000fee0000000800 */
[C---:B------:R-:W-:Y:S01]  /*1be00*/  HMMA.16816.F32 R84, R20.reuse, R26, R84 ;  /* 0x0000001a1454723c */ /* 0x040fe20000001854 */
[----:B------:R-:W2:Y:S03]  /*1be10*/  LDSM.16.MT88.4 R24, [R146+0xa400] ;  /* 0x00a400009218783b */ /* 0x000ea60000004200 */
[----:B---3--:R-:W-:Y:S04]  /*1be20*/  F2FP.PACK_AB R106, R167, R64 ;  /* 0x00000040a76a723e */ /* 0x008fe800000000ff */
[C---:B------:R-:W-:Y:S08]  /*1be30*/  HMMA.16816.F32 R88, R20.reuse, R36, R88 ;  /* 0x000000241458723c */ /* 0x040ff00000001858 */
[C---:B------:R-:W-:Y:S01]  /*1be40*/  HMMA.16816.F32 R92, R20.reuse, R38, R92 ;  /* 0x00000026145c723c */ /* 0x040fe2000000185c */
[----:B------:R-:W-:Y:S07]  /*1be50*/  LDSM.16.MT88.4 R36, [R146+0xc400] ;  /* 0x00c400009224783b */ /* 0x000fee0000004200 */
[C---:B-1----:R-:W-:Y:S08]  /*1be60*/  HMMA.16816.F32 R12, R20.reuse, R28, R12 ;  /* 0x0000001c140c723c */ /* 0x042ff0000000180c */
[C---:B------:R-:W-:Y:S01]  /*1be70*/  HMMA.16816.F32 R96, R20.reuse, R30, R96 ;  /* 0x0000001e1460723c */ /* 0x040fe20000001860 */
[----:B------:R-:W1:Y:S07]  /*1be80*/  LDSM.16.MT88.4 R28, [R144+0xa400] ;  /* 0x00a40000901c783b */ /* 0x000e6e0000004200 */
[C---:B----4-:R-:W-:Y:S08]  /*1be90*/  HMMA.16816.F32 R100, R20.reuse, R32, R100 ;  /* 0x000000201464723c */ /* 0x050ff00000001864 */
[----:B------:R-:W-:Y:S01]  /*1bea0*/  HMMA.16816.F32 R16, R20, R34, R16 ;  /* 0x000000221410723c */ /* 0x000fe20000001810 */
[----:B------:R-:W3:Y:S06]  /*1beb0*/  LDSM.16.MT88.4 R32, [R146+0xe400] ;  /* 0x00e400009220783b */ /* 0x000eec0000004200 */
[----:B------:R-:W-:Y:S01]  /*1bec0*/  F2FP.PACK_AB R20, R48, R3 ;  /* 0x000000033014723e */ /* 0x000fe200000000ff */
[----:B------:R-:W-:Y:S01]  /*1bed0*/  FADD.FTZ R3, R3, R178 ;  /* 0x000000b203037221 */ /* 0x000fe20000010000 */
[----:B------:R-:W-:Y:S03]  /*1bee0*/  F2FP.PACK_AB R21, R52, R49 ;  /* 0x000000313415723e */ /* 0x000fe600000000ff */
[----:B------:R-:W-:Y:S01]  /*1bef0*/  F2FP.PACK_AB R22, R56, R53 ;  /* 0x000000353816723e */ /* 0x000fe200000000ff */
[----:B------:R-:W-:Y:S01]  /*1bf00*/  FADD.FTZ R48, R48, R3 ;  /* 0x0000000330307221 */ /* 0x000fe20000010000 */
[----:B------:R-:W-:Y:S03]  /*1bf10*/  F2FP.PACK_AB R23, R51, R50 ;  /* 0x000000323317723e */ /* 0x000fe600000000ff */
[----:B------:R-:W-:Y:S04]  /*1bf20*/  FADD.FTZ R53, R53, R48 ;  /* 0x0000003035357221 */ /* 0x000fe80000010000 */
[C---:B--2---:R-:W-:Y:S03]  /*1bf30*/  HMMA.16816.F32 R8, R20.reuse, R24, R8 ;  /* 0x000000181408723c */ /* 0x044fe60000001808 */
[----:B------:R-:W-:Y:S05]  /*1bf40*/  FADD.FTZ R53, R56, R53 ;  /* 0x0000003538357221 */ /* 0x000fea0000010000 */
[C---:B------:R-:W-:Y:S01]  /*1bf50*/  HMMA.16816.F32 R68, R20.reuse, R26, R68 ;  /* 0x0000001a1444723c */ /* 0x040fe20000001844 */
[----:B------:R-:W2:Y:S07]  /*1bf60*/  LDSM.16.MT88.4 R24, [R144+0xe400] ;  /* 0x00e400009018783b */ /* 0x000eae0000004200 */
        /* <DEDUP_REMOVED lines=9> */
[C---:B---3--:R-:W-:Y:S08]  /*1c000*/  HMMA.16816.F32 R12, R20.reuse, R32, R12 ;  /* 0x00000020140c723c */ /* 0x048ff0000000180c */
[C---:B------:R-:W-:Y:S01]  /*1c010*/  HMMA.16816.F32 R96, R20.reuse, R34, R96 ;  /* 0x000000221460723c */ /* 0x040fe20000001860 */
[----:B------:R-:W3:Y:S07]  /*1c020*/  LDSM.16.MT88.4 R32, [R144+0xa800] ;  /* 0x00a800009020783b */ /* 0x000eee0000004200 */
[C---:B--2---:R-:W-:Y:S08]  /*1c030*/  HMMA.16816.F32 R100, R20.reuse, R24, R100 ;  /* 0x000000181464723c */ /* 0x044ff00000001864 */
[----:B------:R-:W-:Y:S01]  /*1c040*/  HMMA.16816.F32 R16, R20, R26, R16 ;  /* 0x0000001a1410723c */ /* 0x000fe20000001810 */
[----:B------:R-:W2:Y:S06]  /*1c050*/  LDSM.16.MT88.4 R24, [R144+0xe800] ;  /* 0x00e800009018783b */ /* 0x000eac0000004200 */
[----:B------:R-:W-:Y:S01]  /*1c060*/  F2FP.PACK_AB R20, R57, R60 ;  /* 0x0000003c3914723e */ /* 0x000fe200000000ff */
[----:B------:R-:W-:Y:S01]  /*1c070*/  FADD.FTZ R60, R60, R53 ;  /* 0x000000353c3c7221 */ /* 0x000fe20000010000 */
[----:B------:R-:W-:Y:S03]  /*1c080*/  F2FP.PACK_AB R21, R55, R54 ;  /* 0x000000363715723e */ /* 0x000fe600000000ff */
[C---:B------:R-:W-:Y:S01]  /*1c090*/  F2FP.PACK_AB R22, R140.reuse, R65 ;  /* 0x000000418c16723e */ /* 0x040fe200000000ff */
[----:B------:R-:W-:Y:S01]  /*1c0a0*/  FADD.FTZ R60, R57, R60 ;  /* 0x0000003c393c7221 */ /* 0x000fe20000010000 */
[----:B------:R-:W-:Y:S03]  /*1c0b0*/  F2FP.PACK_AB R23, R59, R58 ;  /* 0x0000003a3b17723e */ /* 0x000fe600000000ff */
[----:B------:R-:W-:Y:S04]  /*1c0c0*/  FADD.FTZ R65, R65, R60 ;  /* 0x0000003c41417221 */ /* 0x000fe80000010000 */
[C---:B-1----:R-:W-:Y:S03]  /*1c0d0*/  HMMA.16816.F32 R8, R20.reuse, R28, R8 ;  /* 0x0000001c1408723c */ /* 0x042fe60000001808 */
[----:B------:R-:W-:Y:S04]  /*1c0e0*/  FADD.FTZ R140, R140, R65 ;  /* 0x000000418c8c7221 */ /* 0x000fe80000010000 */
[----:B------:R-:W-:Y:S01]  /*1c0f0*/  FADD.FTZ R139, R139, R140 ;  /* 0x0000008c8b8b7221 */ /* 0x000fe20000010000 */
[C---:B------:R-:W-:Y:S01]  /*1c100*/  HMMA.16816.F32 R68, R20.reuse, R30, R68 ;  /* 0x0000001e1444723c */ /* 0x040fe20000001844 */
[----:B------:R-:W1:Y:S03]  /*1c110*/  LDSM.16.MT88.4 R28, [R146+0xac00] ;  /* 0x00ac0000921c783b */ /* 0x000e660000004200 */
[----:B------:R-:W-:Y:S04]  /*1c120*/  FADD.FTZ R139, R62, R139 ;  /* 0x0000008b3e8b7221 */ /* 0x000fe80000010000 */
[C---:B---3--:R-:W-:Y:S04]  /*1c130*/  HMMA.16816.F32 R72, R20.reuse, R32, R72 ;  /* 0x000000201448723c */ /* 0x048fe80000001848 */
[----:B------:R-:W-:Y:S04]  /*1c140*/  FADD.FTZ R64, R64, R139 ;  /* 0x0000008b40407221 */ /* 0x000fe80000010000 */
[C---:B------:R-:W-:Y:S01]  /*1c150*/  HMMA.16816.F32 R76, R20.reuse, R34, R76 ;  /* 0x00000022144c723c */ /* 0x040fe2000000184c */
[----:B------:R-:W3:Y:S07]  /*1c160*/  LDSM.16.MT88.4 R32, [R144+0xac00] ;  /* 0x00ac00009020783b */ /* 0x000eee0000004200 */
[C---:B------:R-:W-:Y:S08]  /*1c170*/  HMMA.16816.F32 R80, R20.reuse, R36, R80 ;  /* 0x000000241450723c */ /* 0x040ff00000001850 */
[C---:B------:R-:W-:Y:S01]  /*1c180*/  HMMA.16816.F32 R84, R20.reuse, R38, R84 ;  /* 0x000000261454723c */ /* 0x040fe20000001854 */
[----:B------:R-:W4:Y:S07]  /*1c190*/  LDSM.16.MT88.4 R36, [R146+0xcc00] ;  /* 0x00cc00009224783b */ /* 0x000f2e0000004200 */
[C---:B------:R-:W-:Y:S01]  /*1c1a0*/  HMMA.16816.F32 R88, R20.reuse, R40, R88 ;  /* 0x000000281458723c */ /* 0x040fe20000001858 */
[----:B------:R-:W5:Y:S07]  /*1c1b0*/  MUFU.EX2 R40, R66 ;  /* 0x0000004200287308 */ /* 0x000f6e0000000800 */
[C---:B------:R-:W-:Y:S08]  /*1c1c0*/  HMMA.16816.F32 R92, R20.reuse, R42, R92 ;  /* 0x0000002a145c723c */ /* 0x040ff0000000185c */
[C---:B------:R-:W-:Y:S08]  /*1c1d0*/  HMMA.16816.F32 R12, R20.reuse, R44, R12 ;  /* 0x0000002c140c723c */ /* 0x040ff0000000180c */
[C---:B------:R-:W-:Y:S04]  /*1c1e0*/  HMMA.16816.F32 R96, R20.reuse, R46, R96 ;  /* 0x0000002e1460723c */ /* 0x040fe80000001860 */
[----:B-----5:R-:W-:Y:S04]  /*1c1f0*/  F2FP.PACK_AB R107, R5, R40 ;  /* 0x00000028056b723e */ /* 0x020fe800000000ff */
[C---:B--2---:R-:W-:Y:S08]  /*1c200*/  HMMA.16816.F32 R100, R20.reuse, R24, R100 ;  /* 0x000000181464723c */ /* 0x044ff00000001864 */
[----:B------:R-:W-:Y:S01]  /*1c210*/  HMMA.16816.F32 R16, R20, R26, R16 ;  /* 0x0000001a1410723c */ /* 0x000fe20000001810 */
[----:B------:R-:W-:Y:S07]  /*1c220*/  LDSM.16.MT88.4 R20, [R146+0xec00] ;  /* 0x00ec00009214783b */ /* 0x000fee0000004200 */
[C---:B-1----:R-:W-:Y:S01]  /*1c230*/  HMMA.16816.F32 R112, R104.reuse, R28, R8 ;  /* 0x0000001c6870723c */ /* 0x042fe20000001808 */
[----:B------:R-:W1:Y:S07]  /*1c240*/  LDSM.16.MT88.4 R8, [R144+0xcc00] ;  /* 0x00cc00009008783b */ /* 0x000e6e0000004200 */
[C---:B------:R-:W-:Y:S01]  /*1c250*/  HMMA.16816.F32 R68, R104.reuse, R30, R68 ;  /* 0x0000001e6844723c */ /* 0x040fe20000001844 */
[----:B------:R-:W2:Y:S07]  /*1c260*/  LDSM.16.MT88.4 R24, [R144+0xec00] ;  /* 0x00ec00009018783b */ /* 0x000eae0000004200 */
[C---:B---3--:R-:W-:Y:S08]  /*1c270*/  HMMA.16816.F32 R72, R104.reuse, R32, R72 ;  /* 0x000000206848723c */ /* 0x048ff00000001848 */
[C---:B------:R-:W-:Y:S08]  /*1c280*/  HMMA.16816.F32 R76, R104.reuse, R34, R76 ;  /* 0x00000022684c723c */ /* 0x040ff0000000184c */
[C---:B----4-:R-:W-:Y:S08]  /*1c290*/  HMMA.16816.F32 R80, R104.reuse, R36, R80 ;  /* 0x000000246850723c */ /* 0x050ff00000001850 */
[C---:B------:R-:W-:Y:S08]  /*1c2a0*/  HMMA.16816.F32 R84, R104.reuse, R38, R84 ;  /* 0x000000266854723c */ /* 0x040ff00000001854 */
[C---:B-1----:R-:W-:Y:S07]  /*1c2b0*/  HMMA.16816.F32 R88, R104.reuse, R8, R88 ;  /* 0x000000086858723c */ /* 0x042fee0000001858 */
[----:B------:R-:W-:Y:S01]  /*1c2c0*/  FADD.FTZ R8, R180, R165 ;  /* 0x000000a5b4087221 */ /* 0x000fe20000010000 */
[C---:B------:R-:W-:Y:S04]  /*1c2d0*/  HMMA.16816.F32 R92, R104.reuse, R10, R92 ;  /* 0x0000000a685c723c */ /* 0x040fe8000000185c */
[----:B------:R-:W-:Y:S02]  /*1c2e0*/  FADD.FTZ R8, R181, R8 ;  /* 0x00000008b5087221 */ /* 0x000fe40000010000 */
[----:B------:R-:W-:Y:S02]  /*1c2f0*/  FADD.FTZ R165, R167, R64 ;  /* 0x00000040a7a57221 */ /* 0x000fe40000010000 */
[C---:B------:R-:W-:Y:S04]  /*1c300*/  HMMA.16816.F32 R108, R104.reuse, R20, R12 ;  /* 0x00000014686c723c */ /* 0x040fe8000000180c */
[----:B------:R-:W-:Y:S04]  /*1c310*/  FADD.FTZ R49, R49, R8 ;  /* 0x0000000831317221 */ /* 0x000fe80000010000 */
[C---:B------:R-:W-:Y:S04]  /*1c320*/  HMMA.16816.F32 R96, R104.reuse, R22, R96 ;  /* 0x000000166860723c */ /* 0x040fe80000001860 */
[----:B------:R-:W-:Y:S04]  /*1c330*/  FADD.FTZ R3, R52, R49 ;  /* 0x0000003134037221 */ /* 0x000fe80000010000 */
[----:B------:R-:W-:Y:S01]  /*1c340*/  FADD.FTZ R50, R50, R3 ;  /* 0x0000000332327221 */ /* 0x000fe20000010000 */
[----:B------:R-:W-:Y:S01]  /*1c350*/  IADD3 R3, R169, -0x1, RZ ;  /* 0xffffffffa9037810 */ /* 0x000fe20007ffe0ff */
[C---:B--2---:R-:W-:Y:S03]  /*1c360*/  HMMA.16816.F32 R100, R104.reuse, R24, R100 ;  /* 0x000000186864723c */ /* 0x044fe60000001864 */
[----:B------:R-:W-:Y:S01]  /*1c370*/  FADD.FTZ R51, R51, R50 ;  /* 0x0000003233337221 */ /* 0x000fe20000010000 */
[----:B------:R-:W-:Y:S02]  /*1c380*/  MOV R169, R3 ;  /* 0x0000000300a97202 */ /* 0x000fe40000000f00 */
[----:B------:R-:W-:Y:S01]  /*1c390*/  MOV R3, R0 ;  /* 0x0000000000037202 */ /* 0x000fe20000000f00 */
[----:B------:R-:W-:Y:S01]  /*1c3a0*/  FADD.FTZ R54, R54, R51 ;  /* 0x0000003336367221 */ /* 0x000fe20000010000 */
[----:B------:R-:W-:Y:S04]  /*1c3b0*/  HMMA.16816.F32 R104, R104, R26, R16 ;  /* 0x0000001a6868723c */ /* 0x000fe80000001810 */
[----:B------:R-:W-:Y:S04]  /*1c3c0*/  FADD.FTZ R55, R55, R54 ;  /* 0x0000003637377221 */ /* 0x000fe80000010000 */
[----:B------:R-:W-:Y:S04]  /*1c3d0*/  FADD.FTZ R58, R58, R55 ;  /* 0x000000373a3a7221 */ /* 0x000fe80000010000 */
[----:B------:R-:W-:Y:S04]  /*1c3e0*/  FADD.FTZ R59, R59, R58 ;  /* 0x0000003a3b3b7221 */ /* 0x000fe80000010000 */
[----:B------:R-:W-:Y:S04]  /*1c3f0*/  FADD.FTZ R6, R6, R59 ;  /* 0x0000003b06067221 */ /* 0x000fe80000010000 */
[----:B------:R-:W-:Y:S04]  /*1c400*/  FADD.FTZ R63, R63, R6 ;  /* 0x000000063f3f7221 */ /* 0x000fe80000010000 */
[----:B------:R-:W-:Y:S04]  /*1c410*/  FADD.FTZ R40, R40, R63 ;  /* 0x0000003f28287221 */ /* 0x000fe80000010000 */
[----:B------:R-:W-:Y:S01]  /*1c420*/  FADD.FTZ R164, R5, R40 ;  /* 0x0000002805a47221 */ /* 0x000fe20000010000 */
[----:B------:R-:W-:-:S05]  /*1c430*/  @P0 BRA `(.L_x_966) ;  /* 0xffffc2d000000947 */ /* 0x000fca000383ffff */
.L_x_962:
[----:B------:R-:W1:Y:S01]  /*1c440*/  SHFL.BFLY PT, R4, R165, 0x2, 0x1f ;  /* 0x0c401f00a5047f89 */ /* 0x000e6200000e0000 */
[----:B------:R-:W-:Y:S01]  /*1c450*/  MOV R7, 0x3f800000 ;  /* 0x3f80000000077802 */ /* 0x000fe20000000f00 */
[----:B------:R-:W-:Y:S01]  /*1c460*/  IMAD.MOV.U32 R8, RZ, RZ, 0x3f800000 ;  /* 0x3f800000ff087424 */ /* 0x000fe200078e00ff */
[----:B------:R-:W-:Y:S01]  /*1c470*/  ULDC.U8 UR4, c[0x0][0x328] ;  /* 0x0000ca0000047ab9 */ /* 0x000fe20000000000 */
[----:B------:R-:W2:Y:S01]  /*1c480*/  SHFL.BFLY PT, R3, R164, 0x2, 0x1f ;  /* 0x0c401f00a4037f89 */ /* 0x000ea200000e0000 */
[----:B-1----:R-:W-:-:S03]  /*1c490*/  FADD.FTZ R9, R4, R165 ;  /* 0x000000a504097221 */ /* 0x002fc60000010000 */
[----:B------:R-:W1:Y:S01]  /*1c4a0*/  S2R R4, SR_TID.X ;  /* 0x0000000000047919 */ /* 0x000e620000002100 */
[----:B--2---:R-:W-:-:S03]  /*1c4b0*/  FADD.FTZ R10, R3, R164 ;  /* 0x000000a4030a7221 */ /* 0x004fc60000010000 */
[----:B------:R-:W2:Y:S04]  /*1c4c0*/  SHFL.BFLY PT, R6, R9, 0x1, 0x1f ;  /* 0x0c201f0009067f89 */ /* 0x000ea800000e0000 */
[----:B------:R-:W3:Y:S01]  /*1c4d0*/  SHFL.BFLY PT, R5, R10, 0x1, 0x1f ;  /* 0x0c201f000a057f89 */ /* 0x000ee200000e0000 */
[----:B-1----:R-:W-:-:S04]  /*1c4e0*/  SHF.R.S32.HI R3, RZ, 0x1f, R4 ;  /* 0x0000001fff037819 */ /* 0x002fc80000011404 */
[-C--:B------:R-:W-:Y:S01]  /*1c4f0*/  LEA.HI R3, R3, R4.reuse, RZ, 0x2 ;  /* 0x0000000403037211 */ /* 0x080fe200078f10ff */
[----:B--2---:R-:W-:Y:S01]  /*1c500*/  FADD.FTZ R6, R9, R6 ;  /* 0x0000000609067221 */ /* 0x004fe20000010000 */
[----:B------:R-:W-:Y:S02]  /*1c510*/  SHF.R.S32.HI R9, RZ, 0x1f, R4 ;  /* 0x0000001fff097819 */ /* 0x000fe40000011404 */
[----:B------:R-:W-:Y:S01]  /*1c520*/  SHF.R.S32.HI R3, RZ, 0x2, R3 ;  /* 0x00000002ff037819 */ /* 0x000fe20000011403 */
[----:B---3--:R-:W-:Y:S01]  /*1c530*/  FADD.FTZ R5, R10, R5 ;  /* 0x000000050a057221 */ /* 0x008fe20000010000 */
[----:B------:R-:W-:Y:S02]  /*1c540*/  LEA.HI R11, R9, R4, RZ, 0x2 ;  /* 0x00000004090b7211 */ /* 0x000fe400078f10ff */
[----:B------:R-:W-:Y:S02]  /*1c550*/  SHF.R.S32.HI R10, RZ, 0x1f, R3 ;  /* 0x0000001fff0a7819 */ /* 0x000fe40000011403 */
[----:B------:R-:W-:-:S02]  /*1c560*/  FSETP.NE.FTZ.AND P1, PT, R6, RZ, PT ;  /* 0x000000ff0600720b */ /* 0x000fc40003f35000 */
[----:B------:R-:W-:Y:S02]  /*1c570*/  LEA.HI R10, R10, R3, RZ, 0x3 ;  /* 0x000000030a0a7211 */ /* 0x000fe400078f18ff */
[----:B------:R-:W-:Y:S02]  /*1c580*/  FSETP.NE.FTZ.AND P0, PT, R5, RZ, PT ;  /* 0x000000ff0500720b */ /* 0x000fe40003f15000 */
[----:B------:R-:W-:Y:S02]  /*1c590*/  LOP3.LUT R10, R10, 0xfffffff8, RZ, 0xc0, !PT ;  /* 0xfffffff80a0a7812 */ /* 0x000fe400078ec0ff */
[----:B------:R-:W-:Y:S02]  /*1c5a0*/  LOP3.LUT R11, R11, 0xfffffffc, RZ, 0xc0, !PT ;  /* 0xfffffffc0b0b7812 */ /* 0x000fe400078ec0ff */
[----:B------:R-:W-:Y:S02]  /*1c5b0*/  IADD3 R10, R3, -R10, RZ ;  /* 0x8000000a030a7210 */ /* 0x000fe40007ffe0ff */
[----:B------:R-:W-:Y:S01]  /*1c5c0*/  LEA.HI R9, R9, R4, RZ, 0x5 ;  /* 0x0000000409097211 */ /* 0x000fe200078f28ff */
[----:B------:R-:W1:Y:S01]  /*1c5d0*/  @P1 MUFU.RCP R7, R6 ;  /* 0x0000000600071308 */ /* 0x000e620000001000 */
[----:B------:R-:W-:-:S02]  /*1c5e0*/  LEA.HI R12, R10, R10, RZ, 0x1 ;  /* 0x0000000a0a0c7211 */ /* 0x000fc400078f08ff */
[----:B------:R-:W-:Y:S02]  /*1c5f0*/  SHF.R.S32.HI R13, RZ, 0x5, R9 ;  /* 0x00000005ff0d7819 */ /* 0x000fe40000011409 */
[----:B------:R-:W-:Y:S02]  /*1c600*/  SHF.R.S32.HI R14, RZ, 0x1, R12 ;  /* 0x00000001ff0e7819 */ /* 0x000fe4000001140c */
[----:B------:R-:W-:Y:S01]  /*1c610*/  LOP3.LUT R15, R12, 0x3fffffe, RZ, 0xc0, !PT ;  /* 0x03fffffe0c0f7812 */ /* 0x000fe200078ec0ff */
[----:B------:R-:W-:Y:S01]  /*1c620*/  IMAD.IADD R12, R4, 0x1, -R11 ;  /* 0x00000001040c7824 */ /* 0x000fe200078e0a0b */
[C---:B------:R-:W-:Y:S01]  /*1c630*/  SHF.L.U32 R11, R14.reuse, 0x6, RZ ;  /* 0x000000060e0b7819 */ /* 0x040fe200000006ff */
[----:B------:R-:W2:Y:S01]  /*1c640*/  @P0 MUFU.RCP R8, R5 ;  /* 0x0000000500080308 */ /* 0x000ea20000001000 */
[----:B------:R-:W-:Y:S01]  /*1c650*/  LOP3.LUT P2, RZ, R14, 0x2, RZ, 0xc0, !PT ;  /* 0x000000020eff7812 */ /* 0x000fe2000784c0ff */
[----:B------:R-:W-:Y:S01]  /*1c660*/  IMAD.IADD R15, R10, 0x1, -R15 ;  /* 0x000000010a0f7824 */ /* 0x000fe200078e0a0f */
[----:B------:R-:W-:-:S02]  /*1c670*/  LEA R10, R13, R12, 0x8 ;  /* 0x0000000c0d0a7211 */ /* 0x000fc400078e40ff */
[----:B------:R-:W-:Y:S01]  /*1c680*/  LOP3.LUT R11, R11, 0xc0, RZ, 0xc0, !PT ;  /* 0x000000c00b0b7812 */ /* 0x000fe200078ec0ff */
[----:B-1----:R-:W-:Y:S01]  /*1c690*/  FMUL.FTZ R112, R7, R112 ;  /* 0x0000007007707220 */ /* 0x002fe20000410000 */
[----:B------:R-:W-:Y:S01]  /*1c6a0*/  SHF.R.S32.HI R16, RZ, 0x1f, R13 ;  /* 0x0000001fff107819 */ /* 0x000fe2000001140d */
[----:B------:R-:W-:Y:S01]  /*1c6b0*/  IMAD R10, R15, 0x10, R10 ;  /* 0x000000100f0a7824 */ /* 0x000fe200078e020a */
[----:B------:R-:W-:Y:S01]  /*1c6c0*/  LOP3.LUT R15, R14, 0x1, RZ, 0xc0, !PT ;  /* 0x000000010e0f7812 */ /* 0x000fe200078ec0ff */
[----:B------:R-:W-:Y:S01]  /*1c6d0*/  FMUL.FTZ R113, R7, R113 ;  /* 0x0000007107717220 */ /* 0x000fe20000410000 */
[----:B------:R-:W-:Y:S01]  /*1c6e0*/  LEA.HI R11, R11, R11, RZ, 0x1d ;  /* 0x0000000b0b0b7211 */ /* 0x000fe200078fe8ff */
[----:B------:R-:W-:Y:S01]  /*1c6f0*/  FMUL.FTZ R68, R7, R68 ;  /* 0x0000004407447220 */ /* 0x000fe20000410000 */
[----:B------:R-:W-:Y:S01]  /*1c700*/  ISETP.NE.U32.AND P3, PT, R15, 0x1, PT ;  /* 0x000000010f00780c */ /* 0x000fe20003f65070 */
[----:B------:R-:W-:Y:S01]  /*1c710*/  FMUL.FTZ R69, R7, R69 ;  /* 0x0000004507457220 */ /* 0x000fe20000410000 */
[----:B------:R-:W-:Y:S01]  /*1c720*/  LEA R10, R10, R11, 0x1 ;  /* 0x0000000b0a0a7211 */ /* 0x000fe200078e08ff */
[C---:B--2---:R-:W-:Y:S01]  /*1c730*/  FMUL.FTZ R115, R8.reuse, R115 ;  /* 0x0000007308737220 */ /* 0x044fe20000410000 */
[----:B------:R-:W-:Y:S01]  /*1c740*/  F2FP.PACK_AB R112, R113, R112 ;  /* 0x000000707170723e */ /* 0x000fe200000000ff */
[----:B------:R-:W-:Y:S01]  /*1c750*/  FMUL.FTZ R114, R8, R114 ;  /* 0x0000007208727220 */ /* 0x000fe20000410000 */
[----:B------:R-:W-:Y:S01]  /*1c760*/  SHF.L.U32 R11, R10, 0x1, RZ ;  /* 0x000000010a0b7819 */ /* 0x000fe200000006ff */
[----:B------:R-:W-:Y:S01]  /*1c770*/  IMAD.MOV.U32 R10, RZ, RZ, 0x20 ;  /* 0x00000020ff0a7424 */ /* 0x000fe200078e00ff */
[----:B------:R-:W-:Y:S01]  /*1c780*/  F2FP.PACK_AB R68, R69, R68 ;  /* 0x000000444544723e */ /* 0x000fe200000000ff */
[C---:B------:R-:W-:Y:S01]  /*1c790*/  FMUL.FTZ R71, R8.reuse, R71 ;  /* 0x0000004708477220 */ /* 0x040fe20000410000 */
[----:B------:R-:W-:Y:S01]  /*1c7a0*/  IADD3 R15, R11, -0x10, RZ ;  /* 0xfffffff00b0f7810 */ /* 0x000fe20007ffe0ff */
[----:B------:R-:W-:Y:S01]  /*1c7b0*/  FMUL.FTZ R70, R8, R70 ;  /* 0x0000004608467220 */ /* 0x000fe20000410000 */
[----:B------:R-:W-:Y:S01]  /*1c7c0*/  SEL R10, R10, 0xffffffe0, !P2 ;  /* 0xffffffe00a0a7807 */ /* 0x000fe20005000000 */
[----:B------:R-:W-:Y:S01]  /*1c7d0*/  FMUL.FTZ R72, R7, R72 ;  /* 0x0000004807487220 */ /* 0x000fe20000410000 */
[----:B------:R-:W-:Y:S01]  /*1c7e0*/  @P3 IADD3 R15, R11, 0x10, RZ ;  /* 0x000000100b0f3810 */ /* 0x000fe20007ffe0ff */
[----:B------:R-:W-:Y:S01]  /*1c7f0*/  FMUL.FTZ R73, R7, R73 ;  /* 0x0000004907497220 */ /* 0x000fe20000410000 */
[----:B------:R-:W-:Y:S01]  /*1c800*/  F2FP.PACK_AB R114, R115, R114 ;  /* 0x000000727372723e */ /* 0x000fe200000000ff */
[C---:B------:R-:W-:Y:S01]  /*1c810*/  FMUL.FTZ R75, R8.reuse, R75 ;  /* 0x0000004b084b7220 */ /* 0x040fe20000410000 */
[----:B------:R-:W-:Y:S01]  /*1c820*/  F2FP.PACK_AB R70, R71, R70 ;  /* 0x000000464746723e */ /* 0x000fe200000000ff */
[C---:B------:R-:W-:Y:S01]  /*1c830*/  FMUL.FTZ R74, R8.reuse, R74 ;  /* 0x0000004a084a7220 */ /* 0x040fe20000410000 */
[----:B------:R-:W-:Y:S01]  /*1c840*/  F2FP.PACK_AB R72, R73, R72 ;  /* 0x000000484948723e */ /* 0x000fe200000000ff */
[----:B------:R-:W-:Y:S01]  /*1c850*/  FMUL.FTZ R76, R7, R76 ;  /* 0x0000004c074c7220 */ /* 0x000fe20000410000 */
[----:B------:R-:W-:Y:S01]  /*1c860*/  IADD3 R17, R11, R10, RZ ;  /* 0x0000000a0b117210 */ /* 0x000fe20007ffe0ff */
[----:B------:R-:W-:Y:S01]  /*1c870*/  FMUL.FTZ R77, R7, R77 ;  /* 0x0000004d074d7220 */ /* 0x000fe20000410000 */
[----:B------:R-:W-:Y:S01]  /*1c880*/  F2FP.PACK_AB R74, R75, R74 ;  /* 0x0000004a4b4a723e */ /* 0x000fe200000000ff */
[----:B------:R-:W-:Y:S01]  /*1c890*/  FMUL.FTZ R79, R8, R79 ;  /* 0x0000004f084f7220 */ /* 0x000fe20000410000 */
[----:B------:R-:W-:Y:S01]  /*1c8a0*/  IADD3 R19, R10, R15, RZ ;  /* 0x0000000f0a137210 */ /* 0x000fe20007ffe0ff */
[C---:B------:R-:W-:Y:S01]  /*1c8b0*/  FMUL.FTZ R78, R8.reuse, R78 ;  /* 0x0000004e084e7220 */ /* 0x040fe20000410000 */
[----:B------:R-:W-:Y:S01]  /*1c8c0*/  F2FP.PACK_AB R76, R77, R76 ;  /* 0x0000004c4d4c723e */ /* 0x000fe200000000ff */
[C---:B------:R-:W-:Y:S01]  /*1c8d0*/  FMUL.FTZ R80, R7.reuse, R80 ;  /* 0x0000005007507220 */ /* 0x040fe20000410000 */
[----:B------:R-:W-:Y:S01]  /*1c8e0*/  STS [R11], R112 ;  /* 0x000000700b007388 */ /* 0x000fe20000000800 */
[----:B------:R-:W-:Y:S01]  /*1c8f0*/  FMUL.FTZ R81, R7, R81 ;  /* 0x0000005107517220 */ /* 0x000fe20000410000 */
[----:B------:R-:W-:Y:S01]  /*1c900*/  F2FP.PACK_AB R78, R79, R78 ;  /* 0x0000004e4f4e723e */ /* 0x000fe200000000ff */
[C---:B------:R-:W-:Y:S01]  /*1c910*/  FMUL.FTZ R83, R8.reuse, R83 ;  /* 0x0000005308537220 */ /* 0x040fe20000410000 */
[----:B------:R-:W-:Y:S01]  /*1c920*/  STS [R11+0x200], R114 ;  /* 0x000200720b007388 */ /* 0x000fe20000000800 */
        /* <DEDUP_REMOVED lines=27> */
[----:B------:R-:W-:Y:S01]  /*1cae0*/  STS [R11+0x1000], R80 ;  /* 0x001000500b007388 */ /* 0x000fe20000000800 */
        /* <DEDUP_REMOVED lines=18> */
[----:B------:R-:W-:Y:S01]  /*1cc10*/  FMUL.FTZ R104, R7, R104 ;  /* 0x0000006807687220 */ /* 0x000fe20000410000 */
[----:B------:R-:W-:Y:S01]  /*1cc20*/  STS [R17+0x1200], R90 ;  /* 0x0012005a11007388 */ /* 0x000fe20000000800 */
[C---:B------:R-:W-:Y:S01]  /*1cc30*/  FMUL.FTZ R103, R8.reuse, R103 ;  /* 0x0000006708677220 */ /* 0x040fe20000410000 */
[----:B------:R-:W-:Y:S01]  /*1cc40*/  F2FP.PACK_AB R100, R101, R100 ;  /* 0x000000646564723e */ /* 0x000fe200000000ff */
[C---:B------:R-:W-:Y:S01]  /*1cc50*/  FMUL.FTZ R102, R8.reuse, R102 ;  /* 0x0000006608667220 */ /* 0x040fe20000410000 */
[----:B------:R-:W-:Y:S01]  /*1cc60*/  STS [R19+0x1000], R92 ;  /* 0x0010005c13007388 */ /* 0x000fe20000000800 */
[C---:B------:R-:W-:Y:S01]  /*1cc70*/  FMUL.FTZ R107, R8.reuse, R107 ;  /* 0x0000006b086b7220 */ /* 0x040fe20000410000 */
[----:B------:R1:W-:Y:S01]  /*1cc80*/  @P1 MUFU.LG2 R14, R6 ;  /* 0x00000006000e1308 */ /* 0x0003e20000000c00 */
[----:B------:R-:W-:Y:S01]  /*1cc90*/  FMUL.FTZ R7, R7, R105 ;  /* 0x0000006907077220 */ /* 0x000fe20000410000 */
[----:B------:R-:W-:Y:S01]  /*1cca0*/  F2FP.PACK_AB R102, R103, R102 ;  /* 0x000000666766723e */ /* 0x000fe200000000ff */
[----:B------:R-:W-:Y:S01]  /*1ccb0*/  FMUL.FTZ R8, R8, R106 ;  /* 0x0000006a08087220 */ /* 0x000fe20000410000 */
[----:B------:R-:W-:Y:S01]  /*1ccc0*/  STS [R19+0x1200], R94 ;  /* 0x0012005e13007388 */ /* 0x000fe20000000800 */
[----:B------:R-:W-:-:S02]  /*1ccd0*/  ISETP.NE.AND P2, PT, RZ, UR4, PT ;  /* 0x00000004ff007c0c */ /* 0x000fc4000bf45270 */
[----:B------:R-:W-:Y:S01]  /*1cce0*/  F2FP.PACK_AB R7, R7, R104 ;  /* 0x000000680707723e */ /* 0x000fe200000000ff */
[----:B------:R-:W-:Y:S01]  /*1ccf0*/  STS [R11+0x2000], R108 ;  /* 0x0020006c0b007388 */ /* 0x000fe20000000800 */
[----:B------:R-:W-:Y:S01]  /*1cd00*/  F2FP.PACK_AB R8, R107, R8 ;  /* 0x000000086b08723e */ /* 0x000fe200000000ff */
[----:B------:R-:W2:Y:S01]  /*1cd10*/  @P0 MUFU.LG2 R5, R5 ;  /* 0x0000000500050308 */ /* 0x000ea20000000c00 */
[----:B------:R-:W-:Y:S01]  /*1cd20*/  MOV R10, 0x7f800000 ;  /* 0x7f800000000a7802 */ /* 0x000fe20000000f00 */
[----:B------:R3:W-:Y:S04]  /*1cd30*/  STS [R11+0x2200], R110 ;  /* 0x0022006e0b007388 */ /* 0x0007e80000000800 */
[----:B------:R-:W-:Y:S01]  /*1cd40*/  STS [R15+0x2000], R96 ;  /* 0x002000600f007388 */ /* 0x000fe20000000800 */
[----:B-1----:R-:W-:-:S03]  /*1cd50*/  IMAD.MOV.U32 R6, RZ, RZ, 0x7f800000 ;  /* 0x7f800000ff067424 */ /* 0x002fc600078e00ff */
[----:B------:R1:W-:Y:S04]  /*1cd60*/  STS [R15+0x2200], R98 ;  /* 0x002200620f007388 */ /* 0x0003e80000000800 */
[----:B------:R4:W-:Y:S01]  /*1cd70*/  STS [R17+0x2000], R100 ;  /* 0x0020006411007388 */ /* 0x0009e20000000800 */
[----:B--2---:R-:W-:-:S03]  /*1cd80*/  @P0 FMUL.FTZ R5, R5, 0.69314718246459960938 ;  /* 0x3f31721805050820 */ /* 0x004fc60000410000 */
[----:B------:R4:W-:Y:S01]  /*1cd90*/  STS [R17+0x2200], R102 ;  /* 0x0022006611007388 */ /* 0x0009e20000000800 */
[----:B------:R-:W-:-:S03]  /*1cda0*/  @P0 FFMA.FTZ R10, R0, c[0x0][0x238], R5 ;  /* 0x00008e00000a0a23 */ /* 0x000fc60000010005 */
[----:B------:R4:W-:Y:S04]  /*1cdb0*/  STS [R19+0x2000], R7 ;  /* 0x0020000713007388 */ /* 0x0009e80000000800 */
[----:B------:R4:W-:Y:S01]  /*1cdc0*/  STS [R19+0x2200], R8 ;  /* 0x0022000813007388 */ /* 0x0009e20000000800 */
[----:B---3--:R-:W-:Y:S01]  /*1cdd0*/  LEA.HI R11, R16, R13, RZ, 0x2 ;  /* 0x0000000d100b7211 */ /* 0x008fe200078f10ff */
[----:B-1----:R-:W-:-:S03]  /*1cde0*/  @P1 FMUL.FTZ R15, R14, 0.69314718246459960938 ;  /* 0x3f3172180e0f1820 */ /* 0x002fc60000410000 */
[----:B------:R-:W-:Y:S01]  /*1cdf0*/  LOP3.LUT R14, R11, 0xfffffffc, RZ, 0xc0, !PT ;  /* 0xfffffffc0b0e7812 */ /* 0x000fe200078ec0ff */
[----:B------:R-:W-:-:S03]  /*1ce00*/  @P1 FFMA.FTZ R6, R2, c[0x0][0x238], R15 ;  /* 0x00008e0002061a23 */ /* 0x000fc6000001000f */
[----:B------:R-:W-:Y:S01]  /*1ce10*/  IADD3 R13, R13, -R14, RZ ;  /* 0x8000000e0d0d7210 */ /* 0x000fe20007ffe0ff */
[----:B------:R-:W-:Y:S05]  /*1ce20*/  @!P2 BRA `(.L_x_967) ;  /* 0x000000700000a947 */ /* 0x000fea0003800000 */
[----:B------:R-:W1:Y:S01]  /*1ce30*/  S2R R0, SR_CTAID.Y ;  /* 0x0000000000007919 */ /* 0x000e620000002600 */
[----:B------:R-:W-:-:S03]  /*1ce40*/  ISETP.NE.AND P0, PT, R155, -0x1, PT ;  /* 0xffffffff9b00780c */ /* 0x000fc60003f05270 */
[----:B------:R-:W2:Y:S01]  /*1ce50*/  S2R R5, SR_CTAID.Z ;  /* 0x0000000000057919 */ /* 0x000ea20000002700 */
[----:B-1----:R-:W-:-:S05]  /*1ce60*/  IMAD R2, R0, c[0x0][0x214], RZ ;  /* 0x0000850000027a24 */ /* 0x002fca00078e02ff */
[----:B------:R-:W-:-:S05]  /*1ce70*/  SEL R2, R2, R155, !P0 ;  /* 0x0000009b02027207 */ /* 0x000fca0004000000 */
[----:B--2---:R-:W-:Y:S01]  /*1ce80*/  IMAD R2, R5, c[0x0][0x234], R2 ;  /* 0x00008d0005027a24 */ /* 0x004fe200078e0202 */
[----:B------:R-:W-:Y:S05]  /*1ce90*/  BRA `(.L_x_968) ;  /* 0x0000004000007947 */ /* 0x000fea0003800000 */
.L_x_967:
[----:B------:R-:W1:Y:S04]  /*1cea0*/  S2R R5, SR_CTAID.Z ;  /* 0x0000000000057919 */ /* 0x000e680000002700 */
[----:B------:R-:W1:Y:S02]  /*1ceb0*/  S2R R0, SR_CTAID.Y ;  /* 0x0000000000007919 */ /* 0x000e640000002600 */
[----:B-1----:R-:W-:-:S04]  /*1cec0*/  IMAD R2, R0, c[0x0][0x1c0], R5 ;  /* 0x0000700000027a24 */ /* 0x002fc800078e0205 */
[----:B------:R-:W-:Y:S02]  /*1ced0*/  IMAD R2, R2, c[0x0][0x214], RZ ;  /* 0x0000850002027a24 */ /* 0x000fe400078e02ff */
.L_x_968:
[----:B------:R-:W-:Y:S01]  /*1cee0*/  BAR.SYNC.DEFER_BLOCKING 0x0 ;  /* 0x0000000000007b1d */ /* 0x000fe20000010000 */
[----:B------:R-:W-:Y:S01]  /*1cef0*/  LOP3.LUT R9, R9, 0xffffffe0, RZ, 0xc0, !PT ;  /* 0xffffffe009097812 */ /* 0x000fe200078ec0ff */
[----:B------:R-:W-:Y:S01]  /*1cf00*/  IMAD.WIDE.U32 R14, R155, c[0x0][0x1e8], RZ ;  /* 0x00007a009b0e7a25 */ /* 0x000fe200078e00ff */
[----:B----4-:R-:W-:Y:S02]  /*1cf10*/  SHF.R.S32.HI R7, RZ, 0x1f, R0 ;  /* 0x0000001fff077819 */ /* 0x010fe40000011400 */
[----:B------:R-:W-:Y:S01]  /*1cf20*/  IADD3 R9, -R9, R4, RZ ;  /* 0x0000000409097210 */ /* 0x000fe20007ffe1ff */
[----:B------:R-:W-:Y:S01]  /*1cf30*/  BSSY B0, `(.L_x_969) ;  /* 0x000001e000007945 */ /* 0x000fe20003800000 */
[----:B------:R-:W-:Y:S01]  /*1cf40*/  ISETP.NE.AND P0, PT, R155, -0x1, PT ;  /* 0xffffffff9b00780c */ /* 0x000fe20003f05270 */
[----:B------:R-:W-:Y:S01]  /*1cf50*/  IMAD R7, R7, c[0x0][0x1e0], RZ ;  /* 0x0000780007077a24 */ /* 0x000fe200078e02ff */
[----:B------:R-:W-:Y:S01]  /*1cf60*/  LOP3.LUT P1, RZ, R9, 0x3, RZ, 0xc0, !PT ;  /* 0x0000000309ff7812 */ /* 0x000fe2000782c0ff */
[----:B------:R-:W-:Y:S01]  /*1cf70*/  IMAD.WIDE.U32 R8, R0, c[0x0][0x1e0], RZ ;  /* 0x0000780000087a25 */ /* 0x000fe200078e00ff */
[----:B------:R-:W-:-:S03]  /*1cf80*/  LEA R13, R13, R160, 0x4 ;  /* 0x000000a00d0d7211 */ /* 0x000fc600078e20ff */
[----:B------:R-:W-:Y:S01]  /*1cf90*/  IMAD R7, R0, c[0x0][0x1e4], R7 ;  /* 0x0000790000077a24 */ /* 0x000fe200078e0207 */
[----:B------:R-:W-:Y:S01]  /*1cfa0*/  SEL R0, R8, R14, !P0 ;  /* 0x0000000e08007207 */ /* 0x000fe20004000000 */
[----:B------:R-:W-:-:S04]  /*1cfb0*/  IMAD R155, R155, c[0x0][0x1ec], R15 ;  /* 0x00007b009b9b7a24 */ /* 0x000fc800078e020f */
[----:B------:R-:W-:Y:S01]  /*1cfc0*/  @!P0 IADD3 R155, R9, R7, RZ ;  /* 0x00000007099b8210 */ /* 0x000fe20007ffe0ff */
[----:B------:R1:W2:Y:S04]  /*1cfd0*/  LDS.128 R32, [R170] ;  /* 0x00000000aa207984 */ /* 0x0002a80000000c00 */
[----:B------:R1:W3:Y:S04]  /*1cfe0*/  LDS.128 R28, [R170+0x800] ;  /* 0x00080000aa1c7984 */ /* 0x0002e80000000c00 */
[----:B------:R1:W4:Y:S04]  /*1cff0*/  LDS.128 R24, [R170+0x1000] ;  /* 0x00100000aa187984 */ /* 0x0003280000000c00 */
[----:B------:R1:W1:Y:S04]  /*1d000*/  LDS.128 R20, [R170+0x1800] ;  /* 0x00180000aa147984 */ /* 0x0002680000000c00 */
[----:B------:R1:W1:Y:S04]  /*1d010*/  LDS.128 R16, [R170+0x2000] ;  /* 0x00200000aa107984 */ /* 0x0002680000000c00 */
[----:B------:R1:W1:Y:S01]  /*1d020*/  LDS.128 R36, [R170+0x2800] ;  /* 0x00280000aa247984 */ /* 0x0002620000000c00 */
[----:B------:R-:W-:Y:S05]  /*1d030*/  @P1 BRA `(.L_x_970) ;  /* 0x000000d000001947 */ /* 0x000fea0003800000 */
[----:B------:R-:W5:Y:S02]  /*1d040*/  S2R R7, SR_CTAID.X ;  /* 0x0000000000077919 */ /* 0x000f640000002500 */
[----:B-----5:R-:W-:-:S02]  /*1d050*/  IMAD R4, R7, 0x40, R2 ;  /* 0x0000004007047824 */ /* 0x020fc400078e0202 */
[----:B------:R-:W-:Y:S01]  /*1d060*/  IMAD R2, R7, -0x40, R154 ;  /* 0xffffffc007027824 */ /* 0x000fe200078e029a */
[C---:B------:R-:W-:Y:S02]  /*1d070*/  IADD3 R7, R13.reuse, 0x8, RZ ;  /* 0x000000080d077810 */ /* 0x040fe40007ffe0ff */
[----:B------:R-:W-:Y:S02]  /*1d080*/  SHF.R.S32.HI R8, RZ, 0x1f, R4 ;  /* 0x0000001fff087819 */ /* 0x000fe40000011404 */
[C---:B------:R-:W-:Y:S02]  /*1d090*/  IADD3 R4, P0, R13.reuse, R4, RZ ;  /* 0x000000040d047210 */ /* 0x040fe40007f1e0ff */
[-C--:B------:R-:W-:Y:S02]  /*1d0a0*/  ISETP.GE.AND P2, PT, R13, R2.reuse, PT ;  /* 0x000000020d00720c */ /* 0x080fe40003f46270 */
[----:B------:R-:W-:Y:S02]  /*1d0b0*/  ISETP.GE.AND P1, PT, R7, R2, PT ;  /* 0x000000020700720c */ /* 0x000fe40003f26270 */
[----:B------:R-:W-:-:S02]  /*1d0c0*/  LEA.HI.X.SX32 R13, R13, R8, 0x1, P0 ;  /* 0x000000080d0d7211 */ /* 0x000fc400000f0eff */
[----:B------:R-:W-:-:S04]  /*1d0d0*/  LEA R8, P0, R4, c[0x0][0x200], 0x2 ;  /* 0x0000800004087a11 */ /* 0x000fc800078010ff */
[----:B------:R-:W-:-:S05]  /*1d0e0*/  LEA.HI.X R9, R4, c[0x0][0x204], R13, 0x2, P0 ;  /* 0x0000810004097a11 */ /* 0x000fca00000f140d */
[----:B------:R4:W-:Y:S04]  /*1d0f0*/  @!P2 STG.E [R8.64], R6 ;  /* 0x000000060800a986 */ /* 0x0009e8000c101906 */
[----:B------:R4:W-:Y:S02]  /*1d100*/  @!P1 STG.E [R8.64+0x20], R10 ;  /* 0x0000200a08009986 */ /* 0x0009e4000c101906 */
.L_x_970:
[----:B------:R-:W-:Y:S05]  /*1d110*/  BSYNC B0 ;  /* 0x0000000000007941 */ /* 0x000fea0003800000 */
.L_x_969:
[----:B------:R-:W5:Y:S01]  /*1d120*/  S2R R7, SR_CTAID.X ;  /* 0x0000000000077919 */ /* 0x000f620000002500 */
[----:B------:R-:W-:Y:S01]  /*1d130*/  IMAD.SHL.U32 R12, R12, 0x8, RZ ;  /* 0x000000080c0c7824 */ /* 0x000fe200078e00ff */
[----:B------:R-:W-:Y:S01]  /*1d140*/  SHF.R.S32.HI R4, RZ, 0x1f, R5 ;  /* 0x0000001fff047819 */ /* 0x000fe20000011405 */
[----:B------:R-:W-:Y:S03]  /*1d150*/  BSSY B0, `(.L_x_971) ;  /* 0x000001e000007945 */ /* 0x000fe60003800000 */
[----:B------:R-:W-:Y:S01]  /*1d160*/  SHF.R.S32.HI R13, RZ, 0x1f, R12 ;  /* 0x0000001fff0d7819 */ /* 0x000fe2000001140c */
[----:B------:R-:W-:-:S04]  /*1d170*/  IMAD R4, R4, c[0x0][0x1f0], RZ ;  /* 0x00007c0004047a24 */ /* 0x000fc800078e02ff */
[----:B------:R-:W-:Y:S02]  /*1d180*/  IMAD R4, R5, c[0x0][0x1f4], R4 ;  /* 0x00007d0005047a24 */ /* 0x000fe400078e0204 */
[----:B-----5:R-:W-:-:S04]  /*1d190*/  IMAD.SHL.U32 R7, R7, 0x40, RZ ;  /* 0x0000004007077824 */ /* 0x020fc800078e00ff */
[C---:B----4-:R-:W-:Y:S01]  /*1d1a0*/  IMAD.WIDE.U32 R8, R7.reuse, c[0x0][0x1e8], R12 ;  /* 0x00007a0007087a25 */ /* 0x050fe200078e000c */
[----:B------:R-:W-:Y:S02]  /*1d1b0*/  SHF.R.S32.HI R2, RZ, 0x1f, R7 ;  /* 0x0000001fff027819 */ /* 0x000fe40000011407 */
[----:B------:R-:W-:Y:S02]  /*1d1c0*/  IADD3 R154, -R7, R154, RZ ;  /* 0x0000009a079a7210 */ /* 0x000fe40007ffe1ff */
[----:B------:R-:W-:Y:S01]  /*1d1d0*/  IADD3 R6, P0, R0, R8, RZ ;  /* 0x0000000800067210 */ /* 0x000fe20007f1e0ff */
[----:B------:R-:W-:Y:S01]  /*1d1e0*/  IMAD R2, R2, c[0x0][0x1e8], RZ ;  /* 0x00007a0002027a24 */ /* 0x000fe200078e02ff */
[----:B------:R-:W-:-:S03]  /*1d1f0*/  SHF.R.S32.HI R0, RZ, 0x1f, R3 ;  /* 0x0000001fff007819 */ /* 0x000fc60000011403 */
        /* <DEDUP_REMOVED lines=16> */
[----:B--2---:R2:W-:Y:S04]  /*1d300*/  @!P2 STG.E.128 [R10.64], R32 ;  /* 0x000000200a00a986 */ /* 0x0045e8000c101d06 */
[----:B------:R2:W-:Y:S04]  /*1d310*/  @!P1 STG.E.128 [R10.64+0x40], R24 ;  /* 0x000040180a009986 */ /* 0x0005e8000c101d06 */
[----:B-1----:R2:W-:Y:S02]  /*1d320*/  @!P0 STG.E.128 [R10.64+0x80], R16 ;  /* 0x000080100a008986 */ /* 0x0025e4000c101d06 */
.L_x_972:
[----:B------:R-:W-:Y:S05]  /*1d330*/  BSYNC B0 ;  /* 0x0000000000007941 */ /* 0x000fea0003800000 */
.L_x_971:
[----:B------:R-:W-:-:S04]  /*1d340*/  IADD3 R5, R3, 0x20, RZ ;  /* 0x0000002003057810 */ /* 0x000fc80007ffe0ff */
[----:B------:R-:W-:-:S13]  /*1d350*/  ISETP.GE.AND P0, PT, R5, R154, PT ;  /* 0x0000009a0500720c */ /* 0x000fda0003f06270 */
[----:B------:R-:W-:Y:S05]  /*1d360*/  @P0 EXIT ;  /* 0x000000000000094d */ /* 0x000fea0003800000 */
[----:B------:R-:W-:Y:S01]  /*1d370*/  IADD3 R3, P0, R3, 0x20, RZ ;  /* 0x0000002003037810 */ /* 0x000fe20007f1e0ff */
[----:B------:R-:W-:Y:S01]  /*1d380*/  IMAD.MOV.U32 R4, RZ, RZ, R6 ;  /* 0x000000ffff047224 */ /* 0x000fe200078e0006 */
[----:B------:R-:W-:Y:S02]  /*1d390*/  MOV R5, R9 ;  /* 0x0000000900057202 */ /* 0x000fe40000000f00 */
        /* <DEDUP_REMOVED lines=11> */
[----:B---3--:R1:W-:Y:S10]  /*1d450*/  @!P1 STG.E.128 [R2.64], R28 ;  /* 0x0000001c02009986 */ /* 0x0083f4000c101d06 */
[----:B------:R-:W-:Y:S05]  /*1d460*/  @P0 EXIT ;  /* 0x000000000000094d */ /* 0x000fea0003800000 */
[----:B------:R-:W-:Y:S01]  /*1d470*/  STG.E.128 [R2.64+0x80], R36 ;  /* 0x0000802402007986 */ /* 0x000fe2000c101d06 */
[----:B------:R-:W-:Y:S05]  /*1d480*/  EXIT ;  /* 0x000000000000794d */ /* 0x000fea0003800000 */
.L_x_973:
        /* <DEDUP_REMOVED lines=15> */
.L_x_6108:


//--------------------- .text._ZN5flash24flash_fwd_splitkv_kernelI23Flash_fwd_kernel_traitsILi96ELi64ELi128ELi4ELb0ELb0EN7cutlass6half_tE19Flash_kernel_traitsILi96ELi64ELi128ELi4ES3_EELb1ELb0ELb0ELb0ELb0ELb1ELb0ELb1EEEvNS_16Flash_fwd_paramsE --------------------------
	.section	.text._ZN5flash24flash_fwd_splitkv_kernelI23Flash_fwd_kernel_traitsILi96ELi64ELi128ELi4ELb0ELb0EN7cutlass6half_tE19Flash_kernel_traitsILi96ELi64ELi128ELi4ES3_EELb1ELb0ELb0ELb0ELb0ELb1ELb0ELb1EEEvNS_16Flash_fwd_paramsE,"ax",@progbits
	.sectioninfo	@"SHI_REGISTERS=225"
	.align	128
        .global         _ZN5flash24flash_fwd_splitkv_kernelI23Flash_fwd_kernel_traitsILi96ELi64ELi128ELi4ELb0ELb0EN7cutlass6half_tE19Flash_kernel_traitsILi96ELi64ELi128ELi4ES3_EELb1ELb0ELb0ELb0ELb0ELb1ELb0ELb1EEEvNS_16Flash_fwd_paramsE
        .type           _ZN5flash24flash_fwd_splitkv_kernelI23Flash_fwd_kernel_traitsILi96ELi64ELi128ELi4ELb0ELb0EN7cutlass6half_tE19Flash_kernel_traitsILi96ELi64ELi128ELi4ES3_EELb1ELb0ELb0ELb0ELb0ELb1ELb0ELb1EEEvNS_16Flash_fwd_paramsE,@function
        .size           _ZN5flash24flash_fwd_splitkv_kernelI23Flash_fwd_kernel_traitsILi96ELi64ELi128ELi4ELb0ELb0EN7cutlass6half_tE19Flash_kernel_traitsILi96ELi64ELi128ELi4ES3_EELb1ELb0ELb0ELb0ELb0ELb1ELb0ELb1EEEvNS_16Flash_fwd_paramsE,(.L_x_6109 - _ZN5flash24flash_fwd_splitkv_kernelI23Flash_fwd_kernel_traitsILi96ELi64ELi128ELi4ELb0ELb0EN7cutlass6half_tE19Flash_kernel_traitsILi96ELi64ELi128ELi4ES3_EELb1ELb0ELb0ELb0ELb0ELb1ELb0ELb1EEEvNS_16Flash_fwd_paramsE)
        .other          _ZN5flash24flash_fwd_splitkv_kernelI23Flash_fwd_kernel_traitsILi96ELi64ELi128ELi4ELb0ELb0EN7cutlass6half_tE19Flash_kernel_traitsILi96ELi64ELi128ELi4ES3_EELb1ELb0ELb0ELb0ELb0ELb1ELb0ELb1EEEvNS_16Flash_fwd_paramsE,@"STO_CUDA_ENTRY STV_DEFAULT"
_ZN5flash24flash_fwd_splitkv_kernelI23Flash_fwd_kernel_traitsILi96ELi64ELi128ELi4ELb0ELb0EN7cutlass6half_tE19Flash_kernel_traitsILi96ELi64ELi128ELi4ES3_EELb1ELb0ELb0ELb0ELb0ELb1ELb0ELb1EEEvNS_16Flash_fwd_paramsE:
.text._ZN5flash24flash_fwd_splitkv_kernelI23Flash_fwd_kernel_traitsILi96ELi64ELi128ELi4ELb0ELb0EN7cutlass6half_tE19Flash_kernel_traitsILi96ELi64ELi128ELi4ES3_EELb1ELb0ELb0ELb0ELb0ELb1ELb0ELb1EEEvNS_16Flash_fwd_paramsE:
        /* <DEDUP_REMOVED lines=35> */
.L_x_974:
[----:B-1-34-:R-:W-:Y:S02]  /*0230*/  MOV R2, c[0x0][0x218] ;  /* 0x0000860000027a02 */ /* 0x01afe40000000f00 */
.L_x_975:
        /* <DEDUP_REMOVED lines=80> */
.L_x_978:
[----:B------:R-:W-:Y:S05]  /*0740*/  BSYNC B0 ;  /* 0x0000000000007941 */ /* 0x000fea0003800000 */
.L_x_977:
        /* <DEDUP_REMOVED lines=19> */
.L_x_980:
[----:B------:R-:W-:Y:S05]  /*0880*/  BSYNC B0 ;  /* 0x0000000000007941 */ /* 0x000fea0003800000 */
.L_x_979:
        /* <DEDUP_REMOVED lines=13> */
.L_x_976:
        /* <DEDUP_REMOVED lines=93> */
.L_x_981:
        /* <DEDUP_REMOVED lines=16> */
.L_x_983:
        /* <DEDUP_REMOVED lines=52> */
.L_x_982:
        /* <DEDUP_REMOVED lines=257> */
.L_x_1077:
        /* <DEDUP_REMOVED lines=18> */
.L_x_986:
[----:B------:R-:W-:Y:S05]  /*24a0*/  BSYNC B0 ;  /* 0x0000000000007941 */ /* 0x000fea0003800000 */
.L_x_985:
        /* <DEDUP_REMOVED lines=18> */
.L_x_988:
[----:B------:R-:W-:Y:S05]  /*25d0*/  BSYNC B0 ;  /* 0x0000000000007941 */ /* 0x000fea0003800000 */
.L_x_987:
        /* <DEDUP_REMOVED lines=21> */
.L_x_990:
[----:B------:R-:W-:Y:S05]  /*2730*/  BSYNC B0 ;  /* 0x0000000000007941 */ /* 0x000fea0003800000 */
.L_x_989:
        /* <DEDUP_REMOVED lines=21> */
.L_x_992:
[----:B------:R-:W-:Y:S05]  /*2890*/  BSYNC B0 ;  /* 0x0000000000007941 */ /* 0x000fea0003800000 */
.L_x_991:
        /* <DEDUP_REMOVED lines=66> */
.L_x_998:
[----:B------:R-:W-:Y:S05]  /*2cc0*/  BSYNC B0 ;  /* 0x0000000000007941 */ /* 0x000fea0003800000 */
.L_x_997:
        /* <DEDUP_REMOVED lines=54> */
.L_x_1000:
[----:B------:R-:W-:Y:S05]  /*3030*/  BSYNC B0 ;  /* 0x0000000000007941 */ /* 0x000fea0003800000 */
.L_x_999:
        /* <DEDUP_REMOVED lines=53> */
.L_x_996:
[----:B------:R-:W-:Y:S05]  /*3390*/  BSYNC B1 ;  /* 0x0000000000017941 */ /* 0x000fea0003800000 */
.L_x_995:
        /* <DEDUP_REMOVED lines=65> */
.L_x_1004:
[----:B------:R-:W-:Y:S05]  /*37b0*/  BSYNC B0 ;  /* 0x0000000000007941 */ /* 0x000fea0003800000 */
.L_x_1003:
        /* <DEDUP_REMOVED lines=57> */
.L_x_1006:
[----:B------:R-:W-:Y:S05]  /*3b50*/  BSYNC B0 ;  /* 0x0000000000007941 */ /* 0x000fea0003800000 */
.L_x_1005:
        /* <DEDUP_REMOVED lines=56> */
.L_x_1002:
[----:B------:R-:W-:Y:S05]  /*3ee0*/  BSYNC B1 ;  /* 0x0000000000017941 */ /* 0x000fea0003800000 */
.L_x_1001:
        /* <DEDUP_REMOVED lines=64> */
.L_x_1010:
[----:B------:R-:W-:Y:S05]  /*42f0*/  BSYNC B0 ;  /* 0x0000000000007941 */ /* 0x000fea0003800000 */
.L_x_1009:
        /* <DEDUP_REMOVED lines=57> */
.L_x_1012:
[----:B------:R-:W-:Y:S05]  /*4690*/  BSYNC B0 ;  /* 0x0000000000007941 */ /* 0x000fea0003800000 */
.L_x_1011:
        /* <DEDUP_REMOVED lines=56> */
.L_x_1008:
[----:B------:R-:W-:Y:S05]  /*4a20*/  BSYNC B1 ;  /* 0x0000000000017941 */ /* 0x000fea0003800000 */
.L_x_1007:
        /* <DEDUP_REMOVED lines=70> */
.L_x_1016:
[----:B------:R-:W-:Y:S05]  /*4e90*/  BSYNC B0 ;  /* 0x0000000000007941 */ /* 0x000fea0003800000 */
.L_x_1015:
        /* <DEDUP_REMOVED lines=57> */
.L_x_1018:
[----:B------:R-:W-:Y:S05]  /*5230*/  BSYNC B0 ;  /* 0x0000000000007941 */ /* 0x000fea0003800000 */
.L_x_1017:
        /* <DEDUP_REMOVED lines=56> */
.L_x_1014:
[----:B------:R-:W-:Y:S05]  /*55c0*/  BSYNC B1 ;  /* 0x0000000000017941 */ /* 0x000fea0003800000 */
.L_x_1013:
        /* <DEDUP_REMOVED lines=8> */
.L_x_994:
        /* <DEDUP_REMOVED lines=96> */
.L_x_1025:
[----:B------:R-:W-:Y:S05]  /*5c50*/  BSYNC B0 ;  /* 0x0000000000007941 */ /* 0x000fea0003800000 */
.L_x_1024:
[----:B------:R-:W-:Y:S05]  /*5c60*/  MOV R101, R99 ;  /* 0x0000006300657202 */ /* 0x000fea0000000f00 */
[----:B-----5:R2:W-:Y:S02]  /*5c70*/  STG.E.128 [R100.64], R32 ;  /* 0x0000002064007986 */ /* 0x0205e4000c101d06 */
.L_x_1023:
[----:B------:R-:W-:Y:S05]  /*5c80*/  BSYNC B1 ;  /* 0x0000000000017941 */ /* 0x000fea0003800000 */
.L_x_1022:
        /* <DEDUP_REMOVED lines=96> */
.L_x_1029:
[----:B------:R-:W-:Y:S05]  /*6290*/  BSYNC B0 ;  /* 0x0000000000007941 */ /* 0x000fea0003800000 */
.L_x_1028:
[----:B------:R-:W-:Y:S05]  /*62a0*/  MOV R101, R99 ;  /* 0x0000006300657202 */ /* 0x000fea0000000f00 */
[----:B-----5:R3:W-:Y:S02]  /*62b0*/  STG.E.128 [R100.64+0x40], R32 ;  /* 0x0000402064007986 */ /* 0x0207e4000c101d06 */
.L_x_1027:
[----:B------:R-:W-:Y:S05]  /*62c0*/  BSYNC B1 ;  /* 0x0000000000017941 */ /* 0x000fea0003800000 */
.L_x_1026:
        /* <DEDUP_REMOVED lines=95> */
.L_x_1031:
[----:B------:R-:W-:Y:S05]  /*68c0*/  BSYNC B0 ;  /* 0x0000000000007941 */ /* 0x000fea0003800000 */
.L_x_1030:
[----:B------:R-:W-:Y:S05]  /*68d0*/  MOV R101, R99 ;  /* 0x0000006300657202 */ /* 0x000fea0000000f00 */
[----:B-----5:R3:W-:Y:S02]  /*68e0*/  STG.E.128 [R100.64+0x80], R32 ;  /* 0x0000802064007986 */ /* 0x0207e4000c101d06 */
.L_x_1021:
[----:B------:R-:W-:Y:S05]  /*68f0*/  BSYNC B2 ;  /* 0x0000000000027941 */ /* 0x000fea0003800000 */
.L_x_1020:
        /* <DEDUP_REMOVED lines=99> */
.L_x_1037:
[----:B------:R-:W-:Y:S05]  /*6f30*/  BSYNC B0 ;  /* 0x0000000000007941 */ /* 0x000fea0003800000 */
.L_x_1036:
[C---:B------:R-:W-:Y:S04]  /*6f40*/  LEA R2, P0, R149.reuse, R100, 0x1 ;  /* 0x0000006495027211 */ /* 0x040fe800078008ff */
[----:B------:R-:W-:Y:S05]  /*6f50*/  LEA.HI.X R3, R149, R99, R148, 0x1, P0 ;  /* 0x0000006395037211 */ /* 0x000fea00000f0c94 */
[----:B-----5:R3:W-:Y:S04]  /*6f60*/  STG.E.128 [R2.64], R32 ;  /* 0x0000002002007986 */ /* 0x0207e8000c101d06 */
.L_x_1035:
[----:B------:R-:W-:Y:S05]  /*6f70*/  BSYNC B1 ;  /* 0x0000000000017941 */ /* 0x000fea0003800000 */
.L_x_1034:
        /* <DEDUP_REMOVED lines=97> */
.L_x_1041:
[----:B------:R-:W-:Y:S05]  /*7590*/  BSYNC B0 ;  /* 0x0000000000007941 */ /* 0x000fea0003800000 */
.L_x_1040:
[C---:B------:R-:W-:Y:S04]  /*75a0*/  LEA R2, P0, R72.reuse, R100, 0x1 ;  /* 0x0000006448027211 */ /* 0x040fe800078008ff */
[----:B------:R-:W-:Y:S05]  /*75b0*/  LEA.HI.X R3, R72, R99, R73, 0x1, P0 ;  /* 0x0000006348037211 */ /* 0x000fea00000f0c49 */
[----:B-----5:R3:W-:Y:S04]  /*75c0*/  STG.E.128 [R2.64], R32 ;  /* 0x0000002002007986 */ /* 0x0207e8000c101d06 */
.L_x_1039:
[----:B------:R-:W-:Y:S05]  /*75d0*/  BSYNC B1 ;  /* 0x0000000000017941 */ /* 0x000fea0003800000 */
.L_x_1038:
        /* <DEDUP_REMOVED lines=96> */
.L_x_1043:
[----:B------:R-:W-:Y:S05]  /*7be0*/  BSYNC B0 ;  /* 0x0000000000007941 */ /* 0x000fea0003800000 */
.L_x_1042:
[C---:B------:R-:W-:Y:S04]  /*7bf0*/  LEA R2, P0, R80.reuse, R100, 0x1 ;  /* 0x0000006450027211 */ /* 0x040fe800078008ff */
[----:B------:R-:W-:Y:S05]  /*7c00*/  LEA.HI.X R3, R80, R99, R81, 0x1, P0 ;  /* 0x0000006350037211 */ /* 0x000fea00000f0c51 */
[----:B-----5:R3:W-:Y:S04]  /*7c10*/  STG.E.128 [R2.64], R32 ;  /* 0x0000002002007986 */ /* 0x0207e8000c101d06 */
.L_x_1033:
[----:B------:R-:W-:Y:S05]  /*7c20*/  BSYNC B2 ;  /* 0x0000000000027941 */ /* 0x000fea0003800000 */
.L_x_1032:
        /* <DEDUP_REMOVED lines=99> */
.L_x_1049:
[----:B------:R-:W-:Y:S05]  /*8260*/  BSYNC B0 ;  /* 0x0000000000007941 */ /* 0x000fea0003800000 */
.L_x_1048:
[C---:B------:R-:W-:Y:S04]  /*8270*/  LEA R2, P0, R172.reuse, R100, 0x1 ;  /* 0x00000064ac027211 */ /* 0x040fe800078008ff */
[----:B------:R-:W-:Y:S05]  /*8280*/  LEA.HI.X R3, R172, R99, R66, 0x1, P0 ;  /* 0x00000063ac037211 */ /* 0x000fea00000f0c42 */
[----:B-----5:R3:W-:Y:S04]  /*8290*/  STG.E.128 [R2.64], R32 ;  /* 0x0000002002007986 */ /* 0x0207e8000c101d06 */
.L_x_1047:
[----:B------:R-:W-:Y:S05]  /*82a0*/  BSYNC B1 ;  /* 0x0000000000017941 */ /* 0x000fea0003800000 */
.L_x_1046:
        /* <DEDUP_REMOVED lines=97> */
.L_x_1053:
[----:B------:R-:W-:Y:S05]  /*88c0*/  BSYNC B0 ;  /* 0x0000000000007941 */ /* 0x000fea0003800000 */
.L_x_1052:
[C---:B------:R-:W-:Y:S04]  /*88d0*/  LEA R2, P0, R74.reuse, R100, 0x1 ;  /* 0x000000644a027211 */ /* 0x040fe800078008ff */
[----:B------:R-:W-:Y:S05]  /*88e0*/  LEA.HI.X R3, R74, R99, R75, 0x1, P0 ;  /* 0x000000634a037211 */ /* 0x000fea00000f0c4b */
[----:B-----5:R3:W-:Y:S04]  /*88f0*/  STG.E.128 [R2.64], R32 ;  /* 0x0000002002007986 */ /* 0x0207e8000c101d06 */
.L_x_1051:
[----:B------:R-:W-:Y:S05]  /*8900*/  BSYNC B1 ;  /* 0x0000000000017941 */ /* 0x000fea0003800000 */
.L_x_1050:
        /* <DEDUP_REMOVED lines=96> */
.L_x_1055:
[----:B------:R-:W-:Y:S05]  /*8f10*/  BSYNC B0 ;  /* 0x0000000000007941 */ /* 0x000fea0003800000 */
.L_x_1054:
[C---:B------:R-:W-:Y:S04]  /*8f20*/  LEA R2, P0, R82.reuse, R100, 0x1 ;  /* 0x0000006452027211 */ /* 0x040fe800078008ff */
[----:B------:R-:W-:Y:S05]  /*8f30*/  LEA.HI.X R3, R82, R99, R83, 0x1, P0 ;  /* 0x0000006352037211 */ /* 0x000fea00000f0c53 */
[----:B-----5:R3:W-:Y:S04]  /*8f40*/  STG.E.128 [R2.64], R32 ;  /* 0x0000002002007986 */ /* 0x0207e8000c101d06 */
.L_x_1045:
[----:B------:R-:W-:Y:S05]  /*8f50*/  BSYNC B2 ;  /* 0x0000000000027941 */ /* 0x000fea0003800000 */
.L_x_1044:
        /* <DEDUP_REMOVED lines=103> */
.L_x_1061:
[----:B------:R-:W-:Y:S05]  /*95d0*/  BSYNC B0 ;  /* 0x0000000000007941 */ /* 0x000fea0003800000 */
.L_x_1060:
[C---:B------:R-:W-:Y:S01]  /*95e0*/  IMAD R0, R179.reuse, c[0x0][0x19c], RZ ;  /* 0x00006700b3007a24 */ /* 0x040fe200078e02ff */
[----:B------:R-:W-:Y:S05]  /*95f0*/  MOV R101, R99 ;  /* 0x0000006300657202 */ /* 0x000fea0000000f00 */
[----:B------:R-:W-:Y:S05]  /*9600*/  IMAD.WIDE.U32 R2, R179, c[0x0][0x198], R100 ;  /* 0x00006600b3027a25 */ /* 0x000fea00078e0064 */
[----:B------:R-:W-:Y:S05]  /*9610*/  IADD3 R3, R3, R0, RZ ;  /* 0x0000000003037210 */ /* 0x000fea0007ffe0ff */
[----:B-----5:R3:W-:Y:S02]  /*9620*/  STG.E.128 [R2.64], R32 ;  /* 0x0000002002007986 */ /* 0x0207e4000c101d06 */
.L_x_1059:
[----:B------:R-:W-:Y:S05]  /*9630*/  BSYNC B1 ;  /* 0x0000000000017941 */ /* 0x000fea0003800000 */
.L_x_1058:
        /* <DEDUP_REMOVED lines=97> */
.L_x_1065:
[----:B------:R-:W-:Y:S05]  /*9c50*/  BSYNC B0 ;  /* 0x0000000000007941 */ /* 0x000fea0003800000 */
.L_x_1064:
[C---:B------:R-:W-:Y:S04]  /*9c60*/  LEA R2, P0, R87.reuse, R100, 0x1 ;  /* 0x0000006457027211 */ /* 0x040fe800078008ff */
[----:B------:R-:W-:Y:S05]  /*9c70*/  LEA.HI.X R3, R87, R99, R86, 0x1, P0 ;  /* 0x0000006357037211 */ /* 0x000fea00000f0c56 */
[----:B-----5:R3:W-:Y:S04]  /*9c80*/  STG.E.128 [R2.64], R32 ;  /* 0x0000002002007986 */ /* 0x0207e8000c101d06 */
.L_x_1063:
[----:B------:R-:W-:Y:S05]  /*9c90*/  BSYNC B1 ;  /* 0x0000000000017941 */ /* 0x000fea0003800000 */
.L_x_1062:
        /* <DEDUP_REMOVED lines=96> */
.L_x_1067:
[----:B------:R-:W-:Y:S05]  /*a2a0*/  BSYNC B0 ;  /* 0x0000000000007941 */ /* 0x000fea0003800000 */
.L_x_1066:
[C---:B------:R-:W-:Y:S04]  /*a2b0*/  LEA R2, P0, R91.reuse, R100, 0x1 ;  /* 0x000000645b027211 */ /* 0x040fe800078008ff */
[----:B------:R-:W-:Y:S05]  /*a2c0*/  LEA.HI.X R3, R91, R99, R90, 0x1, P0 ;  /* 0x000000635b037211 */ /* 0x000fea00000f0c5a */
[----:B-----5:R3:W-:Y:S04]  /*a2d0*/  STG.E.128 [R2.64], R32 ;  /* 0x0000002002007986 */ /* 0x0207e8000c101d06 */
.L_x_1057:
[----:B------:R-:W-:Y:S05]  /*a2e0*/  BSYNC B2 ;  /* 0x0000000000027941 */ /* 0x000fea0003800000 */
.L_x_1056:
        /* <DEDUP_REMOVED lines=8> */
.L_x_993:
        /* <DEDUP_REMOVED lines=17> */
.L_x_1069:
[----:B------:R-:W-:Y:S05]  /*a480*/  BSYNC B0 ;  /* 0x0000000000007941 */ /* 0x000fea0003800000 */
.L_x_1068:
        /* <DEDUP_REMOVED lines=24> */
.L_x_1071:
[----:B------:R-:W-:Y:S05]  /*a610*/  BSYNC B0 ;  /* 0x0000000000007941 */ /* 0x000fea0003800000 */
.L_x_1070:
        /* <DEDUP_REMOVED lines=23> */
.L_x_1073:
[----:B------:R-:W-:Y:S05]  /*a790*/  BSYNC B0 ;  /* 0x0000000000007941 */ /* 0x000fea0003800000 */
.L_x_1072:
        /* <DEDUP_REMOVED lines=30> */
.L_x_1074:
[----:B------:R-:W-:Y:S05]  /*a980*/  BSYNC B0 ;  /* 0x0000000000007941 */ /* 0x000fea0003800000 */
.L_x_1019:
        /* <DEDUP_REMOVED lines=81> */
.L_x_1075:
        /* <DEDUP_REMOVED lines=9> */
.L_x_1076:
[----:B------:R-:W-:Y:S04]  /*af30*/  IADD3 R9, R9, -0x1, RZ ;  /* 0xffffffff09097810 */ /* 0x000fe80007ffe0ff */
[----:B------:R-:W-:Y:S11]  /*af40*/  ISETP.GT.AND P0, PT, R9, R60, PT ;  /* 0x0000003c0900720c */ /* 0x000ff60003f04270 */
[----:B------:R-:W-:Y:S02]  /*af50*/  @!UPT UIADD3 URZ, URZ, URZ, URZ ;  /* 0x0000003f3f3ff290 */ /* 0x000fe4000fffe03f */
[----:B------:R-:W-:-:S05]  /*af60*/  @P0 BRA `(.L_x_1077) ;  /* 0xffff741000000947 */ /* 0x000fca000383ffff */
.L_x_984:
        /* <DEDUP_REMOVED lines=91> */
.L_x_1086:
[----:B------:R-:W-:Y:S05]  /*b520*/  BSYNC B0 ;  /* 0x0000000000007941 */ /* 0x000fea0003800000 */
.L_x_1085:
[----:B-----5:R3:W-:Y:S02]  /*b530*/  STS.128 [R170], R8 ;  /* 0x00000008aa007388 */ /* 0x0207e40000000c00 */
.L_x_1084:
[----:B------:R-:W-:Y:S05]  /*b540*/  BSYNC B1 ;  /* 0x0000000000017941 */ /* 0x000fea0003800000 */
.L_x_1083:
        /* <DEDUP_REMOVED lines=48> */
.L_x_1090:
[----:B------:R-:W-:Y:S05]  /*b850*/  BSYNC B0 ;  /* 0x0000000000007941 */ /* 0x000fea0003800000 */
.L_x_1089:
[----:B-----5:R1:W-:Y:S02]  /*b860*/  STS.128 [R170+0x1000], R8 ;  /* 0x00100008aa007388 */ /* 0x0203e40000000c00 */
.L_x_1088:
[----:B------:R-:W-:Y:S05]  /*b870*/  BSYNC B1 ;  /* 0x0000000000017941 */ /* 0x000fea0003800000 */
.L_x_1087:
        /* <DEDUP_REMOVED lines=46> */
.L_x_1092:
[----:B------:R-:W-:Y:S05]  /*bb60*/  BSYNC B0 ;  /* 0x0000000000007941 */ /* 0x000fea0003800000 */
.L_x_1091:
[----:B-----5:R3:W-:Y:S02]  /*bb70*/  STS.128 [R170+0x2000], R8 ;  /* 0x00200008aa007388 */ /* 0x0207e40000000c00 */
.L_x_1082:
[----:B------:R-:W-:Y:S05]  /*bb80*/  BSYNC B2 ;  /* 0x0000000000027941 */ /* 0x000fea0003800000 */
.L_x_1081:
        /* <DEDUP_REMOVED lines=61> */
.L_x_1097:
[----:B------:R-:W-:Y:S05]  /*bf60*/  BSYNC B0 ;  /* 0x0000000000007941 */ /* 0x000fea0003800000 */
.L_x_1096:
[----:B-----5:R3:W-:Y:S02]  /*bf70*/  STS.128 [R170+0x800], R8 ;  /* 0x00080008aa007388 */ /* 0x0207e40000000c00 */
.L_x_1095:
[----:B------:R-:W-:Y:S05]  /*bf80*/  BSYNC B1 ;  /* 0x0000000000017941 */ /* 0x000fea0003800000 */
.L_x_1094:
        /* <DEDUP_REMOVED lines=48> */
.L_x_1101:
[----:B------:R-:W-:Y:S05]  /*c290*/  BSYNC B0 ;  /* 0x0000000000007941 */ /* 0x000fea0003800000 */
.L_x_1100:
[----:B-----5:R3:W-:Y:S02]  /*c2a0*/  STS.128 [R170+0x1800], R8 ;  /* 0x00180008aa007388 */ /* 0x0207e40000000c00 */
.L_x_1099:
[----:B------:R-:W-:Y:S05]  /*c2b0*/  BSYNC B1 ;  /* 0x0000000000017941 */ /* 0x000fea0003800000 */
.L_x_1098:
        /* <DEDUP_REMOVED lines=46> */
.L_x_1103:
[----:B------:R-:W-:Y:S05]  /*c5a0*/  BSYNC B0 ;  /* 0x0000000000007941 */ /* 0x000fea0003800000 */
.L_x_1102:
[----:B-----5:R3:W-:Y:S01]  /*c5b0*/  STS.128 [R170+0x2800], R8 ;  /* 0x00280008aa007388 */ /* 0x0207e20000000c00 */
[----:B------:R-:W-:Y:S05]  /*c5c0*/  BRA `(.L_x_1093) ;  /* 0x0000271000007947 */ /* 0x000fea0003800000 */
.L_x_1080:
        /* <DEDUP_REMOVED lines=92> */
.L_x_1109:
[----:B------:R-:W-:Y:S05]  /*cb90*/  BSYNC B0 ;  /* 0x0000000000007941 */ /* 0x000fea0003800000 */
.L_x_1108:
[----:B-----5:R3:W-:Y:S02]  /*cba0*/  STS.128 [R170], R16 ;  /* 0x00000010aa007388 */ /* 0x0207e40000000c00 */
.L_x_1107:
[----:B------:R-:W-:Y:S05]  /*cbb0*/  BSYNC B1 ;  /* 0x0000000000017941 */ /* 0x000fea0003800000 */
.L_x_1106:
        /* <DEDUP_REMOVED lines=87> */
.L_x_1113:
[----:B------:R-:W-:Y:S05]  /*d130*/  BSYNC B0 ;  /* 0x0000000000007941 */ /* 0x000fea0003800000 */
.L_x_1112:
[----:B-----5:R1:W-:Y:S02]  /*d140*/  STS.128 [R170+0x1000], R16 ;  /* 0x00100010aa007388 */ /* 0x0203e40000000c00 */
.L_x_1111:
[----:B------:R-:W-:Y:S05]  /*d150*/  BSYNC B1 ;  /* 0x0000000000017941 */ /* 0x000fea0003800000 */
.L_x_1110:
        /* <DEDUP_REMOVED lines=87> */
.L_x_1115:
[----:B------:R-:W-:Y:S05]  /*d6d0*/  BSYNC B0 ;  /* 0x0000000000007941 */ /* 0x000fea0003800000 */
.L_x_1114:
[----:B-----5:R3:W-:Y:S02]  /*d6e0*/  STS.128 [R170+0x2000], R16 ;  /* 0x00200010aa007388 */ /* 0x0207e40000000c00 */
.L_x_1105:
[----:B------:R-:W-:Y:S05]  /*d6f0*/  BSYNC B2 ;  /* 0x0000000000027941 */ /* 0x000fea0003800000 */
.L_x_1104:
        /* <DEDUP_REMOVED lines=94> */
.L_x_1119:
[----:B------:R-:W-:Y:S05]  /*dce0*/  BSYNC B0 ;  /* 0x0000000000007941 */ /* 0x000fea0003800000 */
.L_x_1118:
[----:B-----5:R3:W-:Y:S02]  /*dcf0*/  STS.128 [R170+0x800], R16 ;  /* 0x00080010aa007388 */ /* 0x0207e40000000c00 */
.L_x_1117:
[----:B------:R-:W-:Y:S05]  /*dd00*/  BSYNC B1 ;  /* 0x0000000000017941 */ /* 0x000fea0003800000 */
.L_x_1116:
        /* <DEDUP_REMOVED lines=90> */
.L_x_1123:
[----:B------:R-:W-:Y:S05]  /*e2b0*/  BSYNC B0 ;  /* 0x0000000000007941 */ /* 0x000fea0003800000 */
.L_x_1122:
[----:B-----5:R3:W-:Y:S02]  /*e2c0*/  STS.128 [R170+0x1800], R16 ;  /* 0x00180010aa007388 */ /* 0x0207e40000000c00 */
.L_x_1121:
[----:B------:R-:W-:Y:S05]  /*e2d0*/  BSYNC B1 ;  /* 0x0000000000017941 */ /* 0x000fea0003800000 */
.L_x_1120:
        /* <DEDUP_REMOVED lines=97> */
.L_x_1125:
[----:B------:R-:W-:Y:S05]  /*e8f0*/  BSYNC B0 ;  /* 0x0000000000007941 */ /* 0x000fea0003800000 */
.L_x_1124:
[----:B-----5:R1:W-:Y:S01]  /*e900*/  STS.128 [R170+0x2800], R12 ;  /* 0x0028000caa007388 */ /* 0x0203e20000000c00 */
[----:B------:R-:W-:Y:S05]  /*e910*/  BRA `(.L_x_1093) ;  /* 0x000003c000007947 */ /* 0x000fea0003800000 */
.L_x_1079:
        /* <DEDUP_REMOVED lines=30> */
.L_x_1127:
[----:B------:R-:W-:Y:S05]  /*eb00*/  BSYNC B0 ;  /* 0x0000000000007941 */ /* 0x000fea0003800000 */
.L_x_1126:
        /* <DEDUP_REMOVED lines=29> */
.L_x_1093:
[----:B------:R-:W-:Y:S05]  /*ece0*/  BSYNC B3 ;  /* 0x0000000000037941 */ /* 0x000fea0003800000 */
.L_x_1078:
        /* <DEDUP_REMOVED lines=36> */
.L_x_1130:
[----:B------:R2:W-:Y:S02]  /*ef30*/  STS.128 [R170+0x7000], RZ ;  /* 0x007000ffaa007388 */ /* 0x0005e40000000c00 */
.L_x_1129:
[----:B------:R-:W-:Y:S05]  /*ef40*/  BSYNC B0 ;  /* 0x0000000000007941 */ /* 0x000fea0003800000 */
.L_x_1128:
        /* <DEDUP_REMOVED lines=31> */
.L_x_1133:
[----:B------:R2:W-:Y:S02]  /*f140*/  STS.128 [R170+0x7800], RZ ;  /* 0x007800ffaa007388 */ /* 0x0005e40000000c00 */
.L_x_1132:
[----:B------:R-:W-:Y:S05]  /*f150*/  BSYNC B0 ;  /* 0x0000000000007941 */ /* 0x000fea0003800000 */
.L_x_1131:
        /* <DEDUP_REMOVED lines=36> */
.L_x_1136:
[----:B------:R2:W-:Y:S02]  /*f3a0*/  STS.128 [R170+0x8000], RZ ;  /* 0x008000ffaa007388 */ /* 0x0005e40000000c00 */
.L_x_1135:
[----:B------:R-:W-:Y:S05]  /*f3b0*/  BSYNC B0 ;  /* 0x0000000000007941 */ /* 0x000fea0003800000 */
.L_x_1134:
        /* <DEDUP_REMOVED lines=38> */
.L_x_1138:
[----:B------:R-:W-:Y:S05]  /*f620*/  BSYNC B0 ;  /* 0x0000000000007941 */ /* 0x000fea0003800000 */
.L_x_1137:
        /* <DEDUP_REMOVED lines=84> */
.L_x_1141:
[----:B------:R3:W-:Y:S02]  /*fb70*/  STS.128 [R170+0xd000], RZ ;  /* 0x00d000ffaa007388 */ /* 0x0007e40000000c00 */
.L_x_1140:
[----:B------:R-:W-:Y:S05]  /*fb80*/  BSYNC B0 ;  /* 0x0000000000007941 */ /* 0x000fea0003800000 */
.L_x_1139:
        /* <DEDUP_REMOVED lines=32> */
.L_x_1144:
[----:B------:R1:W-:Y:S02]  /*fd90*/  STS.128 [R170+0xd800], RZ ;  /* 0x00d800ffaa007388 */ /* 0x0003e40000000c00 */
.L_x_1143:
[----:B------:R-:W-:Y:S05]  /*fda0*/  BSYNC B0 ;  /* 0x0000000000007941 */ /* 0x000fea0003800000 */
.L_x_1142:
        /* <DEDUP_REMOVED lines=36> */
.L_x_1147:
[----:B------:R1:W-:Y:S02]  /*fff0*/  STS.128 [R170+0xe000], RZ ;  /* 0x00e000ffaa007388 */ /* 0x0003e40000000c00 */
.L_x_1146:
[----:B------:R-:W-:Y:S05]  /*10000*/  BSYNC B0 ;  /* 0x0000000000007941 */ /* 0x000fea0003800000 */
.L_x_1145:
        /* <DEDUP_REMOVED lines=41> */
.L_x_1150:
[----:B------:R1:W-:Y:S02]  /*102a0*/  STS.128 [R170+0xe800], RZ ;  /* 0x00e800ffaa007388 */ /* 0x0003e40000000c00 */
.L_x_1149:
[----:B------:R-:W-:Y:S05]  /*102b0*/  BSYNC B0 ;  /* 0x0000000000007941 */ /* 0x000fea0003800000 */
.L_x_1148:
[----:B------:R-:W-:Y:S01]  /*102c0*/  SHF.L.U32 R146, R146, 0x1, RZ ;  /* 0x0000000192927819 */ /* 0x000fe200000006ff */
[----:B------:R-:W-:Y:S01]  /*102d0*/  LDSM.16.M88.4 R124, [R147] ;  /* 0x00000000937c783b */ /* 0x000fe20000000200 */
[----:B------:R-:W-:Y:S02]  /*102e0*/  LEA R145, R41, R147, 0x1 ;  /* 0x0000009329917211 */ /* 0x000fe400078e08ff */
[----:B------:R-:W-:Y:S01]  /*102f0*/  LEA R122, R5, R146, 0x1 ;  /* 0x00000092057a7211 */ /* 0x000fe200078e08ff */
[----:B--2---:R-:W2:Y:S01]  /*10300*/  LDSM.16.M88.4 R12, [R146+0x3000] ;  /* 0x00300000920c783b */ /* 0x004ea20000000200 */
[----:B------:R-:W-:Y:S02]  /*10310*/  ISETP.GE.AND P4, PT, R52, 0x2, PT ;  /* 0x000000023400780c */ /* 0x000fe40003f86270 */
[----:B------:R-:W-:Y:S01]  /*10320*/  IMNMX R54, R2, R53, PT ;  /* 0x0000003502367217 */ /* 0x000fe20003800200 */
[----:B------:R-:W5:Y:S04]  /*10330*/  LDSM.16.M88.4 R84, [R146+0x3800] ;  /* 0x003800009254783b */ /* 0x000f680000000200 */
[----:B------:R-:W1:Y:S04]  /*10340*/  LDSM.16.M88.4 R76, [R146+0x3c00] ;  /* 0x003c0000924c783b */ /* 0x000e680000000200 */
[----:B------:R-:W-:Y:S04]  /*10350*/  LDSM.16.M88.4 R132, [R145] ;  /* 0x000000009184783b */ /* 0x000fe80000000200 */
[----:B------:R-:W3:Y:S04]  /*10360*/  LDSM.16.M88.4 R104, [R122+0x3000] ;  /* 0x003000007a68783b */ /* 0x000ee80000000200 */
[----:B------:R-:W4:Y:S04]  /*10370*/  LDSM.16.M88.4 R68, [R146+0x4000] ;  /* 0x004000009244783b */ /* 0x000f280000000200 */
[----:B------:R-:W1:Y:S04]  /*10380*/  LDSM.16.M88.4 R60, [R146+0x4400] ;  /* 0x00440000923c783b */ /* 0x000e680000000200 */
[----:B------:R-:W3:Y:S04]  /*10390*/  LDSM.16.M88.4 R32, [R122+0x3800] ;  /* 0x003800007a20783b */ /* 0x000ee80000000200 */
[----:B------:R-:W3:Y:S04]  /*103a0*/  LDSM.16.M88.4 R28, [R122+0x3c00] ;  /* 0x003c00007a1c783b */ /* 0x000ee80000000200 */
[----:B------:R-:W3:Y:S01]  /*103b0*/  LDSM.16.M88.4 R92, [R146+0x3400] ;  /* 0x00340000925c783b */ /* 0x000ee20000000200 */
[C---:B--2---:R-:W-:Y:S03]  /*103c0*/  HMMA.16816.F32 R16, R124.reuse, R12, RZ ;  /* 0x0000000c7c10723c */ /* 0x044fe600000018ff */
[----:B------:R-:W2:Y:S04]  /*103d0*/  LDSM.16.M88.4 R44, [R146+0x4800] ;  /* 0x00480000922c783b */ /* 0x000ea80000000200 */
[----:B------:R-:W2:Y:S01]  /*103e0*/  LDSM.16.M88.4 R108, [R146+0x4c00] ;  /* 0x004c0000926c783b */ /* 0x000ea20000000200 */
[C---:B------:R-:W-:Y:S03]  /*103f0*/  HMMA.16816.F32 R12, R124.reuse, R14, RZ ;  /* 0x0000000e7c0c723c */ /* 0x040fe600000018ff */
[----:B------:R-:W-:Y:S04]  /*10400*/  LDSM.16.M88.4 R112, [R147+0x1000] ;  /* 0x001000009370783b */ /* 0x000fe80000000200 */
[----:B------:R-:W2:Y:S01]  /*10410*/  LDSM.16.M88.4 R4, [R146+0x5000] ;  /* 0x005000009204783b */ /* 0x000ea20000000200 */
[C---:B-----5:R-:W-:Y:S03]  /*10420*/  HMMA.16816.F32 R88, R124.reuse, R84, RZ ;  /* 0x000000547c58723c */ /* 0x060fe600000018ff */
[----:B------:R-:W5:Y:S04]  /*10430*/  LDSM.16.M88.4 R24, [R122+0x4000] ;  /* 0x004000007a18783b */ /* 0x000f680000000200 */
[----:B------:R-:W2:Y:S01]  /*10440*/  LDSM.16.M88.4 R20, [R122+0x4400] ;  /* 0x004400007a14783b */ /* 0x000ea20000000200 */
[C---:B-1----:R-:W-:Y:S03]  /*10450*/  HMMA.16816.F32 R80, R124.reuse, R76, RZ ;  /* 0x0000004c7c50723c */ /* 0x042fe600000018ff */
        /* <DEDUP_REMOVED lines=9> */
[C---:B----4-:R-:W-:Y:S08]  /*104f0*/  HMMA.16816.F32 R72, R124.reuse, R68, RZ ;  /* 0x000000447c48723c */ /* 0x050ff000000018ff */
[C---:B------:R-:W-:Y:S08]  /*10500*/  HMMA.16816.F32 R64, R124.reuse, R60, RZ ;  /* 0x0000003c7c40723c */ /* 0x040ff000000018ff */
[C---:B------:R-:W-:Y:S08]  /*10510*/  HMMA.16816.F32 R68, R124.reuse, R70, RZ ;  /* 0x000000467c44723c */ /* 0x040ff000000018ff */
[----:B------:R-:W-:Y:S08]  /*10520*/  HMMA.16816.F32 R60, R124, R62, RZ ;  /* 0x0000003e7c3c723c */ /* 0x000ff000000018ff */
[C---:B------:R-:W-:Y:S08]  /*10530*/  HMMA.16816.F32 R88, R132.reuse, R32, R88 ;  /* 0x000000208458723c */ /* 0x040ff00000001858 */
[C---:B------:R-:W-:Y:S01]  /*10540*/  HMMA.16816.F32 R84, R132.reuse, R34, R84 ;  /* 0x000000228454723c */ /* 0x040fe20000001854 */
[----:B------:R-:W-:Y:S07]  /*10550*/  LDSM.16.M88.4 R32, [R145+0x1000] ;  /* 0x001000009120783b */ /* 0x000fee0000000200 */
[C---:B------:R-:W-:Y:S08]  /*10560*/  HMMA.16816.F32 R80, R132.reuse, R28, R80 ;  /* 0x0000001c8450723c */ /* 0x040ff00000001850 */
[----:B------:R-:W-:Y:S01]  /*10570*/  HMMA.16816.F32 R76, R132, R30, R76 ;  /* 0x0000001e844c723c */ /* 0x000fe2000000184c */
[----:B------:R-:W3:Y:S07]  /*10580*/  LDSM.16.M88.4 R28, [R122+0x5000] ;  /* 0x005000007a1c783b */ /* 0x000eee0000000200 */
[C---:B------:R-:W-:Y:S08]  /*10590*/  HMMA.16816.F32 R96, R124.reuse, R92, RZ ;  /* 0x0000005c7c60723c */ /* 0x040ff000000018ff */
[C---:B--2---:R-:W-:Y:S08]  /*105a0*/  HMMA.16816.F32 R56, R124.reuse, R44, RZ ;  /* 0x0000002c7c38723c */ /* 0x044ff000000018ff */
[C---:B------:R-:W-:Y:S08]  /*105b0*/  HMMA.16816.F32 R92, R124.reuse, R94, RZ ;  /* 0x0000005e7c5c723c */ /* 0x040ff000000018ff */
[C---:B------:R-:W-:Y:S08]  /*105c0*/  HMMA.16816.F32 R44, R124.reuse, R46, RZ ;  /* 0x0000002e7c2c723c */ /* 0x040ff000000018ff */
[C---:B------:R-:W-:Y:S08]  /*105d0*/  HMMA.16816.F32 R36, R124.reuse, R108, RZ ;  /* 0x0000006c7c24723c */ /* 0x040ff000000018ff */
[----:B------:R-:W-:Y:S01]  /*105e0*/  HMMA.16816.F32 R124, R124, R110, RZ ;  /* 0x0000006e7c7c723c */ /* 0x000fe200000018ff */
[----:B------:R-:W2:Y:S07]  /*105f0*/  LDSM.16.M88.4 R108, [R146+0x5400] ;  /* 0x00540000926c783b */ /* 0x000eae0000000200 */
[C---:B------:R-:W-:Y:S08]  /*10600*/  HMMA.16816.F32 R16, R112.reuse, R4, R16 ;  /* 0x000000047010723c */ /* 0x040ff00000001810 */
[----:B------:R-:W-:Y:S01]  /*10610*/  HMMA.16816.F32 R12, R112, R6, R12 ;  /* 0x00000006700c723c */ /* 0x000fe2000000180c */
[----:B------:R-:W-:Y:S07]  /*10620*/  LDSM.16.M88.4 R4, [R122+0x7000] ;  /* 0x007000007a04783b */ /* 0x000fee0000000200 */
[C---:B-----5:R-:W-:Y:S08]  /*10630*/  HMMA.16816.F32 R72, R132.reuse, R24, R72 ;  /* 0x000000188448723c */ /* 0x060ff00000001848 */
[C---:B------:R-:W-:Y:S01]  /*10640*/  HMMA.16816.F32 R68, R132.reuse, R26, R68 ;  /* 0x0000001a8444723c */ /* 0x040fe20000001844 */
[----:B------:R-:W-:Y:S07]  /*10650*/  LDSM.16.M88.4 R24, [R147+0x2000] ;  /* 0x002000009318783b */ /* 0x000fee0000000200 */
[C---:B------:R-:W-:Y:S08]  /*10660*/  HMMA.16816.F32 R64, R132.reuse, R20, R64 ;  /* 0x000000148440723c */ /* 0x040ff00000001840 */
[C---:B------:R-:W-:Y:S01]  /*10670*/  HMMA.16816.F32 R60, R132.reuse, R22, R60 ;  /* 0x00000016843c723c */ /* 0x040fe2000000183c */
[----:B------:R-:W4:Y:S07]  /*10680*/  LDSM.16.M88.4 R20, [R146+0x7000] ;  /* 0x007000009214783b */ /* 0x000f2e0000000200 */
[C---:B-1----:R-:W-:Y:S08]  /*10690*/  HMMA.16816.F32 R96, R132.reuse, R100, R96 ;  /* 0x000000648460723c */ /* 0x042ff00000001860 */
[----:B------:R-:W-:Y:S01]  /*106a0*/  HMMA.16816.F32 R92, R132, R102, R92 ;  /* 0x00000066845c723c */ /* 0x000fe2000000185c */
[----:B------:R-:W-:Y:S07]  /*106b0*/  LDSM.16.M88.4 R100, [R146+0x5c00] ;  /* 0x005c00009264783b */ /* 0x000fee0000000200 */
[C---:B---3--:R-:W-:Y:S08]  /*106c0*/  HMMA.16816.F32 R16, R32.reuse, R28, R16 ;  /* 0x0000001c2010723c */ /* 0x048ff00000001810 */
[----:B------:R-:W-:Y:S01]  /*106d0*/  HMMA.16816.F32 R12, R32, R30, R12 ;  /* 0x0000001e200c723c */ /* 0x000fe2000000180c */
[----:B------:R-:W1:Y:S07]  /*106e0*/  LDSM.16.M88.4 R28, [R122+0x5400] ;  /* 0x005400007a1c783b */ /* 0x000e6e0000000200 */
[C---:B------:R-:W-:Y:S08]  /*106f0*/  HMMA.16816.F32 R56, R132.reuse, R8, R56 ;  /* 0x000000088438723c */ /* 0x040ff00000001838 */
[----:B------:R-:W-:Y:S01]  /*10700*/  HMMA.16816.F32 R44, R132, R10, R44 ;  /* 0x0000000a842c723c */ /* 0x000fe2000000182c */
[----:B------:R-:W3:Y:S07]  /*10710*/  LDSM.16.M88.4 R8, [R145+0x2000] ;  /* 0x002000009108783b */ /* 0x000eee0000000200 */
[----:B--2---:R-:W-:Y:S08]  /*10720*/  HMMA.16816.F32 R96, R112, R108, R96 ;  /* 0x0000006c7060723c */ /* 0x004ff00000001860 */
[----:B----4-:R-:W-:Y:S08]  /*10730*/  HMMA.16816.F32 R16, R24, R20, R16 ;  /* 0x000000141810723c */ /* 0x010ff00000001810 */
[----:B------:R-:W-:Y:S01]  /*10740*/  HMMA.16816.F32 R92, R112, R110, R92 ;  /* 0x0000006e705c723c */ /* 0x000fe2000000185c */
[----:B------:R-:W-:Y:S07]  /*10750*/  LDSM.16.M88.4 R108, [R146+0x6000] ;  /* 0x00600000926c783b */ /* 0x000fee0000000200 */
[----:B------:R-:W-:Y:S01]  /*10760*/  HMMA.16816.F32 R12, R24, R22, R12 ;  /* 0x00000016180c723c */ /* 0x000fe2000000180c */
[----:B------:R-:W2:Y:S07]  /*10770*/  LDSM.16.M88.4 R20, [R146+0x7400] ;  /* 0x007400009214783b */ /* 0x000eae0000000200 */
[C---:B------:R-:W-:Y:S08]  /*10780*/  HMMA.16816.F32 R88, R112.reuse, R104, R88 ;  /* 0x000000687058723c */ /* 0x040ff00000001858 */
[----:B------:R-:W-:Y:S01]  /*10790*/  HMMA.16816.F32 R84, R112, R106, R84 ;  /* 0x0000006a7054723c */ /* 0x000fe20000001854 */
[----:B------:R-:W4:Y:S07]  /*107a0*/  LDSM.16.M88.4 R104, [R122+0x5800] ;  /* 0x005800007a68783b */ /* 0x000f2e0000000200 */
[C---:B-1----:R-:W-:Y:S08]  /*107b0*/  HMMA.16816.F32 R96, R32.reuse, R28, R96 ;  /* 0x0000001c2060723c */ /* 0x042ff00000001860 */
[----:B------:R-:W-:Y:S01]  /*107c0*/  HMMA.16816.F32 R92, R32, R30, R92 ;  /* 0x0000001e205c723c */ /* 0x000fe2000000185c */
[----:B------:R-:W1:Y:S07]  /*107d0*/  LDSM.16.M88.4 R28, [R122+0x7400] ;  /* 0x007400007a1c783b */ /* 0x000e6e0000000200 */
[C---:B---3--:R-:W-:Y:S08]  /*107e0*/  HMMA.16816.F32 R12, R8.reuse, R6, R12 ;  /* 0x00000006080c723c */ /* 0x048ff0000000180c */
[----:B------:R-:W-:Y:S01]  /*107f0*/  HMMA.16816.F32 R16, R8, R4, R16 ;  /* 0x000000040810723c */ /* 0x000fe20000001810 */
[----:B------:R-:W3:Y:S07]  /*10800*/  LDSM.16.M88.4 R4, [R146+0x7800] ;  /* 0x007800009204783b */ /* 0x000eee0000000200 */
[----:B--2---:R-:W-:Y:S08]  /*10810*/  HMMA.16816.F32 R96, R24, R20, R96 ;  /* 0x000000141860723c */ /* 0x004ff00000001860 */
[----:B----4-:R-:W-:Y:S01]  /*10820*/  HMMA.16816.F32 R88, R32, R104, R88 ;  /* 0x000000682058723c */ /* 0x010fe20000001858 */
[----:B------:R-:W-:-:S04]  /*10830*/  FMUL.FTZ R12, R12, c[0x0][0x2ec] ;  /* 0x0000bb000c0c7a20 */ /* 0x000fc80000410000 */
[----:B------:R2:W4:Y:S03]  /*10840*/  MUFU.TANH R55, R12 ;  /* 0x0000000c00377308 */ /* 0x0005260000002400 */
[----:B------:R-:W-:Y:S01]  /*10850*/  HMMA.16816.F32 R84, R32, R106, R84 ;  /* 0x0000006a2054723c */ /* 0x000fe20000001854 */
[----:B------:R-:W-:Y:S02]  /*10860*/  FMUL.FTZ R16, R16, c[0x0][0x2ec] ;  /* 0x0000bb0010107a20 */ /* 0x000fe40000410000 */
[----:B------:R-:W-:Y:S02]  /*10870*/  FMUL.FTZ R17, R17, c[0x0][0x2ec] ;  /* 0x0000bb0011117a20 */ /* 0x000fe40000410000 */
[----:B------:R-:W1:Y:S01]  /*10880*/  MUFU.TANH R42, R16 ;  /* 0x00000010002a7308 */ /* 0x000e620000002400 */
[----:B------:R-:W-:Y:S02]  /*10890*/  FMUL.FTZ R48, R18, c[0x0][0x2ec] ;  /* 0x0000bb0012307a20 */ /* 0x000fe40000410000 */
[----:B------:R-:W-:Y:S01]  /*108a0*/  HMMA.16816.F32 R80, R112, R100, R80 ;  /* 0x000000647050723c */ /* 0x000fe20000001850 */
[----:B------:R-:W-:-:S04]  /*108b0*/  FMUL.FTZ R51, R19, c[0x0][0x2ec] ;  /* 0x0000bb0013337a20 */ /* 0x000fc80000410000 */
[----:B------:R5:W1:Y:S02]  /*108c0*/  MUFU.TANH R49, R17 ;  /* 0x0000001100317308 */ /* 0x000a640000002400 */
[----:B------:R-:W-:Y:S01]  /*108d0*/  FMUL.FTZ R100, R13, c[0x0][0x2ec] ;  /* 0x0000bb000d647a20 */ /* 0x000fe20000410000 */
[----:B------:R-:W-:Y:S01]  /*108e0*/  HMMA.16816.F32 R76, R112, R102, R76 ;  /* 0x00000066704c723c */ /* 0x000fe2000000184c */
[----:B------:R-:W-:-:S04]  /*108f0*/  FMUL.FTZ R101, R14, c[0x0][0x2ec] ;  /* 0x0000bb000e657a20 */ /* 0x000fc80000410000 */
[----:B------:R-:W3:Y:S02]  /*10900*/  MUFU.TANH R48, R48 ;  /* 0x0000003000307308 */ /* 0x000ee40000002400 */
[----:B------:R-:W-:Y:S01]  /*10910*/  FMUL.FTZ R102, R15, c[0x0][0x2ec] ;  /* 0x0000bb000f667a20 */ /* 0x000fe20000410000 */
[----:B------:R-:W-:Y:S01]  /*10920*/  HMMA.16816.F32 R92, R24, R22, R92 ;  /* 0x00000016185c723c */ /* 0x000fe2000000185c */
[----:B------:R-:W4:Y:S04]  /*10930*/  LDSM.16.M88.4 R20, [R122+0x7800] ;  /* 0x007800007a14783b */ /* 0x000f280000000200 */
[----:B--2---:R-:W2:Y:S01]  /*10940*/  LDSM.16.M88.4 R12, [R146+0x6400] ;  /* 0x00640000920c783b */ /* 0x004ea20000000200 */
[----:B------:R-:W2:Y:S02]  /*10950*/  MUFU.TANH R51, R51 ;  /* 0x0000003300337308 */ /* 0x000ea40000002400 */
[----:B-1----:R-:W-:Y:S01]  /*10960*/  HMMA.16816.F32 R96, R8, R28, R96 ;  /* 0x0000001c0860723c */ /* 0x002fe20000001860 */
[----:B-----5:R-:W1:Y:S05]  /*10970*/  LDSM.16.M88.4 R16, [R122+0x5c00] ;  /* 0x005c00007a10783b */ /* 0x020e6a0000000200 */
[----:B------:R-:W1:Y:S02]  /*10980*/  MUFU.TANH R100, R100 ;  /* 0x0000006400647308 */ /* 0x000e640000002400 */
[C---:B---3--:R-:W-:Y:S06]  /*10990*/  HMMA.16816.F32 R88, R24.reuse, R4, R88 ;  /* 0x000000041858723c */ /* 0x048fec0000001858 */
[----:B------:R-:W3:Y:S02]  /*109a0*/  MUFU.TANH R101, R101 ;  /* 0x0000006500657308 */ /* 0x000ee40000002400 */
[----:B------:R-:W-:Y:S01]  /*109b0*/  HMMA.16816.F32 R84, R24, R6, R84 ;  /* 0x000000061854723c */ /* 0x000fe20000001854 */
[----:B------:R-:W5:Y:S05]  /*109c0*/  LDSM.16.M88.4 R4, [R122+0x6000] ;  /* 0x006000007a04783b */ /* 0x000f6a0000000200 */
[----:B------:R-:W1:Y:S02]  /*109d0*/  MUFU.TANH R102, R102 ;  /* 0x0000006600667308 */ /* 0x000e640000002400 */
[----:B------:R-:W-:Y:S01]  /*109e0*/  HMMA.16816.F32 R72, R112, R108, R72 ;  /* 0x0000006c7048723c */ /* 0x000fe20000001848 */
[----:B------:R-:W-:-:S02]  /*109f0*/  FMUL.FTZ R96, R96, c[0x0][0x2ec] ;  /* 0x0000bb0060607a20 */ /* 0x000fc40000410000 */
[----:B------:R-:W-:Y:S02]  /*10a00*/  FMUL.FTZ R97, R97, c[0x0][0x2ec] ;  /* 0x0000bb0061617a20 */ /* 0x000fe40000410000 */
[----:B------:R-:W-:Y:S01]  /*10a10*/  FMUL.FTZ R98, R98, c[0x0][0x2ec] ;  /* 0x0000bb0062627a20 */ /* 0x000fe20000410000 */
[----:B------:R-:W1:Y:S01]  /*10a20*/  MUFU.TANH R103, R96 ;  /* 0x0000006000677308 */ /* 0x000e620000002400 */
[----:B------:R-:W-:Y:S01]  /*10a30*/  FMUL.FTZ R106, R99, c[0x0][0x2ec] ;  /* 0x0000bb00636a7a20 */ /* 0x000fe20000410000 */
[----:B------:R-:W-:Y:S06]  /*10a40*/  HMMA.16816.F32 R68, R112, R110, R68 ;  /* 0x0000006e7044723c */ /* 0x000fec0000001844 */
[----:B------:R-:W1:Y:S02]  /*10a50*/  MUFU.TANH R104, R97 ;  /* 0x0000006100687308 */ /* 0x000e640000002400 */
[C---:B------:R-:W-:Y:S01]  /*10a60*/  HMMA.16816.F32 R92, R8.reuse, R30, R92 ;  /* 0x0000001e085c723c */ /* 0x040fe2000000185c */
[----:B------:R-:W3:Y:S05]  /*10a70*/  LDSM.16.M88.4 R28, [R146+0x7c00] ;  /* 0x007c0000921c783b */ /* 0x000eea0000000200 */
[----:B------:R2:W1:Y:S02]  /*10a80*/  MUFU.TANH R105, R98 ;  /* 0x0000006200697308 */ /* 0x0004640000002400 */
[C---:B----4-:R-:W-:Y:S06]  /*10a90*/  HMMA.16816.F32 R88, R8.reuse, R20, R88 ;  /* 0x000000140858723c */ /* 0x050fec0000001858 */
[----:B------:R-:W4:Y:S02]  /*10aa0*/  MUFU.TANH R106, R106 ;  /* 0x0000006a006a7308 */ /* 0x000f240000002400 */
[----:B------:R-:W-:Y:S01]  /*10ab0*/  HMMA.16816.F32 R84, R8, R22, R84 ;  /* 0x000000160854723c */ /* 0x000fe20000001854 */
[----:B------:R-:W-:Y:S07]  /*10ac0*/  LDSM.16.M88.4 R20, [R122+0x6400] ;  /* 0x006400007a14783b */ /* 0x000fee0000000200 */
[----:B--2---:R-:W-:Y:S01]  /*10ad0*/  HMMA.16816.F32 R96, R112, R12, R64 ;  /* 0x0000000c7060723c */ /* 0x004fe20000001840 */
[----:B------:R-:W-:Y:S01]  /*10ae0*/  LDSM.16.M88.4 R64, [R122+0x7c00] ;  /* 0x007c00007a40783b */ /* 0x000fe20000000200 */
[----:B------:R-:W-:-:S02]  /*10af0*/  FMUL.FTZ R92, R92, c[0x0][0x2ec] ;  /* 0x0000bb005c5c7a20 */ /* 0x000fc40000410000 */
[----:B------:R-:W-:Y:S02]  /*10b00*/  FMUL.FTZ R93, R93, c[0x0][0x2ec] ;  /* 0x0000bb005d5d7a20 */ /* 0x000fe40000410000 */
[----:B------:R-:W-:Y:S02]  /*10b10*/  FMUL.FTZ R94, R94, c[0x0][0x2ec] ;  /* 0x0000bb005e5e7a20 */ /* 0x000fe40000410000 */
[----:B------:R-:W-:Y:S01]  /*10b20*/  HMMA.16816.F32 R60, R112, R14, R60 ;  /* 0x0000000e703c723c */ /* 0x000fe2000000183c */
[----:B------:R-:W2:Y:S01]  /*10b30*/  LDSM.16.M88.4 R12, [R146+0x8000] ;  /* 0x00800000920c783b */ /* 0x000ea20000000200 */
[----:B------:R-:W-:Y:S01]  /*10b40*/  FMUL.FTZ R95, R95, c[0x0][0x2ec] ;  /* 0x0000bb005f5f7a20 */ /* 0x000fe20000410000 */
[----:B------:R-:W2:Y:S01]  /*10b50*/  MUFU.TANH R92, R92 ;  /* 0x0000005c005c7308 */ /* 0x000ea20000002400 */
[----:B------:R-:W-:Y:S02]  /*10b60*/  FMUL.FTZ R88, R88, c[0x0][0x2ec] ;  /* 0x0000bb0058587a20 */ /* 0x000fe40000410000 */
[----:B------:R-:W-:-:S02]  /*10b70*/  FMUL.FTZ R89, R89, c[0x0][0x2ec] ;  /* 0x0000bb0059597a20 */ /* 0x000fc40000410000 */
[C---:B-1----:R-:W-:Y:S01]  /*10b80*/  HMMA.16816.F32 R80, R32.reuse, R16, R80 ;  /* 0x000000102050723c */ /* 0x042fe20000001850 */
[----:B------:R-:W-:Y:S02]  /*10b90*/  FMUL.FTZ R90, R90, c[0x0][0x2ec] ;  /* 0x0000bb005a5a7a20 */ /* 0x000fe40000410000 */
[----:B------:R-:W-:Y:S01]  /*10ba0*/  FMUL.FTZ R91, R91, c[0x0][0x2ec] ;  /* 0x0000bb005b5b7a20 */ /* 0x000fe20000410000 */
[----:B------:R-:W1:Y:S01]  /*10bb0*/  MUFU.TANH R93, R93 ;  /* 0x0000005d005d7308 */ /* 0x000e620000002400 */
[----:B------:R-:W-:Y:S02]  /*10bc0*/  FMUL.FTZ R84, R84, c[0x0][0x2ec] ;  /* 0x0000bb0054547a20 */ /* 0x000fe40000410000 */
[----:B------:R-:W-:Y:S01]  /*10bd0*/  FMUL.FTZ R85, R85, c[0x0][0x2ec] ;  /* 0x0000bb0055557a20 */ /* 0x000fe20000410000 */
[----:B------:R-:W-:Y:S01]  /*10be0*/  HMMA.16816.F32 R76, R32, R18, R76 ;  /* 0x00000012204c723c */ /* 0x000fe2000000184c */
[----:B------:R-:W1:Y:S01]  /*10bf0*/  LDSM.16.M88.4 R16, [R146+0x6800] ;  /* 0x006800009210783b */ /* 0x000e620000000200 */
[----:B------:R-:W-:-:S02]  /*10c00*/  FMUL.FTZ R86, R86, c[0x0][0x2ec] ;  /* 0x0000bb0056567a20 */ /* 0x000fc40000410000 */
[----:B------:R-:W-:Y:S01]  /*10c10*/  FMUL.FTZ R87, R87, c[0x0][0x2ec] ;  /* 0x0000bb0057577a20 */ /* 0x000fe20000410000 */
[----:B------:R-:W1:Y:S03]  /*10c20*/  MUFU.TANH R94, R94 ;  /* 0x0000005e005e7308 */ /* 0x000e660000002400 */
[C---:B-----5:R-:W-:Y:S05]  /*10c30*/  HMMA.16816.F32 R72, R32.reuse, R4, R72 ;  /* 0x000000042048723c */ /* 0x060fea0000001848 */
[----:B------:R-:W1:Y:S03]  /*10c40*/  MUFU.TANH R95, R95 ;  /* 0x0000005f005f7308 */ /* 0x000e660000002400 */
[----:B------:R-:W-:Y:S01]  /*10c50*/  HMMA.16816.F32 R68, R32, R6, R68 ;  /* 0x000000062044723c */ /* 0x000fe20000001844 */
[----:B------:R-:W5:Y:S04]  /*10c60*/  LDSM.16.M88.4 R4, [R146+0x8400] ;  /* 0x008400009204783b */ /* 0x000f680000000200 */
[----:B------:R-:W1:Y:S03]  /*10c70*/  MUFU.TANH R88, R88 ;  /* 0x0000005800587308 */ /* 0x000e660000002400 */
[C---:B---3--:R-:W-:Y:S05]  /*10c80*/  HMMA.16816.F32 R80, R24.reuse, R28, R80 ;  /* 0x0000001c1850723c */ /* 0x048fea0000001850 */
[----:B------:R-:W3:Y:S03]  /*10c90*/  MUFU.TANH R89, R89 ;  /* 0x0000005900597308 */ /* 0x000ee60000002400 */
[C---:B------:R-:W-:Y:S01]  /*10ca0*/  HMMA.16816.F32 R76, R24.reuse, R30, R76 ;  /* 0x0000001e184c723c */ /* 0x040fe2000000184c */
[----:B------:R-:W-:Y:S04]  /*10cb0*/  LDSM.16.M88.4 R28, [R122+0x8000] ;  /* 0x008000007a1c783b */ /* 0x000fe80000000200 */
[----:B------:R-:W1:Y:S03]  /*10cc0*/  MUFU.TANH R90, R90 ;  /* 0x0000005a005a7308 */ /* 0x000e660000002400 */
[----:B--2---:R-:W-:Y:S05]  /*10cd0*/  HMMA.16816.F32 R72, R24, R12, R72 ;  /* 0x0000000c1848723c */ /* 0x004fea0000001848 */
[----:B------:R-:W2:Y:S03]  /*10ce0*/  MUFU.TANH R91, R91 ;  /* 0x0000005b005b7308 */ /* 0x000ea60000002400 */
[----:B------:R-:W-:Y:S05]  /*10cf0*/  HMMA.16816.F32 R96, R32, R20, R96 ;  /* 0x000000142060723c */ /* 0x000fea0000001860 */
[----:B------:R-:W1:Y:S03]  /*10d00*/  MUFU.TANH R84, R84 ;  /* 0x0000005400547308 */ /* 0x000e660000002400 */
[----:B------:R-:W-:Y:S01]  /*10d10*/  HMMA.16816.F32 R68, R24, R14, R68 ;  /* 0x0000000e1844723c */ /* 0x000fe20000001844 */
[----:B------:R-:W2:Y:S04]  /*10d20*/  LDSM.16.M88.4 R12, [R146+0x6c00] ;  /* 0x006c0000920c783b */ /* 0x000ea80000000200 */
[----:B------:R-:W2:Y:S03]  /*10d30*/  MUFU.TANH R85, R85 ;  /* 0x0000005500557308 */ /* 0x000ea60000002400 */
[----:B------:R-:W-:Y:S01]  /*10d40*/  HMMA.16816.F32 R60, R32, R22, R60 ;  /* 0x00000016203c723c */ /* 0x000fe2000000183c */
[----:B------:R-:W-:Y:S04]  /*10d50*/  LDSM.16.M88.4 R20, [R146+0x8800] ;  /* 0x008800009214783b */ /* 0x000fe80000000200 */
[----:B------:R-:W2:Y:S03]  /*10d60*/  MUFU.TANH R86, R86 ;  /* 0x0000005600567308 */ /* 0x000ea60000002400 */
[C---:B-1----:R-:W-:Y:S05]  /*10d70*/  HMMA.16816.F32 R56, R112.reuse, R16, R56 ;  /* 0x000000107038723c */ /* 0x042fea0000001838 */
[----:B------:R-:W1:Y:S03]  /*10d80*/  MUFU.TANH R87, R87 ;  /* 0x0000005700577308 */ /* 0x000e660000002400 */
[----:B------:R-:W-:Y:S01]  /*10d90*/  HMMA.16816.F32 R44, R112, R18, R44 ;  /* 0x00000012702c723c */ /* 0x000fe2000000182c */
[----:B------:R-:W1:Y:S07]  /*10da0*/  LDSM.16.M88.4 R16, [R122+0x8400] ;  /* 0x008400007a10783b */ /* 0x000e6e0000000200 */
[C---:B------:R-:W-:Y:S08]  /*10db0*/  HMMA.16816.F32 R36, R132.reuse, R136, R36 ;  /* 0x000000888424723c */ /* 0x040ff00000001824 */
[----:B------:R-:W-:Y:S08]  /*10dc0*/  HMMA.16816.F32 R124, R132, R138, R124 ;  /* 0x0000008a847c723c */ /* 0x000ff0000000187c */
[C---:B------:R-:W-:Y:S08]  /*10dd0*/  HMMA.16816.F32 R80, R8.reuse, R64, R80 ;  /* 0x000000400850723c */ /* 0x040ff00000001850 */
[----:B------:R-:W-:Y:S01]  /*10de0*/  HMMA.16816.F32 R76, R8, R66, R76 ;  /* 0x00000042084c723c */ /* 0x000fe2000000184c */
[----:B------:R-:W3:Y:S07]  /*10df0*/  LDSM.16.M88.4 R64, [R122+0x6800] ;  /* 0x006800007a40783b */ /* 0x000eee0000000200 */
[C---:B-----5:R-:W-:Y:S08]  /*10e00*/  HMMA.16816.F32 R96, R24.reuse, R4, R96 ;  /* 0x000000041860723c */ /* 0x060ff00000001860 */
[----:B------:R-:W-:Y:S01]  /*10e10*/  HMMA.16816.F32 R60, R24, R6, R60 ;  /* 0x00000006183c723c */ /* 0x000fe2000000183c */
[----:B------:R-:W5:Y:S01]  /*10e20*/  LDSM.16.M88.4 R4, [R122+0x6c00] ;  /* 0x006c00007a04783b */ /* 0x000f620000000200 */
[----:B------:R-:W-:-:S02]  /*10e30*/  FMUL.FTZ R210, R81, c[0x0][0x2ec] ;  /* 0x0000bb0051d27a20 */ /* 0x000fc40000410000 */
[----:B------:R-:W-:Y:S02]  /*10e40*/  FMUL.FTZ R80, R80, c[0x0][0x2ec] ;  /* 0x0000bb0050507a20 */ /* 0x000fe40000410000 */
[----:B------:R-:W-:Y:S02]  /*10e50*/  FMUL.FTZ R81, R82, c[0x0][0x2ec] ;  /* 0x0000bb0052517a20 */ /* 0x000fe40000410000 */
[C---:B--2---:R-:W-:Y:S01]  /*10e60*/  HMMA.16816.F32 R36, R112.reuse, R12, R36 ;  /* 0x0000000c7024723c */ /* 0x044fe20000001824 */
[----:B------:R-:W-:Y:S01]  /*10e70*/  FMUL.FTZ R208, R77, c[0x0][0x2ec] ;  /* 0x0000bb004dd07a20 */ /* 0x000fe20000410000 */
[----:B------:R-:W2:Y:S01]  /*10e80*/  MUFU.TANH R80, R80 ;  /* 0x0000005000507308 */ /* 0x000ea20000002400 */
[----:B------:R-:W-:Y:S02]  /*10e90*/  FMUL.FTZ R76, R76, c[0x0][0x2ec] ;  /* 0x0000bb004c4c7a20 */ /* 0x000fe40000410000 */
[----:B------:R-:W-:Y:S02]  /*10ea0*/  FMUL.FTZ R77, R78, c[0x0][0x2ec] ;  /* 0x0000bb004e4d7a20 */ /* 0x000fe40000410000 */
[----:B------:R-:W-:Y:S01]  /*10eb0*/  FMUL.FTZ R83, R83, c[0x0][0x2ec] ;  /* 0x0000bb0053537a20 */ /* 0x000fe20000410000 */
[----:B------:R-:W-:Y:S01]  /*10ec0*/  HMMA.16816.F32 R124, R112, R14, R124 ;  /* 0x0000000e707c723c */ /* 0x000fe2000000187c */
[----:B------:R-:W-:Y:S01]  /*10ed0*/  LDSM.16.M88.4 R12, [R122+0x8c00] ;  /* 0x008c00007a0c783b */ /* 0x000fe20000000200 */
[----:B------:R-:W-:Y:S01]  /*10ee0*/  FMUL.FTZ R79, R79, c[0x0][0x2ec] ;  /* 0x0000bb004f4f7a20 */ /* 0x000fe20000410000 */
[----:B------:R-:W2:Y:S05]  /*10ef0*/  MUFU.TANH R210, R210 ;  /* 0x000000d200d27308 */ /* 0x000eaa0000002400 */
[C---:B-1----:R-:W-:Y:S03]  /*10f00*/  HMMA.16816.F32 R96, R8.reuse, R16, R96 ;  /* 0x000000100860723c */ /* 0x042fe60000001860 */
[----:B------:R-:W1:Y:S05]  /*10f10*/  MUFU.TANH R81, R81 ;  /* 0x0000005100517308 */ /* 0x000e6a0000002400 */
[----:B------:R-:W-:Y:S01]  /*10f20*/  HMMA.16816.F32 R60, R8, R18, R60 ;  /* 0x00000012083c723c */ /* 0x000fe2000000183c */
[----:B------:R-:W1:Y:S02]  /*10f30*/  LDSM.16.M88.4 R16, [R146+0x8c00] ;  /* 0x008c00009210783b */ /* 0x000e640000000200 */
[----:B------:R-:W1:Y:S05]  /*10f40*/  MUFU.TANH R206, R83 ;  /* 0x0000005300ce7308 */ /* 0x000e6a0000002400 */
[C---:B---3--:R-:W-:Y:S03]  /*10f50*/  HMMA.16816.F32 R44, R32.reuse, R66, R44 ;  /* 0x00000042202c723c */ /* 0x048fe6000000182c */
[----:B------:R-:W3:Y:S05]  /*10f60*/  MUFU.TANH R76, R76 ;  /* 0x0000004c004c7308 */ /* 0x000eea0000002400 */
[----:B------:R-:W-:Y:S01]  /*10f70*/  HMMA.16816.F32 R56, R32, R64, R56 ;  /* 0x000000402038723c */ /* 0x000fe20000001838 */
[----:B------:R-:W-:-:S02]  /*10f80*/  FMUL.FTZ R96, R96, c[0x0][0x2ec] ;  /* 0x0000bb0060607a20 */ /* 0x000fc40000410000 */
[----:B------:R-:W-:Y:S01]  /*10f90*/  FMUL.FTZ R97, R97, c[0x0][0x2ec] ;  /* 0x0000bb0061617a20 */ /* 0x000fe20000410000 */
[----:B------:R-:W1:Y:S01]  /*10fa0*/  MUFU.TANH R208, R208 ;  /* 0x000000d000d07308 */ /* 0x000e620000002400 */
[----:B------:R-:W-:Y:S02]  /*10fb0*/  FMUL.FTZ R98, R98, c[0x0][0x2ec] ;  /* 0x0000bb0062627a20 */ /* 0x000fe40000410000 */
[----:B------:R-:W-:Y:S01]  /*10fc0*/  FMUL.FTZ R99, R99, c[0x0][0x2ec] ;  /* 0x0000bb0063637a20 */ /* 0x000fe20000410000 */
[----:B-----5:R-:W-:Y:S01]  /*10fd0*/  HMMA.16816.F32 R36, R32, R4, R36 ;  /* 0x000000042024723c */ /* 0x020fe20000001824 */
[----:B------:R-:W-:Y:S02]  /*10fe0*/  FMUL.FTZ R174, R62, c[0x0][0x2ec] ;  /* 0x0000bb003eae7a20 */ /* 0x000fe40000410000 */
[----:B------:R-:W-:Y:S01]  /*10ff0*/  FMUL.FTZ R60, R60, c[0x0][0x2ec] ;  /* 0x0000bb003c3c7a20 */ /* 0x000fe20000410000 */
[----:B------:R-:W1:Y:S01]  /*11000*/  MUFU.TANH R77, R77 ;  /* 0x0000004d004d7308 */ /* 0x000e620000002400 */
[----:B------:R-:W-:-:S02]  /*11010*/  FMUL.FTZ R61, R61, c[0x0][0x2ec] ;  /* 0x0000bb003d3d7a20 */ /* 0x000fc40000410000 */
[----:B------:R-:W-:Y:S01]  /*11020*/  FMUL.FTZ R63, R63, c[0x0][0x2ec] ;  /* 0x0000bb003f3f7a20 */ /* 0x000fe20000410000 */
[----:B------:R-:W-:Y:S04]  /*11030*/  HMMA.16816.F32 R124, R32, R6, R124 ;  /* 0x00000006207c723c */ /* 0x000fe8000000187c */
[----:B------:R-:W1:Y:S03]  /*11040*/  MUFU.TANH R204, R79 ;  /* 0x0000004f00cc7308 */ /* 0x000e660000002400 */
[----:B------:R-:W-:Y:S01]  /*11050*/  IADD3 R6, R2, 0x8, RZ ;  /* 0x0000000802067810 */ /* 0x000fe20007ffe0ff */
[C---:B------:R-:W-:Y:S03]  /*11060*/  HMMA.16816.F32 R72, R8.reuse, R28, R72 ;  /* 0x0000001c0848723c */ /* 0x040fe60000001848 */
[----:B------:R-:W-:Y:S01]  /*11070*/  IMNMX R53, R6, R53, PT ;  /* 0x0000003506357217 */ /* 0x000fe20003800200 */
[----:B------:R-:W1:Y:S04]  /*11080*/  MUFU.TANH R186, R96 ;  /* 0x0000006000ba7308 */ /* 0x000e680000002400 */
[----:B------:R-:W-:Y:S01]  /*11090*/  HMMA.16816.F32 R68, R8, R30, R68 ;  /* 0x0000001e0844723c */ /* 0x000fe20000001844 */
[----:B------:R-:W5:Y:S01]  /*110a0*/  LDSM.16.M88.4 R28, [R122+0x8800] ;  /* 0x008800007a1c783b */ /* 0x000f620000000200 */
[----:B------:R-:W-:-:S04]  /*110b0*/  DEPBAR.LE SB0, 0x0 ;  /* 0x000080000000791a */ /* 0x000fc80000000000 */
[----:B------:R-:W1:Y:S02]  /*110c0*/  MUFU.TANH R184, R97 ;  /* 0x0000006100b87308 */ /* 0x000e640000002400 */
[C---:B------:R-:W-:Y:S06]  /*110d0*/  HMMA.16816.F32 R44, R24.reuse, R22, R44 ;  /* 0x00000016182c723c */ /* 0x040fec000000182c */
[----:B------:R-:W2:Y:S02]  /*110e0*/  MUFU.TANH R178, R98 ;  /* 0x0000006200b27308 */ /* 0x000ea40000002400 */
[----:B------:R-:W-:Y:S01]  /*110f0*/  HMMA.16816.F32 R56, R24, R20, R56 ;  /* 0x000000141838723c */ /* 0x000fe20000001838 */
[----:B------:R-:W-:-:S02]  /*11100*/  FMUL.FTZ R72, R72, c[0x0][0x2ec] ;  /* 0x0000bb0048487a20 */ /* 0x000fc40000410000 */
[----:B------:R-:W-:Y:S02]  /*11110*/  FMUL.FTZ R73, R73, c[0x0][0x2ec] ;  /* 0x0000bb0049497a20 */ /* 0x000fe40000410000 */
[----:B------:R-:W-:Y:S01]  /*11120*/  FMUL.FTZ R74, R74, c[0x0][0x2ec] ;  /* 0x0000bb004a4a7a20 */ /* 0x000fe20000410000 */
[----:B------:R-:W2:Y:S01]  /*11130*/  MUFU.TANH R194, R72 ;  /* 0x0000004800c27308 */ /* 0x000ea20000002400 */
[----:B------:R-:W-:Y:S01]  /*11140*/  FMUL.FTZ R75, R75, c[0x0][0x2ec] ;  /* 0x0000bb004b4b7a20 */ /* 0x000fe20000410000 */
[C---:B-1----:R-:W-:Y:S01]  /*11150*/  HMMA.16816.F32 R36, R24.reuse, R16, R36 ;  /* 0x000000101824723c */ /* 0x042fe20000001824 */
[----:B------:R-:W-:Y:S02]  /*11160*/  FMUL.FTZ R68, R68, c[0x0][0x2ec] ;  /* 0x0000bb0044447a20 */ /* 0x000fe40000410000 */
[----:B------:R-:W-:Y:S02]  /*11170*/  FMUL.FTZ R69, R69, c[0x0][0x2ec] ;  /* 0x0000bb0045457a20 */ /* 0x000fe40000410000 */
[----:B------:R-:W-:Y:S01]  /*11180*/  FMUL.FTZ R70, R70, c[0x0][0x2ec] ;  /* 0x0000bb0046467a20 */ /* 0x000fe20000410000 */
[----:B------:R-:W1:Y:S01]  /*11190*/  MUFU.TANH R202, R73 ;  /* 0x0000004900ca7308 */ /* 0x000e620000002400 */
[----:B------:R-:W-:Y:S01]  /*111a0*/  FMUL.FTZ R71, R71, c[0x0][0x2ec] ;  /* 0x0000bb0047477a20 */ /* 0x000fe20000410000 */
[----:B------:R-:W-:Y:S06]  /*111b0*/  HMMA.16816.F32 R124, R24, R18, R124 ;  /* 0x00000012187c723c */ /* 0x000fec000000187c */
[----:B------:R-:W1:Y:S02]  /*111c0*/  MUFU.TANH R192, R74 ;  /* 0x0000004a00c07308 */ /* 0x000e640000002400 */
[C---:B-----5:R-:W-:Y:S06]  /*111d0*/  HMMA.16816.F32 R44, R8.reuse, R30, R44 ;  /* 0x0000001e082c723c */ /* 0x060fec000000182c */
[----:B------:R-:W1:Y:S02]  /*111e0*/  MUFU.TANH R198, R75 ;  /* 0x0000004b00c67308 */ /* 0x000e640000002400 */
[C---:B------:R-:W-:Y:S06]  /*111f0*/  HMMA.16816.F32 R56, R8.reuse, R28, R56 ;  /* 0x0000001c0838723c */ /* 0x040fec0000001838 */
[----:B------:R-:W1:Y:S02]  /*11200*/  MUFU.TANH R190, R68 ;  /* 0x0000004400be7308 */ /* 0x000e640000002400 */
[C---:B------:R-:W-:Y:S06]  /*11210*/  HMMA.16816.F32 R36, R8.reuse, R12, R36 ;  /* 0x0000000c0824723c */ /* 0x040fec0000001824 */
[----:B------:R-:W1:Y:S02]  /*11220*/  MUFU.TANH R200, R69 ;  /* 0x0000004500c87308 */ /* 0x000e640000002400 */
[----:B------:R-:W-:Y:S01]  /*11230*/  HMMA.16816.F32 R124, R8, R14, R124 ;  /* 0x0000000e087c723c */ /* 0x000fe2000000187c */
[----:B------:R-:W-:-:S02]  /*11240*/  FMUL.FTZ R44, R44, c[0x0][0x2ec] ;  /* 0x0000bb002c2c7a20 */ /* 0x000fc40000410000 */
[----:B------:R-:W-:-:S03]  /*11250*/  FMUL.FTZ R20, R46, c[0x0][0x2ec] ;  /* 0x0000bb002e147a20 */ /* 0x000fc60000410000 */
[----:B------:R5:W1:Y:S01]  /*11260*/  MUFU.TANH R160, R44 ;  /* 0x0000002c00a07308 */ /* 0x000a620000002400 */
[----:B------:R-:W-:Y:S02]  /*11270*/  FMUL.FTZ R45, R45, c[0x0][0x2ec] ;  /* 0x0000bb002d2d7a20 */ /* 0x000fe40000410000 */
[----:B------:R-:W-:Y:S02]  /*11280*/  FMUL.FTZ R5, R56, c[0x0][0x2ec] ;  /* 0x0000bb0038057a20 */ /* 0x000fe40000410000 */
[----:B------:R-:W-:Y:S02]  /*11290*/  FMUL.FTZ R4, R57, c[0x0][0x2ec] ;  /* 0x0000bb0039047a20 */ /* 0x000fe40000410000 */
[----:B------:R-:W-:Y:S01]  /*112a0*/  FMUL.FTZ R22, R59, c[0x0][0x2ec] ;  /* 0x0000bb003b167a20 */ /* 0x000fe20000410000 */
[----:B------:R1:W1:Y:S01]  /*112b0*/  MUFU.TANH R188, R70 ;  /* 0x0000004600bc7308 */ /* 0x0002620000002400 */
[----:B------:R-:W-:Y:S02]  /*112c0*/  FMUL.FTZ R58, R58, c[0x0][0x2ec] ;  /* 0x0000bb003a3a7a20 */ /* 0x000fe40000410000 */
[----:B------:R-:W-:-:S02]  /*112d0*/  FMUL.FTZ R7, R38, c[0x0][0x2ec] ;  /* 0x0000bb0026077a20 */ /* 0x000fc40000410000 */
[----:B------:R-:W-:Y:S02]  /*112e0*/  FMUL.FTZ R47, R47, c[0x0][0x2ec] ;  /* 0x0000bb002f2f7a20 */ /* 0x000fe40000410000 */
[----:B------:R-:W-:Y:S01]  /*112f0*/  FMUL.FTZ R36, R36, c[0x0][0x2ec] ;  /* 0x0000bb0024247a20 */ /* 0x000fe20000410000 */
[----:B------:R1:W1:Y:S01]  /*11300*/  MUFU.TANH R196, R71 ;  /* 0x0000004700c47308 */ /* 0x0002620000002400 */
[----:B------:R-:W-:Y:S02]  /*11310*/  FMUL.FTZ R37, R37, c[0x0][0x2ec] ;  /* 0x0000bb0025257a20 */ /* 0x000fe40000410000 */
[----:B-----5:R-:W-:Y:S02]  /*11320*/  FMUL.FTZ R44, R126, c[0x0][0x2ec] ;  /* 0x0000bb007e2c7a20 */ /* 0x020fe40000410000 */
[----:B------:R-:W-:Y:S02]  /*11330*/  FMUL.FTZ R9, R127, c[0x0][0x2ec] ;  /* 0x0000bb007f097a20 */ /* 0x000fe40000410000 */
[----:B------:R-:W-:Y:S01]  /*11340*/  FMUL.FTZ R39, R39, c[0x0][0x2ec] ;  /* 0x0000bb0027277a20 */ /* 0x000fe20000410000 */
[----:B------:R1:W1:Y:S01]  /*11350*/  MUFU.TANH R176, R99 ;  /* 0x0000006300b07308 */ /* 0x0002620000002400 */
[----:B------:R-:W-:-:S02]  /*11360*/  FMUL.FTZ R124, R124, c[0x0][0x2ec] ;  /* 0x0000bb007c7c7a20 */ /* 0x000fc40000410000 */
[----:B------:R-:W-:-:S05]  /*11370*/  FMUL.FTZ R125, R125, c[0x0][0x2ec] ;  /* 0x0000bb007d7d7a20 */ /* 0x000fca0000410000 */
[----:B------:R1:W1:Y:S08]  /*11380*/  MUFU.TANH R182, R60 ;  /* 0x0000003c00b67308 */ /* 0x0002700000002400 */
[----:B------:R1:W1:Y:S08]  /*11390*/  MUFU.TANH R180, R61 ;  /* 0x0000003d00b47308 */ /* 0x0002700000002400 */
[----:B------:R-:W1:Y:S08]  /*113a0*/  MUFU.TANH R174, R174 ;  /* 0x000000ae00ae7308 */ /* 0x000e700000002400 */
[----:B------:R1:W1:Y:S08]  /*113b0*/  MUFU.TANH R132, R63 ;  /* 0x0000003f00847308 */ /* 0x0002700000002400 */
[----:B------:R-:W1:Y:S08]  /*113c0*/  MUFU.TANH R5, R5 ;  /* 0x0000000500057308 */ /* 0x000e700000002400 */
[----:B------:R-:W1:Y:S08]  /*113d0*/  MUFU.TANH R4, R4 ;  /* 0x0000000400047308 */ /* 0x000e700000002400 */
[----:B------:R1:W1:Y:S08]  /*113e0*/  MUFU.TANH R62, R58 ;  /* 0x0000003a003e7308 */ /* 0x0002700000002400 */
[----:B------:R-:W1:Y:S08]  /*113f0*/  MUFU.TANH R22, R22 ;  /* 0x0000001600167308 */ /* 0x000e700000002400 */
[----:B------:R1:W1:Y:S08]  /*11400*/  MUFU.TANH R142, R45 ;  /* 0x0000002d008e7308 */ /* 0x0002700000002400 */
[----:B------:R-:W1:Y:S08]  /*11410*/  MUFU.TANH R20, R20 ;  /* 0x0000001400147308 */ /* 0x000e700000002400 */
[----:B------:R1:W1:Y:S08]  /*11420*/  MUFU.TANH R56, R47 ;  /* 0x0000002f00387308 */ /* 0x0002700000002400 */
[----:B------:R1:W1:Y:S08]  /*11430*/  MUFU.TANH R140, R36 ;  /* 0x00000024008c7308 */ /* 0x0002700000002400 */
[----:B------:R1:W1:Y:S08]  /*11440*/  MUFU.TANH R138, R37 ;  /* 0x00000025008a7308 */ /* 0x0002700000002400 */
[----:B------:R-:W1:Y:S08]  /*11450*/  MUFU.TANH R7, R7 ;  /* 0x0000000700077308 */ /* 0x000e700000002400 */
[----:B------:R1:W1:Y:S08]  /*11460*/  MUFU.TANH R46, R39 ;  /* 0x00000027002e7308 */ /* 0x0002700000002400 */
[----:B------:R1:W1:Y:S08]  /*11470*/  MUFU.TANH R136, R124 ;  /* 0x0000007c00887308 */ /* 0x0002700000002400 */
[----:B------:R1:W1:Y:S08]  /*11480*/  MUFU.TANH R134, R125 ;  /* 0x0000007d00867308 */ /* 0x0002700000002400 */
[----:B------:R-:W1:Y:S08]  /*11490*/  MUFU.TANH R44, R44 ;  /* 0x0000002c002c7308 */ /* 0x000e700000002400 */
[----:B------:R-:W1:Y:S01]  /*114a0*/  MUFU.TANH R9, R9 ;  /* 0x0000000900097308 */ /* 0x000e620000002400 */
[----:B------:R-:W-:Y:S06]  /*114b0*/  BAR.SYNC.DEFER_BLOCKING 0x0 ;  /* 0x0000000000007b1d */ /* 0x000fec0000010000 */
[----:B------:R-:W-:Y:S05]  /*114c0*/  @!P4 BRA `(.L_x_1151) ;  /* 0x00000b200000c947 */ /* 0x000fea0003800000 */
[----:B--234-:R-:W-:-:S13]  /*114d0*/  ISETP.NE.AND P0, PT, R155, RZ, PT ;  /* 0x000000ff9b00720c */ /* 0x01cfda0003f05270 */
[----:B------:R-:W-:Y:S05]  /*114e0*/  @!P0 BRA `(.L_x_1152) ;  /* 0x000003b000008947 */ /* 0x000fea0003800000 */
[----:B------:R-:W-:Y:S01]  /*114f0*/  IABS R6, c[0x0][0x2d0] ;  /* 0x0000b40000067a13 */ /* 0x000fe20000000000 */
[----:B------:R-:W-:Y:S01]  /*11500*/  IMAD.MOV.U32 R10, RZ, RZ, RZ ;  /* 0x000000ffff0a7224 */ /* 0x000fe200078e00ff */
[----:B------:R-:W-:Y:S02]  /*11510*/  IADD3 R8, R0, -0x80, RZ ;  /* 0xffffff8000087810 */ /* 0x000fe40007ffe0ff */
[----:B------:R-:W2:Y:S01]  /*11520*/  I2F.RP R13, R6 ;  /* 0x00000006000d7306 */ /* 0x000ea20000209400 */
[----:B------:R-:W-:-:S07]  /*11530*/  IABS R15, R0 ;  /* 0x00000000000f7213 */ /* 0x000fce0000000000 */
[----:B--2---:R-:W2:Y:S02]  /*11540*/  MUFU.RCP R12, R13 ;  /* 0x0000000d000c7308 */ /* 0x004ea40000001000 */
[----:B--2---:R-:W-:-:S06]  /*11550*/  IADD3 R12, R12, 0xffffffe, RZ ;  /* 0x0ffffffe0c0c7810 */ /* 0x004fcc0007ffe0ff */
[----:B------:R-:W2:Y:S02]  /*11560*/  F2I.FTZ.U32.TRUNC.NTZ R11, R12 ;  /* 0x0000000c000b7305 */ /* 0x000ea4000021f000 */
[----:B--2---:R-:W-:-:S04]  /*11570*/  IMAD.MOV R2, RZ, RZ, -R11 ;  /* 0x000000ffff027224 */ /* 0x004fc800078e0a0b */
[----:B------:R-:W-:-:S04]  /*11580*/  IMAD R2, R2, R6, RZ ;  /* 0x0000000602027224 */ /* 0x000fc800078e02ff */
[----:B------:R-:W-:Y:S01]  /*11590*/  IMAD.HI.U32 R2, R11, R2, R10 ;  /* 0x000000020b027227 */ /* 0x000fe200078e000a */
[----:B------:R-:W-:Y:S02]  /*115a0*/  IABS R11, R8 ;  /* 0x00000008000b7213 */ /* 0x000fe40000000000 */
[----:B------:R-:W-:-:S03]  /*115b0*/  LOP3.LUT R8, R8, c[0x0][0x2d0], RZ, 0x3c, !PT ;  /* 0x0000b40008087a12 */ /* 0x000fc600078e3cff */
[----:B------:R-:W-:-:S04]  /*115c0*/  IMAD.HI.U32 R10, R2, R15, RZ ;  /* 0x0000000f020a7227 */ /* 0x000fc800078e00ff */
[----:B------:R-:W-:-:S04]  /*115d0*/  IMAD.HI.U32 R2, R2, R11, RZ ;  /* 0x0000000b02027227 */ /* 0x000fc800078e00ff */
[----:B------:R-:W-:Y:S01]  /*115e0*/  IMAD.MOV R13, RZ, RZ, -R10 ;  /* 0x000000ffff0d7224 */ /* 0x000fe200078e0a0a */
[----:B------:R-:W-:-:S03]  /*115f0*/  IADD3 R12, -R2, RZ, RZ ;  /* 0x000000ff020c7210 */ /* 0x000fc60007ffe1ff */
[C---:B------:R-:W-:Y:S02]  /*11600*/  IMAD R13, R6.reuse, R13, R15 ;  /* 0x0000000d060d7224 */ /* 0x040fe400078e020f */
[----:B------:R-:W-:-:S03]  /*11610*/  IMAD R11, R6, R12, R11 ;  /* 0x0000000c060b7224 */ /* 0x000fc600078e020b */
[C---:B------:R-:W-:Y:S02]  /*11620*/  ISETP.GT.U32.AND P1, PT, R6.reuse, R13, PT ;  /* 0x0000000d0600720c */ /* 0x040fe40003f24070 */
[----:B------:R-:W-:-:S11]  /*11630*/  ISETP.GT.U32.AND P0, PT, R6, R11, PT ;  /* 0x0000000b0600720c */ /* 0x000fd60003f04070 */
[--C-:B------:R-:W-:Y:S01]  /*11640*/  @!P1 IMAD.IADD R13, R13, 0x1, -R6.reuse ;  /* 0x000000010d0d9824 */ /* 0x100fe200078e0a06 */
[----:B------:R-:W-:Y:S01]  /*11650*/  @!P1 IADD3 R10, R10, 0x1, RZ ;  /* 0x000000010a0a9810 */ /* 0x000fe20007ffe0ff */
[----:B------:R-:W-:Y:S01]  /*11660*/  @!P0 IMAD.IADD R11, R11, 0x1, -R6 ;  /* 0x000000010b0b8824 */ /* 0x000fe200078e0a06 */
[----:B------:R-:W-:Y:S02]  /*11670*/  @!P0 IADD3 R2, R2, 0x1, RZ ;  /* 0x0000000102028810 */ /* 0x000fe40007ffe0ff */
[-C--:B------:R-:W-:Y:S02]  /*11680*/  ISETP.GE.U32.AND P2, PT, R13, R6.reuse, PT ;  /* 0x000000060d00720c */ /* 0x080fe40003f46070 */
[----:B------:R-:W-:Y:S02]  /*11690*/  ISETP.GE.U32.AND P3, PT, R11, R6, PT ;  /* 0x000000060b00720c */ /* 0x000fe40003f66070 */
[----:B------:R-:W-:Y:S02]  /*116a0*/  LOP3.LUT R6, R0, c[0x0][0x2d0], RZ, 0x3c, !PT ;  /* 0x0000b40000067a12 */ /* 0x000fe400078e3cff */
[----:B------:R-:W-:-:S02]  /*116b0*/  ISETP.GE.AND P0, PT, R8, RZ, PT ;  /* 0x000000ff0800720c */ /* 0x000fc40003f06270 */
[----:B------:R-:W-:-:S05]  /*116c0*/  ISETP.GE.AND P1, PT, R6, RZ, PT ;  /* 0x000000ff0600720c */ /* 0x000fca0003f26270 */
[----:B------:R-:W-:Y:S02]  /*116d0*/  @P2 IADD3 R10, R10, 0x1, RZ ;  /* 0x000000010a0a2810 */ /* 0x000fe40007ffe0ff */
[----:B------:R-:W-:Y:S02]  /*116e0*/  @P3 IADD3 R2, R2, 0x1, RZ ;  /* 0x0000000102023810 */ /* 0x000fe40007ffe0ff */
[----:B------:R-:W-:Y:S02]  /*116f0*/  ISETP.NE.AND P2, PT, RZ, c[0x0][0x2d0], PT ;  /* 0x0000b400ff007a0c */ /* 0x000fe40003f45270 */
[----:B------:R-:W-:Y:S02]  /*11700*/  MOV R13, R2 ;  /* 0x00000002000d7202 */ /* 0x000fe40000000f00 */
[----:B------:R-:W-:Y:S01]  /*11710*/  @!P1 IMAD.MOV R10, RZ, RZ, -R10 ;  /* 0x000000ffff0a9224 */ /* 0x000fe200078e0a0a */
[----:B------:R-:W-:Y:S02]  /*11720*/  LOP3.LUT R2, RZ, c[0x0][0x2d0], RZ, 0x33, !PT ;  /* 0x0000b400ff027a12 */ /* 0x000fe400078e33ff */
[----:B------:R-:W-:-:S02]  /*11730*/  @!P0 IMAD.MOV R13, RZ, RZ, -R13 ;  /* 0x000000ffff0d8224 */ /* 0x000fc400078e0a0d */
        /* <DEDUP_REMOVED lines=22> */
.L_x_1152:
[----:B------:R-:W-:-:S05]  /*118a0*/  IMAD.MOV.U32 R6, RZ, RZ, c[0x0][0x198] ;  /* 0x00006600ff067624 */ /* 0x000fca00078e00ff */
[----:B------:R-:W-:-:S04]  /*118b0*/  LEA R6, -R6, RZ, 0x7 ;  /* 0x000000ff06067211 */ /* 0x000fc800078e39ff */
[----:B------:R-:W-:Y:S02]  /*118c0*/  SHF.R.S32.HI R13, RZ, 0x1f, R6 ;  /* 0x0000001fff0d7819 */ /* 0x000fe40000011406 */
.L_x_1153:
        /* <DEDUP_REMOVED lines=65> */
[----:B-1----:R-:W-:Y:S01]  /*11ce0*/  @P2 LEA R36, P3, R11, R168, 0x1 ;  /* 0x000000a80b242211 */ /* 0x002fe200078608ff */
        /* <DEDUP_REMOVED lines=48> */
.L_x_1151:
[----:B--234-:R-:W-:Y:S02]  /*11ff0*/  IMAD.IADD R43, R0, 0x1, R43 ;  /* 0x00000001002b7824 */ /* 0x01cfe400078e022b */
[----:B------:R-:W-:-:S03]  /*12000*/  IMAD.SHL.U32 R144, R3, 0x2, RZ ;  /* 0x0000000203907824 */ /* 0x000fc600078e00ff */
[----:B------:R-:W-:Y:S01]  /*12010*/  IADD3 R6, R43, 0x8, RZ ;  /* 0x000000082b067810 */ /* 0x000fe20007ffe0ff */
[----:B------:R-:W-:Y:S01]  /*12020*/  IMAD R120, R41, 0x2, R144 ;  /* 0x0000000229787824 */ /* 0x000fe200078e0290 */
[C---:B------:R-:W-:Y:S01]  /*12030*/  IADD3 R0, R43.reuse, 0x1, RZ ;  /* 0x000000012b007810 */ /* 0x040fe20007ffe0ff */
        /* <DEDUP_REMOVED lines=8> */
[----:B------:R-:W-:Y:S02]  /*120c0*/  FSEL R8, R101, -INF , !P2 ;  /* 0xff80000065087808 */ /* 0x000fe40005000000 */
[C---:B------:R-:W-:Y:S02]  /*120d0*/  ISETP.GE.AND P3, PT, R6.reuse, R54, PT ;  /* 0x000000360600720c */ /* 0x040fe40003f66270 */
[----:B------:R-:W-:-:S02]  /*120e0*/  ISETP.GE.AND P2, PT, R6, R53, PT ;  /* 0x000000350600720c */ /* 0x000fc40003f46270 */
[----:B------:R-:W-:Y:S02]  /*120f0*/  FSEL R0, R49, -INF , !P1 ;  /* 0xff80000031007808 */ /* 0x000fe40004800000 */
[----:B------:R-:W-:Y:S02]  /*12100*/  FSEL R12, R51, -INF , !P0 ;  /* 0xff800000330c7808 */ /* 0x000fe40004000000 */
[C---:B------:R-:W-:Y:S02]  /*12110*/  IADD3 R6, R43.reuse, 0x18, RZ ;  /* 0x000000182b067810 */ /* 0x040fe40007ffe0ff */
[C---:B------:R-:W-:Y:S02]  /*12120*/  ISETP.GE.AND P1, PT, R2.reuse, R54, PT ;  /* 0x000000360200720c */ /* 0x040fe40003f26270 */
[----:B------:R-:W-:Y:S02]  /*12130*/  ISETP.GE.AND P0, PT, R2, R53, PT ;  /* 0x000000350200720c */ /* 0x000fe40003f06270 */
[----:B------:R-:W-:-:S02]  /*12140*/  IADD3 R2, R43, 0x11, RZ ;  /* 0x000000112b027810 */ /* 0x000fc40007ffe0ff */
[----:B------:R-:W-:Y:S02]  /*12150*/  FSEL R16, R103, -INF , !P3 ;  /* 0xff80000067107808 */ /* 0x000fe40005800000 */
[----:B------:R-:W-:Y:S02]  /*12160*/  FSEL R10, R105, -INF , !P2 ;  /* 0xff800000690a7808 */ /* 0x000fe40005000000 */
[C---:B------:R-:W-:Y:S02]  /*12170*/  ISETP.GE.AND P3, PT, R6.reuse, R54, PT ;  /* 0x000000360600720c */ /* 0x040fe40003f66270 */
[----:B------:R-:W-:Y:S02]  /*12180*/  ISETP.GE.AND P2, PT, R6, R53, PT ;  /* 0x000000350600720c */ /* 0x000fe40003f46270 */
[----:B------:R-:W-:Y:S02]  /*12190*/  FSEL R100, R100, -INF , !P1 ;  /* 0xff80000064647808 */ /* 0x000fe40004800000 */
[----:B------:R-:W-:-:S02]  /*121a0*/  FSEL R102, R102, -INF , !P0 ;  /* 0xff80000066667808 */ /* 0x000fc40004000000 */
[C---:B------:R-:W-:Y:S02]  /*121b0*/  IADD3 R6, R43.reuse, 0x20, RZ ;  /* 0x000000202b067810 */ /* 0x040fe40007ffe0ff */
[C---:B------:R-:W-:Y:S02]  /*121c0*/  ISETP.GE.AND P1, PT, R2.reuse, R54, PT ;  /* 0x000000360200720c */ /* 0x040fe40003f26270 */
[----:B------:R-:W-:Y:S02]  /*121d0*/  ISETP.GE.AND P0, PT, R2, R53, PT ;  /* 0x000000350200720c */ /* 0x000fe40003f06270 */
[----:B------:R-:W-:Y:S02]  /*121e0*/  IADD3 R2, R43, 0x19, RZ ;  /* 0x000000192b027810 */ /* 0x000fe40007ffe0ff */
[----:B------:R-:W-:Y:S02]  /*121f0*/  FSEL R92, R92, -INF , !P3 ;  /* 0xff8000005c5c7808 */ /* 0x000fe40005800000 */
[----:B------:R-:W-:-:S02]  /*12200*/  FSEL R94, R94, -INF , !P2 ;  /* 0xff8000005e5e7808 */ /* 0x000fc40005000000 */
[CC--:B------:R-:W-:Y:S02]  /*12210*/  ISETP.GE.AND P3, PT, R6.reuse, R54.reuse, PT ;  /* 0x000000360600720c */ /* 0x0c0fe40003f66270 */
[----:B------:R-:W-:Y:S02]  /*12220*/  ISETP.GE.AND P2, PT, R6, R53, PT ;  /* 0x000000350600720c */ /* 0x000fe40003f46270 */
[----:B------:R-:W-:Y:S02]  /*12230*/  FSEL R104, R104, -INF , !P1 ;  /* 0xff80000068687808 */ /* 0x000fe40004800000 */
[----:B------:R-:W-:Y:S02]  /*12240*/  FSEL R106, R106, -INF , !P0 ;  /* 0xff8000006a6a7808 */ /* 0x000fe40004000000 */
        /* <DEDUP_REMOVED lines=15> */
[-C--:B------:R-:W-:Y:S02]  /*12340*/  ISETP.GE.AND P2, PT, R11, R54.reuse, PT ;  /* 0x000000360b00720c */ /* 0x080fe40003f46270 */
[----:B------:R-:W-:Y:S02]  /*12350*/  FSEL R214, R91, -INF , !P0 ;  /* 0xff8000005bd67808 */ /* 0x000fe40004000000 */
[-C--:B------:R-:W-:Y:S02]  /*12360*/  ISETP.GE.AND P0, PT, R2, R54.reuse, PT ;  /* 0x000000360200720c */ /* 0x080fe40003f06270 */
[----:B------:R-:W-:Y:S02]  /*12370*/  FSEL R126, R80, -INF , !P2 ;  /* 0xff800000507e7808 */ /* 0x000fe40005000000 */
[----:B------:R-:W-:-:S02]  /*12380*/  ISETP.GE.AND P2, PT, R43, R54, PT ;  /* 0x000000362b00720c */ /* 0x000fc40003f46270 */
[----:B------:R-:W-:Y:S02]  /*12390*/  FSEL R222, R85, -INF , !P0 ;  /* 0xff80000055de7808 */ /* 0x000fe40004000000 */
[----:B------:R-:W-:Y:S02]  /*123a0*/  ISETP.GE.AND P0, PT, R11, R53, PT ;  /* 0x000000350b00720c */ /* 0x000fe40003f06270 */
[----:B------:R-:W-:Y:S02]  /*123b0*/  IADD3 R13, R43, 0x38, RZ ;  /* 0x000000382b0d7810 */ /* 0x000fe40007ffe0ff */
[----:B------:R-:W-:Y:S02]  /*123c0*/  FSEL R11, R42, -INF , !P2 ;  /* 0xff8000002a0b7808 */ /* 0x000fe40005000000 */
[----:B-1----:R-:W-:Y:S02]  /*123d0*/  FSEL R124, R81, -INF , !P0 ;  /* 0xff800000517c7808 */ /* 0x002fe40004000000 */
[----:B------:R-:W-:-:S02]  /*123e0*/  FSEL R218, R89, -INF , !P1 ;  /* 0xff80000059da7808 */ /* 0x000fc40004800000 */
[C---:B------:R-:W-:Y:S02]  /*123f0*/  ISETP.GE.AND P0, PT, R13.reuse, R54, PT ;  /* 0x000000360d00720c */ /* 0x040fe40003f06270 */
[-C--:B------:R-:W-:Y:S02]  /*12400*/  ISETP.GE.AND P2, PT, R13, R53.reuse, PT ;  /* 0x000000350d00720c */ /* 0x080fe40003f46270 */
[----:B------:R-:W-:Y:S02]  /*12410*/  ISETP.GE.AND P1, PT, R2, R53, PT ;  /* 0x000000350200720c */ /* 0x000fe40003f26270 */
[----:B------:R-:W-:Y:S02]  /*12420*/  FMNMX.FTZ R13, R11, R0, !PT ;  /* 0x000000000b0d7209 */ /* 0x000fe40007810000 */
[----:B------:R-:W-:Y:S02]  /*12430*/  IADD3 R2, R43, 0x31, RZ ;  /* 0x000000312b027810 */ /* 0x000fe40007ffe0ff */
[----:B------:R-:W-:-:S02]  /*12440*/  FSEL R220, R84, -INF , !P3 ;  /* 0xff80000054dc7808 */ /* 0x000fc40005800000 */
[----:B------:R-:W-:Y:S02]  /*12450*/  FSEL R212, R87, -INF , !P1 ;  /* 0xff80000057d47808 */ /* 0x000fe40004800000 */
[----:B------:R-:W-:Y:S01]  /*12460*/  FMNMX.FTZ R13, R14, R13, !PT ;  /* 0x0000000d0e0d7209 */ /* 0x000fe20007810000 */
[----:B------:R-:W-:Y:S01]  /*12470*/  LDSM.16.MT88.4 R84, [R120+0xb000] ;  /* 0x00b000007854783b */ /* 0x000fe20000004200 */
[C---:B------:R-:W-:Y:S02]  /*12480*/  ISETP.GE.AND P1, PT, R2.reuse, R54, PT ;  /* 0x000000360200720c */ /* 0x040fe40003f26270 */
[----:B------:R-:W-:Y:S02]  /*12490*/  ISETP.GE.AND P3, PT, R2, R53, PT ;  /* 0x000000350200720c */ /* 0x000fe40003f66270 */
[----:B------:R-:W-:Y:S02]  /*124a0*/  IADD3 R2, R43, 0x39, RZ ;  /* 0x000000392b027810 */ /* 0x000fe40007ffe0ff */
[----:B------:R-:W-:-:S02]  /*124b0*/  FMNMX.FTZ R13, R100, R13, !PT ;  /* 0x0000000d640d7209 */ /* 0x000fc40007810000 */
[----:B------:R-:W-:Y:S02]  /*124c0*/  FSEL R210, R210, -INF , !P1 ;  /* 0xff800000d2d27808 */ /* 0x000fe40004800000 */
[----:B------:R-:W-:Y:S02]  /*124d0*/  FSEL R66, R76, -INF , !P0 ;  /* 0xff8000004c427808 */ /* 0x000fe40004000000 */
[C---:B------:R-:W-:Y:S02]  /*124e0*/  ISETP.GE.AND P1, PT, R2.reuse, R54, PT ;  /* 0x000000360200720c */ /* 0x040fe40003f26270 */
[----:B------:R-:W-:Y:S02]  /*124f0*/  ISETP.GE.AND P0, PT, R2, R53, PT ;  /* 0x000000350200720c */ /* 0x000fe40003f06270 */
[C---:B------:R-:W-:Y:S02]  /*12500*/  IADD3 R15, R43.reuse, 0x40, RZ ;  /* 0x000000402b0f7810 */ /* 0x040fe40007ffe0ff */
[----:B------:R-:W-:-:S02]  /*12510*/  IADD3 R2, R43, 0x41, RZ ;  /* 0x000000412b027810 */ /* 0x000fc40007ffe0ff */
[----:B------:R-:W-:Y:S02]  /*12520*/  FMNMX.FTZ R13, R16, R13, !PT ;  /* 0x0000000d100d7209 */ /* 0x000fe40007810000 */
[----:B------:R-:W-:Y:S02]  /*12530*/  FSEL R206, R206, -INF , !P3 ;  /* 0xff800000cece7808 */ /* 0x000fe40005800000 */
[----:B------:R-:W-:Y:S02]  /*12540*/  FSEL R64, R77, -INF , !P2 ;  /* 0xff8000004d407808 */ /* 0x000fe40005000000 */
[----:B------:R-:W-:Y:S01]  /*12550*/  FSEL R204, R204, -INF , !P0 ;  /* 0xff800000cccc7808 */ /* 0x000fe20004000000 */
[----:B------:R-:W-:Y:S01]  /*12560*/  LDSM.16.MT88.4 R76, [R144+0xd000] ;  /* 0x00d00000904c783b */ /* 0x000fe20000004200 */
[C---:B------:R-:W-:Y:S02]  /*12570*/  ISETP.GE.AND P3, PT, R15.reuse, R54, PT ;  /* 0x000000360f00720c */ /* 0x040fe40003f66270 */
[----:B------:R-:W-:-:S02]  /*12580*/  ISETP.GE.AND P2, PT, R15, R53, PT ;  /* 0x000000350f00720c */ /* 0x000fc40003f46270 */
[----:B------:R-:W-:Y:S02]  /*12590*/  ISETP.GE.AND P0, PT, R2, R54, PT ;  /* 0x000000360200720c */ /* 0x000fe40003f06270 */
[----:B------:R-:W-:Y:S02]  /*125a0*/  IADD3 R15, R43, 0x48, RZ ;  /* 0x000000482b0f7810 */ /* 0x000fe40007ffe0ff */
[----:B------:R-:W-:Y:S02]  /*125b0*/  FMNMX.FTZ R13, R104, R13, !PT ;  /* 0x0000000d680d7209 */ /* 0x000fe40007810000 */
[----:B------:R-:W-:Y:S02]  /*125c0*/  FSEL R202, R202, -INF , !P0 ;  /* 0xff800000caca7808 */ /* 0x000fe40004000000 */
[----:B------:R-:W-:Y:S02]  /*125d0*/  FMNMX.FTZ R13, R92, R13, !PT ;  /* 0x0000000d5c0d7209 */ /* 0x000fe40007810000 */
        /* <DEDUP_REMOVED lines=16> */
[----:B------:R-:W-:Y:S02]  /*126e0*/  FSEL R208, R208, -INF , !P1 ;  /* 0xff800000d0d07808 */ /* 0x000fe40004800000 */
[----:B------:R-:W-:Y:S02]  /*126f0*/  FMNMX.FTZ R27, R94, R27, !PT ;  /* 0x0000001b5e1b7209 */ /* 0x000fe40007810000 */
[----:B------:R-:W-:-:S02]  /*12700*/  FMNMX.FTZ R29, R66, R29, !PT ;  /* 0x0000001d421d7209 */ /* 0x000fc40007810000 */
[----:B------:R-:W-:Y:S02]  /*12710*/  FMNMX.FTZ R27, R6, R27, !PT ;  /* 0x0000001b061b7209 */ /* 0x000fe40007810000 */
[----:B------:R-:W-:Y:S02]  /*12720*/  FSEL R194, R194, -INF , !P3 ;  /* 0xff800000c2c27808 */ /* 0x000fe40005800000 */
[----:B------:R-:W-:Y:S02]  /*12730*/  FMNMX.FTZ R27, R28, R27, !PT ;  /* 0x0000001b1c1b7209 */ /* 0x000fe40007810000 */
[----:B------:R-:W-:Y:S02]  /*12740*/  FSEL R192, R192, -INF , !P2 ;  /* 0xff800000c0c07808 */ /* 0x000fe40005000000 */
[----:B------:R-:W-:Y:S02]  /*12750*/  FMNMX.FTZ R29, R208, R29, !PT ;  /* 0x0000001dd01d7209 */ /* 0x000fe40007810000 */
[----:B------:R-:W-:-:S02]  /*12760*/  ISETP.GE.AND P1, PT, R2, R53, PT ;  /* 0x000000350200720c */ /* 0x000fc40003f26270 */
[----:B------:R-:W-:Y:S02]  /*12770*/  ISETP.GE.AND P2, PT, R15, R54, PT ;  /* 0x000000360f00720c */ /* 0x000fe40003f46270 */
[----:B------:R-:W-:Y:S02]  /*12780*/  FMNMX.FTZ R27, R214, R27, !PT ;  /* 0x0000001bd61b7209 */ /* 0x000fe40007810000 */
[----:B------:R-:W-:Y:S02]  /*12790*/  IADD3 R2, R43, 0x49, RZ ;  /* 0x000000492b027810 */ /* 0x000fe40007ffe0ff */
[----:B------:R-:W-:Y:S02]  /*127a0*/  FMNMX.FTZ R29, R194, R29, !PT ;  /* 0x0000001dc21d7209 */ /* 0x000fe40007810000 */
[----:B------:R-:W-:Y:S02]  /*127b0*/  FSEL R198, R198, -INF , !P1 ;  /* 0xff800000c6c67808 */ /* 0x000fe40004800000 */
[----:B------:R-:W-:-:S02]  /*127c0*/  FSEL R190, R190, -INF , !P2 ;  /* 0xff800000bebe7808 */ /* 0x000fc40005000000 */
[----:B------:R-:W-:Y:S02]  /*127d0*/  FMNMX.FTZ R27, R216, R27, !PT ;  /* 0x0000001bd81b7209 */ /* 0x000fe40007810000 */
[C---:B------:R-:W-:Y:S02]  /*127e0*/  ISETP.GE.AND P1, PT, R2.reuse, R54, PT ;  /* 0x000000360200720c */ /* 0x040fe40003f26270 */
[----:B------:R-:W-:Y:S02]  /*127f0*/  ISETP.GE.AND P2, PT, R2, R53, PT ;  /* 0x000000350200720c */ /* 0x000fe40003f46270 */
[----:B------:R-:W-:Y:S02]  /*12800*/  IADD3 R2, R43, 0x50, RZ ;  /* 0x000000502b027810 */ /* 0x000fe40007ffe0ff */
[----:B------:R-:W-:Y:S02]  /*12810*/  FMNMX.FTZ R29, R202, R29, !PT ;  /* 0x0000001dca1d7209 */ /* 0x000fe40007810000 */
[----:B------:R-:W-:-:S02]  /*12820*/  FMNMX.FTZ R27, R212, R27, !PT ;  /* 0x0000001bd41b7209 */ /* 0x000fc40007810000 */
[----:B------:R-:W-:Y:S02]  /*12830*/  FSEL R200, R200, -INF , !P1 ;  /* 0xff800000c8c87808 */ /* 0x000fe40004800000 */
[C---:B------:R-:W-:Y:S02]  /*12840*/  ISETP.GE.AND P1, PT, R2.reuse, R54, PT ;  /* 0x000000360200720c */ /* 0x040fe40003f26270 */
        /* <DEDUP_REMOVED lines=9> */
[----:B------:R-:W-:-:S02]  /*128e0*/  FMNMX.FTZ R27, R206, R27, !PT ;  /* 0x0000001bce1b7209 */ /* 0x000fc40007810000 */
[----:B------:R-:W-:Y:S02]  /*128f0*/  FSEL R178, R178, -INF , !P0 ;  /* 0xff800000b2b27808 */ /* 0x000fe40004000000 */
[C---:B------:R-:W-:Y:S02]  /*12900*/  IADD3 R25, R43.reuse, 0x59, RZ ;  /* 0x000000592b197810 */ /* 0x040fe40007ffe0ff */
[----:B------:R-:W-:Y:S02]  /*12910*/  ISETP.GE.AND P0, PT, R26, R54, PT ;  /* 0x000000361a00720c */ /* 0x000fe40003f06270 */
[----:B------:R-:W-:Y:S02]  /*12920*/  FSEL R184, R184, -INF , !P2 ;  /* 0xff800000b8b87808 */ /* 0x000fe40005000000 */
[----:B------:R-:W-:Y:S02]  /*12930*/  FMNMX.FTZ R29, R186, R29, !PT ;  /* 0x0000001dba1d7209 */ /* 0x000fe40007810000 */
[----:B------:R-:W-:-:S02]  /*12940*/  IADD3 R24, R43, 0x60, RZ ;  /* 0x000000602b187810 */ /* 0x000fc40007ffe0ff */
[----:B------:R-:W-:Y:S02]  /*12950*/  FMNMX.FTZ R27, R64, R27, !PT ;  /* 0x0000001b401b7209 */ /* 0x000fe40007810000 */
[----:B------:R-:W-:Y:S02]  /*12960*/  ISETP.GE.AND P1, PT, R2, R53, PT ;  /* 0x000000350200720c */ /* 0x000fe40003f26270 */
[----:B------:R-:W-:Y:S02]  /*12970*/  ISETP.GE.AND P2, PT, R25, R54, PT ;  /* 0x000000361900720c */ /* 0x000fe40003f46270 */
[----:B------:R-:W-:Y:S02]  /*12980*/  FSEL R182, R182, -INF , !P0 ;  /* 0xff800000b6b67808 */ /* 0x000fe40004000000 */
[----:B------:R-:W-:Y:S02]  /*12990*/  FMNMX.FTZ R29, R184, R29, !PT ;  /* 0x0000001db81d7209 */ /* 0x000fe40007810000 */
[----:B------:R-:W-:-:S02]  /*129a0*/  IADD3 R23, R43, 0x61, RZ ;  /* 0x000000612b177810 */ /* 0x000fc40007ffe0ff */
[----:B------:R-:W-:Y:S02]  /*129b0*/  ISETP.GE.AND P0, PT, R24, R54, PT ;  /* 0x000000361800720c */ /* 0x000fe40003f06270 */
[----:B------:R-:W-:Y:S02]  /*129c0*/  FMNMX.FTZ R27, R204, R27, !PT ;  /* 0x0000001bcc1b7209 */ /* 0x000fe40007810000 */
[----:B------:R-:W-:Y:S02]  /*129d0*/  IADD3 R21, R43, 0x68, RZ ;  /* 0x000000682b157810 */ /* 0x000fe40007ffe0ff */
[----:B------:R-:W-:Y:S02]  /*129e0*/  FSEL R176, R176, -INF , !P1 ;  /* 0xff800000b0b07808 */ /* 0x000fe40004800000 */
[----:B------:R-:W-:Y:S02]  /*129f0*/  FSEL R180, R180, -INF , !P2 ;  /* 0xff800000b4b47808 */ /* 0x000fe40005000000 */
[----:B------:R-:W-:-:S02]  /*12a00*/  FMNMX.FTZ R29, R182, R29, !PT ;  /* 0x0000001db61d7209 */ /* 0x000fc40007810000 */
[-C--:B------:R-:W-:Y:S02]  /*12a10*/  ISETP.GE.AND P1, PT, R23, R54.reuse, PT ;  /* 0x000000361700720c */ /* 0x080fe40003f26270 */
[----:B------:R-:W-:Y:S02]  /*12a20*/  FSEL R166, R5, -INF , !P0 ;  /* 0xff80000005a67808 */ /* 0x000fe40004000000 */
[----:B------:R-:W-:Y:S02]  /*12a30*/  FMNMX.FTZ R27, R192, R27, !PT ;  /* 0x0000001bc01b7209 */ /* 0x000fe40007810000 */
[----:B------:R-:W-:Y:S02]  /*12a40*/  IADD3 R19, R43, 0x69, RZ ;  /* 0x000000692b137810 */ /* 0x000fe40007ffe0ff */
[----:B------:R-:W-:Y:S02]  /*12a50*/  ISETP.GE.AND P0, PT, R21, R54, PT ;  /* 0x000000361500720c */ /* 0x000fe40003f06270 */
[----:B------:R-:W-:-:S02]  /*12a60*/  IADD3 R17, R43, 0x70, RZ ;  /* 0x000000702b117810 */ /* 0x000fc40007ffe0ff */
[----:B------:R-:W-:Y:S02]  /*12a70*/  FMNMX.FTZ R29, R180, R29, !PT ;  /* 0x0000001db41d7209 */ /* 0x000fe40007810000 */
[----:B------:R-:W-:Y:S02]  /*12a80*/  FSEL R164, R4, -INF , !P1 ;  /* 0xff80000004a47808 */ /* 0x000fe40004800000 */
[----:B------:R-:W-:Y:S02]  /*12a90*/  FMNMX.FTZ R27, R198, R27, !PT ;  /* 0x0000001bc61b7209 */ /* 0x000fe40007810000 */
[----:B------:R-:W-:Y:S02]  /*12aa0*/  ISETP.GE.AND P1, PT, R19, R54, PT ;  /* 0x000000361300720c */ /* 0x000fe40003f26270 */
[----:B------:R-:W-:Y:S02]  /*12ab0*/  FSEL R160, R160, -INF , !P0 ;  /* 0xff800000a0a07808 */ /* 0x000fe40004000000 */
[----:B------:R-:W-:-:S02]  /*12ac0*/  IADD3 R15, R43, 0x71, RZ ;  /* 0x000000712b0f7810 */ /* 0x000fc40007ffe0ff */
[-C--:B------:R-:W-:Y:S02]  /*12ad0*/  ISETP.GE.AND P0, PT, R17, R54.reuse, PT ;  /* 0x000000361100720c */ /* 0x080fe40003f06270 */
[----:B------:R-:W-:Y:S02]  /*12ae0*/  IADD3 R2, R43, 0x78, RZ ;  /* 0x000000782b027810 */ /* 0x000fe40007ffe0ff */
[----:B------:R-:W-:Y:S02]  /*12af0*/  FMNMX.FTZ R29, R166, R29, !PT ;  /* 0x0000001da61d7209 */ /* 0x000fe40007810000 */
[----:B------:R-:W-:Y:S02]  /*12b00*/  FMNMX.FTZ R27, R188, R27, !PT ;  /* 0x0000001bbc1b7209 */ /* 0x000fe40007810000 */
[----:B------:R-:W-:Y:S02]  /*12b10*/  FSEL R142, R142, -INF , !P1 ;  /* 0xff8000008e8e7808 */ /* 0x000fe40004800000 */
[----:B------:R-:W-:-:S02]  /*12b20*/  ISETP.GE.AND P1, PT, R15, R54, PT ;  /* 0x000000360f00720c */ /* 0x000fc40003f26270 */
[----:B------:R-:W-:Y:S02]  /*12b30*/  FSEL R140, R140, -INF , !P0 ;  /* 0xff8000008c8c7808 */ /* 0x000fe40004000000 */
[----:B------:R-:W-:Y:S02]  /*12b40*/  IADD3 R43, R43, 0x79, RZ ;  /* 0x000000792b2b7810 */ /* 0x000fe40007ffe0ff */
[----:B------:R-:W-:Y:S02]  /*12b50*/  FMNMX.FTZ R29, R164, R29, !PT ;  /* 0x0000001da41d7209 */ /* 0x000fe40007810000 */
[----:B------:R-:W-:Y:S02]  /*12b60*/  ISETP.GE.AND P0, PT, R2, R54, PT ;  /* 0x000000360200720c */ /* 0x000fe40003f06270 */
[----:B------:R-:W-:Y:S02]  /*12b70*/  FMNMX.FTZ R27, R196, R27, !PT ;  /* 0x0000001bc41b7209 */ /* 0x000fe40007810000 */
[----:B------:R-:W-:-:S02]  /*12b80*/  FSEL R138, R138, -INF , !P1 ;  /* 0xff8000008a8a7808 */ /* 0x000fc40004800000 */
[----:B------:R-:W-:Y:S02]  /*12b90*/  FMNMX.FTZ R29, R160, R29, !PT ;  /* 0x0000001da01d7209 */ /* 0x000fe40007810000 */
[----:B------:R-:W-:Y:S02]  /*12ba0*/  ISETP.GE.AND P1, PT, R43, R54, PT ;  /* 0x000000362b00720c */ /* 0x000fe40003f26270 */
[----:B------:R-:W-:Y:S02]  /*12bb0*/  FSEL R136, R136, -INF , !P0 ;  /* 0xff80000088887808 */ /* 0x000fe40004000000 */
[----:B------:R-:W-:Y:S02]  /*12bc0*/  ISETP.GE.AND P0, PT, R26, R53, PT ;  /* 0x000000351a00720c */ /* 0x000fe40003f06270 */
[----:B------:R-:W-:Y:S02]  /*12bd0*/  FMNMX.FTZ R27, R178, R27, !PT ;  /* 0x0000001bb21b7209 */ /* 0x000fe40007810000 */
[----:B------:R-:W-:-:S02]  /*12be0*/  FMNMX.FTZ R29, R142, R29, !PT ;  /* 0x0000001d8e1d7209 */ /* 0x000fc40007810000 */
[----:B------:R-:W-:Y:S02]  /*12bf0*/  FSEL R134, R134, -INF , !P1 ;  /* 0xff80000086867808 */ /* 0x000fe40004800000 */
[----:B------:R-:W-:Y:S02]  /*12c00*/  ISETP.GE.AND P1, PT, R25, R53, PT ;  /* 0x000000351900720c */ /* 0x000fe40003f26270 */
[----:B------:R-:W-:Y:S02]  /*12c10*/  FSEL R174, R174, -INF , !P0 ;  /* 0xff800000aeae7808 */ /* 0x000fe40004000000 */
[----:B------:R-:W-:Y:S02]  /*12c20*/  FMNMX.FTZ R27, R176, R27, !PT ;  /* 0x0000001bb01b7209 */ /* 0x000fe40007810000 */
        /* <DEDUP_REMOVED lines=10> */
[----:B------:R-:W-:Y:S02]  /*12cd0*/  FSEL R22, R22, -INF , !P1 ;  /* 0xff80000016167808 */ /* 0x000fe40004800000 */
[----:B------:R-:W-:Y:S02]  /*12ce0*/  FMNMX.FTZ R27, R62, R27, !PT ;  /* 0x0000001b3e1b7209 */ /* 0x000fe40007810000 */
[----:B------:R-:W-:Y:S02]  /*12cf0*/  FMNMX.FTZ R4, R134, R29, !PT ;  /* 0x0000001d86047209 */ /* 0x000fe40007810000 */
[----:B------:R-:W-:-:S02]  /*12d00*/  ISETP.GE.AND P1, PT, R19, R53, PT ;  /* 0x000000351300720c */ /* 0x000fc40003f26270 */
[----:B------:R-:W-:Y:S01]  /*12d10*/  FSEL R20, R20, -INF , !P0 ;  /* 0xff80000014147808 */ /* 0x000fe20004000000 */
[----:B------:R-:W1:Y:S01]  /*12d20*/  SHFL.BFLY PT, R5, R4, 0x2, 0x1f ;  /* 0x0c401f0004057f89 */ /* 0x000e6200000e0000 */
        /* <DEDUP_REMOVED lines=15> */
[----:B-1----:R-:W-:Y:S01]  /*12e20*/  FMNMX.FTZ R5, R4, R5, !PT ;  /* 0x0000000504057209 */ /* 0x002fe20007810000 */
[----:B------:R-:W-:Y:S01]  /*12e30*/  LDSM.16.MT88.4 R24, [R120+0x9400] ;  /* 0x009400007818783b */ /* 0x000fe20000004200 */
        /* <DEDUP_REMOVED lines=18> */
[----:B------:R-:W2:Y:S01]  /*12f60*/  MUFU.EX2 R130, R130 ;  /* 0x0000008200827308 */ /* 0x000ea20000000800 */
[----:B------:R-:W-:Y:S01]  /*12f70*/  LDSM.16.MT88.4 R16, [R120+0xd000] ;  /* 0x00d000007810783b */ /* 0x000fe20000004200 */
[--C-:B------:R-:W-:Y:S01]  /*12f80*/  FFMA.FTZ R32, R32, c[0x0][0x23c], -R51.reuse ;  /* 0x00008f0020207a23 */ /* 0x100fe20000010833 */
[----:B-1----:R-:W-:Y:S01]  /*12f90*/  FMNMX.FTZ R0, R4, R5, !PT ;  /* 0x0000000504007209 */ /* 0x002fe20007810000 */
[--C-:B------:R-:W-:Y:S02]  /*12fa0*/  FFMA.FTZ R29, R218, c[0x0][0x23c], -R51.reuse ;  /* 0x00008f00da1d7a23 */ /* 0x100fe40000010833 */
[--C-:B------:R-:W-:Y:S01]  /*12fb0*/  FFMA.FTZ R126, R126, c[0x0][0x23c], -R51.reuse ;  /* 0x00008f007e7e7a23 */ /* 0x100fe20000010833 */
[C---:B------:R-:W-:Y:S01]  /*12fc0*/  FSETP.NEU.FTZ.AND P0, PT, R0.reuse, -INF , PT ;  /* 0xff8000000000780b */ /* 0x040fe20003f1d000 */
[----:B------:R-:W-:Y:S01]  /*12fd0*/  FMUL.FTZ R37, R0, c[0x0][0x23c] ;  /* 0x00008f0000257a20 */ /* 0x000fe20000410000 */
[----:B------:R-:W-:Y:S01]  /*12fe0*/  MUFU.EX2 R21, R21 ;  /* 0x0000001500157308 */ /* 0x000fe20000000800 */
[----:B------:R-:W-:-:S02]  /*12ff0*/  FFMA.FTZ R49, R210, c[0x0][0x23c], -R51 ;  /* 0x00008f00d2317a23 */ /* 0x000fc40000010833 */
[--C-:B------:R-:W-:Y:S01]  /*13000*/  FFMA.FTZ R66, R66, c[0x0][0x23c], -R51.reuse ;  /* 0x00008f0042427a23 */ /* 0x100fe20000010833 */
[----:B------:R-:W-:Y:S01]  /*13010*/  FSEL R37, R37, RZ, P0 ;  /* 0x000000ff25257208 */ /* 0x000fe20000000000 */
[----:B------:R-:W-:Y:S01]  /*13020*/  FFMA.FTZ R45, R208, c[0x0][0x23c], -R51 ;  /* 0x00008f00d02d7a23 */ /* 0x000fe20000010833 */
[----:B--2---:R-:W-:Y:S02]  /*13030*/  F2FP.PACK_AB R68, R23, R130 ;  /* 0x000000821744723e */ /* 0x004fe400000000ff */
[----:B------:R-:W1:Y:S01]  /*13040*/  MUFU.EX2 R38, R38 ;  /* 0x0000002600267308 */ /* 0x000e620000000800 */
[--C-:B------:R-:W-:Y:S02]  /*13050*/  FFMA.FTZ R172, R13, c[0x0][0x23c], -R37.reuse ;  /* 0x00008f000dac7a23 */ /* 0x100fe40000010825 */
[--C-:B------:R-:W-:Y:S02]  /*13060*/  FFMA.FTZ R55, R12, c[0x0][0x23c], -R37.reuse ;  /* 0x00008f000c377a23 */ /* 0x100fe40000010825 */
[--C-:B------:R-:W-:Y:S01]  /*13070*/  FFMA.FTZ R60, R8, c[0x0][0x23c], -R37.reuse ;  /* 0x00008f00083c7a23 */ /* 0x100fe20000010825 */
[----:B------:R-:W-:Y:S01]  /*13080*/  LDSM.16.MT88.4 R12, [R144+0xb400] ;  /* 0x00b40000900c783b */ /* 0x000fe20000004200 */
[--C-:B------:R-:W-:Y:S01]  /*13090*/  FFMA.FTZ R43, R102, c[0x0][0x23c], -R37.reuse ;  /* 0x00008f00662b7a23 */ /* 0x100fe20000010825 */
[----:B------:R-:W-:Y:S01]  /*130a0*/  MUFU.EX2 R172, R172 ;  /* 0x000000ac00ac7308 */ /* 0x000fe20000000800 */
[--C-:B------:R-:W-:Y:S01]  /*130b0*/  FFMA.FTZ R58, R10, c[0x0][0x23c], -R37.reuse ;  /* 0x00008f000a3a7a23 */ /* 0x100fe20000010825 */
[----:B------:R-:W-:Y:S01]  /*130c0*/  LDSM.16.MT88.4 R100, [R120+0x9000] ;  /* 0x009000007864783b */ /* 0x000fe20000004200 */
[----:B------:R-:W-:-:S02]  /*130d0*/  FFMA.FTZ R35, R106, c[0x0][0x23c], -R37 ;  /* 0x00008f006a237a23 */ /* 0x000fc40000010825 */
[--C-:B------:R-:W-:Y:S01]  /*130e0*/  FFMA.FTZ R34, R94, c[0x0][0x23c], -R37.reuse ;  /* 0x00008f005e227a23 */ /* 0x100fe20000010825 */
[----:B------:R-:W-:Y:S01]  /*130f0*/  LDSM.16.MT88.4 R8, [R144+0x9400] ;  /* 0x009400009008783b */ /* 0x000fe20000004200 */
[--C-:B------:R-:W-:Y:S01]  /*13100*/  FFMA.FTZ R31, R6, c[0x0][0x23c], -R37.reuse ;  /* 0x00008f00061f7a23 */ /* 0x100fe20000010825 */
[----:B------:R-:W2:Y:S01]  /*13110*/  MUFU.EX2 R55, R55 ;  /* 0x0000003700377308 */ /* 0x000ea20000000800 */
[----:B-1----:R-:W-:Y:S01]  /*13120*/  F2FP.PACK_AB R70, R38, R21 ;  /* 0x000000152646723e */ /* 0x002fe200000000ff */
[----:B------:R-:W1:Y:S01]  /*13130*/  LDSM.16.MT88.4 R92, [R144+0xb000] ;  /* 0x00b00000905c783b */ /* 0x000e620000004200 */
[--C-:B------:R-:W-:Y:S02]  /*13140*/  FFMA.FTZ R28, R28, c[0x0][0x23c], -R37.reuse ;  /* 0x00008f001c1c7a23 */ /* 0x100fe40000010825 */
[--C-:B------:R-:W-:Y:S02]  /*13150*/  FFMA.FTZ R3, R212, c[0x0][0x23c], -R37.reuse ;  /* 0x00008f00d4037a23 */ /* 0x100fe40000010825 */
[--C-:B------:R-:W-:Y:S01]  /*13160*/  FFMA.FTZ R124, R124, c[0x0][0x23c], -R37.reuse ;  /* 0x00008f007c7c7a23 */ /* 0x100fe20000010825 */
[----:B------:R-:W-:Y:S01]  /*13170*/  MUFU.EX2 R60, R60 ;  /* 0x0000003c003c7308 */ /* 0x000fe20000000800 */
[----:B------:R-:W-:-:S02]  /*13180*/  FFMA.FTZ R47, R206, c[0x0][0x23c], -R37 ;  /* 0x00008f00ce2f7a23 */ /* 0x000fc40000010825 */
[--C-:B------:R-:W-:Y:S02]  /*13190*/  FFMA.FTZ R64, R64, c[0x0][0x23c], -R37.reuse ;  /* 0x00008f0040407a23 */ /* 0x100fe40000010825 */
[----:B------:R-:W-:Y:S02]  /*131a0*/  FFMA.FTZ R41, R204, c[0x0][0x23c], -R37 ;  /* 0x00008f00cc297a23 */ /* 0x000fe40000010825 */
[--C-:B------:R-:W-:Y:S01]  /*131b0*/  FFMA.FTZ R194, R194, c[0x0][0x23c], -R51.reuse ;  /* 0x00008f00c2c27a23 */ /* 0x100fe20000010833 */
[----:B------:R-:W3:Y:S01]  /*131c0*/  MUFU.EX2 R43, R43 ;  /* 0x0000002b002b7308 */ /* 0x000ee20000000800 */
[----:B--2---:R-:W-:Y:S01]  /*131d0*/  F2FP.PACK_AB R69, R55, R172 ;  /* 0x000000ac3745723e */ /* 0x004fe200000000ff */
        /* <DEDUP_REMOVED lines=8> */
[----:B---3--:R-:W-:Y:S01]  /*13260*/  F2FP.PACK_AB R71, R43, R60 ;  /* 0x0000003c2b47723e */ /* 0x008fe200000000ff */
[----:B------:R-:W2:Y:S01]  /*13270*/  MUFU.EX2 R36, R36 ;  /* 0x0000002400247308 */ /* 0x000ea20000000800 */
[----:B------:R-:W-:-:S02]  /*13280*/  FFMA.FTZ R186, R186, c[0x0][0x23c], -R51 ;  /* 0x00008f00baba7a23 */ /* 0x000fc40000010833 */
[--C-:B------:R-:W-:Y:S02]  /*13290*/  FFMA.FTZ R67, R184, c[0x0][0x23c], -R51.reuse ;  /* 0x00008f00b8437a23 */ /* 0x100fe40000010833 */
[--C-:B------:R-:W-:Y:S01]  /*132a0*/  FFMA.FTZ R182, R182, c[0x0][0x23c], -R51.reuse ;  /* 0x00008f00b6b67a23 */ /* 0x100fe20000010833 */
[C---:B------:R-:W-:Y:S01]  /*132b0*/  HMMA.16816.F32 R112, R68.reuse, R108, RZ ;  /* 0x0000006c4470723c */ /* 0x040fe200000018ff */
[----:B------:R-:W-:Y:S01]  /*132c0*/  FFMA.FTZ R65, R180, c[0x0][0x23c], -R51 ;  /* 0x00008f00b4417a23 */ /* 0x000fe20000010833 */
[----:B------:R-:W-:Y:S01]  /*132d0*/  MUFU.EX2 R33, R33 ;  /* 0x0000002100217308 */ /* 0x000fe20000000800 */
[--C-:B------:R-:W-:Y:S02]  /*132e0*/  FFMA.FTZ R178, R178, c[0x0][0x23c], -R37.reuse ;  /* 0x00008f00b2b27a23 */ /* 0x100fe40000010825 */
[--C-:B------:R-:W-:Y:S02]  /*132f0*/  FFMA.FTZ R123, R176, c[0x0][0x23c], -R37.reuse ;  /* 0x00008f00b07b7a23 */ /* 0x100fe40000010825 */
[--C-:B------:R-:W-:Y:S01]  /*13300*/  FFMA.FTZ R174, R174, c[0x0][0x23c], -R37.reuse ;  /* 0x00008f00aeae7a23 */ /* 0x100fe20000010825 */
[----:B------:R-:W-:Y:S01]  /*13310*/  HMMA.16816.F32 R108, R68, R110, RZ ;  /* 0x0000006e446c723c */ /* 0x000fe200000018ff */
[----:B------:R-:W-:Y:S01]  /*13320*/  FFMA.FTZ R121, R132, c[0x0][0x23c], -R37 ;  /* 0x00008f0084797a23 */ /* 0x000fe20000010825 */
[----:B------:R-:W3:Y:S01]  /*13330*/  MUFU.EX2 R30, R30 ;  /* 0x0000001e001e7308 */ /* 0x000ee20000000800 */
[----:B--2---:R-:W-:Y:S01]  /*13340*/  F2FP.PACK_AB R4, R36, R39 ;  /* 0x000000272404723e */ /* 0x004fe200000000ff */
[----:B------:R-:W-:-:S02]  /*13350*/  FFMA.FTZ R132, R166, c[0x0][0x23c], -R51 ;  /* 0x00008f00a6847a23 */ /* 0x000fc40000010833 */
[--C-:B------:R-:W-:Y:S02]  /*13360*/  FFMA.FTZ R62, R62, c[0x0][0x23c], -R37.reuse ;  /* 0x00008f003e3e7a23 */ /* 0x100fe40000010825 */
[C---:B------:R-:W-:Y:S01]  /*13370*/  HMMA.16816.F32 R88, R68.reuse, R84, RZ ;  /* 0x000000544458723c */ /* 0x040fe200000018ff */
[--C-:B------:R-:W-:Y:S01]  /*13380*/  FFMA.FTZ R125, R22, c[0x0][0x23c], -R37.reuse ;  /* 0x00008f00167d7a23 */ /* 0x100fe20000010825 */
[----:B------:R-:W-:Y:S01]  /*13390*/  MUFU.EX2 R58, R58 ;  /* 0x0000003a003a7308 */ /* 0x000fe20000000800 */
[--C-:B------:R-:W-:Y:S02]  /*133a0*/  FFMA.FTZ R127, R20, c[0x0][0x23c], -R37.reuse ;  /* 0x00008f00147f7a23 */ /* 0x100fe40000010825 */
[----:B------:R-:W-:Y:S02]  /*133b0*/  FFMA.FTZ R56, R56, c[0x0][0x23c], -R37 ;  /* 0x00008f0038387a23 */ /* 0x000fe40000010825 */
[--C-:B------:R-:W-:Y:S01]  /*133c0*/  FFMA.FTZ R164, R164, c[0x0][0x23c], -R51.reuse ;  /* 0x00008f00a4a47a23 */ /* 0x100fe20000010833 */
[----:B------:R-:W-:Y:S01]  /*133d0*/  HMMA.16816.F32 R84, R68, R86, RZ ;  /* 0x000000564454723c */ /* 0x000fe200000018ff */
[--C-:B------:R-:W-:Y:S01]  /*133e0*/  FFMA.FTZ R160, R160, c[0x0][0x23c], -R51.reuse ;  /* 0x00008f00a0a07a23 */ /* 0x100fe20000010833 */
[----:B------:R-:W2:Y:S01]  /*133f0*/  MUFU.EX2 R35, R35 ;  /* 0x0000002300237308 */ /* 0x000ea20000000800 */
[----:B---3--:R-:W-:Y:S01]  /*13400*/  F2FP.PACK_AB R6, R30, R33 ;  /* 0x000000211e06723e */ /* 0x008fe200000000ff */
[----:B------:R-:W-:-:S02]  /*13410*/  FFMA.FTZ R133, R142, c[0x0][0x23c], -R51 ;  /* 0x00008f008e857a23 */ /* 0x000fc40000010833 */
[--C-:B------:R-:W-:Y:S02]  /*13420*/  FFMA.FTZ R140, R140, c[0x0][0x23c], -R51.reuse ;  /* 0x00008f008c8c7a23 */ /* 0x100fe40000010833 */
[C---:B-1----:R-:W-:Y:S01]  /*13430*/  HMMA.16816.F32 R96, R68.reuse, R92, RZ ;  /* 0x0000005c4460723c */ /* 0x042fe200000018ff */
[--C-:B------:R-:W-:Y:S01]  /*13440*/  FFMA.FTZ R138, R138, c[0x0][0x23c], -R51.reuse ;  /* 0x00008f008a8a7a23 */ /* 0x100fe20000010833 */
[----:B------:R-:W-:Y:S01]  /*13450*/  MUFU.EX2 R34, R34 ;  /* 0x0000002200227308 */ /* 0x000fe20000000800 */
[--C-:B------:R-:W-:Y:S02]  /*13460*/  FFMA.FTZ R136, R136, c[0x0][0x23c], -R51.reuse ;  /* 0x00008f0088887a23 */ /* 0x100fe40000010833 */
[----:B------:R-:W-:Y:S02]  /*13470*/  FFMA.FTZ R134, R134, c[0x0][0x23c], -R51 ;  /* 0x00008f0086867a23 */ /* 0x000fe40000010833 */
[----:B------:R-:W-:Y:S01]  /*13480*/  FADD.FTZ R142, R130, R23 ;  /* 0x00000017828e7221 */ /* 0x000fe20000010000 */
[----:B------:R-:W-:Y:S01]  /*13490*/  HMMA.16816.F32 R92, R68, R94, RZ ;  /* 0x0000005e445c723c */ /* 0x000fe200000018ff */
        /* <DEDUP_REMOVED lines=8> */
[----:B------:R-:W-:Y:S02]  /*13520*/  FADD.FTZ R43, R43, R60 ;  /* 0x0000003c2b2b7221 */ /* 0x000fe40000010000 */
[----:B------:R-:W-:Y:S02]  /*13530*/  FFMA.FTZ R44, R44, c[0x0][0x23c], -R37 ;  /* 0x00008f002c2c7a23 */ /* 0x000fe40000010825 */
[----:B------:R-:W-:Y:S01]  /*13540*/  FADD.FTZ R58, R58, R43 ;  /* 0x0000002b3a3a7221 */ /* 0x000fe20000010000 */
[C---:B------:R-:W-:Y:S01]  /*13550*/  HMMA.16816.F32 R80, R68.reuse, R76, RZ ;  /* 0x0000004c4450723c */ /* 0x040fe200000018ff */
        /* <DEDUP_REMOVED lines=18> */
[C---:B------:R-:W-:Y:S01]  /*13680*/  HMMA.16816.F32 R92, R4.reuse, R14, R92 ;  /* 0x0000000e045c723c */ /* 0x040fe2000000185c */
[----:B------:R-:W3:Y:S01]  /*13690*/  LDSM.16.MT88.4 R12, [R144+0xd400] ;  /* 0x00d40000900c783b */ /* 0x000ee20000004200 */
[----:B------:R-:W-:Y:S06]  /*136a0*/  MUFU.EX2 R47, R47 ;  /* 0x0000002f002f7308 */ /* 0x000fec0000000800 */
[C---:B--2---:R-:W-:Y:S02]  /*136b0*/  HMMA.16816.F32 R88, R4.reuse, R8, R88 ;  /* 0x000000080458723c */ /* 0x044fe40000001858 */
[----:B------:R-:W-:Y:S06]  /*136c0*/  MUFU.EX2 R64, R64 ;  /* 0x0000004000407308 */ /* 0x000fec0000000800 */
[C---:B------:R-:W-:Y:S01]  /*136d0*/  HMMA.16816.F32 R84, R4.reuse, R10, R84 ;  /* 0x0000000a0454723c */ /* 0x040fe20000001854 */
[----:B------:R-:W2:Y:S01]  /*136e0*/  LDSM.16.MT88.4 R8, [R120+0xd400] ;  /* 0x00d400007808783b */ /* 0x000ea20000004200 */
[----:B------:R-:W-:Y:S06]  /*136f0*/  MUFU.EX2 R41, R41 ;  /* 0x0000002900297308 */ /* 0x000fec0000000800 */
[C---:B------:R-:W-:Y:S02]  /*13700*/  HMMA.16816.F32 R104, R4.reuse, R24, R104 ;  /* 0x000000180468723c */ /* 0x040fe40000001868 */
[----:B------:R-:W-:Y:S05]  /*13710*/  MUFU.EX2 R194, R194 ;  /* 0x000000c200c27308 */ /* 0x000fea0000000800 */
[----:B------:R-:W-:Y:S01]  /*13720*/  FFMA.FTZ R24, R222, c[0x0][0x23c], -R51 ;  /* 0x00008f00de187a23 */ /* 0x000fe20000010833 */
[----:B------:R-:W-:Y:S01]  /*13730*/  HMMA.16816.F32 R100, R4, R26, R100 ;  /* 0x0000001a0464723c */ /* 0x000fe20000001864 */
[----:B------:R-:W-:Y:S01]  /*13740*/  FFMA.FTZ R25, R214, c[0x0][0x23c], -R37 ;  /* 0x00008f00d6197a23 */ /* 0x000fe20000010825 */
[----:B------:R-:W-:Y:S05]  /*13750*/  MUFU.EX2 R63, R63 ;  /* 0x0000003f003f7308 */ /* 0x000fea0000000800 */
[----:B------:R-:W-:-:S02]  /*13760*/  FFMA.FTZ R27, R220, c[0x0][0x23c], -R51 ;  /* 0x00008f00dc1b7a23 */ /* 0x000fc40000010833 */
[----:B------:R-:W-:Y:S01]  /*13770*/  FFMA.FTZ R26, R216, c[0x0][0x23c], -R37 ;  /* 0x00008f00d81a7a23 */ /* 0x000fe20000010825 */
[C---:B---3--:R-:W-:Y:S01]  /*13780*/  HMMA.16816.F32 R80, R4.reuse, R12, R80 ;  /* 0x0000000c0450723c */ /* 0x048fe20000001850 */
[----:B------:R-:W-:Y:S07]  /*13790*/  MUFU.EX2 R24, R24 ;  /* 0x0000001800187308 */ /* 0x000fee0000000800 */
[C---:B------:R-:W-:Y:S01]  /*137a0*/  HMMA.16816.F32 R76, R4.reuse, R14, R76 ;  /* 0x0000000e044c723c */ /* 0x040fe2000000184c */
[----:B------:R-:W3:Y:S01]  /*137b0*/  MUFU.EX2 R27, R27 ;  /* 0x0000001b001b7308 */ /* 0x000ee20000000800 */
[----:B------:R-:W4:Y:S06]  /*137c0*/  LDSM.16.MT88.4 R12, [R144+0x9800] ;  /* 0x00980000900c783b */ /* 0x000f2c0000004200 */
[C---:B--2---:R-:W-:Y:S01]  /*137d0*/  HMMA.16816.F32 R72, R4.reuse, R8, R72 ;  /* 0x000000080448723c */ /* 0x044fe20000001848 */
[----:B------:R-:W2:Y:S07]  /*137e0*/  MUFU.EX2 R25, R25 ;  /* 0x0000001900197308 */ /* 0x000eae0000000800 */
[----:B------:R-:W-:Y:S01]  /*137f0*/  HMMA.16816.F32 R68, R4, R10, R68 ;  /* 0x0000000a0444723c */ /* 0x000fe20000001844 */
[----:B------:R-:W5:Y:S01]  /*13800*/  LDSM.16.MT88.4 R8, [R120+0x9800] ;  /* 0x009800007808783b */ /* 0x000f620000004200 */
[----:B------:R-:W2:Y:S05]  /*13810*/  MUFU.EX2 R26, R26 ;  /* 0x0000001a001a7308 */ /* 0x000eaa0000000800 */
[----:B-1----:R-:W-:-:S02]  /*13820*/  F2FP.PACK_AB R4, R29, R32 ;  /* 0x000000201d04723e */ /* 0x002fc400000000ff */
[----:B---3--:R-:W-:Y:S01]  /*13830*/  F2FP.PACK_AB R6, R24, R27 ;  /* 0x0000001b1806723e */ /* 0x008fe200000000ff */
[----:B------:R-:W-:Y:S01]  /*13840*/  MUFU.EX2 R190, R190 ;  /* 0x000000be00be7308 */ /* 0x000fe20000000800 */
[----:B--2---:R-:W-:Y:S02]  /*13850*/  F2FP.PACK_AB R5, R25, R28 ;  /* 0x0000001c1905723e */ /* 0x004fe400000000ff */
[----:B------:R-:W-:-:S05]  /*13860*/  F2FP.PACK_AB R7, R3, R26 ;  /* 0x0000001a0307723e */ /* 0x000fca00000000ff */
[----:B------:R-:W1:Y:S02]  /*13870*/  MUFU.EX2 R59, R59 ;  /* 0x0000003b003b7308 */ /* 0x000e640000000800 */
[C---:B----4-:R-:W-:Y:S06]  /*13880*/  HMMA.16816.F32 R112, R4.reuse, R12, R112 ;  /* 0x0000000c0470723c */ /* 0x050fec0000001870 */
[----:B------:R-:W-:Y:S02]  /*13890*/  MUFU.EX2 R192, R192 ;  /* 0x000000c000c07308 */ /* 0x000fe40000000800 */
[C---:B------:R-:W-:Y:S01]  /*138a0*/  HMMA.16816.F32 R108, R4.reuse, R14, R108 ;  /* 0x0000000e046c723c */ /* 0x040fe2000000186c */
[----:B------:R-:W2:Y:S05]  /*138b0*/  LDSM.16.MT88.4 R12, [R144+0xb800] ;  /* 0x00b80000900c783b */ /* 0x000eaa0000004200 */
[----:B------:R-:W3:Y:S02]  /*138c0*/  MUFU.EX2 R61, R61 ;  /* 0x0000003d003d7308 */ /* 0x000ee40000000800 */
[C---:B-----5:R-:W-:Y:S06]  /*138d0*/  HMMA.16816.F32 R104, R4.reuse, R8, R104 ;  /* 0x000000080468723c */ /* 0x060fec0000001868 */
[----:B------:R-:W-:Y:S02]  /*138e0*/  MUFU.EX2 R188, R188 ;  /* 0x000000bc00bc7308 */ /* 0x000fe40000000800 */
[C---:B------:R-:W-:Y:S01]  /*138f0*/  HMMA.16816.F32 R100, R4.reuse, R10, R100 ;  /* 0x0000000a0464723c */ /* 0x040fe20000001864 */
[----:B------:R-:W4:Y:S05]  /*13900*/  LDSM.16.MT88.4 R8, [R120+0xb800] ;  /* 0x00b800007808783b */ /* 0x000f2a0000004200 */
[----:B------:R-:W5:Y:S08]  /*13910*/  MUFU.EX2 R57, R57 ;  /* 0x0000003900397308 */ /* 0x000f700000000800 */
[----:B------:R-:W-:Y:S08]  /*13920*/  MUFU.EX2 R186, R186 ;  /* 0x000000ba00ba7308 */ /* 0x000ff00000000800 */
[----:B------:R-:W1:Y:S01]  /*13930*/  MUFU.EX2 R67, R67 ;  /* 0x0000004300437308 */ /* 0x000e620000000800 */
[C---:B--2---:R-:W-:Y:S07]  /*13940*/  HMMA.16816.F32 R96, R4.reuse, R12, R96 ;  /* 0x0000000c0460723c */ /* 0x044fee0000001860 */
[----:B------:R-:W-:Y:S01]  /*13950*/  MUFU.EX2 R182, R182 ;  /* 0x000000b600b67308 */ /* 0x000fe20000000800 */
[C---:B------:R-:W-:Y:S01]  /*13960*/  HMMA.16816.F32 R92, R4.reuse, R14, R92 ;  /* 0x0000000e045c723c */ /* 0x040fe2000000185c */
[----:B------:R-:W2:Y:S06]  /*13970*/  LDSM.16.MT88.4 R12, [R144+0xd800] ;  /* 0x00d80000900c783b */ /* 0x000eac0000004200 */
[----:B------:R-:W1:Y:S01]  /*13980*/  MUFU.EX2 R65, R65 ;  /* 0x0000004100417308 */ /* 0x000e620000000800 */
[C---:B----4-:R-:W-:Y:S07]  /*13990*/  HMMA.16816.F32 R88, R4.reuse, R8, R88 ;  /* 0x000000080458723c */ /* 0x050fee0000001858 */
[----:B------:R-:W-:Y:S01]  /*139a0*/  MUFU.EX2 R178, R178 ;  /* 0x000000b200b27308 */ /* 0x000fe20000000800 */
[C---:B------:R-:W-:Y:S01]  /*139b0*/  HMMA.16816.F32 R84, R4.reuse, R10, R84 ;  /* 0x0000000a0454723c */ /* 0x040fe20000001854 */
[----:B------:R-:W4:Y:S06]  /*139c0*/  LDSM.16.MT88.4 R8, [R120+0xd800] ;  /* 0x00d800007808783b */ /* 0x000f2c0000004200 */
[----:B------:R-:W1:Y:S08]  /*139d0*/  MUFU.EX2 R123, R123 ;  /* 0x0000007b007b7308 */ /* 0x000e700000000800 */
[----:B------:R-:W-:Y:S08]  /*139e0*/  MUFU.EX2 R174, R174 ;  /* 0x000000ae00ae7308 */ /* 0x000ff00000000800 */
[----:B------:R-:W1:Y:S01]  /*139f0*/  MUFU.EX2 R121, R121 ;  /* 0x0000007900797308 */ /* 0x000e620000000800 */
[C---:B--2---:R-:W-:Y:S07]  /*13a00*/  HMMA.16816.F32 R80, R4.reuse, R12, R80 ;  /* 0x0000000c0450723c */ /* 0x044fee0000001850 */
[----:B------:R-:W-:Y:S01]  /*13a10*/  MUFU.EX2 R132, R132 ;  /* 0x0000008400847308 */ /* 0x000fe20000000800 */
[C---:B------:R-:W-:Y:S01]  /*13a20*/  HMMA.16816.F32 R76, R4.reuse, R14, R76 ;  /* 0x0000000e044c723c */ /* 0x040fe2000000184c */
[----:B------:R-:W2:Y:S06]  /*13a30*/  LDSM.16.MT88.4 R12, [R144+0x9c00] ;  /* 0x009c0000900c783b */ /* 0x000eac0000004200 */
[----:B------:R1:W1:Y:S01]  /*13a40*/  MUFU.EX2 R55, R164 ;  /* 0x000000a400377308 */ /* 0x0002620000000800 */
[C---:B----4-:R-:W-:Y:S07]  /*13a50*/  HMMA.16816.F32 R72, R4.reuse, R8, R72 ;  /* 0x000000080448723c */ /* 0x050fee0000001848 */
[----:B------:R-:W-:Y:S01]  /*13a60*/  MUFU.EX2 R51, R160 ;  /* 0x000000a000337308 */ /* 0x000fe20000000800 */
[----:B------:R-:W-:Y:S01]  /*13a70*/  HMMA.16816.F32 R68, R4, R10, R68 ;  /* 0x0000000a0444723c */ /* 0x000fe20000001844 */
[----:B------:R-:W4:Y:S06]  /*13a80*/  LDSM.16.MT88.4 R8, [R120+0x9c00] ;  /* 0x009c00007808783b */ /* 0x000f2c0000004200 */
[----:B------:R-:W2:Y:S01]  /*13a90*/  MUFU.EX2 R130, R133 ;  /* 0x0000008500827308 */ /* 0x000ea20000000800 */
[----:B-1----:R-:W-:Y:S01]  /*13aa0*/  FFMA.FTZ R164, R42, c[0x0][0x23c], -R37 ;  /* 0x00008f002aa47a23 */ /* 0x002fe20000010825 */
[----:B------:R-:W-:-:S02]  /*13ab0*/  F2FP.PACK_AB R4, R49, R126 ;  /* 0x0000007e3104723e */ /* 0x000fc400000000ff */
[----:B------:R-:W-:-:S04]  /*13ac0*/  F2FP.PACK_AB R6, R45, R66 ;  /* 0x000000422d06723e */ /* 0x000fc800000000ff */
[----:B------:R-:W-:Y:S01]  /*13ad0*/  MUFU.EX2 R62, R62 ;  /* 0x0000003e003e7308 */ /* 0x000fe20000000800 */
[----:B------:R-:W-:Y:S02]  /*13ae0*/  F2FP.PACK_AB R5, R47, R124 ;  /* 0x0000007c2f05723e */ /* 0x000fe400000000ff */
[----:B------:R-:W-:-:S05]  /*13af0*/  F2FP.PACK_AB R7, R41, R64 ;  /* 0x000000402907723e */ /* 0x000fca00000000ff */
[----:B------:R-:W1:Y:S02]  /*13b00*/  MUFU.EX2 R125, R125 ;  /* 0x0000007d007d7308 */ /* 0x000e640000000800 */
[C---:B--2---:R-:W-:Y:S06]  /*13b10*/  HMMA.16816.F32 R112, R4.reuse, R12, R112 ;  /* 0x0000000c0470723c */ /* 0x044fec0000001870 */
[----:B------:R-:W-:Y:S02]  /*13b20*/  MUFU.EX2 R127, R127 ;  /* 0x0000007f007f7308 */ /* 0x000fe40000000800 */
[C---:B------:R-:W-:Y:S01]  /*13b30*/  HMMA.16816.F32 R108, R4.reuse, R14, R108 ;  /* 0x0000000e046c723c */ /* 0x040fe2000000186c */
[----:B------:R-:W2:Y:S05]  /*13b40*/  LDSM.16.MT88.4 R12, [R144+0xbc00] ;  /* 0x00bc0000900c783b */ /* 0x000eaa0000004200 */
[----:B------:R-:W1:Y:S02]  /*13b50*/  MUFU.EX2 R56, R56 ;  /* 0x0000003800387308 */ /* 0x000e640000000800 */
[C---:B----4-:R-:W-:Y:S06]  /*13b60*/  HMMA.16816.F32 R104, R4.reuse, R8, R104 ;  /* 0x000000080468723c */ /* 0x050fec0000001868 */
[----:B------:R-:W-:Y:S02]  /*13b70*/  MUFU.EX2 R140, R140 ;  /* 0x0000008c008c7308 */ /* 0x000fe40000000800 */
[C---:B------:R-:W-:Y:S01]  /*13b80*/  HMMA.16816.F32 R100, R4.reuse, R10, R100 ;  /* 0x0000000a0464723c */ /* 0x040fe20000001864 */
[----:B------:R-:W4:Y:S05]  /*13b90*/  LDSM.16.MT88.4 R8, [R120+0xbc00] ;  /* 0x00bc00007808783b */ /* 0x000f2a0000004200 */
[----:B------:R-:W1:Y:S08]  /*13ba0*/  MUFU.EX2 R37, R138 ;  /* 0x0000008a00257308 */ /* 0x000e700000000800 */
[----:B------:R-:W-:Y:S08]  /*13bb0*/  MUFU.EX2 R136, R136 ;  /* 0x0000008800887308 */ /* 0x000ff00000000800 */
[----:B------:R-:W1:Y:S01]  /*13bc0*/  MUFU.EX2 R161, R134 ;  /* 0x0000008600a17308 */ /* 0x000e620000000800 */
[C---:B--2---:R-:W-:Y:S07]  /*13bd0*/  HMMA.16816.F32 R96, R4.reuse, R12, R96 ;  /* 0x0000000c0460723c */ /* 0x044fee0000001860 */
[----:B------:R-:W-:Y:S01]  /*13be0*/  MUFU.EX2 R164, R164 ;  /* 0x000000a400a47308 */ /* 0x000fe20000000800 */
[C---:B------:R-:W-:Y:S01]  /*13bf0*/  HMMA.16816.F32 R92, R4.reuse, R14, R92 ;  /* 0x0000000e045c723c */ /* 0x040fe2000000185c */
[----:B------:R-:W2:Y:S07]  /*13c00*/  LDSM.16.MT88.4 R12, [R144+0xdc00] ;  /* 0x00dc0000900c783b */ /* 0x000eae0000004200 */
[C---:B----4-:R-:W-:Y:S08]  /*13c10*/  HMMA.16816.F32 R88, R4.reuse, R8, R88 ;  /* 0x000000080458723c */ /* 0x050ff00000001858 */
[C---:B------:R-:W-:Y:S01]  /*13c20*/  HMMA.16816.F32 R84, R4.reuse, R10, R84 ;  /* 0x0000000a0454723c */ /* 0x040fe20000001854 */
[----:B------:R-:W4:Y:S07]  /*13c30*/  LDSM.16.MT88.4 R8, [R120+0xdc00] ;  /* 0x00dc00007808783b */ /* 0x000f2e0000004200 */
[C---:B--2---:R-:W-:Y:S08]  /*13c40*/  HMMA.16816.F32 R80, R4.reuse, R12, R80 ;  /* 0x0000000c0450723c */ /* 0x044ff00000001850 */
[C---:B------:R-:W-:Y:S01]  /*13c50*/  HMMA.16816.F32 R76, R4.reuse, R14, R76 ;  /* 0x0000000e044c723c */ /* 0x040fe2000000184c */
[----:B------:R-:W2:Y:S07]  /*13c60*/  LDSM.16.MT88.4 R12, [R144+0xa000] ;  /* 0x00a00000900c783b */ /* 0x000eae0000004200 */
[C---:B----4-:R-:W-:Y:S08]  /*13c70*/  HMMA.16816.F32 R72, R4.reuse, R8, R72 ;  /* 0x000000080448723c */ /* 0x050ff00000001848 */
[----:B------:R-:W-:Y:S01]  /*13c80*/  HMMA.16816.F32 R68, R4, R10, R68 ;  /* 0x0000000a0444723c */ /* 0x000fe20000001844 */
[----:B------:R-:W4:Y:S06]  /*13c90*/  LDSM.16.MT88.4 R8, [R120+0xa000] ;  /* 0x00a000007808783b */ /* 0x000f2c0000004200 */
[----:B------:R-:W-:-:S02]  /*13ca0*/  F2FP.PACK_AB R4, R63, R194 ;  /* 0x000000c23f04723e */ /* 0x000fc400000000ff */
[----:B------:R-:W-:Y:S02]  /*13cb0*/  F2FP.PACK_AB R6, R59, R190 ;  /* 0x000000be3b06723e */ /* 0x000fe400000000ff */
[----:B---3--:R-:W-:Y:S02]  /*13cc0*/  F2FP.PACK_AB R5, R61, R192 ;  /* 0x000000c03d05723e */ /* 0x008fe400000000ff */
[----:B-----5:R-:W-:-:S07]  /*13cd0*/  F2FP.PACK_AB R7, R57, R188 ;  /* 0x000000bc3907723e */ /* 0x020fce00000000ff */
[C---:B--2---:R-:W-:Y:S08]  /*13ce0*/  HMMA.16816.F32 R112, R4.reuse, R12, R112 ;  /* 0x0000000c0470723c */ /* 0x044ff00000001870 */
[C---:B------:R-:W-:Y:S01]  /*13cf0*/  HMMA.16816.F32 R108, R4.reuse, R14, R108 ;  /* 0x0000000e046c723c */ /* 0x040fe2000000186c */
[----:B------:R-:W2:Y:S07]  /*13d00*/  LDSM.16.MT88.4 R12, [R144+0xc000] ;  /* 0x00c00000900c783b */ /* 0x000eae0000004200 */
[C---:B----4-:R-:W-:Y:S08]  /*13d10*/  HMMA.16816.F32 R104, R4.reuse, R8, R104 ;  /* 0x000000080468723c */ /* 0x050ff00000001868 */
[C---:B------:R-:W-:Y:S01]  /*13d20*/  HMMA.16816.F32 R100, R4.reuse, R10, R100 ;  /* 0x0000000a0464723c */ /* 0x040fe20000001864 */
[----:B------:R-:W3:Y:S07]  /*13d30*/  LDSM.16.MT88.4 R8, [R120+0xc000] ;  /* 0x00c000007808783b */ /* 0x000eee0000004200 */
[C---:B--2---:R-:W-:Y:S08]  /*13d40*/  HMMA.16816.F32 R96, R4.reuse, R12, R96 ;  /* 0x0000000c0460723c */ /* 0x044ff00000001860 */
[C---:B------:R-:W-:Y:S01]  /*13d50*/  HMMA.16816.F32 R92, R4.reuse, R14, R92 ;  /* 0x0000000e045c723c */ /* 0x040fe2000000185c */
[----:B------:R-:W2:Y:S07]  /*13d60*/  LDSM.16.MT88.4 R12, [R144+0xe000] ;  /* 0x00e00000900c783b */ /* 0x000eae0000004200 */
[C---:B---3--:R-:W-:Y:S08]  /*13d70*/  HMMA.16816.F32 R88, R4.reuse, R8, R88 ;  /* 0x000000080458723c */ /* 0x048ff00000001858 */
[C---:B------:R-:W-:Y:S01]  /*13d80*/  HMMA.16816.F32 R84, R4.reuse, R10, R84 ;  /* 0x0000000a0454723c */ /* 0x040fe20000001854 */
[----:B------:R-:W3:Y:S07]  /*13d90*/  LDSM.16.MT88.4 R8, [R120+0xe000] ;  /* 0x00e000007808783b */ /* 0x000eee0000004200 */
        /* <DEDUP_REMOVED lines=10> */
[C---:B------:R-:W-:Y:S08]  /*13e40*/  HMMA.16816.F32 R112, R4.reuse, R16, R112 ;  /* 0x000000100470723c */ /* 0x040ff00000001870 */
[C---:B------:R-:W-:Y:S01]  /*13e50*/  HMMA.16816.F32 R108, R4.reuse, R18, R108 ;  /* 0x00000012046c723c */ /* 0x040fe2000000186c */
[----:B------:R-:W4:Y:S07]  /*13e60*/  LDSM.16.MT88.4 R16, [R120+0xc400] ;  /* 0x00c400007810783b */ /* 0x000f2e0000004200 */
[C---:B--2---:R-:W-:Y:S08]  /*13e70*/  HMMA.16816.F32 R104, R4.reuse, R12, R104 ;  /* 0x0000000c0468723c */ /* 0x044ff00000001868 */
[C---:B---3--:R-:W-:Y:S08]  /*13e80*/  HMMA.16816.F32 R96, R4.reuse, R8, R96 ;  /* 0x000000080460723c */ /* 0x048ff00000001860 */
[C---:B------:R-:W-:Y:S01]  /*13e90*/  HMMA.16816.F32 R92, R4.reuse, R10, R92 ;  /* 0x0000000a045c723c */ /* 0x040fe2000000185c */
[----:B------:R-:W2:Y:S07]  /*13ea0*/  LDSM.16.MT88.4 R8, [R120+0xe400] ;  /* 0x00e400007808783b */ /* 0x000eae0000004200 */
[C---:B------:R-:W-:Y:S01]  /*13eb0*/  HMMA.16816.F32 R100, R4.reuse, R14, R100 ;  /* 0x0000000e0464723c */ /* 0x040fe20000001864 */
[----:B------:R-:W3:Y:S07]  /*13ec0*/  LDSM.16.MT88.4 R12, [R144+0xe400] ;  /* 0x00e40000900c783b */ /* 0x000eee0000004200 */
[C---:B----4-:R-:W-:Y:S08]  /*13ed0*/  HMMA.16816.F32 R88, R4.reuse, R16, R88 ;  /* 0x000000100458723c */ /* 0x050ff00000001858 */
[C---:B------:R-:W-:Y:S01]  /*13ee0*/  HMMA.16816.F32 R84, R4.reuse, R18, R84 ;  /* 0x000000120454723c */ /* 0x040fe20000001854 */
[----:B------:R-:W4:Y:S07]  /*13ef0*/  LDSM.16.MT88.4 R16, [R120+0xc800] ;  /* 0x00c800007810783b */ /* 0x000f2e0000004200 */
[C---:B--2---:R-:W-:Y:S08]  /*13f00*/  HMMA.16816.F32 R72, R4.reuse, R8, R72 ;  /* 0x000000080448723c */ /* 0x044ff00000001848 */
[C---:B------:R-:W-:Y:S01]  /*13f10*/  HMMA.16816.F32 R68, R4.reuse, R10, R68 ;  /* 0x0000000a0444723c */ /* 0x040fe20000001844 */
[----:B------:R-:W2:Y:S07]  /*13f20*/  LDSM.16.MT88.4 R8, [R144+0xa800] ;  /* 0x00a800009008783b */ /* 0x000eae0000004200 */
[C---:B---3--:R-:W-:Y:S08]  /*13f30*/  HMMA.16816.F32 R80, R4.reuse, R12, R80 ;  /* 0x0000000c0450723c */ /* 0x048ff00000001850 */
[----:B------:R-:W-:Y:S01]  /*13f40*/  HMMA.16816.F32 R76, R4, R14, R76 ;  /* 0x0000000e044c723c */ /* 0x000fe2000000184c */
[----:B------:R-:W3:Y:S06]  /*13f50*/  LDSM.16.MT88.4 R12, [R144+0xc800] ;  /* 0x00c80000900c783b */ /* 0x000eec0000004200 */
[----:B------:R-:W-:Y:S01]  /*13f60*/  FADD.FTZ R5, R21, R142 ;  /* 0x0000008e15057221 */ /* 0x000fe20000010000 */
[----:B------:R-:W-:Y:S01]  /*13f70*/  F2FP.PACK_AB R4, R55, R132 ;  /* 0x000000843704723e */ /* 0x000fe200000000ff */
[----:B------:R-:W5:Y:S01]  /*13f80*/  LDSM.16.MT88.4 R20, [R120+0xa800] ;  /* 0x00a800007814783b */ /* 0x000f620000004200 */
[----:B------:R-:W-:Y:S01]  /*13f90*/  F2FP.PACK_AB R6, R130, R51 ;  /* 0x000000338206723e */ /* 0x000fe200000000ff */
[----:B------:R-:W-:Y:S01]  /*13fa0*/  FADD.FTZ R38, R38, R5 ;  /* 0x0000000526267221 */ /* 0x000fe20000010000 */
[----:B-1----:R-:W-:-:S02]  /*13fb0*/  F2FP.PACK_AB R5, R125, R62 ;  /* 0x0000003e7d05723e */ /* 0x002fc400000000ff */
[----:B------:R-:W-:Y:S01]  /*13fc0*/  F2FP.PACK_AB R7, R56, R127 ;  /* 0x0000007f3807723e */ /* 0x000fe200000000ff */
[----:B------:R-:W-:-:S04]  /*13fd0*/  FADD.FTZ R39, R39, R38 ;  /* 0x0000002627277221 */ /* 0x000fc80000010000 */
[----:B------:R-:W-:Y:S02]  /*13fe0*/  FADD.FTZ R38, R36, R39 ;  /* 0x0000002724267221 */ /* 0x000fe40000010000 */
[----:B----4-:R-:W-:Y:S01]  /*13ff0*/  HMMA.16816.F32 R88, R4, R16, R88 ;  /* 0x000000100458723c */ /* 0x010fe20000001858 */
[----:B------:R-:W-:Y:S01]  /*14000*/  MUFU.EX2 R36, R48 ;  /* 0x0000003000247308 */ /* 0x000fe20000000800 */
[----:B------:R-:W-:-:S04]  /*14010*/  FADD.FTZ R33, R33, R38 ;  /* 0x0000002621217221 */ /* 0x000fc80000010000 */
[----:B------:R-:W-:Y:S02]  /*14020*/  FADD.FTZ R33, R30, R33 ;  /* 0x000000211e217221 */ /* 0x000fe40000010000 */
[C---:B--2---:R-:W-:Y:S01]  /*14030*/  HMMA.16816.F32 R112, R4.reuse, R8, R112 ;  /* 0x000000080470723c */ /* 0x044fe20000001870 */
[----:B------:R-:W-:Y:S01]  /*14040*/  FADD.FTZ R17, R35, R58 ;  /* 0x0000003a23117221 */ /* 0x000fe20000010000 */
[----:B------:R-:W1:Y:S01]  /*14050*/  MUFU.EX2 R39, R46 ;  /* 0x0000002e00277308 */ /* 0x000e620000000800 */
[----:B------:R-:W-:Y:S02]  /*14060*/  FADD.FTZ R30, R32, R33 ;  /* 0x00000021201e7221 */ /* 0x000fe40000010000 */
[----:B------:R-:W-:Y:S02]  /*14070*/  FADD.FTZ R34, R34, R17 ;  /* 0x0000001122227221 */ /* 0x000fe40000010000 */
[----:B------:R-:W-:Y:S01]  /*14080*/  FADD.FTZ R30, R29, R30 ;  /* 0x0000001e1d1e7221 */ /* 0x000fe20000010000 */
[----:B------:R-:W-:Y:S01]  /*14090*/  HMMA.16816.F32 R108, R4, R10, R108 ;  /* 0x0000000a046c723c */ /* 0x000fe2000000186c */
[----:B------:R-:W2:Y:S01]  /*140a0*/  LDSM.16.MT88.4 R8, [R144+0xe800] ;  /* 0x00e800009008783b */ /* 0x000ea20000004200 */
[----:B------:R-:W-:Y:S01]  /*140b0*/  FADD.FTZ R31, R31, R34 ;  /* 0x000000221f1f7221 */ /* 0x000fe20000010000 */
[----:B------:R-:W4:Y:S01]  /*140c0*/  MUFU.EX2 R35, R44 ;  /* 0x0000002c00237308 */ /* 0x000f220000000800 */
[----:B------:R-:W-:-:S02]  /*140d0*/  FADD.FTZ R27, R27, R30 ;  /* 0x0000001e1b1b7221 */ /* 0x000fc40000010000 */
[----:B------:R-:W-:Y:S02]  /*140e0*/  FADD.FTZ R28, R28, R31 ;  /* 0x0000001f1c1c7221 */ /* 0x000fe40000010000 */
[C---:B---3--:R-:W-:Y:S01]  /*140f0*/  HMMA.16816.F32 R96, R4.reuse, R12, R96 ;  /* 0x0000000c0460723c */ /* 0x048fe20000001860 */
        /* <DEDUP_REMOVED lines=9> */
[----:B------:R-:W-:Y:S01]  /*14190*/  HMMA.16816.F32 R84, R4, R18, R84 ;  /* 0x000000120454723c */ /* 0x000fe20000001854 */
[----:B------:R-:W1:Y:S01]  /*141a0*/  LDSM.16.MT88.4 R16, [R144+0xcc00] ;  /* 0x00cc00009010783b */ /* 0x000e620000004200 */
[----:B------:R-:W-:Y:S02]  /*141b0*/  FADD.FTZ R124, R124, R3 ;  /* 0x000000037c7c7221 */ /* 0x000fe40000010000 */
[----:B------:R-:W-:Y:S02]  /*141c0*/  FADD.FTZ R45, R45, R66 ;  /* 0x000000422d2d7221 */ /* 0x000fe40000010000 */
[----:B------:R-:W-:-:S02]  /*141d0*/  FADD.FTZ R47, R47, R124 ;  /* 0x0000007c2f2f7221 */ /* 0x000fc40000010000 */
[C---:B-----5:R-:W-:Y:S01]  /*141e0*/  HMMA.16816.F32 R104, R4.reuse, R20, R104 ;  /* 0x000000140468723c */ /* 0x060fe20000001868 */
[----:B------:R-:W-:Y:S02]  /*141f0*/  FADD.FTZ R194, R194, R45 ;  /* 0x0000002dc2c27221 */ /* 0x000fe40000010000 */
[----:B------:R-:W-:Y:S02]  /*14200*/  FADD.FTZ R64, R64, R47 ;  /* 0x0000002f40407221 */ /* 0x000fe40000010000 */
[----:B------:R-:W-:Y:S02]  /*14210*/  FADD.FTZ R63, R63, R194 ;  /* 0x000000c23f3f7221 */ /* 0x000fe40000010000 */
[----:B------:R-:W-:Y:S01]  /*14220*/  FADD.FTZ R41, R41, R64 ;  /* 0x0000004029297221 */ /* 0x000fe20000010000 */
[----:B------:R-:W-:Y:S01]  /*14230*/  HMMA.16816.F32 R100, R4, R22, R100 ;  /* 0x000000160464723c */ /* 0x000fe20000001864 */
[----:B------:R-:W-:Y:S01]  /*14240*/  FADD.FTZ R190, R190, R63 ;  /* 0x0000003fbebe7221 */ /* 0x000fe20000010000 */
[----:B------:R-:W-:Y:S01]  /*14250*/  LDSM.16.MT88.4 R20, [R144+0xac00] ;  /* 0x00ac00009014783b */ /* 0x000fe20000004200 */
[----:B------:R-:W-:-:S02]  /*14260*/  FADD.FTZ R192, R192, R41 ;  /* 0x00000029c0c07221 */ /* 0x000fc40000010000 */
[----:B------:R-:W-:Y:S02]  /*14270*/  FADD.FTZ R59, R59, R190 ;  /* 0x000000be3b3b7221 */ /* 0x000fe40000010000 */
[----:B------:R-:W-:Y:S01]  /*14280*/  FADD.FTZ R61, R61, R192 ;  /* 0x000000c03d3d7221 */ /* 0x000fe20000010000 */
[C---:B--2---:R-:W-:Y:S01]  /*14290*/  HMMA.16816.F32 R80, R4.reuse, R8, R80 ;  /* 0x000000080450723c */ /* 0x044fe20000001850 */
[----:B------:R-:W-:Y:S02]  /*142a0*/  FADD.FTZ R186, R186, R59 ;  /* 0x0000003bbaba7221 */ /* 0x000fe40000010000 */
[----:B------:R-:W-:Y:S02]  /*142b0*/  FADD.FTZ R188, R188, R61 ;  /* 0x0000003dbcbc7221 */ /* 0x000fe40000010000 */
[----:B------:R-:W-:Y:S02]  /*142c0*/  FADD.FTZ R67, R67, R186 ;  /* 0x000000ba43437221 */ /* 0x000fe40000010000 */
[----:B------:R-:W-:Y:S01]  /*142d0*/  FADD.FTZ R57, R57, R188 ;  /* 0x000000bc39397221 */ /* 0x000fe20000010000 */
[----:B------:R-:W-:Y:S01]  /*142e0*/  HMMA.16816.F32 R76, R4, R10, R76 ;  /* 0x0000000a044c723c */ /* 0x000fe2000000184c */
[----:B------:R-:W2:Y:S01]  /*142f0*/  LDSM.16.MT88.4 R8, [R120+0xac00] ;  /* 0x00ac00007808783b */ /* 0x000ea20000004200 */
[----:B------:R-:W-:-:S02]  /*14300*/  FADD.FTZ R182, R182, R67 ;  /* 0x00000043b6b67221 */ /* 0x000fc40000010000 */
[----:B------:R-:W-:Y:S02]  /*14310*/  FADD.FTZ R178, R178, R57 ;  /* 0x00000039b2b27221 */ /* 0x000fe40000010000 */
        /* <DEDUP_REMOVED lines=10> */
[----:B------:R-:W-:Y:S01]  /*143c0*/  FADD.FTZ R62, R62, R121 ;  /* 0x000000793e3e7221 */ /* 0x000fe20000010000 */
[----:B------:R-:W-:Y:S01]  /*143d0*/  F2FP.PACK_AB R4, R37, R140 ;  /* 0x0000008c2504723e */ /* 0x000fe200000000ff */
[----:B------:R-:W-:Y:S01]  /*143e0*/  FADD.FTZ R51, R130, R51 ;  /* 0x0000003382337221 */ /* 0x000fe20000010000 */
[----:B------:R-:W-:Y:S01]  /*143f0*/  F2FP.PACK_AB R6, R161, R136 ;  /* 0x00000088a106723e */ /* 0x000fe200000000ff */
[----:B------:R-:W-:Y:S01]  /*14400*/  FADD.FTZ R62, R125, R62 ;  /* 0x0000003e7d3e7221 */ /* 0x000fe20000010000 */
[----:B-1----:R-:W-:Y:S01]  /*14410*/  F2FP.PACK_AB R5, R39, R36 ;  /* 0x000000242705723e */ /* 0x002fe200000000ff */
[----:B------:R-:W-:Y:S01]  /*14420*/  FADD.FTZ R140, R140, R51 ;  /* 0x000000338c8c7221 */ /* 0x000fe20000010000 */
[----:B----4-:R-:W-:Y:S01]  /*14430*/  F2FP.PACK_AB R7, R164, R35 ;  /* 0x00000023a407723e */ /* 0x010fe200000000ff */
[----:B------:R-:W-:-:S02]  /*14440*/  FADD.FTZ R127, R127, R62 ;  /* 0x0000003e7f7f7221 */ /* 0x000fc40000010000 */
[----:B------:R-:W-:Y:S02]  /*14450*/  FADD.FTZ R37, R37, R140 ;  /* 0x0000008c25257221 */ /* 0x000fe40000010000 */
[----:B------:R-:W-:Y:S02]  /*14460*/  FADD.FTZ R127, R56, R127 ;  /* 0x0000007f387f7221 */ /* 0x000fe40000010000 */
[C---:B------:R-:W-:Y:S01]  /*14470*/  HMMA.16816.F32 R96, R4.reuse, R16, R96 ;  /* 0x000000100460723c */ /* 0x040fe20000001860 */
[----:B------:R-:W-:Y:S02]  /*14480*/  FADD.FTZ R136, R136, R37 ;  /* 0x0000002588887221 */ /* 0x000fe40000010000 */
[----:B------:R-:W-:Y:S02]  /*14490*/  FADD.FTZ R36, R36, R127 ;  /* 0x0000007f24247221 */ /* 0x000fe40000010000 */
[----:B------:R-:W-:Y:S02]  /*144a0*/  FADD.FTZ R161, R161, R136 ;  /* 0x00000088a1a17221 */ /* 0x000fe40000010000 */
[----:B------:R-:W-:Y:S01]  /*144b0*/  FADD.FTZ R36, R39, R36 ;  /* 0x0000002427247221 */ /* 0x000fe20000010000 */
[----:B--2---:R-:W-:Y:S03]  /*144c0*/  HMMA.16816.F32 R104, R4, R8, R104 ;  /* 0x000000080468723c */ /* 0x004fe60000001868 */
[----:B------:R-:W-:-:S04]  /*144d0*/  FADD.FTZ R35, R35, R36 ;  /* 0x0000002423237221 */ /* 0x000fc80000010000 */
[----:B------:R-:W-:Y:S01]  /*144e0*/  FADD.FTZ R164, R164, R35 ;  /* 0x00000023a4a47221 */ /* 0x000fe20000010000 */
[C---:B------:R-:W-:Y:S01]  /*144f0*/  HMMA.16816.F32 R100, R4.reuse, R10, R100 ;  /* 0x0000000a0464723c */ /* 0x040fe20000001864 */
[----:B------:R-:W1:Y:S07]  /*14500*/  LDSM.16.MT88.4 R8, [R144+0xec00] ;  /* 0x00ec00009008783b */ /* 0x000e6e0000004200 */
[C---:B------:R-:W-:Y:S01]  /*14510*/  HMMA.16816.F32 R92, R4.reuse, R18, R92 ;  /* 0x00000012045c723c */ /* 0x040fe2000000185c */
[----:B------:R-:W2:Y:S07]  /*14520*/  LDSM.16.MT88.4 R16, [R120+0xec00] ;  /* 0x00ec00007810783b */ /* 0x000eae0000004200 */
        /* <DEDUP_REMOVED lines=73> */
.L_x_1155:
[----:B------:R-:W-:-:S05]  /*149c0*/  IMAD.MOV.U32 R6, RZ, RZ, c[0x0][0x1a0] ;  /* 0x00006800ff067624 */ /* 0x000fca00078e00ff */
[----:B------:R-:W-:-:S04]  /*149d0*/  LEA R6, -R6, RZ, 0x7 ;  /* 0x000000ff06067211 */ /* 0x000fc800078e39ff */
[----:B------:R-:W-:Y:S02]  /*149e0*/  SHF.R.S32.HI R5, RZ, 0x1f, R6 ;  /* 0x0000001fff057819 */ /* 0x000fe40000011406 */
.L_x_1156:
        /* <DEDUP_REMOVED lines=100> */
[----:B------:R-:W-:-:S04]  /*15030*/  @P1 LEA R36, P3, R7, c[0x0][0x170], 0x1 ;  /* 0x00005c0007241a11 */ /* 0x000fc800078608ff */
        /* <DEDUP_REMOVED lines=11> */
[----:B------:R-:W-:Y:S04]  /*150f0*/  LDSM.16.M88.4 R136, [R147] ;  /* 0x000000009388783b */ /* 0x000fe80000000200 */
[----:B------:R-:W1:Y:S04]  /*15100*/  LDSM.16.M88.4 R32, [R146+0x3000] ;  /* 0x003000009220783b */ /* 0x000e680000000200 */
[----:B------:R-:W4:Y:S04]  /*15110*/  LDSM.16.M88.4 R24, [R146+0x3400] ;  /* 0x003400009218783b */ /* 0x000f280000000200 */
[----:B------:R-:W-:Y:S04]  /*15120*/  LDSM.16.M88.4 R132, [R145] ;  /* 0x000000009184783b */ /* 0x000fe80000000200 */
[----:B------:R-:W4:Y:S04]  /*15130*/  LDSM.16.M88.4 R4, [R122+0x3000] ;  /* 0x003000007a04783b */ /* 0x000f280000000200 */
[----:B---3--:R-:W3:Y:S04]  /*15140*/  LDSM.16.M88.4 R12, [R122+0x3400] ;  /* 0x003400007a0c783b */ /* 0x008ee80000000200 */
[----:B--2---:R-:W2:Y:S04]  /*15150*/  LDSM.16.M88.4 R8, [R146+0x3c00] ;  /* 0x003c00009208783b */ /* 0x004ea80000000200 */
[----:B-----5:R-:W5:Y:S04]  /*15160*/  LDSM.16.M88.4 R16, [R146+0x3800] ;  /* 0x003800009210783b */ /* 0x020f680000000200 */
[----:B------:R-:W-:Y:S04]  /*15170*/  LDSM.16.M88.4 R40, [R122+0x3800] ;  /* 0x003800007a28783b */ /* 0x000fe80000000200 */
[----:B------:R-:W-:Y:S04]  /*15180*/  LDSM.16.M88.4 R64, [R146+0x4000] ;  /* 0x004000009240783b */ /* 0x000fe80000000200 */
[----:B------:R-:W-:Y:S01]  /*15190*/  LDSM.16.M88.4 R56, [R146+0x4400] ;  /* 0x004400009238783b */ /* 0x000fe20000000200 */
[C---:B-1----:R-:W-:Y:S03]  /*151a0*/  HMMA.16816.F32 R36, R136.reuse, R32, RZ ;  /* 0x000000208824723c */ /* 0x042fe600000018ff */
[----:B------:R-:W-:Y:S04]  /*151b0*/  LDSM.16.M88.4 R44, [R146+0x4800] ;  /* 0x00480000922c783b */ /* 0x000fe80000000200 */
[----:B------:R-:W-:Y:S01]  /*151c0*/  LDSM.16.M88.4 R140, [R146+0x4c00] ;  /* 0x004c0000928c783b */ /* 0x000fe20000000200 */
[C---:B------:R-:W-:Y:S03]  /*151d0*/  HMMA.16816.F32 R32, R136.reuse, R34, RZ ;  /* 0x000000228820723c */ /* 0x040fe600000018ff */
[----:B------:R-:W-:Y:S04]  /*151e0*/  LDSM.16.M88.4 R128, [R122+0x4400] ;  /* 0x004400007a80783b */ /* 0x000fe80000000200 */
[----:B------:R-:W-:Y:S01]  /*151f0*/  LDSM.16.M88.4 R124, [R122+0x4800] ;  /* 0x004800007a7c783b */ /* 0x000fe20000000200 */
[C---:B----4-:R-:W-:Y:S03]  /*15200*/  HMMA.16816.F32 R28, R136.reuse, R24, RZ ;  /* 0x00000018881c723c */ /* 0x050fe600000018ff */
[----:B------:R-:W-:Y:S04]  /*15210*/  LDSM.16.M88.4 R172, [R122+0x4000] ;  /* 0x004000007aac783b */ /* 0x000fe80000000200 */
[----:B------:R-:W0:Y:S01]  /*15220*/  LDGDEPBAR ;  /* 0x00000000000079af */ /* 0x000e220000000000 */
[----:B------:R-:W-:Y:S08]  /*15230*/  HMMA.16816.F32 R24, R136, R26, RZ ;  /* 0x0000001a8818723c */ /* 0x000ff000000018ff */
[C---:B------:R-:W-:Y:S08]  /*15240*/  HMMA.16816.F32 R36, R132.reuse, R4, R36 ;  /* 0x000000048424723c */ /* 0x040ff00000001824 */
[C---:B------:R-:W-:Y:S01]  /*15250*/  HMMA.16816.F32 R32, R132.reuse, R6, R32 ;  /* 0x000000068420723c */ /* 0x040fe20000001820 */
[----:B------:R-:W1:Y:S07]  /*15260*/  LDSM.16.M88.4 R4, [R122+0x3c00] ;  /* 0x003c00007a04783b */ /* 0x000e6e0000000200 */
[C---:B---3--:R-:W-:Y:S08]  /*15270*/  HMMA.16816.F32 R28, R132.reuse, R12, R28 ;  /* 0x0000000c841c723c */ /* 0x048ff0000000181c */
[----:B------:R-:W-:Y:S08]  /*15280*/  HMMA.16816.F32 R24, R132, R14, R24 ;  /* 0x0000000e8418723c */ /* 0x000ff00000001818 */
[C---:B--2---:R-:W-:Y:S08]  /*15290*/  HMMA.16816.F32 R12, R136.reuse, R8, RZ ;  /* 0x00000008880c723c */ /* 0x044ff000000018ff */
[C---:B-----5:R-:W-:Y:S08]  /*152a0*/  HMMA.16816.F32 R20, R136.reuse, R16, RZ ;  /* 0x000000108814723c */ /* 0x060ff000000018ff */
[C---:B------:R-:W-:Y:S08]  /*152b0*/  HMMA.16816.F32 R8, R136.reuse, R10, RZ ;  /* 0x0000000a8808723c */ /* 0x040ff000000018ff */
[----:B------:R-:W-:Y:S08]  /*152c0*/  HMMA.16816.F32 R16, R136, R18, RZ ;  /* 0x000000128810723c */ /* 0x000ff000000018ff */
[C---:B-1----:R-:W-:Y:S08]  /*152d0*/  HMMA.16816.F32 R12, R132.reuse, R4, R12 ;  /* 0x00000004840c723c */ /* 0x042ff0000000180c */
[C---:B------:R-:W-:Y:S08]  /*152e0*/  HMMA.16816.F32 R8, R132.reuse, R6, R8 ;  /* 0x000000068408723c */ /* 0x040ff00000001808 */
[C---:B------:R-:W-:Y:S08]  /*152f0*/  HMMA.16816.F32 R20, R132.reuse, R40, R20 ;  /* 0x000000288414723c */ /* 0x040ff00000001814 */
[----:B------:R-:W-:Y:S08]  /*15300*/  HMMA.16816.F32 R16, R132, R42, R16 ;  /* 0x0000002a8410723c */ /* 0x000ff00000001810 */
        /* <DEDUP_REMOVED lines=11> */
[----:B------:R-:W-:Y:S07]  /*153c0*/  LDSM.16.M88.4 R128, [R147+0x1000] ;  /* 0x001000009380783b */ /* 0x000fee0000000200 */
[C---:B------:R-:W-:Y:S08]  /*153d0*/  HMMA.16816.F32 R48, R132.reuse, R124, R48 ;  /* 0x0000007c8430723c */ /* 0x040ff00000001830 */
[C---:B------:R-:W-:Y:S01]  /*153e0*/  HMMA.16816.F32 R44, R132.reuse, R126, R44 ;  /* 0x0000007e842c723c */ /* 0x040fe2000000182c */
[----:B------:R-:W2:Y:S07]  /*153f0*/  LDSM.16.M88.4 R124, [R146+0x5000] ;  /* 0x00500000927c783b */ /* 0x000eae0000000200 */
[C---:B------:R-:W-:Y:S08]  /*15400*/  HMMA.16816.F32 R4, R132.reuse, R172, R4 ;  /* 0x000000ac8404723c */ /* 0x040ff00000001804 */
[C---:B-1----:R-:W-:Y:S08]  /*15410*/  HMMA.16816.F32 R40, R132.reuse, R140, R40 ;  /* 0x0000008c8428723c */ /* 0x042ff00000001828 */
[C---:B------:R-:W-:Y:S01]  /*15420*/  HMMA.16816.F32 R136, R132.reuse, R142, R136 ;  /* 0x0000008e8488723c */ /* 0x040fe20000001888 */
[----:B------:R-:W1:Y:S07]  /*15430*/  LDSM.16.M88.4 R140, [R146+0x5400] ;  /* 0x00540000928c783b */ /* 0x000e6e0000000200 */
[----:B------:R-:W-:Y:S01]  /*15440*/  HMMA.16816.F32 R64, R132, R174, R64 ;  /* 0x000000ae8440723c */ /* 0x000fe20000001840 */
        /* <DEDUP_REMOVED lines=24> */
[----:B------:R-:W1:Y:S04]  /*155d0*/  LDSM.16.M88.4 R140, [R122+0x5400] ;  /* 0x005400007a8c783b */ /* 0x000e680000000200 */
[----:B------:R-:W3:Y:S03]  /*155e0*/  LDSM.16.M88.4 R128, [R122+0x5800] ;  /* 0x005800007a80783b */ /* 0x000ee60000000200 */
        /* <DEDUP_REMOVED lines=54> */
[----:B------:R-:W-:Y:S01]  /*15950*/  FMUL.FTZ R3, R38, c[0x0][0x2ec] ;  /* 0x0000bb0026037a20 */ /* 0x000fe20000410000 */
[----:B------:R-:W-:Y:S01]  /*15960*/  HMMA.16816.F32 R16, R132, R130, R16 ;  /* 0x000000828410723c */ /* 0x000fe20000001810 */
[----:B------:R-:W1:Y:S01]  /*15970*/  LDSM.16.M88.4 R128, [R122+0x8000] ;  /* 0x008000007a80783b */ /* 0x000e620000000200 */
[----:B------:R-:W-:-:S02]  /*15980*/  FMUL.FTZ R38, R39, c[0x0][0x2ec] ;  /* 0x0000bb0027267a20 */ /* 0x000fc40000410000 */
[----:B------:R-:W-:Y:S01]  /*15990*/  FMUL.FTZ R37, R37, c[0x0][0x2ec] ;  /* 0x0000bb0025257a20 */ /* 0x000fe20000410000 */
[----:B------:R-:W-:Y:S01]  /*159a0*/  MUFU.TANH R3, R3 ;  /* 0x0000000300037308 */ /* 0x000fe20000002400 */
[----:B------:R-:W-:Y:S02]  /*159b0*/  FMUL.FTZ R36, R36, c[0x0][0x2ec] ;  /* 0x0000bb0024247a20 */ /* 0x000fe40000410000 */
[----:B------:R-:W-:Y:S01]  /*159c0*/  FMUL.FTZ R121, R32, c[0x0][0x2ec] ;  /* 0x0000bb0020797a20 */ /* 0x000fe20000410000 */
[----:B---3--:R-:W-:Y:S01]  /*159d0*/  HMMA.16816.F32 R24, R132, R142, R24 ;  /* 0x0000008e8418723c */ /* 0x008fe20000001818 */
[----:B------:R-:W-:Y:S02]  /*159e0*/  FMUL.FTZ R39, R33, c[0x0][0x2ec] ;  /* 0x0000bb0021277a20 */ /* 0x000fe40000410000 */
[----:B------:R-:W-:Y:S01]  /*159f0*/  FMUL.FTZ R123, R34, c[0x0][0x2ec] ;  /* 0x0000bb00227b7a20 */ /* 0x000fe20000410000 */
[----:B------:R-:W-:Y:S01]  /*15a00*/  MUFU.TANH R37, R37 ;  /* 0x0000002500257308 */ /* 0x000fe20000002400 */
[----:B------:R-:W-:-:S02]  /*15a10*/  FMUL.FTZ R55, R35, c[0x0][0x2ec] ;  /* 0x0000bb0023377a20 */ /* 0x000fc40000410000 */
[----:B------:R-:W3:Y:S01]  /*15a20*/  LDSM.16.M88.4 R32, [R122+0x8400] ;  /* 0x008400007a20783b */ /* 0x000ee20000000200 */
[C---:B------:R-:W-:Y:S01]  /*15a30*/  HMMA.16816.F32 R28, R132.reuse, R140, R28 ;  /* 0x0000008c841c723c */ /* 0x040fe2000000181c */
[----:B------:R-:W-:Y:S02]  /*15a40*/  FMUL.FTZ R22, R22, c[0x0][0x2ec] ;  /* 0x0000bb0016167a20 */ /* 0x000fe40000410000 */
[----:B------:R-:W-:Y:S01]  /*15a50*/  FMUL.FTZ R23, R23, c[0x0][0x2ec] ;  /* 0x0000bb0017177a20 */ /* 0x000fe20000410000 */
[----:B------:R-:W-:Y:S03]  /*15a60*/  MUFU.TANH R121, R121 ;  /* 0x0000007900797308 */ /* 0x000fe60000002400 */
[----:B------:R-:W-:Y:S01]  /*15a70*/  FMUL.FTZ R16, R16, c[0x0][0x2ec] ;  /* 0x0000bb0010107a20 */ /* 0x000fe20000410000 */
[----:B--2---:R-:W-:Y:S01]  /*15a80*/  HMMA.16816.F32 R12, R132, R124, R12 ;  /* 0x0000007c840c723c */ /* 0x004fe2000000180c */
[----:B------:R-:W-:-:S02]  /*15a90*/  FMUL.FTZ R17, R17, c[0x0][0x2ec] ;  /* 0x0000bb0011117a20 */ /* 0x000fc40000410000 */
[----:B------:R-:W-:Y:S01]  /*15aa0*/  FMUL.FTZ R162, R18, c[0x0][0x2ec] ;  /* 0x0000bb0012a27a20 */ /* 0x000fe20000410000 */
[----:B------:R-:W-:Y:S01]  /*15ab0*/  MUFU.TANH R123, R123 ;  /* 0x0000007b007b7308 */ /* 0x000fe20000002400 */
[----:B------:R-:W-:-:S03]  /*15ac0*/  FMUL.FTZ R196, R19, c[0x0][0x2ec] ;  /* 0x0000bb0013c47a20 */ /* 0x000fc60000410000 */
[----:B------:R-:W-:Y:S01]  /*15ad0*/  FMUL.FTZ R24, R24, c[0x0][0x2ec] ;  /* 0x0000bb0018187a20 */ /* 0x000fe20000410000 */
[C---:B------:R-:W-:Y:S01]  /*15ae0*/  HMMA.16816.F32 R8, R132.reuse, R126, R8 ;  /* 0x0000007e8408723c */ /* 0x040fe20000001808 */
[----:B------:R-:W-:Y:S02]  /*15af0*/  FMUL.FTZ R125, R26, c[0x0][0x2ec] ;  /* 0x0000bb001a7d7a20 */ /* 0x000fe40000410000 */
[----:B------:R2:W-:Y:S04]  /*15b00*/  MUFU.TANH R201, R24 ;  /* 0x0000001800c97308 */ /* 0x0005e80000002400 */
[----:B------:R-:W-:Y:S01]  /*15b10*/  FMUL.FTZ R207, R28, c[0x0][0x2ec] ;  /* 0x0000bb001ccf7a20 */ /* 0x000fe20000410000 */
[----:B-1----:R-:W-:Y:S01]  /*15b20*/  HMMA.16816.F32 R4, R132, R128, R4 ;  /* 0x000000808404723c */ /* 0x002fe20000001804 */
[----:B------:R-:W-:-:S02]  /*15b30*/  FMUL.FTZ R28, R29, c[0x0][0x2ec] ;  /* 0x0000bb001d1c7a20 */ /* 0x000fc40000410000 */
[----:B------:R-:W-:Y:S01]  /*15b40*/  FMUL.FTZ R124, R30, c[0x0][0x2ec] ;  /* 0x0000bb001e7c7a20 */ /* 0x000fe20000410000 */
[----:B------:R-:W-:Y:S01]  /*15b50*/  MUFU.TANH R125, R125 ;  /* 0x0000007d007d7308 */ /* 0x000fe20000002400 */
[----:B------:R-:W-:Y:S02]  /*15b60*/  FMUL.FTZ R29, R31, c[0x0][0x2ec] ;  /* 0x0000bb001f1d7a20 */ /* 0x000fe40000410000 */
[----:B------:R-:W-:Y:S01]  /*15b70*/  FMUL.FTZ R30, R25, c[0x0][0x2ec] ;  /* 0x0000bb00191e7a20 */ /* 0x000fe20000410000 */
[----:B------:R-:W-:Y:S01]  /*15b80*/  HMMA.16816.F32 R64, R132, R130, R64 ;  /* 0x000000828440723c */ /* 0x000fe20000001840 */
[----:B------:R-:W-:Y:S02]  /*15b90*/  FMUL.FTZ R31, R27, c[0x0][0x2ec] ;  /* 0x0000bb001b1f7a20 */ /* 0x000fe40000410000 */
[----:B--2---:R-:W1:Y:S01]  /*15ba0*/  LDSM.16.M88.4 R24, [R122+0x8800] ;  /* 0x008800007a18783b */ /* 0x004e620000000200 */
[----:B------:R-:W-:Y:S01]  /*15bb0*/  MUFU.TANH R131, R16 ;  /* 0x0000001000837308 */ /* 0x000fe20000002400 */
[----:B------:R-:W-:-:S02]  /*15bc0*/  FMUL.FTZ R12, R12, c[0x0][0x2ec] ;  /* 0x0000bb000c0c7a20 */ /* 0x000fc40000410000 */
[----:B------:R-:W-:Y:S01]  /*15bd0*/  FMUL.FTZ R14, R14, c[0x0][0x2ec] ;  /* 0x0000bb000e0e7a20 */ /* 0x000fe20000410000 */
[C---:B---3--:R-:W-:Y:S01]  /*15be0*/  HMMA.16816.F32 R60, R132.reuse, R32, R60 ;  /* 0x00000020843c723c */ /* 0x048fe2000000183c */
[----:B------:R-:W-:Y:S02]  /*15bf0*/  FMUL.FTZ R8, R8, c[0x0][0x2ec] ;  /* 0x0000bb0008087a20 */ /* 0x000fe40000410000 */
[----:B------:R-:W-:Y:S01]  /*15c00*/  FMUL.FTZ R9, R9, c[0x0][0x2ec] ;  /* 0x0000bb0009097a20 */ /* 0x000fe20000410000 */
[----:B------:R-:W2:Y:S01]  /*15c10*/  MUFU.TANH R207, R207 ;  /* 0x000000cf00cf7308 */ /* 0x000ea20000002400 */
[----:B------:R-:W-:Y:S02]  /*15c20*/  FMUL.FTZ R10, R10, c[0x0][0x2ec] ;  /* 0x0000bb000a0a7a20 */ /* 0x000fe40000410000 */
[----:B------:R-:W-:Y:S01]  /*15c30*/  FMUL.FTZ R32, R20, c[0x0][0x2ec] ;  /* 0x0000bb0014207a20 */ /* 0x000fe20000410000 */
[----:B------:R-:W-:Y:S01]  /*15c40*/  HMMA.16816.F32 R56, R132, R34, R56 ;  /* 0x000000228438723c */ /* 0x000fe20000001838 */
[----:B------:R-:W-:-:S02]  /*15c50*/  FMUL.FTZ R20, R21, c[0x0][0x2ec] ;  /* 0x0000bb0015147a20 */ /* 0x000fc40000410000 */
[----:B------:R-:W-:Y:S01]  /*15c60*/  FMUL.FTZ R187, R4, c[0x0][0x2ec] ;  /* 0x0000bb0004bb7a20 */ /* 0x000fe20000410000 */
[----:B------:R3:W-:Y:S01]  /*15c70*/  MUFU.TANH R21, R17 ;  /* 0x0000001100157308 */ /* 0x0007e20000002400 */
[----:B------:R-:W4:Y:S01]  /*15c80*/  S2R R4, SR_TID.X ;  /* 0x0000000000047919 */ /* 0x000f220000002100 */
[----:B------:R-:W-:Y:S02]  /*15c90*/  FMUL.FTZ R186, R6, c[0x0][0x2ec] ;  /* 0x0000bb0006ba7a20 */ /* 0x000fe40000410000 */
[----:B------:R-:W-:Y:S02]  /*15ca0*/  FMUL.FTZ R5, R5, c[0x0][0x2ec] ;  /* 0x0000bb0005057a20 */ /* 0x000fe40000410000 */
[----:B------:R-:W-:Y:S02]  /*15cb0*/  FMUL.FTZ R194, R7, c[0x0][0x2ec] ;  /* 0x0000bb0007c27a20 */ /* 0x000fe40000410000 */
[----:B------:R-:W-:Y:S01]  /*15cc0*/  MUFU.TANH R124, R124 ;  /* 0x0000007c007c7308 */ /* 0x000fe20000002400 */
[----:B------:R-:W-:-:S02]  /*15cd0*/  IMAD.SHL.U32 R6, R169, 0x80, RZ ;  /* 0x00000080a9067824 */ /* 0x000fc400078e00ff */
[----:B------:R-:W-:Y:S02]  /*15ce0*/  FMUL.FTZ R64, R64, c[0x0][0x2ec] ;  /* 0x0000bb0040407a20 */ /* 0x000fe40000410000 */
[----:B------:R-:W-:Y:S02]  /*15cf0*/  FMUL.FTZ R60, R60, c[0x0][0x2ec] ;  /* 0x0000bb003c3c7a20 */ /* 0x000fe40000410000 */
[----:B------:R-:W-:Y:S01]  /*15d00*/  FMUL.FTZ R66, R66, c[0x0][0x2ec] ;  /* 0x0000bb0042427a20 */ /* 0x000fe20000410000 */
[----:B---3--:R-:W3:Y:S01]  /*15d10*/  LDSM.16.M88.4 R16, [R122+0x8c00] ;  /* 0x008c00007a10783b */ /* 0x008ee20000000200 */
[----:B------:R-:W5:Y:S01]  /*15d20*/  MUFU.TANH R32, R32 ;  /* 0x0000002000207308 */ /* 0x000f620000002400 */
[----:B------:R-:W-:Y:S01]  /*15d30*/  FMUL.FTZ R62, R62, c[0x0][0x2ec] ;  /* 0x0000bb003e3e7a20 */ /* 0x000fe20000410000 */
[----:B------:R-:W-:-:S04]  /*15d40*/  DEPBAR.LE SB0, 0x0 ;  /* 0x000080000000791a */ /* 0x000fc80000000000 */
[C---:B-1----:R-:W-:Y:S01]  /*15d50*/  HMMA.16816.F32 R48, R132.reuse, R24, R48 ;  /* 0x000000188430723c */ /* 0x042fe20000001830 */
[----:B------:R-:W-:Y:S01]  /*15d60*/  FMUL.FTZ R56, R56, c[0x0][0x2ec] ;  /* 0x0000bb0038387a20 */ /* 0x000fe20000410000 */
[----:B------:R-:W1:Y:S01]  /*15d70*/  MUFU.TANH R22, R22 ;  /* 0x0000001600167308 */ /* 0x000e620000002400 */
[----:B----4-:R-:W-:Y:S02]  /*15d80*/  IMAD.SHL.U32 R4, R4, 0x2, RZ ;  /* 0x0000000204047824 */ /* 0x010fe400078e00ff */
[----:B------:R-:W-:Y:S02]  /*15d90*/  FMUL.FTZ R58, R58, c[0x0][0x2ec] ;  /* 0x0000bb003a3a7a20 */ /* 0x000fe40000410000 */
[----:B------:R-:W-:Y:S01]  /*15da0*/  FMUL.FTZ R13, R13, c[0x0][0x2ec] ;  /* 0x0000bb000d0d7a20 */ /* 0x000fe20000410000 */
[----:B------:R-:W-:Y:S01]  /*15db0*/  HMMA.16816.F32 R44, R132, R26, R44 ;  /* 0x0000001a842c723c */ /* 0x000fe2000000182c */
[----:B------:R-:W-:Y:S01]  /*15dc0*/  LOP3.LUT R7, R4, 0x6, RZ, 0xc0, !PT ;  /* 0x0000000604077812 */ /* 0x000fe200078ec0ff */
[----:B------:R4:W-:Y:S01]  /*15dd0*/  MUFU.TANH R193, R5 ;  /* 0x0000000500c17308 */ /* 0x0009e20000002400 */
[----:B------:R-:W-:-:S02]  /*15de0*/  FMUL.FTZ R15, R15, c[0x0][0x2ec] ;  /* 0x0000bb000f0f7a20 */ /* 0x000fc40000410000 */
[--C-:B------:R-:W-:Y:S01]  /*15df0*/  LOP3.LUT R4, R6, 0x10, R7.reuse, 0xfe, !PT ;  /* 0x0000001006047812 */ /* 0x100fe200078efe07 */
[----:B------:R-:W-:Y:S02]  /*15e00*/  FMUL.FTZ R11, R11, c[0x0][0x2ec] ;  /* 0x0000bb000b0b7a20 */ /* 0x000fe40000410000 */
[----:B------:R-:W-:Y:S01]  /*15e10*/  FMUL.FTZ R183, R57, c[0x0][0x2ec] ;  /* 0x0000bb0039b77a20 */ /* 0x000fe20000410000 */
[C---:B------:R-:W-:Y:S01]  /*15e20*/  ISETP.GE.AND P3, PT, R4.reuse, R54, PT ;  /* 0x000000360400720c */ /* 0x040fe20003f66270 */
[----:B------:R-:W1:Y:S01]  /*15e30*/  MUFU.TANH R162, R162 ;  /* 0x000000a200a27308 */ /* 0x000e620000002400 */
[----:B------:R-:W-:Y:S01]  /*15e40*/  ISETP.GE.AND P2, PT, R4, R53, PT ;  /* 0x000000350400720c */ /* 0x000fe20003f46270 */
[----:B------:R-:W-:Y:S01]  /*15e50*/  FMUL.FTZ R65, R65, c[0x0][0x2ec] ;  /* 0x0000bb0041417a20 */ /* 0x000fe20000410000 */
[----:B--2---:R-:W-:Y:S01]  /*15e60*/  FSEL R207, R207, -INF , !P3 ;  /* 0xff800000cfcf7808 */ /* 0x004fe20005800000 */
[----:B------:R-:W-:Y:S02]  /*15e70*/  FMUL.FTZ R67, R67, c[0x0][0x2ec] ;  /* 0x0000bb0043437a20 */ /* 0x000fe40000410000 */
[----:B------:R-:W-:Y:S01]  /*15e80*/  FMUL.FTZ R48, R48, c[0x0][0x2ec] ;  /* 0x0000bb0030307a20 */ /* 0x000fe20000410000 */
[----:B----4-:R-:W-:Y:S01]  /*15e90*/  LOP3.LUT R5, R6, 0x8, R7, 0xfe, !PT ;  /* 0x0000000806057812 */ /* 0x010fe200078efe07 */
[----:B------:R-:W2:Y:S01]  /*15ea0*/  MUFU.TANH R199, R12 ;  /* 0x0000000c00c77308 */ /* 0x000ea20000002400 */
[----:B------:R-:W-:-:S02]  /*15eb0*/  FMUL.FTZ R50, R50, c[0x0][0x2ec] ;  /* 0x0000bb0032327a20 */ /* 0x000fc40000410000 */
[----:B------:R-:W-:Y:S01]  /*15ec0*/  ISETP.GE.AND P1, PT, R5, R54, PT ;  /* 0x000000360500720c */ /* 0x000fe20003f26270 */
[----:B------:R-:W-:Y:S01]  /*15ed0*/  FMUL.FTZ R61, R61, c[0x0][0x2ec] ;  /* 0x0000bb003d3d7a20 */ /* 0x000fe20000410000 */
[----:B------:R-:W-:Y:S01]  /*15ee0*/  ISETP.GE.AND P0, PT, R5, R53, PT ;  /* 0x000000350500720c */ /* 0x000fe20003f06270 */
[C---:B---3--:R-:W-:Y:S01]  /*15ef0*/  HMMA.16816.F32 R40, R132.reuse, R16, R40 ;  /* 0x000000108428723c */ /* 0x048fe20000001828 */
[----:B------:R-:W-:Y:S01]  /*15f00*/  FSEL R5, R121, -INF , !P1 ;  /* 0xff80000079057808 */ /* 0x000fe20004800000 */
[----:B------:R-:W3:Y:S01]  /*15f10*/  MUFU.TANH R198, R14 ;  /* 0x0000000e00c67308 */ /* 0x000ee20000002400 */
[----:B------:R-:W-:Y:S01]  /*15f20*/  FSEL R4, R123, -INF , !P0 ;  /* 0xff8000007b047808 */ /* 0x000fe20004000000 */
[----:B------:R-:W-:Y:S02]  /*15f30*/  FMUL.FTZ R44, R44, c[0x0][0x2ec] ;  /* 0x0000bb002c2c7a20 */ /* 0x000fe40000410000 */
[----:B------:R-:W-:Y:S02]  /*15f40*/  FMUL.FTZ R46, R46, c[0x0][0x2ec] ;  /* 0x0000bb002e2e7a20 */ /* 0x000fe40000410000 */
[----:B------:R-:W-:Y:S01]  /*15f50*/  HMMA.16816.F32 R16, R132, R18, R136 ;  /* 0x000000128410723c */ /* 0x000fe20000001888 */
[----:B------:R-:W-:Y:S01]  /*15f60*/  FMUL.FTZ R176, R63, c[0x0][0x2ec] ;  /* 0x0000bb003fb07a20 */ /* 0x000fe20000410000 */
[----:B------:R4:W1:Y:S01]  /*15f70*/  MUFU.TANH R197, R8 ;  /* 0x0000000800c57308 */ /* 0x0008620000002400 */
[----:B------:R-:W-:-:S02]  /*15f80*/  FMUL.FTZ R49, R49, c[0x0][0x2ec] ;  /* 0x0000bb0031317a20 */ /* 0x000fc40000410000 */
[----:B------:R-:W-:Y:S02]  /*15f90*/  FMUL.FTZ R59, R59, c[0x0][0x2ec] ;  /* 0x0000bb003b3b7a20 */ /* 0x000fe40000410000 */
[----:B------:R-:W-:Y:S02]  /*15fa0*/  FMUL.FTZ R51, R51, c[0x0][0x2ec] ;  /* 0x0000bb0033337a20 */ /* 0x000fe40000410000 */
[----:B------:R-:W-:Y:S01]  /*15fb0*/  FMUL.FTZ R45, R45, c[0x0][0x2ec] ;  /* 0x0000bb002d2d7a20 */ /* 0x000fe20000410000 */
[----:B------:R1:W-:Y:S01]  /*15fc0*/  MUFU.TANH R203, R9 ;  /* 0x0000000900cb7308 */ /* 0x0003e20000002400 */
[----:B------:R-:W-:Y:S02]  /*15fd0*/  FMUL.FTZ R47, R47, c[0x0][0x2ec] ;  /* 0x0000bb002f2f7a20 */ /* 0x000fe40000410000 */
[----:B------:R-:W-:Y:S02]  /*15fe0*/  IMAD.MOV.U32 R128, RZ, RZ, R166 ;  /* 0x000000ffff807224 */ /* 0x000fe400078e00a6 */
[----:B------:R-:W-:-:S02]  /*15ff0*/  IMAD.MOV.U32 R129, RZ, RZ, R167 ;  /* 0x000000ffff817224 */ /* 0x000fc400078e00a7 */
[----:B------:R-:W-:Y:S01]  /*16000*/  FMUL.FTZ R40, R40, c[0x0][0x2ec] ;  /* 0x0000bb0028287a20 */ /* 0x000fe20000410000 */
[--C-:B----4-:R-:W-:Y:S01]  /*16010*/  LOP3.LUT R8, R6, 0x20, R7.reuse, 0xfe, !PT ;  /* 0x0000002006087812 */ /* 0x110fe200078efe07 */
[----:B------:R-:W4:Y:S01]  /*16020*/  MUFU.TANH R204, R10 ;  /* 0x0000000a00cc7308 */ /* 0x000f220000002400 */
[----:B------:R-:W-:Y:S02]  /*16030*/  FMUL.FTZ R42, R42, c[0x0][0x2ec] ;  /* 0x0000bb002a2a7a20 */ /* 0x000fe40000410000 */
[-C--:B------:R-:W-:Y:S01]  /*16040*/  ISETP.GE.AND P3, PT, R8, R54.reuse, PT ;  /* 0x000000360800720c */ /* 0x080fe20003f66270 */
[----:B------:R-:W-:Y:S02]  /*16050*/  FMUL.FTZ R41, R41, c[0x0][0x2ec] ;  /* 0x0000bb0029297a20 */ /* 0x000fe40000410000 */
[----:B------:R-:W-:Y:S01]  /*16060*/  FMUL.FTZ R16, R16, c[0x0][0x2ec] ;  /* 0x0000bb0010107a20 */ /* 0x000fe20000410000 */
[--C-:B-1----:R-:W-:Y:S01]  /*16070*/  LOP3.LUT R9, R6, 0x18, R7.reuse, 0xfe, !PT ;  /* 0x0000001806097812 */ /* 0x102fe200078efe07 */
[----:B------:R-:W1:Y:S01]  /*16080*/  MUFU.TANH R187, R187 ;  /* 0x000000bb00bb7308 */ /* 0x000e620000002400 */
[----:B-----5:R-:W-:Y:S01]  /*16090*/  FSEL R133, R32, -INF , !P3 ;  /* 0xff80000020857808 */ /* 0x020fe20005800000 */
[----:B------:R-:W-:Y:S01]  /*160a0*/  FMUL.FTZ R18, R18, c[0x0][0x2ec] ;  /* 0x0000bb0012127a20 */ /* 0x000fe20000410000 */
[-C--:B------:R-:W-:Y:S01]  /*160b0*/  ISETP.GE.AND P1, PT, R9, R54.reuse, PT ;  /* 0x000000360900720c */ /* 0x080fe20003f26270 */
[----:B------:R-:W-:Y:S01]  /*160c0*/  FMUL.FTZ R43, R43, c[0x0][0x2ec] ;  /* 0x0000bb002b2b7a20 */ /* 0x000fe20000410000 */
[----:B------:R-:W-:Y:S01]  /*160d0*/  ISETP.GE.AND P0, PT, R9, R53, PT ;  /* 0x000000350900720c */ /* 0x000fe20003f06270 */
[----:B------:R-:W-:Y:S01]  /*160e0*/  FMUL.FTZ R17, R17, c[0x0][0x2ec] ;  /* 0x0000bb0011117a20 */ /* 0x000fe20000410000 */
[----:B------:R-:W-:Y:S01]  /*160f0*/  LOP3.LUT R9, R6, 0x28, R7, 0xfe, !PT ;  /* 0x0000002806097812 */ /* 0x000fe200078efe07 */
[----:B------:R-:W5:Y:S01]  /*16100*/  MUFU.TANH R186, R186 ;  /* 0x000000ba00ba7308 */ /* 0x000f620000002400 */
[----:B------:R-:W-:Y:S01]  /*16110*/  FSEL R201, R201, -INF , !P1 ;  /* 0xff800000c9c97808 */ /* 0x000fe20004800000 */
[----:B------:R-:W-:Y:S01]  /*16120*/  FMUL.FTZ R19, R19, c[0x0][0x2ec] ;  /* 0x0000bb0013137a20 */ /* 0x000fe20000410000 */
[----:B------:R-:W-:-:S04]  /*16130*/  ISETP.GE.AND P1, PT, R9, R54, PT ;  /* 0x000000360900720c */ /* 0x000fc80003f26270 */
[----:B------:R-:W-:Y:S01]  /*16140*/  FSEL R131, R131, -INF , !P1 ;  /* 0xff80000083837808 */ /* 0x000fe20004800000 */
[----:B------:R1:W-:Y:S08]  /*16150*/  MUFU.TANH R181, R60 ;  /* 0x0000003c00b57308 */ /* 0x0003f00000002400 */
[----:B------:R2:W2:Y:S01]  /*16160*/  MUFU.TANH R189, R64 ;  /* 0x0000004000bd7308 */ /* 0x0004a20000002400 */
[----:B-1----:R-:W-:-:S07]  /*16170*/  FSEL R60, R124, -INF , !P2 ;  /* 0xff8000007c3c7808 */ /* 0x002fce0005000000 */
[----:B------:R-:W1:Y:S01]  /*16180*/  MUFU.TANH R182, R66 ;  /* 0x0000004200b67308 */ /* 0x000e620000002400 */
[-C--:B------:R-:W-:Y:S02]  /*16190*/  ISETP.GE.AND P2, PT, R8, R53.reuse, PT ;  /* 0x000000350800720c */ /* 0x080fe40003f46270 */
[----:B------:R-:W-:Y:S02]  /*161a0*/  LOP3.LUT R8, R6, 0x30, R7, 0xfe, !PT ;  /* 0x0000003006087812 */ /* 0x000fe400078efe07 */
[----:B------:R-:W-:Y:S02]  /*161b0*/  FSEL R136, R22, -INF , !P2 ;  /* 0xff80000016887808 */ /* 0x000fe40005000000 */
[----:B--2---:R-:W-:Y:S01]  /*161c0*/  FSEL R64, R125, -INF , !P0 ;  /* 0xff8000007d407808 */ /* 0x004fe20004000000 */
[----:B------:R-:W2:Y:S01]  /*161d0*/  MUFU.TANH R178, R62 ;  /* 0x0000003e00b27308 */ /* 0x000ea20000002400 */
[----:B------:R-:W-:Y:S02]  /*161e0*/  ISETP.GE.AND P0, PT, R9, R53, PT ;  /* 0x000000350900720c */ /* 0x000fe40003f06270 */
[----:B------:R-:W-:-:S02]  /*161f0*/  ISETP.GE.AND P3, PT, R8, R54, PT ;  /* 0x000000360800720c */ /* 0x000fc40003f66270 */
[----:B------:R-:W-:Y:S02]  /*16200*/  ISETP.GE.AND P2, PT, R8, R53, PT ;  /* 0x000000350800720c */ /* 0x000fe40003f46270 */
[C-C-:B------:R-:W-:Y:S01]  /*16210*/  LOP3.LUT R9, R6.reuse, 0x38, R7.reuse, 0xfe, !PT ;  /* 0x0000003806097812 */ /* 0x140fe200078efe07 */
[----:B------:R-:W1:Y:S01]  /*16220*/  MUFU.TANH R179, R56 ;  /* 0x0000003800b37308 */ /* 0x000e620000002400 */
[----:B------:R-:W-:Y:S02]  /*16230*/  LOP3.LUT R8, R6, 0x40, R7, 0xfe, !PT ;  /* 0x0000004006087812 */ /* 0x000fe400078efe07 */
[----:B------:R-:W-:Y:S02]  /*16240*/  FSEL R162, R162, -INF , !P0 ;  /* 0xff800000a2a27808 */ /* 0x000fe40004000000 */
[----:B------:R-:W-:Y:S02]  /*16250*/  FSEL R199, R199, -INF , !P3 ;  /* 0xff800000c7c77808 */ /* 0x000fe40005800000 */
[----:B---3--:R-:W-:Y:S01]  /*16260*/  FSEL R198, R198, -INF , !P2 ;  /* 0xff800000c6c67808 */ /* 0x008fe20005000000 */
[----:B------:R-:W3:Y:S01]  /*16270*/  MUFU.TANH R172, R58 ;  /* 0x0000003a00ac7308 */ /* 0x000ee20000002400 */
[----:B------:R-:W-:-:S02]  /*16280*/  ISETP.GE.AND P1, PT, R9, R54, PT ;  /* 0x000000360900720c */ /* 0x000fc40003f26270 */
[-C--:B------:R-:W-:Y:S02]  /*16290*/  ISETP.GE.AND P0, PT, R9, R53.reuse, PT ;  /* 0x000000350900720c */ /* 0x080fe40003f06270 */
[C---:B------:R-:W-:Y:S02]  /*162a0*/  ISETP.GE.AND P3, PT, R8.reuse, R54, PT ;  /* 0x000000360800720c */ /* 0x040fe40003f66270 */
[----:B------:R-:W-:Y:S01]  /*162b0*/  ISETP.GE.AND P2, PT, R8, R53, PT ;  /* 0x000000350800720c */ /* 0x000fe20003f46270 */
[----:B------:R-:W1:Y:S01]  /*162c0*/  MUFU.TANH R141, R48 ;  /* 0x00000030008d7308 */ /* 0x000e620000002400 */
[C-C-:B------:R-:W-:Y:S02]  /*162d0*/  LOP3.LUT R9, R6.reuse, 0x48, R7.reuse, 0xfe, !PT ;  /* 0x0000004806097812 */ /* 0x140fe400078efe07 */
[----:B------:R-:W-:Y:S02]  /*162e0*/  LOP3.LUT R8, R6, 0x50, R7, 0xfe, !PT ;  /* 0x0000005006087812 */ /* 0x000fe400078efe07 */
[----:B------:R-:W-:-:S02]  /*162f0*/  FSEL R197, R197, -INF , !P1 ;  /* 0xff800000c5c57808 */ /* 0x000fc40004800000 */
[----:B----4-:R-:W-:Y:S01]  /*16300*/  FSEL R204, R204, -INF , !P0 ;  /* 0xff800000cccc7808 */ /* 0x010fe20004000000 */
[----:B------:R-:W4:Y:S01]  /*16310*/  MUFU.TANH R142, R50 ;  /* 0x00000032008e7308 */ /* 0x000f220000002400 */
[----:B------:R-:W-:Y:S02]  /*16320*/  FSEL R187, R187, -INF , !P3 ;  /* 0xff800000bbbb7808 */ /* 0x000fe40005800000 */
[----:B-----5:R-:W-:Y:S02]  /*16330*/  FSEL R186, R186, -INF , !P2 ;  /* 0xff800000baba7808 */ /* 0x020fe40005000000 */
[CC--:B------:R-:W-:Y:S02]  /*16340*/  ISETP.GE.AND P1, PT, R9.reuse, R54.reuse, PT ;  /* 0x000000360900720c */ /* 0x0c0fe40003f26270 */
[----:B------:R-:W-:Y:S01]  /*16350*/  ISETP.GE.AND P0, PT, R9, R53, PT ;  /* 0x000000350900720c */ /* 0x000fe20003f06270 */
[----:B------:R-:W5:Y:S01]  /*16360*/  MUFU.TANH R139, R44 ;  /* 0x0000002c008b7308 */ /* 0x000f620000002400 */
[----:B------:R-:W-:-:S02]  /*16370*/  ISETP.GE.AND P3, PT, R8, R54, PT ;  /* 0x000000360800720c */ /* 0x000fc40003f66270 */
[----:B------:R-:W-:Y:S02]  /*16380*/  ISETP.GE.AND P2, PT, R8, R53, PT ;  /* 0x000000350800720c */ /* 0x000fe40003f46270 */
[C-C-:B------:R-:W-:Y:S02]  /*16390*/  LOP3.LUT R9, R6.reuse, 0x58, R7.reuse, 0xfe, !PT ;  /* 0x0000005806097812 */ /* 0x140fe400078efe07 */
[----:B------:R-:W-:Y:S01]  /*163a0*/  LOP3.LUT R8, R6, 0x60, R7, 0xfe, !PT ;  /* 0x0000006006087812 */ /* 0x000fe200078efe07 */
[----:B------:R-:W3:Y:S01]  /*163b0*/  MUFU.TANH R130, R46 ;  /* 0x0000002e00827308 */ /* 0x000ee20000002400 */
[----:B------:R-:W-:Y:S02]  /*163c0*/  FSEL R189, R189, -INF , !P1 ;  /* 0xff800000bdbd7808 */ /* 0x000fe40004800000 */
[----:B-1----:R-:W-:Y:S02]  /*163d0*/  FSEL R182, R182, -INF , !P0 ;  /* 0xff800000b6b67808 */ /* 0x002fe40004000000 */
[----:B------:R-:W-:-:S02]  /*163e0*/  FSEL R181, R181, -INF , !P3 ;  /* 0xff800000b5b57808 */ /* 0x000fc40005800000 */
[----:B--2---:R-:W-:Y:S01]  /*163f0*/  FSEL R178, R178, -INF , !P2 ;  /* 0xff800000b2b27808 */ /* 0x004fe20005000000 */
[----:B------:R-:W1:Y:S01]  /*16400*/  MUFU.TANH R143, R40 ;  /* 0x00000028008f7308 */ /* 0x000e620000002400 */
[CC--:B------:R-:W-:Y:S02]  /*16410*/  ISETP.GE.AND P1, PT, R9.reuse, R54.reuse, PT ;  /* 0x000000360900720c */ /* 0x0c0fe40003f26270 */
[-C--:B------:R-:W-:Y:S02]  /*16420*/  ISETP.GE.AND P0, PT, R9, R53.reuse, PT ;  /* 0x000000350900720c */ /* 0x080fe40003f06270 */
[C---:B------:R-:W-:Y:S02]  /*16430*/  ISETP.GE.AND P3, PT, R8.reuse, R54, PT ;  /* 0x000000360800720c */ /* 0x040fe40003f66270 */
[----:B------:R-:W-:Y:S01]  /*16440*/  ISETP.GE.AND P2, PT, R8, R53, PT ;  /* 0x000000350800720c */ /* 0x000fe20003f46270 */
[----:B------:R-:W2:Y:S01]  /*16450*/  MUFU.TANH R121, R42 ;  /* 0x0000002a00797308 */ /* 0x000ea20000002400 */
[----:B------:R-:W-:-:S02]  /*16460*/  LOP3.LUT R9, R6, 0x68, R7, 0xfe, !PT ;  /* 0x0000006806097812 */ /* 0x000fc400078efe07 */
[----:B------:R-:W-:Y:S02]  /*16470*/  LOP3.LUT R8, R6, 0x70, R7, 0xfe, !PT ;  /* 0x0000007006087812 */ /* 0x000fe400078efe07 */
[----:B------:R-:W-:Y:S02]  /*16480*/  FSEL R179, R179, -INF , !P1 ;  /* 0xff800000b3b37808 */ /* 0x000fe40004800000 */
[----:B---3--:R-:W-:Y:S01]  /*16490*/  FSEL R172, R172, -INF , !P0 ;  /* 0xff800000acac7808 */ /* 0x008fe20004000000 */
[----:B------:R-:W3:Y:S01]  /*164a0*/  MUFU.TANH R159, R16 ;  /* 0x00000010009f7308 */ /* 0x000ee20000002400 */
[----:B------:R-:W-:Y:S02]  /*164b0*/  FSEL R141, R141, -INF , !P3 ;  /* 0xff8000008d8d7808 */ /* 0x000fe40005800000 */
[----:B----4-:R-:W-:Y:S02]  /*164c0*/  FSEL R142, R142, -INF , !P2 ;  /* 0xff8000008e8e7808 */ /* 0x010fe40005000000 */
[----:B------:R-:W-:-:S02]  /*164d0*/  ISETP.GE.AND P1, PT, R9, R54, PT ;  /* 0x000000360900720c */ /* 0x000fc40003f26270 */
[-C--:B------:R-:W-:Y:S01]  /*164e0*/  ISETP.GE.AND P0, PT, R9, R53.reuse, PT ;  /* 0x000000350900720c */ /* 0x080fe20003f06270 */
[----:B------:R-:W4:Y:S01]  /*164f0*/  MUFU.TANH R62, R18 ;  /* 0x00000012003e7308 */ /* 0x000f220000002400 */
[C---:B------:R-:W-:Y:S02]  /*16500*/  ISETP.GE.AND P3, PT, R8.reuse, R54, PT ;  /* 0x000000360800720c */ /* 0x040fe40003f66270 */
[----:B------:R-:W-:Y:S02]  /*16510*/  ISETP.GE.AND P2, PT, R8, R53, PT ;  /* 0x000000350800720c */ /* 0x000fe40003f46270 */
[C---:B------:R-:W-:Y:S02]  /*16520*/  LOP3.LUT R8, R6.reuse, 0x78, R7, 0xfe, !PT ;  /* 0x0000007806087812 */ /* 0x040fe400078efe07 */
[----:B------:R-:W-:Y:S01]  /*16530*/  LOP3.LUT R7, R6, R7, RZ, 0xfc, !PT ;  /* 0x0000000706077212 */ /* 0x000fe200078efcff */
[----:B------:R-:W3:Y:S01]  /*16540*/  MUFU.TANH R38, R38 ;  /* 0x0000002600267308 */ /* 0x000ee20000002400 */
[----:B-----5:R-:W-:-:S02]  /*16550*/  FSEL R139, R139, -INF , !P1 ;  /* 0xff8000008b8b7808 */ /* 0x020fc40004800000 */
[----:B------:R-:W-:Y:S02]  /*16560*/  FSEL R130, R130, -INF , !P0 ;  /* 0xff80000082827808 */ /* 0x000fe40004000000 */
[C---:B------:R-:W-:Y:S02]  /*16570*/  ISETP.GE.AND P1, PT, R8.reuse, R54, PT ;  /* 0x000000360800720c */ /* 0x040fe40003f26270 */
[----:B------:R-:W-:Y:S01]  /*16580*/  ISETP.GE.AND P0, PT, R8, R53, PT ;  /* 0x000000350800720c */ /* 0x000fe20003f06270 */
[----:B------:R-:W5:Y:S01]  /*16590*/  MUFU.TANH R39, R39 ;  /* 0x0000002700277308 */ /* 0x000f620000002400 */
[C---:B------:R-:W-:Y:S02]  /*165a0*/  IADD3 R9, R7.reuse, 0x1, RZ ;  /* 0x0000000107097810 */ /* 0x040fe40007ffe0ff */
[----:B------:R-:W-:Y:S02]  /*165b0*/  IADD3 R8, R7, 0x9, RZ ;  /* 0x0000000907087810 */ /* 0x000fe40007ffe0ff */
[----:B-1----:R-:W-:-:S02]  /*165c0*/  FSEL R143, R143, -INF , !P3 ;  /* 0xff8000008f8f7808 */ /* 0x002fc40005800000 */
[----:B--2---:R-:W-:Y:S01]  /*165d0*/  FSEL R121, R121, -INF , !P2 ;  /* 0xff80000079797808 */ /* 0x004fe20005000000 */
[----:B------:R-:W1:Y:S01]  /*165e0*/  MUFU.TANH R55, R55 ;  /* 0x0000003700377308 */ /* 0x000e620000002400 */
[----:B---3--:R-:W-:Y:S02]  /*165f0*/  FSEL R159, R159, -INF , !P1 ;  /* 0xff8000009f9f7808 */ /* 0x008fe40004800000 */
[----:B----4-:R-:W-:Y:S02]  /*16600*/  FSEL R62, R62, -INF , !P0 ;  /* 0xff8000003e3e7808 */ /* 0x010fe40004000000 */
[CC--:B------:R-:W-:Y:S02]  /*16610*/  ISETP.GE.AND P3, PT, R9.reuse, R54.reuse, PT ;  /* 0x000000360900720c */ /* 0x0c0fe40003f66270 */
[----:B------:R-:W-:Y:S01]  /*16620*/  ISETP.GE.AND P2, PT, R9, R53, PT ;  /* 0x000000350900720c */ /* 0x000fe20003f46270 */
[----:B------:R-:W2:Y:S01]  /*16630*/  MUFU.TANH R28, R28 ;  /* 0x0000001c001c7308 */ /* 0x000ea20000002400 */
[----:B------:R-:W-:-:S02]  /*16640*/  ISETP.GE.AND P1, PT, R8, R54, PT ;  /* 0x000000360800720c */ /* 0x000fc40003f26270 */
[-C--:B------:R-:W-:Y:S02]  /*16650*/  ISETP.GE.AND P0, PT, R8, R53.reuse, PT ;  /* 0x000000350800720c */ /* 0x080fe40003f06270 */
[----:B------:R-:W-:Y:S02]  /*16660*/  IADD3 R8, R7, 0x11, RZ ;  /* 0x0000001107087810 */ /* 0x000fe40007ffe0ff */
[----:B------:R-:W-:Y:S01]  /*16670*/  FSEL R37, R37, -INF , !P3 ;  /* 0xff80000025257808 */ /* 0x000fe20005800000 */
[----:B------:R-:W3:Y:S01]  /*16680*/  MUFU.TANH R29, R29 ;  /* 0x0000001d001d7308 */ /* 0x000ee20000002400 */
[----:B------:R-:W-:Y:S02]  /*16690*/  FSEL R38, R38, -INF , !P2 ;  /* 0xff80000026267808 */ /* 0x000fe40005000000 */
[C---:B------:R-:W-:Y:S02]  /*166a0*/  ISETP.GE.AND P3, PT, R8.reuse, R54, PT ;  /* 0x000000360800720c */ /* 0x040fe40003f66270 */
[----:B------:R-:W-:-:S02]  /*166b0*/  ISETP.GE.AND P2, PT, R8, R53, PT ;  /* 0x000000350800720c */ /* 0x000fc40003f46270 */
[C---:B------:R-:W-:Y:S01]  /*166c0*/  IADD3 R9, R7.reuse, 0x19, RZ ;  /* 0x0000001907097810 */ /* 0x040fe20007ffe0ff */
[----:B------:R-:W4:Y:S01]  /*166d0*/  MUFU.TANH R30, R30 ;  /* 0x0000001e001e7308 */ /* 0x000f220000002400 */
[----:B------:R-:W-:Y:S02]  /*166e0*/  IADD3 R8, R7, 0x21, RZ ;  /* 0x0000002107087810 */ /* 0x000fe40007ffe0ff */
[----:B-----5:R-:W-:Y:S02]  /*166f0*/  FSEL R39, R39, -INF , !P1 ;  /* 0xff80000027277808 */ /* 0x020fe40004800000 */
[----:B-1----:R-:W-:Y:S02]  /*16700*/  FSEL R12, R55, -INF , !P0 ;  /* 0xff800000370c7808 */ /* 0x002fe40004000000 */
[----:B--2---:R-:W-:Y:S01]  /*16710*/  FSEL R57, R28, -INF , !P3 ;  /* 0xff8000001c397808 */ /* 0x004fe20005800000 */
[----:B------:R-:W1:Y:S01]  /*16720*/  MUFU.TANH R31, R31 ;  /* 0x0000001f001f7308 */ /* 0x000e620000002400 */
[----:B---3--:R-:W-:-:S02]  /*16730*/  FSEL R66, R29, -INF , !P2 ;  /* 0xff8000001d427808 */ /* 0x008fc40005000000 */
[CC--:B------:R-:W-:Y:S02]  /*16740*/  ISETP.GE.AND P1, PT, R9.reuse, R54.reuse, PT ;  /* 0x000000360900720c */ /* 0x0c0fe40003f26270 */
[-C--:B------:R-:W-:Y:S02]  /*16750*/  ISETP.GE.AND P0, PT, R9, R53.reuse, PT ;  /* 0x000000350900720c */ /* 0x080fe40003f06270 */
[C---:B------:R-:W-:Y:S01]  /*16760*/  ISETP.GE.AND P3, PT, R8.reuse, R54, PT ;  /* 0x000000360800720c */ /* 0x040fe20003f66270 */
[----:B------:R-:W2:Y:S01]  /*16770*/  MUFU.TANH R20, R20 ;  /* 0x0000001400147308 */ /* 0x000ea20000002400 */
[----:B------:R-:W-:Y:S02]  /*16780*/  ISETP.GE.AND P2, PT, R8, R53, PT ;  /* 0x000000350800720c */ /* 0x000fe40003f46270 */
[C---:B------:R-:W-:Y:S02]  /*16790*/  IADD3 R9, R7.reuse, 0x29, RZ ;  /* 0x0000002907097810 */ /* 0x040fe40007ffe0ff */
[----:B------:R-:W-:-:S02]  /*167a0*/  IADD3 R8, R7, 0x31, RZ ;  /* 0x0000003107087810 */ /* 0x000fc40007ffe0ff */
[----:B----4-:R-:W-:Y:S01]  /*167b0*/  FSEL R63, R30, -INF , !P1 ;  /* 0xff8000001e3f7808 */ /* 0x010fe20004800000 */
[----:B------:R-:W3:Y:S01]  /*167c0*/  MUFU.TANH R200, R23 ;  /* 0x0000001700c87308 */ /* 0x000ee20000002400 */
[----:B-1----:R-:W-:Y:S02]  /*167d0*/  FSEL R134, R31, -INF , !P0 ;  /* 0xff8000001f867808 */ /* 0x002fe40004000000 */
[C---:B------:R-:W-:Y:S02]  /*167e0*/  ISETP.GE.AND P1, PT, R9.reuse, R54, PT ;  /* 0x000000360900720c */ /* 0x040fe40003f26270 */
[----:B------:R-:W-:Y:S02]  /*167f0*/  ISETP.GE.AND P0, PT, R9, R53, PT ;  /* 0x000000350900720c */ /* 0x000fe40003f06270 */
[----:B------:R-:W-:Y:S01]  /*16800*/  IADD3 R9, R7, 0x41, RZ ;  /* 0x0000004107097810 */ /* 0x000fe20007ffe0ff */
[----:B------:R-:W1:Y:S01]  /*16810*/  MUFU.TANH R196, R196 ;  /* 0x000000c400c47308 */ /* 0x000e620000002400 */
[----:B--2---:R-:W-:-:S02]  /*16820*/  FSEL R135, R20, -INF , !P3 ;  /* 0xff80000014877808 */ /* 0x004fc40005800000 */
[----:B------:R-:W-:Y:S02]  /*16830*/  ISETP.GE.AND P3, PT, R8, R54, PT ;  /* 0x000000360800720c */ /* 0x000fe40003f66270 */
[----:B------:R-:W-:-:S03]  /*16840*/  FSEL R137, R21, -INF , !P1 ;  /* 0xff80000015897808 */ /* 0x000fc60004800000 */
[----:B------:R-:W2:Y:S01]  /*16850*/  MUFU.TANH R205, R13 ;  /* 0x0000000d00cd7308 */ /* 0x000ea20000002400 */
[----:B---3--:R-:W-:Y:S02]  /*16860*/  FSEL R200, R200, -INF , !P2 ;  /* 0xff800000c8c87808 */ /* 0x008fe40005000000 */
[----:B------:R-:W-:Y:S02]  /*16870*/  ISETP.GE.AND P2, PT, R8, R53, PT ;  /* 0x000000350800720c */ /* 0x000fe40003f46270 */
[----:B------:R-:W-:-:S03]  /*16880*/  IADD3 R8, R7, 0x39, RZ ;  /* 0x0000003907087810 */ /* 0x000fc60007ffe0ff */
[----:B------:R-:W3:Y:S01]  /*16890*/  MUFU.TANH R206, R15 ;  /* 0x0000000f00ce7308 */ /* 0x000ee20000002400 */
[----:B-1----:R-:W-:Y:S02]  /*168a0*/  FSEL R196, R196, -INF , !P0 ;  /* 0xff800000c4c47808 */ /* 0x002fe40004000000 */
[CC--:B------:R-:W-:Y:S02]  /*168b0*/  ISETP.GE.AND P1, PT, R8.reuse, R54.reuse, PT ;  /* 0x000000360800720c */ /* 0x0c0fe40003f26270 */
[----:B------:R-:W-:Y:S02]  /*168c0*/  ISETP.GE.AND P0, PT, R8, R53, PT ;  /* 0x000000350800720c */ /* 0x000fe40003f06270 */
[----:B------:R-:W-:Y:S01]  /*168d0*/  IADD3 R8, R7, 0x49, RZ ;  /* 0x0000004907087810 */ /* 0x000fe20007ffe0ff */
[----:B------:R-:W1:Y:S01]  /*168e0*/  MUFU.TANH R202, R11 ;  /* 0x0000000b00ca7308 */ /* 0x000e620000002400 */
[----:B--2---:R-:W-:Y:S02]  /*168f0*/  FSEL R205, R205, -INF , !P3 ;  /* 0xff800000cdcd7808 */ /* 0x004fe40005800000 */
[----:B------:R-:W-:-:S02]  /*16900*/  ISETP.GE.AND P3, PT, R9, R54, PT ;  /* 0x000000360900720c */ /* 0x000fc40003f66270 */
[----:B------:R-:W-:Y:S02]  /*16910*/  FSEL R203, R203, -INF , !P1 ;  /* 0xff800000cbcb7808 */ /* 0x000fe40004800000 */
[----:B------:R-:W-:Y:S01]  /*16920*/  FSEL R193, R193, -INF , !P3 ;  /* 0xff800000c1c17808 */ /* 0x000fe20005800000 */
[----:B------:R-:W2:Y:S01]  /*16930*/  MUFU.TANH R194, R194 ;  /* 0x000000c200c27308 */ /* 0x000ea20000002400 */
[----:B---3--:R-:W-:Y:S02]  /*16940*/  FSEL R206, R206, -INF , !P2 ;  /* 0xff800000cece7808 */ /* 0x008fe40005000000 */
[----:B------:R-:W-:Y:S02]  /*16950*/  ISETP.GE.AND P2, PT, R9, R53, PT ;  /* 0x000000350900720c */ /* 0x000fe40003f46270 */
[----:B------:R-:W-:Y:S02]  /*16960*/  IADD3 R9, R7, 0x51, RZ ;  /* 0x0000005107097810 */ /* 0x000fe40007ffe0ff */
[----:B------:R-:W-:Y:S01]  /*16970*/  ISETP.GE.AND P1, PT, R8, R54, PT ;  /* 0x000000360800720c */ /* 0x000fe20003f26270 */
[----:B------:R-:W3:Y:S01]  /*16980*/  MUFU.TANH R195, R65 ;  /* 0x0000004100c37308 */ /* 0x000ee20000002400 */
[----:B-1----:R-:W-:-:S02]  /*16990*/  FSEL R202, R202, -INF , !P0 ;  /* 0xff800000caca7808 */ /* 0x002fc40004000000 */
[-C--:B------:R-:W-:Y:S02]  /*169a0*/  ISETP.GE.AND P0, PT, R8, R53.reuse, PT ;  /* 0x000000350800720c */ /* 0x080fe40003f06270 */
[----:B------:R-:W-:Y:S02]  /*169b0*/  ISETP.GE.AND P3, PT, R9, R54, PT ;  /* 0x000000360900720c */ /* 0x000fe40003f66270 */
[----:B------:R-:W-:Y:S01]  /*169c0*/  IADD3 R8, R7, 0x59, RZ ;  /* 0x0000005907087810 */ /* 0x000fe20007ffe0ff */
[----:B------:R-:W1:Y:S01]  /*169d0*/  MUFU.TANH R184, R67 ;  /* 0x0000004300b87308 */ /* 0x000e620000002400 */
[----:B--2---:R-:W-:Y:S02]  /*169e0*/  FSEL R194, R194, -INF , !P2 ;  /* 0xff800000c2c27808 */ /* 0x004fe40005000000 */
[----:B------:R-:W-:Y:S02]  /*169f0*/  ISETP.GE.AND P2, PT, R9, R53, PT ;  /* 0x000000350900720c */ /* 0x000fe40003f46270 */
[----:B------:R-:W-:-:S03]  /*16a00*/  IADD3 R9, R7, 0x61, RZ ;  /* 0x0000006107097810 */ /* 0x000fc60007ffe0ff */
[----:B------:R-:W2:Y:S01]  /*16a10*/  MUFU.TANH R185, R61 ;  /* 0x0000003d00b97308 */ /* 0x000ea20000002400 */
[----:B---3--:R-:W-:Y:S02]  /*16a20*/  FSEL R195, R195, -INF , !P1 ;  /* 0xff800000c3c37808 */ /* 0x008fe40004800000 */
[----:B------:R-:W-:-:S05]  /*16a30*/  ISETP.GE.AND P1, PT, R8, R53, PT ;  /* 0x000000350800720c */ /* 0x000fca0003f26270 */
[----:B------:R-:W3:Y:S01]  /*16a40*/  MUFU.TANH R176, R176 ;  /* 0x000000b000b07308 */ /* 0x000ee20000002400 */
[----:B-1----:R-:W-:Y:S02]  /*16a50*/  FSEL R184, R184, -INF , !P0 ;  /* 0xff800000b8b87808 */ /* 0x002fe40004000000 */
[----:B------:R-:W-:Y:S02]  /*16a60*/  ISETP.GE.AND P0, PT, R8, R54, PT ;  /* 0x000000360800720c */ /* 0x000fe40003f06270 */
[----:B------:R-:W-:-:S03]  /*16a70*/  IADD3 R8, R7, 0x69, RZ ;  /* 0x0000006907087810 */ /* 0x000fc60007ffe0ff */
[----:B------:R-:W1:Y:S01]  /*16a80*/  MUFU.TANH R183, R183 ;  /* 0x000000b700b77308 */ /* 0x000e620000002400 */
[----:B--2---:R-:W-:Y:S02]  /*16a90*/  FSEL R185, R185, -INF , !P3 ;  /* 0xff800000b9b97808 */ /* 0x004fe40005800000 */
[----:B------:R-:W-:-:S05]  /*16aa0*/  ISETP.GE.AND P3, PT, R9, R54, PT ;  /* 0x000000360900720c */ /* 0x000fca0003f66270 */
[----:B------:R-:W2:Y:S01]  /*16ab0*/  MUFU.TANH R173, R49 ;  /* 0x0000003100ad7308 */ /* 0x000ea20000002400 */
[----:B---3--:R-:W-:Y:S02]  /*16ac0*/  FSEL R176, R176, -INF , !P2 ;  /* 0xff800000b0b07808 */ /* 0x008fe40005000000 */
[----:B------:R-:W-:-:S05]  /*16ad0*/  ISETP.GE.AND P2, PT, R8, R54, PT ;  /* 0x000000360800720c */ /* 0x000fca0003f46270 */
[----:B------:R-:W3:Y:S01]  /*16ae0*/  MUFU.TANH R174, R59 ;  /* 0x0000003b00ae7308 */ /* 0x000ee20000002400 */
[----:B-1----:R-:W-:Y:S02]  /*16af0*/  FSEL R183, R183, -INF , !P0 ;  /* 0xff800000b7b77808 */ /* 0x002fe40004000000 */
[----:B------:R-:W-:-:S05]  /*16b00*/  ISETP.GE.AND P0, PT, R9, R53, PT ;  /* 0x000000350900720c */ /* 0x000fca0003f06270 */
        /* <DEDUP_REMOVED lines=12> */
[----:B--2---:R-:W-:Y:S01]  /*16bd0*/  FSEL R165, R165, -INF , !P2 ;  /* 0xff800000a5a57808 */ /* 0x004fe20005000000 */
[----:B------:R-:W-:Y:S01]  /*16be0*/  BAR.SYNC.DEFER_BLOCKING 0x0 ;  /* 0x0000000000007b1d */ /* 0x000fe20000010000 */
[----:B------:R-:W-:-:S05]  /*16bf0*/  ISETP.GE.AND P2, PT, R7, R53, PT ;  /* 0x000000350700720c */ /* 0x000fca0003f46270 */
[----:B------:R-:W2:Y:S01]  /*16c00*/  MUFU.TANH R123, R43 ;  /* 0x0000002b007b7308 */ /* 0x000ea20000002400 */
[----:B---3--:R-:W-:Y:S02]  /*16c10*/  FSEL R132, R132, -INF , !P3 ;  /* 0xff80000084847808 */ /* 0x008fe40005800000 */
[----:B------:R-:W-:Y:S02]  /*16c20*/  ISETP.GE.AND P3, PT, R7, R54, PT ;  /* 0x000000360700720c */ /* 0x000fe40003f66270 */
[----:B------:R-:W-:-:S03]  /*16c30*/  FSEL R7, R3, -INF , !P2 ;  /* 0xff80000003077808 */ /* 0x000fc60005000000 */
[----:B------:R-:W3:Y:S01]  /*16c40*/  MUFU.TANH R36, R36 ;  /* 0x0000002400247308 */ /* 0x000ee20000002400 */
[----:B-1----:R-:W-:Y:S02]  /*16c50*/  FSEL R163, R163, -INF , !P1 ;  /* 0xff800000a3a37808 */ /* 0x002fe40004800000 */
[----:B------:R-:W-:-:S05]  /*16c60*/  ISETP.GE.AND P1, PT, R8, R54, PT ;  /* 0x000000360800720c */ /* 0x000fca0003f26270 */
[----:B------:R-:W1:Y:S01]  /*16c70*/  MUFU.TANH R175, R17 ;  /* 0x0000001100af7308 */ /* 0x000e620000002400 */
[----:B--2---:R-:W-:Y:S02]  /*16c80*/  FSEL R123, R123, -INF , !P0 ;  /* 0xff8000007b7b7808 */ /* 0x004fe40004000000 */
[----:B------:R-:W-:-:S05]  /*16c90*/  ISETP.GE.AND P0, PT, R8, R53, PT ;  /* 0x000000350800720c */ /* 0x000fca0003f06270 */
[----:B------:R-:W2:Y:S01]  /*16ca0*/  MUFU.TANH R124, R19 ;  /* 0x00000013007c7308 */ /* 0x000ea20000002400 */
[----:B---3--:R-:W-:Y:S02]  /*16cb0*/  FSEL R9, R36, -INF , !P3 ;  /* 0xff80000024097808 */ /* 0x008fe40005800000 */
[----:B-1----:R-:W-:Y:S02]  /*16cc0*/  FSEL R175, R175, -INF , !P1 ;  /* 0xff800000afaf7808 */ /* 0x002fe40004800000 */
[----:B--2---:R-:W-:Y:S01]  /*16cd0*/  FSEL R124, R124, -INF , !P0 ;  /* 0xff8000007c7c7808 */ /* 0x004fe20004000000 */
[----:B------:R-:W-:Y:S05]  /*16ce0*/  @!P4 BRA `(.L_x_1157) ;  /* 0x00000a200000c947 */ /* 0x000fea0003800000 */
[----:B------:R-:W-:Y:S05]  /*16cf0*/  @!P6 BRA `(.L_x_1158) ;  /* 0x000003b00000e947 */ /* 0x000fea0003800000 */
[----:B------:R-:W-:Y:S01]  /*16d00*/  IABS R8, c[0x0][0x2d0] ;  /* 0x0000b40000087a13 */ /* 0x000fe20000000000 */
[----:B------:R-:W-:Y:S01]  /*16d10*/  IMAD.MOV.U32 R10, RZ, RZ, RZ ;  /* 0x000000ffff0a7224 */ /* 0x000fe200078e00ff */
[----:B------:R-:W-:Y:S02]  /*16d20*/  IABS R14, R6 ;  /* 0x00000006000e7213 */ /* 0x000fe40000000000 */
[----:B------:R-:W1:Y:S01]  /*16d30*/  I2F.RP R15, R8 ;  /* 0x00000008000f7306 */ /* 0x000e620000209400 */
[----:B------:R-:W-:-:S02]  /*16d40*/  IADD3 R13, R6, -0x80, RZ ;  /* 0xffffff80060d7810 */ /* 0x000fc40007ffe0ff */
[----:B------:R-:W-:-:S04]  /*16d50*/  LOP3.LUT R6, R6, c[0x0][0x2d0], RZ, 0x3c, !PT ;  /* 0x0000b40006067a12 */ /* 0x000fc800078e3cff */
[----:B------:R-:W-:Y:S02]  /*16d60*/  ISETP.GE.AND P2, PT, R6, RZ, PT ;  /* 0x000000ff0600720c */ /* 0x000fe40003f46270 */
[----:B------:R-:W-:Y:S01]  /*16d70*/  LOP3.LUT R6, RZ, c[0x0][0x2d0], RZ, 0x33, !PT ;  /* 0x0000b400ff067a12 */ /* 0x000fe200078e33ff */
        /* <DEDUP_REMOVED lines=28> */
[----:B------:R-:W-:-:S03]  /*16f40*/  SEL R3, R6, R15, !P1 ;  /* 0x0000000f06037207 */ /* 0x000fc60004800000 */
[----:B------:R-:W-:Y:S02]  /*16f50*/  @!P0 IMAD.MOV R11, RZ, RZ, -R11 ;  /* 0x000000ffff0b8224 */ /* 0x000fe400078e0a0b */
[----:B------:R-:W-:-:S03]  /*16f60*/  IMAD.WIDE R18, R3, 0x4, R156 ;  /* 0x0000000403127825 */ /* 0x000fc600078e029c */
[----:B------:R-:W-:Y:S02]  /*16f70*/  SEL R6, R6, R11, !P1 ;  /* 0x0000000b06067207 */ /* 0x000fe40004800000 */
[----:B------:R-:W2:Y:S03]  /*16f80*/  LDG.E R11, [R18.64] ;  /* 0x00000006120b7981 */ /* 0x000ea6000c1e1900 */
[----:B------:R-:W-:-:S05]  /*16f90*/  IMAD.WIDE R16, R6, 0x4, R156 ;  /* 0x0000000406107825 */ /* 0x000fca00078e029c */
[----:B------:R-:W2:Y:S01]  /*16fa0*/  LDG.E R10, [R16.64] ;  /* 0x00000006100a7981 */ /* 0x000ea2000c1e1900 */
[----:B------:R-:W-:Y:S01]  /*16fb0*/  IADD3 R3, R3, -R6, RZ ;  /* 0x8000000603037210 */ /* 0x000fe20007ffe0ff */
[----:B------:R-:W-:-:S04]  /*16fc0*/  IMAD.MOV.U32 R8, RZ, RZ, c[0x0][0x2d0] ;  /* 0x0000b400ff087624 */ /* 0x000fc800078e00ff */
[----:B------:R-:W-:-:S05]  /*16fd0*/  IMAD R8, R3, R8, -0x80 ;  /* 0xffffff8003087424 */ /* 0x000fca00078e0208 */
[----:B------:R-:W-:Y:S01]  /*16fe0*/  SHF.R.S32.HI R3, RZ, 0x1f, R8 ;  /* 0x0000001fff037819 */ /* 0x000fe20000011408 */
[----:B------:R-:W-:-:S04]  /*16ff0*/  IMAD.WIDE.U32 R14, R8, c[0x0][0x198], RZ ;  /* 0x00006600080e7a25 */ /* 0x000fc800078e00ff */
[----:B------:R-:W-:-:S04]  /*17000*/  IMAD R3, R3, c[0x0][0x198], RZ ;  /* 0x0000660003037a24 */ /* 0x000fc800078e02ff */
[----:B------:R-:W-:-:S05]  /*17010*/  IMAD R3, R8, c[0x0][0x19c], R3 ;  /* 0x0000670008037a24 */ /* 0x000fca00078e0203 */
[----:B------:R-:W-:Y:S01]  /*17020*/  IADD3 R15, R15, R3, RZ ;  /* 0x000000030f0f7210 */ /* 0x000fe20007ffe0ff */
[----:B--2---:R-:W-:-:S05]  /*17030*/  IMAD.IADD R10, R10, 0x1, -R11 ;  /* 0x000000010a0a7824 */ /* 0x004fca00078e0a0b */
[----:B------:R-:W-:Y:S01]  /*17040*/  SHF.R.S32.HI R6, RZ, 0x1f, R10 ;  /* 0x0000001fff067819 */ /* 0x000fe2000001140a */
[----:B------:R-:W-:-:S04]  /*17050*/  IMAD.WIDE.U32 R14, R10, c[0x0][0x180], R14 ;  /* 0x000060000a0e7a25 */ /* 0x000fc800078e000e */
[----:B------:R-:W-:-:S04]  /*17060*/  IMAD R11, R6, c[0x0][0x180], RZ ;  /* 0x00006000060b7a24 */ /* 0x000fc800078e02ff */
[----:B------:R-:W-:Y:S01]  /*17070*/  IMAD R11, R10, c[0x0][0x184], R11 ;  /* 0x000061000a0b7a24 */ /* 0x000fe200078e020b */
[----:B------:R-:W-:-:S03]  /*17080*/  MOV R8, R14 ;  /* 0x0000000e00087202 */ /* 0x000fc60000000f00 */
[----:B------:R-:W-:Y:S01]  /*17090*/  IMAD.IADD R13, R15, 0x1, R11 ;  /* 0x000000010f0d7824 */ /* 0x000fe200078e020b */
[----:B------:R-:W-:Y:S05]  /*170a0*/  BRA `(.L_x_1159) ;  /* 0x0000003000007947 */ /* 0x000fea0003800000 */
.L_x_1158:
[----:B------:R-:W-:-:S05]  /*170b0*/  IMAD.MOV.U32 R8, RZ, RZ, c[0x0][0x198] ;  /* 0x00006600ff087624 */ /* 0x000fca00078e00ff */
[----:B------:R-:W-:-:S04]  /*170c0*/  LEA R8, -R8, RZ, 0x7 ;  /* 0x000000ff08087211 */ /* 0x000fc800078e39ff */
[----:B------:R-:W-:Y:S02]  /*170d0*/  SHF.R.S32.HI R13, RZ, 0x1f, R8 ;  /* 0x0000001fff0d7819 */ /* 0x000fe40000011408 */
.L_x_1159:
        /* <DEDUP_REMOVED lines=12> */
[C-C-:B------:R-:W-:Y:S01]  /*171a0*/  @!P5 IMAD.X R6, R13.reuse, 0x1, R148.reuse, P3 ;  /* 0x000000010d06d824 */ /* 0x140fe200018e0694 */
[----:B------:R1:W-:Y:S01]  /*171b0*/  @P1 STS [R170+0x3000], RZ ;  /* 0x003000ffaa001388 */ /* 0x0003e20000000800 */
[----:B------:R-:W-:Y:S01]  /*171c0*/  @!P1 IMAD.X R10, R13, 0x1, R148, P2 ;  /* 0x000000010d0a9824 */ /* 0x000fe200010e0694 */
[CC--:B------:R-:W-:Y:S02]  /*171d0*/  @!P1 LEA R14, P2, R3.reuse, R168.reuse, 0x1 ;  /* 0x000000a8030e9211 */ /* 0x0c0fe400078408ff */
[----:B------:R1:W-:Y:S02]  /*171e0*/  @P1 STS [R170+0x3004], RZ ;  /* 0x003004ffaa001388 */ /* 0x0003e40000000800 */
[----:B------:R-:W-:Y:S02]  /*171f0*/  @!P1 LEA.HI.X R15, R3, R171, R10, 0x1, P2 ;  /* 0x000000ab030f9211 */ /* 0x000fe400010f0c0a */
[----:B------:R-:W-:Y:S01]  /*17200*/  @!P5 LEA R10, P3, R11, R168, 0x1 ;  /* 0x000000a80b0ad211 */ /* 0x000fe200078608ff */
[----:B------:R1:W-:Y:S01]  /*17210*/  @P1 STS.64 [R170+0x3008], RZ ;  /* 0x003008ffaa001388 */ /* 0x0003e20000000a00 */
[----:B------:R-:W-:-:S02]  /*17220*/  @P0 IADD3 R3, P2, R8, R149, RZ ;  /* 0x0000009508030210 */ /* 0x000fc40007f5e0ff */
[-C--:B------:R-:W-:Y:S01]  /*17230*/  @!P5 LEA.HI.X R11, R11, R171.reuse, R6, 0x1, P3 ;  /* 0x000000ab0b0bd211 */ /* 0x080fe200018f0c06 */
[----:B------:R-:W-:Y:S01]  /*17240*/  @!PT LDS RZ, [RZ] ;  /* 0x00000000fffff984 */ /* 0x000fe20000000800 */
[----:B------:R-:W-:Y:S01]  /*17250*/  @!PT LDS RZ, [RZ] ;  /* 0x00000000fffff984 */ /* 0x000fe20000000800 */
[----:B------:R-:W-:Y:S01]  /*17260*/  @!PT LDS RZ, [RZ] ;  /* 0x00000000fffff984 */ /* 0x000fe20000000800 */
[----:B------:R1:W-:Y:S02]  /*17270*/  @!P5 LDGSTS.E.BYPASS.LTC128B.128 [R170+0x5000], [R16.64+0x40] ;  /* 0x0500004010aadfae */ /* 0x0003e4000b901d46 */
[----:B------:R-:W-:Y:S01]  /*17280*/  @P0 IMAD.X R6, R13, 0x1, R148, P2 ;  /* 0x000000010d060824 */ /* 0x000fe200010e0694 */
[C---:B------:R-:W-:Y:S01]  /*17290*/  @P0 LEA R18, P2, R3.reuse, R168, 0x1 ;  /* 0x000000a803120211 */ /* 0x040fe200078408ff */
[----:B------:R1:W-:Y:S03]  /*172a0*/  @P5 STS.128 [R170+0x5000], RZ ;  /* 0x005000ffaa005388 */ /* 0x0003e60000000c00 */
[----:B------:R-:W-:Y:S01]  /*172b0*/  @P0 LEA.HI.X R19, R3, R171, R6, 0x1, P2 ;  /* 0x000000ab03130211 */ /* 0x000fe200010f0c06 */
[----:B------:R-:W-:Y:S01]  /*172c0*/  @!PT LDS RZ, [RZ] ;  /* 0x00000000fffff984 */ /* 0x000fe20000000800 */
[----:B------:R-:W-:Y:S01]  /*172d0*/  @!PT LDS RZ, [RZ] ;  /* 0x00000000fffff984 */ /* 0x000fe20000000800 */
[----:B------:R-:W-:Y:S01]  /*172e0*/  @!PT LDS RZ, [RZ] ;  /* 0x00000000fffff984 */ /* 0x000fe20000000800 */
[----:B------:R1:W-:Y:S01]  /*172f0*/  @P0 LDGSTS.E.BYPASS.LTC128B.128 [R170+0x7000], [R16.64+0x80] ;  /* 0x0700008010aa0fae */ /* 0x0003e2000b901d46 */
[----:B------:R-:W-:-:S03]  /*17300*/  IADD3 R8, P3, P2, R149, R8, R149 ;  /* 0x0000000895087210 */ /* 0x000fc60007a7e095 */
[----:B------:R1:W-:Y:S01]  /*17310*/  @!P0 STS.128 [R170+0x7000], RZ ;  /* 0x007000ffaa008388 */ /* 0x0003e20000000c00 */
[----:B------:R-:W-:Y:S02]  /*17320*/  IADD3.X R13, R148, R13, R148, P3, P2 ;  /* 0x0000000d940d7210 */ /* 0x000fe40001fe4494 */
[CC--:B------:R-:W-:Y:S01]  /*17330*/  @!P1 LEA R24, P3, R8.reuse, R168.reuse, 0x1 ;  /* 0x000000a808189211 */ /* 0x0c0fe200078608ff */
[----:B------:R-:W-:Y:S01]  /*17340*/  @!PT LDS RZ, [RZ] ;  /* 0x00000000fffff984 */ /* 0x000fe20000000800 */
[----:B------:R-:W-:Y:S01]  /*17350*/  @!PT LDS RZ, [RZ] ;  /* 0x00000000fffff984 */ /* 0x000fe20000000800 */
[----:B------:R-:W-:Y:S01]  /*17360*/  @!PT LDS RZ, [RZ] ;  /* 0x00000000fffff984 */ /* 0x000fe20000000800 */
[----:B------:R1:W-:Y:S01]  /*17370*/  @!P1 LDGSTS.E.BYPASS.LTC128B.128 [R170+0x3800], [R14.64] ;  /* 0x038000000eaa9fae */ /* 0x0003e2000b901d46 */
[CC--:B------:R-:W-:Y:S02]  /*17380*/  @!P5 LEA R22, P2, R8.reuse, R168.reuse, 0x1 ;  /* 0x000000a80816d211 */ /* 0x0c0fe400078408ff */
[CCC-:B------:R-:W-:Y:S01]  /*17390*/  @!P1 LEA.HI.X R25, R8.reuse, R171.reuse, R13.reuse, 0x1, P3 ;  /* 0x000000ab08199211 */ /* 0x1c0fe200018f0c0d */
[----:B------:R1:W-:Y:S01]  /*173a0*/  @P1 STS.128 [R170+0x3800], RZ ;  /* 0x003800ffaa001388 */ /* 0x0003e20000000c00 */
[C---:B------:R-:W-:Y:S02]  /*173b0*/  @!P5 LEA.HI.X R23, R8.reuse, R171, R13, 0x1, P2 ;  /* 0x000000ab0817d211 */ /* 0x040fe400010f0c0d */
[C---:B------:R-:W-:Y:S01]  /*173c0*/  IADD3 R3, P3, R8.reuse, R149, RZ ;  /* 0x0000009508037210 */ /* 0x040fe20007f7e0ff */
[----:B------:R-:W-:Y:S01]  /*173d0*/  @!PT LDS RZ, [RZ] ;  /* 0x00000000fffff984 */ /* 0x000fe20000000800 */
[----:B------:R-:W-:Y:S01]  /*173e0*/  @!PT LDS RZ, [RZ] ;  /* 0x00000000fffff984 */ /* 0x000fe20000000800 */
[----:B------:R-:W-:Y:S01]  /*173f0*/  @!PT LDS RZ, [RZ] ;  /* 0x00000000fffff984 */ /* 0x000fe20000000800 */
[----:B------:R1:W-:Y:S01]  /*17400*/  @!P5 LDGSTS.E.BYPASS.LTC128B.128 [R170+0x5800], [R10.64+0x40] ;  /* 0x058000400aaadfae */ /* 0x0003e2000b901d46 */
[----:B------:R-:W-:-:S03]  /*17410*/  @P0 LEA R20, P2, R8, R168, 0x1 ;  /* 0x000000a808140211 */ /* 0x000fc600078408ff */
[----:B------:R-:W-:Y:S01]  /*17420*/  IMAD.X R6, R13, 0x1, R148, P3 ;  /* 0x000000010d067824 */ /* 0x000fe200018e0694 */
[-C--:B------:R-:W-:Y:S01]  /*17430*/  @P0 LEA.HI.X R21, R8, R171.reuse, R13, 0x1, P2 ;  /* 0x000000ab08150211 */ /* 0x080fe200010f0c0d */
[----:B------:R1:W-:Y:S01]  /*17440*/  @P5 STS.128 [R170+0x5800], RZ ;  /* 0x005800ffaa005388 */ /* 0x0003e20000000c00 */
[CC--:B------:R-:W-:Y:S02]  /*17450*/  @!P1 LEA R28, P2, R3.reuse, R168.reuse, 0x1 ;  /* 0x000000a8031c9211 */ /* 0x0c0fe400078408ff */
[CC--:B------:R-:W-:Y:S01]  /*17460*/  @!P5 LEA R26, P3, R3.reuse, R168.reuse, 0x1 ;  /* 0x000000a8031ad211 */ /* 0x0c0fe200078608ff */
[----:B------:R-:W-:Y:S01]  /*17470*/  @!PT LDS RZ, [RZ] ;  /* 0x00000000fffff984 */ /* 0x000fe20000000800 */
[----:B------:R-:W-:Y:S01]  /*17480*/  @!PT LDS RZ, [RZ] ;  /* 0x00000000fffff984 */ /* 0x000fe20000000800 */
[----:B------:R-:W-:Y:S01]  /*17490*/  @!PT LDS RZ, [RZ] ;  /* 0x00000000fffff984 */ /* 0x000fe20000000800 */
[----:B------:R1:W-:Y:S01]  /*174a0*/  @P0 LDGSTS.E.BYPASS.LTC128B.128 [R170+0x7800], [R18.64+0x80] ;  /* 0x0780008012aa0fae */ /* 0x0003e2000b901d46 */
[CCC-:B------:R-:W-:Y:S02]  /*174b0*/  @!P1 LEA.HI.X R29, R3.reuse, R171.reuse, R6.reuse, 0x1, P2 ;  /* 0x000000ab031d9211 */ /* 0x1c0fe400010f0c06 */
[C---:B------:R-:W-:Y:S01]  /*174c0*/  @P0 LEA R30, P2, R3.reuse, R168, 0x1 ;  /* 0x000000a8031e0211 */ /* 0x040fe200078408ff */
[----:B------:R1:W-:Y:S01]  /*174d0*/  @!P0 STS.128 [R170+0x7800], RZ ;  /* 0x007800ffaa008388 */ /* 0x0003e20000000c00 */
[CC--:B------:R-:W-:Y:S01]  /*174e0*/  @!P5 LEA.HI.X R27, R3.reuse, R171.reuse, R6, 0x1, P3 ;  /* 0x000000ab031bd211 */ /* 0x0c0fe200018f0c06 */
[----:B------:R-:W-:Y:S01]  /*174f0*/  IMAD.MOV.U32 R168, RZ, RZ, R16 ;  /* 0x000000ffffa87224 */ /* 0x000fe200078e0010 */
[----:B------:R-:W-:Y:S01]  /*17500*/  @P0 LEA.HI.X R31, R3, R171, R6, 0x1, P2 ;  /* 0x000000ab031f0211 */ /* 0x000fe200010f0c06 */
[----:B------:R-:W-:Y:S01]  /*17510*/  @!PT LDS RZ, [RZ] ;  /* 0x00000000fffff984 */ /* 0x000fe20000000800 */
[----:B------:R-:W-:Y:S01]  /*17520*/  @!PT LDS RZ, [RZ] ;  /* 0x00000000fffff984 */ /* 0x000fe20000000800 */
[----:B------:R-:W-:Y:S01]  /*17530*/  @!PT LDS RZ, [RZ] ;  /* 0x00000000fffff984 */ /* 0x000fe20000000800 */
[----:B------:R1:W-:Y:S01]  /*17540*/  @!P1 LDGSTS.E.BYPASS.LTC128B.128 [R170+0x4000], [R24.64] ;  /* 0x0400000018aa9fae */ /* 0x0003e2000b901d46 */
[----:B------:R-:W-:-:S03]  /*17550*/  IMAD.MOV.U32 R171, RZ, RZ, R17 ;  /* 0x000000ffffab7224 */ /* 0x000fc600078e0011 */
        /* <DEDUP_REMOVED lines=27> */
.L_x_1157:
        /* <DEDUP_REMOVED lines=78> */
[----:B--2---:R-:W-:-:S04]  /*17bf0*/  FMNMX.FTZ R3, R6, R3, !PT ;  /* 0x0000000306037209 */ /* 0x004fc80007810000 */
[----:B------:R-:W-:Y:S01]  /*17c00*/  FSEL R180, R180, RZ, P1 ;  /* 0x000000ffb4b47208 */ /* 0x000fe20000800000 */
[C---:B------:R-:W-:Y:S01]  /*17c10*/  FMUL.FTZ R125, R3.reuse, c[0x0][0x23c] ;  /* 0x00008f00037d7a20 */ /* 0x040fe20000410000 */
[----:B------:R-:W-:-:S03]  /*17c20*/  FSETP.NEU.FTZ.AND P0, PT, R3, -INF , PT ;  /* 0xff8000000300780b */ /* 0x000fc60003f1d000 */
[--C-:B------:R-:W-:Y:S01]  /*17c30*/  FFMA.FTZ R167, R5, c[0x0][0x23c], -R180.reuse ;  /* 0x00008f0005a77a23 */ /* 0x100fe200000108b4 */
[----:B------:R-:W-:Y:S01]  /*17c40*/  FSEL R5, R56, RZ, P1 ;  /* 0x000000ff38057208 */ /* 0x000fe20000800000 */
[--C-:B------:R-:W-:Y:S01]  /*17c50*/  FFMA.FTZ R188, R9, c[0x0][0x23c], -R180.reuse ;  /* 0x00008f0009bc7a23 */ /* 0x100fe200000108b4 */
[----:B------:R-:W-:Y:S01]  /*17c60*/  FSEL R125, R125, RZ, P0 ;  /* 0x000000ff7d7d7208 */ /* 0x000fe20000000000 */
[----:B------:R-:W1:Y:S01]  /*17c70*/  LDSM.16.MT88.4 R8, [R144+0x9000] ;  /* 0x009000009008783b */ /* 0x000e620000004200 */
[--C-:B------:R-:W-:Y:S01]  /*17c80*/  FFMA.FTZ R177, R37, c[0x0][0x23c], -R180.reuse ;  /* 0x00008f0025b17a23 */ /* 0x100fe200000108b4 */
[----:B------:R-:W-:Y:S01]  /*17c90*/  MUFU.EX2 R167, R167 ;  /* 0x000000a700a77308 */ /* 0x000fe20000000800 */
[----:B------:R-:W-:Y:S01]  /*17ca0*/  FADD.FTZ R192, R2, -R5 ;  /* 0x8000000502c07221 */ /* 0x000fe20000010000 */
[----:B------:R-:W-:Y:S01]  /*17cb0*/  FSEL R5, R3, RZ, P0 ;  /* 0x000000ff03057208 */ /* 0x000fe20000000000 */
[----:B------:R-:W-:Y:S02]  /*17cc0*/  FFMA.FTZ R126, R39, c[0x0][0x23c], -R180 ;  /* 0x00008f00277e7a23 */ /* 0x000fe400000108b4 */
[----:B------:R-:W-:-:S02]  /*17cd0*/  FFMA.FTZ R191, R7, c[0x0][0x23c], -R125 ;  /* 0x00008f0007bf7a23 */ /* 0x000fc4000001087d */
[----:B------:R-:W-:Y:S01]  /*17ce0*/  FADD.FTZ R0, R0, -R5 ;  /* 0x8000000500007221 */ /* 0x000fe20000010000 */
[----:B------:R-:W-:Y:S01]  /*17cf0*/  MUFU.EX2 R188, R188 ;  /* 0x000000bc00bc7308 */ /* 0x000fe20000000800 */
[--C-:B------:R-:W-:Y:S02]  /*17d00*/  FFMA.FTZ R166, R38, c[0x0][0x23c], -R125.reuse ;  /* 0x00008f0026a67a23 */ /* 0x100fe4000001087d */
[--C-:B------:R-:W-:Y:S02]  /*17d10*/  FFMA.FTZ R140, R4, c[0x0][0x23c], -R125.reuse ;  /* 0x00008f00048c7a23 */ /* 0x100fe4000001087d */
[----:B------:R-:W-:Y:S02]  /*17d20*/  FMUL.FTZ R192, R192, c[0x0][0x23c] ;  /* 0x00008f00c0c07a20 */ /* 0x000fe40000410000 */
[----:B------:R-:W-:Y:S01]  /*17d30*/  FFMA.FTZ R127, R12, c[0x0][0x23c], -R125 ;  /* 0x00008f000c7f7a23 */ /* 0x000fe2000001087d */
[----:B------:R-:W2:Y:S01]  /*17d40*/  MUFU.EX2 R177, R177 ;  /* 0x000000b100b17308 */ /* 0x000ea20000000800 */
[----:B------:R-:W-:-:S02]  /*17d50*/  FMUL.FTZ R0, R0, c[0x0][0x23c] ;  /* 0x00008f0000007a20 */ /* 0x000fc40000410000 */
[--C-:B------:R-:W-:Y:S02]  /*17d60*/  FFMA.FTZ R59, R66, c[0x0][0x23c], -R125.reuse ;  /* 0x00008f00423b7a23 */ /* 0x100fe4000001087d */
[--C-:B------:R-:W-:Y:S02]  /*17d70*/  FFMA.FTZ R58, R57, c[0x0][0x23c], -R180.reuse ;  /* 0x00008f00393a7a23 */ /* 0x100fe400000108b4 */
[--C-:B------:R-:W-:Y:S01]  /*17d80*/  FFMA.FTZ R61, R207, c[0x0][0x23c], -R180.reuse ;  /* 0x00008f00cf3d7a23 */ /* 0x100fe200000108b4 */
[----:B------:R-:W3:Y:S01]  /*17d90*/  MUFU.EX2 R126, R126 ;  /* 0x0000007e007e7308 */ /* 0x000ee20000000800 */
[----:B------:R-:W-:Y:S02]  /*17da0*/  FFMA.FTZ R57, R201, c[0x0][0x23c], -R180 ;  /* 0x00008f00c9397a23 */ /* 0x000fe400000108b4 */
[--C-:B------:R-:W-:Y:S02]  /*17db0*/  FFMA.FTZ R60, R60, c[0x0][0x23c], -R125.reuse ;  /* 0x00008f003c3c7a23 */ /* 0x100fe4000001087d */
[----:B------:R-:W-:-:S02]  /*17dc0*/  FFMA.FTZ R2, R134, c[0x0][0x23c], -R125 ;  /* 0x00008f0086027a23 */ /* 0x000fc4000001087d */
[--C-:B------:R-:W-:Y:S01]  /*17dd0*/  FFMA.FTZ R134, R131, c[0x0][0x23c], -R180.reuse ;  /* 0x00008f0083867a23 */ /* 0x100fe200000108b4 */
[----:B------:R-:W-:Y:S01]  /*17de0*/  MUFU.EX2 R191, R191 ;  /* 0x000000bf00bf7308 */ /* 0x000fe20000000800 */
[----:B--2---:R-:W-:Y:S01]  /*17df0*/  F2FP.PACK_AB R48, R177, R188 ;  /* 0x000000bcb130723e */ /* 0x004fe200000000ff */
[--C-:B------:R-:W-:Y:S02]  /*17e00*/  FFMA.FTZ R138, R133, c[0x0][0x23c], -R180.reuse ;  /* 0x00008f00858a7a23 */ /* 0x100fe400000108b4 */
[--C-:B------:R-:W-:Y:S02]  /*17e10*/  FFMA.FTZ R131, R137, c[0x0][0x23c], -R180.reuse ;  /* 0x00008f0089837a23 */ /* 0x100fe400000108b4 */
[----:B------:R-:W-:Y:S02]  /*17e20*/  FFMA.FTZ R135, R135, c[0x0][0x23c], -R180 ;  /* 0x00008f0087877a23 */ /* 0x000fe400000108b4 */
[----:B------:R-:W2:Y:S01]  /*17e30*/  MUFU.EX2 R166, R166 ;  /* 0x000000a600a67308 */ /* 0x000ea20000000800 */
[----:B---3--:R-:W-:Y:S01]  /*17e40*/  F2FP.PACK_AB R50, R126, R167 ;  /* 0x000000a77e32723e */ /* 0x008fe200000000ff */
        /* <DEDUP_REMOVED lines=8> */
[----:B------:R-:W3:Y:S01]  /*17ed0*/  MUFU.EX2 R192, R192 ;  /* 0x000000c000c07308 */ /* 0x000ee20000000800 */
        /* <DEDUP_REMOVED lines=8> */
[----:B------:R-:W-:Y:S01]  /*17f60*/  FFMA.FTZ R206, R193, c[0x0][0x23c], -R180 ;  /* 0x00008f00c1ce7a23 */ /* 0x000fe200000108b4 */
[----:B------:R-:W4:Y:S01]  /*17f70*/  MUFU.EX2 R127, R127 ;  /* 0x0000007f007f7308 */ /* 0x000f220000000800 */
[----:B---3--:R-:W-:-:S02]  /*17f80*/  FMUL.FTZ R4, R112, R192 ;  /* 0x000000c070047220 */ /* 0x008fc40000410000 */
[-C--:B------:R-:W-:Y:S02]  /*17f90*/  FMUL.FTZ R5, R113, R192.reuse ;  /* 0x000000c071057220 */ /* 0x080fe40000410000 */
[-C--:B------:R-:W-:Y:S02]  /*17fa0*/  FMUL.FTZ R12, R104, R192.reuse ;  /* 0x000000c0680c7220 */ /* 0x080fe40000410000 */
[----:B------:R-:W-:Y:S01]  /*17fb0*/  FMUL.FTZ R13, R105, R192 ;  /* 0x000000c0690d7220 */ /* 0x000fe20000410000 */
[----:B------:R-:W-:Y:S01]  /*17fc0*/  MUFU.EX2 R61, R61 ;  /* 0x0000003d003d7308 */ /* 0x000fe20000000800 */
[-C--:B--2---:R-:W-:Y:S02]  /*17fd0*/  FMUL.FTZ R6, R114, R190.reuse ;  /* 0x000000be72067220 */ /* 0x084fe40000410000 */
[-C--:B------:R-:W-:Y:S02]  /*17fe0*/  FMUL.FTZ R7, R115, R190.reuse ;  /* 0x000000be73077220 */ /* 0x080fe40000410000 */
[----:B------:R-:W-:-:S02]  /*17ff0*/  FMUL.FTZ R14, R106, R190 ;  /* 0x000000be6a0e7220 */ /* 0x000fc40000410000 */
[----:B------:R-:W-:Y:S01]  /*18000*/  FMUL.FTZ R15, R107, R190 ;  /* 0x000000be6b0f7220 */ /* 0x000fe20000410000 */
[----:B----4-:R-:W-:Y:S01]  /*18010*/  F2FP.PACK_AB R51, R127, R140 ;  /* 0x0000008c7f33723e */ /* 0x010fe200000000ff */
        /* <DEDUP_REMOVED lines=19> */
[----:B------:R-:W1:Y:S01]  /*18150*/  MUFU.EX2 R59, R59 ;  /* 0x0000003b003b7308 */ /* 0x000e620000000800 */
        /* <DEDUP_REMOVED lines=36> */
[C---:B------:R-:W-:Y:S01]  /*183a0*/  HMMA.16816.F32 R32, R48.reuse, R34, R84 ;  /* 0x000000223020723c */ /* 0x040fe20000001854 */
[-C--:B------:R-:W-:Y:S01]  /*183b0*/  FMUL.FTZ R68, R68, R192.reuse ;  /* 0x000000c044447220 */ /* 0x080fe20000410000 */
[----:B------:R-:W3:Y:S01]  /*183c0*/  LDSM.16.MT88.4 R72, [R144+0x9400] ;  /* 0x009400009048783b */ /* 0x000ee20000004200 */
[----:B------:R-:W-:Y:S01]  /*183d0*/  FMUL.FTZ R69, R69, R192 ;  /* 0x000000c045457220 */ /* 0x000fe20000410000 */
[----:B------:R-:W-:Y:S01]  /*183e0*/  MUFU.EX2 R136, R136 ;  /* 0x0000008800887308 */ /* 0x000fe20000000800 */
[-C--:B------:R-:W-:Y:S01]  /*183f0*/  FMUL.FTZ R70, R70, R190.reuse ;  /* 0x000000be46467220 */ /* 0x080fe20000410000 */
[----:B------:R-:W-:Y:S01]  /*18400*/  LDSM.16.MT88.4 R84, [R120+0xc400] ;  /* 0x00c400007854783b */ /* 0x000fe20000004200 */
[----:B------:R-:W-:Y:S01]  /*18410*/  FMUL.FTZ R71, R71, R190 ;  /* 0x000000be47477220 */ /* 0x000fe20000410000 */
[C---:B------:R-:W-:Y:S01]  /*18420*/  HMMA.16816.F32 R40, R48.reuse, R42, R76 ;  /* 0x0000002a3028723c */ /* 0x040fe2000000184c */
[--C-:B------:R-:W-:Y:S01]  /*18430*/  FFMA.FTZ R0, R63, c[0x0][0x23c], -R180.reuse ;  /* 0x00008f003f007a23 */ /* 0x100fe200000108b4 */
[----:B------:R-:W-:Y:S01]  /*18440*/  LDSM.16.MT88.4 R76, [R120+0xa000] ;  /* 0x00a00000784c783b */ /* 0x000fe20000004200 */
[--C-:B------:R-:W-:Y:S01]  /*18450*/  FFMA.FTZ R63, R64, c[0x0][0x23c], -R125.reuse ;  /* 0x00008f00403f7a23 */ /* 0x100fe2000001087d */
[----:B------:R-:W-:Y:S01]  /*18460*/  MUFU.EX2 R133, R133 ;  /* 0x0000008500857308 */ /* 0x000fe20000000800 */
[--C-:B------:R-:W-:Y:S01]  /*18470*/  FFMA.FTZ R187, R189, c[0x0][0x23c], -R180.reuse ;  /* 0x00008f00bdbb7a23 */ /* 0x100fe200000108b4 */
[----:B------:R-:W-:Y:S01]  /*18480*/  LDSM.16.MT88.4 R64, [R144+0xb400] ;  /* 0x00b400009040783b */ /* 0x000fe20000004200 */
[----:B------:R-:W-:Y:S01]  /*18490*/  FFMA.FTZ R204, R195, c[0x0][0x23c], -R180 ;  /* 0x00008f00c3cc7a23 */ /* 0x000fe200000108b4 */
[----:B------:R-:W-:Y:S01]  /*184a0*/  HMMA.16816.F32 R44, R48, R52, R44 ;  /* 0x00000034302c723c */ /* 0x000fe2000000182c */
[----:B------:R-:W-:-:S02]  /*184b0*/  FFMA.FTZ R186, R186, c[0x0][0x23c], -R125 ;  /* 0x00008f00baba7a23 */ /* 0x000fc4000001087d */
[--C-:B------:R-:W-:Y:S01]  /*184c0*/  FFMA.FTZ R193, R194, c[0x0][0x23c], -R125.reuse ;  /* 0x00008f00c2c17a23 */ /* 0x100fe2000001087d */
[----:B------:R-:W4:Y:S01]  /*184d0*/  MUFU.EX2 R0, R0 ;  /* 0x0000000000007308 */ /* 0x000f220000000800 */
        /* <DEDUP_REMOVED lines=8> */
[----:B------:R-:W-:Y:S02]  /*18560*/  FFMA.FTZ R178, R178, c[0x0][0x23c], -R125 ;  /* 0x00008f00b2b27a23 */ /* 0x000fe4000001087d */
[--C-:B------:R-:W-:Y:S02]  /*18570*/  FFMA.FTZ R141, R141, c[0x0][0x23c], -R180.reuse ;  /* 0x00008f008d8d7a23 */ /* 0x100fe400000108b4 */
[--C-:B------:R-:W-:Y:S01]  /*18580*/  FFMA.FTZ R173, R173, c[0x0][0x23c], -R180.reuse ;  /* 0x00008f00adad7a23 */ /* 0x100fe200000108b4 */
[----:B----4-:R-:W-:Y:S01]  /*18590*/  F2FP.PACK_AB R54, R0, R57 ;  /* 0x000000390036723e */ /* 0x010fe200000000ff */
[----:B------:R-:W-:Y:S01]  /*185a0*/  MUFU.EX2 R162, R162 ;  /* 0x000000a200a27308 */ /* 0x000fe20000000800 */
[--C-:B------:R-:W-:Y:S02]  /*185b0*/  FFMA.FTZ R139, R139, c[0x0][0x23c], -R180.reuse ;  /* 0x00008f008b8b7a23 */ /* 0x100fe400000108b4 */
[----:B------:R-:W-:Y:S02]  /*185c0*/  FFMA.FTZ R165, R165, c[0x0][0x23c], -R180 ;  /* 0x00008f00a5a57a23 */ /* 0x000fe400000108b4 */
[----:B------:R-:W-:Y:S01]  /*185d0*/  FFMA.FTZ R188, R161, R192, R188 ;  /* 0x000000c0a1bc7223 */ /* 0x000fe200000100bc */
[----:B-1----:R-:W-:-:S02]  /*185e0*/  F2FP.PACK_AB R55, R2, R63 ;  /* 0x0000003f0237723e */ /* 0x002fc400000000ff */
[----:B------:R-:W1:Y:S01]  /*185f0*/  MUFU.EX2 R137, R137 ;  /* 0x0000008900897308 */ /* 0x000e620000000800 */
[----:B------:R-:W-:Y:S02]  /*18600*/  FFMA.FTZ R191, R164, R190, R191 ;  /* 0x000000bea4bf7223 */ /* 0x000fe400000100bf */
[----:B------:R-:W-:Y:S02]  /*18610*/  FADD.FTZ R188, R177, R188 ;  /* 0x000000bcb1bc7221 */ /* 0x000fe40000010000 */
[----:B------:R-:W-:Y:S01]  /*18620*/  FADD.FTZ R191, R166, R191 ;  /* 0x000000bfa6bf7221 */ /* 0x000fe20000010000 */
[----:B---3--:R-:W-:Y:S01]  /*18630*/  HMMA.16816.F32 R4, R52, R72, R4 ;  /* 0x000000483404723c */ /* 0x008fe20000001804 */
[----:B------:R-:W-:Y:S01]  /*18640*/  FADD.FTZ R167, R167, R188 ;  /* 0x000000bca7a77221 */ /* 0x000fe20000010000 */
[----:B------:R-:W-:Y:S01]  /*18650*/  MUFU.EX2 R201, R201 ;  /* 0x000000c900c97308 */ /* 0x000fe20000000800 */
[----:B------:R-:W-:Y:S02]  /*18660*/  FADD.FTZ R140, R140, R191 ;  /* 0x000000bf8c8c7221 */ /* 0x000fe40000010000 */
[----:B------:R-:W-:-:S02]  /*18670*/  FADD.FTZ R126, R126, R167 ;  /* 0x000000a77e7e7221 */ /* 0x000fc40000010000 */
[----:B------:R-:W-:Y:S01]  /*18680*/  FADD.FTZ R127, R127, R140 ;  /* 0x0000008c7f7f7221 */ /* 0x000fe20000010000 */
[C---:B------:R-:W-:Y:S01]  /*18690*/  HMMA.16816.F32 R8, R52.reuse, R74, R8 ;  /* 0x0000004a3408723c */ /* 0x040fe20000001808 */
[----:B------:R-:W3:Y:S01]  /*186a0*/  LDSM.16.MT88.4 R72, [R120+0xb400] ;  /* 0x00b400007848783b */ /* 0x000ee20000004200 */
[----:B------:R-:W4:Y:S01]  /*186b0*/  MUFU.EX2 R200, R200 ;  /* 0x000000c800c87308 */ /* 0x000f220000000800 */
[----:B------:R-:W-:Y:S02]  /*186c0*/  FADD.FTZ R61, R61, R126 ;  /* 0x0000007e3d3d7221 */ /* 0x000fe40000010000 */
[----:B------:R-:W-:Y:S02]  /*186d0*/  FADD.FTZ R60, R60, R127 ;  /* 0x0000007f3c3c7221 */ /* 0x000fe40000010000 */
[----:B------:R-:W-:Y:S01]  /*186e0*/  FADD.FTZ R58, R58, R61 ;  /* 0x0000003d3a3a7221 */ /* 0x000fe20000010000 */
[----:B--2---:R-:W-:Y:S01]  /*186f0*/  HMMA.16816.F32 R12, R52, R68, R12 ;  /* 0x00000044340c723c */ /* 0x004fe2000000180c */
[----:B------:R-:W-:Y:S01]  /*18700*/  FADD.FTZ R60, R59, R60 ;  /* 0x0000003c3b3c7221 */ /* 0x000fe20000010000 */
[----:B------:R-:W-:Y:S01]  /*18710*/  MUFU.EX2 R197, R197 ;  /* 0x000000c500c57308 */ /* 0x000fe20000000800 */
[----:B------:R-:W-:-:S02]  /*18720*/  FFMA.FTZ R143, R143, c[0x0][0x23c], -R180 ;  /* 0x00008f008f8f7a23 */ /* 0x000fc400000108b4 */
[--C-:B------:R-:W-:Y:S02]  /*18730*/  FFMA.FTZ R159, R159, c[0x0][0x23c], -R180.reuse ;  /* 0x00008f009f9f7a23 */ /* 0x100fe400000108b4 */
[--C-:B------:R-:W-:Y:S01]  /*18740*/  FFMA.FTZ R164, R124, c[0x0][0x23c], -R125.reuse ;  /* 0x00008f007ca47a23 */ /* 0x100fe2000001087d */
[C---:B------:R-:W-:Y:S01]  /*18750*/  HMMA.16816.F32 R16, R52.reuse, R70, R16 ;  /* 0x000000463410723c */ /* 0x040fe20000001810 */
[----:B------:R-:W2:Y:S01]  /*18760*/  LDSM.16.MT88.4 R68, [R144+0xd400] ;  /* 0x00d400009044783b */ /* 0x000ea20000004200 */
[----:B------:R-:W-:Y:S01]  /*18770*/  MUFU.EX2 R196, R196 ;  /* 0x000000c400c47308 */ /* 0x000fe20000000800 */
[--C-:B------:R-:W-:Y:S02]  /*18780*/  FFMA.FTZ R163, R163, c[0x0][0x23c], -R180.reuse ;  /* 0x00008f00a3a37a23 */ /* 0x100fe400000108b4 */
[----:B------:R-:W-:Y:S02]  /*18790*/  FFMA.FTZ R175, R175, c[0x0][0x23c], -R180 ;  /* 0x00008f00afaf7a23 */ /* 0x000fe400000108b4 */
[--C-:B------:R-:W-:Y:S01]  /*187a0*/  FFMA.FTZ R123, R123, c[0x0][0x23c], -R125.reuse ;  /* 0x00008f007b7b7a23 */ /* 0x100fe2000001087d */
[C---:B------:R-:W-:Y:S01]  /*187b0*/  HMMA.16816.F32 R20, R52.reuse, R64, R20 ;  /* 0x000000403414723c */ /* 0x040fe20000001814 */
[----:B------:R-:W-:Y:S01]  /*187c0*/  FFMA.FTZ R62, R62, c[0x0][0x23c], -R125 ;  /* 0x00008f003e3e7a23 */ /* 0x000fe2000001087d */
[----:B------:R-:W-:Y:S06]  /*187d0*/  MUFU.EX2 R199, R199 ;  /* 0x000000c700c77308 */ /* 0x000fec0000000800 */
[C---:B------:R-:W-:Y:S01]  /*187e0*/  HMMA.16816.F32 R24, R52.reuse, R66, R24 ;  /* 0x000000423418723c */ /* 0x040fe20000001818 */
[----:B------:R-:W5:Y:S01]  /*187f0*/  LDSM.16.MT88.4 R64, [R120+0xd400] ;  /* 0x00d400007840783b */ /* 0x000f620000004200 */
[----:B------:R-:W1:Y:S06]  /*18800*/  MUFU.EX2 R198, R198 ;  /* 0x000000c600c67308 */ /* 0x000e6c0000000800 */
[C---:B---3--:R-:W-:Y:S02]  /*18810*/  HMMA.16816.F32 R28, R52.reuse, R72, R28 ;  /* 0x00000048341c723c */ /* 0x048fe4000000181c */
[----:B------:R-:W-:Y:S06]  /*18820*/  MUFU.EX2 R203, R203 ;  /* 0x000000cb00cb7308 */ /* 0x000fec0000000800 */
[C---:B------:R-:W-:Y:S01]  /*18830*/  HMMA.16816.F32 R32, R52.reuse, R74, R32 ;  /* 0x0000004a3420723c */ /* 0x040fe20000001820 */
[----:B------:R-:W3:Y:S01]  /*18840*/  LDSM.16.MT88.4 R72, [R144+0x9800] ;  /* 0x009800009048783b */ /* 0x000ee20000004200 */
[----:B------:R-:W1:Y:S06]  /*18850*/  MUFU.EX2 R202, R202 ;  /* 0x000000ca00ca7308 */ /* 0x000e6c0000000800 */
[C---:B--2---:R-:W-:Y:S02]  /*18860*/  HMMA.16816.F32 R36, R52.reuse, R68, R36 ;  /* 0x000000443424723c */ /* 0x044fe40000001824 */
[----:B------:R-:W-:Y:S06]  /*18870*/  MUFU.EX2 R205, R205 ;  /* 0x000000cd00cd7308 */ /* 0x000fec0000000800 */
[C---:B------:R-:W-:Y:S01]  /*18880*/  HMMA.16816.F32 R40, R52.reuse, R70, R40 ;  /* 0x000000463428723c */ /* 0x040fe20000001828 */
[----:B------:R-:W2:Y:S01]  /*18890*/  LDSM.16.MT88.4 R68, [R120+0x9800] ;  /* 0x009800007844783b */ /* 0x000ea20000004200 */
[----:B------:R-:W1:Y:S06]  /*188a0*/  MUFU.EX2 R206, R206 ;  /* 0x000000ce00ce7308 */ /* 0x000e6c0000000800 */
[C---:B-----5:R-:W-:Y:S02]  /*188b0*/  HMMA.16816.F32 R44, R52.reuse, R64, R44 ;  /* 0x00000040342c723c */ /* 0x060fe4000000182c */
[----:B------:R-:W-:Y:S06]  /*188c0*/  MUFU.EX2 R187, R187 ;  /* 0x000000bb00bb7308 */ /* 0x000fec0000000800 */
[----:B------:R-:W-:Y:S01]  /*188d0*/  HMMA.16816.F32 R48, R52, R66, R48 ;  /* 0x000000423430723c */ /* 0x000fe20000001830 */
[----:B------:R-:W5:Y:S01]  /*188e0*/  LDSM.16.MT88.4 R64, [R144+0xb800] ;  /* 0x00b800009040783b */ /* 0x000f620000004200 */
[----:B------:R-:W-:Y:S05]  /*188f0*/  MUFU.EX2 R204, R204 ;  /* 0x000000cc00cc7308 */ /* 0x000fea0000000800 */
[----:B------:R-:W-:-:S02]  /*18900*/  F2FP.PACK_AB R52, R135, R138 ;  /* 0x0000008a8734723e */ /* 0x000fc400000000ff */
[----:B------:R-:W-:Y:S01]  /*18910*/  F2FP.PACK_AB R53, R133, R136 ;  /* 0x000000888535723e */ /* 0x000fe200000000ff */
[----:B------:R-:W-:Y:S01]  /*18920*/  MUFU.EX2 R186, R186 ;  /* 0x000000ba00ba7308 */ /* 0x000fe20000000800 */
[----:B------:R-:W-:Y:S02]  /*18930*/  F2FP.PACK_AB R54, R131, R134 ;  /* 0x000000868336723e */ /* 0x000fe400000000ff */
[----:B-1----:R-:W-:-:S05]  /*18940*/  F2FP.PACK_AB R55, R137, R162 ;  /* 0x000000a28937723e */ /* 0x002fca00000000ff */
[----:B------:R-:W1:Y:S02]  /*18950*/  MUFU.EX2 R193, R193 ;  /* 0x000000c100c17308 */ /* 0x000e640000000800 */
[C---:B---3--:R-:W-:Y:S06]  /*18960*/  HMMA.16816.F32 R4, R52.reuse, R72, R4 ;  /* 0x000000483404723c */ /* 0x048fec0000001804 */
[----:B------:R-:W-:Y:S02]  /*18970*/  MUFU.EX2 R182, R182 ;  /* 0x000000b600b67308 */ /* 0x000fe40000000800 */
[C---:B------:R-:W-:Y:S01]  /*18980*/  HMMA.16816.F32 R8, R52.reuse, R74, R8 ;  /* 0x0000004a3408723c */ /* 0x040fe20000001808 */
[----:B------:R-:W3:Y:S05]  /*18990*/  LDSM.16.MT88.4 R72, [R120+0xb800] ;  /* 0x00b800007848783b */ /* 0x000eea0000004200 */
[----:B------:R-:W1:Y:S02]  /*189a0*/  MUFU.EX2 R189, R189 ;  /* 0x000000bd00bd7308 */ /* 0x000e640000000800 */
[C---:B--2---:R-:W-:Y:S06]  /*189b0*/  HMMA.16816.F32 R12, R52.reuse, R68, R12 ;  /* 0x00000044340c723c */ /* 0x044fec000000180c */
[----:B------:R-:W-:Y:S02]  /*189c0*/  MUFU.EX2 R143, R143 ;  /* 0x0000008f008f7308 */ /* 0x000fe40000000800 */
[C---:B------:R-:W-:Y:S01]  /*189d0*/  HMMA.16816.F32 R16, R52.reuse, R70, R16 ;  /* 0x000000463410723c */ /* 0x040fe20000001810 */
[----:B------:R-:W2:Y:S05]  /*189e0*/  LDSM.16.MT88.4 R68, [R144+0xd800] ;  /* 0x00d800009044783b */ /* 0x000eaa0000004200 */
[----:B------:R-:W-:Y:S02]  /*189f0*/  MUFU.EX2 R159, R159 ;  /* 0x0000009f009f7308 */ /* 0x000fe40000000800 */
[C---:B-----5:R-:W-:Y:S06]  /*18a00*/  HMMA.16816.F32 R20, R52.reuse, R64, R20 ;  /* 0x000000403414723c */ /* 0x060fec0000001814 */
[----:B------:R-:W-:Y:S02]  /*18a10*/  MUFU.EX2 R164, R164 ;  /* 0x000000a400a47308 */ /* 0x000fe40000000800 */
[C---:B------:R-:W-:Y:S01]  /*18a20*/  HMMA.16816.F32 R24, R52.reuse, R66, R24 ;  /* 0x000000423418723c */ /* 0x040fe20000001818 */
[----:B------:R-:W5:Y:S07]  /*18a30*/  LDSM.16.MT88.4 R64, [R120+0xd800] ;  /* 0x00d800007840783b */ /* 0x000f6e0000004200 */
[C---:B---3--:R-:W-:Y:S08]  /*18a40*/  HMMA.16816.F32 R28, R52.reuse, R72, R28 ;  /* 0x00000048341c723c */ /* 0x048ff0000000181c */
[C---:B------:R-:W-:Y:S01]  /*18a50*/  HMMA.16816.F32 R32, R52.reuse, R74, R32 ;  /* 0x0000004a3420723c */ /* 0x040fe20000001820 */
[----:B------:R-:W3:Y:S07]  /*18a60*/  LDSM.16.MT88.4 R72, [R144+0x9c00] ;  /* 0x009c00009048783b */ /* 0x000eee0000004200 */
[C---:B--2---:R-:W-:Y:S08]  /*18a70*/  HMMA.16816.F32 R36, R52.reuse, R68, R36 ;  /* 0x000000443424723c */ /* 0x044ff00000001824 */
[C---:B------:R-:W-:Y:S01]  /*18a80*/  HMMA.16816.F32 R40, R52.reuse, R70, R40 ;  /* 0x000000463428723c */ /* 0x040fe20000001828 */
[----:B------:R-:W2:Y:S07]  /*18a90*/  LDSM.16.MT88.4 R68, [R120+0x9c00] ;  /* 0x009c00007844783b */ /* 0x000eae0000004200 */
[C---:B-----5:R-:W-:Y:S08]  /*18aa0*/  HMMA.16816.F32 R44, R52.reuse, R64, R44 ;  /* 0x00000040342c723c */ /* 0x060ff0000000182c */
[----:B------:R-:W-:Y:S01]  /*18ab0*/  HMMA.16816.F32 R48, R52, R66, R48 ;  /* 0x000000423430723c */ /* 0x000fe20000001830 */
[----:B------:R-:W5:Y:S06]  /*18ac0*/  LDSM.16.MT88.4 R64, [R144+0xbc00] ;  /* 0x00bc00009040783b */ /* 0x000f6c0000004200 */
[----:B----4-:R-:W-:-:S02]  /*18ad0*/  F2FP.PACK_AB R52, R200, R201 ;  /* 0x000000c9c834723e */ /* 0x010fc400000000ff */
[----:B------:R-:W-:Y:S02]  /*18ae0*/  F2FP.PACK_AB R53, R198, R199 ;  /* 0x000000c7c635723e */ /* 0x000fe400000000ff */
[----:B------:R-:W-:Y:S02]  /*18af0*/  F2FP.PACK_AB R54, R196, R197 ;  /* 0x000000c5c436723e */ /* 0x000fe400000000ff */
[----:B------:R-:W-:-:S07]  /*18b00*/  F2FP.PACK_AB R55, R202, R203 ;  /* 0x000000cbca37723e */ /* 0x000fce00000000ff */
[C---:B---3--:R-:W-:Y:S08]  /*18b10*/  HMMA.16816.F32 R4, R52.reuse, R72, R4 ;  /* 0x000000483404723c */ /* 0x048ff00000001804 */
[C---:B------:R-:W-:Y:S01]  /*18b20*/  HMMA.16816.F32 R8, R52.reuse, R74, R8 ;  /* 0x0000004a3408723c */ /* 0x040fe20000001808 */
[----:B------:R-:W3:Y:S07]  /*18b30*/  LDSM.16.MT88.4 R72, [R120+0xbc00] ;  /* 0x00bc00007848783b */ /* 0x000eee0000004200 */
[C---:B--2---:R-:W-:Y:S08]  /*18b40*/  HMMA.16816.F32 R12, R52.reuse, R68, R12 ;  /* 0x00000044340c723c */ /* 0x044ff0000000180c */
[C---:B------:R-:W-:Y:S01]  /*18b50*/  HMMA.16816.F32 R16, R52.reuse, R70, R16 ;  /* 0x000000463410723c */ /* 0x040fe20000001810 */
[----:B------:R-:W2:Y:S07]  /*18b60*/  LDSM.16.MT88.4 R68, [R144+0xdc00] ;  /* 0x00dc00009044783b */ /* 0x000eae0000004200 */
[C---:B-----5:R-:W-:Y:S08]  /*18b70*/  HMMA.16816.F32 R20, R52.reuse, R64, R20 ;  /* 0x000000403414723c */ /* 0x060ff00000001814 */
[C---:B------:R-:W-:Y:S01]  /*18b80*/  HMMA.16816.F32 R24, R52.reuse, R66, R24 ;  /* 0x000000423418723c */ /* 0x040fe20000001818 */
[----:B------:R-:W4:Y:S07]  /*18b90*/  LDSM.16.MT88.4 R64, [R120+0xdc00] ;  /* 0x00dc00007840783b */ /* 0x000f2e0000004200 */
[C---:B---3--:R-:W-:Y:S08]  /*18ba0*/  HMMA.16816.F32 R28, R52.reuse, R72, R28 ;  /* 0x00000048341c723c */ /* 0x048ff0000000181c */
[C---:B------:R-:W-:Y:S01]  /*18bb0*/  HMMA.16816.F32 R32, R52.reuse, R74, R32 ;  /* 0x0000004a3420723c */ /* 0x040fe20000001820 */
[----:B------:R-:W3:Y:S07]  /*18bc0*/  LDSM.16.MT88.4 R72, [R144+0xc000] ;  /* 0x00c000009048783b */ /* 0x000eee0000004200 */
[C---:B--2---:R-:W-:Y:S07]  /*18bd0*/  HMMA.16816.F32 R36, R52.reuse, R68, R36 ;  /* 0x000000443424723c */ /* 0x044fee0000001824 */
[----:B------:R-:W-:Y:S01]  /*18be0*/  F2FP.PACK_AB R68, R206, R205 ;  /* 0x000000cdce44723e */ /* 0x000fe200000000ff */
[----:B------:R-:W-:Y:S01]  /*18bf0*/  HMMA.16816.F32 R40, R52, R70, R40 ;  /* 0x000000463428723c */ /* 0x000fe20000001828 */
[----:B-1----:R-:W-:-:S06]  /*18c00*/  F2FP.PACK_AB R69, R193, R186 ;  /* 0x000000bac145723e */ /* 0x002fcc00000000ff */
[----:B------:R-:W-:Y:S01]  /*18c10*/  F2FP.PACK_AB R70, R204, R187 ;  /* 0x000000bbcc46723e */ /* 0x000fe200000000ff */
[----:B----4-:R-:W-:Y:S01]  /*18c20*/  HMMA.16816.F32 R44, R52, R64, R44 ;  /* 0x00000040342c723c */ /* 0x010fe2000000182c */
[----:B------:R-:W-:-:S07]  /*18c30*/  F2FP.PACK_AB R71, R189, R182 ;  /* 0x000000b6bd47723e */ /* 0x000fce00000000ff */
[----:B------:R-:W-:Y:S01]  /*18c40*/  HMMA.16816.F32 R48, R52, R66, R48 ;  /* 0x000000423430723c */ /* 0x000fe20000001830 */
[----:B------:R-:W1:Y:S04]  /*18c50*/  LDSM.16.MT88.4 R52, [R144+0xa000] ;  /* 0x00a000009034783b */ /* 0x000e680000004200 */
[----:B------:R-:W2:Y:S03]  /*18c60*/  LDSM.16.MT88.4 R64, [R120+0xc000] ;  /* 0x00c000007840783b */ /* 0x000ea60000004200 */
[C---:B------:R-:W-:Y:S08]  /*18c70*/  HMMA.16816.F32 R12, R68.reuse, R76, R12 ;  /* 0x0000004c440c723c */ /* 0x040ff0000000180c */
[C---:B------:R-:W-:Y:S01]  /*18c80*/  HMMA.16816.F32 R16, R68.reuse, R78, R16 ;  /* 0x0000004e4410723c */ /* 0x040fe20000001810 */
[----:B------:R-:W-:Y:S07]  /*18c90*/  LDSM.16.MT88.4 R76, [R144+0xe400] ;  /* 0x00e40000904c783b */ /* 0x000fee0000004200 */
[C---:B---3--:R-:W-:Y:S08]  /*18ca0*/  HMMA.16816.F32 R20, R68.reuse, R72, R20 ;  /* 0x000000484414723c */ /* 0x048ff00000001814 */
[C---:B------:R-:W-:Y:S08]  /*18cb0*/  HMMA.16816.F32 R24, R68.reuse, R74, R24 ;  /* 0x0000004a4418723c */ /* 0x040ff00000001818 */
[C---:B-1----:R-:W-:Y:S01]  /*18cc0*/  HMMA.16816.F32 R112, R68.reuse, R52, R4 ;  /* 0x000000344470723c */ /* 0x042fe20000001804 */
[----:B------:R-:W1:Y:S07]  /*18cd0*/  LDSM.16.MT88.4 R4, [R120+0xe000] ;  /* 0x00e000007804783b */ /* 0x000e6e0000004200 */
[C---:B------:R-:W-:Y:S01]  /*18ce0*/  HMMA.16816.F32 R8, R68.reuse, R54, R8 ;  /* 0x000000364408723c */ /* 0x040fe20000001808 */
[----:B------:R-:W3:Y:S07]  /*18cf0*/  LDSM.16.MT88.4 R52, [R144+0xe000] ;  /* 0x00e000009034783b */ /* 0x000eee0000004200 */
[C---:B--2---:R-:W-:Y:S08]  /*18d00*/  HMMA.16816.F32 R28, R68.reuse, R64, R28 ;  /* 0x00000040441c723c */ /* 0x044ff0000000181c */
[C---:B------:R-:W-:Y:S08]  /*18d10*/  HMMA.16816.F32 R32, R68.reuse, R66, R32 ;  /* 0x000000424420723c */ /* 0x040ff00000001820 */
[C---:B-1----:R-:W-:Y:S08]  /*18d20*/  HMMA.16816.F32 R44, R68.reuse, R4, R44 ;  /* 0x00000004442c723c */ /* 0x042ff0000000182c */
[C---:B---3--:R-:W-:Y:S07]  /*18d30*/  HMMA.16816.F32 R36, R68.reuse, R52, R36 ;  /* 0x000000344424723c */ /* 0x048fee0000001824 */
        /* <DEDUP_REMOVED lines=43> */
[----:B------:R-:W-:Y:S02]  /*18ff0*/  FFMA.FTZ R36, R121, c[0x0][0x23c], -R125 ;  /* 0x00008f0079247a23 */ /* 0x000fe4000001087d */
        /* <DEDUP_REMOVED lines=17> */
[----:B------:R-:W-:Y:S02]  /*19110*/  FADD.FTZ R201, R201, R0 ;  /* 0x00000000c9c97221 */ /* 0x000fe40000010000 */
[----:B------:R-:W-:Y:S01]  /*19120*/  FADD.FTZ R199, R199, R2 ;  /* 0x00000002c7c77221 */ /* 0x000fe20000010000 */
[----:B------:R-:W-:Y:S01]  /*19130*/  HMMA.16816.F32 R68, R4, R10, R68 ;  /* 0x0000000a0444723c */ /* 0x000fe20000001844 */
[----:B------:R-:W4:Y:S01]  /*19140*/  LDSM.16.MT88.4 R8, [R144+0xe800] ;  /* 0x00e800009008783b */ /* 0x000f220000004200 */
[----:B------:R-:W-:Y:S01]  /*19150*/  MUFU.EX2 R36, R36 ;  /* 0x0000002400247308 */ /* 0x000fe20000000800 */
[----:B------:R-:W-:Y:S01]  /*19160*/  FADD.FTZ R200, R200, R201 ;  /* 0x000000c9c8c87221 */ /* 0x000fe20000010000 */
[----:B------:R-:W-:Y:S01]  /*19170*/  MOV R2, R56 ;  /* 0x0000003800027202 */ /* 0x000fe20000000f00 */
[----:B------:R-:W-:-:S02]  /*19180*/  FADD.FTZ R198, R198, R199 ;  /* 0x000000c7c6c67221 */ /* 0x000fc40000010000 */
[----:B---3--:R-:W-:Y:S01]  /*19190*/  F2FP.PACK_AB R4, R29, R30 ;  /* 0x0000001e1d04723e */ /* 0x008fe200000000ff */
[----:B------:R-:W-:Y:S01]  /*191a0*/  FADD.FTZ R197, R197, R200 ;  /* 0x000000c8c5c57221 */ /* 0x000fe20000010000 */
[----:B-----5:R-:W-:Y:S02]  /*191b0*/  F2FP.PACK_AB R5, R35, R32 ;  /* 0x000000202305723e */ /* 0x020fe400000000ff */
[----:B------:R-:W-:Y:S01]  /*191c0*/  F2FP.PACK_AB R6, R31, R28 ;  /* 0x0000001c1f06723e */ /* 0x000fe200000000ff */
[----:B------:R-:W-:Y:S01]  /*191d0*/  FADD.FTZ R196, R196, R197 ;  /* 0x000000c5c4c47221 */ /* 0x000fe20000010000 */
[----:B-1----:R-:W-:-:S03]  /*191e0*/  F2FP.PACK_AB R7, R34, R33 ;  /* 0x000000212207723e */ /* 0x002fc600000000ff */
[----:B------:R-:W-:-:S04]  /*191f0*/  FADD.FTZ R205, R205, R196 ;  /* 0x000000c4cdcd7221 */ /* 0x000fc80000010000 */
[----:B--2---:R-:W-:Y:S01]  /*19200*/  HMMA.16816.F32 R112, R4, R12, R112 ;  /* 0x0000000c0470723c */ /* 0x004fe20000001870 */
[----:B------:R-:W-:-:S07]  /*19210*/  FADD.FTZ R206, R206, R205 ;  /* 0x000000cdcece7221 */ /* 0x000fce0000010000 */
        /* <DEDUP_REMOVED lines=17> */
[----:B------:R-:W2:Y:S08]  /*19330*/  MUFU.EX2 R26, R175 ;  /* 0x000000af001a7308 */ /* 0x000eb00000000800 */
[----:B------:R-:W1:Y:S01]  /*19340*/  MUFU.EX2 R25, R123 ;  /* 0x0000007b00197308 */ /* 0x000e620000000800 */
[----:B-----5:R-:W-:-:S07]  /*19350*/  F2FP.PACK_AB R4, R24, R143 ;  /* 0x0000008f1804723e */ /* 0x020fce00000000ff */
[----:B------:R-:W5:Y:S01]  /*19360*/  MUFU.EX2 R27, R62 ;  /* 0x0000003e001b7308 */ /* 0x000f620000000800 */
[----:B--2---:R-:W-:Y:S02]  /*19370*/  F2FP.PACK_AB R6, R26, R159 ;  /* 0x0000009f1a06723e */ /* 0x004fe400000000ff */
[----:B-1----:R-:W-:Y:S02]  /*19380*/  F2FP.PACK_AB R5, R25, R36 ;  /* 0x000000241905723e */ /* 0x002fe400000000ff */
[----:B-----5:R-:W-:-:S07]  /*19390*/  F2FP.PACK_AB R7, R164, R27 ;  /* 0x0000001ba407723e */ /* 0x020fce00000000ff */
[C---:B------:R-:W-:Y:S07]  /*193a0*/  HMMA.16816.F32 R112, R4.reuse, R20, R112 ;  /* 0x000000140470723c */ /* 0x040fee0000001870 */
        /* <DEDUP_REMOVED lines=46> */
.L_x_1154:
        /* <DEDUP_REMOVED lines=9> */
.L_x_1164:
        /* <DEDUP_REMOVED lines=34> */
[----:B------:R-:W-:Y:S02]  /*19940*/  ISETP.GE.AND P0, PT, R9, RZ, PT ;  /* 0x000000ff0900720c */ /* 0x000fe40003f06270 */
[-C--:B------:R-:W-:Y:S02]  /*19950*/  ISETP.GE.U32.AND P3, PT, R4, R0.reuse, PT ;  /* 0x000000000400720c */ /* 0x080fe40003f66070 */
[----:B------:R-:W-:Y:S02]  /*19960*/  ISETP.GE.U32.AND P4, PT, R6, R0, PT ;  /* 0x000000000600720c */ /* 0x000fe40003f86070 */
[----:B------:R-:W-:Y:S02]  /*19970*/  @!P1 IADD3 R8, R8, 0x1, RZ ;  /* 0x0000000108089810 */ /* 0x000fe40007ffe0ff */
[----:B------:R-:W-:Y:S07]  /*19980*/  ISETP.NE.AND P1, PT, RZ, c[0x0][0x2d0], PT ;  /* 0x0000b400ff007a0c */ /* 0x000fee0003f25270 */
[----:B------:R-:W-:Y:S02]  /*19990*/  @P3 IADD3 R7, R7, 0x1, RZ ;  /* 0x0000000107073810 */ /* 0x000fe40007ffe0ff */
[----:B------:R-:W-:Y:S03]  /*199a0*/  @P4 IADD3 R8, R8, 0x1, RZ ;  /* 0x0000000108084810 */ /* 0x000fe60007ffe0ff */
[----:B------:R-:W-:Y:S02]  /*199b0*/  @!P2 IMAD.MOV R7, RZ, RZ, -R7 ;  /* 0x000000ffff07a224 */ /* 0x000fe400078e0a07 */
[----:B------:R-:W-:Y:S03]  /*199c0*/  @!P0 IMAD.MOV R8, RZ, RZ, -R8 ;  /* 0x000000ffff088224 */ /* 0x000fe600078e0a08 */
[C---:B------:R-:W-:Y:S02]  /*199d0*/  SEL R5, R3.reuse, R7, !P1 ;  /* 0x0000000703057207 */ /* 0x040fe40004800000 */
[----:B------:R-:W-:Y:S02]  /*199e0*/  SEL R3, R3, R8, !P1 ;  /* 0x0000000803037207 */ /* 0x000fe40004800000 */
[-C--:B------:R-:W-:Y:S02]  /*199f0*/  LEA R12, P1, R5, R156.reuse, 0x2 ;  /* 0x0000009c050c7211 */ /* 0x080fe400078210ff */
[C---:B------:R-:W-:Y:S01]  /*19a00*/  LEA R10, P0, R3.reuse, R156, 0x2 ;  /* 0x0000009c030a7211 */ /* 0x040fe200078010ff */
[----:B------:R-:W-:Y:S01]  /*19a10*/  IMAD.IADD R0, R3, 0x1, -R5 ;  /* 0x0000000103007824 */ /* 0x000fe200078e0a05 */
[-C--:B------:R-:W-:Y:S01]  /*19a20*/  LEA.HI.X.SX32 R13, R5, R157.reuse, 0x2, P1 ;  /* 0x0000009d050d7211 */ /* 0x080fe200008f16ff */
[----:B------:R-:W-:Y:S01]  /*19a30*/  IMAD.MOV.U32 R5, RZ, RZ, c[0x0][0x2d0] ;  /* 0x0000b400ff057624 */ /* 0x000fe200078e00ff */
[----:B------:R-:W-:Y:S03]  /*19a40*/  LEA.HI.X.SX32 R11, R3, R157, 0x2, P0 ;  /* 0x0000009d030b7211 */ /* 0x000fe600000f16ff */
[----:B------:R-:W-:Y:S01]  /*19a50*/  IMAD R5, R0, R5, -0x80 ;  /* 0xffffff8000057424 */ /* 0x000fe200078e0205 */
[----:B------:R-:W2:Y:S03]  /*19a60*/  LDG.E R4, [R12.64] ;  /* 0x000000060c047981 */ /* 0x000ea6000c1e1900 */
[C---:B------:R-:W-:Y:S01]  /*19a70*/  IMAD.WIDE.U32 R2, R5.reuse, c[0x0][0x1a0], RZ ;  /* 0x0000680005027a25 */ /* 0x040fe200078e00ff */
[----:B------:R-:W2:Y:S01]  /*19a80*/  LDG.E R7, [R10.64] ;  /* 0x000000060a077981 */ /* 0x000ea2000c1e1900 */
[----:B------:R-:W-:Y:S05]  /*19a90*/  SHF.R.S32.HI R0, RZ, 0x1f, R5 ;  /* 0x0000001fff007819 */ /* 0x000fea0000011405 */
[----:B------:R-:W-:Y:S04]  /*19aa0*/  IMAD R0, R0, c[0x0][0x1a0], RZ ;  /* 0x0000680000007a24 */ /* 0x000fe800078e02ff */
[----:B------:R-:W-:Y:S04]  /*19ab0*/  IMAD R0, R5, c[0x0][0x1a4], R0 ;  /* 0x0000690005007a24 */ /* 0x000fe800078e0200 */
[----:B------:R-:W-:Y:S02]  /*19ac0*/  IMAD.IADD R3, R3, 0x1, R0 ;  /* 0x0000000103037824 */ /* 0x000fe400078e0200 */
[----:B--2---:R-:W-:Y:S04]  /*19ad0*/  IMAD.IADD R7, R4, 0x1, -R7 ;  /* 0x0000000104077824 */ /* 0x004fe800078e0a07 */
[C---:B------:R-:W-:Y:S01]  /*19ae0*/  IMAD.WIDE.U32 R2, R7.reuse, c[0x0][0x188], R2 ;  /* 0x0000620007027a25 */ /* 0x040fe200078e0002 */
[----:B------:R-:W-:Y:S05]  /*19af0*/  SHF.R.S32.HI R4, RZ, 0x1f, R7 ;  /* 0x0000001fff047819 */ /* 0x000fea0000011407 */
[----:B------:R-:W-:Y:S04]  /*19b00*/  IMAD R4, R4, c[0x0][0x188], RZ ;  /* 0x0000620004047a24 */ /* 0x000fe800078e02ff */
[----:B------:R-:W-:Y:S04]  /*19b10*/  IMAD R4, R7, c[0x0][0x18c], R4 ;  /* 0x0000630007047a24 */ /* 0x000fe800078e0204 */
[----:B------:R-:W-:Y:S02]  /*19b20*/  IMAD.IADD R0, R3, 0x1, R4 ;  /* 0x0000000103007824 */ /* 0x000fe400078e0204 */
.L_x_1161:
[----:B------:R-:W-:Y:S02]  /*19b30*/  ISETP.GE.AND P0, PT, R118, c[0x0][0x220], PT ;  /* 0x0000880076007a0c */ /* 0x000fe40003f06270 */
[----:B------:R-:W-:Y:S02]  /*19b40*/  LEA R162, P3, R2, R128, 0x1 ;  /* 0x0000008002a27211 */ /* 0x000fe400078608ff */
[----:B------:R-:W-:Y:S02]  /*19b50*/  ISETP.NE.AND P1, PT, R154, RZ, PT ;  /* 0x000000ff9a00720c */ /* 0x000fe40003f25270 */
[----:B------:R-:W-:Y:S02]  /*19b60*/  LEA.HI.X R163, R2, R129, R0, 0x1, P3 ;  /* 0x0000008102a37211 */ /* 0x000fe400018f0c00 */
[----:B------:R-:W-:Y:S02]  /*19b70*/  SEL R3, RZ, 0x3fffc, P1 ;  /* 0x0003fffcff037807 */ /* 0x000fe40000800000 */
[----:B------:R-:W-:Y:S02]  /*19b80*/  IADD3 R5, P2, R151, R2, RZ ;  /* 0x0000000297057210 */ /* 0x000fe40007f5e0ff */
[----:B------:R-:W-:Y:S01]  /*19b90*/  LOP3.LUT P1, RZ, R3, 0x4, RZ, 0xc0, !PT ;  /* 0x0000000403ff7812 */ /* 0x000fe2000782c0ff */
[----:B------:R-:W-:Y:S01]  /*19ba0*/  @!PT LDS RZ, [RZ] ;  /* 0x00000000fffff984 */ /* 0x000fe20000000800 */
[----:B------:R-:W-:Y:S01]  /*19bb0*/  @!PT LDS RZ, [RZ] ;  /* 0x00000000fffff984 */ /* 0x000fe20000000800 */
[----:B------:R-:W-:Y:S01]  /*19bc0*/  @!PT LDS RZ, [RZ] ;  /* 0x00000000fffff984 */ /* 0x000fe20000000800 */
[----:B------:R1:W-:Y:S01]  /*19bd0*/  @!P0 LDGSTS.E.BYPASS.LTC128B.128 [R170+0x9000], [R162.64] ;  /* 0x09000000a2aa8fae */ /* 0x0003e2000b901d46 */
[----:B------:R-:W-:Y:S02]  /*19be0*/  @!P0 LEA R10, P3, R5, R128, 0x1 ;  /* 0x00000080050a8211 */ /* 0x000fe400078608ff */
[C---:B------:R-:W-:Y:S02]  /*19bf0*/  IADD3.X R4, R150.reuse, R0, RZ, P2, !PT ;  /* 0x0000000096047210 */ /* 0x040fe400017fe4ff */
[----:B------:R-:W-:Y:S02]  /*19c00*/  IADD3 R3, P2, R151, R5, RZ ;  /* 0x0000000597037210 */ /* 0x000fe40007f5e0ff */
[CCC-:B------:R-:W-:Y:S01]  /*19c10*/  @!P0 LEA.HI.X R11, R5.reuse, R129.reuse, R4.reuse, 0x1, P3 ;  /* 0x00000081050b8211 */ /* 0x1c0fe200018f0c04 */
[----:B------:R-:W-:Y:S01]  /*19c20*/  @P0 STS.64 [R170+0x9008], RZ ;  /* 0x009008ffaa000388 */ /* 0x000fe20000000a00 */
[C---:B------:R-:W-:Y:S02]  /*19c30*/  IADD3.X R2, R150.reuse, R4, RZ, P2, !PT ;  /* 0x0000000496027210 */ /* 0x040fe400017fe4ff */
[CC--:B------:R-:W-:Y:S02]  /*19c40*/  @!P5 LEA R8, P2, R5.reuse, R128.reuse, 0x1 ;  /* 0x000000800508d211 */ /* 0x0c0fe400078408ff */
[CC--:B------:R-:W-:Y:S01]  /*19c50*/  @P1 LEA R6, P3, R5.reuse, R128.reuse, 0x1 ;  /* 0x0000008005061211 */ /* 0x0c0fe200078608ff */
[----:B------:R-:W-:Y:S01]  /*19c60*/  @P0 STS [R170+0x9000], RZ ;  /* 0x009000ffaa000388 */ /* 0x000fe20000000800 */
[CCC-:B------:R-:W-:Y:S02]  /*19c70*/  @!P5 LEA.HI.X R9, R5.reuse, R129.reuse, R4.reuse, 0x1, P2 ;  /* 0x000000810509d211 */ /* 0x1c0fe400010f0c04 */
[-C--:B------:R-:W-:Y:S01]  /*19c80*/  @P1 LEA.HI.X R7, R5, R129.reuse, R4, 0x1, P3 ;  /* 0x0000008105071211 */ /* 0x080fe200018f0c04 */
[----:B------:R-:W-:Y:S01]  /*19c90*/  @P0 STS [R170+0x9004], RZ ;  /* 0x009004ffaa000388 */ /* 0x000fe20000000800 */
[CC--:B------:R-:W-:Y:S02]  /*19ca0*/  @!P0 LEA R16, P4, R3.reuse, R128.reuse, 0x1 ;  /* 0x0000008003108211 */ /* 0x0c0fe400078808ff */
[C---:B------:R-:W-:Y:S01]  /*19cb0*/  @!P5 LEA R14, P3, R3.reuse, R128, 0x1 ;  /* 0x00000080030ed211 */ /* 0x040fe200078608ff */
[----:B------:R-:W-:Y:S01]  /*19cc0*/  @!PT LDS RZ, [RZ] ;  /* 0x00000000fffff984 */ /* 0x000fe20000000800 */
[----:B------:R-:W-:Y:S01]  /*19cd0*/  @!PT LDS RZ, [RZ] ;  /* 0x00000000fffff984 */ /* 0x000fe20000000800 */
[----:B------:R-:W-:Y:S01]  /*19ce0*/  @!PT LDS RZ, [RZ] ;  /* 0x00000000fffff984 */ /* 0x000fe20000000800 */
[----:B------:R1:W-:Y:S01]  /*19cf0*/  @!P5 LDGSTS.E.BYPASS.LTC128B.128 [R170+0xb000], [R162.64+0x40] ;  /* 0x0b000040a2aadfae */ /* 0x0003e2000b901d46 */
[CCC-:B------:R-:W-:Y:S02]  /*19d00*/  @!P0 LEA.HI.X R17, R3.reuse, R129.reuse, R2.reuse, 0x1, P4 ;  /* 0x0000008103118211 */ /* 0x1c0fe400020f0c02 */
[--C-:B------:R-:W-:Y:S02]  /*19d10*/  @!P5 LEA.HI.X R15, R3, R129, R2.reuse, 0x1, P3 ;  /* 0x00000081030fd211 */ /* 0x100fe400018f0c02 */
[----:B------:R-:W-:Y:S03]  /*19d20*/  IADD3 R0, P2, R151, R3, RZ ;  /* 0x0000000397007210 */ /* 0x000fe60007f5e0ff */
[----:B------:R-:W-:Y:S01]  /*19d30*/  @P5 STS.128 [R170+0xb000], RZ ;  /* 0x00b000ffaa005388 */ /* 0x000fe20000000c00 */
[----:B------:R-:W-:Y:S02]  /*19d40*/  IADD3.X R4, R150, R2, RZ, P2, !PT ;  /* 0x0000000296047210 */ /* 0x000fe400017fe4ff */
[CC--:B------:R-:W-:Y:S02]  /*19d50*/  @P1 LEA R12, P2, R3.reuse, R128.reuse, 0x1 ;  /* 0x00000080030c1211 */ /* 0x0c0fe400078408ff */
[CC--:B------:R-:W-:Y:S02]  /*19d60*/  @!P0 LEA R20, P4, R0.reuse, R128.reuse, 0x1 ;  /* 0x0000008000148211 */ /* 0x0c0fe400078808ff */
[-C--:B------:R-:W-:Y:S01]  /*19d70*/  @P1 LEA.HI.X R13, R3, R129.reuse, R2, 0x1, P2 ;  /* 0x00000081030d1211 */ /* 0x080fe200010f0c02 */
[----:B------:R-:W-:Y:S01]  /*19d80*/  @!PT LDS RZ, [RZ] ;  /* 0x00000000fffff984 */ /* 0x000fe20000000800 */
[----:B------:R-:W-:Y:S01]  /*19d90*/  @!PT LDS RZ, [RZ] ;  /* 0x00000000fffff984 */ /* 0x000fe20000000800 */
[----:B------:R-:W-:Y:S01]  /*19da0*/  @!PT LDS RZ, [RZ] ;  /* 0x00000000fffff984 */ /* 0x000fe20000000800 */
[----:B------:R1:W-:Y:S01]  /*19db0*/  @P1 LDGSTS.E.BYPASS.LTC128B.128 [R170+0xd000], [R162.64+0x80] ;  /* 0x0d000080a2aa1fae */ /* 0x0003e2000b901d46 */
[CCC-:B------:R-:W-:Y:S02]  /*19dc0*/  @!P0 LEA.HI.X R21, R0.reuse, R129.reuse, R4.reuse, 0x1, P4 ;  /* 0x0000008100158211 */ /* 0x1c0fe400020f0c04 */
[CC--:B------:R-:W-:Y:S02]  /*19dd0*/  @!P5 LEA R2, P3, R0.reuse, R128.reuse, 0x1 ;  /* 0x000000800002d211 */ /* 0x0c0fe400078608ff */
[C---:B------:R-:W-:Y:S02]  /*19de0*/  @P1 LEA R22, P2, R0.reuse, R128, 0x1 ;  /* 0x0000008000161211 */ /* 0x040fe400078408ff */
[CCC-:B------:R-:W-:Y:S01]  /*19df0*/  @!P5 LEA.HI.X R3, R0.reuse, R129.reuse, R4.reuse, 0x1, P3 ;  /* 0x000000810003d211 */ /* 0x1c0fe200018f0c04 */
[----:B------:R-:W-:Y:S01]  /*19e00*/  @!P1 STS.128 [R170+0xd000], RZ ;  /* 0x00d000ffaa009388 */ /* 0x000fe20000000c00 */
[----:B------:R-:W-:Y:S02]  /*19e10*/  @P1 LEA.HI.X R23, R0, R129, R4, 0x1, P2 ;  /* 0x0000008100171211 */ /* 0x000fe400010f0c04 */
[----:B------:R-:W-:Y:S05]  /*19e20*/  ISETP.GE.AND P2, PT, R169, 0x2, PT ;  /* 0x00000002a900780c */ /* 0x000fea0003f46270 */
        /* <DEDUP_REMOVED lines=13> */
[----:B------:R3:W-:Y:S08]  /*19f00*/  @P1 LDGSTS.E.BYPASS.LTC128B.128 [R170+0xd800], [R6.64+0x80] ;  /* 0x0d80008006aa1fae */ /* 0x0007f0000b901d46 */
[----:B------:R-:W-:Y:S08]  /*19f10*/  @!P1 STS.128 [R170+0xd800], RZ ;  /* 0x00d800ffaa009388 */ /* 0x000ff00000000c00 */
        /* <DEDUP_REMOVED lines=30> */
[----:B------:R-:W-:Y:S08]  /*1a100*/  LDSM.16.M88.4 R124, [R147] ;  /* 0x00000000937c783b */ /* 0x000ff00000000200 */
[----:B--2---:R-:W3:Y:S08]  /*1a110*/  LDSM.16.M88.4 R8, [R146+0x3000] ;  /* 0x003000009208783b */ /* 0x004ef00000000200 */
[----:B----4-:R-:W5:Y:S08]  /*1a120*/  LDSM.16.M88.4 R16, [R146+0x3400] ;  /* 0x003400009210783b */ /* 0x010f700000000200 */
[----:B------:R-:W1:Y:S08]  /*1a130*/  LDSM.16.M88.4 R24, [R146+0x3800] ;  /* 0x003800009218783b */ /* 0x000e700000000200 */
[----:B------:R-:W0:Y:S08]  /*1a140*/  LDGDEPBAR ;  /* 0x00000000000079af */ /* 0x000e300000000000 */
[----:B------:R-:W2:Y:S01]  /*1a150*/  LDSM.16.M88.4 R32, [R146+0x3c00] ;  /* 0x003c00009220783b */ /* 0x000ea20000000200 */
[C---:B---3--:R-:W-:Y:S07]  /*1a160*/  HMMA.16816.F32 R4, R124.reuse, R8, RZ ;  /* 0x000000087c04723c */ /* 0x048fee00000018ff */
[----:B------:R-:W3:Y:S01]  /*1a170*/  LDSM.16.M88.4 R40, [R146+0x4000] ;  /* 0x004000009228783b */ /* 0x000ee20000000200 */
[C---:B------:R-:W-:Y:S07]  /*1a180*/  HMMA.16816.F32 R8, R124.reuse, R10, RZ ;  /* 0x0000000a7c08723c */ /* 0x040fee00000018ff */
[----:B------:R-:W4:Y:S01]  /*1a190*/  LDSM.16.M88.4 R48, [R146+0x4400] ;  /* 0x004400009230783b */ /* 0x000f220000000200 */
[C---:B-----5:R-:W-:Y:S07]  /*1a1a0*/  HMMA.16816.F32 R12, R124.reuse, R16, RZ ;  /* 0x000000107c0c723c */ /* 0x060fee00000018ff */
[----:B------:R-:W5:Y:S01]  /*1a1b0*/  LDSM.16.M88.4 R56, [R146+0x4800] ;  /* 0x004800009238783b */ /* 0x000f620000000200 */
[C---:B------:R-:W-:Y:S07]  /*1a1c0*/  HMMA.16816.F32 R16, R124.reuse, R18, RZ ;  /* 0x000000127c10723c */ /* 0x040fee00000018ff */
[----:B------:R-:W4:Y:S01]  /*1a1d0*/  LDSM.16.M88.4 R64, [R146+0x4c00] ;  /* 0x004c00009240783b */ /* 0x000f220000000200 */
[C---:B-1----:R-:W-:Y:S07]  /*1a1e0*/  HMMA.16816.F32 R20, R124.reuse, R24, RZ ;  /* 0x000000187c14723c */ /* 0x042fee00000018ff */
[----:B------:R-:W-:Y:S01]  /*1a1f0*/  LDSM.16.M88.4 R128, [R145] ;  /* 0x000000009180783b */ /* 0x000fe20000000200 */
[C---:B------:R-:W-:Y:S07]  /*1a200*/  HMMA.16816.F32 R24, R124.reuse, R26, RZ ;  /* 0x0000001a7c18723c */ /* 0x040fee00000018ff */
[----:B------:R-:W1:Y:S01]  /*1a210*/  LDSM.16.M88.4 R132, [R122+0x3000] ;  /* 0x003000007a84783b */ /* 0x000e620000000200 */
[C---:B--2---:R-:W-:Y:S07]  /*1a220*/  HMMA.16816.F32 R28, R124.reuse, R32, RZ ;  /* 0x000000207c1c723c */ /* 0x044fee00000018ff */
[----:B------:R-:W2:Y:S01]  /*1a230*/  LDSM.16.M88.4 R136, [R122+0x3400] ;  /* 0x003400007a88783b */ /* 0x000ea20000000200 */
[C---:B------:R-:W-:Y:S07]  /*1a240*/  HMMA.16816.F32 R32, R124.reuse, R34, RZ ;  /* 0x000000227c20723c */ /* 0x040fee00000018ff */
[----:B------:R-:W-:Y:S01]  /*1a250*/  LDSM.16.M88.4 R140, [R122+0x3c00] ;  /* 0x003c00007a8c783b */ /* 0x000fe20000000200 */
[C---:B---3--:R-:W-:Y:S08]  /*1a260*/  HMMA.16816.F32 R36, R124.reuse, R40, RZ ;  /* 0x000000287c24723c */ /* 0x048ff000000018ff */
[C---:B------:R-:W-:Y:S08]  /*1a270*/  HMMA.16816.F32 R40, R124.reuse, R42, RZ ;  /* 0x0000002a7c28723c */ /* 0x040ff000000018ff */
[C---:B----4-:R-:W-:Y:S08]  /*1a280*/  HMMA.16816.F32 R44, R124.reuse, R48, RZ ;  /* 0x000000307c2c723c */ /* 0x050ff000000018ff */
[C---:B------:R-:W-:Y:S08]  /*1a290*/  HMMA.16816.F32 R48, R124.reuse, R50, RZ ;  /* 0x000000327c30723c */ /* 0x040ff000000018ff */
[C---:B-----5:R-:W-:Y:S08]  /*1a2a0*/  HMMA.16816.F32 R52, R124.reuse, R56, RZ ;  /* 0x000000387c34723c */ /* 0x060ff000000018ff */
[C---:B------:R-:W-:Y:S08]  /*1a2b0*/  HMMA.16816.F32 R56, R124.reuse, R58, RZ ;  /* 0x0000003a7c38723c */ /* 0x040ff000000018ff */
[C---:B------:R-:W-:Y:S08]  /*1a2c0*/  HMMA.16816.F32 R60, R124.reuse, R64, RZ ;  /* 0x000000407c3c723c */ /* 0x040ff000000018ff */
[----:B------:R-:W-:Y:S01]  /*1a2d0*/  HMMA.16816.F32 R64, R124, R66, RZ ;  /* 0x000000427c40723c */ /* 0x000fe200000018ff */
        /* <DEDUP_REMOVED lines=24> */
[----:B------:R-:W3:Y:S07]  /*1a460*/  LDSM.16.M88.4 R128, [R146+0x5800] ;  /* 0x005800009280783b */ /* 0x000eee0000000200 */
[C---:B-1----:R-:W-:Y:S01]  /*1a470*/  HMMA.16816.F32 R4, R124.reuse, R132, R4 ;  /* 0x000000847c04723c */ /* 0x042fe20000001804 */
[----:B------:R-:W1:Y:S07]  /*1a480*/  LDSM.16.M88.4 R140, [R146+0x5c00] ;  /* 0x005c0000928c783b */ /* 0x000e6e0000000200 */
[C---:B------:R-:W-:Y:S01]  /*1a490*/  HMMA.16816.F32 R8, R124.reuse, R134, R8 ;  /* 0x000000867c08723c */ /* 0x040fe20000001808 */
[----:B------:R-:W4:Y:S07]  /*1a4a0*/  LDSM.16.M88.4 R132, [R146+0x6000] ;  /* 0x006000009284783b */ /* 0x000f2e0000000200 */
[C---:B--2---:R-:W-:Y:S08]  /*1a4b0*/  HMMA.16816.F32 R12, R124.reuse, R136, R12 ;  /* 0x000000887c0c723c */ /* 0x044ff0000000180c */
[C---:B------:R-:W-:Y:S01]  /*1a4c0*/  HMMA.16816.F32 R16, R124.reuse, R138, R16 ;  /* 0x0000008a7c10723c */ /* 0x040fe20000001810 */
[----:B------:R-:W-:Y:S07]  /*1a4d0*/  LDSM.16.M88.4 R136, [R146+0x6800] ;  /* 0x006800009288783b */ /* 0x000fee0000000200 */
[C---:B---3--:R-:W-:Y:S08]  /*1a4e0*/  HMMA.16816.F32 R20, R124.reuse, R128, R20 ;  /* 0x000000807c14723c */ /* 0x048ff00000001814 */
[C---:B------:R-:W-:Y:S01]  /*1a4f0*/  HMMA.16816.F32 R24, R124.reuse, R130, R24 ;  /* 0x000000827c18723c */ /* 0x040fe20000001818 */
[----:B------:R-:W2:Y:S07]  /*1a500*/  LDSM.16.M88.4 R128, [R146+0x6400] ;  /* 0x006400009280783b */ /* 0x000eae0000000200 */
[C---:B-1----:R-:W-:Y:S08]  /*1a510*/  HMMA.16816.F32 R28, R124.reuse, R140, R28 ;  /* 0x0000008c7c1c723c */ /* 0x042ff0000000181c */
[C---:B------:R-:W-:Y:S01]  /*1a520*/  HMMA.16816.F32 R32, R124.reuse, R142, R32 ;  /* 0x0000008e7c20723c */ /* 0x040fe20000001820 */
[----:B------:R-:W1:Y:S07]  /*1a530*/  LDSM.16.M88.4 R140, [R146+0x6c00] ;  /* 0x006c0000928c783b */ /* 0x000e6e0000000200 */
[C---:B----4-:R-:W-:Y:S08]  /*1a540*/  HMMA.16816.F32 R36, R124.reuse, R132, R36 ;  /* 0x000000847c24723c */ /* 0x050ff00000001824 */
[C---:B------:R-:W-:Y:S01]  /*1a550*/  HMMA.16816.F32 R40, R124.reuse, R134, R40 ;  /* 0x000000867c28723c */ /* 0x040fe20000001828 */
[----:B------:R-:W-:Y:S07]  /*1a560*/  LDSM.16.M88.4 R132, [R122+0x5000] ;  /* 0x005000007a84783b */ /* 0x000fee0000000200 */
[C---:B--2---:R-:W-:Y:S08]  /*1a570*/  HMMA.16816.F32 R44, R124.reuse, R128, R44 ;  /* 0x000000807c2c723c */ /* 0x044ff0000000182c */
[C---:B------:R-:W-:Y:S01]  /*1a580*/  HMMA.16816.F32 R48, R124.reuse, R130, R48 ;  /* 0x000000827c30723c */ /* 0x040fe20000001830 */
[----:B------:R-:W2:Y:S07]  /*1a590*/  LDSM.16.M88.4 R128, [R145+0x1000] ;  /* 0x001000009180783b */ /* 0x000eae0000000200 */
[C---:B------:R-:W-:Y:S08]  /*1a5a0*/  HMMA.16816.F32 R52, R124.reuse, R136, R52 ;  /* 0x000000887c34723c */ /* 0x040ff00000001834 */
[C---:B------:R-:W-:Y:S01]  /*1a5b0*/  HMMA.16816.F32 R56, R124.reuse, R138, R56 ;  /* 0x0000008a7c38723c */ /* 0x040fe20000001838 */
[----:B------:R-:W3:Y:S07]  /*1a5c0*/  LDSM.16.M88.4 R136, [R122+0x5400] ;  /* 0x005400007a88783b */ /* 0x000eee0000000200 */
[C---:B-1----:R-:W-:Y:S08]  /*1a5d0*/  HMMA.16816.F32 R60, R124.reuse, R140, R60 ;  /* 0x0000008c7c3c723c */ /* 0x042ff0000000183c */
[----:B------:R-:W-:Y:S01]  /*1a5e0*/  HMMA.16816.F32 R64, R124, R142, R64 ;  /* 0x0000008e7c40723c */ /* 0x000fe20000001840 */
[----:B------:R-:W1:Y:S08]  /*1a5f0*/  LDSM.16.M88.4 R124, [R122+0x5800] ;  /* 0x005800007a7c783b */ /* 0x000e700000000200 */
[----:B------:R-:W-:Y:S01]  /*1a600*/  LDSM.16.M88.4 R140, [R122+0x6000] ;  /* 0x006000007a8c783b */ /* 0x000fe20000000200 */
        /* <DEDUP_REMOVED lines=14> */
[----:B------:R-:W-:Y:S07]  /*1a6f0*/  LDSM.16.M88.4 R140, [R146+0x7400] ;  /* 0x00740000928c783b */ /* 0x000fee0000000200 */
[C---:B-1----:R-:W-:Y:S08]  /*1a700*/  HMMA.16816.F32 R44, R128.reuse, R124, R44 ;  /* 0x0000007c802c723c */ /* 0x042ff0000000182c */
[C---:B------:R-:W-:Y:S01]  /*1a710*/  HMMA.16816.F32 R48, R128.reuse, R126, R48 ;  /* 0x0000007e8030723c */ /* 0x040fe20000001830 */
[----:B------:R-:W-:Y:S07]  /*1a720*/  LDSM.16.M88.4 R124, [R147+0x2000] ;  /* 0x00200000937c783b */ /* 0x000fee0000000200 */
[C---:B--2---:R-:W-:Y:S08]  /*1a730*/  HMMA.16816.F32 R52, R128.reuse, R132, R52 ;  /* 0x000000848034723c */ /* 0x044ff00000001834 */
[C---:B------:R-:W-:Y:S01]  /*1a740*/  HMMA.16816.F32 R56, R128.reuse, R134, R56 ;  /* 0x000000868038723c */ /* 0x040fe20000001838 */
[----:B------:R-:W1:Y:S07]  /*1a750*/  LDSM.16.M88.4 R132, [R146+0x7000] ;  /* 0x007000009284783b */ /* 0x000e6e0000000200 */
[C---:B------:R-:W-:Y:S08]  /*1a760*/  HMMA.16816.F32 R60, R128.reuse, R136, R60 ;  /* 0x00000088803c723c */ /* 0x040ff0000000183c */
[----:B------:R-:W-:Y:S01]  /*1a770*/  HMMA.16816.F32 R64, R128, R138, R64 ;  /* 0x0000008a8040723c */ /* 0x000fe20000001840 */
[----:B------:R-:W2:Y:S08]  /*1a780*/  LDSM.16.M88.4 R128, [R146+0x7800] ;  /* 0x007800009280783b */ /* 0x000eb00000000200 */
[----:B------:R-:W3:Y:S01]  /*1a790*/  LDSM.16.M88.4 R136, [R146+0x7c00] ;  /* 0x007c00009288783b */ /* 0x000ee20000000200 */
[C---:B-1----:R-:W-:Y:S08]  /*1a7a0*/  HMMA.16816.F32 R4, R124.reuse, R132, R4 ;  /* 0x000000847c04723c */ /* 0x042ff00000001804 */
[C---:B------:R-:W-:Y:S01]  /*1a7b0*/  HMMA.16816.F32 R8, R124.reuse, R134, R8 ;  /* 0x000000867c08723c */ /* 0x040fe20000001808 */
[----:B------:R-:W-:Y:S07]  /*1a7c0*/  LDSM.16.M88.4 R132, [R146+0x8400] ;  /* 0x008400009284783b */ /* 0x000fee0000000200 */
[C---:B------:R-:W-:Y:S08]  /*1a7d0*/  HMMA.16816.F32 R12, R124.reuse, R140, R12 ;  /* 0x0000008c7c0c723c */ /* 0x040ff0000000180c */
[C---:B------:R-:W-:Y:S01]  /*1a7e0*/  HMMA.16816.F32 R16, R124.reuse, R142, R16 ;  /* 0x0000008e7c10723c */ /* 0x040fe20000001810 */
[----:B------:R-:W-:Y:S07]  /*1a7f0*/  LDSM.16.M88.4 R140, [R146+0x8800] ;  /* 0x00880000928c783b */ /* 0x000fee0000000200 */
[C---:B--2---:R-:W-:Y:S08]  /*1a800*/  HMMA.16816.F32 R20, R124.reuse, R128, R20 ;  /* 0x000000807c14723c */ /* 0x044ff00000001814 */
[C---:B------:R-:W-:Y:S01]  /*1a810*/  HMMA.16816.F32 R24, R124.reuse, R130, R24 ;  /* 0x000000827c18723c */ /* 0x040fe20000001818 */
[----:B------:R-:W1:Y:S07]  /*1a820*/  LDSM.16.M88.4 R128, [R146+0x8000] ;  /* 0x008000009280783b */ /* 0x000e6e0000000200 */
[C---:B---3--:R-:W-:Y:S08]  /*1a830*/  HMMA.16816.F32 R28, R124.reuse, R136, R28 ;  /* 0x000000887c1c723c */ /* 0x048ff0000000181c */
        /* <DEDUP_REMOVED lines=8> */
[C---:B------:R-:W-:Y:S08]  /*1a8c0*/  HMMA.16816.F32 R52, R124.reuse, R140, R52 ;  /* 0x0000008c7c34723c */ /* 0x040ff00000001834 */
[C---:B------:R-:W-:Y:S08]  /*1a8d0*/  HMMA.16816.F32 R56, R124.reuse, R142, R56 ;  /* 0x0000008e7c38723c */ /* 0x040ff00000001838 */
[C---:B-1----:R-:W-:Y:S07]  /*1a8e0*/  HMMA.16816.F32 R60, R124.reuse, R128, R60 ;  /* 0x000000807c3c723c */ /* 0x042fee000000183c */
[----:B------:R-:W-:Y:S01]  /*1a8f0*/  MOV R128, R162 ;  /* 0x000000a200807202 */ /* 0x000fe20000000f00 */
[----:B------:R-:W-:Y:S01]  /*1a900*/  HMMA.16816.F32 R64, R124, R130, R64 ;  /* 0x000000827c40723c */ /* 0x000fe20000001840 */
[----:B------:R-:W1:Y:S03]  /*1a910*/  LDSM.16.M88.4 R124, [R122+0x7400] ;  /* 0x007400007a7c783b */ /* 0x000e660000000200 */
[----:B------:R-:W-:Y:S04]  /*1a920*/  MOV R129, R163 ;  /* 0x000000a300817202 */ /* 0x000fe80000000f00 */
[C---:B--2---:R-:W-:Y:S08]  /*1a930*/  HMMA.16816.F32 R4, R132.reuse, R136, R4 ;  /* 0x000000888404723c */ /* 0x044ff00000001804 */
[C---:B------:R-:W-:Y:S11]  /*1a940*/  HMMA.16816.F32 R8, R132.reuse, R138, R8 ;  /* 0x0000008a8408723c */ /* 0x040ff60000001808 */
[----:B------:R-:W-:Y:S05]  /*1a950*/  @!UPT UIADD3 URZ, URZ, URZ, URZ ;  /* 0x0000003f3f3ff290 */ /* 0x000fea000fffe03f */
[----:B------:R-:W-:Y:S02]  /*1a960*/  FMUL.FTZ R192, R4, c[0x0][0x2ec] ;  /* 0x0000bb0004c07a20 */ /* 0x000fe40000410000 */
[----:B------:R-:W-:Y:S02]  /*1a970*/  FMUL.FTZ R193, R5, c[0x0][0x2ec] ;  /* 0x0000bb0005c17a20 */ /* 0x000fe40000410000 */
[----:B------:R-:W-:Y:S02]  /*1a980*/  FMUL.FTZ R216, R6, c[0x0][0x2ec] ;  /* 0x0000bb0006d87a20 */ /* 0x000fe40000410000 */
[----:B------:R-:W2:Y:S01]  /*1a990*/  MUFU.TANH R192, R192 ;  /* 0x000000c000c07308 */ /* 0x000ea20000002400 */
[----:B------:R-:W-:Y:S02]  /*1a9a0*/  FMUL.FTZ R214, R7, c[0x0][0x2ec] ;  /* 0x0000bb0007d67a20 */ /* 0x000fe40000410000 */
[----:B------:R-:W3:Y:S01]  /*1a9b0*/  LDSM.16.M88.4 R4, [R122+0x7800] ;  /* 0x007800007a04783b */ /* 0x000ee20000000200 */
[----:B------:R-:W-:Y:S01]  /*1a9c0*/  FMUL.FTZ R9, R9, c[0x0][0x2ec] ;  /* 0x0000bb0009097a20 */ /* 0x000fe20000410000 */
[C---:B-1----:R-:W-:Y:S03]  /*1a9d0*/  HMMA.16816.F32 R12, R132.reuse, R124, R12 ;  /* 0x0000007c840c723c */ /* 0x042fe6000000180c */
[----:B------:R-:W-:Y:S02]  /*1a9e0*/  FMUL.FTZ R10, R10, c[0x0][0x2ec] ;  /* 0x0000bb000a0a7a20 */ /* 0x000fe40000410000 */
[----:B------:R-:W1:Y:S01]  /*1a9f0*/  MUFU.TANH R221, R9 ;  /* 0x0000000900dd7308 */ /* 0x000e620000002400 */
[----:B------:R-:W-:Y:S02]  /*1aa00*/  FMUL.FTZ R11, R11, c[0x0][0x2ec] ;  /* 0x0000bb000b0b7a20 */ /* 0x000fe40000410000 */
[----:B------:R-:W-:Y:S01]  /*1aa10*/  FMUL.FTZ R219, R8, c[0x0][0x2ec] ;  /* 0x0000bb0008db7a20 */ /* 0x000fe20000410000 */
[C---:B------:R-:W-:Y:S06]  /*1aa20*/  HMMA.16816.F32 R16, R132.reuse, R126, R16 ;  /* 0x0000007e8410723c */ /* 0x040fec0000001810 */
[----:B------:R-:W4:Y:S09]  /*1aa30*/  MUFU.TANH R220, R10 ;  /* 0x0000000a00dc7308 */ /* 0x000f320000002400 */
[----:B------:R-:W-:Y:S01]  /*1aa40*/  FMUL.FTZ R217, R12, c[0x0][0x2ec] ;  /* 0x0000bb000cd97a20 */ /* 0x000fe20000410000 */
[----:B------:R5:W1:Y:S01]  /*1aa50*/  MUFU.TANH R218, R11 ;  /* 0x0000000b00da7308 */ /* 0x000a620000002400 */
[----:B------:R-:W-:Y:S02]  /*1aa60*/  FMUL.FTZ R13, R13, c[0x0][0x2ec] ;  /* 0x0000bb000d0d7a20 */ /* 0x000fe40000410000 */
[----:B------:R-:W-:Y:S02]  /*1aa70*/  FMUL.FTZ R14, R14, c[0x0][0x2ec] ;  /* 0x0000bb000e0e7a20 */ /* 0x000fe40000410000 */
[----:B------:R-:W-:Y:S03]  /*1aa80*/  FMUL.FTZ R15, R15, c[0x0][0x2ec] ;  /* 0x0000bb000f0f7a20 */ /* 0x000fe60000410000 */
[----:B------:R-:W-:Y:S02]  /*1aa90*/  FMUL.FTZ R213, R16, c[0x0][0x2ec] ;  /* 0x0000bb0010d57a20 */ /* 0x000fe40000410000 */
[----:B------:R-:W1:Y:S01]  /*1aaa0*/  MUFU.TANH R193, R193 ;  /* 0x000000c100c17308 */ /* 0x000e620000002400 */
[----:B------:R-:W-:Y:S01]  /*1aab0*/  FMUL.FTZ R17, R17, c[0x0][0x2ec] ;  /* 0x0000bb0011117a20 */ /* 0x000fe20000410000 */
[C---:B---3--:R-:W-:Y:S03]  /*1aac0*/  HMMA.16816.F32 R20, R132.reuse, R4, R20 ;  /* 0x000000048414723c */ /* 0x048fe60000001814 */
[----:B------:R-:W-:Y:S02]  /*1aad0*/  FMUL.FTZ R18, R18, c[0x0][0x2ec] ;  /* 0x0000bb0012127a20 */ /* 0x000fe40000410000 */
[----:B------:R-:W-:Y:S03]  /*1aae0*/  FMUL.FTZ R19, R19, c[0x0][0x2ec] ;  /* 0x0000bb0013137a20 */ /* 0x000fe60000410000 */
[----:B------:R-:W3:Y:S01]  /*1aaf0*/  MUFU.TANH R216, R216 ;  /* 0x000000d800d87308 */ /* 0x000ee20000002400 */
[C---:B------:R-:W-:Y:S01]  /*1ab00*/  HMMA.16816.F32 R24, R132.reuse, R6, R24 ;  /* 0x000000068418723c */ /* 0x040fe20000001818 */
[----:B------:R-:W-:Y:S08]  /*1ab10*/  LDSM.16.M88.4 R4, [R122+0x8000] ;  /* 0x008000007a04783b */ /* 0x000ff00000000200 */
[----:B------:R-:W1:Y:S01]  /*1ab20*/  MUFU.TANH R214, R214 ;  /* 0x000000d600d67308 */ /* 0x000e620000002400 */
[----:B-----5:R-:W5:Y:S05]  /*1ab30*/  LDSM.16.M88.4 R8, [R122+0x7c00] ;  /* 0x007c00007a08783b */ /* 0x020f6a0000000200 */
[----:B------:R-:W-:Y:S02]  /*1ab40*/  FMUL.FTZ R207, R20, c[0x0][0x2ec] ;  /* 0x0000bb0014cf7a20 */ /* 0x000fe40000410000 */
[----:B------:R-:W-:Y:S02]  /*1ab50*/  FMUL.FTZ R21, R21, c[0x0][0x2ec] ;  /* 0x0000bb0015157a20 */ /* 0x000fe40000410000 */
[----:B------:R-:W1:Y:S01]  /*1ab60*/  MUFU.TANH R219, R219 ;  /* 0x000000db00db7308 */ /* 0x000e620000002400 */
[----:B------:R-:W-:Y:S02]  /*1ab70*/  FMUL.FTZ R22, R22, c[0x0][0x2ec] ;  /* 0x0000bb0016167a20 */ /* 0x000fe40000410000 */
[----:B------:R-:W-:Y:S02]  /*1ab80*/  FMUL.FTZ R23, R23, c[0x0][0x2ec] ;  /* 0x0000bb0017177a20 */ /* 0x000fe40000410000 */
[----:B------:R-:W-:Y:S02]  /*1ab90*/  FMUL.FTZ R201, R24, c[0x0][0x2ec] ;  /* 0x0000bb0018c97a20 */ /* 0x000fe40000410000 */
[----:B------:R-:W-:Y:S02]  /*1aba0*/  FMUL.FTZ R25, R25, c[0x0][0x2ec] ;  /* 0x0000bb0019197a20 */ /* 0x000fe40000410000 */
[----:B------:R-:W-:Y:S01]  /*1abb0*/  FMUL.FTZ R26, R26, c[0x0][0x2ec] ;  /* 0x0000bb001a1a7a20 */ /* 0x000fe20000410000 */
[----:B------:R-:W1:Y:S01]  /*1abc0*/  MUFU.TANH R217, R217 ;  /* 0x000000d900d97308 */ /* 0x000e620000002400 */
[----:B------:R-:W-:Y:S09]  /*1abd0*/  FMUL.FTZ R27, R27, c[0x0][0x2ec] ;  /* 0x0000bb001b1b7a20 */ /* 0x000ff20000410000 */
[----:B------:R-:W1:Y:S10]  /*1abe0*/  MUFU.TANH R215, R13 ;  /* 0x0000000d00d77308 */ /* 0x000e740000002400 */
[----:B------:R-:W1:Y:S01]  /*1abf0*/  MUFU.TANH R212, R14 ;  /* 0x0000000e00d47308 */ /* 0x000e620000002400 */
[C---:B-----5:R-:W-:Y:S08]  /*1ac00*/  HMMA.16816.F32 R28, R132.reuse, R8, R28 ;  /* 0x00000008841c723c */ /* 0x060ff0000000181c */
[C---:B------:R-:W-:Y:S01]  /*1ac10*/  HMMA.16816.F32 R32, R132.reuse, R10, R32 ;  /* 0x0000000a8420723c */ /* 0x040fe20000001820 */
[----:B------:R-:W1:Y:S01]  /*1ac20*/  MUFU.TANH R210, R15 ;  /* 0x0000000f00d27308 */ /* 0x000e620000002400 */
[----:B------:R-:W5:Y:S06]  /*1ac30*/  LDSM.16.M88.4 R8, [R122+0x8400] ;  /* 0x008400007a08783b */ /* 0x000f6c0000000200 */
[C---:B------:R-:W-:Y:S03]  /*1ac40*/  HMMA.16816.F32 R36, R132.reuse, R4, R36 ;  /* 0x000000048424723c */ /* 0x040fe60000001824 */
[----:B------:R-:W1:Y:S05]  /*1ac50*/  MUFU.TANH R213, R213 ;  /* 0x000000d500d57308 */ /* 0x000e6a0000002400 */
[C---:B------:R-:W-:Y:S01]  /*1ac60*/  HMMA.16816.F32 R40, R132.reuse, R6, R40 ;  /* 0x000000068428723c */ /* 0x040fe20000001828 */
[----:B------:R-:W1:Y:S03]  /*1ac70*/  LDSM.16.M88.4 R4, [R122+0x8800] ;  /* 0x008800007a04783b */ /* 0x000e660000000200 */
[----:B------:R-:W-:Y:S01]  /*1ac80*/  FMUL.FTZ R199, R28, c[0x0][0x2ec] ;  /* 0x0000bb001cc77a20 */ /* 0x000fe20000410000 */
[----:B------:R-:W1:Y:S01]  /*1ac90*/  MUFU.TANH R211, R17 ;  /* 0x0000001100d37308 */ /* 0x000e620000002400 */
[----:B------:R-:W-:Y:S02]  /*1aca0*/  FMUL.FTZ R29, R29, c[0x0][0x2ec] ;  /* 0x0000bb001d1d7a20 */ /* 0x000fe40000410000 */
[----:B------:R-:W-:Y:S04]  /*1acb0*/  FMUL.FTZ R191, R32, c[0x0][0x2ec] ;  /* 0x0000bb0020bf7a20 */ /* 0x000fe80000410000 */
[----:B------:R-:W-:Y:S02]  /*1acc0*/  FMUL.FTZ R30, R30, c[0x0][0x2ec] ;  /* 0x0000bb001e1e7a20 */ /* 0x000fe40000410000 */
[----:B------:R-:W-:Y:S01]  /*1acd0*/  FMUL.FTZ R31, R31, c[0x0][0x2ec] ;  /* 0x0000bb001f1f7a20 */ /* 0x000fe20000410000 */
[----:B------:R-:W1:Y:S01]  /*1ace0*/  MUFU.TANH R208, R18 ;  /* 0x0000001200d07308 */ /* 0x000e620000002400 */
[----:B------:R-:W-:Y:S02]  /*1acf0*/  FMUL.FTZ R177, R36, c[0x0][0x2ec] ;  /* 0x0000bb0024b17a20 */ /* 0x000fe40000410000 */
[----:B------:R-:W-:Y:S02]  /*1ad00*/  FMUL.FTZ R33, R33, c[0x0][0x2ec] ;  /* 0x0000bb0021217a20 */ /* 0x000fe40000410000 */
[----:B------:R-:W-:Y:S02]  /*1ad10*/  FMUL.FTZ R34, R34, c[0x0][0x2ec] ;  /* 0x0000bb0022227a20 */ /* 0x000fe40000410000 */
[----:B------:R-:W-:Y:S02]  /*1ad20*/  FMUL.FTZ R35, R35, c[0x0][0x2ec] ;  /* 0x0000bb0023237a20 */ /* 0x000fe40000410000 */
[----:B------:R-:W-:Y:S01]  /*1ad30*/  FMUL.FTZ R165, R40, c[0x0][0x2ec] ;  /* 0x0000bb0028a57a20 */ /* 0x000fe20000410000 */
[----:B------:R-:W2:Y:S01]  /*1ad40*/  MUFU.TANH R206, R19 ;  /* 0x0000001300ce7308 */ /* 0x000ea20000002400 */
[C---:B-----5:R-:W-:Y:S03]  /*1ad50*/  HMMA.16816.F32 R44, R132.reuse, R8, R44 ;  /* 0x00000008842c723c */ /* 0x060fe6000000182c */
[----:B------:R-:W-:Y:S02]  /*1ad60*/  FMUL.FTZ R37, R37, c[0x0][0x2ec] ;  /* 0x0000bb0025257a20 */ /* 0x000fe40000410000 */
[----:B------:R-:W-:Y:S02]  /*1ad70*/  FMUL.FTZ R38, R38, c[0x0][0x2ec] ;  /* 0x0000bb0026267a20 */ /* 0x000fe40000410000 */
[----:B------:R-:W-:Y:S01]  /*1ad80*/  FMUL.FTZ R39, R39, c[0x0][0x2ec] ;  /* 0x0000bb0027277a20 */ /* 0x000fe20000410000 */
[C---:B------:R-:W-:Y:S01]  /*1ad90*/  HMMA.16816.F32 R48, R132.reuse, R10, R48 ;  /* 0x0000000a8430723c */ /* 0x040fe20000001830 */
[----:B------:R-:W2:Y:S01]  /*1ada0*/  MUFU.TANH R207, R207 ;  /* 0x000000cf00cf7308 */ /* 0x000ea20000002400 */
[----:B------:R-:W5:Y:S01]  /*1adb0*/  LDSM.16.M88.4 R8, [R122+0x8c00] ;  /* 0x008c00007a08783b */ /* 0x000f620000000200 */
[----:B------:R-:W-:Y:S04]  /*1adc0*/  DEPBAR.LE SB0, 0x0 ;  /* 0x000080000000791a */ /* 0x000fe80000000000 */
[----:B------:R-:W-:Y:S01]  /*1add0*/  FMUL.FTZ R41, R41, c[0x0][0x2ec] ;  /* 0x0000bb0029297a20 */ /* 0x000fe20000410000 */
[C---:B-1----:R-:W-:Y:S03]  /*1ade0*/  HMMA.16816.F32 R52, R132.reuse, R4, R52 ;  /* 0x000000048434723c */ /* 0x042fe60000001834 */
[----:B------:R-:W1:Y:S01]  /*1adf0*/  MUFU.TANH R205, R21 ;  /* 0x0000001500cd7308 */ /* 0x000e620000002400 */
[----:B------:R-:W-:Y:S01]  /*1ae00*/  BAR.SYNC.DEFER_BLOCKING 0x0 ;  /* 0x0000000000007b1d */ /* 0x000fe20000010000 */
[----:B------:R-:W-:Y:S02]  /*1ae10*/  FMUL.FTZ R42, R42, c[0x0][0x2ec] ;  /* 0x0000bb002a2a7a20 */ /* 0x000fe40000410000 */
[----:B------:R-:W-:Y:S01]  /*1ae20*/  FMUL.FTZ R43, R43, c[0x0][0x2ec] ;  /* 0x0000bb002b2b7a20 */ /* 0x000fe20000410000 */
[C---:B------:R-:W-:Y:S04]  /*1ae30*/  HMMA.16816.F32 R56, R132.reuse, R6, R56 ;  /* 0x000000068438723c */ /* 0x040fe80000001838 */
        /* <DEDUP_REMOVED lines=12> */
[----:B------:R1:W1:Y:S01]  /*1af00*/  MUFU.TANH R138, R55 ;  /* 0x00000037008a7308 */ /* 0x0002620000002400 */
[C---:B-----5:R-:W-:Y:S03]  /*1af10*/  HMMA.16816.F32 R60, R132.reuse, R8, R60 ;  /* 0x00000008843c723c */ /* 0x060fe6000000183c */
[----:B------:R-:W-:Y:S02]  /*1af20*/  FMUL.FTZ R51, R51, c[0x0][0x2ec] ;  /* 0x0000bb0033337a20 */ /* 0x000fe40000410000 */
[----:B------:R-:W-:Y:S02]  /*1af30*/  FMUL.FTZ R53, R53, c[0x0][0x2ec] ;  /* 0x0000bb0035357a20 */ /* 0x000fe40000410000 */
[----:B------:R-:W-:Y:S01]  /*1af40*/  FMUL.FTZ R54, R54, c[0x0][0x2ec] ;  /* 0x0000bb0036367a20 */ /* 0x000fe20000410000 */
[----:B------:R-:W-:Y:S01]  /*1af50*/  HMMA.16816.F32 R64, R132, R10, R64 ;  /* 0x0000000a8440723c */ /* 0x000fe20000001840 */
[----:B------:R-:W2:Y:S03]  /*1af60*/  MUFU.TANH R201, R201 ;  /* 0x000000c900c97308 */ /* 0x000ea60000002400 */
[----:B------:R-:W-:Y:S02]  /*1af70*/  FMUL.FTZ R57, R57, c[0x0][0x2ec] ;  /* 0x0000bb0039397a20 */ /* 0x000fe40000410000 */
[----:B------:R-:W-:Y:S02]  /*1af80*/  FMUL.FTZ R58, R58, c[0x0][0x2ec] ;  /* 0x0000bb003a3a7a20 */ /* 0x000fe40000410000 */
[----:B------:R-:W-:Y:S03]  /*1af90*/  FMUL.FTZ R59, R59, c[0x0][0x2ec] ;  /* 0x0000bb003b3b7a20 */ /* 0x000fe60000410000 */
[----:B------:R2:W2:Y:S05]  /*1afa0*/  MUFU.TANH R203, R25 ;  /* 0x0000001900cb7308 */ /* 0x0004aa0000002400 */
[----:B------:R-:W-:Y:S02]  /*1afb0*/  FMUL.FTZ R184, R60, c[0x0][0x2ec] ;  /* 0x0000bb003cb87a20 */ /* 0x000fe40000410000 */
[----:B-1----:R-:W-:Y:S02]  /*1afc0*/  FMUL.FTZ R55, R62, c[0x0][0x2ec] ;  /* 0x0000bb003e377a20 */ /* 0x002fe40000410000 */
[----:B------:R-:W-:Y:S01]  /*1afd0*/  FMUL.FTZ R61, R61, c[0x0][0x2ec] ;  /* 0x0000bb003d3d7a20 */ /* 0x000fe20000410000 */
[----:B------:R1:W1:Y:S01]  /*1afe0*/  MUFU.TANH R200, R26 ;  /* 0x0000001a00c87308 */ /* 0x0002620000002400 */
[----:B------:R-:W-:Y:S02]  /*1aff0*/  FMUL.FTZ R63, R63, c[0x0][0x2ec] ;  /* 0x0000bb003f3f7a20 */ /* 0x000fe40000410000 */
[----:B------:R-:W-:Y:S02]  /*1b000*/  FMUL.FTZ R187, R64, c[0x0][0x2ec] ;  /* 0x0000bb0040bb7a20 */ /* 0x000fe40000410000 */
[----:B------:R-:W-:Y:S02]  /*1b010*/  FMUL.FTZ R52, R66, c[0x0][0x2ec] ;  /* 0x0000bb0042347a20 */ /* 0x000fe40000410000 */
[----:B------:R-:W-:Y:S02]  /*1b020*/  FMUL.FTZ R3, R67, c[0x0][0x2ec] ;  /* 0x0000bb0043037a20 */ /* 0x000fe40000410000 */
[----:B------:R-:W-:Y:S01]  /*1b030*/  FMUL.FTZ R65, R65, c[0x0][0x2ec] ;  /* 0x0000bb0041417a20 */ /* 0x000fe20000410000 */
[----:B------:R1:W1:Y:S10]  /*1b040*/  MUFU.TANH R186, R27 ;  /* 0x0000001b00ba7308 */ /* 0x0002740000002400 */
[----:B------:R-:W1:Y:S10]  /*1b050*/  MUFU.TANH R199, R199 ;  /* 0x000000c700c77308 */ /* 0x000e740000002400 */
[----:B------:R1:W1:Y:S10]  /*1b060*/  MUFU.TANH R197, R29 ;  /* 0x0000001d00c57308 */ /* 0x0002740000002400 */
[----:B------:R1:W1:Y:S10]  /*1b070*/  MUFU.TANH R198, R30 ;  /* 0x0000001e00c67308 */ /* 0x0002740000002400 */
        /* <DEDUP_REMOVED lines=30> */
[----:B------:R-:W1:Y:S10]  /*1b260*/  MUFU.TANH R55, R55 ;  /* 0x0000003700377308 */ /* 0x000e740000002400 */
[----:B------:R1:W1:Y:S10]  /*1b270*/  MUFU.TANH R130, R63 ;  /* 0x0000003f00827308 */ /* 0x0002740000002400 */
[----:B------:R-:W1:Y:S10]  /*1b280*/  MUFU.TANH R187, R187 ;  /* 0x000000bb00bb7308 */ /* 0x000e740000002400 */
[----:B------:R1:W1:Y:S10]  /*1b290*/  MUFU.TANH R189, R65 ;  /* 0x0000004100bd7308 */ /* 0x0002740000002400 */
[----:B------:R-:W1:Y:S10]  /*1b2a0*/  MUFU.TANH R52, R52 ;  /* 0x0000003400347308 */ /* 0x000e740000002400 */
[----:B------:R-:W1:Y:S01]  /*1b2b0*/  MUFU.TANH R3, R3 ;  /* 0x0000000300037308 */ /* 0x000e620000002400 */
[----:B------:R-:W-:-:S05]  /*1b2c0*/  @!P2 BRA `(.L_x_1162) ;  /* 0x000009d00000a947 */ /* 0x000fca0003800000 */
[----:B--234-:R-:W-:Y:S02]  /*1b2d0*/  ULDC UR5, c[0x0][0x198] ;  /* 0x0000660000057ab9 */ /* 0x01cfe40000000800 */
[----:B------:R-:W-:Y:S04]  /*1b2e0*/  ULEA UR5, -UR5, URZ, 0x7 ;  /* 0x0000003f05057291 */ /* 0x000fe8000f8e393f */
[----:B------:R-:W-:Y:S02]  /*1b2f0*/  USHF.R.S32.HI UR4, URZ, 0x1f, UR5 ;  /* 0x0000001f3f047899 */ /* 0x000fe40008011405 */
[----:B------:R-:W-:Y:S04]  /*1b300*/  MOV R4, UR5 ;  /* 0x0000000500047c02 */ /* 0x000fe80008000f00 */
[----:B------:R-:W-:Y:S01]  /*1b310*/  MOV R0, UR4 ;  /* 0x0000000400007c02 */ /* 0x000fe20008000f00 */
[----:B------:R-:W-:-:S05]  /*1b320*/  @!P6 BRA `(.L_x_1163) ;  /* 0x000003c00000e947 */ /* 0x000fca0003800000 */
[----:B------:R-:W-:Y:S01]  /*1b330*/  IMAD.SHL.U32 R10, R169, 0x80, RZ ;  /* 0x00000080a90a7824 */ /* 0x000fe200078e00ff */
[----:B------:R-:W-:Y:S04]  /*1b340*/  IABS R0, c[0x0][0x2d0] ;  /* 0x0000b40000007a13 */ /* 0x000fe80000000000 */
[----:B------:R-:W2:Y:S01]  /*1b350*/  I2F.RP R5, R0 ;  /* 0x0000000000057306 */ /* 0x000ea20000209400 */
[C---:B------:R-:W-:Y:S02]  /*1b360*/  IADD3 R8, R10.reuse, -0x100, RZ ;  /* 0xffffff000a087810 */ /* 0x040fe40007ffe0ff */
[----:B------:R-:W-:Y:S04]  /*1b370*/  IADD3 R10, R10, -0x80, RZ ;  /* 0xffffff800a0a7810 */ /* 0x000fe80007ffe0ff */
[----:B------:R-:W-:Y:S02]  /*1b380*/  IABS R4, R10 ;  /* 0x0000000a00047213 */ /* 0x000fe40000000000 */
[----:B------:R-:W-:Y:S01]  /*1b390*/  LOP3.LUT R10, R10, c[0x0][0x2d0], RZ, 0x3c, !PT ;  /* 0x0000b4000a0a7a12 */ /* 0x000fe200078e3cff */
[----:B--2---:R-:W2:Y:S02]  /*1b3a0*/  MUFU.RCP R2, R5 ;  /* 0x0000000500027308 */ /* 0x004ea40000001000 */
[----:B--2---:R-:W-:Y:S02]  /*1b3b0*/  IADD3 R6, R2, 0xffffffe, RZ ;  /* 0x0ffffffe02067810 */ /* 0x004fe40007ffe0ff */
[----:B------:R-:W-:Y:S06]  /*1b3c0*/  IABS R2, R8 ;  /* 0x0000000800027213 */ /* 0x000fec0000000000 */
[----:B------:R-:W2:Y:S01]  /*1b3d0*/  F2I.FTZ.U32.TRUNC.NTZ R7, R6 ;  /* 0x0000000600077305 */ /* 0x000ea2000021f000 */
[----:B------:R-:W-:Y:S01]  /*1b3e0*/  LOP3.LUT R8, R8, c[0x0][0x2d0], RZ, 0x3c, !PT ;  /* 0x0000b40008087a12 */ /* 0x000fe200078e3cff */
[--C-:B--2---:R-:W-:Y:S02]  /*1b3f0*/  IMAD.MOV R9, RZ, RZ, -R7.reuse ;  /* 0x000000ffff097224 */ /* 0x104fe400078e0a07 */
        /* <DEDUP_REMOVED lines=19> */
[----:B------:R-:W-:Y:S02]  /*1b530*/  @P3 IADD3 R9, R9, 0x1, RZ ;  /* 0x0000000109093810 */ /* 0x000fe40007ffe0ff */
[----:B------:R-:W-:Y:S02]  /*1b540*/  ISETP.GE.AND P3, PT, R10, RZ, PT ;  /* 0x000000ff0a00720c */ /* 0x000fe40003f66270 */
[----:B------:R-:W-:Y:S11]  /*1b550*/  ISETP.GE.AND P2, PT, R8, RZ, PT ;  /* 0x000000ff0800720c */ /* 0x000ff60003f46270 */
[----:B------:R-:W-:Y:S02]  /*1b560*/  @!P3 IMAD.MOV R9, RZ, RZ, -R9 ;  /* 0x000000ffff09b224 */ /* 0x000fe400078e0a09 */
[----:B------:R-:W-:Y:S01]  /*1b570*/  @!P2 IMAD.MOV R6, RZ, RZ, -R6 ;  /* 0x000000ffff06a224 */ /* 0x000fe200078e0a06 */
[----:B------:R-:W-:Y:S04]  /*1b580*/  ISETP.NE.AND P2, PT, RZ, c[0x0][0x2d0], PT ;  /* 0x0000b400ff007a0c */ /* 0x000fe80003f45270 */
        /* <DEDUP_REMOVED lines=22> */
.L_x_1163:
        /* <DEDUP_REMOVED lines=91> */
.L_x_1162:
[----:B--234-:R-:W-:Y:S01]  /*1bca0*/  FMNMX.FTZ R0, R192, R123, !PT ;  /* 0x0000007bc0007209 */ /* 0x01cfe20007810000 */
        /* <DEDUP_REMOVED lines=10> */
[----:B-1----:R-:W-:Y:S01]  /*1bd50*/  LDSM.16.MT88.4 R28, [R144+0xb000] ;  /* 0x00b00000901c783b */ /* 0x002fe20000004200 */
        /* <DEDUP_REMOVED lines=63> */
[----:B------:R-:W1:Y:S08]  /*1c150*/  SHFL.BFLY PT, R0, R5, 0x1, 0x1f ;  /* 0x0c201f0005007f89 */ /* 0x000e7000000e0000 */
[----:B------:R-:W2:Y:S01]  /*1c160*/  SHFL.BFLY PT, R2, R11, 0x1, 0x1f ;  /* 0x0c201f000b027f89 */ /* 0x000ea200000e0000 */
[----:B-1----:R-:W-:Y:S02]  /*1c170*/  FMNMX.FTZ R0, R5, R0, !PT ;  /* 0x0000000005007209 */ /* 0x002fe40007810000 */
        /* <DEDUP_REMOVED lines=8> */
[C---:B------:R-:W-:Y:S02]  /*1c200*/  FADD.FTZ R4, -R0.reuse, R121 ;  /* 0x0000007900047221 */ /* 0x040fe40000010100 */
[----:B------:R-:W-:Y:S02]  /*1c210*/  FMUL.FTZ R121, R0, c[0x0][0x23c] ;  /* 0x00008f0000797a20 */ /* 0x000fe40000410000 */
[----:B------:R-:W-:Y:S01]  /*1c220*/  FMUL.FTZ R53, R4, c[0x0][0x23c] ;  /* 0x00008f0004357a20 */ /* 0x000fe20000410000 */
[----:B------:R-:W1:Y:S01]  /*1c230*/  MUFU.EX2 R54, R54 ;  /* 0x0000003600367308 */ /* 0x000e620000000800 */
[--C-:B------:R-:W-:Y:S01]  /*1c240*/  FFMA.FTZ R126, R221, c[0x0][0x23c], -R196.reuse ;  /* 0x00008f00dd7e7a23 */ /* 0x100fe200000108c4 */
[----:B------:R-:W-:Y:S01]  /*1c250*/  FSEL R121, R121, RZ, P0 ;  /* 0x000000ff79797208 */ /* 0x000fe20000000000 */
[--C-:B------:R-:W-:Y:S01]  /*1c260*/  FFMA.FTZ R209, R192, c[0x0][0x23c], -R196.reuse ;  /* 0x00008f00c0d17a23 */ /* 0x100fe200000108c4 */
[----:B------:R-:W-:Y:S01]  /*1c270*/  ISETP.GT.AND P0, PT, R169, 0x1, PT ;  /* 0x00000001a900780c */ /* 0x000fe20003f04270 */
        /* <DEDUP_REMOVED lines=40> */
[C---:B------:R-:W-:Y:S02]  /*1c500*/  FMUL.FTZ R43, R53.reuse, R79 ;  /* 0x0000004f352b7220 */ /* 0x040fe40000410000 */
[C---:B------:R-:W-:Y:S01]  /*1c510*/  FMUL.FTZ R48, R54.reuse, R68 ;  /* 0x0000004436307220 */ /* 0x040fe20000410000 */
[----:B------:R-:W1:Y:S01]  /*1c520*/  MUFU.EX2 R127, R127 ;  /* 0x0000007f007f7308 */ /* 0x000e620000000800 */
[C---:B------:R-:W-:Y:S02]  /*1c530*/  FMUL.FTZ R49, R54.reuse, R69 ;  /* 0x0000004536317220 */ /* 0x040fe40000410000 */
[C---:B------:R-:W-:Y:S02]  /*1c540*/  FMUL.FTZ R50, R53.reuse, R70 ;  /* 0x0000004635327220 */ /* 0x040fe40000410000 */
[----:B------:R-:W-:Y:S02]  /*1c550*/  FMUL.FTZ R51, R53, R71 ;  /* 0x0000004735337220 */ /* 0x000fe40000410000 */
[----:B------:R-:W-:Y:S01]  /*1c560*/  LDSM.16.MT88.4 R68, [R144+0xd400] ;  /* 0x00d400009044783b */ /* 0x000fe20000004200 */
[----:B------:R-:W-:Y:S02]  /*1c570*/  FFMA.FTZ R92, R55, c[0x0][0x23c], -R121 ;  /* 0x00008f00375c7a23 */ /* 0x000fe40000010879 */
[----:B------:R-:W-:Y:S01]  /*1c580*/  MUFU.EX2 R125, R125 ;  /* 0x0000007d007d7308 */ /* 0x000fe20000000800 */
[----:B------:R-:W-:Y:S02]  /*1c590*/  FMUL.FTZ R40, R54, R76 ;  /* 0x0000004c36287220 */ /* 0x000fe40000410000 */
[--C-:B------:R-:W-:Y:S01]  /*1c5a0*/  FFMA.FTZ R76, R143, c[0x0][0x23c], -R196.reuse ;  /* 0x00008f008f4c7a23 */ /* 0x100fe200000108c4 */
[----:B--2---:R-:W-:Y:S01]  /*1c5b0*/  F2FP.PACK_AB R57, R132, R193 ;  /* 0x000000c18439723e */ /* 0x004fe200000000ff */
[----:B------:R-:W-:Y:S02]  /*1c5c0*/  FMUL.FTZ R41, R54, R77 ;  /* 0x0000004d36297220 */ /* 0x000fe40000410000 */
[--C-:B------:R-:W-:Y:S02]  /*1c5d0*/  FFMA.FTZ R77, R139, c[0x0][0x23c], -R196.reuse ;  /* 0x00008f008b4d7a23 */ /* 0x100fe400000108c4 */
[--C-:B------:R-:W-:Y:S01]  /*1c5e0*/  FFMA.FTZ R85, R211, c[0x0][0x23c], -R196.reuse ;  /* 0x00008f00d3557a23 */ /* 0x100fe200000108c4 */
[----:B------:R-:W2:Y:S01]  /*1c5f0*/  MUFU.EX2 R124, R124 ;  /* 0x0000007c007c7308 */ /* 0x000ea20000000800 */
[----:B------:R-:W-:Y:S02]  /*1c600*/  FFMA.FTZ R193, R53, R164, R193 ;  /* 0x000000a435c17223 */ /* 0x000fe400000100c1 */
[--C-:B------:R-:W-:Y:S01]  /*1c610*/  FFMA.FTZ R93, R217, c[0x0][0x23c], -R196.reuse ;  /* 0x00008f00d95d7a23 */ /* 0x100fe200000108c4 */
[----:B-1----:R-:W-:Y:S01]  /*1c620*/  F2FP.PACK_AB R58, R126, R127 ;  /* 0x0000007f7e3a723e */ /* 0x002fe200000000ff */
[--C-:B------:R-:W-:Y:S02]  /*1c630*/  FFMA.FTZ R84, R210, c[0x0][0x23c], -R121.reuse ;  /* 0x00008f00d2547a23 */ /* 0x100fe40000010879 */
        /* <DEDUP_REMOVED lines=8> */
[----:B------:R-:W-:Y:S01]  /*1c6c0*/  MUFU.EX2 R164, R77 ;  /* 0x0000004d00a47308 */ /* 0x000fe20000000800 */
[--C-:B------:R-:W-:Y:S02]  /*1c6d0*/  FFMA.FTZ R143, R166, c[0x0][0x23c], -R121.reuse ;  /* 0x00008f00a68f7a23 */ /* 0x100fe40000010879 */
[--C-:B------:R-:W-:Y:S01]  /*1c6e0*/  FFMA.FTZ R142, R142, c[0x0][0x23c], -R121.reuse ;  /* 0x00008f008e8e7a23 */ /* 0x100fe20000010879 */
[----:B--2---:R-:W-:Y:S01]  /*1c6f0*/  F2FP.PACK_AB R59, R124, R125 ;  /* 0x0000007d7c3b723e */ /* 0x004fe200000000ff */
[--C-:B------:R-:W-:Y:S02]  /*1c700*/  FFMA.FTZ R136, R136, c[0x0][0x23c], -R121.reuse ;  /* 0x00008f0088887a23 */ /* 0x100fe40000010879 */
[--C-:B------:R-:W-:Y:S02]  /*1c710*/  FFMA.FTZ R131, R131, c[0x0][0x23c], -R121.reuse ;  /* 0x00008f0083837a23 */ /* 0x100fe40000010879 */
[--C-:B------:R-:W-:Y:S01]  /*1c720*/  FFMA.FTZ R133, R199, c[0x0][0x23c], -R196.reuse ;  /* 0x00008f00c7857a23 */ /* 0x100fe200000108c4 */
[----:B------:R1:W-:Y:S01]  /*1c730*/  MUFU.EX2 R174, R76 ;  /* 0x0000004c00ae7308 */ /* 0x0003e20000000800 */
[C---:B------:R-:W-:Y:S05]  /*1c740*/  HMMA.16816.F32 R4, R56.reuse, R12, R4 ;  /* 0x0000000c3804723c */ /* 0x040fea0000001804 */
[--C-:B------:R-:W-:Y:S02]  /*1c750*/  FFMA.FTZ R186, R197, c[0x0][0x23c], -R196.reuse ;  /* 0x00008f00c5ba7a23 */ /* 0x100fe400000108c4 */
[C---:B------:R-:W-:Y:S01]  /*1c760*/  FMUL.FTZ R12, R54.reuse, R104 ;  /* 0x00000068360c7220 */ /* 0x040fe20000410000 */
[C---:B------:R-:W-:Y:S01]  /*1c770*/  HMMA.16816.F32 R8, R56.reuse, R14, R8 ;  /* 0x0000000e3808723c */ /* 0x040fe20000001808 */
[----:B------:R-:W-:Y:S03]  /*1c780*/  MUFU.EX2 R93, R93 ;  /* 0x0000005d005d7308 */ /* 0x000fe60000000800 */
[----:B------:R-:W-:Y:S02]  /*1c790*/  FMUL.FTZ R13, R54, R105 ;  /* 0x00000069360d7220 */ /* 0x000fe40000410000 */
[--C-:B------:R-:W-:Y:S02]  /*1c7a0*/  FFMA.FTZ R105, R207, c[0x0][0x23c], -R196.reuse ;  /* 0x00008f00cf697a23 */ /* 0x100fe400000108c4 */
[C---:B------:R-:W-:Y:S03]  /*1c7b0*/  FMUL.FTZ R14, R53.reuse, R106 ;  /* 0x0000006a350e7220 */ /* 0x040fe60000410000 */
[----:B------:R-:W-:Y:S01]  /*1c7c0*/  MUFU.EX2 R84, R84 ;  /* 0x0000005400547308 */ /* 0x000fe20000000800 */
[----:B------:R-:W-:Y:S02]  /*1c7d0*/  FMUL.FTZ R15, R53, R107 ;  /* 0x0000006b350f7220 */ /* 0x000fe40000410000 */
[--C-:B------:R-:W-:Y:S01]  /*1c7e0*/  FFMA.FTZ R104, R204, c[0x0][0x23c], -R121.reuse ;  /* 0x00008f00cc687a23 */ /* 0x100fe20000010879 */
[----:B-1----:R-:W-:Y:S01]  /*1c7f0*/  LDSM.16.MT88.4 R76, [R120+0xc400] ;  /* 0x00c40000784c783b */ /* 0x002fe20000004200 */
[--C-:B------:R-:W-:Y:S02]  /*1c800*/  FFMA.FTZ R163, R191, c[0x0][0x23c], -R196.reuse ;  /* 0x00008f00bfa37a23 */ /* 0x100fe400000108c4 */
[----:B------:R-:W-:Y:S01]  /*1c810*/  FFMA.FTZ R191, R194, c[0x0][0x23c], -R121 ;  /* 0x00008f00c2bf7a23 */ /* 0x000fe20000010879 */
[C---:B------:R-:W-:Y:S02]  /*1c820*/  HMMA.16816.F32 R12, R56.reuse, R20, R12 ;  /* 0x00000014380c723c */ /* 0x040fe4000000180c */
[----:B------:R-:W1:Y:S01]  /*1c830*/  MUFU.EX2 R86, R86 ;  /* 0x0000005600567308 */ /* 0x000e620000000800 */
[----:B------:R-:W-:Y:S02]  /*1c840*/  FFMA.FTZ R188, R195, c[0x0][0x23c], -R196 ;  /* 0x00008f00c3bc7a23 */ /* 0x000fe400000108c4 */
[C---:B------:R-:W-:Y:S02]  /*1c850*/  FFMA.FTZ R209, R54.reuse, R161, R209 ;  /* 0x000000a136d17223 */ /* 0x040fe400000100d1 */
[C---:B------:R-:W-:Y:S01]  /*1c860*/  FMUL.FTZ R20, R54.reuse, R96 ;  /* 0x0000006036147220 */ /* 0x040fe20000410000 */
[C---:B------:R-:W-:Y:S04]  /*1c870*/  HMMA.16816.F32 R16, R56.reuse, R22, R16 ;  /* 0x000000163810723c */ /* 0x040fe80000001810 */
[----:B------:R-:W-:Y:S01]  /*1c880*/  FMUL.FTZ R21, R54, R97 ;  /* 0x0000006136157220 */ /* 0x000fe20000410000 */
[----:B------:R-:W-:Y:S01]  /*1c890*/  MUFU.EX2 R87, R87 ;  /* 0x0000005700577308 */ /* 0x000fe20000000800 */
[----:B------:R-:W-:Y:S02]  /*1c8a0*/  FADD.FTZ R192, R192, R209 ;  /* 0x000000d1c0c07221 */ /* 0x000fe40000010000 */
[C---:B------:R-:W-:Y:S04]  /*1c8b0*/  FMUL.FTZ R22, R53.reuse, R98 ;  /* 0x0000006235167220 */ /* 0x040fe80000410000 */
[----:B------:R-:W-:Y:S02]  /*1c8c0*/  FMUL.FTZ R23, R53, R99 ;  /* 0x0000006335177220 */ /* 0x000fe40000410000 */
[----:B------:R-:W-:Y:S01]  /*1c8d0*/  FADD.FTZ R127, R127, R192 ;  /* 0x000000c07f7f7221 */ /* 0x000fe20000010000 */
        /* <DEDUP_REMOVED lines=16> */
[----:B------:R-:W-:Y:S01]  /*1c9e0*/  FFMA.FTZ R89, R202, c[0x0][0x23c], -R121 ;  /* 0x00008f00ca597a23 */ /* 0x000fe20000010879 */
[C---:B------:R-:W-:Y:S01]  /*1c9f0*/  HMMA.16816.F32 R28, R56.reuse, R36, R28 ;  /* 0x00000024381c723c */ /* 0x040fe2000000181c */
[----:B------:R-:W2:Y:S02]  /*1ca00*/  MUFU.EX2 R88, R88 ;  /* 0x0000005800587308 */ /* 0x000ea40000000800 */
[--C-:B------:R-:W-:Y:S02]  /*1ca10*/  FFMA.FTZ R194, R177, c[0x0][0x23c], -R196.reuse ;  /* 0x00008f00b1c27a23 */ /* 0x100fe400000108c4 */
[--C-:B------:R-:W-:Y:S02]  /*1ca20*/  FFMA.FTZ R161, R175, c[0x0][0x23c], -R196.reuse ;  /* 0x00008f00afa17a23 */ /* 0x100fe400000108c4 */
[C---:B------:R-:W-:Y:S01]  /*1ca30*/  FMUL.FTZ R37, R54.reuse, R81 ;  /* 0x0000005136257220 */ /* 0x040fe20000410000 */
[C---:B------:R-:W-:Y:S03]  /*1ca40*/  HMMA.16816.F32 R32, R56.reuse, R38, R32 ;  /* 0x000000263820723c */ /* 0x040fe60000001820 */
[----:B------:R-:W-:Y:S01]  /*1ca50*/  MUFU.EX2 R90, R90 ;  /* 0x0000005a005a7308 */ /* 0x000fe20000000800 */
[----:B------:R-:W-:Y:S02]  /*1ca60*/  FMUL.FTZ R36, R54, R80 ;  /* 0x0000005036247220 */ /* 0x000fe40000410000 */
[----:B------:R-:W-:Y:S02]  /*1ca70*/  FADD.FTZ R80, R126, R127 ;  /* 0x0000007f7e507221 */ /* 0x000fe40000010000 */
[C---:B------:R-:W-:Y:S04]  /*1ca80*/  FMUL.FTZ R38, R53.reuse, R82 ;  /* 0x0000005235267220 */ /* 0x040fe80000410000 */
[----:B------:R-:W-:Y:S01]  /*1ca90*/  FMUL.FTZ R39, R53, R83 ;  /* 0x0000005335277220 */ /* 0x000fe20000410000 */
[----:B------:R-:W-:Y:S01]  /*1caa0*/  MUFU.EX2 R162, R162 ;  /* 0x000000a200a27308 */ /* 0x000fe20000000800 */
[--C-:B------:R-:W-:Y:S02]  /*1cab0*/  FFMA.FTZ R175, R178, c[0x0][0x23c], -R121.reuse ;  /* 0x00008f00b2af7a23 */ /* 0x100fe40000010879 */
[--C-:B------:R-:W-:Y:S02]  /*1cac0*/  FFMA.FTZ R178, R180, c[0x0][0x23c], -R121.reuse ;  /* 0x00008f00b4b27a23 */ /* 0x100fe40000010879 */
[--C-:B------:R-:W-:Y:S01]  /*1cad0*/  FFMA.FTZ R127, R140, c[0x0][0x23c], -R121.reuse ;  /* 0x00008f008c7f7a23 */ /* 0x100fe20000010879 */
[C---:B------:R-:W-:Y:S03]  /*1cae0*/  HMMA.16816.F32 R36, R56.reuse, R44, R36 ;  /* 0x0000002c3824723c */ /* 0x040fe60000001824 */
[--C-:B------:R-:W-:Y:S01]  /*1caf0*/  FFMA.FTZ R165, R165, c[0x0][0x23c], -R196.reuse ;  /* 0x00008f00a5a57a23 */ /* 0x100fe200000108c4 */
[----:B------:R-:W-:Y:S01]  /*1cb00*/  MUFU.EX2 R135, R135 ;  /* 0x0000008700877308 */ /* 0x000fe20000000800 */
[--C-:B------:R-:W-:Y:S02]  /*1cb10*/  FFMA.FTZ R180, R173, c[0x0][0x23c], -R196.reuse ;  /* 0x00008f00adb47a23 */ /* 0x100fe400000108c4 */
[C---:B------:R-:W-:Y:S01]  /*1cb20*/  FMUL.FTZ R44, R54.reuse, R72 ;  /* 0x00000048362c7220 */ /* 0x040fe20000410000 */
[C---:B------:R-:W-:Y:S04]  /*1cb30*/  HMMA.16816.F32 R40, R56.reuse, R46, R40 ;  /* 0x0000002e3828723c */ /* 0x040fe80000001828 */
[----:B------:R-:W-:Y:S02]  /*1cb40*/  FMUL.FTZ R45, R54, R73 ;  /* 0x00000049362d7220 */ /* 0x000fe40000410000 */
[----:B------:R-:W3:Y:S01]  /*1cb50*/  MUFU.EX2 R91, R91 ;  /* 0x0000005b005b7308 */ /* 0x000ee20000000800 */
[C---:B------:R-:W-:Y:S02]  /*1cb60*/  FMUL.FTZ R46, R53.reuse, R74 ;  /* 0x0000004a352e7220 */ /* 0x040fe40000410000 */
[----:B------:R-:W-:Y:S02]  /*1cb70*/  FMUL.FTZ R47, R53, R75 ;  /* 0x0000004b352f7220 */ /* 0x000fe40000410000 */
[----:B------:R-:W4:Y:S01]  /*1cb80*/  LDSM.16.MT88.4 R72, [R120+0x9400] ;  /* 0x009400007848783b */ /* 0x000f220000004200 */
[----:B------:R-:W-:Y:S02]  /*1cb90*/  FFMA.FTZ R173, R182, c[0x0][0x23c], -R121 ;  /* 0x00008f00b6ad7a23 */ /* 0x000fe40000010879 */
[--C-:B------:R-:W-:Y:S02]  /*1cba0*/  FFMA.FTZ R54, R167, c[0x0][0x23c], -R196.reuse ;  /* 0x00008f00a7367a23 */ /* 0x100fe400000108c4 */
[C---:B------:R-:W-:Y:S01]  /*1cbb0*/  HMMA.16816.F32 R44, R56.reuse, R60, R44 ;  /* 0x0000003c382c723c */ /* 0x040fe2000000182c */
[----:B------:R-:W-:Y:S02]  /*1cbc0*/  MUFU.EX2 R191, R191 ;  /* 0x000000bf00bf7308 */ /* 0x000fe40000000800 */
[----:B------:R-:W-:Y:S02]  /*1cbd0*/  FADD.FTZ R132, R132, R193 ;  /* 0x000000c184847221 */ /* 0x000fe40000010000 */
[----:B------:R-:W-:Y:S02]  /*1cbe0*/  FFMA.FTZ R167, R183, c[0x0][0x23c], -R196 ;  /* 0x00008f00b7a77a23 */ /* 0x000fe400000108c4 */
[----:B------:R-:W-:Y:S01]  /*1cbf0*/  FADD.FTZ R53, R125, R132 ;  /* 0x000000847d357221 */ /* 0x000fe20000010000 */
[----:B------:R-:W-:Y:S01]  /*1cc00*/  HMMA.16816.F32 R48, R56, R62, R48 ;  /* 0x0000003e3830723c */ /* 0x000fe20000001830 */
[----:B------:R-:W5:Y:S02]  /*1cc10*/  LDSM.16.MT88.4 R60, [R144+0xb400] ;  /* 0x00b40000903c783b */ /* 0x000f640000004200 */
[----:B------:R-:W-:Y:S01]  /*1cc20*/  MUFU.EX2 R137, R137 ;  /* 0x0000008900897308 */ /* 0x000fe20000000800 */
[----:B------:R-:W-:Y:S02]  /*1cc30*/  FFMA.FTZ R132, R138, c[0x0][0x23c], -R121 ;  /* 0x00008f008a847a23 */ /* 0x000fe40000010879 */
[----:B------:R-:W-:Y:S01]  /*1cc40*/  FADD.FTZ R124, R124, R53 ;  /* 0x000000357c7c7221 */ /* 0x000fe20000010000 */
[----:B-1----:R-:W-:Y:S01]  /*1cc50*/  F2FP.PACK_AB R58, R85, R86 ;  /* 0x00000056553a723e */ /* 0x002fe200000000ff */
[----:B------:R-:W-:Y:S01]  /*1cc60*/  FFMA.FTZ R179, R179, c[0x0][0x23c], -R196 ;  /* 0x00008f00b3b37a23 */ /* 0x000fe200000108c4 */
[----:B--2---:R-:W-:Y:S03]  /*1cc70*/  F2FP.PACK_AB R56, R88, R93 ;  /* 0x0000005d5838723e */ /* 0x004fe600000000ff */
[----:B---3--:R-:W-:Y:S01]  /*1cc80*/  F2FP.PACK_AB R57, R84, R91 ;  /* 0x0000005b5439723e */ /* 0x008fe200000000ff */
[----:B------:R-:W-:Y:S01]  /*1cc90*/  FADD.FTZ R93, R93, R80 ;  /* 0x000000505d5d7221 */ /* 0x000fe20000010000 */
[----:B------:R-:W-:Y:S01]  /*1cca0*/  F2FP.PACK_AB R59, R90, R87 ;  /* 0x000000575a3b723e */ /* 0x000fe200000000ff */
[----:B------:R-:W-:Y:S01]  /*1ccb0*/  LDSM.16.MT88.4 R80, [R144+0xe800] ;  /* 0x00e800009050783b */ /* 0x000fe20000004200 */
[----:B------:R-:W-:Y:S01]  /*1ccc0*/  MUFU.EX2 R139, R139 ;  /* 0x0000008b008b7308 */ /* 0x000fe20000000800 */
[----:B------:R-:W-:Y:S02]  /*1ccd0*/  FADD.FTZ R93, R88, R93 ;  /* 0x0000005d585d7221 */ /* 0x000fe40000010000 */
[----:B------:R-:W-:Y:S02]  /*1cce0*/  FADD.FTZ R91, R91, R124 ;  /* 0x0000007c5b5b7221 */ /* 0x000fe40000010000 */
[C---:B------:R-:W-:Y:S03]  /*1ccf0*/  HMMA.16816.F32 R4, R56.reuse, R64, R4 ;  /* 0x000000403804723c */ /* 0x040fe60000001804 */
[----:B------:R-:W-:Y:S02]  /*1cd00*/  FADD.FTZ R86, R86, R93 ;  /* 0x0000005d56567221 */ /* 0x000fe40000010000 */
[----:B------:R-:W-:Y:S01]  /*1cd10*/  FADD.FTZ R84, R84, R91 ;  /* 0x0000005b54547221 */ /* 0x000fe20000010000 */
[----:B------:R-:W-:Y:S01]  /*1cd20*/  MUFU.EX2 R172, R172 ;  /* 0x000000ac00ac7308 */ /* 0x000fe20000000800 */
[----:B------:R-:W-:Y:S01]  /*1cd30*/  FADD.FTZ R86, R85, R86 ;  /* 0x0000005655567221 */ /* 0x000fe20000010000 */
[C---:B------:R-:W-:Y:S01]  /*1cd40*/  HMMA.16816.F32 R8, R56.reuse, R66, R8 ;  /* 0x000000423808723c */ /* 0x040fe20000001808 */
[----:B------:R-:W1:Y:S03]  /*1cd50*/  LDSM.16.MT88.4 R64, [R120+0xb400] ;  /* 0x00b400007840783b */ /* 0x000e660000004200 */
[----:B------:R-:W-:Y:S02]  /*1cd60*/  FADD.FTZ R87, R87, R84 ;  /* 0x0000005457577221 */ /* 0x000fe40000010000 */
[--C-:B------:R-:W-:Y:S02]  /*1cd70*/  FFMA.FTZ R181, R181, c[0x0][0x23c], -R196.reuse ;  /* 0x00008f00b5b57a23 */ /* 0x100fe400000108c4 */
[C---:B----4-:R-:W-:Y:S01]  /*1cd80*/  HMMA.16816.F32 R12, R56.reuse, R72, R12 ;  /* 0x00000048380c723c */ /* 0x050fe2000000180c */
[----:B------:R-:W-:Y:S03]  /*1cd90*/  MUFU.EX2 R141, R141 ;  /* 0x0000008d008d7308 */ /* 0x000fe60000000800 */
[----:B------:R-:W-:Y:S02]  /*1cda0*/  FADD.FTZ R87, R90, R87 ;  /* 0x000000575a577221 */ /* 0x000fe40000010000 */
[--C-:B------:R-:W-:Y:S02]  /*1cdb0*/  FFMA.FTZ R184, R184, c[0x0][0x23c], -R196.reuse ;  /* 0x00008f00b8b87a23 */ /* 0x100fe400000108c4 */
[C---:B------:R-:W-:Y:S01]  /*1cdc0*/  HMMA.16816.F32 R16, R56.reuse, R74, R16 ;  /* 0x0000004a3810723c */ /* 0x040fe20000001810 */
[----:B------:R-:W-:Y:S02]  /*1cdd0*/  LDSM.16.MT88.4 R72, [R144+0xc000] ;  /* 0x00c000009048783b */ /* 0x000fe40000004200 */
[----:B------:R-:W-:Y:S01]  /*1cde0*/  MUFU.EX2 R143, R143 ;  /* 0x0000008f008f7308 */ /* 0x000fe20000000800 */
[--C-:B------:R-:W-:Y:S02]  /*1cdf0*/  FFMA.FTZ R185, R185, c[0x0][0x23c], -R196.reuse ;  /* 0x00008f00b9b97a23 */ /* 0x100fe400000108c4 */
[--C-:B------:R-:W-:Y:S02]  /*1ce00*/  FFMA.FTZ R187, R187, c[0x0][0x23c], -R196.reuse ;  /* 0x00008f00bbbb7a23 */ /* 0x100fe400000108c4 */
[C---:B-----5:R-:W-:Y:S04]  /*1ce10*/  HMMA.16816.F32 R20, R56.reuse, R60, R20 ;  /* 0x0000003c3814723c */ /* 0x060fe80000001814 */
[----:B------:R-:W-:Y:S01]  /*1ce20*/  FFMA.FTZ R196, R189, c[0x0][0x23c], -R196 ;  /* 0x00008f00bdc47a23 */ /* 0x000fe200000108c4 */
[----:B------:R-:W-:Y:S03]  /*1ce30*/  MUFU.EX2 R142, R142 ;  /* 0x0000008e008e7308 */ /* 0x000fe60000000800 */
[C---:B------:R-:W-:Y:S01]  /*1ce40*/  HMMA.16816.F32 R24, R56.reuse, R62, R24 ;  /* 0x0000003e3818723c */ /* 0x040fe20000001818 */
[----:B------:R-:W2:Y:S06]  /*1ce50*/  LDSM.16.MT88.4 R60, [R120+0xd400] ;  /* 0x00d40000783c783b */ /* 0x000eac0000004200 */
[----:B------:R-:W3:Y:S01]  /*1ce60*/  MUFU.EX2 R96, R96 ;  /* 0x0000006000607308 */ /* 0x000ee20000000800 */
[C---:B-1----:R-:W-:Y:S08]  /*1ce70*/  HMMA.16816.F32 R28, R56.reuse, R64, R28 ;  /* 0x00000040381c723c */ /* 0x042ff0000000181c */
[C---:B------:R-:W-:Y:S01]  /*1ce80*/  HMMA.16816.F32 R32, R56.reuse, R66, R32 ;  /* 0x000000423820723c */ /* 0x040fe20000001820 */
[----:B------:R-:W1:Y:S01]  /*1ce90*/  LDSM.16.MT88.4 R64, [R144+0x9800] ;  /* 0x009800009040783b */ /* 0x000e620000004200 */
[----:B------:R-:W4:Y:S06]  /*1cea0*/  MUFU.EX2 R89, R89 ;  /* 0x0000005900597308 */ /* 0x000f2c0000000800 */
[C---:B------:R-:W-:Y:S04]  /*1ceb0*/  HMMA.16816.F32 R36, R56.reuse, R68, R36 ;  /* 0x000000443824723c */ /* 0x040fe80000001824 */
[----:B------:R-:W-:Y:S04]  /*1cec0*/  MUFU.EX2 R97, R97 ;  /* 0x0000006100617308 */ /* 0x000fe80000000800 */
[C---:B------:R-:W-:Y:S01]  /*1ced0*/  HMMA.16816.F32 R40, R56.reuse, R70, R40 ;  /* 0x000000463828723c */ /* 0x040fe20000001828 */
[----:B------:R-:W5:Y:S05]  /*1cee0*/  LDSM.16.MT88.4 R68, [R120+0x9800] ;  /* 0x009800007844783b */ /* 0x000f6a0000004200 */
[----:B------:R-:W1:Y:S02]  /*1cef0*/  MUFU.EX2 R98, R98 ;  /* 0x0000006200627308 */ /* 0x000e640000000800 */
[C---:B--2---:R-:W-:Y:S08]  /*1cf00*/  HMMA.16816.F32 R44, R56.reuse, R60, R44 ;  /* 0x0000003c382c723c */ /* 0x044ff0000000182c */
[----:B------:R-:W-:Y:S01]  /*1cf10*/  HMMA.16816.F32 R48, R56, R62, R48 ;  /* 0x0000003e3830723c */ /* 0x000fe20000001830 */
[----:B------:R-:W2:Y:S01]  /*1cf20*/  MUFU.EX2 R99, R99 ;  /* 0x0000006300637308 */ /* 0x000ea20000000800 */
[----:B------:R-:W5:Y:S05]  /*1cf30*/  LDSM.16.MT88.4 R60, [R144+0xb800] ;  /* 0x00b80000903c783b */ /* 0x000f6a0000004200 */
[----:B---3--:R-:W-:Y:S01]  /*1cf40*/  F2FP.PACK_AB R56, R96, R105 ;  /* 0x000000696038723e */ /* 0x008fe200000000ff */
[----:B------:R-:W-:Y:S01]  /*1cf50*/  FADD.FTZ R105, R105, R86 ;  /* 0x0000005669697221 */ /* 0x000fe20000010000 */
[----:B----4-:R-:W-:Y:S02]  /*1cf60*/  F2FP.PACK_AB R57, R89, R104 ;  /* 0x000000685939723e */ /* 0x010fe400000000ff */
[----:B------:R-:W-:Y:S01]  /*1cf70*/  MUFU.EX2 R133, R133 ;  /* 0x0000008500857308 */ /* 0x000fe20000000800 */
[----:B------:R-:W-:Y:S01]  /*1cf80*/  FADD.FTZ R104, R104, R87 ;  /* 0x0000005768687221 */ /* 0x000fe20000010000 */
[----:B-1----:R-:W-:Y:S01]  /*1cf90*/  F2FP.PACK_AB R58, R98, R97 ;  /* 0x00000061623a723e */ /* 0x002fe200000000ff */
[----:B------:R-:W-:Y:S01]  /*1cfa0*/  LDSM.16.MT88.4 R84, [R120+0xcc00] ;  /* 0x00cc00007854783b */ /* 0x000fe20000004200 */
[----:B------:R-:W-:Y:S04]  /*1cfb0*/  FADD.FTZ R96, R96, R105 ;  /* 0x0000006960607221 */ /* 0x000fe80000010000 */
[----:B------:R-:W-:Y:S02]  /*1cfc0*/  FADD.FTZ R97, R97, R96 ;  /* 0x0000006061617221 */ /* 0x000fe40000010000 */
[----:B------:R-:W1:Y:S02]  /*1cfd0*/  MUFU.EX2 R186, R186 ;  /* 0x000000ba00ba7308 */ /* 0x000e640000000800 */
[----:B------:R-:W-:Y:S01]  /*1cfe0*/  FADD.FTZ R98, R98, R97 ;  /* 0x0000006162627221 */ /* 0x000fe20000010000 */
[----:B--2---:R-:W-:Y:S07]  /*1cff0*/  F2FP.PACK_AB R59, R134, R99 ;  /* 0x00000063863b723e */ /* 0x004fee00000000ff */
[----:B------:R-:W-:Y:S01]  /*1d000*/  MUFU.EX2 R163, R163 ;  /* 0x000000a300a37308 */ /* 0x000fe20000000800 */
[C---:B------:R-:W-:Y:S08]  /*1d010*/  HMMA.16816.F32 R4, R56.reuse, R64, R4 ;  /* 0x000000403804723c */ /* 0x040ff00000001804 */
[C---:B------:R-:W-:Y:S01]  /*1d020*/  HMMA.16816.F32 R8, R56.reuse, R66, R8 ;  /* 0x000000423808723c */ /* 0x040fe20000001808 */
[----:B------:R-:W2:Y:S01]  /*1d030*/  LDSM.16.MT88.4 R64, [R120+0xb800] ;  /* 0x00b800007840783b */ /* 0x000ea20000004200 */
[----:B------:R-:W3:Y:S06]  /*1d040*/  MUFU.EX2 R188, R188 ;  /* 0x000000bc00bc7308 */ /* 0x000eec0000000800 */
[C---:B-----5:R-:W-:Y:S04]  /*1d050*/  HMMA.16816.F32 R12, R56.reuse, R68, R12 ;  /* 0x00000044380c723c */ /* 0x060fe8000000180c */
[----:B------:R-:W4:Y:S04]  /*1d060*/  MUFU.EX2 R190, R190 ;  /* 0x000000be00be7308 */ /* 0x000f280000000800 */
[C---:B------:R-:W-:Y:S01]  /*1d070*/  HMMA.16816.F32 R16, R56.reuse, R70, R16 ;  /* 0x000000463810723c */ /* 0x040fe20000001810 */
[----:B------:R-:W5:Y:S05]  /*1d080*/  LDSM.16.MT88.4 R68, [R144+0xd800] ;  /* 0x00d800009044783b */ /* 0x000f6a0000004200 */
[----:B------:R-:W-:Y:S02]  /*1d090*/  MUFU.EX2 R194, R194 ;  /* 0x000000c200c27308 */ /* 0x000fe40000000800 */
[C---:B------:R-:W-:Y:S08]  /*1d0a0*/  HMMA.16816.F32 R20, R56.reuse, R60, R20 ;  /* 0x0000003c3814723c */ /* 0x040ff00000001814 */
        /* <DEDUP_REMOVED lines=8> */
[C---:B-----5:R-:W-:Y:S08]  /*1d130*/  HMMA.16816.F32 R36, R56.reuse, R68, R36 ;  /* 0x000000443824723c */ /* 0x060ff00000001824 */
[----:B------:R-:W-:Y:S01]  /*1d140*/  MUFU.EX2 R165, R165 ;  /* 0x000000a500a57308 */ /* 0x000fe20000000800 */
[C---:B------:R-:W-:Y:S01]  /*1d150*/  HMMA.16816.F32 R40, R56.reuse, R70, R40 ;  /* 0x000000463828723c */ /* 0x040fe20000001828 */
[----:B------:R-:W5:Y:S07]  /*1d160*/  LDSM.16.MT88.4 R68, [R120+0x9c00] ;  /* 0x009c00007844783b */ /* 0x000f6e0000004200 */
[C---:B-1----:R-:W-:Y:S01]  /*1d170*/  HMMA.16816.F32 R44, R56.reuse, R60, R44 ;  /* 0x0000003c382c723c */ /* 0x042fe2000000182c */
[----:B------:R-:W-:Y:S07]  /*1d180*/  MUFU.EX2 R180, R180 ;  /* 0x000000b400b47308 */ /* 0x000fee0000000800 */
[----:B------:R-:W-:Y:S01]  /*1d190*/  HMMA.16816.F32 R48, R56, R62, R48 ;  /* 0x0000003e3830723c */ /* 0x000fe20000001830 */
[----:B------:R-:W1:Y:S02]  /*1d1a0*/  LDSM.16.MT88.4 R60, [R144+0xbc00] ;  /* 0x00bc0000903c783b */ /* 0x000e640000004200 */
[----:B------:R-:W-:Y:S04]  /*1d1b0*/  MUFU.EX2 R173, R173 ;  /* 0x000000ad00ad7308 */ /* 0x000fe80000000800 */
[----:B------:R-:W-:Y:S01]  /*1d1c0*/  F2FP.PACK_AB R56, R186, R133 ;  /* 0x00000085ba38723e */ /* 0x000fe200000000ff */
[----:B------:R-:W-:Y:S01]  /*1d1d0*/  FADD.FTZ R133, R133, R98 ;  /* 0x0000006285857221 */ /* 0x000fe20000010000 */
[----:B------:R-:W-:Y:S03]  /*1d1e0*/  F2FP.PACK_AB R57, R135, R162 ;  /* 0x000000a28739723e */ /* 0x000fe600000000ff */
[----:B---3--:R-:W-:Y:S01]  /*1d1f0*/  F2FP.PACK_AB R58, R188, R163 ;  /* 0x000000a3bc3a723e */ /* 0x008fe200000000ff */
[----:B------:R-:W-:Y:S01]  /*1d200*/  MUFU.EX2 R176, R176 ;  /* 0x000000b000b07308 */ /* 0x000fe20000000800 */
[----:B----4-:R-:W-:Y:S01]  /*1d210*/  F2FP.PACK_AB R59, R190, R191 ;  /* 0x000000bfbe3b723e */ /* 0x010fe200000000ff */
[----:B------:R-:W-:Y:S04]  /*1d220*/  FADD.FTZ R186, R186, R133 ;  /* 0x00000085baba7221 */ /* 0x000fe80000010000 */
[----:B------:R-:W-:Y:S02]  /*1d230*/  FADD.FTZ R163, R163, R186 ;  /* 0x000000baa3a37221 */ /* 0x000fe40000010000 */
[C---:B--2---:R-:W-:Y:S02]  /*1d240*/  HMMA.16816.F32 R4, R56.reuse, R64, R4 ;  /* 0x000000403804723c */ /* 0x044fe40000001804 */
[----:B------:R-:W-:Y:S01]  /*1d250*/  MUFU.EX2 R126, R54 ;  /* 0x00000036007e7308 */ /* 0x000fe20000000800 */
[----:B------:R-:W-:Y:S05]  /*1d260*/  FADD.FTZ R163, R188, R163 ;  /* 0x000000a3bca37221 */ /* 0x000fea0000010000 */
[C---:B------:R-:W-:Y:S01]  /*1d270*/  HMMA.16816.F32 R8, R56.reuse, R66, R8 ;  /* 0x000000423808723c */ /* 0x040fe20000001808 */
[----:B------:R-:W2:Y:S03]  /*1d280*/  LDSM.16.MT88.4 R64, [R120+0xbc00] ;  /* 0x00bc00007840783b */ /* 0x000ea60000004200 */
[----:B------:R-:W-:Y:S04]  /*1d290*/  MUFU.EX2 R125, R179 ;  /* 0x000000b3007d7308 */ /* 0x000fe80000000800 */
[C---:B-----5:R-:W-:Y:S06]  /*1d2a0*/  HMMA.16816.F32 R12, R56.reuse, R68, R12 ;  /* 0x00000044380c723c */ /* 0x060fec000000180c */
[----:B------:R-:W-:Y:S02]  /*1d2b0*/  MUFU.EX2 R127, R127 ;  /* 0x0000007f007f7308 */ /* 0x000fe40000000800 */
[C---:B------:R-:W-:Y:S01]  /*1d2c0*/  HMMA.16816.F32 R16, R56.reuse, R70, R16 ;  /* 0x000000463810723c */ /* 0x040fe20000001810 */
[----:B------:R-:W3:Y:S07]  /*1d2d0*/  LDSM.16.MT88.4 R68, [R144+0xdc00] ;  /* 0x00dc00009044783b */ /* 0x000eee0000004200 */
[C---:B-1----:R-:W-:Y:S01]  /*1d2e0*/  HMMA.16816.F32 R20, R56.reuse, R60, R20 ;  /* 0x0000003c3814723c */ /* 0x042fe20000001814 */
[----:B------:R-:W1:Y:S07]  /*1d2f0*/  MUFU.EX2 R132, R132 ;  /* 0x0000008400847308 */ /* 0x000e6e0000000800 */
[C---:B------:R-:W-:Y:S01]  /*1d300*/  HMMA.16816.F32 R24, R56.reuse, R62, R24 ;  /* 0x0000003e3818723c */ /* 0x040fe20000001818 */
[----:B------:R-:W4:Y:S02]  /*1d310*/  LDSM.16.MT88.4 R60, [R120+0xdc00] ;  /* 0x00dc0000783c783b */ /* 0x000f240000004200 */
[----:B------:R-:W-:Y:S05]  /*1d320*/  MUFU.EX2 R138, R181 ;  /* 0x000000b5008a7308 */ /* 0x000fea0000000800 */
[C---:B--2---:R-:W-:Y:S05]  /*1d330*/  HMMA.16816.F32 R28, R56.reuse, R64, R28 ;  /* 0x00000040381c723c */ /* 0x044fea000000181c */
[----:B------:R-:W2:Y:S03]  /*1d340*/  MUFU.EX2 R167, R167 ;  /* 0x000000a700a77308 */ /* 0x000ea60000000800 */
[C---:B------:R-:W-:Y:S01]  /*1d350*/  HMMA.16816.F32 R32, R56.reuse, R66, R32 ;  /* 0x000000423820723c */ /* 0x040fe20000001820 */
[----:B------:R-:W5:Y:S03]  /*1d360*/  LDSM.16.MT88.4 R64, [R144+0xa000] ;  /* 0x00a000009040783b */ /* 0x000f660000004200 */
[----:B-1----:R-:W-:Y:S03]  /*1d370*/  F2FP.PACK_AB R53, R132, R127 ;  /* 0x0000007f8435723e */ /* 0x002fe600000000ff */
[----:B------:R-:W-:Y:S01]  /*1d380*/  MUFU.EX2 R136, R136 ;  /* 0x0000008800887308 */ /* 0x000fe20000000800 */
[C---:B---3--:R-:W-:Y:S08]  /*1d390*/  HMMA.16816.F32 R36, R56.reuse, R68, R36 ;  /* 0x000000443824723c */ /* 0x048ff00000001824 */
[C---:B------:R-:W-:Y:S01]  /*1d3a0*/  HMMA.16816.F32 R40, R56.reuse, R70, R40 ;  /* 0x000000463828723c */ /* 0x040fe20000001828 */
[----:B------:R-:W1:Y:S01]  /*1d3b0*/  LDSM.16.MT88.4 R68, [R120+0xa000] ;  /* 0x00a000007844783b */ /* 0x000e620000004200 */
[----:B------:R-:W3:Y:S02]  /*1d3c0*/  MUFU.EX2 R131, R131 ;  /* 0x0000008300837308 */ /* 0x000ee40000000800 */
[----:B--2---:R-:W-:Y:S04]  /*1d3d0*/  F2FP.PACK_AB R54, R167, R138 ;  /* 0x0000008aa736723e */ /* 0x004fe800000000ff */
[C---:B----4-:R-:W-:Y:S04]  /*1d3e0*/  HMMA.16816.F32 R44, R56.reuse, R60, R44 ;  /* 0x0000003c382c723c */ /* 0x050fe8000000182c */
[----:B------:R-:W-:Y:S04]  /*1d3f0*/  MUFU.EX2 R184, R184 ;  /* 0x000000b800b87308 */ /* 0x000fe80000000800 */
[----:B------:R-:W-:Y:S01]  /*1d400*/  HMMA.16816.F32 R48, R56, R62, R48 ;  /* 0x0000003e3830723c */ /* 0x000fe20000001830 */
[----:B------:R-:W2:Y:S05]  /*1d410*/  LDSM.16.MT88.4 R60, [R120+0xc000] ;  /* 0x00c00000783c783b */ /* 0x000eaa0000004200 */
[----:B------:R-:W4:Y:S01]  /*1d420*/  MUFU.EX2 R185, R185 ;  /* 0x000000b900b97308 */ /* 0x000f220000000800 */
[C---:B------:R-:W-:Y:S01]  /*1d430*/  F2FP.PACK_AB R56, R161.reuse, R194 ;  /* 0x000000c2a138723e */ /* 0x040fe200000000ff */
[----:B------:R-:W-:Y:S01]  /*1d440*/  FADD.FTZ R194, R194, R163 ;  /* 0x000000a3c2c27221 */ /* 0x000fe20000010000 */
[----:B------:R-:W-:Y:S03]  /*1d450*/  F2FP.PACK_AB R57, R178, R175 ;  /* 0x000000afb239723e */ /* 0x000fe600000000ff */
[----:B------:R-:W-:Y:S01]  /*1d460*/  F2FP.PACK_AB R58, R180, R165 ;  /* 0x000000a5b43a723e */ /* 0x000fe200000000ff */
[----:B------:R-:W-:Y:S01]  /*1d470*/  FADD.FTZ R194, R161, R194 ;  /* 0x000000c2a1c27221 */ /* 0x000fe20000010000 */
[----:B------:R-:W-:Y:S02]  /*1d480*/  F2FP.PACK_AB R59, R176, R173 ;  /* 0x000000adb03b723e */ /* 0x000fe400000000ff */
[----:B---3--:R-:W-:Y:S01]  /*1d490*/  F2FP.PACK_AB R55, R131, R136 ;  /* 0x000000888337723e */ /* 0x008fe200000000ff */
[----:B------:R-:W-:Y:S01]  /*1d4a0*/  MUFU.EX2 R187, R187 ;  /* 0x000000bb00bb7308 */ /* 0x000fe20000000800 */
[----:B------:R-:W-:Y:S03]  /*1d4b0*/  FADD.FTZ R165, R165, R194 ;  /* 0x000000c2a5a57221 */ /* 0x000fe60000010000 */
[C---:B-----5:R-:W-:Y:S03]  /*1d4c0*/  HMMA.16816.F32 R4, R56.reuse, R64, R4 ;  /* 0x000000403804723c */ /* 0x060fe60000001804 */
[----:B------:R-:W-:Y:S03]  /*1d4d0*/  FADD.FTZ R180, R180, R165 ;  /* 0x000000a5b4b47221 */ /* 0x000fe60000010000 */
[----:B------:R-:W-:Y:S02]  /*1d4e0*/  MUFU.EX2 R196, R196 ;  /* 0x000000c400c47308 */ /* 0x000fe40000000800 */
        /* <DEDUP_REMOVED lines=8> */
[C---:B--2---:R-:W-:Y:S08]  /*1d570*/  HMMA.16816.F32 R28, R56.reuse, R60, R28 ;  /* 0x0000003c381c723c */ /* 0x044ff0000000181c */
[C---:B------:R-:W-:Y:S01]  /*1d580*/  HMMA.16816.F32 R32, R56.reuse, R62, R32 ;  /* 0x0000003e3820723c */ /* 0x040fe20000001820 */
[----:B------:R-:W2:Y:S07]  /*1d590*/  LDSM.16.MT88.4 R60, [R144+0xa400] ;  /* 0x00a40000903c783b */ /* 0x000eae0000004200 */
[C---:B---3--:R-:W-:Y:S08]  /*1d5a0*/  HMMA.16816.F32 R36, R56.reuse, R64, R36 ;  /* 0x000000403824723c */ /* 0x048ff00000001824 */
[C---:B------:R-:W-:Y:S01]  /*1d5b0*/  HMMA.16816.F32 R40, R56.reuse, R66, R40 ;  /* 0x000000423828723c */ /* 0x040fe20000001828 */
[----:B------:R-:W3:Y:S07]  /*1d5c0*/  LDSM.16.MT88.4 R64, [R120+0xa400] ;  /* 0x00a400007840783b */ /* 0x000eee0000004200 */
[C---:B-1----:R-:W-:Y:S08]  /*1d5d0*/  HMMA.16816.F32 R44, R56.reuse, R68, R44 ;  /* 0x00000044382c723c */ /* 0x042ff0000000182c */
[----:B------:R-:W-:Y:S01]  /*1d5e0*/  HMMA.16816.F32 R48, R56, R70, R48 ;  /* 0x000000463830723c */ /* 0x000fe20000001830 */
[----:B------:R-:W1:Y:S06]  /*1d5f0*/  LDSM.16.MT88.4 R68, [R144+0xe400] ;  /* 0x00e400009044783b */ /* 0x000e6c0000004200 */
        /* <DEDUP_REMOVED lines=11> */
[C---:B---3--:R-:W-:Y:S08]  /*1d6b0*/  HMMA.16816.F32 R12, R56.reuse, R64, R12 ;  /* 0x00000040380c723c */ /* 0x048ff0000000180c */
[C---:B------:R-:W-:Y:S01]  /*1d6c0*/  HMMA.16816.F32 R16, R56.reuse, R66, R16 ;  /* 0x000000423810723c */ /* 0x040fe20000001810 */
[----:B------:R-:W3:Y:S07]  /*1d6d0*/  LDSM.16.MT88.4 R64, [R144+0xa800] ;  /* 0x00a800009040783b */ /* 0x000eee0000004200 */
[C---:B------:R-:W-:Y:S08]  /*1d6e0*/  HMMA.16816.F32 R20, R56.reuse, R72, R20 ;  /* 0x000000483814723c */ /* 0x040ff00000001814 */
[C---:B------:R-:W-:Y:S01]  /*1d6f0*/  HMMA.16816.F32 R24, R56.reuse, R74, R24 ;  /* 0x0000004a3818723c */ /* 0x040fe20000001818 */
[----:B------:R-:W5:Y:S07]  /*1d700*/  LDSM.16.MT88.4 R72, [R120+0xa800] ;  /* 0x00a800007848783b */ /* 0x000f6e0000004200 */
[C---:B------:R-:W-:Y:S08]  /*1d710*/  HMMA.16816.F32 R28, R56.reuse, R76, R28 ;  /* 0x0000004c381c723c */ /* 0x040ff0000000181c */
[C---:B------:R-:W-:Y:S01]  /*1d720*/  HMMA.16816.F32 R32, R56.reuse, R78, R32 ;  /* 0x0000004e3820723c */ /* 0x040fe20000001820 */
[----:B------:R-:W-:Y:S07]  /*1d730*/  LDSM.16.MT88.4 R76, [R120+0xc800] ;  /* 0x00c80000784c783b */ /* 0x000fee0000004200 */
[C---:B-1----:R-:W-:Y:S08]  /*1d740*/  HMMA.16816.F32 R36, R56.reuse, R68, R36 ;  /* 0x000000443824723c */ /* 0x042ff00000001824 */
[C---:B------:R-:W-:Y:S01]  /*1d750*/  HMMA.16816.F32 R40, R56.reuse, R70, R40 ;  /* 0x000000463828723c */ /* 0x040fe20000001828 */
[----:B------:R-:W1:Y:S07]  /*1d760*/  LDSM.16.MT88.4 R68, [R144+0xc800] ;  /* 0x00c800009044783b */ /* 0x000e6e0000004200 */
[C---:B--2---:R-:W-:Y:S07]  /*1d770*/  HMMA.16816.F32 R44, R56.reuse, R60, R44 ;  /* 0x0000003c382c723c */ /* 0x044fee000000182c */
[--C-:B------:R-:W-:Y:S01]  /*1d780*/  FFMA.FTZ R61, R52, c[0x0][0x23c], -R121.reuse ;  /* 0x00008f00343d7a23 */ /* 0x100fe20000010879 */
[----:B------:R-:W-:Y:S01]  /*1d790*/  HMMA.16816.F32 R48, R56, R62, R48 ;  /* 0x0000003e3830723c */ /* 0x000fe20000001830 */
[----:B------:R-:W2:Y:S03]  /*1d7a0*/  LDSM.16.MT88.4 R56, [R120+0xe800] ;  /* 0x00e800007838783b */ /* 0x000ea60000004200 */
[----:B------:R-:W-:Y:S01]  /*1d7b0*/  F2FP.PACK_AB R52, R125, R126 ;  /* 0x0000007e7d34723e */ /* 0x000fe200000000ff */
[--C-:B------:R-:W-:Y:S01]  /*1d7c0*/  FFMA.FTZ R60, R130, c[0x0][0x23c], -R121.reuse ;  /* 0x00008f00823c7a23 */ /* 0x100fe20000010879 */
[----:B------:R-:W-:Y:S01]  /*1d7d0*/  MUFU.EX2 R61, R61 ;  /* 0x0000003d003d7308 */ /* 0x000fe20000000800 */
[----:B------:R-:W-:Y:S02]  /*1d7e0*/  FFMA.FTZ R121, R3, c[0x0][0x23c], -R121 ;  /* 0x00008f0003797a23 */ /* 0x000fe40000010879 */
[----:B------:R-:W-:Y:S02]  /*1d7f0*/  FADD.FTZ R126, R126, R141 ;  /* 0x0000008d7e7e7221 */ /* 0x000fe40000010000 */
[C---:B---3--:R-:W-:Y:S05]  /*1d800*/  HMMA.16816.F32 R4, R52.reuse, R64, R4 ;  /* 0x000000403404723c */ /* 0x048fea0000001804 */
[----:B------:R3:W-:Y:S01]  /*1d810*/  MUFU.EX2 R3, R92 ;  /* 0x0000005c00037308 */ /* 0x0007e20000000800 */
[----:B------:R-:W-:Y:S02]  /*1d820*/  FADD.FTZ R125, R125, R126 ;  /* 0x0000007e7d7d7221 */ /* 0x000fe40000010000 */
[C---:B------:R-:W-:Y:S04]  /*1d830*/  HMMA.16816.F32 R8, R52.reuse, R66, R8 ;  /* 0x000000423408723c */ /* 0x040fe80000001808 */
[----:B------:R-:W-:Y:S03]  /*1d840*/  FADD.FTZ R138, R138, R125 ;  /* 0x0000007d8a8a7221 */ /* 0x000fe60000010000 */
[----:B------:R-:W2:Y:S01]  /*1d850*/  MUFU.EX2 R60, R60 ;  /* 0x0000003c003c7308 */ /* 0x000ea20000000800 */
[C---:B-----5:R-:W-:Y:S04]  /*1d860*/  HMMA.16816.F32 R12, R52.reuse, R72, R12 ;  /* 0x00000048340c723c */ /* 0x060fe8000000180c */
[----:B------:R-:W-:Y:S04]  /*1d870*/  FADD.FTZ R167, R167, R138 ;  /* 0x0000008aa7a77221 */ /* 0x000fe80000010000 */
[C---:B------:R-:W-:Y:S01]  /*1d880*/  HMMA.16816.F32 R16, R52.reuse, R74, R16 ;  /* 0x0000004a3410723c */ /* 0x040fe20000001810 */
[----:B------:R-:W5:Y:S01]  /*1d890*/  MUFU.EX2 R62, R121 ;  /* 0x00000079003e7308 */ /* 0x000f620000000800 */
[----:B---3--:R-:W3:Y:S06]  /*1d8a0*/  LDSM.16.MT88.4 R92, [R144+0xcc00] ;  /* 0x00cc0000905c783b */ /* 0x008eec0000004200 */
[C---:B-1----:R-:W-:Y:S07]  /*1d8b0*/  HMMA.16816.F32 R20, R52.reuse, R68, R20 ;  /* 0x000000443414723c */ /* 0x042fee0000001814 */
[C---:B----4-:R-:W-:Y:S01]  /*1d8c0*/  F2FP.PACK_AB R68, R185.reuse, R184 ;  /* 0x000000b8b944723e */ /* 0x050fe200000000ff */
[C---:B------:R-:W-:Y:S04]  /*1d8d0*/  HMMA.16816.F32 R24, R52.reuse, R70, R24 ;  /* 0x000000463418723c */ /* 0x040fe80000001818 */
[----:B--2---:R-:W-:Y:S01]  /*1d8e0*/  F2FP.PACK_AB R69, R60, R3 ;  /* 0x000000033c45723e */ /* 0x004fe200000000ff */
[----:B------:R-:W-:Y:S02]  /*1d8f0*/  FADD.FTZ R184, R184, R167 ;  /* 0x000000a7b8b87221 */ /* 0x000fe40000010000 */
[----:B------:R-:W-:Y:S01]  /*1d900*/  F2FP.PACK_AB R70, R196, R187 ;  /* 0x000000bbc446723e */ /* 0x000fe200000000ff */
[C---:B------:R-:W-:Y:S04]  /*1d910*/  HMMA.16816.F32 R28, R52.reuse, R76, R28 ;  /* 0x0000004c341c723c */ /* 0x040fe8000000181c */
[----:B-----5:R-:W-:Y:S01]  /*1d920*/  F2FP.PACK_AB R71, R62, R61 ;  /* 0x0000003d3e47723e */ /* 0x020fe200000000ff */
[----:B------:R-:W-:Y:S01]  /*1d930*/  FADD.FTZ R184, R185, R184 ;  /* 0x000000b8b9b87221 */ /* 0x000fe20000010000 */
[----:B------:R-:W-:Y:S02]  /*1d940*/  MOV R121, R0 ;  /* 0x0000000000797202 */ /* 0x000fe40000000f00 */
[C---:B------:R-:W-:Y:S01]  /*1d950*/  HMMA.16816.F32 R32, R52.reuse, R78, R32 ;  /* 0x0000004e3420723c */ /* 0x040fe20000001820 */
[----:B------:R-:W1:Y:S03]  /*1d960*/  LDSM.16.MT88.4 R76, [R144+0xec00] ;  /* 0x00ec0000904c783b */ /* 0x000e660000004200 */
[----:B------:R-:W-:Y:S04]  /*1d970*/  FADD.FTZ R161, R187, R184 ;  /* 0x000000b8bba17221 */ /* 0x000fe80000010000 */
[C---:B------:R-:W-:Y:S04]  /*1d980*/  HMMA.16816.F32 R36, R52.reuse, R80, R36 ;  /* 0x000000503424723c */ /* 0x040fe80000001824 */
[----:B------:R-:W-:Y:S04]  /*1d990*/  FADD.FTZ R161, R196, R161 ;  /* 0x000000a1c4a17221 */ /* 0x000fe80000010000 */
[C---:B------:R-:W-:Y:S08]  /*1d9a0*/  HMMA.16816.F32 R40, R52.reuse, R82, R40 ;  /* 0x000000523428723c */ /* 0x040ff00000001828 */
[C---:B------:R-:W-:Y:S08]  /*1d9b0*/  HMMA.16816.F32 R44, R52.reuse, R56, R44 ;  /* 0x00000038342c723c */ /* 0x040ff0000000182c */
[----:B------:R-:W-:Y:S08]  /*1d9c0*/  HMMA.16816.F32 R48, R52, R58, R48 ;  /* 0x0000003a3430723c */ /* 0x000ff00000001830 */
[C---:B------:R-:W-:Y:S07]  /*1d9d0*/  HMMA.16816.F32 R112, R68.reuse, R108, R4 ;  /* 0x0000006c4470723c */ /* 0x040fee0000001804 */
[----:B------:R-:W-:Y:S01]  /*1d9e0*/  FADD.FTZ R4, R89, R104 ;  /* 0x0000006859047221 */ /* 0x000fe20000010000 */
[C---:B------:R-:W-:Y:S04]  /*1d9f0*/  HMMA.16816.F32 R108, R68.reuse, R110, R8 ;  /* 0x0000006e446c723c */ /* 0x040fe80000001808 */
[----:B------:R-:W-:Y:S04]  /*1da00*/  FADD.FTZ R5, R99, R4 ;  /* 0x0000000463057221 */ /* 0x000fe80000010000 */
[C---:B------:R-:W-:Y:S04]  /*1da10*/  HMMA.16816.F32 R104, R68.reuse, R100, R12 ;  /* 0x000000644468723c */ /* 0x040fe8000000180c */
[----:B------:R-:W-:Y:S04]  /*1da20*/  FADD.FTZ R5, R134, R5 ;  /* 0x0000000586057221 */ /* 0x000fe80000010000 */
[C---:B------:R-:W-:Y:S04]  /*1da30*/  HMMA.16816.F32 R100, R68.reuse, R102, R16 ;  /* 0x000000664464723c */ /* 0x040fe80000001810 */
[----:B------:R-:W-:Y:S04]  /*1da40*/  FADD.FTZ R4, R162, R5 ;  /* 0x00000005a2047221 */ /* 0x000fe80000010000 */
[C---:B---3--:R-:W-:Y:S04]  /*1da50*/  HMMA.16816.F32 R96, R68.reuse, R92, R20 ;  /* 0x0000005c4460723c */ /* 0x048fe80000001814 */
[----:B------:R-:W-:Y:S04]  /*1da60*/  FADD.FTZ R4, R135, R4 ;  /* 0x0000000487047221 */ /* 0x000fe80000010000 */
[C---:B------:R-:W-:Y:S04]  /*1da70*/  HMMA.16816.F32 R92, R68.reuse, R94, R24 ;  /* 0x0000005e445c723c */ /* 0x040fe80000001818 */
[----:B------:R-:W-:Y:S02]  /*1da80*/  FADD.FTZ R191, R191, R4 ;  /* 0x00000004bfbf7221 */ /* 0x000fe40000010000 */
[----:B------:R-:W2:Y:S02]  /*1da90*/  LDSM.16.MT88.4 R4, [R120+0xec00] ;  /* 0x00ec00007804783b */ /* 0x000ea40000004200 */
[C---:B------:R-:W-:Y:S04]  /*1daa0*/  HMMA.16816.F32 R88, R68.reuse, R84, R28 ;  /* 0x000000544458723c */ /* 0x040fe8000000181c */
[----:B------:R-:W-:Y:S04]  /*1dab0*/  FADD.FTZ R190, R190, R191 ;  /* 0x000000bfbebe7221 */ /* 0x000fe80000010000 */
[C---:B------:R-:W-:Y:S04]  /*1dac0*/  HMMA.16816.F32 R84, R68.reuse, R86, R32 ;  /* 0x000000564454723c */ /* 0x040fe80000001820 */
[----:B------:R-:W-:Y:S04]  /*1dad0*/  FADD.FTZ R175, R175, R190 ;  /* 0x000000beafaf7221 */ /* 0x000fe80000010000 */
[C---:B-1----:R-:W-:Y:S04]  /*1dae0*/  HMMA.16816.F32 R80, R68.reuse, R76, R36 ;  /* 0x0000004c4450723c */ /* 0x042fe80000001824 */
[----:B------:R-:W-:Y:S04]  /*1daf0*/  FADD.FTZ R178, R178, R175 ;  /* 0x000000afb2b27221 */ /* 0x000fe80000010000 */
[----:B------:R-:W-:Y:S01]  /*1db00*/  FADD.FTZ R173, R173, R178 ;  /* 0x000000b2adad7221 */ /* 0x000fe20000010000 */
[C---:B------:R-:W-:Y:S03]  /*1db10*/  HMMA.16816.F32 R76, R68.reuse, R78, R40 ;  /* 0x0000004e444c723c */ /* 0x040fe60000001828 */
[----:B------:R-:W-:Y:S04]  /*1db20*/  FADD.FTZ R176, R176, R173 ;  /* 0x000000adb0b07221 */ /* 0x000fe80000010000 */
[----:B------:R-:W-:Y:S05]  /*1db30*/  FADD.FTZ R139, R139, R176 ;  /* 0x000000b08b8b7221 */ /* 0x000fea0000010000 */
[----:B------:R-:W-:Y:S01]  /*1db40*/  FADD.FTZ R172, R172, R139 ;  /* 0x0000008bacac7221 */ /* 0x000fe20000010000 */
[C---:B--2---:R-:W-:Y:S03]  /*1db50*/  HMMA.16816.F32 R72, R68.reuse, R4, R44 ;  /* 0x000000044448723c */ /* 0x044fe6000000182c */
[----:B------:R-:W-:Y:S04]  /*1db60*/  FADD.FTZ R143, R143, R172 ;  /* 0x000000ac8f8f7221 */ /* 0x000fe80000010000 */
[----:B------:R-:W-:Y:S01]  /*1db70*/  FADD.FTZ R142, R142, R143 ;  /* 0x0000008f8e8e7221 */ /* 0x000fe20000010000 */
[----:B------:R-:W-:Y:S04]  /*1db80*/  HMMA.16816.F32 R68, R68, R6, R48 ;  /* 0x000000064444723c */ /* 0x000fe80000001830 */
[----:B------:R-:W-:Y:S04]  /*1db90*/  FADD.FTZ R9, R127, R142 ;  /* 0x0000008e7f097221 */ /* 0x000fe80000010000 */
[----:B------:R-:W-:Y:S04]  /*1dba0*/  FADD.FTZ R9, R132, R9 ;  /* 0x0000000984097221 */ /* 0x000fe80000010000 */
[----:B------:R-:W-:Y:S04]  /*1dbb0*/  FADD.FTZ R4, R136, R9 ;  /* 0x0000000988047221 */ /* 0x000fe80000010000 */
[----:B------:R-:W-:Y:S04]  /*1dbc0*/  FADD.FTZ R4, R131, R4 ;  /* 0x0000000483047221 */ /* 0x000fe80000010000 */
[----:B------:R-:W-:Y:S04]  /*1dbd0*/  FADD.FTZ R3, R3, R4 ;  /* 0x0000000403037221 */ /* 0x000fe80000010000 */
[----:B------:R-:W-:Y:S01]  /*1dbe0*/  FADD.FTZ R60, R60, R3 ;  /* 0x000000033c3c7221 */ /* 0x000fe20000010000 */
[----:B------:R-:W-:Y:S03]  /*1dbf0*/  IADD3 R3, R169, -0x1, RZ ;  /* 0xffffffffa9037810 */ /* 0x000fe60007ffe0ff */
[----:B------:R-:W-:Y:S01]  /*1dc00*/  FADD.FTZ R61, R61, R60 ;  /* 0x0000003c3d3d7221 */ /* 0x000fe20000010000 */
[----:B------:R-:W-:Y:S03]  /*1dc10*/  MOV R169, R3 ;  /* 0x0000000300a97202 */ /* 0x000fe60000000f00 */
[----:B------:R-:W-:Y:S01]  /*1dc20*/  FADD.FTZ R164, R62, R61 ;  /* 0x0000003d3ea47221 */ /* 0x000fe20000010000 */
[----:B------:R-:W-:-:S05]  /*1dc30*/  @P0 BRA `(.L_x_1164) ;  /* 0xffffbae000000947 */ /* 0x000fca000383ffff */
.L_x_1160:
        /* <DEDUP_REMOVED lines=166> */
.L_x_1165:
[----:B------:R-:W1:Y:S04]  /*1e6a0*/  S2R R5, SR_CTAID.Z ;  /* 0x0000000000057919 */ /* 0x000e680000002700 */
[----:B------:R-:W1:Y:S02]  /*1e6b0*/  S2R R0, SR_CTAID.Y ;  /* 0x0000000000007919 */ /* 0x000e640000002600 */
[----:B-1----:R-:W-:-:S04]  /*1e6c0*/  IMAD R2, R0, c[0x0][0x1c0], R5 ;  /* 0x0000700000027a24 */ /* 0x002fc800078e0205 */
[----:B------:R-:W-:Y:S02]  /*1e6d0*/  IMAD R2, R2, c[0x0][0x214], RZ ;  /* 0x0000850002027a24 */ /* 0x000fe400078e02ff */
.L_x_1166:
        /* <DEDUP_REMOVED lines=35> */
.L_x_1168:
[----:B------:R-:W-:Y:S05]  /*1e910*/  BSYNC B0 ;  /* 0x0000000000007941 */ /* 0x000fea0003800000 */
.L_x_1167:
        /* <DEDUP_REMOVED lines=33> */
.L_x_1170:
[----:B------:R-:W-:Y:S05]  /*1eb30*/  BSYNC B0 ;  /* 0x0000000000007941 */ /* 0x000fea0003800000 */
.L_x_1169:
        /* <DEDUP_REMOVED lines=21> */
.L_x_1171:
        /* <DEDUP_REMOVED lines=15> */
.L_x_6109:


//--------------------- .text._ZN5flash24flash_fwd_splitkv_kernelI23Flash_fwd_kernel_traitsILi96ELi64ELi128ELi4ELb0ELb0EN7cutlass6half_tE19Flash_kernel_traitsILi96ELi64ELi128ELi4ES3_EELb1ELb0ELb0ELb0ELb0ELb0ELb1ELb0EEEvNS_16Flash_fwd_paramsE --------------------------
	.section	.text._ZN5flash24flash_fwd_splitkv_kernelI23Flash_fwd_kernel_traitsILi96ELi64ELi128ELi4ELb0ELb0EN7cutlass6half_tE19Flash_kernel_traitsILi96ELi64ELi128ELi4ES3_EELb1ELb0ELb0ELb0ELb0ELb0ELb1ELb0EEEvNS_16Flash_fwd_paramsE,"ax",@progbits
	.sectioninfo	@"SHI_REGISTERS=216"
	.align	128
        .global         _ZN5flash24flash_fwd_splitkv_kernelI23Flash_fwd_kernel_traitsILi96ELi64ELi128ELi4ELb0ELb0EN7cutlass6half_tE19Flash_kernel_traitsILi96ELi64ELi128ELi4ES3_EELb1ELb0ELb0ELb0ELb0ELb0ELb1ELb0EEEvNS_16Flash_fwd_paramsE
        .type           _ZN5flash24flash_fwd_splitkv_kernelI23Flash_fwd_kernel_traitsILi96ELi64ELi128ELi4ELb0ELb0EN7cutlass6half_tE19Flash_kernel_traitsILi96ELi64ELi128ELi4ES3_EELb1ELb0ELb0ELb0ELb0ELb0ELb1ELb0EEEvNS_16Flash_fwd_paramsE,@function
        .size           _ZN5flash24flash_fwd_splitkv_kernelI23Flash_fwd_kernel_traitsILi96ELi64ELi128ELi4ELb0ELb0EN7cutlass6half_tE19Flash_kernel_traitsILi96ELi64ELi128ELi4ES3_EELb1ELb0ELb0ELb0ELb0ELb0ELb1ELb0EEEvNS_16Flash_fwd_paramsE,(.L_x_6110 - _ZN5flash24flash_fwd_splitkv_kernelI23Flash_fwd_kernel_traitsILi96ELi64ELi128ELi4ELb0ELb0EN7cutlass6half_tE19Flash_kernel_traitsILi96ELi64ELi128ELi4ES3_EELb1ELb0ELb0ELb0ELb0ELb0ELb1ELb0EEEvNS_16Flash_fwd_paramsE)
        .other          _ZN5flash24flash_fwd_splitkv_kernelI23Flash_fwd_kernel_traitsILi96ELi64ELi128ELi4ELb0ELb0EN7cutlass6half_tE19Flash_kernel_traitsILi96ELi64ELi128ELi4ES3_EELb1ELb0ELb0ELb0ELb0ELb0ELb1ELb0EEEvNS_16Flash_fwd_paramsE,@"STO_CUDA_ENTRY STV_DEFAULT"
_ZN5flash24flash_fwd_splitkv_kernelI23Flash_fwd_kernel_traitsILi96ELi64ELi128ELi4ELb0ELb0EN7cutlass6half_tE19Flash_kernel_traitsILi96ELi64ELi128ELi4ES3_EELb1ELb0ELb0ELb0ELb0ELb0ELb1ELb0EEEvNS_16Flash_fwd_paramsE:
.text._ZN5flash24flash_fwd_splitkv_kernelI23Flash_fwd_kernel_traitsILi96ELi64ELi128ELi4ELb0ELb0EN7cutlass6half_tE19Flash_kernel_traitsILi96ELi64ELi128ELi4ES3_EELb1ELb0ELb0ELb0ELb0ELb0ELb1ELb0EEEvNS_16Flash_fwd_paramsE:
[----:B------:R-:W-:Y:S02]  /*0000*/  MOV R1, c[0x0][0x28] ;  /* 0x00000a0000017a02 */ /* 0x000fe40000000f00 */
[----:B------:R-:W1:Y:S01]  /*0010*/  I2F.U32.RP R4, c[0x0][0x1c0] ;  /* 0x0000700000047b06 */ /* 0x000e620000209000 */
[----:B------:R-:W2:Y:S01]  /*0020*/  S2R R13, SR_CTAID.Z ;  /* 0x00000000000d7919 */ /* 0x000ea20000002700 */
[----:B------:R-:W-:Y:S01]  /*0030*/  IMAD.MOV.U32 R2, RZ, RZ, RZ ;  /* 0x000000ffff027224 */ /* 0x000fe200078e00ff */
[----:B------:R-:W-:Y:S01]  /*0040*/  ISETP.NE.U32.AND P1, PT, RZ, c[0x0][0x1c0], PT ;  /* 0x00007000ff007a0c */ /* 0x000fe20003f25070 */
[----:B------:R-:W-:Y:S01]  /*0050*/  IMAD.MOV.U32 R7, RZ, RZ, -0x1 ;  /* 0xffffffffff077424 */ /* 0x000fe200078e00ff */
[----:B------:R-:W-:-:S03]  /*0060*/  ULDC.64 UR6, c[0x0][0x118] ;  /* 0x0000460000067ab9 */ /* 0x000fc60000000a00 */
[----:B-1----:R-:W1:Y:S02]  /*0070*/  MUFU.RCP R3, R4 ;  /* 0x0000000400037308 */ /* 0x002e640000001000 */
[----:B-1----:R-:W-:-:S06]  /*0080*/  IADD3 R3, R3, 0xffffffe, RZ ;  /* 0x0ffffffe03037810 */ /* 0x002fcc0007ffe0ff */
[----:B------:R-:W1:Y:S02]  /*0090*/  F2I.FTZ.U32.TRUNC.NTZ R3, R3 ;  /* 0x0000000300037305 */ /* 0x000e64000021f000 */
[----:B-1----:R-:W-:-:S04]  /*00a0*/  IMAD.MOV R0, RZ, RZ, -R3 ;  /* 0x000000ffff007224 */ /* 0x002fc800078e0a03 */
[----:B------:R-:W-:Y:S02]  /*00b0*/  IMAD R5, R0, c[0x0][0x1c0], RZ ;  /* 0x0000700000057a24 */ /* 0x000fe400078e02ff */
[----:B------:R-:W1:Y:S02]  /*00c0*/  LDC.U8 R0, c[0x0][0x312] ;  /* 0x0000c480ff007b82 */ /* 0x000e640000000000 */
[----:B------:R-:W-:-:S04]  /*00d0*/  IMAD.HI.U32 R2, R3, R5, R2 ;  /* 0x0000000503027227 */ /* 0x000fc800078e0002 */
[----:B------:R-:W-:Y:S02]  /*00e0*/  IMAD.MOV.U32 R5, RZ, RZ, 0x4 ;  /* 0x00000004ff057424 */ /* 0x000fe400078e00ff */
[----:B--2---:R-:W-:-:S04]  /*00f0*/  IMAD.HI.U32 R186, R2, R13, RZ ;  /* 0x0000000d02ba7227 */ /* 0x004fc800078e00ff */
[----:B------:R-:W-:-:S04]  /*0100*/  IMAD.MOV R2, RZ, RZ, -R186 ;  /* 0x000000ffff027224 */ /* 0x000fc800078e0aba */
[----:B------:R-:W-:-:S05]  /*0110*/  IMAD R2, R2, c[0x0][0x1c0], R13 ;  /* 0x0000700002027a24 */ /* 0x000fca00078e020d */
[----:B------:R-:W-:Y:S02]  /*0120*/  ISETP.GE.U32.AND P2, PT, R2, c[0x0][0x1c0], PT ;  /* 0x0000700002007a0c */ /* 0x000fe40003f46070 */
[----:B-1----:R-:W-:-:S11]  /*0130*/  ISETP.NE.AND P3, PT, R0, RZ, PT ;  /* 0x000000ff0000720c */ /* 0x002fd60003f65270 */
[----:B------:R-:W-:Y:S02]  /*0140*/  @P2 IADD3 R2, R2, -c[0x0][0x1c0], RZ ;  /* 0x8000700002022a10 */ /* 0x000fe40007ffe0ff */
[----:B------:R-:W-:Y:S02]  /*0150*/  @P2 IADD3 R186, R186, 0x1, RZ ;  /* 0x00000001baba2810 */ /* 0x000fe40007ffe0ff */
[----:B------:R-:W-:Y:S02]  /*0160*/  ISETP.GE.U32.AND P0, PT, R2, c[0x0][0x1c0], PT ;  /* 0x0000700002007a0c */ /* 0x000fe40003f06070 */
[----:B------:R-:W-:-:S04]  /*0170*/  ISETP.NE.U32.AND P2, PT, RZ, c[0x0][0x240], PT ;  /* 0x00009000ff007a0c */ /* 0x000fc80003f45070 */
[----:B------:R-:W-:-:S07]  /*0180*/  ISETP.NE.AND.EX P2, PT, RZ, c[0x0][0x244], PT, P2 ;  /* 0x00009100ff007a0c */ /* 0x000fce0003f45320 */
[----:B------:R-:W-:Y:S02]  /*0190*/  @P0 IADD3 R186, R186, 0x1, RZ ;  /* 0x00000001baba0810 */ /* 0x000fe40007ffe0ff */
[----:B------:R-:W-:Y:S02]  /*01a0*/  @!P1 LOP3.LUT R186, RZ, c[0x0][0x1c0], RZ, 0x33, !PT ;  /* 0x00007000ffba9a12 */ /* 0x000fe400078e33ff */
[----:B------:R-:W-:Y:S01]  /*01b0*/  ISETP.EQ.U32.AND P1, PT, RZ, c[0x0][0x248], PT ;  /* 0x00009200ff007a0c */ /* 0x000fe20003f22070 */
[----:B------:R-:W-:Y:S01]  /*01c0*/  IMAD.MOV.U32 R6, RZ, RZ, -0x1 ;  /* 0xffffffffff067424 */ /* 0x000fe200078e00ff */
[----:B------:R-:W-:Y:S01]  /*01d0*/  ISETP.NE.U32.AND P0, PT, RZ, c[0x0][0x250], PT ;  /* 0x00009400ff007a0c */ /* 0x000fe20003f05070 */
[CC--:B------:R-:W-:Y:S01]  /*01e0*/  IMAD.WIDE R16, R186.reuse, R5.reuse, c[0x0][0x240] ;  /* 0x00009000ba107625 */ /* 0x0c0fe200078e0205 */
[----:B------:R-:W-:Y:S02]  /*01f0*/  ISETP.EQ.OR.EX P1, PT, RZ, c[0x0][0x24c], !P3, P1 ;  /* 0x00009300ff007a0c */ /* 0x000fe40005f22710 */
[----:B------:R-:W-:Y:S01]  /*0200*/  ISETP.NE.AND.EX P0, PT, RZ, c[0x0][0x254], PT, P0 ;  /* 0x00009500ff007a0c */ /* 0x000fe20003f05300 */
[----:B------:R-:W-:Y:S01]  /*0210*/  IMAD.WIDE R10, R186, R5, c[0x0][0x248] ;  /* 0x00009200ba0a7625 */ /* 0x000fe200078e0205 */
[----:B------:R-:W2:Y:S04]  /*0220*/  @P2 LDG.E R7, [R16.64] ;  /* 0x0000000610072981 */ /* 0x000ea8000c1e1900 */
[----:B------:R-:W2:Y:S01]  /*0230*/  @P2 LDG.E R0, [R16.64+0x4] ;  /* 0x0000040610002981 */ /* 0x000ea2000c1e1900 */
[----:B------:R-:W-:-:S04]  /*0240*/  MOV R3, RZ ;  /* 0x000000ff00037202 */ /* 0x000fc80000000f00 */
[----:B------:R1:W5:Y:S02]  /*0250*/  @!P1 LDG.E R6, [R10.64] ;  /* 0x000000060a069981 */ /* 0x000364000c1e1900 */
[----:B------:R-:W-:Y:S02]  /*0260*/  @P0 IMAD.WIDE R14, R186, R5, c[0x0][0x250] ;  /* 0x00009400ba0e0625 */ /* 0x000fe400078e0205 */
[----:B------:R-:W3:Y:S04]  /*0270*/  S2R R23, SR_CTAID.X ;  /* 0x0000000000177919 */ /* 0x000ee80000002500 */
[----:B------:R1:W5:Y:S01]  /*0280*/  @P0 LDG.E R3, [R14.64] ;  /* 0x000000060e030981 */ /* 0x000362000c1e1900 */
[----:B------:R-:W-:-:S03]  /*0290*/  ISETP.NE.U32.AND P0, PT, RZ, c[0x0][0x248], PT ;  /* 0x00009200ff007a0c */ /* 0x000fc60003f05070 */
[----:B------:R-:W4:Y:S01]  /*02a0*/  S2R R9, SR_CTAID.Y ;  /* 0x0000000000097919 */ /* 0x000f220000002600 */
[----:B------:R-:W-:Y:S01]  /*02b0*/  ISETP.NE.AND.EX P0, PT, RZ, c[0x0][0x24c], PT, P0 ;  /* 0x00009300ff007a0c */ /* 0x000fe20003f05300 */
[----:B------:R-:W-:-:S04]  /*02c0*/  IMAD.MOV R18, RZ, RZ, -R186 ;  /* 0x000000ffff127224 */ /* 0x000fc800078e0aba */
[----:B------:R-:W-:Y:S01]  /*02d0*/  IMAD R18, R18, c[0x0][0x1c0], R13 ;  /* 0x0000700012127a24 */ /* 0x000fe200078e020d */
[----:B--2---:R-:W-:Y:S01]  /*02e0*/  @P2 IADD3 R127, R0, -R7, RZ ;  /* 0x80000007007f2210 */ /* 0x004fe20007ffe0ff */
[----:B------:R-:W-:-:S06]  /*02f0*/  @!P2 IMAD.MOV.U32 R127, RZ, RZ, c[0x0][0x214] ;  /* 0x00008500ff7fa624 */ /* 0x000fcc00078e00ff */
[----:B------:R-:W-:Y:S05]  /*0300*/  @!P0 BRA `(.L_x_1172) ;  /* 0x0000004000008947 */ /* 0x000fea0003800000 */
[----:B-1-34-:R-:W2:Y:S02]  /*0310*/  @P3 LDG.E R13, [R10.64+0x4] ;  /* 0x000004060a0d3981 */ /* 0x01aea4000c1e1900 */
[----:B--2--5:R-:W-:-:S06]  /*0320*/  @P3 IADD3 R2, R13, -R6, RZ ;  /* 0x800000060d023210 */ /* 0x024fcc0007ffe0ff */
[----:B------:R1:W5:Y:S01]  /*0330*/  @!P3 LDG.E R2, [R10.64] ;  /* 0x000000060a02b981 */ /* 0x000362000c1e1900 */
[----:B------:R-:W-:Y:S05]  /*0340*/  BRA `(.L_x_1173) ;  /* 0x0000001000007947 */ /* 0x000fea0003800000 */
.L_x_1172:
[----:B-1-34-:R-:W-:Y:S02]  /*0350*/  MOV R2, c[0x0][0x218] ;  /* 0x0000860000027a02 */ /* 0x01afe40000000f00 */
.L_x_1173:
[----:B------:R-:W-:-:S04]  /*0360*/  ISETP.NE.U32.AND P2, PT, RZ, c[0x0][0x258], PT ;  /* 0x00009600ff007a0c */ /* 0x000fc80003f45070 */
[----:B------:R-:W-:-:S13]  /*0370*/  ISETP.NE.AND.EX P2, PT, RZ, c[0x0][0x25c], PT, P2 ;  /* 0x00009700ff007a0c */ /* 0x000fda0003f45320 */
[----:B-1----:R-:W-:-:S05]  /*0380*/  @P2 IMAD.WIDE R10, R186, R5, c[0x0][0x258] ;  /* 0x00009600ba0a2625 */ /* 0x002fca00078e0205 */
[----:B------:R-:W2:Y:S01]  /*0390*/  @P2 LDG.E R122, [R10.64] ;  /* 0x000000060a7a2981 */ /* 0x000ea2000c1e1900 */
[----:B------:R-:W-:Y:S01]  /*03a0*/  IMAD.SHL.U32 R124, R23, 0x40, RZ ;  /* 0x00000040177c7824 */ /* 0x000fe200078e00ff */
[----:B------:R-:W-:-:S04]  /*03b0*/  @!P2 ISETP.NE.U32.AND P1, PT, RZ, c[0x0][0x268], PT ;  /* 0x00009a00ff00aa0c */ /* 0x000fc80003f25070 */
[----:B------:R-:W-:Y:S02]  /*03c0*/  ISETP.GT.AND P0, PT, R127, R124, PT ;  /* 0x0000007c7f00720c */ /* 0x000fe40003f04270 */
[----:B------:R-:W-:-:S04]  /*03d0*/  @!P2 ISETP.NE.AND.EX P1, PT, RZ, c[0x0][0x26c], PT, P1 ;  /* 0x00009b00ff00aa0c */ /* 0x000fc80003f25310 */
[----:B------:R-:W-:Y:S01]  /*03e0*/  @!P2 SEL R0, RZ, c[0x0][0x21c], !P1 ;  /* 0x00008700ff00aa07 */ /* 0x000fe20004800000 */
[----:B--2--5:R-:W-:-:S03]  /*03f0*/  @P2 IMAD.IADD R122, R122, 0x1, -R3 ;  /* 0x000000017a7a2824 */ /* 0x024fc600078e0a03 */
[----:B------:R-:W-:-:S03]  /*0400*/  @!P2 IADD3 R122, R0, R2, -R3 ;  /* 0x00000002007aa210 */ /* 0x000fc60007ffe803 */
[----:B------:R-:W-:Y:S05]  /*0410*/  @!P0 EXIT ;  /* 0x000000000000894d */ /* 0x000fea0003800000 */
[----:B------:R-:W-:Y:S01]  /*0420*/  IABS R4, c[0x0][0x10] ;  /* 0x0000040000047a13 */ /* 0x000fe20000000000 */
[----:B------:R-:W-:-:S03]  /*0430*/  IMAD.MOV.U32 R13, RZ, RZ, c[0x0][0x218] ;  /* 0x00008600ff0d7624 */ /* 0x000fc600078e00ff */
[----:B------:R-:W1:Y:S02]  /*0440*/  I2F.RP R0, R4 ;  /* 0x0000000400007306 */ /* 0x000e640000209400 */
[----:B------:R-:W-:-:S04]  /*0450*/  IADD3 R13, R13, 0x7f, RZ ;  /* 0x0000007f0d0d7810 */ /* 0x000fc80007ffe0ff */
[----:B------:R-:W-:-:S04]  /*0460*/  SHF.R.S32.HI R8, RZ, 0x1f, R13 ;  /* 0x0000001fff087819 */ /* 0x000fc8000001140d */
[----:B------:R-:W-:-:S04]  /*0470*/  LEA.HI R8, R8, R13, RZ, 0x7 ;  /* 0x0000000d08087211 */ /* 0x000fc800078f38ff */
[----:B------:R-:W-:Y:S01]  /*0480*/  LEA.HI.SX32 R8, R8, c[0x0][0x10], 0x19 ;  /* 0x0000040008087a11 */ /* 0x000fe200078fcaff */
[----:B-1----:R-:W1:Y:S03]  /*0490*/  MUFU.RCP R10, R0 ;  /* 0x00000000000a7308 */ /* 0x002e660000001000 */
[----:B------:R-:W-:Y:S02]  /*04a0*/  IADD3 R8, R8, -0x1, RZ ;  /* 0xffffffff08087810 */ /* 0x000fe40007ffe0ff */
[----:B-1----:R-:W-:Y:S02]  /*04b0*/  IADD3 R10, R10, 0xffffffe, RZ ;  /* 0x0ffffffe0a0a7810 */ /* 0x002fe40007ffe0ff */
[----:B------:R-:W-:Y:S02]  /*04c0*/  IABS R0, R8 ;  /* 0x0000000800007213 */ /* 0x000fe40000000000 */
[----:B------:R-:W1:Y:S01]  /*04d0*/  F2I.FTZ.U32.TRUNC.NTZ R11, R10 ;  /* 0x0000000a000b7305 */ /* 0x000e62000021f000 */
[----:B------:R-:W-:-:S04]  /*04e0*/  LOP3.LUT R8, R8, c[0x0][0x10], RZ, 0x3c, !PT ;  /* 0x0000040008087a12 */ /* 0x000fc800078e3cff */
[----:B------:R-:W-:Y:S01]  /*04f0*/  ISETP.GE.AND P0, PT, R8, RZ, PT ;  /* 0x000000ff0800720c */ /* 0x000fe20003f06270 */
[----:B-1----:R-:W-:Y:S02]  /*0500*/  IMAD.MOV R13, RZ, RZ, -R11 ;  /* 0x000000ffff0d7224 */ /* 0x002fe400078e0a0b */
[----:B------:R-:W-:Y:S02]  /*0510*/  IMAD.MOV.U32 R10, RZ, RZ, RZ ;  /* 0x000000ffff0a7224 */ /* 0x000fe400078e00ff */
[----:B------:R-:W-:Y:S01]  /*0520*/  IMAD R2, R13, R4, RZ ;  /* 0x000000040d027224 */ /* 0x000fe200078e02ff */
[----:B------:R-:W-:-:S03]  /*0530*/  IADD3 R13, -R127, 0xbf, R124 ;  /* 0x000000bf7f0d7810 */ /* 0x000fc60007ffe17c */
[----:B------:R-:W-:Y:S01]  /*0540*/  IMAD.HI.U32 R11, R11, R2, R10 ;  /* 0x000000020b0b7227 */ /* 0x000fe200078e000a */
[----:B------:R-:W-:-:S04]  /*0550*/  IADD3 R13, R13, c[0x0][0x2e8], R122 ;  /* 0x0000ba000d0d7a10 */ /* 0x000fc80007ffe07a */
[----:B------:R-:W-:Y:S01]  /*0560*/  SHF.R.S32.HI R118, RZ, 0x1f, R13 ;  /* 0x0000001fff767819 */ /* 0x000fe2000001140d */
[----:B------:R-:W-:-:S03]  /*0570*/  IMAD.HI.U32 R2, R11, R0, RZ ;  /* 0x000000000b027227 */ /* 0x000fc600078e00ff */
[----:B------:R-:W-:Y:S01]  /*0580*/  LEA.HI R118, R118, R13, RZ, 0x7 ;  /* 0x0000000d76767211 */ /* 0x000fe200078f38ff */
[----:B------:R-:W-:Y:S01]  /*0590*/  IMAD.MOV R11, RZ, RZ, -R2 ;  /* 0x000000ffff0b7224 */ /* 0x000fe200078e0a02 */
[----:B------:R-:W1:Y:S02]  /*05a0*/  S2R R13, SR_TID.X ;  /* 0x00000000000d7919 */ /* 0x000e640000002100 */
[----:B------:R-:W-:Y:S01]  /*05b0*/  SHF.R.S32.HI R118, RZ, 0x7, R118 ;  /* 0x00000007ff767819 */ /* 0x000fe20000011476 */
[----:B------:R-:W-:-:S05]  /*05c0*/  IMAD R11, R4, R11, R0 ;  /* 0x0000000b040b7224 */ /* 0x000fca00078e0200 */
[----:B------:R-:W-:-:S13]  /*05d0*/  ISETP.GT.U32.AND P1, PT, R4, R11, PT ;  /* 0x0000000b0400720c */ /* 0x000fda0003f24070 */
[----:B------:R-:W-:Y:S01]  /*05e0*/  @!P1 IMAD.IADD R11, R11, 0x1, -R4 ;  /* 0x000000010b0b9824 */ /* 0x000fe200078e0a04 */
[----:B------:R-:W-:Y:S02]  /*05f0*/  @!P1 IADD3 R2, R2, 0x1, RZ ;  /* 0x0000000102029810 */ /* 0x000fe40007ffe0ff */
[----:B------:R-:W-:Y:S02]  /*0600*/  ISETP.NE.AND P1, PT, RZ, c[0x0][0x10], PT ;  /* 0x00000400ff007a0c */ /* 0x000fe40003f25270 */
[----:B------:R-:W-:-:S13]  /*0610*/  ISETP.GE.U32.AND P2, PT, R11, R4, PT ;  /* 0x000000040b00720c */ /* 0x000fda0003f46070 */
[----:B------:R-:W-:-:S05]  /*0620*/  @P2 IADD3 R2, R2, 0x1, RZ ;  /* 0x0000000102022810 */ /* 0x000fca0007ffe0ff */
[----:B------:R-:W-:Y:S01]  /*0630*/  IMAD.MOV.U32 R0, RZ, RZ, R2 ;  /* 0x000000ffff007224 */ /* 0x000fe200078e0002 */
[----:B------:R-:W-:-:S03]  /*0640*/  IADD3 R2, R122, 0x7f, RZ ;  /* 0x0000007f7a027810 */ /* 0x000fc60007ffe0ff */
[----:B------:R-:W-:Y:S01]  /*0650*/  @!P0 IMAD.MOV R0, RZ, RZ, -R0 ;  /* 0x000000ffff008224 */ /* 0x000fe200078e0a00 */
[----:B------:R-:W-:Y:S02]  /*0660*/  @!P1 LOP3.LUT R0, RZ, c[0x0][0x10], RZ, 0x33, !PT ;  /* 0x00000400ff009a12 */ /* 0x000fe400078e33ff */
[----:B------:R-:W-:-:S03]  /*0670*/  SHF.R.S32.HI R11, RZ, 0x1f, R2 ;  /* 0x0000001fff0b7819 */ /* 0x000fc60000011402 */
[----:B------:R-:W-:Y:S01]  /*0680*/  IMAD R175, R0, R9, RZ ;  /* 0x0000000900af7224 */ /* 0x000fe200078e02ff */
[----:B------:R-:W-:-:S03]  /*0690*/  LEA.HI R11, R11, R2, RZ, 0x7 ;  /* 0x000000020b0b7211 */ /* 0x000fc600078f38ff */
[----:B------:R-:W-:Y:S01]  /*06a0*/  IMAD.IADD R0, R0, 0x1, R175 ;  /* 0x0000000100007824 */ /* 0x000fe200078e02af */
[----:B------:R-:W-:-:S04]  /*06b0*/  SHF.R.S32.HI R11, RZ, 0x7, R11 ;  /* 0x00000007ff0b7819 */ /* 0x000fc8000001140b */
[----:B------:R-:W-:-:S04]  /*06c0*/  IMNMX R11, R11, R0, PT ;  /* 0x000000000b0b7217 */ /* 0x000fc80003800200 */
[----:B------:R-:W-:-:S04]  /*06d0*/  IMNMX R118, R11, R118, PT ;  /* 0x000000760b767217 */ /* 0x000fc80003800200 */
[----:B------:R-:W-:-:S13]  /*06e0*/  ISETP.GE.AND P0, PT, R175, R118, PT ;  /* 0x00000076af00720c */ /* 0x000fda0003f06270 */
[----:B------:R-:W-:Y:S05]  /*06f0*/  @!P0 BRA `(.L_x_1174) ;  /* 0x0000052000008947 */ /* 0x000fea0003800000 */
[----:B-1----:R-:W-:Y:S01]  /*0700*/  SHF.R.S32.HI R0, RZ, 0x1f, R13 ;  /* 0x0000001fff007819 */ /* 0x002fe2000001140d */
[----:B------:R-:W-:Y:S01]  /*0710*/  IMAD R9, R9, c[0x0][0x210], R186 ;  /* 0x0000840009097a24 */ /* 0x000fe200078e02ba */
[----:B------:R-:W-:Y:S01]  /*0720*/  BSSY B0, `(.L_x_1175) ;  /* 0x000001a000007945 */ /* 0x000fe20003800000 */
[----:B------:R-:W-:Y:S01]  /*0730*/  IMAD.IADD R127, R127, 0x1, -R124 ;  /* 0x000000017f7f7824 */ /* 0x000fe200078e0a7c */
[----:B------:R-:W-:Y:S01]  /*0740*/  LEA.HI R0, R0, R13, RZ, 0x3 ;  /* 0x0000000d00007211 */ /* 0x000fe200078f18ff */
[----:B------:R-:W-:-:S03]  /*0750*/  IMAD R3, R9, c[0x0][0x1c0], R18 ;  /* 0x0000700009037a24 */ /* 0x000fc600078e0212 */
[----:B------:R-:W-:Y:S01]  /*0760*/  LOP3.LUT R2, R0, 0xfffffff8, RZ, 0xc0, !PT ;  /* 0xfffffff800027812 */ /* 0x000fe200078ec0ff */
[----:B------:R-:W-:Y:S01]  /*0770*/  IMAD R3, R3, c[0x0][0x214], R124 ;  /* 0x0000850003037a24 */ /* 0x000fe200078e027c */
[----:B------:R-:W-:-:S03]  /*0780*/  SHF.R.S32.HI R0, RZ, 0x3, R0 ;  /* 0x00000003ff007819 */ /* 0x000fc60000011400 */
[----:B------:R-:W-:Y:S01]  /*0790*/  IMAD.IADD R13, R13, 0x1, -R2 ;  /* 0x000000010d0d7824 */ /* 0x000fe200078e0a02 */
[----:B------:R-:W-:Y:S01]  /*07a0*/  ISETP.GE.AND P1, PT, R0, R127, PT ;  /* 0x0000007f0000720c */ /* 0x000fe20003f26270 */
[----:B------:R-:W-:Y:S02]  /*07b0*/  IMAD R7, R3, c[0x0][0x22c], RZ ;  /* 0x00008b0003077a24 */ /* 0x000fe400078e02ff */
[----:B------:R-:W-:-:S05]  /*07c0*/  IMAD.SHL.U32 R4, R13, 0x4, RZ ;  /* 0x000000040d047824 */ /* 0x000fca00078e00ff */
[----:B------:R-:W-:-:S05]  /*07d0*/  SHF.R.S32.HI R5, RZ, 0x1f, R4 ;  /* 0x0000001fff057819 */ /* 0x000fca0000011404 */
[----:B------:R-:W-:-:S05]  /*07e0*/  IMAD.WIDE R8, R0, 0x60, R4 ;  /* 0x0000006000087825 */ /* 0x000fca00078e0204 */
[----:B------:R-:W-:-:S04]  /*07f0*/  IADD3 R2, P0, R7, R8, RZ ;  /* 0x0000000807027210 */ /* 0x000fc80007f1e0ff */
[----:B------:R-:W-:Y:S02]  /*0800*/  LEA.HI.X.SX32 R7, R7, R9, 0x1, P0 ;  /* 0x0000000907077211 */ /* 0x000fe400000f0eff */
[----:B------:R-:W-:Y:S02]  /*0810*/  LEA R10, P0, R2, c[0x0][0x1d8], 0x2 ;  /* 0x00007600020a7a11 */ /* 0x000fe400078010ff */
[----:B------:R-:W-:Y:S02]  /*0820*/  IADD3 R9, R4, 0x20, RZ ;  /* 0x0000002004097810 */ /* 0x000fe40007ffe0ff */
[----:B------:R-:W-:Y:S02]  /*0830*/  LEA.HI.X R11, R2, c[0x0][0x1dc], R7, 0x2, P0 ;  /* 0x00007700020b7a11 */ /* 0x000fe400000f1407 */
[----:B------:R-:W-:Y:S01]  /*0840*/  IADD3 R7, R4, 0x40, RZ ;  /* 0x0000004004077810 */ /* 0x000fe20007ffe0ff */
[----:B------:R-:W-:Y:S05]  /*0850*/  @P1 BRA `(.L_x_1176) ;  /* 0x0000006000001947 */ /* 0x000fea0003800000 */
[----:B------:R-:W-:Y:S02]  /*0860*/  ISETP.GE.AND P2, PT, R4, c[0x0][0x220], PT ;  /* 0x0000880004007a0c */ /* 0x000fe40003f46270 */
[----:B------:R-:W-:-:S02]  /*0870*/  ISETP.GE.AND P1, PT, R9, c[0x0][0x220], PT ;  /* 0x0000880009007a0c */ /* 0x000fc40003f26270 */
[----:B------:R-:W-:-:S09]  /*0880*/  ISETP.GE.AND P0, PT, R7, c[0x0][0x220], PT ;  /* 0x0000880007007a0c */ /* 0x000fd20003f06270 */
[----:B------:R1:W-:Y:S04]  /*0890*/  @!P2 STG.E.128 [R10.64], RZ ;  /* 0x000000ff0a00a986 */ /* 0x0003e8000c101d06 */
[----:B------:R1:W-:Y:S04]  /*08a0*/  @!P1 STG.E.128 [R10.64+0x80], RZ ;  /* 0x000080ff0a009986 */ /* 0x0003e8000c101d06 */
[----:B------:R1:W-:Y:S02]  /*08b0*/  @!P0 STG.E.128 [R10.64+0x100], RZ ;  /* 0x000100ff0a008986 */ /* 0x0003e4000c101d06 */
.L_x_1176:
[----:B------:R-:W-:Y:S05]  /*08c0*/  BSYNC B0 ;  /* 0x0000000000007941 */ /* 0x000fea0003800000 */
.L_x_1175:
[----:B------:R-:W-:Y:S01]  /*08d0*/  IADD3 R8, R0, 0x10, RZ ;  /* 0x0000001000087810 */ /* 0x000fe20007ffe0ff */
[----:B------:R-:W-:Y:S03]  /*08e0*/  BSSY B0, `(.L_x_1177) ;  /* 0x0000009000007945 */ /* 0x000fe60003800000 */
[----:B------:R-:W-:-:S13]  /*08f0*/  ISETP.GE.AND P0, PT, R8, R127, PT ;  /* 0x0000007f0800720c */ /* 0x000fda0003f06270 */
[----:B------:R-:W-:Y:S05]  /*0900*/  @P0 BRA `(.L_x_1178) ;  /* 0x0000006000000947 */ /* 0x000fea0003800000 */
[----:B------:R-:W-:Y:S02]  /*0910*/  ISETP.GE.AND P2, PT, R4, c[0x0][0x220], PT ;  /* 0x0000880004007a0c */ /* 0x000fe40003f46270 */
[----:B------:R-:W-:Y:S02]  /*0920*/  ISETP.GE.AND P1, PT, R9, c[0x0][0x220], PT ;  /* 0x0000880009007a0c */ /* 0x000fe40003f26270 */
[----:B------:R-:W-:-:S09]  /*0930*/  ISETP.GE.AND P0, PT, R7, c[0x0][0x220], PT ;  /* 0x0000880007007a0c */ /* 0x000fd20003f06270 */
[----:B------:R2:W-:Y:S04]  /*0940*/  @!P2 STG.E.128 [R10.64+0x1800], RZ ;  /* 0x001800ff0a00a986 */ /* 0x0005e8000c101d06 */
[----:B------:R2:W-:Y:S04]  /*0950*/  @!P1 STG.E.128 [R10.64+0x1880], RZ ;  /* 0x001880ff0a009986 */ /* 0x0005e8000c101d06 */
[----:B------:R2:W-:Y:S02]  /*0960*/  @!P0 STG.E.128 [R10.64+0x1900], RZ ;  /* 0x001900ff0a008986 */ /* 0x0005e4000c101d06 */
.L_x_1178:
[----:B------:R-:W-:Y:S05]  /*0970*/  BSYNC B0 ;  /* 0x0000000000007941 */ /* 0x000fea0003800000 */
.L_x_1177:
        /* <DEDUP_REMOVED lines=10> */
.L_x_1180:
[----:B------:R-:W-:Y:S05]  /*0a20*/  BSYNC B0 ;  /* 0x0000000000007941 */ /* 0x000fea0003800000 */
.L_x_1179:
        /* <DEDUP_REMOVED lines=10> */
.L_x_1182:
[----:B------:R-:W-:Y:S05]  /*0ad0*/  BSYNC B0 ;  /* 0x0000000000007941 */ /* 0x000fea0003800000 */
.L_x_1181:
[----:B------:R-:W-:Y:S02]  /*0ae0*/  ISETP.NE.AND P4, PT, R13, RZ, PT ;  /* 0x000000ff0d00720c */ /* 0x000fe40003f85270 */
[----:B------:R-:W-:-:S02]  /*0af0*/  SHF.R.S32.HI R5, RZ, 0x1f, R3 ;  /* 0x0000001fff057819 */ /* 0x000fc40000011403 */
[-C--:B------:R-:W-:Y:S02]  /*0b00*/  ISETP.GE.OR P2, PT, R8, R127.reuse, P4 ;  /* 0x0000007f0800720c */ /* 0x080fe40002746670 */
[-C--:B------:R-:W-:Y:S02]  /*0b10*/  ISETP.GE.OR P3, PT, R0, R127.reuse, P4 ;  /* 0x0000007f0000720c */ /* 0x080fe40002766670 */
[-C--:B------:R-:W-:Y:S02]  /*0b20*/  ISETP.GE.OR P1, PT, R6, R127.reuse, P4 ;  /* 0x0000007f0600720c */ /* 0x080fe40002726670 */
[----:B------:R-:W-:Y:S02]  /*0b30*/  IADD3 R3, P0, R3, R0, RZ ;  /* 0x0000000003037210 */ /* 0x000fe40007f1e0ff */
[----:B------:R-:W-:Y:S02]  /*0b40*/  ISETP.GE.OR P4, PT, R2, R127, P4 ;  /* 0x0000007f0200720c */ /* 0x000fe40002786670 */
[----:B------:R-:W-:-:S02]  /*0b50*/  LEA.HI.X.SX32 R0, R0, R5, 0x1, P0 ;  /* 0x0000000500007211 */ /* 0x000fc400000f0eff */
[----:B------:R-:W-:-:S03]  /*0b60*/  LEA R6, P0, R3, c[0x0][0x208], 0x2 ;  /* 0x0000820003067a11 */ /* 0x000fc600078010ff */
[----:B------:R-:W-:Y:S01]  /*0b70*/  @!P3 IMAD.MOV.U32 R4, RZ, RZ, -0x800000 ;  /* 0xff800000ff04b424 */ /* 0x000fe200078e00ff */
[----:B------:R-:W-:Y:S01]  /*0b80*/  LEA.HI.X R7, R3, c[0x0][0x20c], R0, 0x2, P0 ;  /* 0x0000830003077a11 */ /* 0x000fe200000f1400 */
[----:B------:R-:W-:Y:S02]  /*0b90*/  @!P2 IMAD.MOV.U32 R3, RZ, RZ, -0x800000 ;  /* 0xff800000ff03a424 */ /* 0x000fe400078e00ff */
[----:B------:R-:W-:Y:S02]  /*0ba0*/  @!P1 IMAD.MOV.U32 R0, RZ, RZ, -0x800000 ;  /* 0xff800000ff009424 */ /* 0x000fe400078e00ff */
[----:B------:R1:W-:Y:S04]  /*0bb0*/  @!P3 STG.E [R6.64], R4 ;  /* 0x000000040600b986 */ /* 0x0003e8000c101906 */
[----:B------:R1:W-:Y:S04]  /*0bc0*/  @!P2 STG.E [R6.64+0x40], R3 ;  /* 0x000040030600a986 */ /* 0x0003e8000c101906 */
[----:B------:R1:W-:Y:S01]  /*0bd0*/  @!P1 STG.E [R6.64+0x80], R0 ;  /* 0x0000800006009986 */ /* 0x0003e2000c101906 */
[----:B------:R-:W-:Y:S05]  /*0be0*/  @P4 EXIT ;  /* 0x000000000000494d */ /* 0x000fea0003800000 */
[----:B-1----:R-:W-:-:S05]  /*0bf0*/  MOV R3, 0xff800000 ;  /* 0xff80000000037802 */ /* 0x002fca0000000f00 */
[----:B------:R-:W-:Y:S01]  /*0c00*/  STG.E [R6.64+0xc0], R3 ;  /* 0x0000c00306007986 */ /* 0x000fe2000c101906 */
[----:B------:R-:W-:Y:S05]  /*0c10*/  EXIT ;  /* 0x000000000000794d */ /* 0x000fea0003800000 */
.L_x_1174:
[----:B-1----:R-:W-:Y:S01]  /*0c20*/  ISETP.NE.U32.AND P1, PT, RZ, c[0x0][0x2c0], PT ;  /* 0x0000b000ff007a0c */ /* 0x002fe20003f25070 */
        /* <DEDUP_REMOVED lines=20> */
[----:B-1----:R-:W1:Y:S01]  /*0d70*/  I2F.RP R6, R133 ;  /* 0x0000008500067306 */ /* 0x002e620000209400 */
[----:B------:R-:W-:-:S04]  /*0d80*/  LEA R15, R118, 0xffffff80, 0x7 ;  /* 0xffffff80760f7811 */ /* 0x000fc800078e38ff */
[----:B-----5:R-:W-:-:S03]  /*0d90*/  IABS R0, R15 ;  /* 0x0000000f00007213 */ /* 0x020fc60000000000 */
[----:B-1----:R-:W1:Y:S02]  /*0da0*/  MUFU.RCP R4, R6 ;  /* 0x0000000600047308 */ /* 0x002e640000001000 */
[----:B-1----:R-:W-:-:S06]  /*0db0*/  IADD3 R4, R4, 0xffffffe, RZ ;  /* 0x0ffffffe04047810 */ /* 0x002fcc0007ffe0ff */
[----:B------:R-:W1:Y:S02]  /*0dc0*/  F2I.FTZ.U32.TRUNC.NTZ R5, R4 ;  /* 0x0000000400057305 */ /* 0x000e64000021f000 */
[----:B-1----:R-:W-:Y:S02]  /*0dd0*/  IMAD.MOV R2, RZ, RZ, -R5 ;  /* 0x000000ffff027224 */ /* 0x002fe400078e0a05 */
[----:B------:R-:W-:Y:S02]  /*0de0*/  IMAD.MOV.U32 R4, RZ, RZ, RZ ;  /* 0x000000ffff047224 */ /* 0x000fe400078e00ff */
[----:B------:R-:W-:-:S04]  /*0df0*/  IMAD R2, R2, R133, RZ ;  /* 0x0000008502027224 */ /* 0x000fc800078e02ff */
        /* <DEDUP_REMOVED lines=11> */
[----:B------:R-:W-:-:S07]  /*0eb0*/  ISETP.GE.AND P0, PT, R0, RZ, PT ;  /* 0x000000ff0000720c */ /* 0x000fce0003f06270 */
[----:B------:R-:W-:-:S06]  /*0ec0*/  @P2 IADD3 R3, R3, 0x1, RZ ;  /* 0x0000000103032810 */ /* 0x000fcc0007ffe0ff */
[----:B------:R-:W-:Y:S01]  /*0ed0*/  @!P0 IMAD.MOV R3, RZ, RZ, -R3 ;  /* 0x000000ffff038224 */ /* 0x000fe200078e0a03 */
[----:B------:R-:W-:-:S05]  /*0ee0*/  @!P1 LOP3.LUT R3, RZ, c[0x0][0x2d0], RZ, 0x33, !PT ;  /* 0x0000b400ff039a12 */ /* 0x000fca00078e33ff */
[----:B------:R-:W-:-:S06]  /*0ef0*/  IMAD.WIDE R28, R3, 0x4, R188 ;  /* 0x00000004031c7825 */ /* 0x000fcc00078e02bc */
[----:B------:R-:W2:Y:S01]  /*0f00*/  LDG.E R28, [R28.64] ;  /* 0x000000061c1c7981 */ /* 0x000ea2000c1e1900 */
[----:B------:R-:W-:-:S04]  /*0f10*/  IABS R0, c[0x0][0x1c8] ;  /* 0x0000720000007a13 */ /* 0x000fc80000000000 */
[----:B------:R-:W1:Y:S08]  /*0f20*/  I2F.RP R5, R0 ;  /* 0x0000000000057306 */ /* 0x000e700000209400 */
[----:B-1----:R-:W1:Y:S02]  /*0f30*/  MUFU.RCP R8, R5 ;  /* 0x0000000500087308 */ /* 0x002e640000001000 */
[----:B-1----:R-:W-:-:S06]  /*0f40*/  IADD3 R8, R8, 0xffffffe, RZ ;  /* 0x0ffffffe08087810 */ /* 0x002fcc0007ffe0ff */
[----:B------:R-:W1:Y:S02]  /*0f50*/  F2I.FTZ.U32.TRUNC.NTZ R9, R8 ;  /* 0x0000000800097305 */ /* 0x000e64000021f000 */
[----:B-1----:R-:W-:Y:S01]  /*0f60*/  IADD3 R2, RZ, -R9, RZ ;  /* 0x80000009ff027210 */ /* 0x002fe20007ffe0ff */
        /* <DEDUP_REMOVED lines=20> */
[----:B------:R-:W-:Y:S02]  /*10b0*/  @!P1 LOP3.LUT R14, RZ, c[0x0][0x1c8], RZ, 0x33, !PT ;  /* 0x00007200ff0e9a12 */ /* 0x000fe400078e33ff */
        /* <DEDUP_REMOVED lines=10> */
[----:B------:R-:W-:Y:S02]  /*1160*/  SHF.R.S32.HI R11, RZ, 0x1f, R14 ;  /* 0x0000001fff0b7819 */ /* 0x000fe4000001140e */
[----:B------:R-:W-:Y:S01]  /*1170*/  IADD3 R6, R29, R6, RZ ;  /* 0x000000061d067210 */ /* 0x000fe20007ffe0ff */
[----:B------:R-:W-:Y:S02]  /*1180*/  IMAD.IADD R27, R27, 0x1, R3 ;  /* 0x000000011b1b7824 */ /* 0x000fe400078e0203 */
[----:B------:R-:W-:Y:S02]  /*1190*/  IMAD R3, R11, c[0x0][0x1b0], RZ ;  /* 0x00006c000b037a24 */ /* 0x000fe400078e02ff */
[----:B------:R-:W-:-:S04]  /*11a0*/  IMAD.WIDE.U32 R26, R14, c[0x0][0x1b0], R26 ;  /* 0x00006c000e1a7a25 */ /* 0x000fc800078e001a */
[----:B------:R-:W-:-:S04]  /*11b0*/  IMAD R2, R14, c[0x0][0x1b4], R3 ;  /* 0x00006d000e027a24 */ /* 0x000fc800078e0203 */
[----:B------:R-:W-:Y:S01]  /*11c0*/  IMAD.IADD R2, R27, 0x1, R2 ;  /* 0x000000011b027824 */ /* 0x000fe200078e0202 */
[----:B------:R-:W-:Y:S05]  /*11d0*/  BRA `(.L_x_1184) ;  /* 0x0000043000007947 */ /* 0x000fea0003800000 */
.L_x_1183:
        /* <DEDUP_REMOVED lines=16> */
[----:B------:R-:W-:Y:S02]  /*12e0*/  MOV R4, R8 ;  /* 0x0000000800047202 */ /* 0x000fe40000000f00 */
.L_x_1185:
[----:B------:R-:W-:Y:S02]  /*12f0*/  IABS R9, c[0x0][0x1c8] ;  /* 0x0000720000097a13 */ /* 0x000fe40000000000 */
[----:B------:R-:W-:Y:S02]  /*1300*/  LEA R15, R118, 0xffffff80, 0x7 ;  /* 0xffffff80760f7811 */ /* 0x000fe400078e38ff */
[----:B------:R-:W1:Y:S01]  /*1310*/  I2F.RP R12, R9 ;  /* 0x00000009000c7306 */ /* 0x000e620000209400 */
[----:B------:R-:W-:Y:S02]  /*1320*/  @P3 IADD3 R6, R3, R6, RZ ;  /* 0x0000000603063210 */ /* 0x000fe40007ffe0ff */
[----:B------:R-:W-:-:S04]  /*1330*/  IMAD.WIDE.U32 R4, R15, c[0x0][0x198], R4 ;  /* 0x000066000f047a25 */ /* 0x000fc800078e0004 */
[----:B------:R-:W-:Y:S01]  /*1340*/  @P3 IMAD.WIDE.U32 R28, R6, c[0x0][0x1a0], RZ ;  /* 0x00006800061c3a25 */ /* 0x000fe200078e00ff */
[----:B------:R-:W-:-:S03]  /*1350*/  MOV R26, R4 ;  /* 0x00000004001a7202 */ /* 0x000fc60000000f00 */
[----:B------:R-:W-:Y:S01]  /*1360*/  @P3 IMAD R6, R6, c[0x0][0x1a4], R29 ;  /* 0x0000690006063a24 */ /* 0x000fe200078e021d */
[----:B-1----:R-:W1:Y:S02]  /*1370*/  MUFU.RCP R10, R12 ;  /* 0x0000000c000a7308 */ /* 0x002e640000001000 */
[----:B-1----:R-:W-:-:S06]  /*1380*/  IADD3 R10, R10, 0xffffffe, RZ ;  /* 0x0ffffffe0a0a7810 */ /* 0x002fcc0007ffe0ff */
[----:B------:R-:W1:Y:S02]  /*1390*/  F2I.FTZ.U32.TRUNC.NTZ R11, R10 ;  /* 0x0000000a000b7305 */ /* 0x000e64000021f000 */
[----:B-1----:R-:W-:Y:S02]  /*13a0*/  IMAD.MOV R2, RZ, RZ, -R11 ;  /* 0x000000ffff027224 */ /* 0x002fe400078e0a0b */
[----:B------:R-:W-:Y:S02]  /*13b0*/  IMAD.MOV.U32 R10, RZ, RZ, RZ ;  /* 0x000000ffff0a7224 */ /* 0x000fe400078e00ff */
        /* <DEDUP_REMOVED lines=14> */
[----:B------:R-:W-:-:S05]  /*14a0*/  SHF.R.S32.HI R9, RZ, 0x1f, R15 ;  /* 0x0000001fff097819 */ /* 0x000fca000001140f */
[----:B------:R-:W-:Y:S01]  /*14b0*/  @P2 IADD3 R14, R14, 0x1, RZ ;  /* 0x000000010e0e2810 */ /* 0x000fe20007ffe0ff */
[----:B------:R-:W-:-:S04]  /*14c0*/  IMAD R2, R9, c[0x0][0x198], RZ ;  /* 0x0000660009027a24 */ /* 0x000fc800078e02ff */
[----:B------:R-:W-:Y:S02]  /*14d0*/  IMAD R17, R15, c[0x0][0x19c], R2 ;  /* 0x000067000f117a24 */ /* 0x000fe400078e0202 */
[----:B------:R-:W-:Y:S01]  /*14e0*/  @!P1 IMAD.MOV R14, RZ, RZ, -R14 ;  /* 0x000000ffff0e9224 */ /* 0x000fe200078e0a0e */
[----:B------:R-:W-:Y:S01]  /*14f0*/  @!P0 LOP3.LUT R14, RZ, c[0x0][0x1c8], RZ, 0x33, !PT ;  /* 0x00007200ff0e8a12 */ /* 0x000fe200078e33ff */
[----:B------:R-:W-:-:S03]  /*1500*/  IMAD.IADD R27, R5, 0x1, R17 ;  /* 0x00000001051b7824 */ /* 0x000fc600078e0211 */
[----:B------:R-:W-:Y:S01]  /*1510*/  SHF.R.S32.HI R11, RZ, 0x1f, R14 ;  /* 0x0000001fff0b7819 */ /* 0x000fe2000001140e */
[----:B------:R-:W-:-:S04]  /*1520*/  IMAD.WIDE.U32 R26, R14, c[0x0][0x1b0], R26 ;  /* 0x00006c000e1a7a25 */ /* 0x000fc800078e001a */
[----:B------:R-:W-:-:S04]  /*1530*/  IMAD R5, R11, c[0x0][0x1b0], RZ ;  /* 0x00006c000b057a24 */ /* 0x000fc800078e02ff */
[----:B------:R-:W-:-:S04]  /*1540*/  IMAD R2, R14, c[0x0][0x1b4], R5 ;  /* 0x00006d000e027a24 */ /* 0x000fc800078e0205 */
[----:B------:R-:W-:Y:S01]  /*1550*/  IMAD.IADD R2, R27, 0x1, R2 ;  /* 0x000000011b027824 */ /* 0x000fe200078e0202 */
[----:B------:R-:W-:Y:S05]  /*1560*/  @P3 BRA `(.L_x_1184) ;  /* 0x000000a000003947 */ /* 0x000fea0003800000 */
[----:B------:R-:W-:Y:S01]  /*1570*/  SHF.R.S32.HI R6, RZ, 0x1f, R3 ;  /* 0x0000001fff067819 */ /* 0x000fe20000011403 */
[----:B------:R-:W-:Y:S01]  /*1580*/  IMAD.WIDE.U32 R16, R3, c[0x0][0x1a0], RZ ;  /* 0x0000680003107a25 */ /* 0x000fe200078e00ff */
[----:B-----5:R-:W-:-:S03]  /*1590*/  SHF.R.S32.HI R4, RZ, 0x1f, R0 ;  /* 0x0000001fff047819 */ /* 0x020fc60000011400 */
[----:B------:R-:W-:-:S04]  /*15a0*/  IMAD R6, R6, c[0x0][0x1a0], RZ ;  /* 0x0000680006067a24 */ /* 0x000fc800078e02ff */
[----:B------:R-:W-:Y:S02]  /*15b0*/  IMAD R6, R3, c[0x0][0x1a4], R6 ;  /* 0x0000690003067a24 */ /* 0x000fe400078e0206 */
[----:B------:R-:W-:-:S03]  /*15c0*/  IMAD R3, R4, c[0x0][0x188], RZ ;  /* 0x0000620004037a24 */ /* 0x000fc600078e02ff */
[----:B------:R-:W-:Y:S01]  /*15d0*/  IADD3 R17, R17, R6, RZ ;  /* 0x0000000611117210 */ /* 0x000fe20007ffe0ff */
[----:B------:R-:W-:-:S04]  /*15e0*/  IMAD R3, R0, c[0x0][0x18c], R3 ;  /* 0x0000630000037a24 */ /* 0x000fc800078e0203 */
[----:B------:R-:W-:-:S05]  /*15f0*/  IMAD.WIDE.U32 R28, R0, c[0x0][0x188], R16 ;  /* 0x00006200001c7a25 */ /* 0x000fca00078e0010 */
[----:B------:R-:W-:Y:S02]  /*1600*/  IADD3 R6, R29, R3, RZ ;  /* 0x000000031d067210 */ /* 0x000fe40007ffe0ff */
.L_x_1184:
[----:B------:R-:W-:Y:S01]  /*1610*/  ISETP.NE.AND P0, PT, R7, -0x1, PT ;  /* 0xffffffff0700780c */ /* 0x000fe20003f05270 */
[----:B------:R-:W-:Y:S01]  /*1620*/  IMAD R11, R11, c[0x0][0x1b8], RZ ;  /* 0x00006e000b0b7a24 */ /* 0x000fe200078e02ff */
[----:B------:R-:W-:Y:S01]  /*1630*/  SHF.R.S32.HI R4, RZ, 0x1f, R13 ;  /* 0x0000001fff047819 */ /* 0x000fe2000001140d */
[----:B------:R-:W-:Y:S01]  /*1640*/  IMAD.IADD R174, R127, 0x1, -R124 ;  /* 0x000000017fae7824 */ /* 0x000fe200078e0a7c */
[----:B------:R-:W-:Y:S02]  /*1650*/  BSSY B0, `(.L_x_1186) ;  /* 0x0000072000007945 */ /* 0x000fe40003800000 */
[----:B------:R-:W-:-:S04]  /*1660*/  LEA.HI R5, R4, R13, RZ, 0x2 ;  /* 0x0000000d04057211 */ /* 0x000fc800078f10ff */
[----:B------:R-:W-:Y:S02]  /*1670*/  LOP3.LUT R8, R5, 0xfffffffc, RZ, 0xc0, !PT ;  /* 0xfffffffc05087812 */ /* 0x000fe400078ec0ff */
[----:B------:R-:W-:Y:S01]  /*1680*/  SHF.R.S32.HI R16, RZ, 0x2, R5 ;  /* 0x00000002ff107819 */ /* 0x000fe20000011405 */
[----:B------:R-:W-:Y:S01]  /*1690*/  @P0 IMAD.WIDE.U32 R24, R7, c[0x0][0x190], RZ ;  /* 0x0000640007180a25 */ /* 0x000fe200078e00ff */
[----:B------:R-:W-:Y:S02]  /*16a0*/  @!P0 SHF.R.S32.HI R3, RZ, 0x1f, R186 ;  /* 0x0000001fff038819 */ /* 0x000fe400000114ba */
[----:B------:R-:W-:Y:S01]  /*16b0*/  SHF.R.S32.HI R17, RZ, 0x1f, R16 ;  /* 0x0000001fff117819 */ /* 0x000fe20000011410 */
[----:B------:R-:W-:Y:S02]  /*16c0*/  IMAD.IADD R185, R13, 0x1, -R8 ;  /* 0x000000010db97824 */ /* 0x000fe400078e0a08 */
[----:B------:R-:W-:Y:S02]  /*16d0*/  @!P0 IMAD R3, R3, c[0x0][0x178], RZ ;  /* 0x00005e0003038a24 */ /* 0x000fe400078e02ff */
[----:B------:R-:W-:-:S04]  /*16e0*/  @!P0 IMAD.WIDE.U32 R20, R186, c[0x0][0x178], RZ ;  /* 0x00005e00ba148a25 */ /* 0x000fc800078e00ff */
[----:B-----5:R-:W-:Y:S01]  /*16f0*/  @!P0 IMAD R0, R186, c[0x0][0x17c], R3 ;  /* 0x00005f00ba008a24 */ /* 0x020fe200078e0203 */
[----:B------:R-:W-:Y:S01]  /*1700*/  LEA.HI R3, R4, R13, RZ, 0x3 ;  /* 0x0000000d04037211 */ /* 0x000fe200078f18ff */
[----:B------:R-:W-:Y:S02]  /*1710*/  @P0 IMAD R7, R7, c[0x0][0x194], R25 ;  /* 0x0000650007070a24 */ /* 0x000fe400078e0219 */
[----:B------:R-:W-:Y:S02]  /*1720*/  IMAD.SHL.U32 R185, R185, 0x8, RZ ;  /* 0x00000008b9b97824 */ /* 0x000fe400078e00ff */
[----:B------:R-:W-:Y:S01]  /*1730*/  @!P0 IMAD.IADD R7, R21, 0x1, R0 ;  /* 0x0000000115078824 */ /* 0x000fe200078e0200 */
[----:B------:R-:W-:Y:S01]  /*1740*/  SHF.R.S32.HI R0, RZ, 0x3, R3 ;  /* 0x00000003ff007819 */ /* 0x000fe20000011403 */
[----:B------:R-:W-:Y:S01]  /*1750*/  @!P0 IMAD.MOV.U32 R24, RZ, RZ, R20 ;  /* 0x000000ffff188224 */ /* 0x000fe200078e0014 */
[----:B------:R-:W-:Y:S01]  /*1760*/  IADD3 R28, P1, R185, R28, RZ ;  /* 0x0000001cb91c7210 */ /* 0x000fe20007f3e0ff */
[----:B------:R-:W-:Y:S01]  /*1770*/  IMAD R135, R17, c[0x0][0x198], RZ ;  /* 0x0000660011877a24 */ /* 0x000fe200078e02ff */
[----:B------:R-:W-:Y:S01]  /*1780*/  SHF.R.S32.HI R19, RZ, 0x1f, R185 ;  /* 0x0000001fff137819 */ /* 0x000fe200000114b9 */
[----:B------:R-:W-:Y:S01]  /*1790*/  IMAD.WIDE R22, R23, 0x40, R16 ;  /* 0x0000004017167825 */ /* 0x000fe200078e0210 */
[----:B------:R-:W-:-:S02]  /*17a0*/  LEA.HI R21, R3, R0, RZ, 0x1 ;  /* 0x0000000003157211 */ /* 0x000fc400078f08ff */
[----:B------:R-:W-:Y:S01]  /*17b0*/  IADD3 R26, P2, R185, R26, RZ ;  /* 0x0000001ab91a7210 */ /* 0x000fe20007f5e0ff */
[----:B------:R-:W-:Y:S01]  /*17c0*/  IMAD.X R29, R19, 0x1, R6, P1 ;  /* 0x00000001131d7824 */ /* 0x000fe200008e0606 */
[----:B------:R-:W-:Y:S01]  /*17d0*/  IADD3 R24, P0, R185, R24, RZ ;  /* 0x00000018b9187210 */ /* 0x000fe20007f1e0ff */
[----:B------:R-:W-:Y:S01]  /*17e0*/  IMAD R135, R16, c[0x0][0x19c], R135 ;  /* 0x0000670010877a24 */ /* 0x000fe200078e0287 */
[----:B------:R-:W-:Y:S01]  /*17f0*/  LOP3.LUT R21, R21, 0xfffffffe, RZ, 0xc0, !PT ;  /* 0xfffffffe15157812 */ /* 0x000fe200078ec0ff */
[----:B------:R-:W-:Y:S01]  /*1800*/  IMAD.X R27, R19, 0x1, R2, P2 ;  /* 0x00000001131b7824 */ /* 0x000fe200010e0602 */
[----:B------:R-:W-:Y:S01]  /*1810*/  LOP3.LUT R6, R3, 0xfffffff8, RZ, 0xc0, !PT ;  /* 0xfffffff803067812 */ /* 0x000fe200078ec0ff */
[----:B------:R-:W-:Y:S01]  /*1820*/  IMAD.X R25, R19, 0x1, R7, P0 ;  /* 0x0000000113197824 */ /* 0x000fe200000e0607 */
[-C--:B------:R-:W-:Y:S01]  /*1830*/  LEA.HI R3, R4, R13.reuse, RZ, 0x5 ;  /* 0x0000000d04037211 */ /* 0x080fe200078f28ff */
[C---:B------:R-:W-:Y:S01]  /*1840*/  IMAD.IADD R2, R0.reuse, 0x1, -R21 ;  /* 0x0000000100027824 */ /* 0x040fe200078e0a15 */
[----:B------:R-:W-:Y:S01]  /*1850*/  LEA.HI R21, R5, R16, RZ, 0x1 ;  /* 0x0000001005157211 */ /* 0x000fe200078f08ff */
[----:B------:R-:W-:Y:S01]  /*1860*/  IMAD.SHL.U32 R7, R0, 0x40, RZ ;  /* 0x0000004000077824 */ /* 0x000fe200078e00ff */
[----:B------:R-:W-:Y:S01]  /*1870*/  LEA.HI R5, R4, R13, RZ, 0x4 ;  /* 0x0000000d04057211 */ /* 0x000fe200078f20ff */
[----:B------:R-:W-:Y:S01]  /*1880*/  IMAD.IADD R0, R13, 0x1, -R6 ;  /* 0x000000010d007824 */ /* 0x000fe200078e0a06 */
[----:B------:R-:W-:Y:S01]  /*1890*/  LOP3.LUT R21, R21, 0x7fffffe, RZ, 0xc0, !PT ;  /* 0x07fffffe15157812 */ /* 0x000fe200078ec0ff */
[----:B------:R-:W-:Y:S01]  /*18a0*/  IMAD.WIDE.U32 R26, R16, c[0x0][0x198], R26 ;  /* 0x00006600101a7a25 */ /* 0x000fe200078e001a */
[----:B------:R-:W-:-:S02]  /*18b0*/  LOP3.LUT R6, R7, 0xc0, RZ, 0xc0, !PT ;  /* 0x000000c007067812 */ /* 0x000fc400078ec0ff */
[----:B------:R-:W-:Y:S01]  /*18c0*/  LEA.HI R4, R0, R0, RZ, 0x1 ;  /* 0x0000000000047211 */ /* 0x000fe200078f08ff */
[----:B------:R-:W-:Y:S01]  /*18d0*/  IMAD.IADD R10, R16, 0x1, -R21 ;  /* 0x00000001100a7824 */ /* 0x000fe200078e0a15 */
[----:B------:R-:W-:Y:S01]  /*18e0*/  LOP3.LUT R8, R5, 0xfffffff0, RZ, 0xc0, !PT ;  /* 0xfffffff005087812 */ /* 0x000fe200078ec0ff */
[----:B------:R-:W-:Y:S01]  /*18f0*/  IMAD.IADD R135, R27, 0x1, R135 ;  /* 0x000000011b877824 */ /* 0x000fe200078e0287 */
[----:B------:R-:W-:Y:S02]  /*1900*/  LOP3.LUT R7, R4, 0xfffffffe, RZ, 0xc0, !PT ;  /* 0xfffffffe04077812 */ /* 0x000fe400078ec0ff */
[----:B------:R-:W-:Y:S02]  /*1910*/  SHF.R.S32.HI R125, RZ, 0x5, R3 ;  /* 0x00000005ff7d7819 */ /* 0x000fe40000011403 */
[----:B------:R-:W-:Y:S01]  /*1920*/  IADD3 R120, P0, R16, R15, RZ ;  /* 0x0000000f10787210 */ /* 0x000fe20007f1e0ff */
[----:B------:R-:W-:Y:S01]  /*1930*/  IMAD.IADD R0, R0, 0x1, -R7 ;  /* 0x0000000100007824 */ /* 0x000fe200078e0a07 */
[----:B------:R-:W-:Y:S01]  /*1940*/  LEA R181, R125, R10, 0x3 ;  /* 0x0000000a7db57211 */ /* 0x000fe200078e18ff */
[----:B------:R-:W-:Y:S01]  /*1950*/  IMAD.IADD R7, R13, 0x1, -R8 ;  /* 0x000000010d077824 */ /* 0x000fe200078e0a08 */
[----:B------:R-:W-:Y:S01]  /*1960*/  LOP3.LUT R19, R6, 0x18, R185, 0xf8, !PT ;  /* 0x0000001806137812 */ /* 0x000fe200078ef8b9 */
[----:B------:R-:W-:Y:S01]  /*1970*/  IMAD.X R8, R17, 0x1, R9, P0 ;  /* 0x0000000111087824 */ /* 0x000fe200000e0609 */
[----:B------:R-:W-:-:S02]  /*1980*/  SHF.R.U32.HI R6, RZ, 0x3, R6 ;  /* 0x00000003ff067819 */ /* 0x000fc40000011606 */
[----:B------:R-:W-:Y:S02]  /*1990*/  LEA.HI R10, R7, R7, RZ, 0x1 ;  /* 0x00000007070a7211 */ /* 0x000fe400078f08ff */
[----:B------:R-:W-:Y:S02]  /*19a0*/  LOP3.LUT R6, R19, R6, RZ, 0x3c, !PT ;  /* 0x0000000613067212 */ /* 0x000fe400078e3cff */
[--C-:B------:R-:W-:Y:S02]  /*19b0*/  SHF.R.S32.HI R12, RZ, 0x1, R10.reuse ;  /* 0x00000001ff0c7819 */ /* 0x100fe4000001140a */
[----:B------:R-:W-:Y:S01]  /*19c0*/  SHF.R.S32.HI R9, RZ, 0x1f, R10 ;  /* 0x0000001fff097819 */ /* 0x000fe2000001140a */
[----:B------:R-:W-:Y:S01]  /*19d0*/  IMAD.U32 R181, R181, 0x20, R6 ;  /* 0x00000020b5b57824 */ /* 0x000fe200078e0006 */
[----:B------:R-:W-:Y:S01]  /*19e0*/  ISETP.GE.AND P0, PT, R16, R174, PT ;  /* 0x000000ae1000720c */ /* 0x000fe20003f06270 */
[C---:B------:R-:W-:Y:S01]  /*19f0*/  IMAD R6, R14.reuse, c[0x0][0x1bc], R11 ;  /* 0x00006f000e067a24 */ /* 0x040fe200078e020b */
[----:B------:R-:W-:Y:S01]  /*1a00*/  LEA.HI R9, R9, R12, RZ, 0x2 ;  /* 0x0000000c09097211 */ /* 0x000fe200078f10ff */
[----:B------:R-:W-:Y:S01]  /*1a10*/  IMAD.WIDE.U32 R14, R14, c[0x0][0x1b8], R28 ;  /* 0x00006e000e0e7a25 */ /* 0x000fe200078e001c */
[----:B------:R-:W-:-:S02]  /*1a20*/  SHF.R.S32.HI R21, RZ, 0x1f, R18 ;  /* 0x0000001fff157819 */ /* 0x000fc40000011412 */
[----:B------:R-:W-:Y:S01]  /*1a30*/  LOP3.LUT R9, R9, 0xfffffffc, RZ, 0xc0, !PT ;  /* 0xfffffffc09097812 */ /* 0x000fe200078ec0ff */
[----:B------:R-:W-:Y:S01]  /*1a40*/  IMAD.IADD R15, R15, 0x1, R6 ;  /* 0x000000010f0f7824 */ /* 0x000fe200078e0206 */
[----:B------:R-:W-:Y:S01]  /*1a50*/  MOV R134, R26 ;  /* 0x0000001a00867202 */ /* 0x000fe20000000f00 */
[----:B------:R-:W-:Y:S01]  /*1a60*/  IMAD R21, R21, c[0x0][0x1a8], RZ ;  /* 0x00006a0015157a24 */ /* 0x000fe200078e02ff */
[----:B------:R-:W-:Y:S01]  /*1a70*/  SHF.R.S32.HI R5, RZ, 0x4, R5 ;  /* 0x00000004ff057819 */ /* 0x000fe20000011405 */
[----:B------:R-:W-:Y:S01]  /*1a80*/  IMAD.IADD R6, R12, 0x1, -R9 ;  /* 0x000000010c067824 */ /* 0x000fe200078e0a09 */
[----:B------:R-:W-:Y:S01]  /*1a90*/  SHF.R.S32.HI R4, RZ, 0x1, R4 ;  /* 0x00000001ff047819 */ /* 0x000fe20000011404 */
[----:B------:R-:W-:Y:S01]  /*1aa0*/  IMAD R9, R8, c[0x0][0x1a0], RZ ;  /* 0x0000680008097a24 */ /* 0x000fe200078e02ff */
[----:B------:R-:W-:Y:S01]  /*1ab0*/  LOP3.LUT R8, R3, 0xffffffe0, RZ, 0xc0, !PT ;  /* 0xffffffe003087812 */ /* 0x000fe200078ec0ff */
[----:B------:R-:W-:Y:S01]  /*1ac0*/  IMAD R21, R18, c[0x0][0x1ac], R21 ;  /* 0x00006b0012157a24 */ /* 0x000fe200078e0215 */
[C---:B------:R-:W-:Y:S01]  /*1ad0*/  IADD3 R184, R185.reuse, 0x20, RZ ;  /* 0x00000020b9b87810 */ /* 0x040fe20007ffe0ff */
[----:B------:R-:W-:Y:S01]  /*1ae0*/  IMAD R3, R120, c[0x0][0x1a4], R9 ;  /* 0x0000690078037a24 */ /* 0x000fe200078e0209 */
[----:B------:R-:W-:Y:S01]  /*1af0*/  IADD3 R183, R185, 0x40, RZ ;  /* 0x00000040b9b77810 */ /* 0x000fe20007ffe0ff */
[----:B------:R-:W-:-:S04]  /*1b00*/  IMAD.WIDE.U32 R18, R18, c[0x0][0x1a8], R24 ;  /* 0x00006a0012127a25 */ /* 0x000fc800078e0018 */
[----:B------:R-:W-:-:S04]  /*1b10*/  IMAD.WIDE.U32 R120, R120, c[0x0][0x1a0], R14 ;  /* 0x0000680078787a25 */ /* 0x000fc800078e000e */
[----:B------:R-:W-:Y:S02]  /*1b20*/  IMAD.IADD R9, R13, 0x1, -R8 ;  /* 0x000000010d097824 */ /* 0x000fe400078e0a08 */
        /* <DEDUP_REMOVED lines=36> */
.L_x_1187:
[----:B------:R-:W-:Y:S05]  /*1d70*/  BSYNC B0 ;  /* 0x0000000000007941 */ /* 0x000fea0003800000 */
.L_x_1186:
        /* <DEDUP_REMOVED lines=36> */
.L_x_1189:
[----:B------:R-:W-:Y:S05]  /*1fc0*/  BSYNC B0 ;  /* 0x0000000000007941 */ /* 0x000fea0003800000 */
.L_x_1188:
        /* <DEDUP_REMOVED lines=33> */
.L_x_1191:
[----:B------:R-:W-:Y:S05]  /*21e0*/  BSYNC B0 ;  /* 0x0000000000007941 */ /* 0x000fea0003800000 */
.L_x_1190:
        /* <DEDUP_REMOVED lines=34> */
.L_x_1193:
[----:B------:R-:W-:Y:S05]  /*2410*/  BSYNC B0 ;  /* 0x0000000000007941 */ /* 0x000fea0003800000 */
.L_x_1192:
        /* <DEDUP_REMOVED lines=32> */
.L_x_1195:
[----:B------:R-:W-:Y:S05]  /*2620*/  BSYNC B0 ;  /* 0x0000000000007941 */ /* 0x000fea0003800000 */
.L_x_1194:
[----:B------:R-:W-:Y:S01]  /*2630*/  IADD3 R12, R16, 0x60, RZ ;  /* 0x00000060100c7810 */ /* 0x000fe20007ffe0ff */
[----:B------:R-:W-:Y:S03]  /*2640*/  BSSY B0, `(.L_x_1196) ;  /* 0x0000020000007945 */ /* 0x000fe60003800000 */
[----:B------:R-:W-:-:S13]  /*2650*/  ISETP.GE.AND P0, PT, R12, R3, PT ;  /* 0x000000030c00720c */ /* 0x000fda0003f06270 */
[----:B------:R-:W-:Y:S05]  /*2660*/  @P0 BRA `(.L_x_1197) ;  /* 0x000001d000000947 */ /* 0x000fea0003800000 */
[----:B------:R-:W-:Y:S01]  /*2670*/  ISETP.GE.AND P3, PT, R185, c[0x0][0x220], PT ;  /* 0x00008800b9007a0c */ /* 0x000fe20003f66270 */
[----:B------:R-:W-:Y:S01]  /*2680*/  ULDC UR4, c[0x0][0x19c] ;  /* 0x0000670000047ab9 */ /* 0x000fe20000000800 */
[----:B------:R-:W-:Y:S01]  /*2690*/  ISETP.GE.AND P2, PT, R184, c[0x0][0x220], PT ;  /* 0x00008800b8007a0c */ /* 0x000fe20003f46270 */
[----:B------:R-:W-:Y:S01]  /*26a0*/  UIMAD UR4, UR4, 0x60, URZ ;  /* 0x00000060040478a4 */ /* 0x000fe2000f8e023f */
[----:B--2---:R-:W-:Y:S01]  /*26b0*/  IMAD.WIDE.U32 R20, R132, 0x60, R134 ;  /* 0x0000006084147825 */ /* 0x004fe200078e0086 */
[----:B------:R-:W-:-:S04]  /*26c0*/  ISETP.GE.AND P0, PT, R183, c[0x0][0x220], PT ;  /* 0x00008800b7007a0c */ /* 0x000fc80003f06270 */
[----:B------:R-:W-:-:S04]  /*26d0*/  IADD3 R11, R21, UR4, RZ ;  /* 0x00000004150b7c10 */ /* 0x000fc8000fffe0ff */
        /* <DEDUP_REMOVED lines=22> */
.L_x_1197:
[----:B------:R-:W-:Y:S05]  /*2840*/  BSYNC B0 ;  /* 0x0000000000007941 */ /* 0x000fea0003800000 */
.L_x_1196:
[----:B------:R-:W0:Y:S01]  /*2850*/  LDGDEPBAR ;  /* 0x00000000000079af */ /* 0x000e220000000000 */
[----:B------:R-:W-:Y:S01]  /*2860*/  ISETP.GE.AND P1, PT, R16, R3, PT ;  /* 0x000000031000720c */ /* 0x000fe20003f26270 */
[----:B------:R-:W-:Y:S01]  /*2870*/  IMAD.SHL.U32 R136, R13, 0x2, RZ ;  /* 0x000000020d887824 */ /* 0x000fe200078e00ff */
[----:B------:R-:W-:Y:S01]  /*2880*/  SHF.R.S32.HI R180, RZ, 0x1f, R9 ;  /* 0x0000001fffb47819 */ /* 0x000fe20000011409 */
[----:B------:R-:W-:Y:S01]  /*2890*/  BSSY B0, `(.L_x_1198) ;  /* 0x0000026000007945 */ /* 0x000fe20003800000 */
[----:B------:R-:W-:Y:S02]  /*28a0*/  LEA R196, P0, R120, c[0x0][0x170], 0x1 ;  /* 0x00005c0078c47a11 */ /* 0x000fe400078008ff */
[----:B------:R-:W-:Y:S02]  /*28b0*/  LEA.HI R180, R180, R9, RZ, 0x2 ;  /* 0x00000009b4b47211 */ /* 0x000fe400078f10ff */
[----:B------:R-:W-:Y:S02]  /*28c0*/  LOP3.LUT R136, R136, 0x6, RZ, 0xc0, !PT ;  /* 0x0000000688887812 */ /* 0x000fe400078ec0ff */
[----:B------:R-:W-:-:S02]  /*28d0*/  LEA.HI.X R195, R120, c[0x0][0x174], R116, 0x1, P0 ;  /* 0x00005d0078c37a11 */ /* 0x000fc400000f0c74 */
[----:B------:R-:W-:Y:S01]  /*28e0*/  SHF.R.S32.HI R180, RZ, 0x2, R180 ;  /* 0x00000002ffb47819 */ /* 0x000fe200000114b4 */
[----:B------:R-:W-:-:S04]  /*28f0*/  DEPBAR.LE SB0, 0x0 ;  /* 0x000080000000791a */ /* 0x000fc80000000000 */
[----:B------:R-:W-:Y:S06]  /*2900*/  BAR.SYNC.DEFER_BLOCKING 0x0 ;  /* 0x0000000000007b1d */ /* 0x000fec0000010000 */
[----:B------:R3:W-:Y:S04]  /*2910*/  @P1 STS [R181+0x9000], RZ ;  /* 0x009000ffb5001388 */ /* 0x0007e80000000800 */
[----:B------:R3:W-:Y:S04]  /*2920*/  @P1 STS [R181+0x9004], RZ ;  /* 0x009004ffb5001388 */ /* 0x0007e80000000800 */
[----:B------:R3:W-:Y:S04]  /*2930*/  @P1 STS.64 [R181+0x9008], RZ ;  /* 0x009008ffb5001388 */ /* 0x0007e80000000a00 */
[----:B------:R3:W-:Y:S04]  /*2940*/  @P1 STS.128 [R181+0xb000], RZ ;  /* 0x00b000ffb5001388 */ /* 0x0007e80000000c00 */
[----:B------:R3:W-:Y:S01]  /*2950*/  @P1 STS.128 [R181+0xd000], RZ ;  /* 0x00d000ffb5001388 */ /* 0x0007e20000000c00 */
        /* <DEDUP_REMOVED lines=25> */
.L_x_1199:
[----:B------:R-:W-:Y:S05]  /*2af0*/  BSYNC B0 ;  /* 0x0000000000007941 */ /* 0x000fea0003800000 */
.L_x_1198:
        /* <DEDUP_REMOVED lines=34> */
.L_x_1201:
[----:B------:R-:W-:Y:S05]  /*2d20*/  BSYNC B0 ;  /* 0x0000000000007941 */ /* 0x000fea0003800000 */
.L_x_1200:
        /* <DEDUP_REMOVED lines=34> */
.L_x_1203:
[----:B------:R-:W-:Y:S05]  /*2f50*/  BSYNC B0 ;  /* 0x0000000000007941 */ /* 0x000fea0003800000 */
.L_x_1202:
[----:B------:R-:W-:Y:S01]  /*2f60*/  ISETP.GE.AND P0, PT, R12, R3, PT ;  /* 0x000000030c00720c */ /* 0x000fe20003f06270 */
[----:B------:R-:W-:Y:S01]  /*2f70*/  IMAD.MOV.U32 R3, RZ, RZ, 0x10 ;  /* 0x00000010ff037424 */ /* 0x000fe200078e00ff */
[----:B------:R-:W-:Y:S01]  /*2f80*/  LOP3.LUT P1, RZ, R6, 0x2, RZ, 0xc0, !PT ;  /* 0x0000000206ff7812 */ /* 0x000fe2000782c0ff */
[----:B------:R-:W-:Y:S03]  /*2f90*/  BSSY B0, `(.L_x_1204) ;  /* 0x0000028000007945 */ /* 0x000fe60003800000 */
[----:B------:R-:W-:-:S07]  /*2fa0*/  SEL R3, R3, 0xfffffff0, !P1 ;  /* 0xfffffff003037807 */ /* 0x000fce0004800000 */
        /* <DEDUP_REMOVED lines=38> */
.L_x_1205:
[----:B------:R-:W-:Y:S05]  /*3210*/  BSYNC B0 ;  /* 0x0000000000007941 */ /* 0x000fea0003800000 */
.L_x_1204:
[----:B-1----:R-:W-:Y:S01]  /*3220*/  LOP3.LUT R12, R10, 0x7fffffe, RZ, 0xc0, !PT ;  /* 0x07fffffe0a0c7812 */ /* 0x002fe200078ec0ff */
[----:B------:R-:W-:Y:S01]  /*3230*/  IMAD.SHL.U32 R6, R6, 0x40, RZ ;  /* 0x0000004006067824 */ /* 0x000fe200078e00ff */
[----:B----4-:R-:W-:Y:S01]  /*3240*/  LEA.HI R9, R5, R5, RZ, 0x1 ;  /* 0x0000000505097211 */ /* 0x010fe200078f08ff */
[----:B------:R-:W-:Y:S01]  /*3250*/  IMAD.SHL.U32 R2, R2, 0x8, RZ ;  /* 0x0000000802027824 */ /* 0x000fe200078e00ff */
[----:B------:R-:W-:Y:S01]  /*3260*/  SHF.R.S32.HI R8, RZ, 0x1f, R7 ;  /* 0x0000001fff087819 */ /* 0x000fe20000011407 */
[----:B------:R-:W-:Y:S01]  /*3270*/  IMAD.IADD R123, R7, 0x1, -R12 ;  /* 0x00000001077b7824 */ /* 0x000fe200078e0a0c */
[----:B------:R-:W-:Y:S01]  /*3280*/  LOP3.LUT R10, R9, 0xfffffffe, RZ, 0xc0, !PT ;  /* 0xfffffffe090a7812 */ /* 0x000fe200078ec0ff */
[----:B------:R-:W0:Y:S01]  /*3290*/  LDGDEPBAR ;  /* 0x00000000000079af */ /* 0x000e220000000000 */
[----:B------:R-:W-:Y:S01]  /*32a0*/  LEA.HI R8, R8, R7, RZ, 0x3 ;  /* 0x0000000708087211 */ /* 0x000fe200078f18ff */
[----:B------:R-:W-:Y:S01]  /*32b0*/  IMAD.SHL.U32 R7, R4, 0x40, RZ ;  /* 0x0000004004077824 */ /* 0x000fe200078e00ff */
[----:B------:R-:W-:Y:S01]  /*32c0*/  LOP3.LUT R9, R6, 0xc0, RZ, 0xc0, !PT ;  /* 0x000000c006097812 */ /* 0x000fe200078ec0ff */
[----:B------:R-:W-:Y:S01]  /*32d0*/  IMAD.IADD R5, R5, 0x1, -R10 ;  /* 0x0000000105057824 */ /* 0x000fe200078e0a0a */
[----:B------:R-:W-:Y:S01]  /*32e0*/  LOP3.LUT P0, RZ, R4, 0x2, RZ, 0xc0, !PT ;  /* 0x0000000204ff7812 */ /* 0x000fe2000780c0ff */
[----:B------:R-:W-:Y:S01]  /*32f0*/  IMAD.SHL.U32 R8, R8, 0x20, RZ ;  /* 0x0000002008087824 */ /* 0x000fe200078e00ff */
[----:B------:R-:W-:Y:S01]  /*3300*/  LOP3.LUT R7, R7, 0xc0, RZ, 0xc0, !PT ;  /* 0x000000c007077812 */ /* 0x000fe200078ec0ff */
[----:B------:R-:W-:-:S02]  /*3310*/  IMAD.SHL.U32 R6, R5, 0x8, RZ ;  /* 0x0000000805067824 */ /* 0x000fc400078e00ff */
[----:B------:R-:W-:Y:S01]  /*3320*/  IMAD R172, R5, 0x8, R0 ;  /* 0x0000000805ac7824 */ /* 0x000fe200078e0200 */
[----:B------:R-:W-:Y:S01]  /*3330*/  LOP3.LUT R10, R7, 0x8, R2, 0xf8, !PT ;  /* 0x00000008070a7812 */ /* 0x000fe200078ef802 */
[----:B------:R-:W-:Y:S01]  /*3340*/  IMAD.MOV.U32 R5, RZ, RZ, 0x20 ;  /* 0x00000020ff057424 */ /* 0x000fe200078e00ff */
[----:B------:R-:W-:Y:S02]  /*3350*/  LOP3.LUT R2, R8, 0xffffff00, RZ, 0xc0, !PT ;  /* 0xffffff0008027812 */ /* 0x000fe400078ec0ff */
[----:B------:R-:W-:Y:S02]  /*3360*/  LOP3.LUT R8, R9, 0x8, R6, 0xf8, !PT ;  /* 0x0000000809087812 */ /* 0x000fe400078ef806 */
[----:B------:R-:W-:Y:S01]  /*3370*/  SHF.R.U32.HI R7, RZ, 0x3, R7 ;  /* 0x00000003ff077819 */ /* 0x000fe20000011607 */
[C---:B------:R-:W-:Y:S01]  /*3380*/  IMAD R6, R125.reuse, 0x200, R2 ;  /* 0x000002007d067824 */ /* 0x040fe200078e0202 */
[----:B------:R-:W-:Y:S01]  /*3390*/  SHF.R.U32.HI R9, RZ, 0x3, R9 ;  /* 0x00000003ff097819 */ /* 0x000fe20000011609 */
[----:B------:R-:W-:Y:S01]  /*33a0*/  IMAD R125, R125, 0x10, R124 ;  /* 0x000000107d7d7824 */ /* 0x000fe200078e027c */
[----:B------:R-:W-:Y:S01]  /*33b0*/  LOP3.LUT R7, R10, R7, RZ, 0x3c, !PT ;  /* 0x000000070a077212 */ /* 0x000fe200078e3cff */
[C---:B------:R-:W-:Y:S01]  /*33c0*/  IMAD R173, R123.reuse, 0x20, R6 ;  /* 0x000000207bad7824 */ /* 0x040fe200078e0206 */
[----:B------:R-:W-:Y:S01]  /*33d0*/  LOP3.LUT R0, R8, R9, RZ, 0x3c, !PT ;  /* 0x0000000908007212 */ /* 0x000fe200078e3cff */
[----:B------:R-:W-:Y:S01]  /*33e0*/  IMAD R123, R123, 0x20, R2 ;  /* 0x000000207b7b7824 */ /* 0x000fe200078e0202 */
[----:B------:R-:W-:Y:S01]  /*33f0*/  SEL R5, R5, 0xffffffe0, !P0 ;  /* 0xffffffe005057807 */ /* 0x000fe20004000000 */
[----:B------:R-:W-:-:S02]  /*3400*/  IMAD.U32 R172, R172, 0x20, R7 ;  /* 0x00000020acac7824 */ /* 0x000fc400078e0007 */
[----:B------:R-:W-:Y:S02]  /*3410*/  IMAD.IADD R173, R0, 0x1, R173 ;  /* 0x0000000100ad7824 */ /* 0x000fe400078e02ad */
[----:B------:R-:W-:Y:S02]  /*3420*/  IMAD.SHL.U32 R172, R172, 0x2, RZ ;  /* 0x00000002acac7824 */ /* 0x000fe400078e00ff */
[----:B------:R-:W-:Y:S02]  /*3430*/  IMAD.SHL.U32 R173, R173, 0x2, RZ ;  /* 0x00000002adad7824 */ /* 0x000fe400078e00ff */
[----:B------:R-:W-:Y:S01]  /*3440*/  IMAD.IADD R169, R172, 0x1, R5 ;  /* 0x00000001aca97824 */ /* 0x000fe200078e0205 */
[----:B------:R-:W-:Y:S01]  /*3450*/  LDSM.16.M88.4 R80, [R172+0x3400] ;  /* 0x00340000ac50783b */ /* 0x000fe20000000200 */
[----:B------:R-:W-:-:S03]  /*3460*/  IMAD R171, R3, 0x2, R173 ;  /* 0x0000000203ab7824 */ /* 0x000fc600078e02ad */
[----:B------:R-:W1:Y:S04]  /*3470*/  LDSM.16.M88.4 R8, [R173] ;  /* 0x00000000ad08783b */ /* 0x000e680000000200 */
[----:B------:R-:W4:Y:S04]  /*3480*/  LDSM.16.M88.4 R72, [R172+0x3800] ;  /* 0x00380000ac48783b */ /* 0x000f280000000200 */
[----:B------:R-:W5:Y:S04]  /*3490*/  LDSM.16.M88.4 R64, [R172+0x3c00] ;  /* 0x003c0000ac40783b */ /* 0x000f680000000200 */
[----:B------:R-:W-:Y:S04]  /*34a0*/  LDSM.16.M88.4 R88, [R171] ;  /* 0x00000000ab58783b */ /* 0x000fe80000000200 */
[----:B--2---:R-:W2:Y:S04]  /*34b0*/  LDSM.16.M88.4 R16, [R169+0x3400] ;  /* 0x00340000a910783b */ /* 0x004ea80000000200 */
[----:B------:R-:W3:Y:S04]  /*34c0*/  LDSM.16.M88.4 R56, [R172+0x4000] ;  /* 0x00400000ac38783b */ /* 0x000ee80000000200 */
[----:B------:R-:W2:Y:S04]  /*34d0*/  LDSM.16.M88.4 R24, [R172+0x3000] ;  /* 0x00300000ac18783b */ /* 0x000ea80000000200 */
[----:B------:R-:W2:Y:S04]  /*34e0*/  LDSM.16.M88.4 R12, [R169+0x3800] ;  /* 0x00380000a90c783b */ /* 0x000ea80000000200 */
[----:B------:R-:W2:Y:S04]  /*34f0*/  LDSM.16.M88.4 R4, [R169+0x3c00] ;  /* 0x003c0000a904783b */ /* 0x000ea80000000200 */
[----:B------:R-:W2:Y:S01]  /*3500*/  LDSM.16.M88.4 R48, [R172+0x4400] ;  /* 0x00440000ac30783b */ /* 0x000ea20000000200 */
[C---:B-1----:R-:W-:Y:S03]  /*3510*/  HMMA.16816.F32 R84, R8.reuse, R80, RZ ;  /* 0x000000500854723c */ /* 0x042fe600000018ff */
[----:B------:R-:W1:Y:S04]  /*3520*/  LDSM.16.M88.4 R40, [R172+0x4800] ;  /* 0x00480000ac28783b */ /* 0x000e680000000200 */
[----:B------:R-:W1:Y:S01]  /*3530*/  LDSM.16.M88.4 R92, [R172+0x4c00] ;  /* 0x004c0000ac5c783b */ /* 0x000e620000000200 */
[C---:B------:R-:W-:Y:S03]  /*3540*/  HMMA.16816.F32 R80, R8.reuse, R82, RZ ;  /* 0x000000520850723c */ /* 0x040fe600000018ff */
[----:B------:R-:W1:Y:S04]  /*3550*/  LDSM.16.M88.4 R20, [R169+0x4000] ;  /* 0x00400000a914783b */ /* 0x000e680000000200 */
[----:B------:R-:W1:Y:S01]  /*3560*/  LDSM.16.M88.4 R32, [R169+0x3000] ;  /* 0x00300000a920783b */ /* 0x000e620000000200 */
[C---:B----4-:R-:W-:Y:S03]  /*3570*/  HMMA.16816.F32 R76, R8.reuse, R72, RZ ;  /* 0x00000048084c723c */ /* 0x050fe600000018ff */
[----:B------:R-:W-:Y:S04]  /*3580*/  LDSM.16.M88.4 R104, [R173+0x1000] ;  /* 0x00100000ad68783b */ /* 0x000fe80000000200 */
[----:B------:R-:W-:Y:S01]  /*3590*/  LDSM.16.M88.4 R100, [R169+0x4400] ;  /* 0x00440000a964783b */ /* 0x000fe20000000200 */
[C---:B-----5:R-:W-:Y:S03]  /*35a0*/  HMMA.16816.F32 R68, R8.reuse, R64, RZ ;  /* 0x000000400844723c */ /* 0x060fe600000018ff */
[----:B------:R-:W-:Y:S04]  /*35b0*/  LDSM.16.M88.4 R96, [R169+0x4800] ;  /* 0x00480000a960783b */ /* 0x000fe80000000200 */
[----:B------:R-:W-:Y:S01]  /*35c0*/  LDSM.16.M88.4 R112, [R172+0x6800] ;  /* 0x00680000ac70783b */ /* 0x000fe20000000200 */
[C---:B------:R-:W-:Y:S03]  /*35d0*/  HMMA.16816.F32 R72, R8.reuse, R74, RZ ;  /* 0x0000004a0848723c */ /* 0x040fe600000018ff */
[----:B------:R-:W-:Y:S05]  /*35e0*/  LDSM.16.M88.4 R108, [R172+0x6c00] ;  /* 0x006c0000ac6c783b */ /* 0x000fea0000000200 */
[----:B------:R-:W-:Y:S08]  /*35f0*/  HMMA.16816.F32 R64, R8, R66, RZ ;  /* 0x000000420840723c */ /* 0x000ff000000018ff */
[C---:B--2---:R-:W-:Y:S08]  /*3600*/  HMMA.16816.F32 R84, R88.reuse, R16, R84 ;  /* 0x000000105854723c */ /* 0x044ff00000001854 */
[----:B------:R-:W-:Y:S01]  /*3610*/  HMMA.16816.F32 R80, R88, R18, R80 ;  /* 0x000000125850723c */ /* 0x000fe20000001850 */
[----:B------:R-:W2:Y:S07]  /*3620*/  LDSM.16.M88.4 R16, [R172+0x5400] ;  /* 0x00540000ac10783b */ /* 0x000eae0000000200 */
[C---:B---3--:R-:W-:Y:S08]  /*3630*/  HMMA.16816.F32 R60, R8.reuse, R56, RZ ;  /* 0x00000038083c723c */ /* 0x048ff000000018ff */
[C---:B------:R-:W-:Y:S08]  /*3640*/  HMMA.16816.F32 R56, R8.reuse, R58, RZ ;  /* 0x0000003a0838723c */ /* 0x040ff000000018ff */
[C---:B------:R-:W-:Y:S08]  /*3650*/  HMMA.16816.F32 R28, R8.reuse, R24, RZ ;  /* 0x00000018081c723c */ /* 0x040ff000000018ff */
[----:B------:R-:W-:Y:S08]  /*3660*/  HMMA.16816.F32 R24, R8, R26, RZ ;  /* 0x0000001a0818723c */ /* 0x000ff000000018ff */
[C---:B------:R-:W-:Y:S08]  /*3670*/  HMMA.16816.F32 R76, R88.reuse, R12, R76 ;  /* 0x0000000c584c723c */ /* 0x040ff0000000184c */
[C---:B------:R-:W-:Y:S01]  /*3680*/  HMMA.16816.F32 R72, R88.reuse, R14, R72 ;  /* 0x0000000e5848723c */ /* 0x040fe20000001848 */
[----:B------:R-:W3:Y:S07]  /*3690*/  LDSM.16.M88.4 R12, [R172+0x5800] ;  /* 0x00580000ac0c783b */ /* 0x000eee0000000200 */
[C---:B------:R-:W-:Y:S08]  /*36a0*/  HMMA.16816.F32 R68, R88.reuse, R4, R68 ;  /* 0x000000045844723c */ /* 0x040ff00000001844 */
[----:B------:R-:W-:Y:S01]  /*36b0*/  HMMA.16816.F32 R64, R88, R6, R64 ;  /* 0x000000065840723c */ /* 0x000fe20000001840 */
[----:B------:R-:W4:Y:S07]  /*36c0*/  LDSM.16.M88.4 R4, [R172+0x5c00] ;  /* 0x005c0000ac04783b */ /* 0x000f2e0000000200 */
[C---:B------:R-:W-:Y:S08]  /*36d0*/  HMMA.16816.F32 R52, R8.reuse, R48, RZ ;  /* 0x000000300834723c */ /* 0x040ff000000018ff */
[C---:B-1----:R-:W-:Y:S08]  /*36e0*/  HMMA.16816.F32 R44, R8.reuse, R40, RZ ;  /* 0x00000028082c723c */ /* 0x042ff000000018ff */
[C---:B------:R-:W-:Y:S08]  /*36f0*/  HMMA.16816.F32 R48, R8.reuse, R50, RZ ;  /* 0x000000320830723c */ /* 0x040ff000000018ff */
[C---:B------:R-:W-:Y:S08]  /*3700*/  HMMA.16816.F32 R40, R8.reuse, R42, RZ ;  /* 0x0000002a0828723c */ /* 0x040ff000000018ff */
[C---:B------:R-:W-:Y:S08]  /*3710*/  HMMA.16816.F32 R36, R8.reuse, R92, RZ ;  /* 0x0000005c0824723c */ /* 0x040ff000000018ff */
[----:B------:R-:W-:Y:S01]  /*3720*/  HMMA.16816.F32 R8, R8, R94, RZ ;  /* 0x0000005e0808723c */ /* 0x000fe200000018ff */
[----:B------:R-:W1:Y:S07]  /*3730*/  LDSM.16.M88.4 R92, [R169+0x4c00] ;  /* 0x004c0000a95c783b */ /* 0x000e6e0000000200 */
[C---:B------:R-:W-:Y:S08]  /*3740*/  HMMA.16816.F32 R60, R88.reuse, R20, R60 ;  /* 0x00000014583c723c */ /* 0x040ff0000000183c */
[C---:B------:R-:W-:Y:S01]  /*3750*/  HMMA.16816.F32 R56, R88.reuse, R22, R56 ;  /* 0x000000165838723c */ /* 0x040fe20000001838 */
[----:B------:R-:W5:Y:S07]  /*3760*/  LDSM.16.M88.4 R20, [R172+0x6000] ;  /* 0x00600000ac14783b */ /* 0x000f6e0000000200 */
[C---:B------:R-:W-:Y:S08]  /*3770*/  HMMA.16816.F32 R28, R88.reuse, R32, R28 ;  /* 0x00000020581c723c */ /* 0x040ff0000000181c */
[----:B------:R-:W-:Y:S01]  /*3780*/  HMMA.16816.F32 R24, R88, R34, R24 ;  /* 0x000000225818723c */ /* 0x000fe20000001818 */
[----:B------:R-:W1:Y:S07]  /*3790*/  LDSM.16.M88.4 R32, [R172+0x5000] ;  /* 0x00500000ac20783b */ /* 0x000e6e0000000200 */
[C---:B--2---:R-:W-:Y:S08]  /*37a0*/  HMMA.16816.F32 R84, R104.reuse, R16, R84 ;  /* 0x000000106854723c */ /* 0x044ff00000001854 */
[----:B------:R-:W-:Y:S01]  /*37b0*/  HMMA.16816.F32 R80, R104, R18, R80 ;  /* 0x000000126850723c */ /* 0x000fe20000001850 */
[----:B------:R-:W2:Y:S07]  /*37c0*/  LDSM.16.M88.4 R16, [R172+0x6400] ;  /* 0x00640000ac10783b */ /* 0x000eae0000000200 */
[C---:B------:R-:W-:Y:S08]  /*37d0*/  HMMA.16816.F32 R52, R88.reuse, R100, R52 ;  /* 0x000000645834723c */ /* 0x040ff00000001834 */
[----:B------:R-:W-:Y:S01]  /*37e0*/  HMMA.16816.F32 R48, R88, R102, R48 ;  /* 0x000000665830723c */ /* 0x000fe20000001830 */
[----:B------:R-:W-:Y:S07]  /*37f0*/  LDSM.16.M88.4 R100, [R169+0x5000] ;  /* 0x00500000a964783b */ /* 0x000fee0000000200 */
[C---:B---3--:R-:W-:Y:S08]  /*3800*/  HMMA.16816.F32 R76, R104.reuse, R12, R76 ;  /* 0x0000000c684c723c */ /* 0x048ff0000000184c */
[C---:B------:R-:W-:Y:S01]  /*3810*/  HMMA.16816.F32 R72, R104.reuse, R14, R72 ;  /* 0x0000000e6848723c */ /* 0x040fe20000001848 */
[----:B------:R-:W-:Y:S07]  /*3820*/  LDSM.16.M88.4 R12, [R169+0x6000] ;  /* 0x00600000a90c783b */ /* 0x000fee0000000200 */
[C---:B----4-:R-:W-:Y:S08]  /*3830*/  HMMA.16816.F32 R68, R104.reuse, R4, R68 ;  /* 0x000000046844723c */ /* 0x050ff00000001844 */
[----:B------:R-:W-:Y:S01]  /*3840*/  HMMA.16816.F32 R64, R104, R6, R64 ;  /* 0x000000066840723c */ /* 0x000fe20000001840 */
[----:B------:R-:W3:Y:S07]  /*3850*/  LDSM.16.M88.4 R4, [R171+0x1000] ;  /* 0x00100000ab04783b */ /* 0x000eee0000000200 */
[C---:B------:R-:W-:Y:S08]  /*3860*/  HMMA.16816.F32 R44, R88.reuse, R96, R44 ;  /* 0x00000060582c723c */ /* 0x040ff0000000182c */
[C---:B------:R-:W-:Y:S01]  /*3870*/  HMMA.16816.F32 R40, R88.reuse, R98, R40 ;  /* 0x000000625828723c */ /* 0x040fe20000001828 */
[----:B------:R-:W-:Y:S07]  /*3880*/  LDSM.16.M88.4 R96, [R169+0x5400] ;  /* 0x00540000a960783b */ /* 0x000fee0000000200 */
[C---:B-1----:R-:W-:Y:S08]  /*3890*/  HMMA.16816.F32 R36, R88.reuse, R92, R36 ;  /* 0x0000005c5824723c */ /* 0x042ff00000001824 */
[----:B------:R-:W-:Y:S01]  /*38a0*/  HMMA.16816.F32 R8, R88, R94, R8 ;  /* 0x0000005e5808723c */ /* 0x000fe20000001808 */
[----:B------:R-:W1:Y:S04]  /*38b0*/  LDSM.16.M88.4 R88, [R169+0x5c00] ;  /* 0x005c0000a958783b */ /* 0x000e680000000200 */
[----:B------:R-:W-:Y:S03]  /*38c0*/  LDSM.16.M88.4 R92, [R169+0x5800] ;  /* 0x00580000a95c783b */ /* 0x000fe60000000200 */
[C---:B-----5:R-:W-:Y:S08]  /*38d0*/  HMMA.16816.F32 R60, R104.reuse, R20, R60 ;  /* 0x00000014683c723c */ /* 0x060ff0000000183c */
[C---:B------:R-:W-:Y:S01]  /*38e0*/  HMMA.16816.F32 R56, R104.reuse, R22, R56 ;  /* 0x000000166838723c */ /* 0x040fe20000001838 */
[----:B------:R-:W4:Y:S07]  /*38f0*/  LDSM.16.M88.4 R20, [R169+0x6800] ;  /* 0x00680000a914783b */ /* 0x000f2e0000000200 */
[C---:B------:R-:W-:Y:S08]  /*3900*/  HMMA.16816.F32 R28, R104.reuse, R32, R28 ;  /* 0x00000020681c723c */ /* 0x040ff0000000181c */
[C---:B------:R-:W-:Y:S01]  /*3910*/  HMMA.16816.F32 R24, R104.reuse, R34, R24 ;  /* 0x000000226818723c */ /* 0x040fe20000001818 */
[----:B------:R-:W5:Y:S07]  /*3920*/  LDSM.16.M88.4 R32, [R169+0x6400] ;  /* 0x00640000a920783b */ /* 0x000f6e0000000200 */
[C---:B--2---:R-:W-:Y:S08]  /*3930*/  HMMA.16816.F32 R52, R104.reuse, R16, R52 ;  /* 0x000000106834723c */ /* 0x044ff00000001834 */
[C---:B------:R-:W-:Y:S01]  /*3940*/  HMMA.16816.F32 R48, R104.reuse, R18, R48 ;  /* 0x000000126830723c */ /* 0x040fe20000001830 */
[----:B------:R-:W2:Y:S07]  /*3950*/  LDSM.16.M88.4 R16, [R169+0x6c00] ;  /* 0x006c0000a910783b */ /* 0x000eae0000000200 */
[C---:B------:R-:W-:Y:S08]  /*3960*/  HMMA.16816.F32 R44, R104.reuse, R112, R44 ;  /* 0x00000070682c723c */ /* 0x040ff0000000182c */
[C---:B------:R-:W-:Y:S01]  /*3970*/  HMMA.16816.F32 R40, R104.reuse, R114, R40 ;  /* 0x000000726828723c */ /* 0x040fe20000001828 */
[----:B------:R-:W-:Y:S07]  /*3980*/  LDSM.16.M88.4 R112, [R172+0x7000] ;  /* 0x00700000ac70783b */ /* 0x000fee0000000200 */
[C---:B------:R-:W-:Y:S08]  /*3990*/  HMMA.16816.F32 R36, R104.reuse, R108, R36 ;  /* 0x0000006c6824723c */ /* 0x040ff00000001824 */
[----:B------:R-:W-:Y:S01]  /*39a0*/  HMMA.16816.F32 R8, R104, R110, R8 ;  /* 0x0000006e6808723c */ /* 0x000fe20000001808 */
[----:B------:R-:W-:Y:S04]  /*39b0*/  LDSM.16.M88.4 R108, [R172+0x7400] ;  /* 0x00740000ac6c783b */ /* 0x000fe80000000200 */
[----:B------:R-:W-:Y:S03]  /*39c0*/  LDSM.16.M88.4 R104, [R172+0x7800] ;  /* 0x00780000ac68783b */ /* 0x000fe60000000200 */
[C---:B---3--:R-:W-:Y:S08]  /*39d0*/  HMMA.16816.F32 R60, R4.reuse, R12, R60 ;  /* 0x0000000c043c723c */ /* 0x048ff0000000183c */
        /* <DEDUP_REMOVED lines=8> */
[C---:B----4-:R-:W-:Y:S08]  /*3a60*/  HMMA.16816.F32 R44, R4.reuse, R20, R44 ;  /* 0x00000014042c723c */ /* 0x050ff0000000182c */
[C---:B------:R-:W-:Y:S01]  /*3a70*/  HMMA.16816.F32 R40, R4.reuse, R22, R40 ;  /* 0x000000160428723c */ /* 0x040fe20000001828 */
[----:B------:R-:W4:Y:S07]  /*3a80*/  LDSM.16.M88.4 R20, [R172+0x8c00] ;  /* 0x008c0000ac14783b */ /* 0x000f2e0000000200 */
[C---:B------:R-:W-:Y:S08]  /*3a90*/  HMMA.16816.F32 R84, R4.reuse, R96, R84 ;  /* 0x000000600454723c */ /* 0x040ff00000001854 */
[C---:B------:R-:W-:Y:S01]  /*3aa0*/  HMMA.16816.F32 R80, R4.reuse, R98, R80 ;  /* 0x000000620450723c */ /* 0x040fe20000001850 */
[----:B------:R-:W-:Y:S07]  /*3ab0*/  LDSM.16.M88.4 R96, [R172+0x8000] ;  /* 0x00800000ac60783b */ /* 0x000fee0000000200 */
[C---:B------:R-:W-:Y:S08]  /*3ac0*/  HMMA.16816.F32 R76, R4.reuse, R92, R76 ;  /* 0x0000005c044c723c */ /* 0x040ff0000000184c */
[C---:B------:R-:W-:Y:S01]  /*3ad0*/  HMMA.16816.F32 R72, R4.reuse, R94, R72 ;  /* 0x0000005e0448723c */ /* 0x040fe20000001848 */
[----:B------:R-:W-:Y:S07]  /*3ae0*/  LDSM.16.M88.4 R92, [R172+0x8400] ;  /* 0x00840000ac5c783b */ /* 0x000fee0000000200 */
[C---:B-----5:R-:W-:Y:S08]  /*3af0*/  HMMA.16816.F32 R52, R4.reuse, R32, R52 ;  /* 0x000000200434723c */ /* 0x060ff00000001834 */
[C---:B------:R-:W-:Y:S01]  /*3b00*/  HMMA.16816.F32 R48, R4.reuse, R34, R48 ;  /* 0x000000220430723c */ /* 0x040fe20000001830 */
[----:B------:R-:W-:Y:S07]  /*3b10*/  LDSM.16.M88.4 R32, [R169+0x7000] ;  /* 0x00700000a920783b */ /* 0x000fee0000000200 */
[C---:B--2---:R-:W-:Y:S08]  /*3b20*/  HMMA.16816.F32 R36, R4.reuse, R16, R36 ;  /* 0x000000100424723c */ /* 0x044ff00000001824 */
[----:B------:R-:W-:Y:S01]  /*3b30*/  HMMA.16816.F32 R8, R4, R18, R8 ;  /* 0x000000120408723c */ /* 0x000fe20000001808 */
[----:B------:R-:W2:Y:S04]  /*3b40*/  LDSM.16.M88.4 R4, [R171+0x2000] ;  /* 0x00200000ab04783b */ /* 0x000ea80000000200 */
[----:B------:R-:W5:Y:S03]  /*3b50*/  LDSM.16.M88.4 R16, [R169+0x7400] ;  /* 0x00740000a910783b */ /* 0x000f660000000200 */
[C---:B---3--:R-:W-:Y:S08]  /*3b60*/  HMMA.16816.F32 R24, R12.reuse, R114, R24 ;  /* 0x000000720c18723c */ /* 0x048ff00000001818 */
[C---:B------:R-:W-:Y:S08]  /*3b70*/  HMMA.16816.F32 R28, R12.reuse, R112, R28 ;  /* 0x000000700c1c723c */ /* 0x040ff0000000181c */
[C---:B------:R-:W-:Y:S08]  /*3b80*/  HMMA.16816.F32 R84, R12.reuse, R108, R84 ;  /* 0x0000006c0c54723c */ /* 0x040ff00000001854 */
[C---:B-1----:R-:W-:Y:S08]  /*3b90*/  HMMA.16816.F32 R44, R12.reuse, R88, R44 ;  /* 0x000000580c2c723c */ /* 0x042ff0000000182c */
[C---:B------:R-:W-:Y:S01]  /*3ba0*/  HMMA.16816.F32 R40, R12.reuse, R90, R40 ;  /* 0x0000005a0c28723c */ /* 0x040fe20000001828 */
[----:B------:R-:W1:Y:S07]  /*3bb0*/  LDSM.16.M88.4 R88, [R169+0x7800] ;  /* 0x00780000a958783b */ /* 0x000e6e0000000200 */
[C---:B------:R-:W-:Y:S08]  /*3bc0*/  HMMA.16816.F32 R80, R12.reuse, R110, R80 ;  /* 0x0000006e0c50723c */ /* 0x040ff00000001850 */
[----:B----4-:R-:W-:Y:S07]  /*3bd0*/  HMMA.16816.F32 R36, R12, R20, R36 ;  /* 0x000000140c24723c */ /* 0x010fee0000001824 */
[----:B------:R-:W-:Y:S01]  /*3be0*/  IADD3 R21, R125, 0x1, R180 ;  /* 0x000000017d157810 */ /* 0x000fe20007ffe0b4 */
[----:B--2---:R-:W-:Y:S03]  /*3bf0*/  HMMA.16816.F32 R24, R4, R34, R24 ;  /* 0x000000220418723c */ /* 0x004fe60000001818 */
[----:B------:R-:W-:-:S04]  /*3c00*/  IADD3 R21, R122, R21, -R127 ;  /* 0x000000157a157210 */ /* 0x000fc80007ffe87f */
[----:B------:R-:W-:Y:S01]  /*3c10*/  IADD3 R21, R21, c[0x0][0x2e8], RZ ;  /* 0x0000ba0015157a10 */ /* 0x000fe20007ffe0ff */
[----:B------:R-:W-:Y:S03]  /*3c20*/  HMMA.16816.F32 R76, R12, R104, R76 ;  /* 0x000000680c4c723c */ /* 0x000fe6000000184c */
[C---:B------:R-:W-:Y:S02]  /*3c30*/  IADD3 R137, R21.reuse, 0x8, RZ ;  /* 0x0000000815897810 */ /* 0x040fe40007ffe0ff */
[-C--:B------:R-:W-:Y:S02]  /*3c40*/  IMNMX R138, R21, R122.reuse, PT ;  /* 0x0000007a158a7217 */ /* 0x080fe40003800200 */
[----:B------:R-:W-:Y:S01]  /*3c50*/  IMNMX R137, R137, R122, PT ;  /* 0x0000007a89897217 */ /* 0x000fe20003800200 */
[----:B------:R-:W-:Y:S01]  /*3c60*/  HMMA.16816.F32 R28, R4, R32, R28 ;  /* 0x00000020041c723c */ /* 0x000fe2000000181c */
[----:B------:R-:W2:Y:S07]  /*3c70*/  LDSM.16.M88.4 R32, [R169+0x8c00] ;  /* 0x008c0000a920783b */ /* 0x000eae0000000200 */
[C---:B------:R-:W-:Y:S08]  /*3c80*/  HMMA.16816.F32 R72, R12.reuse, R106, R72 ;  /* 0x0000006a0c48723c */ /* 0x040ff00000001848 */
[C---:B------:R-:W-:Y:S08]  /*3c90*/  HMMA.16816.F32 R68, R12.reuse, R100, R68 ;  /* 0x000000640c44723c */ /* 0x040ff00000001844 */
[C---:B------:R-:W-:Y:S08]  /*3ca0*/  HMMA.16816.F32 R64, R12.reuse, R102, R64 ;  /* 0x000000660c40723c */ /* 0x040ff00000001840 */
[C---:B------:R-:W-:Y:S08]  /*3cb0*/  HMMA.16816.F32 R60, R12.reuse, R96, R60 ;  /* 0x000000600c3c723c */ /* 0x040ff0000000183c */
[C---:B------:R-:W-:Y:S08]  /*3cc0*/  HMMA.16816.F32 R56, R12.reuse, R98, R56 ;  /* 0x000000620c38723c */ /* 0x040ff00000001838 */
[C---:B------:R-:W-:Y:S07]  /*3cd0*/  HMMA.16816.F32 R52, R12.reuse, R92, R52 ;  /* 0x0000005c0c34723c */ /* 0x040fee0000001834 */
[----:B------:R-:W-:Y:S01]  /*3ce0*/  IMAD.IADD R92, R119, 0x1, R136 ;  /* 0x00000001775c7824 */ /* 0x000fe200078e0288 */
[----:B------:R-:W-:Y:S04]  /*3cf0*/  HMMA.16816.F32 R48, R12, R94, R48 ;  /* 0x0000005e0c30723c */ /* 0x000fe80000001830 */
[----:B------:R-:W-:-:S02]  /*3d00*/  IADD3 R2, R92, 0x8, RZ ;  /* 0x000000085c027810 */ /* 0x000fc40007ffe0ff */
[----:B------:R-:W-:Y:S02]  /*3d10*/  IADD3 R20, R92, 0x19, RZ ;  /* 0x000000195c147810 */ /* 0x000fe40007ffe0ff */
[----:B------:R-:W-:Y:S01]  /*3d20*/  HMMA.16816.F32 R8, R12, R22, R8 ;  /* 0x000000160c08723c */ /* 0x000fe20000001808 */
[----:B------:R-:W3:Y:S01]  /*3d30*/  LDSM.16.M88.4 R12, [R169+0x7c00] ;  /* 0x007c0000a90c783b */ /* 0x000ee20000000200 */
[C---:B------:R-:W-:Y:S02]  /*3d40*/  ISETP.GE.AND P0, PT, R2.reuse, R138, PT ;  /* 0x0000008a0200720c */ /* 0x040fe40003f06270 */
[----:B------:R-:W-:Y:S02]  /*3d50*/  ISETP.GE.AND P4, PT, R2, R137, PT ;  /* 0x000000890200720c */ /* 0x000fe40003f86270 */
[----:B------:R-:W-:Y:S02]  /*3d60*/  IADD3 R2, R92, 0x10, RZ ;  /* 0x000000105c027810 */ /* 0x000fe40007ffe0ff */
[----:B-----5:R-:W-:Y:S01]  /*3d70*/  HMMA.16816.F32 R84, R4, R16, R84 ;  /* 0x000000100454723c */ /* 0x020fe20000001854 */
[----:B------:R-:W-:-:S02]  /*3d80*/  FSEL R93, R24, -INF , !P0 ;  /* 0xff800000185d7808 */ /* 0x000fc40004000000 */
[----:B------:R-:W-:Y:S02]  /*3d90*/  FSEL R94, R26, -INF , !P4 ;  /* 0xff8000001a5e7808 */ /* 0x000fe40006000000 */
[-C--:B------:R-:W-:Y:S02]  /*3da0*/  ISETP.GE.AND P0, PT, R2, R137.reuse, PT ;  /* 0x000000890200720c */ /* 0x080fe40003f06270 */
[C---:B------:R-:W-:Y:S01]  /*3db0*/  IADD3 R16, R92.reuse, 0x1, RZ ;  /* 0x000000015c107810 */ /* 0x040fe20007ffe0ff */
[----:B------:R-:W-:Y:S01]  /*3dc0*/  HMMA.16816.F32 R80, R4, R18, R80 ;  /* 0x000000120450723c */ /* 0x000fe20000001850 */
[----:B------:R-:W-:Y:S02]  /*3dd0*/  IADD3 R24, R92, 0x61, RZ ;  /* 0x000000615c187810 */ /* 0x000fe40007ffe0ff */
[C---:B------:R-:W-:Y:S02]  /*3de0*/  ISETP.GE.AND P2, PT, R16.reuse, R138, PT ;  /* 0x0000008a1000720c */ /* 0x040fe40003f46270 */
[----:B------:R-:W-:-:S02]  /*3df0*/  ISETP.GE.AND P3, PT, R16, R137, PT ;  /* 0x000000891000720c */ /* 0x000fc40003f66270 */
[----:B------:R-:W-:Y:S01]  /*3e00*/  IADD3 R16, R92, 0x9, RZ ;  /* 0x000000095c107810 */ /* 0x000fe20007ffe0ff */
[C---:B-1----:R-:W-:Y:S01]  /*3e10*/  HMMA.16816.F32 R76, R4.reuse, R88, R76 ;  /* 0x00000058044c723c */ /* 0x042fe2000000184c */
[----:B------:R-:W-:Y:S02]  /*3e20*/  FSEL R95, R29, -INF , !P2 ;  /* 0xff8000001d5f7808 */ /* 0x000fe40005000000 */
[C---:B------:R-:W-:Y:S02]  /*3e30*/  ISETP.GE.AND P1, PT, R16.reuse, R138, PT ;  /* 0x0000008a1000720c */ /* 0x040fe40003f26270 */
[----:B------:R-:W-:Y:S02]  /*3e40*/  ISETP.GE.AND P5, PT, R16, R137, PT ;  /* 0x000000891000720c */ /* 0x000fe40003fa6270 */
[----:B------:R-:W-:Y:S01]  /*3e50*/  IADD3 R16, R92, 0x11, RZ ;  /* 0x000000115c107810 */ /* 0x000fe20007ffe0ff */
[----:B------:R-:W-:Y:S01]  /*3e60*/  HMMA.16816.F32 R72, R4, R90, R72 ;  /* 0x0000005a0448723c */ /* 0x000fe20000001848 */
[----:B------:R-:W-:-:S02]  /*3e70*/  FSEL R97, R25, -INF , !P1 ;  /* 0xff80000019617808 */ /* 0x000fc40004800000 */
[-C--:B------:R-:W-:Y:S02]  /*3e80*/  ISETP.GE.AND P4, PT, R16, R138.reuse, PT ;  /* 0x0000008a1000720c */ /* 0x080fe40003f86270 */
[----:B------:R-:W-:Y:S02]  /*3e90*/  ISETP.GE.AND P2, PT, R2, R138, PT ;  /* 0x0000008a0200720c */ /* 0x000fe40003f46270 */
[----:B------:R-:W-:Y:S01]  /*3ea0*/  ISETP.GE.AND P1, PT, R16, R137, PT ;  /* 0x000000891000720c */ /* 0x000fe20003f26270 */
[----:B--2---:R-:W-:Y:S01]  /*3eb0*/  HMMA.16816.F32 R36, R4, R32, R36 ;  /* 0x000000200424723c */ /* 0x004fe20000001824 */
[----:B------:R-:W-:Y:S01]  /*3ec0*/  IADD3 R2, R92, 0x18, RZ ;  /* 0x000000185c027810 */ /* 0x000fe20007ffe0ff */
[----:B------:R-:W1:Y:S01]  /*3ed0*/  LDSM.16.M88.4 R16, [R169+0x8000] ;  /* 0x00800000a910783b */ /* 0x000e620000000200 */
[----:B------:R-:W-:Y:S02]  /*3ee0*/  FSEL R86, R86, -INF , !P0 ;  /* 0xff80000056567808 */ /* 0x000fe40004000000 */
[----:B------:R-:W-:-:S02]  /*3ef0*/  FSEL R85, R85, -INF , !P4 ;  /* 0xff80000055557808 */ /* 0x000fc40006000000 */
[----:B------:R-:W-:Y:S01]  /*3f00*/  FSEL R89, R84, -INF , !P2 ;  /* 0xff80000054597808 */ /* 0x000fe20005000000 */
[C---:B---3--:R-:W-:Y:S01]  /*3f10*/  HMMA.16816.F32 R68, R4.reuse, R12, R68 ;  /* 0x0000000c0444723c */ /* 0x048fe20000001844 */
[C---:B------:R-:W-:Y:S02]  /*3f20*/  ISETP.GE.AND P0, PT, R20.reuse, R138, PT ;  /* 0x0000008a1400720c */ /* 0x040fe40003f06270 */
[-C--:B------:R-:W-:Y:S02]  /*3f30*/  ISETP.GE.AND P4, PT, R20, R137.reuse, PT ;  /* 0x000000891400720c */ /* 0x080fe40003f86270 */
[----:B------:R-:W-:Y:S02]  /*3f40*/  ISETP.GE.AND P2, PT, R2, R137, PT ;  /* 0x000000890200720c */ /* 0x000fe40003f46270 */
[----:B------:R-:W-:Y:S01]  /*3f50*/  IADD3 R20, R92, 0x21, RZ ;  /* 0x000000215c147810 */ /* 0x000fe20007ffe0ff */
[----:B------:R-:W-:Y:S01]  /*3f60*/  HMMA.16816.F32 R64, R4, R14, R64 ;  /* 0x0000000e0440723c */ /* 0x000fe20000001840 */
[----:B------:R-:W-:-:S02]  /*3f70*/  FSEL R82, R82, -INF , !P2 ;  /* 0xff80000052527808 */ /* 0x000fc40005000000 */
[----:B------:R-:W-:Y:S02]  /*3f80*/  FSEL R81, R81, -INF , !P0 ;  /* 0xff80000051517808 */ /* 0x000fe40004000000 */
[CC--:B------:R-:W-:Y:S02]  /*3f90*/  ISETP.GE.AND P2, PT, R20.reuse, R138.reuse, PT ;  /* 0x0000008a1400720c */ /* 0x0c0fe40003f46270 */
[----:B------:R-:W-:Y:S01]  /*3fa0*/  ISETP.GE.AND P0, PT, R20, R137, PT ;  /* 0x000000891400720c */ /* 0x000fe20003f06270 */
[----:B------:R-:W-:Y:S01]  /*3fb0*/  HMMA.16816.F32 R8, R4, R34, R8 ;  /* 0x000000220408723c */ /* 0x000fe20000001808 */
[----:B------:R-:W2:Y:S01]  /*3fc0*/  LDSM.16.M88.4 R20, [R169+0x8400] ;  /* 0x00840000a914783b */ /* 0x000ea20000000200 */
[----:B------:R-:W-:Y:S02]  /*3fd0*/  FSEL R88, R27, -INF , !P5 ;  /* 0xff8000001b587808 */ /* 0x000fe40006800000 */
[----:B------:R-:W-:Y:S02]  /*3fe0*/  ISETP.GE.AND P5, PT, R2, R138, PT ;  /* 0x0000008a0200720c */ /* 0x000fe40003fa6270 */
[----:B------:R-:W-:-:S02]  /*3ff0*/  IADD3 R2, R92, 0x20, RZ ;  /* 0x000000205c027810 */ /* 0x000fc40007ffe0ff */
[----:B------:R-:W-:Y:S02]  /*4000*/  FSEL R29, R80, -INF , !P5 ;  /* 0xff800000501d7808 */ /* 0x000fe40006800000 */
[----:B------:R-:W-:Y:S02]  /*4010*/  FSEL R84, R87, -INF , !P1 ;  /* 0xff80000057547808 */ /* 0x000fe40004800000 */
[C---:B------:R-:W-:Y:S02]  /*4020*/  ISETP.GE.AND P5, PT, R2.reuse, R137, PT ;  /* 0x000000890200720c */ /* 0x040fe40003fa6270 */
[----:B------:R-:W-:Y:S02]  /*4030*/  ISETP.GE.AND P1, PT, R2, R138, PT ;  /* 0x0000008a0200720c */ /* 0x000fe40003f26270 */
[C---:B------:R-:W-:Y:S02]  /*4040*/  IADD3 R12, R92.reuse, 0x29, RZ ;  /* 0x000000295c0c7810 */ /* 0x040fe40007ffe0ff */
[----:B------:R-:W-:Y:S01]  /*4050*/  IADD3 R2, R92, 0x28, RZ ;  /* 0x000000285c027810 */ /* 0x000fe20007ffe0ff */
[----:B-1----:R-:W-:Y:S01]  /*4060*/  HMMA.16816.F32 R60, R4, R16, R60 ;  /* 0x00000010043c723c */ /* 0x002fe2000000183c */
[----:B------:R-:W-:-:S02]  /*4070*/  FSEL R150, R78, -INF , !P5 ;  /* 0xff8000004e967808 */ /* 0x000fc40006800000 */
[----:B------:R-:W-:Y:S02]  /*4080*/  FSEL R151, R77, -INF , !P2 ;  /* 0xff8000004d977808 */ /* 0x000fe40005000000 */
[----:B------:R-:W-:Y:S02]  /*4090*/  FSEL R149, R76, -INF , !P1 ;  /* 0xff8000004c957808 */ /* 0x000fe40004800000 */
[C---:B------:R-:W-:Y:S01]  /*40a0*/  ISETP.GE.AND P5, PT, R12.reuse, R138, PT ;  /* 0x0000008a0c00720c */ /* 0x040fe20003fa6270 */
[----:B------:R-:W-:Y:S01]  /*40b0*/  HMMA.16816.F32 R56, R4, R18, R56 ;  /* 0x000000120438723c */ /* 0x000fe20000001838 */
[-C--:B------:R-:W-:Y:S02]  /*40c0*/  ISETP.GE.AND P2, PT, R12, R137.reuse, PT ;  /* 0x000000890c00720c */ /* 0x080fe40003f46270 */
[----:B------:R-:W-:Y:S02]  /*40d0*/  ISETP.GE.AND P1, PT, R2, R137, PT ;  /* 0x000000890200720c */ /* 0x000fe40003f26270 */
[----:B------:R-:W-:-:S02]  /*40e0*/  IADD3 R12, R92, 0x31, RZ ;  /* 0x000000315c0c7810 */ /* 0x000fc40007ffe0ff */
[----:B------:R-:W-:Y:S02]  /*40f0*/  FSEL R152, R74, -INF , !P1 ;  /* 0xff8000004a987808 */ /* 0x000fe40004800000 */
[----:B------:R-:W-:Y:S02]  /*4100*/  FSEL R155, R73, -INF , !P5 ;  /* 0xff800000499b7808 */ /* 0x000fe40006800000 */
[C---:B------:R-:W-:Y:S02]  /*4110*/  ISETP.GE.AND P1, PT, R12.reuse, R138, PT ;  /* 0x0000008a0c00720c */ /* 0x040fe40003f26270 */
[----:B------:R-:W-:Y:S01]  /*4120*/  ISETP.GE.AND P5, PT, R12, R137, PT ;  /* 0x000000890c00720c */ /* 0x000fe20003fa6270 */
[----:B--2---:R-:W-:Y:S01]  /*4130*/  HMMA.16816.F32 R52, R4, R20, R52 ;  /* 0x000000140434723c */ /* 0x004fe20000001834 */
[----:B------:R-:W1:Y:S01]  /*4140*/  LDSM.16.M88.4 R12, [R169+0x8800] ;  /* 0x00880000a90c783b */ /* 0x000e620000000200 */
[----:B------:R-:W-:Y:S01]  /*4150*/  FSEL R80, R83, -INF , !P4 ;  /* 0xff80000053507808 */ /* 0x000fe20006000000 */
[----:B------:R-:W-:-:S04]  /*4160*/  DEPBAR.LE SB0, 0x0 ;  /* 0x000080000000791a */ /* 0x000fc80000000000 */
[----:B------:R-:W-:Y:S01]  /*4170*/  BAR.SYNC.DEFER_BLOCKING 0x0 ;  /* 0x0000000000007b1d */ /* 0x000fe20000010000 */
[-C--:B------:R-:W-:Y:S01]  /*4180*/  ISETP.GE.AND P4, PT, R2, R138.reuse, PT ;  /* 0x0000008a0200720c */ /* 0x080fe20003f86270 */
[----:B------:R-:W-:Y:S01]  /*4190*/  HMMA.16816.F32 R48, R4, R22, R48 ;  /* 0x000000160430723c */ /* 0x000fe20000001830 */
[----:B------:R-:W-:Y:S02]  /*41a0*/  IADD3 R2, R92, 0x30, RZ ;  /* 0x000000305c027810 */ /* 0x000fe40007ffe0ff */
[----:B------:R-:W-:Y:S02]  /*41b0*/  FSEL R154, R79, -INF , !P0 ;  /* 0xff8000004f9a7808 */ /* 0x000fe40004000000 */
[----:B------:R-:W-:Y:S02]  /*41c0*/  FSEL R153, R72, -INF , !P4 ;  /* 0xff80000048997808 */ /* 0x000fe40006000000 */
        /* <DEDUP_REMOVED lines=12> */
[C---:B------:R-:W-:Y:S01]  /*4290*/  IADD3 R2, R92.reuse, 0x40, RZ ;  /* 0x000000405c027810 */ /* 0x040fe20007ffe0ff */
[----:B-1----:R-:W-:Y:S01]  /*42a0*/  HMMA.16816.F32 R20, R4, R12, R44 ;  /* 0x0000000c0414723c */ /* 0x002fe2000000182c */
        /* <DEDUP_REMOVED lines=23> */
[----:B------:R-:W-:Y:S02]  /*4420*/  ISETP.GE.AND P1, PT, R2, R137, PT ;  /* 0x000000890200720c */ /* 0x000fe40003f26270 */
[----:B------:R-:W-:-:S02]  /*4430*/  ISETP.GE.AND P5, PT, R16, R138, PT ;  /* 0x0000008a1000720c */ /* 0x000fc40003fa6270 */
[----:B------:R-:W-:Y:S02]  /*4440*/  IADD3 R12, R92, 0x59, RZ ;  /* 0x000000595c0c7810 */ /* 0x000fe40007ffe0ff */
[----:B------:R-:W-:Y:S02]  /*4450*/  FSEL R139, R57, -INF , !P2 ;  /* 0xff800000398b7808 */ /* 0x000fe40005000000 */
[----:B------:R-:W-:Y:S02]  /*4460*/  ISETP.GE.AND P2, PT, R16, R137, PT ;  /* 0x000000891000720c */ /* 0x000fe40003f46270 */
[----:B------:R-:W-:Y:S02]  /*4470*/  FSEL R16, R54, -INF , !P1 ;  /* 0xff80000036107808 */ /* 0x000fe40004800000 */
[----:B------:R-:W-:Y:S02]  /*4480*/  FSEL R17, R53, -INF , !P5 ;  /* 0xff80000035117808 */ /* 0x000fe40006800000 */
[----:B------:R-:W-:-:S02]  /*4490*/  ISETP.GE.AND P1, PT, R12, R138, PT ;  /* 0x0000008a0c00720c */ /* 0x000fc40003f26270 */
[----:B------:R-:W-:Y:S02]  /*44a0*/  ISETP.GE.AND P5, PT, R12, R137, PT ;  /* 0x000000890c00720c */ /* 0x000fe40003fa6270 */
[----:B------:R-:W-:Y:S01]  /*44b0*/  HMMA.16816.F32 R12, R4, R14, R40 ;  /* 0x0000000e040c723c */ /* 0x000fe20000001828 */
[----:B------:R-:W-:Y:S02]  /*44c0*/  FSEL R144, R63, -INF , !P4 ;  /* 0xff8000003f907808 */ /* 0x000fe40006000000 */
        /* <DEDUP_REMOVED lines=20> */
[----:B------:R-:W-:Y:S02]  /*4610*/  ISETP.GE.AND P5, PT, R2, R137, PT ;  /* 0x000000890200720c */ /* 0x000fe40003fa6270 */
[----:B------:R-:W-:-:S02]  /*4620*/  FSEL R43, R21, -INF , !P4 ;  /* 0xff800000152b7808 */ /* 0x000fc40006000000 */
[----:B------:R-:W-:Y:S02]  /*4630*/  FSEL R21, R38, -INF , !P5 ;  /* 0xff80000026157808 */ /* 0x000fe40006800000 */
[----:B------:R-:W-:Y:S02]  /*4640*/  FSEL R61, R49, -INF , !P1 ;  /* 0xff800000313d7808 */ /* 0x000fe40004800000 */
[----:B------:R-:W-:Y:S02]  /*4650*/  ISETP.GE.AND P5, PT, R92, R138, PT ;  /* 0x0000008a5c00720c */ /* 0x000fe40003fa6270 */
[----:B------:R-:W-:Y:S02]  /*4660*/  ISETP.GE.AND P1, PT, R24, R137, PT ;  /* 0x000000891800720c */ /* 0x000fe40003f26270 */
[----:B------:R-:W-:Y:S02]  /*4670*/  IADD3 R20, R92, 0x69, RZ ;  /* 0x000000695c147810 */ /* 0x000fe40007ffe0ff */
[----:B------:R-:W-:-:S02]  /*4680*/  FSEL R28, R28, -INF , !P5 ;  /* 0xff8000001c1c7808 */ /* 0x000fc40006800000 */
[----:B------:R-:W-:Y:S02]  /*4690*/  FSEL R24, R22, -INF , !P0 ;  /* 0xff80000016187808 */ /* 0x000fe40004000000 */
[----:B------:R-:W-:Y:S02]  /*46a0*/  FSEL R23, R23, -INF , !P1 ;  /* 0xff80000017177808 */ /* 0x000fe40004800000 */
[----:B------:R-:W-:Y:S02]  /*46b0*/  ISETP.GT.AND P5, PT, R182, R175, PT ;  /* 0x000000afb600720c */ /* 0x000fe40003fa4270 */
[-C--:B------:R-:W-:Y:S02]  /*46c0*/  ISETP.GE.AND P0, PT, R20, R138.reuse, PT ;  /* 0x0000008a1400720c */ /* 0x080fe40003f06270 */
[----:B------:R-:W-:Y:S02]  /*46d0*/  ISETP.GE.AND P1, PT, R2, R138, PT ;  /* 0x0000008a0200720c */ /* 0x000fe40003f26270 */
[----:B------:R-:W-:-:S02]  /*46e0*/  IADD3 R2, R92, 0x71, RZ ;  /* 0x000000715c027810 */ /* 0x000fc40007ffe0ff */
        /* <DEDUP_REMOVED lines=11> */
[----:B------:R-:W-:-:S02]  /*47a0*/  FSEL R6, R31, -INF , !P3 ;  /* 0xff8000001f067808 */ /* 0x000fc40005800000 */
[CC--:B------:R-:W-:Y:S02]  /*47b0*/  ISETP.GE.AND P4, PT, R4.reuse, R138.reuse, PT ;  /* 0x0000008a0400720c */ /* 0x0c0fe40003f86270 */
[-C--:B------:R-:W-:Y:S01]  /*47c0*/  ISETP.GE.AND P1, PT, R4, R137.reuse, PT ;  /* 0x000000890400720c */ /* 0x080fe20003f26270 */
[----:B------:R-:W-:Y:S01]  /*47d0*/  IMAD.IADD R4, R0, 0x1, R123 ;  /* 0x0000000100047824 */ /* 0x000fe200078e027b */
[-C--:B------:R-:W-:Y:S02]  /*47e0*/  ISETP.GE.AND P2, PT, R92, R137.reuse, PT ;  /* 0x000000895c00720c */ /* 0x080fe40003f46270 */
[C---:B------:R-:W-:Y:S02]  /*47f0*/  ISETP.GE.AND P3, PT, R2.reuse, R138, PT ;  /* 0x0000008a0200720c */ /* 0x040fe40003f66270 */
[----:B------:R-:W-:Y:S02]  /*4800*/  ISETP.GE.AND P0, PT, R2, R137, PT ;  /* 0x000000890200720c */ /* 0x000fe40003f06270 */
[----:B------:R-:W-:-:S02]  /*4810*/  FSEL R30, R30, -INF , !P2 ;  /* 0xff8000001e1e7808 */ /* 0x000fc40005000000 */
[----:B------:R-:W-:Y:S02]  /*4820*/  FSEL R51, R8, -INF , !P4 ;  /* 0xff80000008337808 */ /* 0x000fe40006000000 */
[----:B------:R-:W-:Y:S02]  /*4830*/  FSEL R48, R10, -INF , !P1 ;  /* 0xff8000000a307808 */ /* 0x000fe40004800000 */
[----:B------:R-:W-:Y:S02]  /*4840*/  FSEL R50, R9, -INF , !P3 ;  /* 0xff80000009327808 */ /* 0x000fe40005800000 */
[----:B------:R-:W-:Y:S01]  /*4850*/  FSEL R47, R11, -INF , !P0 ;  /* 0xff8000000b2f7808 */ /* 0x000fe20004000000 */
[----:B------:R-:W-:Y:S05]  /*4860*/  @!P5 BRA `(.L_x_1206) ;  /* 0x00000b900000d947 */ /* 0x000fea0003800000 */
[----:B------:R-:W-:Y:S05]  /*4870*/  @!P6 BRA `(.L_x_1207) ;  /* 0x000003900000e947 */ /* 0x000fea0003800000 */
[----:B------:R-:W1:Y:S01]  /*4880*/  I2F.RP R8, R133 ;  /* 0x0000008500087306 */ /* 0x000e620000209400 */
[----:B------:R-:W-:Y:S02]  /*4890*/  IADD3 R9, R119, -0x80, RZ ;  /* 0xffffff8077097810 */ /* 0x000fe40007ffe0ff */
[----:B------:R-:W-:-:S02]  /*48a0*/  IABS R5, R119 ;  /* 0x0000007700057213 */ /* 0x000fc40000000000 */
[----:B------:R-:W-:Y:S02]  /*48b0*/  IABS R2, R9 ;  /* 0x0000000900027213 */ /* 0x000fe40000000000 */
[----:B------:R-:W-:Y:S02]  /*48c0*/  LOP3.LUT R119, R119, c[0x0][0x2d0], RZ, 0x3c, !PT ;  /* 0x0000b40077777a12 */ /* 0x000fe400078e3cff */
[----:B------:R-:W-:Y:S02]  /*48d0*/  LOP3.LUT R9, R9, c[0x0][0x2d0], RZ, 0x3c, !PT ;  /* 0x0000b40009097a12 */ /* 0x000fe400078e3cff */
[----:B------:R-:W-:Y:S01]  /*48e0*/  ISETP.GE.AND P2, PT, R119, RZ, PT ;  /* 0x000000ff7700720c */ /* 0x000fe20003f46270 */
        /* <DEDUP_REMOVED lines=20> */
[----:B------:R-:W-:Y:S02]  /*4a30*/  ISETP.GE.AND P0, PT, R9, RZ, PT ;  /* 0x000000ff0900720c */ /* 0x000fe40003f06270 */
[----:B------:R-:W-:-:S02]  /*4a40*/  @!P1 IADD3 R7, R7, 0x1, RZ ;  /* 0x0000000107079810 */ /* 0x000fc40007ffe0ff */
[----:B------:R-:W-:Y:S02]  /*4a50*/  ISETP.NE.AND P1, PT, RZ, c[0x0][0x2d0], PT ;  /* 0x0000b400ff007a0c */ /* 0x000fe40003f25270 */
[----:B------:R-:W-:-:S03]  /*4a60*/  LOP3.LUT R0, RZ, c[0x0][0x2d0], RZ, 0x33, !PT ;  /* 0x0000b400ff007a12 */ /* 0x000fc600078e33ff */
        /* <DEDUP_REMOVED lines=21> */
[----:B------:R-:W-:-:S04]  /*4bc0*/  IMAD R2, R2, c[0x0][0x180], RZ ;  /* 0x0000600002027a24 */ /* 0x000fc800078e02ff */
[----:B------:R-:W-:-:S04]  /*4bd0*/  IMAD R2, R7, c[0x0][0x184], R2 ;  /* 0x0000610007027a24 */ /* 0x000fc800078e0202 */
[----:B------:R-:W-:Y:S01]  /*4be0*/  IMAD.IADD R10, R9, 0x1, R2 ;  /* 0x00000001090a7824 */ /* 0x000fe200078e0202 */
[----:B------:R-:W-:Y:S01]  /*4bf0*/  MOV R9, R8 ;  /* 0x0000000800097202 */ /* 0x000fe20000000f00 */
[----:B------:R-:W-:Y:S05]  /*4c00*/  BRA `(.L_x_1208) ;  /* 0x0000002000007947 */ /* 0x000fea0003800000 */
.L_x_1207:
[----:B------:R-:W-:-:S04]  /*4c10*/  LEA R9, -R132, RZ, 0x7 ;  /* 0x000000ff84097211 */ /* 0x000fc800078e39ff */
[----:B------:R-:W-:Y:S02]  /*4c20*/  SHF.R.S32.HI R10, RZ, 0x1f, R9 ;  /* 0x0000001fff0a7819 */ /* 0x000fe40000011409 */
.L_x_1208:
        /* <DEDUP_REMOVED lines=121> */
.L_x_1210:
[----:B------:R-:W-:Y:S05]  /*53c0*/  BSYNC B0 ;  /* 0x0000000000007941 */ /* 0x000fea0003800000 */
.L_x_1209:
[----:B------:R-:W0:Y:S01]  /*53d0*/  LDGDEPBAR ;  /* 0x00000000000079af */ /* 0x000e220000000000 */
[----:B------:R-:W-:-:S04]  /*53e0*/  IADD3 R134, P0, R9, R134, RZ ;  /* 0x0000008609867210 */ /* 0x000fc80007f1e0ff */
[----:B------:R-:W-:Y:S02]  /*53f0*/  IADD3.X R135, R10, R135, RZ, P0, !PT ;  /* 0x000000870a877210 */ /* 0x000fe400007fe4ff */
.L_x_1206:
        /* <DEDUP_REMOVED lines=62> */
[----:B------:R-:W-:Y:S01]  /*57e0*/  SHF.L.U32 R170, R4, 0x1, RZ ;  /* 0x0000000104aa7819 */ /* 0x000fe200000006ff */
[----:B------:R-:W2:Y:S03]  /*57f0*/  SHFL.BFLY PT, R7, R0, 0x2, 0x1f ;  /* 0x0c401f0000077f89 */ /* 0x000ea600000e0000 */
[----:B------:R-:W-:Y:S01]  /*5800*/  LEA R168, R3, R170, 0x1 ;  /* 0x000000aa03a87211 */ /* 0x000fe200078e08ff */
[----:B------:R-:W3:Y:S04]  /*5810*/  SHFL.BFLY PT, R5, R8, 0x2, 0x1f ;  /* 0x0c401f0008057f89 */ /* 0x000ee800000e0000 */
[----:B-1----:R-:W-:Y:S04]  /*5820*/  LDSM.16.MT88.4 R12, [R170+0xb400] ;  /* 0x00b40000aa0c783b */ /* 0x002fe80000004200 */
[----:B------:R-:W-:Y:S04]  /*5830*/  LDSM.16.MT88.4 R108, [R170+0xd000] ;  /* 0x00d00000aa6c783b */ /* 0x000fe80000004200 */
[----:B------:R-:W-:Y:S04]  /*5840*/  LDSM.16.MT88.4 R68, [R170+0x9000] ;  /* 0x00900000aa44783b */ /* 0x000fe80000004200 */
[----:B------:R-:W-:Y:S01]  /*5850*/  LDSM.16.MT88.4 R76, [R168+0x9000] ;  /* 0x00900000a84c783b */ /* 0x000fe20000004200 */
[----:B--2---:R-:W-:-:S03]  /*5860*/  FMNMX.FTZ R7, R0, R7, !PT ;  /* 0x0000000700077209 */ /* 0x004fc60007810000 */
[----:B------:R-:W-:Y:S01]  /*5870*/  LDSM.16.MT88.4 R32, [R170+0x9400] ;  /* 0x00940000aa20783b */ /* 0x000fe20000004200 */
[----:B---3--:R-:W-:-:S03]  /*5880*/  FMNMX.FTZ R5, R8, R5, !PT ;  /* 0x0000000508057209 */ /* 0x008fc60007810000 */
[----:B------:R-:W1:Y:S04]  /*5890*/  SHFL.BFLY PT, R2, R7, 0x1, 0x1f ;  /* 0x0c201f0007027f89 */ /* 0x000e6800000e0000 */
[----:B------:R-:W2:Y:S04]  /*58a0*/  SHFL.BFLY PT, R0, R5, 0x1, 0x1f ;  /* 0x0c201f0005007f89 */ /* 0x000ea800000e0000 */
[----:B------:R-:W-:Y:S01]  /*58b0*/  LDSM.16.MT88.4 R8, [R168+0xb400] ;  /* 0x00b40000a808783b */ /* 0x000fe20000004200 */
[----:B-1----:R-:W-:Y:S02]  /*58c0*/  FMNMX.FTZ R2, R7, R2, !PT ;  /* 0x0000000207027209 */ /* 0x002fe40007810000 */
[----:B--2---:R-:W-:-:S03]  /*58d0*/  FMNMX.FTZ R0, R5, R0, !PT ;  /* 0x0000000005007209 */ /* 0x004fc60007810000 */
[C---:B------:R-:W-:Y:S01]  /*58e0*/  FMUL.FTZ R56, R2.reuse, c[0x0][0x23c] ;  /* 0x00008f0002387a20 */ /* 0x040fe20000410000 */
[----:B------:R-:W-:Y:S01]  /*58f0*/  FSETP.NEU.FTZ.AND P0, PT, R2, -INF , PT ;  /* 0xff8000000200780b */ /* 0x000fe20003f1d000 */
[----:B------:R-:W-:-:S03]  /*5900*/  FMUL.FTZ R53, R0, c[0x0][0x23c] ;  /* 0x00008f0000357a20 */ /* 0x000fc60000410000 */
[----:B------:R-:W-:Y:S02]  /*5910*/  FSEL R56, R56, RZ, P0 ;  /* 0x000000ff38387208 */ /* 0x000fe40000000000 */
[----:B------:R-:W-:-:S03]  /*5920*/  FSETP.NEU.FTZ.AND P0, PT, R0, -INF , PT ;  /* 0xff8000000000780b */ /* 0x000fc60003f1d000 */
[--C-:B------:R-:W-:Y:S01]  /*5930*/  FFMA.FTZ R122, R95, c[0x0][0x23c], -R56.reuse ;  /* 0x00008f005f7a7a23 */ /* 0x100fe20000010838 */
[----:B------:R-:W-:Y:S01]  /*5940*/  FSEL R53, R53, RZ, P0 ;  /* 0x000000ff35357208 */ /* 0x000fe20000000000 */
[--C-:B------:R-:W-:Y:S01]  /*5950*/  FFMA.FTZ R119, R93, c[0x0][0x23c], -R56.reuse ;  /* 0x00008f005d777a23 */ /* 0x100fe20000010838 */
[----:B------:R-:W-:Y:S01]  /*5960*/  LEA R192, P0, R134, c[0x0][0x168], 0x1 ;  /* 0x00005a0086c07a11 */ /* 0x000fe200078008ff */
[--C-:B------:R-:W-:Y:S02]  /*5970*/  FFMA.FTZ R123, R28, c[0x0][0x23c], -R56.reuse ;  /* 0x00008f001c7b7a23 */ /* 0x100fe40000010838 */
[----:B------:R-:W-:Y:S01]  /*5980*/  FFMA.FTZ R67, R94, c[0x0][0x23c], -R53 ;  /* 0x00008f005e437a23 */ /* 0x000fe20000010835 */
[----:B------:R-:W-:Y:S01]  /*5990*/  MUFU.EX2 R122, R122 ;  /* 0x0000007a007a7308 */ /* 0x000fe20000000800 */
[----:B------:R-:W1:Y:S01]  /*59a0*/  LDSM.16.MT88.4 R92, [R168+0xb000] ;  /* 0x00b00000a85c783b */ /* 0x000e620000004200 */
[----:B------:R-:W-:Y:S01]  /*59b0*/  FFMA.FTZ R64, R97, c[0x0][0x23c], -R56 ;  /* 0x00008f0061407a23 */ /* 0x000fe20000010838 */
[----:B------:R-:W-:Y:S01]  /*59c0*/  LEA.HI.X R191, R134, c[0x0][0x16c], R135, 0x1, P0 ;  /* 0x00005b0086bf7a11 */ /* 0x000fe200000f0c87 */
[----:B------:R-:W-:-:S02]  /*59d0*/  FFMA.FTZ R125, R30, c[0x0][0x23c], -R53 ;  /* 0x00008f001e7d7a23 */ /* 0x000fc40000010835 */
[--C-:B------:R-:W-:Y:S02]  /*59e0*/  FFMA.FTZ R124, R6, c[0x0][0x23c], -R53.reuse ;  /* 0x00008f00067c7a23 */ /* 0x100fe40000010835 */
[--C-:B------:R-:W-:Y:S01]  /*59f0*/  FFMA.FTZ R66, R88, c[0x0][0x23c], -R53.reuse ;  /* 0x00008f0058427a23 */ /* 0x100fe20000010835 */
[----:B------:R-:W2:Y:S01]  /*5a00*/  MUFU.EX2 R123, R123 ;  /* 0x0000007b007b7308 */ /* 0x000ea20000000800 */
[--C-:B------:R-:W-:Y:S02]  /*5a10*/  FFMA.FTZ R54, R85, c[0x0][0x23c], -R56.reuse ;  /* 0x00008f0055367a23 */ /* 0x100fe40000010838 */
[--C-:B------:R-:W-:Y:S02]  /*5a20*/  FFMA.FTZ R58, R86, c[0x0][0x23c], -R53.reuse ;  /* 0x00008f00563a7a23 */ /* 0x100fe40000010835 */
[----:B------:R-:W-:Y:S02]  /*5a30*/  FFMA.FTZ R57, R84, c[0x0][0x23c], -R53 ;  /* 0x00008f0054397a23 */ /* 0x000fe40000010835 */
[----:B------:R-:W3:Y:S01]  /*5a40*/  LDSM.16.MT88.4 R84, [R170+0xb000] ;  /* 0x00b00000aa54783b */ /* 0x000ee20000004200 */
[----:B------:R-:W-:Y:S01]  /*5a50*/  MUFU.EX2 R119, R119 ;  /* 0x0000007700777308 */ /* 0x000fe20000000800 */
[----:B------:R-:W-:-:S02]  /*5a60*/  FFMA.FTZ R65, R89, c[0x0][0x23c], -R56 ;  /* 0x00008f0059417a23 */ /* 0x000fc40000010838 */
[--C-:B------:R-:W-:Y:S02]  /*5a70*/  FFMA.FTZ R59, R29, c[0x0][0x23c], -R56.reuse ;  /* 0x00008f001d3b7a23 */ /* 0x100fe40000010838 */
[--C-:B------:R-:W-:Y:S01]  /*5a80*/  FFMA.FTZ R46, R81, c[0x0][0x23c], -R56.reuse ;  /* 0x00008f00512e7a23 */ /* 0x100fe20000010838 */
[----:B------:R-:W-:Y:S01]  /*5a90*/  LDSM.16.MT88.4 R28, [R168+0x9400] ;  /* 0x00940000a81c783b */ /* 0x000fe20000004200 */
[--C-:B------:R-:W-:Y:S01]  /*5aa0*/  FFMA.FTZ R55, R82, c[0x0][0x23c], -R53.reuse ;  /* 0x00008f0052377a23 */ /* 0x100fe20000010835 */
[----:B------:R-:W4:Y:S01]  /*5ab0*/  MUFU.EX2 R64, R64 ;  /* 0x0000004000407308 */ /* 0x000f220000000800 */
[----:B--2---:R-:W-:Y:S01]  /*5ac0*/  F2FP.PACK_AB R104, R122, R123 ;  /* 0x0000007b7a68723e */ /* 0x004fe200000000ff */
[----:B------:R-:W-:Y:S02]  /*5ad0*/  FFMA.FTZ R42, R80, c[0x0][0x23c], -R53 ;  /* 0x00008f00502a7a23 */ /* 0x000fe40000010835 */
[--C-:B------:R-:W-:Y:S02]  /*5ae0*/  FFMA.FTZ R44, R149, c[0x0][0x23c], -R56.reuse ;  /* 0x00008f00952c7a23 */ /* 0x100fe40000010838 */
[----:B------:R-:W-:-:S02]  /*5af0*/  FFMA.FTZ R41, R151, c[0x0][0x23c], -R56 ;  /* 0x00008f0097297a23 */ /* 0x000fc40000010838 */
[----:B------:R-:W-:Y:S01]  /*5b00*/  MUFU.EX2 R125, R125 ;  /* 0x0000007d007d7308 */ /* 0x000fe20000000800 */
[--C-:B------:R-:W-:Y:S02]  /*5b10*/  FFMA.FTZ R39, R153, c[0x0][0x23c], -R56.reuse ;  /* 0x00008f0099277a23 */ /* 0x100fe40000010838 */
[----:B------:R-:W-:Y:S02]  /*5b20*/  FFMA.FTZ R36, R155, c[0x0][0x23c], -R56 ;  /* 0x00008f009b247a23 */ /* 0x000fe40000010838 */
[--C-:B------:R-:W-:Y:S02]  /*5b30*/  FFMA.FTZ R40, R150, c[0x0][0x23c], -R53.reuse ;  /* 0x00008f0096287a23 */ /* 0x100fe40000010835 */
[--C-:B------:R-:W-:Y:S01]  /*5b40*/  FFMA.FTZ R37, R154, c[0x0][0x23c], -R53.reuse ;  /* 0x00008f009a257a23 */ /* 0x100fe20000010835 */
[----:B------:R-:W2:Y:S01]  /*5b50*/  MUFU.EX2 R124, R124 ;  /* 0x0000007c007c7308 */ /* 0x000ea20000000800 */
[----:B----4-:R-:W-:Y:S01]  /*5b60*/  F2FP.PACK_AB R106, R64, R119 ;  /* 0x00000077406a723e */ /* 0x010fe200000000ff */
[----:B------:R-:W-:-:S02]  /*5b70*/  FFMA.FTZ R38, R152, c[0x0][0x23c], -R53 ;  /* 0x00008f0098267a23 */ /* 0x000fc40000010835 */
[--C-:B------:R-:W-:Y:S02]  /*5b80*/  FFMA.FTZ R3, R148, c[0x0][0x23c], -R53.reuse ;  /* 0x00008f0094037a23 */ /* 0x100fe40000010835 */
[----:B------:R-:W-:Y:S02]  /*5b90*/  FFMA.FTZ R63, R63, c[0x0][0x23c], -R56 ;  /* 0x00008f003f3f7a23 */ /* 0x000fe40000010838 */
[----:B------:R-:W-:Y:S01]  /*5ba0*/  MUFU.EX2 R67, R67 ;  /* 0x0000004300437308 */ /* 0x000fe20000000800 */
[----:B------:R-:W-:Y:S02]  /*5bb0*/  FFMA.FTZ R60, R60, c[0x0][0x23c], -R53 ;  /* 0x00008f003c3c7a23 */ /* 0x000fe40000010835 */
[----:B------:R-:W-:Y:S02]  /*5bc0*/  FADD.FTZ R122, R123, R122 ;  /* 0x0000007a7b7a7221 */ /* 0x000fe40000010000 */
[--C-:B------:R-:W-:Y:S02]  /*5bd0*/  FFMA.FTZ R45, R45, c[0x0][0x23c], -R56.reuse ;  /* 0x00008f002d2d7a23 */ /* 0x100fe40000010838 */
[----:B------:R-:W-:Y:S01]  /*5be0*/  FFMA.FTZ R52, R52, c[0x0][0x23c], -R56 ;  /* 0x00008f0034347a23 */ /* 0x000fe20000010838 */
[----:B------:R-:W4:Y:S01]  /*5bf0*/  MUFU.EX2 R66, R66 ;  /* 0x0000004200427308 */ /* 0x000f220000000800 */
[----:B--2---:R-:W-:Y:S01]  /*5c00*/  F2FP.PACK_AB R105, R124, R125 ;  /* 0x0000007d7c69723e */ /* 0x004fe200000000ff */
[----:B------:R-:W-:-:S02]  /*5c10*/  FADD.FTZ R124, R125, R124 ;  /* 0x0000007c7d7c7221 */ /* 0x000fc40000010000 */
[--C-:B------:R-:W-:Y:S02]  /*5c20*/  FFMA.FTZ R48, R48, c[0x0][0x23c], -R53.reuse ;  /* 0x00008f0030307a23 */ /* 0x100fe40000010835 */
[----:B------:R-:W-:Y:S02]  /*5c30*/  FFMA.FTZ R47, R47, c[0x0][0x23c], -R53 ;  /* 0x00008f002f2f7a23 */ /* 0x000fe40000010835 */
[----:B------:R-:W-:Y:S01]  /*5c40*/  MUFU.EX2 R65, R65 ;  /* 0x0000004100417308 */ /* 0x000fe20000000800 */
[----:B----4-:R-:W-:-:S07]  /*5c50*/  F2FP.PACK_AB R107, R66, R67 ;  /* 0x00000043426b723e */ /* 0x010fce00000000ff */
[----:B------:R-:W2:Y:S01]  /*5c60*/  MUFU.EX2 R54, R54 ;  /* 0x0000003600367308 */ /* 0x000ea20000000800 */
[----:B------:R-:W-:-:S04]  /*5c70*/  FADD.FTZ R67, R67, R124 ;  /* 0x0000007c43437221 */ /* 0x000fc80000010000 */
[----:B------:R-:W-:Y:S01]  /*5c80*/  FADD.FTZ R67, R66, R67 ;  /* 0x0000004342437221 */ /* 0x000fe20000010000 */
[C---:B-1----:R-:W-:Y:S01]  /*5c90*/  HMMA.16816.F32 R88, R104.reuse, R92, RZ ;  /* 0x0000005c6858723c */ /* 0x042fe200000018ff */
[----:B------:R-:W-:Y:S01]  /*5ca0*/  FFMA.FTZ R66, R51, c[0x0][0x23c], -R56 ;  /* 0x00008f0033427a23 */ /* 0x000fe20000010838 */
[----:B------:R-:W-:Y:S06]  /*5cb0*/  MUFU.EX2 R59, R59 ;  /* 0x0000003b003b7308 */ /* 0x000fec0000000800 */
[----:B------:R-:W-:Y:S02]  /*5cc0*/  HMMA.16816.F32 R92, R104, R94, RZ ;  /* 0x0000005e685c723c */ /* 0x000fe400000018ff */
[----:B------:R-:W1:Y:S01]  /*5cd0*/  MUFU.EX2 R46, R46 ;  /* 0x0000002e002e7308 */ /* 0x000e620000000800 */
[----:B--2---:R-:W-:-:S05]  /*5ce0*/  F2FP.PACK_AB R4, R54, R65 ;  /* 0x000000413604723e */ /* 0x004fca00000000ff */
[C---:B---3--:R-:W-:Y:S02]  /*5cf0*/  HMMA.16816.F32 R80, R104.reuse, R84, RZ ;  /* 0x000000546850723c */ /* 0x048fe400000018ff */
[----:B------:R-:W-:Y:S06]  /*5d00*/  MUFU.EX2 R58, R58 ;  /* 0x0000003a003a7308 */ /* 0x000fec0000000800 */
        /* <DEDUP_REMOVED lines=10> */
[C---:B------:R-:W-:Y:S01]  /*5db0*/  HMMA.16816.F32 R72, R104.reuse, R76, RZ ;  /* 0x0000004c6848723c */ /* 0x040fe200000018ff */
[----:B-1----:R-:W-:Y:S01]  /*5dc0*/  F2FP.PACK_AB R7, R42, R55 ;  /* 0x000000372a07723e */ /* 0x002fe200000000ff */
[----:B------:R-:W1:Y:S06]  /*5dd0*/  MUFU.EX2 R41, R41 ;  /* 0x0000002900297308 */ /* 0x000e6c0000000800 */
[----:B------:R-:W-:Y:S02]  /*5de0*/  HMMA.16816.F32 R68, R104, R70, RZ ;  /* 0x000000466844723c */ /* 0x000fe400000018ff */
[----:B------:R-:W-:Y:S06]  /*5df0*/  MUFU.EX2 R39, R39 ;  /* 0x0000002700277308 */ /* 0x000fec0000000800 */
[C---:B------:R-:W-:Y:S02]  /*5e00*/  HMMA.16816.F32 R88, R4.reuse, R8, R88 ;  /* 0x000000080458723c */ /* 0x040fe40000001858 */
[----:B------:R-:W-:Y:S06]  /*5e10*/  MUFU.EX2 R36, R36 ;  /* 0x0000002400247308 */ /* 0x000fec0000000800 */
[C---:B------:R-:W-:Y:S01]  /*5e20*/  HMMA.16816.F32 R92, R4.reuse, R10, R92 ;  /* 0x0000000a045c723c */ /* 0x040fe2000000185c */
[----:B------:R-:W2:Y:S01]  /*5e30*/  LDSM.16.MT88.4 R8, [R170+0xd400] ;  /* 0x00d40000aa08783b */ /* 0x000ea20000004200 */
[----:B------:R-:W-:Y:S06]  /*5e40*/  MUFU.EX2 R40, R40 ;  /* 0x0000002800287308 */ /* 0x000fec0000000800 */
[C---:B------:R-:W-:Y:S02]  /*5e50*/  HMMA.16816.F32 R80, R4.reuse, R12, R80 ;  /* 0x0000000c0450723c */ /* 0x040fe40000001850 */
[----:B------:R-:W3:Y:S06]  /*5e60*/  MUFU.EX2 R37, R37 ;  /* 0x0000002500257308 */ /* 0x000eec0000000800 */
[----:B------:R-:W-:Y:S01]  /*5e70*/  HMMA.16816.F32 R84, R4, R14, R84 ;  /* 0x0000000e0454723c */ /* 0x000fe20000001854 */
[----:B------:R-:W4:Y:S01]  /*5e80*/  LDSM.16.MT88.4 R12, [R168+0xd000] ;  /* 0x00d00000a80c783b */ /* 0x000f220000004200 */
[----:B------:R-:W-:Y:S06]  /*5e90*/  MUFU.EX2 R38, R38 ;  /* 0x0000002600267308 */ /* 0x000fec0000000800 */
[----:B------:R-:W-:Y:S02]  /*5ea0*/  HMMA.16816.F32 R76, R104, R78, RZ ;  /* 0x0000004e684c723c */ /* 0x000fe400000018ff */
[----:B------:R-:W-:Y:S06]  /*5eb0*/  MUFU.EX2 R3, R3 ;  /* 0x0000000300037308 */ /* 0x000fec0000000800 */
[C---:B------:R-:W-:Y:S02]  /*5ec0*/  HMMA.16816.F32 R112, R4.reuse, R32, R112 ;  /* 0x000000200470723c */ /* 0x040fe40000001870 */
[----:B------:R-:W-:Y:S05]  /*5ed0*/  MUFU.EX2 R63, R63 ;  /* 0x0000003f003f7308 */ /* 0x000fea0000000800 */
[--C-:B------:R-:W-:Y:S01]  /*5ee0*/  FFMA.FTZ R33, R156, c[0x0][0x23c], -R53.reuse ;  /* 0x00008f009c217a23 */ /* 0x100fe20000010835 */
[C---:B------:R-:W-:Y:S01]  /*5ef0*/  HMMA.16816.F32 R68, R4.reuse, R34, R68 ;  /* 0x000000220444723c */ /* 0x040fe20000001844 */
[--C-:B------:R-:W-:Y:S01]  /*5f00*/  FFMA.FTZ R32, R143, c[0x0][0x23c], -R56.reuse ;  /* 0x00008f008f207a23 */ /* 0x100fe20000010838 */
[----:B------:R-:W-:Y:S05]  /*5f10*/  MUFU.EX2 R60, R60 ;  /* 0x0000003c003c7308 */ /* 0x000fea0000000800 */
[--C-:B------:R-:W-:Y:S01]  /*5f20*/  FFMA.FTZ R35, R131, c[0x0][0x23c], -R56.reuse ;  /* 0x00008f0083237a23 */ /* 0x100fe20000010838 */
[----:B--2---:R-:W-:Y:S01]  /*5f30*/  HMMA.16816.F32 R96, R4, R8, R96 ;  /* 0x000000080460723c */ /* 0x004fe20000001860 */
[----:B------:R-:W-:Y:S01]  /*5f40*/  FFMA.FTZ R34, R130, c[0x0][0x23c], -R53 ;  /* 0x00008f0082227a23 */ /* 0x000fe20000010835 */
[----:B------:R-:W2:Y:S01]  /*5f50*/  MUFU.EX2 R33, R33 ;  /* 0x0000002100217308 */ /* 0x000ea20000000800 */
[----:B------:R-:W-:-:S02]  /*5f60*/  FFMA.FTZ R131, R127, c[0x0][0x23c], -R56 ;  /* 0x00008f007f837a23 */ /* 0x000fc40000010838 */
[----:B------:R-:W-:-:S03]  /*5f70*/  FFMA.FTZ R127, R126, c[0x0][0x23c], -R53 ;  /* 0x00008f007e7f7a23 */ /* 0x000fc60000010835 */
[----:B------:R-:W-:Y:S01]  /*5f80*/  HMMA.16816.F32 R108, R4, R10, R108 ;  /* 0x0000000a046c723c */ /* 0x000fe2000000186c */
[----:B------:R-:W5:Y:S01]  /*5f90*/  LDSM.16.MT88.4 R8, [R168+0xd400] ;  /* 0x00d40000a808783b */ /* 0x000f620000004200 */
[--C-:B------:R-:W-:Y:S01]  /*5fa0*/  FFMA.FTZ R130, R141, c[0x0][0x23c], -R56.reuse ;  /* 0x00008f008d827a23 */ /* 0x100fe20000010838 */
[----:B------:R-:W-:Y:S01]  /*5fb0*/  MUFU.EX2 R35, R35 ;  /* 0x0000002300237308 */ /* 0x000fe20000000800 */
[--C-:B------:R-:W-:Y:S02]  /*5fc0*/  FFMA.FTZ R126, R142, c[0x0][0x23c], -R53.reuse ;  /* 0x00008f008e7e7a23 */ /* 0x100fe40000010835 */
[--C-:B------:R-:W-:Y:S02]  /*5fd0*/  FFMA.FTZ R142, R61, c[0x0][0x23c], -R56.reuse ;  /* 0x00008f003d8e7a23 */ /* 0x100fe40000010838 */
[----:B----4-:R-:W-:Y:S01]  /*5fe0*/  HMMA.16816.F32 R100, R104, R12, RZ ;  /* 0x0000000c6864723c */ /* 0x010fe200000018ff */
[----:B------:R-:W-:Y:S02]  /*5ff0*/  FFMA.FTZ R141, R19, c[0x0][0x23c], -R56 ;  /* 0x00008f00138d7a23 */ /* 0x000fe40000010838 */
[----:B------:R-:W4:Y:S01]  /*6000*/  MUFU.EX2 R32, R32 ;  /* 0x0000002000207308 */ /* 0x000f220000000800 */
[----:B------:R-:W-:-:S02]  /*6010*/  FFMA.FTZ R61, R62, c[0x0][0x23c], -R53 ;  /* 0x00008f003e3d7a23 */ /* 0x000fc40000010835 */
[--C-:B------:R-:W-:Y:S02]  /*6020*/  FFMA.FTZ R62, R43, c[0x0][0x23c], -R56.reuse ;  /* 0x00008f002b3e7a23 */ /* 0x100fe40000010838 */
[----:B------:R-:W-:Y:S01]  /*6030*/  HMMA.16816.F32 R104, R104, R14, RZ ;  /* 0x0000000e6868723c */ /* 0x000fe200000018ff */
[----:B------:R-:W-:Y:S01]  /*6040*/  LDSM.16.MT88.4 R12, [R168+0xa400] ;  /* 0x00a40000a80c783b */ /* 0x000fe20000004200 */
[--C-:B------:R-:W-:Y:S01]  /*6050*/  FFMA.FTZ R43, R27, c[0x0][0x23c], -R56.reuse ;  /* 0x00008f001b2b7a23 */ /* 0x100fe20000010838 */
[----:B------:R-:W-:Y:S05]  /*6060*/  MUFU.EX2 R34, R34 ;  /* 0x0000002200227308 */ /* 0x000fea0000000800 */
[C---:B------:R-:W-:Y:S03]  /*6070*/  HMMA.16816.F32 R72, R4.reuse, R28, R72 ;  /* 0x0000001c0448723c */ /* 0x040fe60000001848 */
[----:B------:R-:W-:Y:S04]  /*6080*/  MUFU.EX2 R131, R131 ;  /* 0x0000008300837308 */ /* 0x000fe80000000800 */
[----:B------:R-:W-:Y:S01]  /*6090*/  FFMA.FTZ R28, R147, c[0x0][0x23c], -R56 ;  /* 0x00008f00931c7a23 */ /* 0x000fe20000010838 */
[----:B------:R-:W-:Y:S01]  /*60a0*/  HMMA.16816.F32 R76, R4, R30, R76 ;  /* 0x0000001e044c723c */ /* 0x000fe2000000184c */
[----:B------:R-:W-:-:S02]  /*60b0*/  FFMA.FTZ R29, R146, c[0x0][0x23c], -R53 ;  /* 0x00008f00921d7a23 */ /* 0x000fc40000010835 */
[----:B------:R-:W-:Y:S01]  /*60c0*/  MUFU.EX2 R130, R130 ;  /* 0x0000008200827308 */ /* 0x000fe20000000800 */
[----:B------:R-:W-:-:S03]  /*60d0*/  FFMA.FTZ R146, R16, c[0x0][0x23c], -R53 ;  /* 0x00008f0010927a23 */ /* 0x000fc60000010835 */
[--C-:B------:R-:W-:Y:S01]  /*60e0*/  FFMA.FTZ R31, R145, c[0x0][0x23c], -R56.reuse ;  /* 0x00008f00911f7a23 */ /* 0x100fe20000010838 */
[C---:B-----5:R-:W-:Y:S01]  /*60f0*/  HMMA.16816.F32 R100, R4.reuse, R8, R100 ;  /* 0x000000080464723c */ /* 0x060fe20000001864 */
[--C-:B------:R-:W-:Y:S02]  /*6100*/  FFMA.FTZ R30, R140, c[0x0][0x23c], -R53.reuse ;  /* 0x00008f008c1e7a23 */ /* 0x100fe40000010835 */
[----:B------:R-:W-:Y:S01]  /*6110*/  MUFU.EX2 R28, R28 ;  /* 0x0000001c001c7308 */ /* 0x000fe20000000800 */
[--C-:B------:R-:W-:Y:S02]  /*6120*/  FFMA.FTZ R140, R129, c[0x0][0x23c], -R56.reuse ;  /* 0x00008f00818c7a23 */ /* 0x100fe40000010838 */
[----:B------:R-:W-:Y:S02]  /*6130*/  FFMA.FTZ R129, R139, c[0x0][0x23c], -R56 ;  /* 0x00008f008b817a23 */ /* 0x000fe40000010838 */
[--C-:B------:R-:W-:Y:S01]  /*6140*/  FFMA.FTZ R139, R128, c[0x0][0x23c], -R53.reuse ;  /* 0x00008f00808b7a23 */ /* 0x100fe20000010835 */
[----:B------:R-:W-:Y:S01]  /*6150*/  HMMA.16816.F32 R104, R4, R10, R104 ;  /* 0x0000000a0468723c */ /* 0x000fe20000001868 */
[----:B------:R-:W5:Y:S01]  /*6160*/  LDSM.16.MT88.4 R8, [R170+0x9800] ;  /* 0x00980000aa08783b */ /* 0x000f620000004200 */
[----:B------:R-:W-:Y:S01]  /*6170*/  MUFU.EX2 R31, R31 ;  /* 0x0000001f001f7308 */ /* 0x000fe20000000800 */
[----:B------:R-:W-:-:S02]  /*6180*/  FFMA.FTZ R128, R144, c[0x0][0x23c], -R53 ;  /* 0x00008f0090807a23 */ /* 0x000fc40000010835 */
[----:B------:R-:W-:Y:S02]  /*6190*/  FFMA.FTZ R144, R17, c[0x0][0x23c], -R56 ;  /* 0x00008f0011907a23 */ /* 0x000fe40000010838 */
[----:B-1----:R-:W-:Y:S02]  /*61a0*/  F2FP.PACK_AB R4, R41, R44 ;  /* 0x0000002c2904723e */ /* 0x002fe400000000ff */
[----:B---3--:R-:W-:Y:S01]  /*61b0*/  F2FP.PACK_AB R5, R37, R40 ;  /* 0x000000282505723e */ /* 0x008fe200000000ff */
[----:B------:R-:W1:Y:S01]  /*61c0*/  MUFU.EX2 R29, R29 ;  /* 0x0000001d001d7308 */ /* 0x000e620000000800 */
[----:B------:R-:W-:Y:S02]  /*61d0*/  F2FP.PACK_AB R6, R36, R39 ;  /* 0x000000272406723e */ /* 0x000fe400000000ff */
[----:B--2---:R-:W-:-:S05]  /*61e0*/  F2FP.PACK_AB R7, R33, R38 ;  /* 0x000000262107723e */ /* 0x004fca00000000ff */
[----:B------:R-:W2:Y:S08]  /*61f0*/  MUFU.EX2 R30, R30 ;  /* 0x0000001e001e7308 */ /* 0x000eb00000000800 */
[----:B------:R-:W3:Y:S08]  /*6200*/  MUFU.EX2 R140, R140 ;  /* 0x0000008c008c7308 */ /* 0x000ef00000000800 */
[----:B------:R-:W-:Y:S01]  /*6210*/  MUFU.EX2 R129, R129 ;  /* 0x0000008100817308 */ /* 0x000fe20000000800 */
[C---:B-----5:R-:W-:Y:S07]  /*6220*/  HMMA.16816.F32 R112, R4.reuse, R8, R112 ;  /* 0x000000080470723c */ /* 0x060fee0000001870 */
[----:B------:R-:W-:Y:S01]  /*6230*/  MUFU.EX2 R139, R139 ;  /* 0x0000008b008b7308 */ /* 0x000fe20000000800 */
[C---:B------:R-:W-:Y:S01]  /*6240*/  HMMA.16816.F32 R68, R4.reuse, R10, R68 ;  /* 0x0000000a0444723c */ /* 0x040fe20000001844 */
[----:B------:R-:W5:Y:S06]  /*6250*/  LDSM.16.MT88.4 R8, [R168+0x9800] ;  /* 0x00980000a808783b */ /* 0x000f6c0000004200 */
[----:B------:R-:W1:Y:S08]  /*6260*/  MUFU.EX2 R128, R128 ;  /* 0x0000008000807308 */ /* 0x000e700000000800 */
[----:B------:R-:W-:Y:S08]  /*6270*/  MUFU.EX2 R127, R127 ;  /* 0x0000007f007f7308 */ /* 0x000ff00000000800 */
[----:B------:R-:W1:Y:S08]  /*6280*/  MUFU.EX2 R126, R126 ;  /* 0x0000007e007e7308 */ /* 0x000e700000000800 */
[----:B------:R-:W-:Y:S08]  /*6290*/  MUFU.EX2 R141, R141 ;  /* 0x0000008d008d7308 */ /* 0x000ff00000000800 */
[----:B------:R-:W1:Y:S01]  /*62a0*/  MUFU.EX2 R144, R144 ;  /* 0x0000009000907308 */ /* 0x000e620000000800 */
[C---:B-----5:R-:W-:Y:S07]  /*62b0*/  HMMA.16816.F32 R72, R4.reuse, R8, R72 ;  /* 0x000000080448723c */ /* 0x060fee0000001848 */
[----:B------:R-:W-:Y:S01]  /*62c0*/  MUFU.EX2 R142, R142 ;  /* 0x0000008e008e7308 */ /* 0x000fe20000000800 */
[C---:B------:R-:W-:Y:S01]  /*62d0*/  HMMA.16816.F32 R76, R4.reuse, R10, R76 ;  /* 0x0000000a044c723c */ /* 0x040fe2000000184c */
[----:B------:R-:W5:Y:S06]  /*62e0*/  LDSM.16.MT88.4 R8, [R170+0xb800] ;  /* 0x00b80000aa08783b */ /* 0x000f6c0000004200 */
[----:B------:R-:W-:Y:S08]  /*62f0*/  MUFU.EX2 R146, R146 ;  /* 0x0000009200927308 */ /* 0x000ff00000000800 */
[----:B------:R-:W1:Y:S08]  /*6300*/  MUFU.EX2 R61, R61 ;  /* 0x0000003d003d7308 */ /* 0x000e700000000800 */
[----:B------:R-:W-:Y:S08]  /*6310*/  MUFU.EX2 R45, R45 ;  /* 0x0000002d002d7308 */ /* 0x000ff00000000800 */
[----:B------:R-:W-:Y:S08]  /*6320*/  MUFU.EX2 R62, R62 ;  /* 0x0000003e003e7308 */ /* 0x000ff00000000800 */
[----:B------:R-:W-:Y:S01]  /*6330*/  MUFU.EX2 R43, R43 ;  /* 0x0000002b002b7308 */ /* 0x000fe20000000800 */
[C---:B-----5:R-:W-:Y:S07]  /*6340*/  HMMA.16816.F32 R80, R4.reuse, R8, R80 ;  /* 0x000000080450723c */ /* 0x060fee0000001850 */
[----:B------:R-:W-:Y:S01]  /*6350*/  MUFU.EX2 R52, R52 ;  /* 0x0000003400347308 */ /* 0x000fe20000000800 */
[C---:B------:R-:W-:Y:S01]  /*6360*/  HMMA.16816.F32 R84, R4.reuse, R10, R84 ;  /* 0x0000000a0454723c */ /* 0x040fe20000001854 */
[----:B------:R-:W5:Y:S06]  /*6370*/  LDSM.16.MT88.4 R8, [R168+0xb800] ;  /* 0x00b80000a808783b */ /* 0x000f6c0000004200 */
[----:B------:R-:W-:Y:S08]  /*6380*/  MUFU.EX2 R48, R48 ;  /* 0x0000003000307308 */ /* 0x000ff00000000800 */
[----:B------:R-:W-:Y:S01]  /*6390*/  MUFU.EX2 R47, R47 ;  /* 0x0000002f002f7308 */ /* 0x000fe20000000800 */
[C---:B-----5:R-:W-:Y:S08]  /*63a0*/  HMMA.16816.F32 R88, R4.reuse, R8, R88 ;  /* 0x000000080458723c */ /* 0x060ff00000001858 */
[C---:B------:R-:W-:Y:S01]  /*63b0*/  HMMA.16816.F32 R92, R4.reuse, R10, R92 ;  /* 0x0000000a045c723c */ /* 0x040fe2000000185c */
[----:B------:R-:W5:Y:S07]  /*63c0*/  LDSM.16.MT88.4 R8, [R170+0xd800] ;  /* 0x00d80000aa08783b */ /* 0x000f6e0000004200 */
[C---:B-----5:R-:W-:Y:S08]  /*63d0*/  HMMA.16816.F32 R96, R4.reuse, R8, R96 ;  /* 0x000000080460723c */ /* 0x060ff00000001860 */
[C---:B------:R-:W-:Y:S01]  /*63e0*/  HMMA.16816.F32 R108, R4.reuse, R10, R108 ;  /* 0x0000000a046c723c */ /* 0x040fe2000000186c */
[----:B------:R-:W5:Y:S07]  /*63f0*/  LDSM.16.MT88.4 R8, [R168+0xd800] ;  /* 0x00d80000a808783b */ /* 0x000f6e0000004200 */
[C---:B-----5:R-:W-:Y:S08]  /*6400*/  HMMA.16816.F32 R100, R4.reuse, R8, R100 ;  /* 0x000000080464723c */ /* 0x060ff00000001864 */
[----:B------:R-:W-:Y:S01]  /*6410*/  HMMA.16816.F32 R104, R4, R10, R104 ;  /* 0x0000000a0468723c */ /* 0x000fe20000001868 */
[----:B------:R-:W5:Y:S06]  /*6420*/  LDSM.16.MT88.4 R8, [R170+0x9c00] ;  /* 0x009c0000aa08783b */ /* 0x000f6c0000004200 */
[----:B----4-:R-:W-:-:S02]  /*6430*/  F2FP.PACK_AB R4, R32, R35 ;  /* 0x000000232004723e */ /* 0x010fc400000000ff */
[----:B-1----:R-:W-:Y:S02]  /*6440*/  F2FP.PACK_AB R5, R29, R34 ;  /* 0x000000221d05723e */ /* 0x002fe400000000ff */
[----:B------:R-:W-:Y:S02]  /*6450*/  F2FP.PACK_AB R6, R28, R31 ;  /* 0x0000001f1c06723e */ /* 0x000fe400000000ff */
[----:B--2---:R-:W-:-:S07]  /*6460*/  F2FP.PACK_AB R7, R3, R30 ;  /* 0x0000001e0307723e */ /* 0x004fce00000000ff */
[C---:B-----5:R-:W-:Y:S08]  /*6470*/  HMMA.16816.F32 R112, R4.reuse, R8, R112 ;  /* 0x000000080470723c */ /* 0x060ff00000001870 */
        /* <DEDUP_REMOVED lines=17> */
[----:B---3--:R-:W-:-:S02]  /*6590*/  F2FP.PACK_AB R4, R131, R140 ;  /* 0x0000008c8304723e */ /* 0x008fc400000000ff */
[----:B------:R-:W-:Y:S02]  /*65a0*/  F2FP.PACK_AB R5, R128, R139 ;  /* 0x0000008b8005723e */ /* 0x000fe400000000ff */
[----:B------:R-:W-:Y:S02]  /*65b0*/  F2FP.PACK_AB R6, R129, R130 ;  /* 0x000000828106723e */ /* 0x000fe400000000ff */
[----:B------:R-:W-:-:S07]  /*65c0*/  F2FP.PACK_AB R7, R126, R127 ;  /* 0x0000007f7e07723e */ /* 0x000fce00000000ff */
        /* <DEDUP_REMOVED lines=18> */
[----:B------:R-:W-:Y:S01]  /*66f0*/  FFMA.FTZ R6, R18, c[0x0][0x23c], -R53 ;  /* 0x00008f0012067a23 */ /* 0x000fe20000010835 */
[----:B------:R-:W-:Y:S01]  /*6700*/  F2FP.PACK_AB R4, R144, R141 ;  /* 0x0000008d9004723e */ /* 0x000fe200000000ff */
[----:B------:R-:W-:Y:S01]  /*6710*/  FADD.FTZ R5, R119, R122 ;  /* 0x0000007a77057221 */ /* 0x000fe20000010000 */
[----:B------:R-:W2:Y:S01]  /*6720*/  LDSM.16.MT88.4 R16, [R170+0xa400] ;  /* 0x00a40000aa10783b */ /* 0x000ea20000004200 */
[----:B------:R3:W4:Y:S01]  /*6730*/  MUFU.EX2 R119, R6 ;  /* 0x0000000600777308 */ /* 0x0007220000000800 */
[----:B------:R-:W-:-:S02]  /*6740*/  FFMA.FTZ R122, R26, c[0x0][0x23c], -R56 ;  /* 0x00008f001a7a7a23 */ /* 0x000fc40000010838 */
[----:B------:R-:W-:Y:S01]  /*6750*/  FADD.FTZ R64, R64, R5 ;  /* 0x0000000540407221 */ /* 0x000fe20000010000 */
[----:B------:R-:W-:-:S03]  /*6760*/  F2FP.PACK_AB R5, R61, R146 ;  /* 0x000000923d05723e */ /* 0x000fc600000000ff */
[----:B------:R-:W-:Y:S02]  /*6770*/  FADD.FTZ R123, R65, R64 ;  /* 0x00000040417b7221 */ /* 0x000fe40000010000 */
[--C-:B------:R-:W-:Y:S02]  /*6780*/  FFMA.FTZ R65, R24, c[0x0][0x23c], -R53.reuse ;  /* 0x00008f0018417a23 */ /* 0x100fe40000010835 */
[----:B------:R-:W-:Y:S02]  /*6790*/  FFMA.FTZ R64, R23, c[0x0][0x23c], -R53 ;  /* 0x00008f0017407a23 */ /* 0x000fe40000010835 */
[----:B------:R-:W-:Y:S02]  /*67a0*/  FADD.FTZ R54, R54, R123 ;  /* 0x0000007b36367221 */ /* 0x000fe40000010000 */
[----:B------:R-:W-:Y:S01]  /*67b0*/  MUFU.EX2 R65, R65 ;  /* 0x0000004100417308 */ /* 0x000fe20000000800 */
[----:B---3--:R-:W-:Y:S01]  /*67c0*/  F2FP.PACK_AB R6, R142, R63 ;  /* 0x0000003f8e06723e */ /* 0x008fe200000000ff */
[----:B------:R-:W-:Y:S01]  /*67d0*/  FADD.FTZ R59, R59, R54 ;  /* 0x000000363b3b7221 */ /* 0x000fe20000010000 */
[----:B----4-:R-:W-:Y:S01]  /*67e0*/  F2FP.PACK_AB R7, R60, R119 ;  /* 0x000000773c07723e */ /* 0x010fe200000000ff */
[----:B------:R-:W-:-:S04]  /*67f0*/  FFMA.FTZ R54, R21, c[0x0][0x23c], -R53 ;  /* 0x00008f0015367a23 */ /* 0x000fc80000010835 */
[----:B------:R-:W3:Y:S02]  /*6800*/  MUFU.EX2 R64, R64 ;  /* 0x0000004000407308 */ /* 0x000ee40000000800 */
[C---:B------:R-:W-:Y:S08]  /*6810*/  HMMA.16816.F32 R72, R4.reuse, R12, R72 ;  /* 0x0000000c0448723c */ /* 0x040ff00000001848 */
[C---:B-1----:R-:W-:Y:S08]  /*6820*/  HMMA.16816.F32 R80, R4.reuse, R8, R80 ;  /* 0x000000080450723c */ /* 0x042ff00000001850 */
[C---:B------:R-:W-:Y:S01]  /*6830*/  HMMA.16816.F32 R84, R4.reuse, R10, R84 ;  /* 0x0000000a0454723c */ /* 0x040fe20000001854 */
[----:B------:R-:W1:Y:S07]  /*6840*/  LDSM.16.MT88.4 R8, [R170+0xe400] ;  /* 0x00e40000aa08783b */ /* 0x000e6e0000004200 */
[C---:B------:R-:W-:Y:S01]  /*6850*/  HMMA.16816.F32 R76, R4.reuse, R14, R76 ;  /* 0x0000000e044c723c */ /* 0x040fe2000000184c */
[----:B------:R-:W4:Y:S07]  /*6860*/  LDSM.16.MT88.4 R12, [R168+0xe400] ;  /* 0x00e40000a80c783b */ /* 0x000f2e0000004200 */
[C---:B--2---:R-:W-:Y:S08]  /*6870*/  HMMA.16816.F32 R112, R4.reuse, R16, R112 ;  /* 0x000000100470723c */ /* 0x044ff00000001870 */
[C---:B------:R-:W-:Y:S01]  /*6880*/  HMMA.16816.F32 R68, R4.reuse, R18, R68 ;  /* 0x000000120444723c */ /* 0x040fe20000001844 */
[----:B------:R-:W2:Y:S07]  /*6890*/  LDSM.16.MT88.4 R16, [R168+0xc400] ;  /* 0x00c40000a810783b */ /* 0x000eae0000004200 */
[C---:B-1----:R-:W-:Y:S08]  /*68a0*/  HMMA.16816.F32 R96, R4.reuse, R8, R96 ;  /* 0x000000080460723c */ /* 0x042ff00000001860 */
[C---:B------:R-:W-:Y:S01]  /*68b0*/  HMMA.16816.F32 R108, R4.reuse, R10, R108 ;  /* 0x0000000a046c723c */ /* 0x040fe2000000186c */
[----:B------:R-:W1:Y:S07]  /*68c0*/  LDSM.16.MT88.4 R8, [R170+0xa800] ;  /* 0x00a80000aa08783b */ /* 0x000e6e0000004200 */
[C---:B----4-:R-:W-:Y:S07]  /*68d0*/  HMMA.16816.F32 R100, R4.reuse, R12, R100 ;  /* 0x0000000c0464723c */ /* 0x050fee0000001864 */
[--C-:B------:R-:W-:Y:S01]  /*68e0*/  FFMA.FTZ R13, R49, c[0x0][0x23c], -R53.reuse ;  /* 0x00008f00310d7a23 */ /* 0x100fe20000010835 */
[----:B--2---:R-:W-:Y:S01]  /*68f0*/  HMMA.16816.F32 R88, R4, R16, R88 ;  /* 0x000000100458723c */ /* 0x004fe20000001858 */
[----:B------:R-:W-:-:S02]  /*6900*/  FFMA.FTZ R49, R22, c[0x0][0x23c], -R53 ;  /* 0x00008f0016317a23 */ /* 0x000fc40000010835 */
[----:B------:R-:W-:Y:S02]  /*6910*/  FADD.FTZ R12, R58, R67 ;  /* 0x000000433a0c7221 */ /* 0x000fe40000010000 */
[----:B------:R2:W-:Y:S01]  /*6920*/  MUFU.EX2 R58, R13 ;  /* 0x0000000d003a7308 */ /* 0x0005e20000000800 */
[----:B------:R-:W-:Y:S02]  /*6930*/  FFMA.FTZ R67, R25, c[0x0][0x23c], -R56 ;  /* 0x00008f0019437a23 */ /* 0x000fe40000010838 */
[C---:B------:R-:W-:Y:S01]  /*6940*/  HMMA.16816.F32 R92, R4.reuse, R18, R92 ;  /* 0x00000012045c723c */ /* 0x040fe2000000185c */
[----:B------:R-:W4:Y:S01]  /*6950*/  LDSM.16.MT88.4 R16, [R168+0xe800] ;  /* 0x00e80000a810783b */ /* 0x000f220000004200 */
[----:B------:R-:W-:Y:S02]  /*6960*/  FADD.FTZ R12, R57, R12 ;  /* 0x0000000c390c7221 */ /* 0x000fe40000010000 */
[----:B------:R-:W-:Y:S01]  /*6970*/  FFMA.FTZ R56, R50, c[0x0][0x23c], -R56 ;  /* 0x00008f0032387a23 */ /* 0x000fe20000010838 */
[----:B------:R-:W5:Y:S01]  /*6980*/  MUFU.EX2 R49, R49 ;  /* 0x0000003100317308 */ /* 0x000f620000000800 */
[----:B------:R-:W-:Y:S01]  /*6990*/  FADD.FTZ R55, R55, R12 ;  /* 0x0000000c37377221 */ /* 0x000fe20000010000 */
[----:B------:R-:W-:Y:S01]  /*69a0*/  LDSM.16.MT88.4 R24, [R168+0xa800] ;  /* 0x00a80000a818783b */ /* 0x000fe20000004200 */
[----:B------:R-:W-:Y:S01]  /*69b0*/  HMMA.16816.F32 R104, R4, R14, R104 ;  /* 0x0000000e0468723c */ /* 0x000fe20000001868 */
[----:B------:R-:W-:-:S02]  /*69c0*/  FFMA.FTZ R50, R20, c[0x0][0x23c], -R53 ;  /* 0x00008f0014327a23 */ /* 0x000fc40000010835 */
[----:B------:R-:W-:Y:S01]  /*69d0*/  LDSM.16.MT88.4 R20, [R170+0xc800] ;  /* 0x00c80000aa14783b */ /* 0x000fe20000004200 */
[----:B------:R-:W-:Y:S01]  /*69e0*/  FADD.FTZ R53, R46, R59 ;  /* 0x0000003b2e357221 */ /* 0x000fe20000010000 */
[----:B------:R-:W-:Y:S01]  /*69f0*/  MUFU.EX2 R51, R50 ;  /* 0x0000003200337308 */ /* 0x000fe20000000800 */
[----:B------:R-:W-:Y:S01]  /*6a00*/  FADD.FTZ R55, R42, R55 ;  /* 0x000000372a377221 */ /* 0x000fe20000010000 */
[----:B------:R-:W-:Y:S01]  /*6a10*/  F2FP.PACK_AB R4, R62, R45 ;  /* 0x0000002d3e04723e */ /* 0x000fe200000000ff */
[----:B--2---:R-:W2:Y:S01]  /*6a20*/  LDSM.16.MT88.4 R12, [R168+0xc800] ;  /* 0x00c80000a80c783b */ /* 0x004ea20000004200 */
[----:B---3--:R-:W-:Y:S01]  /*6a30*/  F2FP.PACK_AB R5, R64, R65 ;  /* 0x000000414005723e */ /* 0x008fe200000000ff */
[----:B------:R-:W-:Y:S01]  /*6a40*/  FADD.FTZ R44, R44, R53 ;  /* 0x000000352c2c7221 */ /* 0x000fe20000010000 */
[----:B------:R-:W-:Y:S01]  /*6a50*/  F2FP.PACK_AB R6, R52, R43 ;  /* 0x0000002b3406723e */ /* 0x000fe200000000ff */
[----:B------:R-:W-:Y:S01]  /*6a60*/  FADD.FTZ R40, R40, R55 ;  /* 0x0000003728287221 */ /* 0x000fe20000010000 */
[----:B-----5:R-:W-:Y:S01]  /*6a70*/  F2FP.PACK_AB R7, R49, R58 ;  /* 0x0000003a3107723e */ /* 0x020fe200000000ff */
[----:B------:R-:W-:Y:S01]  /*6a80*/  FADD.FTZ R44, R41, R44 ;  /* 0x0000002c292c7221 */ /* 0x000fe20000010000 */
[----:B------:R-:W-:Y:S01]  /*6a90*/  MUFU.EX2 R46, R54 ;  /* 0x00000036002e7308 */ /* 0x000fe20000000800 */
[----:B------:R-:W-:-:S02]  /*6aa0*/  FADD.FTZ R37, R37, R40 ;  /* 0x0000002825257221 */ /* 0x000fc40000010000 */
[----:B------:R-:W-:Y:S02]  /*6ab0*/  FADD.FTZ R39, R39, R44 ;  /* 0x0000002c27277221 */ /* 0x000fe40000010000 */
[C---:B-1----:R-:W-:Y:S01]  /*6ac0*/  HMMA.16816.F32 R112, R4.reuse, R8, R112 ;  /* 0x000000080470723c */ /* 0x042fe20000001870 */
[----:B------:R-:W-:Y:S02]  /*6ad0*/  FADD.FTZ R38, R38, R37 ;  /* 0x0000002526267221 */ /* 0x000fe40000010000 */
[----:B------:R-:W-:Y:S02]  /*6ae0*/  FADD.FTZ R36, R36, R39 ;  /* 0x0000002724247221 */ /* 0x000fe40000010000 */
[----:B------:R-:W-:Y:S02]  /*6af0*/  FADD.FTZ R33, R33, R38 ;  /* 0x0000002621217221 */ /* 0x000fe40000010000 */
[----:B------:R-:W-:Y:S01]  /*6b00*/  FADD.FTZ R35, R35, R36 ;  /* 0x0000002423237221 */ /* 0x000fe20000010000 */
[----:B------:R-:W-:Y:S01]  /*6b10*/  HMMA.16816.F32 R68, R4, R10, R68 ;  /* 0x0000000a0444723c */ /* 0x000fe20000001844 */
[----:B------:R-:W1:Y:S01]  /*6b20*/  LDSM.16.MT88.4 R8, [R170+0xe800] ;  /* 0x00e80000aa08783b */ /* 0x000e620000004200 */
[----:B------:R-:W-:-:S02]  /*6b30*/  FADD.FTZ R34, R34, R33 ;  /* 0x0000002122227221 */ /* 0x000fc40000010000 */
[----:B------:R-:W-:Y:S02]  /*6b40*/  FADD.FTZ R32, R32, R35 ;  /* 0x0000002320207221 */ /* 0x000fe40000010000 */
[----:B------:R-:W-:Y:S02]  /*6b50*/  FADD.FTZ R29, R29, R34 ;  /* 0x000000221d1d7221 */ /* 0x000fe40000010000 */
[C---:B----4-:R-:W-:Y:S01]  /*6b60*/  HMMA.16816.F32 R100, R4.reuse, R16, R100 ;  /* 0x000000100464723c */ /* 0x050fe20000001864 */
        /* <DEDUP_REMOVED lines=9> */
[----:B--2---:R-:W-:Y:S01]  /*6c00*/  HMMA.16816.F32 R88, R4, R12, R88 ;  /* 0x0000000c0458723c */ /* 0x004fe20000001858 */
[----:B------:R-:W-:-:S04]  /*6c10*/  FADD.FTZ R128, R128, R139 ;  /* 0x0000008b80807221 */ /* 0x000fc80000010000 */
[----:B------:R-:W-:-:S03]  /*6c20*/  FADD.FTZ R127, R127, R128 ;  /* 0x000000807f7f7221 */ /* 0x000fc60000010000 */
        /* <DEDUP_REMOVED lines=8> */
[----:B-1----:R-:W-:Y:S01]  /*6cb0*/  HMMA.16816.F32 R96, R4, R8, R96 ;  /* 0x000000080460723c */ /* 0x002fe20000001860 */
[----:B------:R-:W-:Y:S01]  /*6cc0*/  MUFU.EX2 R25, R66 ;  /* 0x0000004200197308 */ /* 0x000fe20000000800 */
[----:B------:R-:W-:-:S04]  /*6cd0*/  FADD.FTZ R60, R60, R119 ;  /* 0x000000773c3c7221 */ /* 0x000fc80000010000 */
[----:B------:R-:W-:Y:S02]  /*6ce0*/  FADD.FTZ R65, R65, R60 ;  /* 0x0000003c41417221 */ /* 0x000fe40000010000 */
[----:B------:R-:W-:Y:S01]  /*6cf0*/  HMMA.16816.F32 R108, R4, R10, R108 ;  /* 0x0000000a046c723c */ /* 0x000fe2000000186c */
[----:B------:R-:W1:Y:S01]  /*6d00*/  LDSM.16.MT88.4 R8, [R170+0xcc00] ;  /* 0x00cc0000aa08783b */ /* 0x000e620000004200 */
[----:B------:R-:W-:-:S04]  /*6d10*/  FADD.FTZ R65, R64, R65 ;  /* 0x0000004140417221 */ /* 0x000fc80000010000 */
[----:B------:R-:W-:Y:S02]  /*6d20*/  FADD.FTZ R58, R58, R65 ;  /* 0x000000413a3a7221 */ /* 0x000fe40000010000 */
[----:B------:R-:W-:Y:S01]  /*6d30*/  HMMA.16816.F32 R76, R4, R26, R76 ;  /* 0x0000001a044c723c */ /* 0x000fe2000000184c */
[----:B------:R-:W4:Y:S01]  /*6d40*/  MUFU.EX2 R27, R67 ;  /* 0x00000043001b7308 */ /* 0x000f220000000800 */
[----:B------:R-:W-:-:S06]  /*6d50*/  FADD.FTZ R49, R49, R58 ;  /* 0x0000003a31317221 */ /* 0x000fcc0000010000 */
[C---:B------:R-:W-:Y:S01]  /*6d60*/  HMMA.16816.F32 R80, R4.reuse, R20, R80 ;  /* 0x000000140450723c */ /* 0x040fe20000001850 */
[----:B------:R-:W5:Y:S07]  /*6d70*/  MUFU.EX2 R26, R56 ;  /* 0x00000038001a7308 */ /* 0x000f6e0000000800 */
[----:B------:R-:W-:Y:S01]  /*6d80*/  HMMA.16816.F32 R84, R4, R22, R84 ;  /* 0x000000160454723c */ /* 0x000fe20000001854 */
[----:B------:R-:W1:Y:S06]  /*6d90*/  LDSM.16.MT88.4 R20, [R170+0xac00] ;  /* 0x00ac0000aa14783b */ /* 0x000e6c0000004200 */
[----:B----4-:R-:W-:-:S02]  /*6da0*/  F2FP.PACK_AB R4, R27, R24 ;  /* 0x000000181b04723e */ /* 0x010fc400000000ff */
[----:B------:R-:W-:Y:S01]  /*6db0*/  F2FP.PACK_AB R5, R51, R46 ;  /* 0x0000002e3305723e */ /* 0x000fe200000000ff */
[----:B------:R-:W-:Y:S01]  /*6dc0*/  FADD.FTZ R46, R46, R49 ;  /* 0x000000312e2e7221 */ /* 0x000fe20000010000 */
[----:B-----5:R-:W-:Y:S02]  /*6dd0*/  F2FP.PACK_AB R6, R26, R25 ;  /* 0x000000191a06723e */ /* 0x020fe400000000ff */
[----:B------:R-:W-:Y:S01]  /*6de0*/  F2FP.PACK_AB R7, R47, R48 ;  /* 0x000000302f07723e */ /* 0x000fe200000000ff */
[----:B------:R-:W-:-:S04]  /*6df0*/  FADD.FTZ R51, R51, R46 ;  /* 0x0000002e33337221 */ /* 0x000fc80000010000 */
[----:B------:R-:W-:Y:S02]  /*6e00*/  FADD.FTZ R48, R48, R51 ;  /* 0x0000003330307221 */ /* 0x000fe40000010000 */
[----:B---3--:R-:W-:Y:S02]  /*6e10*/  HMMA.16816.F32 R88, R4, R16, R88 ;  /* 0x000000100458723c */ /* 0x008fe40000001858 */
[----:B------:R-:W-:-:S05]  /*6e20*/  FADD.FTZ R194, R47, R48 ;  /* 0x000000302fc27221 */ /* 0x000fca0000010000 */
        /* <DEDUP_REMOVED lines=8> */
[----:B-1----:R-:W-:Y:S03]  /*6eb0*/  HMMA.16816.F32 R80, R4, R8, R80 ;  /* 0x000000080450723c */ /* 0x002fe60000001850 */
[----:B------:R-:W-:-:S04]  /*6ec0*/  FADD.FTZ R142, R142, R63 ;  /* 0x0000003f8e8e7221 */ /* 0x000fc80000010000 */
[----:B------:R-:W-:Y:S01]  /*6ed0*/  FADD.FTZ R45, R45, R142 ;  /* 0x0000008e2d2d7221 */ /* 0x000fe20000010000 */
[----:B------:R-:W-:Y:S01]  /*6ee0*/  HMMA.16816.F32 R84, R4, R10, R84 ;  /* 0x0000000a0454723c */ /* 0x000fe20000001854 */
[----:B------:R-:W1:Y:S02]  /*6ef0*/  LDSM.16.MT88.4 R8, [R168+0xec00] ;  /* 0x00ec0000a808783b */ /* 0x000e640000004200 */
[----:B------:R-:W-:-:S04]  /*6f00*/  FADD.FTZ R62, R62, R45 ;  /* 0x0000002d3e3e7221 */ /* 0x000fc80000010000 */
[----:B------:R-:W-:Y:S01]  /*6f10*/  FADD.FTZ R3, R43, R62 ;  /* 0x0000003e2b037221 */ /* 0x000fe20000010000 */
[----:B------:R-:W-:Y:S03]  /*6f20*/  HMMA.16816.F32 R112, R4, R20, R112 ;  /* 0x000000140470723c */ /* 0x000fe60000001870 */
[----:B------:R-:W-:-:S04]  /*6f30*/  FADD.FTZ R3, R52, R3 ;  /* 0x0000000334037221 */ /* 0x000fc80000010000 */
[----:B------:R-:W-:Y:S01]  /*6f40*/  FADD.FTZ R24, R24, R3 ;  /* 0x0000000318187221 */ /* 0x000fe20000010000 */
[----:B------:R-:W-:Y:S03]  /*6f50*/  HMMA.16816.F32 R68, R4, R22, R68 ;  /* 0x000000160444723c */ /* 0x000fe60000001844 */
[----:B------:R-:W-:-:S04]  /*6f60*/  FADD.FTZ R24, R27, R24 ;  /* 0x000000181b187221 */ /* 0x000fc80000010000 */
[----:B------:R-:W-:Y:S01]  /*6f70*/  FADD.FTZ R25, R25, R24 ;  /* 0x0000001819197221 */ /* 0x000fe20000010000 */
[----:B------:R-:W-:Y:S03]  /*6f80*/  HMMA.16816.F32 R92, R4, R18, R92 ;  /* 0x00000012045c723c */ /* 0x000fe6000000185c */
[----:B------:R-:W-:-:S05]  /*6f90*/  FADD.FTZ R193, R26, R25 ;  /* 0x000000191ac17221 */ /* 0x000fca0000010000 */
[C---:B--2---:R-:W-:Y:S08]  /*6fa0*/  HMMA.16816.F32 R96, R4.reuse, R12, R96 ;  /* 0x0000000c0460723c */ /* 0x044ff00000001860 */
[C---:B------:R-:W-:Y:S08]  /*6fb0*/  HMMA.16816.F32 R108, R4.reuse, R14, R108 ;  /* 0x0000000e046c723c */ /* 0x040ff0000000186c */
[C---:B-1----:R-:W-:Y:S08]  /*6fc0*/  HMMA.16816.F32 R100, R4.reuse, R8, R100 ;  /* 0x000000080464723c */ /* 0x042ff00000001864 */
[----:B------:R-:W-:Y:S01]  /*6fd0*/  HMMA.16816.F32 R104, R4, R10, R104 ;  /* 0x0000000a0468723c */ /* 0x000fe20000001868 */
[----:B------:R-:W-:Y:S07]  /*6fe0*/  @!UPT UIADD3 URZ, URZ, URZ, URZ ;  /* 0x0000003f3f3ff290 */ /* 0x000fee000fffe03f */
[----:B------:R-:W-:Y:S11]  /*6ff0*/  @!P5 BRA `(.L_x_1211) ;  /* 0x000049200000d947 */ /* 0x000ff60003800000 */
[----:B------:R-:W-:-:S04]  /*7000*/  DEPBAR.LE SB0, 0x0 ;  /* 0x000080000000791a */ /* 0x000fc80000000000 */
[----:B------:R-:W-:Y:S01]  /*7010*/  IADD3 R182, R118, -0x2, RZ ;  /* 0xfffffffe76b67810 */ /* 0x000fe20007ffe0ff */
[----:B------:R-:W-:Y:S06]  /*7020*/  BAR.SYNC.DEFER_BLOCKING 0x0 ;  /* 0x0000000000007b1d */ /* 0x000fec0000010000 */
[----:B------:R-:W-:Y:S05]  /*7030*/  @!P6 BRA `(.L_x_1212) ;  /* 0x000003900000e947 */ /* 0x000fea0003800000 */
[----:B------:R-:W1:Y:S01]  /*7040*/  I2F.RP R4, R133 ;  /* 0x0000008500047306 */ /* 0x000e620000209400 */
[----:B------:R-:W-:-:S05]  /*7050*/  IMAD.SHL.U32 R3, R182, 0x80, RZ ;  /* 0x00000080b6037824 */ /* 0x000fca00078e00ff */
[C---:B------:R-:W-:Y:S02]  /*7060*/  IADD3 R10, R3.reuse, 0x80, RZ ;  /* 0x00000080030a7810 */ /* 0x040fe40007ffe0ff */
        /* <DEDUP_REMOVED lines=9> */
[----:B-1----:R-:W-:Y:S01]  /*7100*/  IMAD.MOV R8, RZ, RZ, -R13 ;  /* 0x000000ffff087224 */ /* 0x002fe200078e0a0d */
[----:B------:R-:W-:-:S03]  /*7110*/  MOV R12, RZ ;  /* 0x000000ff000c7202 */ /* 0x000fc60000000f00 */
[----:B------:R-:W-:-:S04]  /*7120*/  IMAD R8, R8, R133, RZ ;  /* 0x0000008508087224 */ /* 0x000fc800078e02ff */
[----:B------:R-:W-:-:S06]  /*7130*/  IMAD.HI.U32 R8, R13, R8, R12 ;  /* 0x000000080d087227 */ /* 0x000fcc00078e000c */
[----:B------:R-:W-:-:S04]  /*7140*/  IMAD.HI.U32 R9, R8, R7, RZ ;  /* 0x0000000708097227 */ /* 0x000fc800078e00ff */
[----:B------:R-:W-:-:S04]  /*7150*/  IMAD.HI.U32 R8, R8, R5, RZ ;  /* 0x0000000508087227 */ /* 0x000fc800078e00ff */
[----:B------:R-:W-:Y:S02]  /*7160*/  IMAD.MOV R6, RZ, RZ, -R9 ;  /* 0x000000ffff067224 */ /* 0x000fe400078e0a09 */
[----:B------:R-:W-:Y:S02]  /*7170*/  IMAD.MOV R4, RZ, RZ, -R8 ;  /* 0x000000ffff047224 */ /* 0x000fe400078e0a08 */
[C---:B------:R-:W-:Y:S02]  /*7180*/  IMAD R6, R133.reuse, R6, R7 ;  /* 0x0000000685067224 */ /* 0x040fe400078e0207 */
[----:B------:R-:W-:-:S03]  /*7190*/  IMAD R4, R133, R4, R5 ;  /* 0x0000000485047224 */ /* 0x000fc600078e0205 */
[C---:B------:R-:W-:Y:S02]  /*71a0*/  ISETP.GT.U32.AND P3, PT, R133.reuse, R6, PT ;  /* 0x000000068500720c */ /* 0x040fe40003f64070 */
[----:B------:R-:W-:-:S11]  /*71b0*/  ISETP.GT.U32.AND P1, PT, R133, R4, PT ;  /* 0x000000048500720c */ /* 0x000fd60003f24070 */
[-C--:B------:R-:W-:Y:S02]  /*71c0*/  @!P3 IADD3 R6, R6, -R133.reuse, RZ ;  /* 0x800000850606b210 */ /* 0x080fe40007ffe0ff */
[----:B------:R-:W-:Y:S01]  /*71d0*/  @!P1 IMAD.IADD R4, R4, 0x1, -R133 ;  /* 0x0000000104049824 */ /* 0x000fe200078e0a85 */
[----:B------:R-:W-:Y:S02]  /*71e0*/  @!P3 IADD3 R9, R9, 0x1, RZ ;  /* 0x000000010909b810 */ /* 0x000fe40007ffe0ff */
[-C--:B------:R-:W-:Y:S02]  /*71f0*/  ISETP.GE.U32.AND P5, PT, R6, R133.reuse, PT ;  /* 0x000000850600720c */ /* 0x080fe40003fa6070 */
[----:B------:R-:W-:Y:S02]  /*7200*/  ISETP.GE.U32.AND P4, PT, R4, R133, PT ;  /* 0x000000850400720c */ /* 0x000fe40003f86070 */
[----:B------:R-:W-:Y:S02]  /*7210*/  @!P1 IADD3 R8, R8, 0x1, RZ ;  /* 0x0000000108089810 */ /* 0x000fe40007ffe0ff */
[----:B------:R-:W-:-:S02]  /*7220*/  ISETP.NE.AND P1, PT, RZ, c[0x0][0x2d0], PT ;  /* 0x0000b400ff007a0c */ /* 0x000fc40003f25270 */
[----:B------:R-:W-:-:S05]  /*7230*/  LOP3.LUT R6, RZ, c[0x0][0x2d0], RZ, 0x33, !PT ;  /* 0x0000b400ff067a12 */ /* 0x000fca00078e33ff */
[----:B------:R-:W-:Y:S02]  /*7240*/  @P5 IADD3 R9, R9, 0x1, RZ ;  /* 0x0000000109095810 */ /* 0x000fe40007ffe0ff */
[----:B------:R-:W-:-:S03]  /*7250*/  @P4 IADD3 R8, R8, 0x1, RZ ;  /* 0x0000000108084810 */ /* 0x000fc60007ffe0ff */
[----:B------:R-:W-:Y:S01]  /*7260*/  @!P2 IMAD.MOV R9, RZ, RZ, -R9 ;  /* 0x000000ffff09a224 */ /* 0x000fe200078e0a09 */
[----:B------:R-:W-:-:S04]  /*7270*/  @!P0 IADD3 R8, -R8, RZ, RZ ;  /* 0x000000ff08088210 */ /* 0x000fc80007ffe1ff */
[C---:B------:R-:W-:Y:S02]  /*7280*/  SEL R3, R6.reuse, R9, !P1 ;  /* 0x0000000906037207 */ /* 0x040fe40004800000 */
[----:B------:R-:W-:-:S03]  /*7290*/  SEL R6, R6, R8, !P1 ;  /* 0x0000000806067207 */ /* 0x000fc60004800000 */
[----:B------:R-:W-:-:S04]  /*72a0*/  IMAD.WIDE R12, R3, 0x4, R188 ;  /* 0x00000004030c7825 */ /* 0x000fc800078e02bc */
[----:B------:R-:W-:Y:S01]  /*72b0*/  IMAD.WIDE R10, R6, 0x4, R188 ;  /* 0x00000004060a7825 */ /* 0x000fe200078e02bc */
[----:B------:R-:W2:Y:S04]  /*72c0*/  LDG.E R4, [R12.64] ;  /* 0x000000060c047981 */ /* 0x000ea8000c1e1900 */
[----:B------:R-:W2:Y:S01]  /*72d0*/  LDG.E R5, [R10.64] ;  /* 0x000000060a057981 */ /* 0x000ea2000c1e1900 */
[----:B------:R-:W-:Y:S02]  /*72e0*/  IMAD.IADD R3, R3, 0x1, -R6 ;  /* 0x0000000103037824 */ /* 0x000fe400078e0a06 */
[----:B------:R-:W-:-:S04]  /*72f0*/  IMAD.MOV.U32 R6, RZ, RZ, c[0x0][0x2d0] ;  /* 0x0000b400ff067624 */ /* 0x000fc800078e00ff */
[----:B------:R-:W-:-:S04]  /*7300*/  IMAD R6, R3, R6, -0x80 ;  /* 0xffffff8003067424 */ /* 0x000fc800078e0206 */
[----:B------:R-:W-:Y:S01]  /*7310*/  IMAD.WIDE.U32 R8, R6, c[0x0][0x1a0], RZ ;  /* 0x0000680006087a25 */ /* 0x000fe200078e00ff */
[----:B------:R-:W-:-:S05]  /*7320*/  SHF.R.S32.HI R3, RZ, 0x1f, R6 ;  /* 0x0000001fff037819 */ /* 0x000fca0000011406 */
        /* <DEDUP_REMOVED lines=10> */
.L_x_1212:
[----:B------:R-:W-:-:S04]  /*73d0*/  LEA R8, -R117, RZ, 0x7 ;  /* 0x000000ff75087211 */ /* 0x000fc800078e39ff */
[----:B------:R-:W-:Y:S02]  /*73e0*/  SHF.R.S32.HI R5, RZ, 0x1f, R8 ;  /* 0x0000001fff057819 */ /* 0x000fe40000011408 */
.L_x_1213:
        /* <DEDUP_REMOVED lines=8> */
[--C-:B------:R-:W-:Y:S01]  /*7470*/  @!P3 IMAD.X R6, R5, 0x1, R116.reuse, P1 ;  /* 0x000000010506b824 */ /* 0x100fe200008e0674 */
        /* <DEDUP_REMOVED lines=27> */
[----:B------:R-:W-:Y:S01]  /*7630*/  @!P2 LEA R8, P0, R4, c[0x0][0x170], 0x1 ;  /* 0x00005c000408aa11 */ /* 0x000fe200078008ff */
[----:B------:R-:W-:Y:S01]  /*7640*/  IMAD.X R5, R178, 0x1, R5, P1 ;  /* 0x00000001b2057824 */ /* 0x000fe200008e0605 */
[-C--:B------:R-:W-:Y:S01]  /*7650*/  @!P3 IADD3 R7, P1, R6, R120.reuse, RZ ;  /* 0x000000780607b210 */ /* 0x080fe20007f3e0ff */
[----:B------:R-:W-:Y:S01]  /*7660*/  @P2 STS.128 [R181+0xd000], RZ ;  /* 0x00d000ffb5002388 */ /* 0x000fe20000000c00 */
[----:B------:R-:W-:Y:S02]  /*7670*/  @!P2 LEA.HI.X R9, R4, c[0x0][0x174], R3, 0x1, P0 ;  /* 0x00005d000409aa11 */ /* 0x000fe400000f0c03 */
[C---:B------:R-:W-:Y:S01]  /*7680*/  @!P2 IADD3 R3, P0, R6.reuse, R120, RZ ;  /* 0x000000780603a210 */ /* 0x040fe20007f1e0ff */
[----:B------:R-:W-:Y:S01]  /*7690*/  @!P3 IMAD.X R4, R5, 0x1, R116, P1 ;  /* 0x000000010504b824 */ /* 0x000fe200008e0674 */
[C---:B------:R-:W-:Y:S01]  /*76a0*/  @!P3 LEA R18, P1, R7.reuse, c[0x0][0x170], 0x1 ;  /* 0x00005c000712ba11 */ /* 0x040fe200078208ff */
[----:B------:R-:W-:Y:S01]  /*76b0*/  @!PT LDS RZ, [RZ] ;  /* 0x00000000fffff984 */ /* 0x000fe20000000800 */
[----:B------:R-:W-:Y:S01]  /*76c0*/  @!PT LDS RZ, [RZ] ;  /* 0x00000000fffff984 */ /* 0x000fe20000000800 */
[----:B------:R-:W-:Y:S01]  /*76d0*/  @!PT LDS RZ, [RZ] ;  /* 0x00000000fffff984 */ /* 0x000fe20000000800 */
[----:B------:R3:W-:Y:S03]  /*76e0*/  @!P2 LDGSTS.E.BYPASS.LTC128B.128 [R181+0xd000], [R10.64+0x80] ;  /* 0x0d0000800ab5afae */ /* 0x0007e6000b901d46 */
[----:B------:R-:W-:Y:S01]  /*76f0*/  @!P3 LEA.HI.X R19, R7, c[0x0][0x174], R4, 0x1, P1 ;  /* 0x00005d000713ba11 */ /* 0x000fe200008f0c04 */
[----:B------:R-:W-:Y:S01]  /*7700*/  @!P2 IMAD.X R4, R5, 0x1, R116, P0 ;  /* 0x000000010504a824 */ /* 0x000fe200000e0674 */
[----:B------:R-:W-:Y:S01]  /*7710*/  @!P2 LEA R20, P0, R3, c[0x0][0x170], 0x1 ;  /* 0x00005c000314aa11 */ /* 0x000fe200078008ff */
[----:B------:R-:W-:Y:S01]  /*7720*/  @P4 STS.128 [R181+0x9800], RZ ;  /* 0x009800ffb5004388 */ /* 0x000fe20000000c00 */
[----:B------:R-:W-:-:S02]  /*7730*/  @!P4 LEA R22, P1, R6, R196, 0x1 ;  /* 0x000000c40616c211 */ /* 0x000fc400078208ff */
[----:B------:R-:W-:Y:S01]  /*7740*/  IADD3 R7, P5, R179, R6, RZ ;  /* 0x00000006b3077210 */ /* 0x000fe20007fbe0ff */
[----:B------:R-:W-:Y:S01]  /*7750*/  @!PT LDS RZ, [RZ] ;  /* 0x00000000fffff984 */ /* 0x000fe20000000800 */
[----:B------:R-:W-:Y:S01]  /*7760*/  @!PT LDS RZ, [RZ] ;  /* 0x00000000fffff984 */ /* 0x000fe20000000800 */
[----:B------:R-:W-:Y:S01]  /*7770*/  @!PT LDS RZ, [RZ] ;  /* 0x00000000fffff984 */ /* 0x000fe20000000800 */
[----:B------:R4:W-:Y:S01]  /*7780*/  @!P4 LDGSTS.E.BYPASS.LTC128B.128 [R181+0x9800], [R14.64] ;  /* 0x098000000eb5cfae */ /* 0x0009e2000b901d46 */
[----:B------:R-:W-:Y:S02]  /*7790*/  @!P2 LEA.HI.X R21, R3, c[0x0][0x174], R4, 0x1, P0 ;  /* 0x00005d000315aa11 */ /* 0x000fe400000f0c04 */
[-CC-:B------:R-:W-:Y:S01]  /*77a0*/  @!P4 LEA.HI.X R23, R6, R195.reuse, R5.reuse, 0x1, P1 ;  /* 0x000000c30617c211 */ /* 0x180fe200008f0c05 */
[----:B------:R-:W-:Y:S01]  /*77b0*/  IMAD.X R5, R178, 0x1, R5, P5 ;  /* 0x00000001b2057824 */ /* 0x000fe200028e0605 */
[CC--:B------:R-:W-:Y:S01]  /*77c0*/  @!P3 IADD3 R3, P1, R7.reuse, R120.reuse, RZ ;  /* 0x000000780703b210 */ /* 0x0c0fe20007f3e0ff */
[----:B------:R-:W-:Y:S01]  /*77d0*/  @P3 STS.128 [R181+0xb800], RZ ;  /* 0x00b800ffb5003388 */ /* 0x000fe20000000c00 */
[C---:B------:R-:W-:Y:S02]  /*77e0*/  @!P2 IADD3 R120, P0, R7.reuse, R120, RZ ;  /* 0x000000780778a210 */ /* 0x040fe40007f1e0ff */
[----:B------:R-:W-:Y:S01]  /*77f0*/  @!P4 LEA R24, P5, R7, R196, 0x1 ;  /* 0x000000c40718c211 */ /* 0x000fe200078a08ff */
[----:B------:R-:W-:Y:S01]  /*7800*/  @!PT LDS RZ, [RZ] ;  /* 0x00000000fffff984 */ /* 0x000fe20000000800 */
[----:B------:R-:W-:Y:S01]  /*7810*/  @!PT LDS RZ, [RZ] ;  /* 0x00000000fffff984 */ /* 0x000fe20000000800 */
[----:B------:R-:W-:Y:S01]  /*7820*/  @!PT LDS RZ, [RZ] ;  /* 0x00000000fffff984 */ /* 0x000fe20000000800 */
[----:B------:R4:W-:Y:S01]  /*7830*/  @!P3 LDGSTS.E.BYPASS.LTC128B.128 [R181+0xb800], [R12.64+0x40] ;  /* 0x0b8000400cb5bfae */ /* 0x0009e2000b901d46 */
[----:B------:R-:W-:Y:S01]  /*7840*/  @!P3 IMAD.X R4, R5, 0x1, R116, P1 ;  /* 0x000000010504b824 */ /* 0x000fe200008e0674 */
[----:B------:R-:W-:Y:S01]  /*7850*/  @!P3 LEA R28, P1, R3, c[0x0][0x170], 0x1 ;  /* 0x00005c00031cba11 */ /* 0x000fe200078208ff */
[----:B------:R-:W-:Y:S01]  /*7860*/  IMAD.MOV.U32 R196, RZ, RZ, R140 ;  /* 0x000000ffffc47224 */ /* 0x000fe200078e008c */
[----:B------:R-:W-:Y:S01]  /*7870*/  @P2 STS.128 [R181+0xd800], RZ ;  /* 0x00d800ffb5002388 */ /* 0x000fe20000000c00 */
[----:B------:R-:W-:Y:S01]  /*7880*/  @!P4 LEA.HI.X R25, R7, R195, R5, 0x1, P5 ;  /* 0x000000c30719c211 */ /* 0x000fe200028f0c05 */
[----:B------:R-:W-:Y:S01]  /*7890*/  @!P2 IMAD.X R5, R5, 0x1, R116, P0 ;  /* 0x000000010505a824 */ /* 0x000fe200000e0674 */
[----:B------:R-:W-:Y:S01]  /*78a0*/  @!P2 LEA R26, P0, R120, c[0x0][0x170], 0x1 ;  /* 0x00005c00781aaa11 */ /* 0x000fe200078008ff */
[----:B------:R-:W-:Y:S01]  /*78b0*/  @!PT LDS RZ, [RZ] ;  /* 0x00000000fffff984 */ /* 0x000fe20000000800 */
[----:B------:R-:W-:Y:S01]  /*78c0*/  @!PT LDS RZ, [RZ] ;  /* 0x00000000fffff984 */ /* 0x000fe20000000800 */
[----:B------:R-:W-:Y:S01]  /*78d0*/  @!PT LDS RZ, [RZ] ;  /* 0x00000000fffff984 */ /* 0x000fe20000000800 */
[----:B------:R3:W-:Y:S01]  /*78e0*/  @!P2 LDGSTS.E.BYPASS.LTC128B.128 [R181+0xd800], [R8.64+0x80] ;  /* 0x0d80008008b5afae */ /* 0x0007e2000b901d46 */
[----:B------:R-:W-:Y:S01]  /*78f0*/  @!P3 LEA.HI.X R29, R3, c[0x0][0x174], R4, 0x1, P1 ;  /* 0x00005d00031dba11 */ /* 0x000fe200008f0c04 */
[----:B------:R-:W-:Y:S01]  /*7900*/  IMAD.SHL.U32 R3, R182, 0x80, RZ ;  /* 0x00000080b6037824 */ /* 0x000fe200078e00ff */
[----:B------:R-:W-:Y:S01]  /*7910*/  @!P2 LEA.HI.X R27, R120, c[0x0][0x174], R5, 0x1, P0 ;  /* 0x00005d00781baa11 */ /* 0x000fe200000f0c05 */
[----:B------:R-:W-:Y:S01]  /*7920*/  @P4 STS.128 [R181+0xa000], RZ ;  /* 0x00a000ffb5004388 */ /* 0x000fe20000000c00 */
[----:B------:R-:W-:-:S03]  /*7930*/  IMAD.MOV.U32 R195, RZ, RZ, R141 ;  /* 0x000000ffffc37224 */ /* 0x000fc600078e008d */
        /* <DEDUP_REMOVED lines=30> */
[----:B------:R-:W1:Y:S04]  /*7b20*/  LDSM.16.M88.4 R60, [R172+0x3000] ;  /* 0x00300000ac3c783b */ /* 0x000e680000000200 */
[----:B------:R-:W1:Y:S04]  /*7b30*/  LDSM.16.M88.4 R52, [R172+0x3400] ;  /* 0x00340000ac34783b */ /* 0x000e680000000200 */
[----:B------:R-:W-:Y:S04]  /*7b40*/  LDSM.16.M88.4 R116, [R171] ;  /* 0x00000000ab74783b */ /* 0x000fe80000000200 */
[----:B----4-:R-:W4:Y:S04]  /*7b50*/  LDSM.16.M88.4 R12, [R169+0x3000] ;  /* 0x00300000a90c783b */ /* 0x010f280000000200 */
[----:B---3--:R-:W3:Y:S04]  /*7b60*/  LDSM.16.M88.4 R8, [R169+0x3400] ;  /* 0x00340000a908783b */ /* 0x008ee80000000200 */
[----:B------:R-:W3:Y:S04]  /*7b70*/  LDSM.16.M88.4 R44, [R172+0x3800] ;  /* 0x00380000ac2c783b */ /* 0x000ee80000000200 */
[----:B------:R-:W3:Y:S04]  /*7b80*/  LDSM.16.M88.4 R36, [R172+0x3c00] ;  /* 0x003c0000ac24783b */ /* 0x000ee80000000200 */
[----:B-----5:R-:W5:Y:S04]  /*7b90*/  LDSM.16.M88.4 R20, [R172+0x4400] ;  /* 0x00440000ac14783b */ /* 0x020f680000000200 */
[----:B--2---:R-:W2:Y:S04]  /*7ba0*/  LDSM.16.M88.4 R16, [R169+0x3800] ;  /* 0x00380000a910783b */ /* 0x004ea80000000200 */
[----:B-1----:R-:W1:Y:S01]  /*7bb0*/  LDSM.16.M88.4 R28, [R172+0x4000] ;  /* 0x00400000ac1c783b */ /* 0x002e620000000200 */
[C---:B------:R-:W-:Y:S03]  /*7bc0*/  HMMA.16816.F32 R64, R4.reuse, R60, RZ ;  /* 0x0000003c0440723c */ /* 0x040fe600000018ff */
[----:B------:R-:W-:Y:S04]  /*7bd0*/  LDSM.16.M88.4 R124, [R172+0x4c00] ;  /* 0x004c0000ac7c783b */ /* 0x000fe80000000200 */
[----:B------:R-:W-:Y:S01]  /*7be0*/  LDSM.16.M88.4 R120, [R169+0x4400] ;  /* 0x00440000a978783b */ /* 0x000fe20000000200 */
[C---:B------:R-:W-:Y:S03]  /*7bf0*/  HMMA.16816.F32 R56, R4.reuse, R52, RZ ;  /* 0x000000340438723c */ /* 0x040fe600000018ff */
[----:B------:R-:W-:Y:S04]  /*7c00*/  LDSM.16.M88.4 R128, [R169+0x4000] ;  /* 0x00400000a980783b */ /* 0x000fe80000000200 */
[----:B------:R-:W0:Y:S01]  /*7c10*/  LDGDEPBAR ;  /* 0x00000000000079af */ /* 0x000e220000000000 */
[C---:B------:R-:W-:Y:S08]  /*7c20*/  HMMA.16816.F32 R60, R4.reuse, R62, RZ ;  /* 0x0000003e043c723c */ /* 0x040ff000000018ff */
[----:B------:R-:W-:Y:S08]  /*7c30*/  HMMA.16816.F32 R52, R4, R54, RZ ;  /* 0x000000360434723c */ /* 0x000ff000000018ff */
[C---:B----4-:R-:W-:Y:S08]  /*7c40*/  HMMA.16816.F32 R64, R116.reuse, R12, R64 ;  /* 0x0000000c7440723c */ /* 0x050ff00000001840 */
[C---:B------:R-:W-:Y:S01]  /*7c50*/  HMMA.16816.F32 R60, R116.reuse, R14, R60 ;  /* 0x0000000e743c723c */ /* 0x040fe2000000183c */
[----:B------:R-:W-:Y:S07]  /*7c60*/  LDSM.16.M88.4 R12, [R172+0x4800] ;  /* 0x00480000ac0c783b */ /* 0x000fee0000000200 */
[C---:B---3--:R-:W-:Y:S08]  /*7c70*/  HMMA.16816.F32 R56, R116.reuse, R8, R56 ;  /* 0x000000087438723c */ /* 0x048ff00000001838 */
[----:B------:R-:W-:Y:S01]  /*7c80*/  HMMA.16816.F32 R52, R116, R10, R52 ;  /* 0x0000000a7434723c */ /* 0x000fe20000001834 */
[----:B------:R-:W3:Y:S07]  /*7c90*/  LDSM.16.M88.4 R8, [R169+0x3c00] ;  /* 0x003c0000a908783b */ /* 0x000eee0000000200 */
[C---:B------:R-:W-:Y:S08]  /*7ca0*/  HMMA.16816.F32 R48, R4.reuse, R44, RZ ;  /* 0x0000002c0430723c */ /* 0x040ff000000018ff */
[C---:B------:R-:W-:Y:S08]  /*7cb0*/  HMMA.16816.F32 R44, R4.reuse, R46, RZ ;  /* 0x0000002e042c723c */ /* 0x040ff000000018ff */
[C---:B------:R-:W-:Y:S08]  /*7cc0*/  HMMA.16816.F32 R40, R4.reuse, R36, RZ ;  /* 0x000000240428723c */ /* 0x040ff000000018ff */
[C---:B------:R-:W-:Y:S08]  /*7cd0*/  HMMA.16816.F32 R36, R4.reuse, R38, RZ ;  /* 0x000000260424723c */ /* 0x040ff000000018ff */
[C---:B-----5:R-:W-:Y:S08]  /*7ce0*/  HMMA.16816.F32 R24, R4.reuse, R20, RZ ;  /* 0x000000140418723c */ /* 0x060ff000000018ff */
[----:B------:R-:W-:Y:S08]  /*7cf0*/  HMMA.16816.F32 R20, R4, R22, RZ ;  /* 0x000000160414723c */ /* 0x000ff000000018ff */
[C---:B--2---:R-:W-:Y:S08]  /*7d00*/  HMMA.16816.F32 R48, R116.reuse, R16, R48 ;  /* 0x000000107430723c */ /* 0x044ff00000001830 */
[----:B------:R-:W-:Y:S08]  /*7d10*/  HMMA.16816.F32 R44, R116, R18, R44 ;  /* 0x00000012742c723c */ /* 0x000ff0000000182c */
[----:B-1----:R-:W-:Y:S08]  /*7d20*/  HMMA.16816.F32 R32, R4, R28, RZ ;  /* 0x0000001c0420723c */ /* 0x002ff000000018ff */
[C---:B---3--:R-:W-:Y:S08]  /*7d30*/  HMMA.16816.F32 R40, R116.reuse, R8, R40 ;  /* 0x000000087428723c */ /* 0x048ff00000001828 */
[----:B------:R-:W-:Y:S08]  /*7d40*/  HMMA.16816.F32 R36, R116, R10, R36 ;  /* 0x0000000a7424723c */ /* 0x000ff00000001824 */
        /* <DEDUP_REMOVED lines=10> */
[C---:B------:R-:W-:Y:S08]  /*7df0*/  HMMA.16816.F32 R28, R116.reuse, R130, R28 ;  /* 0x00000082741c723c */ /* 0x040ff0000000181c */
        /* <DEDUP_REMOVED lines=102> */
[----:B------:R-:W-:Y:S01]  /*8460*/  LOP3.LUT R116, R3, 0x8, R136, 0xfe, !PT ;  /* 0x0000000803747812 */ /* 0x000fe200078efe88 */
[----:B------:R-:W-:Y:S01]  /*8470*/  HMMA.16816.F32 R4, R124, R118, R4 ;  /* 0x000000767c04723c */ /* 0x000fe20000001804 */
[----:B------:R-:W-:Y:S02]  /*8480*/  BAR.SYNC.DEFER_BLOCKING 0x0 ;  /* 0x0000000000007b1d */ /* 0x000fe40000010000 */
[----:B------:R-:W-:-:S02]  /*8490*/  ISETP.GE.AND P0, PT, R116, R138, PT ;  /* 0x0000008a7400720c */ /* 0x000fc40003f06270 */
[-C--:B------:R-:W-:Y:S02]  /*84a0*/  ISETP.GE.AND P5, PT, R116, R137.reuse, PT ;  /* 0x000000897400720c */ /* 0x080fe40003fa6270 */
[C-C-:B------:R-:W-:Y:S01]  /*84b0*/  LOP3.LUT R116, R3.reuse, 0x10, R136.reuse, 0xfe, !PT ;  /* 0x0000001003747812 */ /* 0x140fe200078efe88 */
[C---:B--2---:R-:W-:Y:S01]  /*84c0*/  HMMA.16816.F32 R16, R124.reuse, R120, R16 ;  /* 0x000000787c10723c */ /* 0x044fe20000001810 */
[----:B------:R-:W-:Y:S02]  /*84d0*/  FSEL R117, R60, -INF , !P0 ;  /* 0xff8000003c757808 */ /* 0x000fe40004000000 */
[----:B------:R-:W-:Y:S02]  /*84e0*/  ISETP.GE.AND P1, PT, R116, R138, PT ;  /* 0x0000008a7400720c */ /* 0x000fe40003f26270 */
[----:B------:R-:W-:Y:S02]  /*84f0*/  LOP3.LUT R60, R3, 0x18, R136, 0xfe, !PT ;  /* 0x00000018033c7812 */ /* 0x000fe400078efe88 */
[----:B------:R-:W-:Y:S01]  /*8500*/  FSEL R118, R62, -INF , !P5 ;  /* 0xff8000003e767808 */ /* 0x000fe20006800000 */
[----:B------:R-:W-:Y:S01]  /*8510*/  HMMA.16816.F32 R12, R124, R122, R12 ;  /* 0x0000007a7c0c723c */ /* 0x000fe2000000180c */
[----:B------:R-:W-:-:S02]  /*8520*/  ISETP.GE.AND P0, PT, R116, R137, PT ;  /* 0x000000897400720c */ /* 0x000fc40003f06270 */
[----:B------:R-:W-:Y:S02]  /*8530*/  ISETP.GE.AND P5, PT, R60, R138, PT ;  /* 0x0000008a3c00720c */ /* 0x000fe40003fa6270 */
[----:B------:R-:W-:Y:S02]  /*8540*/  FSEL R201, R56, -INF , !P1 ;  /* 0xff80000038c97808 */ /* 0x000fe40004800000 */
[----:B------:R-:W-:Y:S02]  /*8550*/  LOP3.LUT R56, R3, 0x20, R136, 0xfe, !PT ;  /* 0x0000002003387812 */ /* 0x000fe400078efe88 */
[----:B------:R-:W-:Y:S02]  /*8560*/  ISETP.GE.AND P1, PT, R60, R137, PT ;  /* 0x000000893c00720c */ /* 0x000fe40003f26270 */
[----:B------:R-:W-:Y:S02]  /*8570*/  FSEL R130, R58, -INF , !P0 ;  /* 0xff8000003a827808 */ /* 0x000fe40004000000 */
[----:B------:R-:W-:-:S02]  /*8580*/  FSEL R199, R52, -INF , !P5 ;  /* 0xff80000034c77808 */ /* 0x000fc40006800000 */
[-C--:B------:R-:W-:Y:S02]  /*8590*/  ISETP.GE.AND P0, PT, R56, R138.reuse, PT ;  /* 0x0000008a3800720c */ /* 0x080fe40003f06270 */
[----:B------:R-:W-:Y:S02]  /*85a0*/  LOP3.LUT R52, R3, 0x28, R136, 0xfe, !PT ;  /* 0x0000002803347812 */ /* 0x000fe400078efe88 */
[----:B------:R-:W-:Y:S02]  /*85b0*/  FSEL R124, R54, -INF , !P1 ;  /* 0xff800000367c7808 */ /* 0x000fe40004800000 */
[----:B------:R-:W-:Y:S02]  /*85c0*/  ISETP.GE.AND P5, PT, R56, R137, PT ;  /* 0x000000893800720c */ /* 0x000fe40003fa6270 */
[----:B------:R-:W-:Y:S02]  /*85d0*/  ISETP.GE.AND P1, PT, R52, R138, PT ;  /* 0x0000008a3400720c */ /* 0x000fe40003f26270 */
[----:B------:R-:W-:-:S02]  /*85e0*/  FSEL R123, R48, -INF , !P0 ;  /* 0xff800000307b7808 */ /* 0x000fc40004000000 */
[C-C-:B------:R-:W-:Y:S02]  /*85f0*/  LOP3.LUT R48, R3.reuse, 0x30, R136.reuse, 0xfe, !PT ;  /* 0x0000003003307812 */ /* 0x140fe400078efe88 */
[----:B------:R-:W-:Y:S02]  /*8600*/  ISETP.GE.AND P0, PT, R52, R137, PT ;  /* 0x000000893400720c */ /* 0x000fe40003f06270 */
[----:B------:R-:W-:Y:S02]  /*8610*/  FSEL R126, R50, -INF , !P5 ;  /* 0xff800000327e7808 */ /* 0x000fe40006800000 */
[----:B------:R-:W-:Y:S02]  /*8620*/  FSEL R121, R44, -INF , !P1 ;  /* 0xff8000002c797808 */ /* 0x000fe40004800000 */
[----:B------:R-:W-:Y:S02]  /*8630*/  ISETP.GE.AND P5, PT, R48, R138, PT ;  /* 0x0000008a3000720c */ /* 0x000fe40003fa6270 */
[----:B------:R-:W-:-:S02]  /*8640*/  LOP3.LUT R44, R3, 0x38, R136, 0xfe, !PT ;  /* 0x00000038032c7812 */ /* 0x000fc400078efe88 */
[----:B------:R-:W-:Y:S02]  /*8650*/  FSEL R122, R46, -INF , !P0 ;  /* 0xff8000002e7a7808 */ /* 0x000fe40004000000 */
[-C--:B------:R-:W-:Y:S02]  /*8660*/  ISETP.GE.AND P1, PT, R48, R137.reuse, PT ;  /* 0x000000893000720c */ /* 0x080fe40003f26270 */
[----:B------:R-:W-:Y:S02]  /*8670*/  ISETP.GE.AND P0, PT, R44, R138, PT ;  /* 0x0000008a2c00720c */ /* 0x000fe40003f06270 */
[----:B------:R-:W-:Y:S02]  /*8680*/  FSEL R165, R40, -INF , !P5 ;  /* 0xff80000028a57808 */ /* 0x000fe40006800000 */
[----:B------:R-:W-:Y:S02]  /*8690*/  LOP3.LUT R40, R3, 0x40, R136, 0xfe, !PT ;  /* 0x0000004003287812 */ /* 0x000fe400078efe88 */
[----:B------:R-:W-:-:S02]  /*86a0*/  ISETP.GE.AND P5, PT, R44, R137, PT ;  /* 0x000000892c00720c */ /* 0x000fc40003fa6270 */
[----:B------:R-:W-:Y:S02]  /*86b0*/  FSEL R166, R42, -INF , !P1 ;  /* 0xff8000002aa67808 */ /* 0x000fe40004800000 */
[----:B------:R-:W-:Y:S02]  /*86c0*/  FSEL R163, R36, -INF , !P0 ;  /* 0xff80000024a37808 */ /* 0x000fe40004000000 */
[----:B------:R-:W-:Y:S02]  /*86d0*/  ISETP.GE.AND P1, PT, R40, R138, PT ;  /* 0x0000008a2800720c */ /* 0x000fe40003f26270 */
[----:B------:R-:W-:Y:S02]  /*86e0*/  LOP3.LUT R36, R3, 0x48, R136, 0xfe, !PT ;  /* 0x0000004803247812 */ /* 0x000fe400078efe88 */
[----:B------:R-:W-:Y:S02]  /*86f0*/  FSEL R162, R38, -INF , !P5 ;  /* 0xff80000026a27808 */ /* 0x000fe40006800000 */
        /* <DEDUP_REMOVED lines=20> */
[----:B------:R-:W-:Y:S02]  /*8840*/  ISETP.GE.AND P1, PT, R24, R137, PT ;  /* 0x000000891800720c */ /* 0x000fe40003f26270 */
[----:B------:R-:W-:Y:S02]  /*8850*/  ISETP.GE.AND P0, PT, R20, R138, PT ;  /* 0x0000008a1400720c */ /* 0x000fe40003f06270 */
[----:B------:R-:W-:Y:S02]  /*8860*/  FSEL R145, R16, -INF , !P5 ;  /* 0xff80000010917808 */ /* 0x000fe40006800000 */
[----:B------:R-:W-:Y:S02]  /*8870*/  LOP3.LUT R16, R3, 0x70, R136, 0xfe, !PT ;  /* 0x0000007003107812 */ /* 0x000fe400078efe88 */
[----:B------:R-:W-:-:S02]  /*8880*/  FSEL R116, R18, -INF , !P1 ;  /* 0xff80000012747808 */ /* 0x000fc40004800000 */
[----:B------:R-:W-:Y:S02]  /*8890*/  FSEL R147, R12, -INF , !P0 ;  /* 0xff8000000c937808 */ /* 0x000fe40004000000 */
[-C--:B------:R-:W-:Y:S02]  /*88a0*/  ISETP.GE.AND P5, PT, R20, R137.reuse, PT ;  /* 0x000000891400720c */ /* 0x080fe40003fa6270 */
[C---:B------:R-:W-:Y:S02]  /*88b0*/  ISETP.GE.AND P1, PT, R16.reuse, R138, PT ;  /* 0x0000008a1000720c */ /* 0x040fe40003f26270 */
[----:B------:R-:W-:Y:S02]  /*88c0*/  ISETP.GE.AND P0, PT, R16, R137, PT ;  /* 0x000000891000720c */ /* 0x000fe40003f06270 */
[C---:B------:R-:W-:Y:S02]  /*88d0*/  LOP3.LUT R16, R3.reuse, 0x78, R136, 0xfe, !PT ;  /* 0x0000007803107812 */ /* 0x040fe400078efe88 */
[----:B------:R-:W-:-:S02]  /*88e0*/  LOP3.LUT R12, R3, R136, RZ, 0xfc, !PT ;  /* 0x00000088030c7212 */ /* 0x000fc400078efcff */
[----:B------:R-:W-:Y:S02]  /*88f0*/  FSEL R62, R14, -INF , !P5 ;  /* 0xff8000000e3e7808 */ /* 0x000fe40006800000 */
[----:B------:R-:W-:Y:S02]  /*8900*/  FSEL R149, R8, -INF , !P1 ;  /* 0xff80000008957808 */ /* 0x000fe40004800000 */
[----:B------:R-:W-:Y:S02]  /*8910*/  ISETP.GE.AND P5, PT, R16, R138, PT ;  /* 0x0000008a1000720c */ /* 0x000fe40003fa6270 */
[----:B------:R-:W-:Y:S02]  /*8920*/  IADD3 R8, R12, 0x1, RZ ;  /* 0x000000010c087810 */ /* 0x000fe40007ffe0ff */
[----:B------:R-:W-:Y:S02]  /*8930*/  FSEL R58, R10, -INF , !P0 ;  /* 0xff8000000a3a7808 */ /* 0x000fe40004000000 */
[----:B------:R-:W-:-:S02]  /*8940*/  ISETP.GE.AND P1, PT, R16, R137, PT ;  /* 0x000000891000720c */ /* 0x000fc40003f26270 */
[----:B------:R-:W-:Y:S02]  /*8950*/  ISETP.GE.AND P0, PT, R8, R138, PT ;  /* 0x0000008a0800720c */ /* 0x000fe40003f06270 */
[----:B------:R-:W-:Y:S02]  /*8960*/  FSEL R150, R4, -INF , !P5 ;  /* 0xff80000004967808 */ /* 0x000fe40006800000 */
[----:B------:R-:W-:Y:S02]  /*8970*/  IADD3 R4, R12, 0x9, RZ ;  /* 0x000000090c047810 */ /* 0x000fe40007ffe0ff */
[----:B------:R-:W-:Y:S02]  /*8980*/  FSEL R60, R6, -INF , !P1 ;  /* 0xff800000063c7808 */ /* 0x000fe40004800000 */
[----:B------:R-:W-:Y:S02]  /*8990*/  FSEL R119, R65, -INF , !P0 ;  /* 0xff80000041777808 */ /* 0x000fe40004000000 */
[----:B------:R-:W-:-:S02]  /*89a0*/  ISETP.GE.AND P5, PT, R8, R137, PT ;  /* 0x000000890800720c */ /* 0x000fc40003fa6270 */
        /* <DEDUP_REMOVED lines=67> */
[C---:B------:R-:W-:Y:S02]  /*8de0*/  IADD3 R8, R12.reuse, 0x79, RZ ;  /* 0x000000790c087810 */ /* 0x040fe40007ffe0ff */
[----:B------:R-:W-:Y:S02]  /*8df0*/  FSEL R67, R15, -INF , !P0 ;  /* 0xff8000000f437808 */ /* 0x000fe40004000000 */
[-C--:B------:R-:W-:Y:S02]  /*8e00*/  ISETP.GE.AND P0, PT, R12, R138.reuse, PT ;  /* 0x0000008a0c00720c */ /* 0x080fe40003f06270 */
[----:B------:R-:W-:Y:S02]  /*8e10*/  FSEL R159, R9, -INF , !P5 ;  /* 0xff800000099f7808 */ /* 0x000fe40006800000 */
[----:B------:R-:W-:-:S02]  /*8e20*/  ISETP.GE.AND P5, PT, R8, R138, PT ;  /* 0x0000008a0800720c */ /* 0x000fc40003fa6270 */
[----:B------:R-:W-:Y:S02]  /*8e30*/  FSEL R61, R11, -INF , !P1 ;  /* 0xff8000000b3d7808 */ /* 0x000fe40004800000 */
[----:B------:R-:W-:Y:S02]  /*8e40*/  FSEL R9, R64, -INF , !P0 ;  /* 0xff80000040097808 */ /* 0x000fe40004000000 */
[-C--:B------:R-:W-:Y:S02]  /*8e50*/  ISETP.GE.AND P1, PT, R12, R137.reuse, PT ;  /* 0x000000890c00720c */ /* 0x080fe40003f26270 */
[----:B------:R-:W-:Y:S02]  /*8e60*/  ISETP.GE.AND P0, PT, R8, R137, PT ;  /* 0x000000890800720c */ /* 0x000fe40003f06270 */
[----:B------:R-:W-:Y:S02]  /*8e70*/  FSEL R137, R5, -INF , !P5 ;  /* 0xff80000005897808 */ /* 0x000fe40006800000 */
[----:B------:R-:W-:-:S02]  /*8e80*/  ISETP.GT.AND P5, PT, R182, R175, PT ;  /* 0x000000afb600720c */ /* 0x000fc40003fa4270 */
[----:B------:R-:W-:Y:S02]  /*8e90*/  FSEL R5, R66, -INF , !P1 ;  /* 0xff80000042057808 */ /* 0x000fe40004800000 */
[----:B------:R-:W-:-:S09]  /*8ea0*/  FSEL R66, R7, -INF , !P0 ;  /* 0xff80000007427808 */ /* 0x000fd20004000000 */
        /* <DEDUP_REMOVED lines=15> */
[----:B------:R-:W-:-:S04]  /*8fa0*/  LOP3.LUT R12, R12, c[0x0][0x2d0], RZ, 0x3c, !PT ;  /* 0x0000b4000c0c7a12 */ /* 0x000fc800078e3cff */
[----:B------:R-:W-:-:S05]  /*8fb0*/  IADD3 R10, -R13, RZ, RZ ;  /* 0x000000ff0d0a7210 */ /* 0x000fca0007ffe1ff */
[----:B------:R-:W-:Y:S02]  /*8fc0*/  IMAD R10, R133, R10, R11 ;  /* 0x0000000a850a7224 */ /* 0x000fe400078e020b */
[----:B------:R-:W-:-:S03]  /*8fd0*/  IMAD.HI.U32 R11, R8, R7, RZ ;  /* 0x00000007080b7227 */ /* 0x000fc600078e00ff */
[----:B------:R-:W-:Y:S01]  /*8fe0*/  ISETP.GT.U32.AND P1, PT, R133, R10, PT ;  /* 0x0000000a8500720c */ /* 0x000fe20003f24070 */
[----:B------:R-:W-:-:S04]  /*8ff0*/  IMAD.MOV R8, RZ, RZ, -R11 ;  /* 0x000000ffff087224 */ /* 0x000fc800078e0a0b */
[----:B------:R-:W-:-:S05]  /*9000*/  IMAD R8, R133, R8, R7 ;  /* 0x0000000885087224 */ /* 0x000fca00078e0207 */
[----:B------:R-:W-:-:S03]  /*9010*/  ISETP.GT.U32.AND P0, PT, R133, R8, PT ;  /* 0x000000088500720c */ /* 0x000fc60003f04070 */
[----:B------:R-:W-:Y:S01]  /*9020*/  @!P1 IMAD.IADD R10, R10, 0x1, -R133 ;  /* 0x000000010a0a9824 */ /* 0x000fe200078e0a85 */
[----:B------:R-:W-:-:S04]  /*9030*/  @!P1 IADD3 R13, R13, 0x1, RZ ;  /* 0x000000010d0d9810 */ /* 0x000fc80007ffe0ff */
[----:B------:R-:W-:-:S05]  /*9040*/  ISETP.GE.U32.AND P1, PT, R10, R133, PT ;  /* 0x000000850a00720c */ /* 0x000fca0003f26070 */
[----:B------:R-:W-:Y:S02]  /*9050*/  @!P0 IADD3 R8, R8, -R133, RZ ;  /* 0x8000008508088210 */ /* 0x000fe40007ffe0ff */
[----:B------:R-:W-:Y:S02]  /*9060*/  @!P0 IADD3 R11, R11, 0x1, RZ ;  /* 0x000000010b0b8810 */ /* 0x000fe40007ffe0ff */
[----:B------:R-:W-:-:S04]  /*9070*/  ISETP.GE.AND P0, PT, R3, RZ, PT ;  /* 0x000000ff0300720c */ /* 0x000fc80003f06270 */
[----:B------:R-:W-:Y:S02]  /*9080*/  @P1 IADD3 R13, R13, 0x1, RZ ;  /* 0x000000010d0d1810 */ /* 0x000fe40007ffe0ff */
[----:B------:R-:W-:Y:S02]  /*9090*/  ISETP.GE.U32.AND P1, PT, R8, R133, PT ;  /* 0x000000850800720c */ /* 0x000fe40003f26070 */
[----:B------:R-:W-:-:S05]  /*90a0*/  LOP3.LUT R8, RZ, c[0x0][0x2d0], RZ, 0x33, !PT ;  /* 0x0000b400ff087a12 */ /* 0x000fca00078e33ff */
[----:B------:R-:W-:Y:S01]  /*90b0*/  @!P0 IMAD.MOV R13, RZ, RZ, -R13 ;  /* 0x000000ffff0d8224 */ /* 0x000fe200078e0a0d */
[----:B------:R-:W-:-:S04]  /*90c0*/  ISETP.NE.AND P0, PT, RZ, c[0x0][0x2d0], PT ;  /* 0x0000b400ff007a0c */ /* 0x000fc80003f05270 */
[----:B------:R-:W-:Y:S02]  /*90d0*/  SEL R3, R8, R13, !P0 ;  /* 0x0000000d08037207 */ /* 0x000fe40004000000 */
[----:B------:R-:W-:Y:S02]  /*90e0*/  @P1 IADD3 R11, R11, 0x1, RZ ;  /* 0x000000010b0b1810 */ /* 0x000fe40007ffe0ff */
[----:B------:R-:W-:Y:S01]  /*90f0*/  ISETP.GE.AND P1, PT, R12, RZ, PT ;  /* 0x000000ff0c00720c */ /* 0x000fe20003f26270 */
[----:B------:R-:W-:-:S05]  /*9100*/  IMAD.WIDE R16, R3, 0x4, R188 ;  /* 0x0000000403107825 */ /* 0x000fca00078e02bc */
[----:B------:R-:W2:Y:S07]  /*9110*/  LDG.E R7, [R16.64] ;  /* 0x0000000610077981 */ /* 0x000eae000c1e1900 */
[----:B------:R-:W-:-:S05]  /*9120*/  @!P1 IMAD.MOV R11, RZ, RZ, -R11 ;  /* 0x000000ffff0b9224 */ /* 0x000fca00078e0a0b */
[----:B------:R-:W-:-:S05]  /*9130*/  SEL R8, R8, R11, !P0 ;  /* 0x0000000b08087207 */ /* 0x000fca0004000000 */
        /* <DEDUP_REMOVED lines=18> */
.L_x_1215:
[----:B------:R-:W-:-:S04]  /*9260*/  LEA R11, -R132, RZ, 0x7 ;  /* 0x000000ff840b7211 */ /* 0x000fc800078e39ff */
[----:B------:R-:W-:Y:S02]  /*9270*/  SHF.R.S32.HI R12, RZ, 0x1f, R11 ;  /* 0x0000001fff0c7819 */ /* 0x000fe4000001140b */
.L_x_1216:
        /* <DEDUP_REMOVED lines=33> */
[----:B------:R-:W-:-:S03]  /*9490*/  @!P3 IADD3.X R3, R135, R12, R176, P1, P0 ;  /* 0x0000000c8703b210 */ /* 0x000fc60000fe04b0 */
[----:B------:R1:W-:Y:S04]  /*94a0*/  @P4 STS.128 [R181+0x3800], RZ ;  /* 0x003800ffb5004388 */ /* 0x0003e80000000c00 */
[----:B------:R-:W-:Y:S01]  /*94b0*/  @!PT LDS RZ, [RZ] ;  /* 0x00000000fffff984 */ /* 0x000fe20000000800 */
[----:B------:R-:W-:Y:S01]  /*94c0*/  @!PT LDS RZ, [RZ] ;  /* 0x00000000fffff984 */ /* 0x000fe20000000800 */
[----:B------:R-:W-:Y:S01]  /*94d0*/  @!PT LDS RZ, [RZ] ;  /* 0x00000000fffff984 */ /* 0x000fe20000000800 */
[----:B------:R5:W-:Y:S01]  /*94e0*/  @!P4 LDGSTS.E.BYPASS.LTC128B.128 [R181+0x3800], [R18.64] ;  /* 0x0380000012b5cfae */ /* 0x000be2000b901d46 */
[----:B--2---:R-:W-:-:S03]  /*94f0*/  @!P3 LEA R16, P0, R8, c[0x0][0x168], 0x1 ;  /* 0x00005a000810ba11 */ /* 0x004fc600078008ff */
[----:B------:R1:W-:Y:S01]  /*9500*/  @P3 STS.128 [R181+0x5800], RZ ;  /* 0x005800ffb5003388 */ /* 0x0003e20000000c00 */
[----:B------:R-:W-:Y:S02]  /*9510*/  @!P3 LEA.HI.X R17, R8, c[0x0][0x16c], R3, 0x1, P0 ;  /* 0x00005b000811ba11 */ /* 0x000fe400000f0c03 */
[----:B------:R-:W-:-:S03]  /*9520*/  @!P2 IADD3 R8, P1, P0, R134, R11, R177 ;  /* 0x0000000b8608a210 */ /* 0x000fc6000783e0b1 */
[----:B------:R-:W-:Y:S01]  /*9530*/  @!PT LDS RZ, [RZ] ;  /* 0x00000000fffff984 */ /* 0x000fe20000000800 */
[----:B------:R-:W-:Y:S01]  /*9540*/  @!PT LDS RZ, [RZ] ;  /* 0x00000000fffff984 */ /* 0x000fe20000000800 */
[----:B------:R-:W-:Y:S01]  /*9550*/  @!PT LDS RZ, [RZ] ;  /* 0x00000000fffff984 */ /* 0x000fe20000000800 */
[----:B------:R2:W-:Y:S01]  /*9560*/  @!P3 LDGSTS.E.BYPASS.LTC128B.128 [R181+0x5800], [R16.64+0x40] ;  /* 0x0580004010b5bfae */ /* 0x0005e2000b901d46 */
[----:B------:R-:W-:Y:S02]  /*9570*/  @!P2 IADD3.X R3, R135, R12, R176, P1, P0 ;  /* 0x0000000c8703a210 */ /* 0x000fe40000fe04b0 */
[C---:B---3--:R-:W-:Y:S01]  /*9580*/  @!P2 LEA R14, P0, R8.reuse, c[0x0][0x168], 0x1 ;  /* 0x00005a00080eaa11 */ /* 0x048fe200078008ff */
[----:B------:R1:W-:Y:S03]  /*9590*/  @P2 STS.128 [R181+0x7800], RZ ;  /* 0x007800ffb5002388 */ /* 0x0003e60000000c00 */
[----:B------:R-:W-:Y:S02]  /*95a0*/  @!P2 LEA.HI.X R15, R8, c[0x0][0x16c], R3, 0x1, P0 ;  /* 0x00005b00080faa11 */ /* 0x000fe400000f0c03 */
[----:B------:R-:W-:-:S03]  /*95b0*/  IADD3 R7, P1, P0, R177, R11, R177 ;  /* 0x0000000bb1077210 */ /* 0x000fc6000783e0b1 */
[----:B------:R-:W-:Y:S01]  /*95c0*/  @!PT LDS RZ, [RZ] ;  /* 0x00000000fffff984 */ /* 0x000fe20000000800 */
[----:B------:R-:W-:Y:S01]  /*95d0*/  @!PT LDS RZ, [RZ] ;  /* 0x00000000fffff984 */ /* 0x000fe20000000800 */
[----:B------:R-:W-:Y:S01]  /*95e0*/  @!PT LDS RZ, [RZ] ;  /* 0x00000000fffff984 */ /* 0x000fe20000000800 */
[----:B------:R3:W-:Y:S01]  /*95f0*/  @!P2 LDGSTS.E.BYPASS.LTC128B.128 [R181+0x7800], [R14.64+0x80] ;  /* 0x078000800eb5afae */ /* 0x0007e2000b901d46 */
[----:B------:R-:W-:Y:S02]  /*9600*/  IADD3.X R10, R176, R12, R176, P1, P0 ;  /* 0x0000000cb00a7210 */ /* 0x000fe40000fe04b0 */
[----:B------:R-:W-:Y:S01]  /*9610*/  @!P3 IADD3 R8, P0, R134, R7, RZ ;  /* 0x000000078608b210 */ /* 0x000fe20007f1e0ff */
[----:B------:R1:W-:Y:S01]  /*9620*/  @P4 STS.128 [R181+0x4000], RZ ;  /* 0x004000ffb5004388 */ /* 0x0003e20000000c00 */
[----:B----4-:R-:W-:-:S03]  /*9630*/  @!P4 LEA R20, P1, R7, R192, 0x1 ;  /* 0x000000c00714c211 */ /* 0x010fc600078208ff */
[--C-:B------:R-:W-:Y:S01]  /*9640*/  @!P3 IMAD.X R3, R135, 0x1, R10.reuse, P0 ;  /* 0x000000018703b824 */ /* 0x100fe200000e060a */
[C---:B-----5:R-:W-:Y:S02]  /*9650*/  @!P3 LEA R18, P0, R8.reuse, c[0x0][0x168], 0x1 ;  /* 0x00005a000812ba11 */ /* 0x060fe400078008ff */
[----:B------:R-:W-:Y:S02]  /*9660*/  @!P4 LEA.HI.X R21, R7, R191, R10, 0x1, P1 ;  /* 0x000000bf0715c211 */ /* 0x000fe400008f0c0a */
[----:B------:R-:W-:Y:S02]  /*9670*/  @!P3 LEA.HI.X R19, R8, c[0x0][0x16c], R3, 0x1, P0 ;  /* 0x00005b000813ba11 */ /* 0x000fe400000f0c03 */
[-C--:B------:R-:W-:Y:S01]  /*9680*/  @!P2 IADD3 R8, P0, R134, R7.reuse, RZ ;  /* 0x000000078608a210 */ /* 0x080fe20007f1e0ff */
[----:B------:R-:W-:Y:S01]  /*9690*/  @!PT LDS RZ, [RZ] ;  /* 0x00000000fffff984 */ /* 0x000fe20000000800 */
[----:B------:R-:W-:Y:S01]  /*96a0*/  @!PT LDS RZ, [RZ] ;  /* 0x00000000fffff984 */ /* 0x000fe20000000800 */
[----:B------:R-:W-:Y:S01]  /*96b0*/  @!PT LDS RZ, [RZ] ;  /* 0x00000000fffff984 */ /* 0x000fe20000000800 */
[----:B------:R1:W-:Y:S01]  /*96c0*/  @!P4 LDGSTS.E.BYPASS.LTC128B.128 [R181+0x4000], [R20.64] ;  /* 0x0400000014b5cfae */ /* 0x0003e2000b901d46 */
[----:B------:R-:W-:-:S03]  /*96d0*/  IADD3 R7, P1, R177, R7, RZ ;  /* 0x00000007b1077210 */ /* 0x000fc60007f3e0ff */
[--C-:B------:R-:W-:Y:S01]  /*96e0*/  @!P2 IMAD.X R3, R135, 0x1, R10.reuse, P0 ;  /* 0x000000018703a824 */ /* 0x100fe200000e060a */
[----:B------:R1:W-:Y:S01]  /*96f0*/  @P3 STS.128 [R181+0x6000], RZ ;  /* 0x006000ffb5003388 */ /* 0x0003e20000000c00 */
[----:B------:R-:W-:-:S03]  /*9700*/  IMAD.X R10, R176, 0x1, R10, P1 ;  /* 0x00000001b00a7824 */ /* 0x000fc600008e060a */
[----:B------:R-:W-:Y:S01]  /*9710*/  @!PT LDS RZ, [RZ] ;  /* 0x00000000fffff984 */ /* 0x000fe20000000800 */
[----:B------:R-:W-:Y:S01]  /*9720*/  @!PT LDS RZ, [RZ] ;  /* 0x00000000fffff984 */ /* 0x000fe20000000800 */
[----:B------:R-:W-:Y:S01]  /*9730*/  @!PT LDS RZ, [RZ] ;  /* 0x00000000fffff984 */ /* 0x000fe20000000800 */
[----:B------:R4:W-:Y:S01]  /*9740*/  @!P3 LDGSTS.E.BYPASS.LTC128B.128 [R181+0x6000], [R18.64+0x40] ;  /* 0x0600004012b5bfae */ /* 0x0009e2000b901d46 */
[----:B---3--:R-:W-:-:S03]  /*9750*/  @!P2 LEA R14, P0, R8, c[0x0][0x168], 0x1 ;  /* 0x00005a00080eaa11 */ /* 0x008fc600078008ff */
[----:B------:R1:W-:Y:S01]  /*9760*/  @P2 STS.128 [R181+0x8000], RZ ;  /* 0x008000ffb5002388 */ /* 0x0003e20000000c00 */
[----:B------:R-:W-:Y:S02]  /*9770*/  @!P2 LEA.HI.X R15, R8, c[0x0][0x16c], R3, 0x1, P0 ;  /* 0x00005b00080faa11 */ /* 0x000fe400000f0c03 */
[----:B------:R-:W-:-:S03]  /*9780*/  @!P3 IADD3 R3, P0, R134, R7, RZ ;  /* 0x000000078603b210 */ /* 0x000fc60007f1e0ff */
[----:B------:R-:W-:Y:S01]  /*9790*/  @!PT LDS RZ, [RZ] ;  /* 0x00000000fffff984 */ /* 0x000fe20000000800 */
[----:B------:R-:W-:Y:S01]  /*97a0*/  @!PT LDS RZ, [RZ] ;  /* 0x00000000fffff984 */ /* 0x000fe20000000800 */
[----:B------:R-:W-:Y:S01]  /*97b0*/  @!PT LDS RZ, [RZ] ;  /* 0x00000000fffff984 */ /* 0x000fe20000000800 */
[----:B------:R1:W-:Y:S02]  /*97c0*/  @!P2 LDGSTS.E.BYPASS.LTC128B.128 [R181+0x8000], [R14.64+0x80] ;  /* 0x080000800eb5afae */ /* 0x0003e4000b901d46 */
[----:B------:R-:W-:Y:S01]  /*97d0*/  @!P3 IMAD.X R8, R135, 0x1, R10, P0 ;  /* 0x000000018708b824 */ /* 0x000fe200000e060a */
[C---:B--2---:R-:W-:Y:S01]  /*97e0*/  @!P3 LEA R16, P0, R3.reuse, c[0x0][0x168], 0x1 ;  /* 0x00005a000310ba11 */ /* 0x044fe200078008ff */
[----:B------:R1:W-:Y:S03]  /*97f0*/  @P4 STS.128 [R181+0x4800], RZ ;  /* 0x004800ffb5004388 */ /* 0x0003e60000000c00 */
[----:B------:R-:W-:Y:S02]  /*9800*/  @!P3 LEA.HI.X R17, R3, c[0x0][0x16c], R8, 0x1, P0 ;  /* 0x00005b000311ba11 */ /* 0x000fe400000f0c08 */
[----:B----4-:R-:W-:-:S04]  /*9810*/  @!P4 LEA R18, P1, R7, R192, 0x1 ;  /* 0x000000c00712c211 */ /* 0x010fc800078208ff */
        /* <DEDUP_REMOVED lines=20> */
.L_x_1218:
[----:B------:R-:W-:Y:S05]  /*9960*/  BSYNC B0 ;  /* 0x0000000000007941 */ /* 0x000fea0003800000 */
.L_x_1217:
[----:B------:R-:W0:Y:S01]  /*9970*/  LDGDEPBAR ;  /* 0x00000000000079af */ /* 0x000e220000000000 */
[----:B------:R-:W-:-:S04]  /*9980*/  LEA R192, P0, R11, R192, 0x1 ;  /* 0x000000c00bc07211 */ /* 0x000fc800078008ff */
[----:B------:R-:W-:Y:S02]  /*9990*/  LEA.HI.X R191, R11, R191, R12, 0x1, P0 ;  /* 0x000000bf0bbf7211 */ /* 0x000fe400000f0c0c */
.L_x_1214:
        /* <DEDUP_REMOVED lines=65> */
[----:B------:R-:W-:-:S03]  /*9db0*/  FMNMX.FTZ R8, R58, R3, !PT ;  /* 0x000000033a087209 */ /* 0x000fc60007810000 */
[----:B------:R-:W1:Y:S01]  /*9dc0*/  SHFL.BFLY PT, R7, R10, 0x2, 0x1f ;  /* 0x0c401f000a077f89 */ /* 0x000e6200000e0000 */
        /* <DEDUP_REMOVED lines=13> */
[----:B------:R-:W-:Y:S01]  /*9ea0*/  FADD.FTZ R197, R2, -R197 ;  /* 0x800000c502c57221 */ /* 0x000fe20000010000 */
[----:B--2---:R-:W-:Y:S01]  /*9eb0*/  FMNMX.FTZ R3, R8, R3, !PT ;  /* 0x0000000308037209 */ /* 0x004fe20007810000 */
[--C-:B------:R-:W-:Y:S02]  /*9ec0*/  FFMA.FTZ R134, R117, c[0x0][0x23c], -R138.reuse ;  /* 0x00008f0075867a23 */ /* 0x100fe4000001088a */
[--C-:B------:R-:W-:Y:S01]  /*9ed0*/  FFMA.FTZ R202, R9, c[0x0][0x23c], -R138.reuse ;  /* 0x00008f0009ca7a23 */ /* 0x100fe2000001088a */
[C---:B------:R-:W-:Y:S01]  /*9ee0*/  FSETP.NEU.FTZ.AND P0, PT, R3.reuse, -INF , PT ;  /* 0xff8000000300780b */ /* 0x040fe20003f1d000 */
[----:B------:R-:W-:Y:S01]  /*9ef0*/  FMUL.FTZ R7, R3, c[0x0][0x23c] ;  /* 0x00008f0003077a20 */ /* 0x000fe20000410000 */
[----:B------:R-:W1:Y:S01]  /*9f00*/  LDSM.16.MT88.4 R8, [R170+0x9000] ;  /* 0x00900000aa08783b */ /* 0x000e620000004200 */
[--C-:B------:R-:W-:Y:S01]  /*9f10*/  FFMA.FTZ R131, R119, c[0x0][0x23c], -R138.reuse ;  /* 0x00008f0077837a23 */ /* 0x100fe2000001088a */
[----:B------:R-:W-:Y:S01]  /*9f20*/  MUFU.EX2 R134, R134 ;  /* 0x0000008600867308 */ /* 0x000fe20000000800 */
[----:B------:R-:W-:Y:S01]  /*9f30*/  FFMA.FTZ R119, R65, c[0x0][0x23c], -R138 ;  /* 0x00008f0041777a23 */ /* 0x000fe2000001088a */
[----:B------:R-:W-:Y:S01]  /*9f40*/  FSEL R117, R7, RZ, P0 ;  /* 0x000000ff07757208 */ /* 0x000fe20000000000 */
[----:B------:R-:W-:-:S02]  /*9f50*/  FMUL.FTZ R197, R197, c[0x0][0x23c] ;  /* 0x00008f00c5c57a20 */ /* 0x000fc40000410000 */
[----:B------:R-:W-:Y:S02]  /*9f60*/  FFMA.FTZ R65, R63, c[0x0][0x23c], -R138 ;  /* 0x00008f003f417a23 */ /* 0x000fe4000001088a */
[--C-:B------:R-:W-:Y:S01]  /*9f70*/  FFMA.FTZ R135, R5, c[0x0][0x23c], -R117.reuse ;  /* 0x00008f0005877a23 */ /* 0x100fe20000010875 */
[----:B------:R-:W-:Y:S01]  /*9f80*/  FSEL R5, R3, RZ, P0 ;  /* 0x000000ff03057208 */ /* 0x000fe20000000000 */
[--C-:B------:R-:W-:Y:S01]  /*9f90*/  FFMA.FTZ R129, R118, c[0x0][0x23c], -R117.reuse ;  /* 0x00008f0076817a23 */ /* 0x100fe20000010875 */
[----:B------:R-:W-:Y:S01]  /*9fa0*/  MUFU.EX2 R202, R202 ;  /* 0x000000ca00ca7308 */ /* 0x000fe20000000800 */
[----:B------:R-:W-:Y:S02]  /*9fb0*/  FFMA.FTZ R133, R6, c[0x0][0x23c], -R117 ;  /* 0x00008f0006857a23 */ /* 0x000fe40000010875 */
[----:B------:R-:W-:Y:S02]  /*9fc0*/  FADD.FTZ R140, R0, -R5 ;  /* 0x80000005008c7221 */ /* 0x000fe40000010000 */
[----:B------:R-:W-:-:S02]  /*9fd0*/  FFMA.FTZ R118, R4, c[0x0][0x23c], -R117 ;  /* 0x00008f0004767a23 */ /* 0x000fc40000010875 */
[----:B------:R-:W-:Y:S01]  /*9fe0*/  FMUL.FTZ R140, R140, c[0x0][0x23c] ;  /* 0x00008f008c8c7a20 */ /* 0x000fe20000410000 */
[----:B------:R-:W2:Y:S01]  /*9ff0*/  MUFU.EX2 R131, R131 ;  /* 0x0000008300837308 */ /* 0x000ea20000000800 */
[--C-:B------:R-:W-:Y:S02]  /*a000*/  FFMA.FTZ R59, R57, c[0x0][0x23c], -R138.reuse ;  /* 0x00008f00393b7a23 */ /* 0x100fe4000001088a */
[--C-:B------:R-:W-:Y:S02]  /*a010*/  FFMA.FTZ R132, R201, c[0x0][0x23c], -R138.reuse ;  /* 0x00008f00c9847a23 */ /* 0x100fe4000001088a */
[----:B------:R-:W-:Y:S02]  /*a020*/  FFMA.FTZ R64, R199, c[0x0][0x23c], -R138 ;  /* 0x00008f00c7407a23 */ /* 0x000fe4000001088a */
[--C-:B------:R-:W-:Y:S01]  /*a030*/  FFMA.FTZ R63, R130, c[0x0][0x23c], -R117.reuse ;  /* 0x00008f00823f7a23 */ /* 0x100fe20000010875 */
[----:B------:R-:W3:Y:S01]  /*a040*/  MUFU.EX2 R119, R119 ;  /* 0x0000007700777308 */ /* 0x000ee20000000800 */
[----:B------:R-:W-:-:S02]  /*a050*/  FFMA.FTZ R2, R206, c[0x0][0x23c], -R117 ;  /* 0x00008f00ce027a23 */ /* 0x000fc40000010875 */
[--C-:B------:R-:W-:Y:S02]  /*a060*/  FFMA.FTZ R57, R124, c[0x0][0x23c], -R117.reuse ;  /* 0x00008f007c397a23 */ /* 0x100fe40000010875 */
[----:B------:R-:W-:Y:S02]  /*a070*/  FFMA.FTZ R0, R204, c[0x0][0x23c], -R117 ;  /* 0x00008f00cc007a23 */ /* 0x000fe40000010875 */
[--C-:B------:R-:W-:Y:S01]  /*a080*/  FFMA.FTZ R130, R123, c[0x0][0x23c], -R138.reuse ;  /* 0x00008f007b827a23 */ /* 0x100fe2000001088a */
[----:B------:R-:W-:Y:S01]  /*a090*/  MUFU.EX2 R135, R135 ;  /* 0x0000008700877308 */ /* 0x000fe20000000800 */
[----:B--2---:R-:W-:Y:S01]  /*a0a0*/  F2FP.PACK_AB R48, R131, R202 ;  /* 0x000000ca8330723e */ /* 0x004fe200000000ff */
[--C-:B------:R-:W-:Y:S02]  /*a0b0*/  FFMA.FTZ R124, R121, c[0x0][0x23c], -R138.reuse ;  /* 0x00008f00797c7a23 */ /* 0x100fe4000001088a */
[--C-:B------:R-:W-:Y:S02]  /*a0c0*/  FFMA.FTZ R123, R125, c[0x0][0x23c], -R138.reuse ;  /* 0x00008f007d7b7a23 */ /* 0x100fe4000001088a */
[----:B------:R-:W-:-:S02]  /*a0d0*/  FFMA.FTZ R127, R127, c[0x0][0x23c], -R138 ;  /* 0x00008f007f7f7a23 */ /* 0x000fc4000001088a */
[----:B------:R-:W2:Y:S01]  /*a0e0*/  MUFU.EX2 R133, R133 ;  /* 0x0000008500857308 */ /* 0x000ea20000000800 */
[----:B---3--:R-:W-:Y:S01]  /*a0f0*/  F2FP.PACK_AB R50, R119, R134 ;  /* 0x000000867732723e */ /* 0x008fe200000000ff */
[--C-:B------:R-:W-:Y:S02]  /*a100*/  FFMA.FTZ R126, R126, c[0x0][0x23c], -R117.reuse ;  /* 0x00008f007e7e7a23 */ /* 0x100fe40000010875 */
[--C-:B------:R-:W-:Y:S02]  /*a110*/  FFMA.FTZ R125, R190, c[0x0][0x23c], -R117.reuse ;  /* 0x00008f00be7d7a23 */ /* 0x100fe40000010875 */
[--C-:B------:R-:W-:Y:S02]  /*a120*/  FFMA.FTZ R122, R122, c[0x0][0x23c], -R117.reuse ;  /* 0x00008f007a7a7a23 */ /* 0x100fe40000010875 */
[----:B------:R-:W3:Y:S01]  /*a130*/  MUFU.EX2 R197, R197 ;  /* 0x000000c500c57308 */ /* 0x000ee20000000800 */
[----:B------:R-:W-:Y:S02]  /*a140*/  FFMA.FTZ R121, R164, c[0x0][0x23c], -R117 ;  /* 0x00008f00a4797a23 */ /* 0x000fe40000010875 */
[----:B------:R-:W-:-:S02]  /*a150*/  FFMA.FTZ R190, R165, c[0x0][0x23c], -R138 ;  /* 0x00008f00a5be7a23 */ /* 0x000fc4000001088a */
[--C-:B------:R-:W-:Y:S02]  /*a160*/  FFMA.FTZ R164, R163, c[0x0][0x23c], -R138.reuse ;  /* 0x00008f00a3a47a23 */ /* 0x100fe4000001088a */
[--C-:B------:R-:W-:Y:S01]  /*a170*/  FFMA.FTZ R167, R167, c[0x0][0x23c], -R138.reuse ;  /* 0x00008f00a7a77a23 */ /* 0x100fe2000001088a */
[----:B------:R-:W4:Y:S01]  /*a180*/  MUFU.EX2 R140, R140 ;  /* 0x0000008c008c7308 */ /* 0x000f220000000800 */
[----:B--2---:R-:W-:Y:S01]  /*a190*/  F2FP.PACK_AB R49, R133, R135 ;  /* 0x000000878531723e */ /* 0x004fe200000000ff */
[----:B------:R-:W-:Y:S02]  /*a1a0*/  FFMA.FTZ R163, R187, c[0x0][0x23c], -R138 ;  /* 0x00008f00bba37a23 */ /* 0x000fe4000001088a */
[--C-:B------:R-:W-:Y:S02]  /*a1b0*/  FFMA.FTZ R166, R166, c[0x0][0x23c], -R117.reuse ;  /* 0x00008f00a6a67a23 */ /* 0x100fe40000010875 */
[----:B------:R-:W-:Y:S02]  /*a1c0*/  FFMA.FTZ R165, R200, c[0x0][0x23c], -R117 ;  /* 0x00008f00c8a57a23 */ /* 0x000fe40000010875 */
[----:B------:R-:W-:Y:S01]  /*a1d0*/  MUFU.EX2 R129, R129 ;  /* 0x0000008100817308 */ /* 0x000fe20000000800 */
[----:B---3--:R-:W-:-:S02]  /*a1e0*/  FMUL.FTZ R4, R112, R197 ;  /* 0x000000c570047220 */ /* 0x008fc40000410000 */
[-C--:B------:R-:W-:Y:S02]  /*a1f0*/  FMUL.FTZ R5, R113, R197.reuse ;  /* 0x000000c571057220 */ /* 0x080fe40000410000 */
[-C--:B------:R-:W-:Y:S02]  /*a200*/  FMUL.FTZ R68, R68, R197.reuse ;  /* 0x000000c544447220 */ /* 0x080fe40000410000 */
[----:B------:R-:W-:Y:S01]  /*a210*/  FMUL.FTZ R69, R69, R197 ;  /* 0x000000c545457220 */ /* 0x000fe20000410000 */
[----:B------:R-:W2:Y:S01]  /*a220*/  MUFU.EX2 R118, R118 ;  /* 0x0000007600767308 */ /* 0x000ea20000000800 */
[-C--:B----4-:R-:W-:Y:S02]  /*a230*/  FMUL.FTZ R6, R114, R140.reuse ;  /* 0x0000008c72067220 */ /* 0x090fe40000410000 */
[-C--:B------:R-:W-:Y:S02]  /*a240*/  FMUL.FTZ R7, R115, R140.reuse ;  /* 0x0000008c73077220 */ /* 0x080fe40000410000 */
[----:B------:R-:W-:-:S02]  /*a250*/  FMUL.FTZ R70, R70, R140 ;  /* 0x0000008c46467220 */ /* 0x000fc40000410000 */
[-C--:B------:R-:W-:Y:S01]  /*a260*/  FMUL.FTZ R71, R71, R140.reuse ;  /* 0x0000008c47477220 */ /* 0x080fe20000410000 */
[----:B------:R-:W-:Y:S01]  /*a270*/  MUFU.EX2 R132, R132 ;  /* 0x0000008400847308 */ /* 0x000fe20000000800 */
[-C--:B------:R-:W-:Y:S02]  /*a280*/  FMUL.FTZ R12, R72, R197.reuse ;  /* 0x000000c5480c7220 */ /* 0x080fe40000410000 */
[----:B------:R-:W-:Y:S02]  /*a290*/  FMUL.FTZ R13, R73, R197 ;  /* 0x000000c5490d7220 */ /* 0x000fe40000410000 */
[-C--:B------:R-:W-:Y:S02]  /*a2a0*/  FMUL.FTZ R14, R74, R140.reuse ;  /* 0x0000008c4a0e7220 */ /* 0x080fe40000410000 */
[-C--:B------:R-:W-:Y:S01]  /*a2b0*/  FMUL.FTZ R15, R75, R140.reuse ;  /* 0x0000008c4b0f7220 */ /* 0x080fe20000410000 */
[----:B--2---:R-:W-:Y:S01]  /*a2c0*/  F2FP.PACK_AB R51, R118, R129 ;  /* 0x000000817633723e */ /* 0x004fe200000000ff */
[-C--:B------:R-:W-:Y:S01]  /*a2d0*/  FMUL.FTZ R76, R76, R197.reuse ;  /* 0x000000c54c4c7220 */ /* 0x080fe20000410000 */
[----:B------:R-:W-:Y:S01]  /*a2e0*/  LDSM.16.MT88.4 R72, [R170+0x9400] ;  /* 0x00940000aa48783b */ /* 0x000fe20000004200 */
[----:B------:R-:W-:Y:S01]  /*a2f0*/  FMUL.FTZ R77, R77, R197 ;  /* 0x000000c54d4d7220 */ /* 0x000fe20000410000 */
[----:B------:R-:W2:Y:S01]  /*a300*/  MUFU.EX2 R65, R65 ;  /* 0x0000004100417308 */ /* 0x000ea20000000800 */
[----:B------:R-:W-:-:S02]  /*a310*/  FMUL.FTZ R78, R78, R140 ;  /* 0x0000008c4e4e7220 */ /* 0x000fc40000410000 */
[C---:B-1----:R-:W-:Y:S01]  /*a320*/  HMMA.16816.F32 R4, R48.reuse, R8, R4 ;  /* 0x000000083004723c */ /* 0x042fe20000001804 */
[-C--:B------:R-:W-:Y:S02]  /*a330*/  FMUL.FTZ R79, R79, R140.reuse ;  /* 0x0000008c4f4f7220 */ /* 0x080fe40000410000 */
[-C--:B------:R-:W-:Y:S02]  /*a340*/  FMUL.FTZ R20, R80, R197.reuse ;  /* 0x000000c550147220 */ /* 0x080fe40000410000 */
[----:B------:R-:W-:Y:S01]  /*a350*/  MUFU.EX2 R64, R64 ;  /* 0x0000004000407308 */ /* 0x000fe20000000800 */
[----:B------:R-:W-:Y:S02]  /*a360*/  FMUL.FTZ R21, R81, R197 ;  /* 0x000000c551157220 */ /* 0x000fe40000410000 */
[----:B------:R-:W-:Y:S01]  /*a370*/  HMMA.16816.F32 R8, R48, R10, R68 ;  /* 0x0000000a3008723c */ /* 0x000fe20000001844 */
[----:B------:R-:W1:Y:S01]  /*a380*/  LDSM.16.MT88.4 R68, [R168+0x9400] ;  /* 0x00940000a844783b */ /* 0x000e620000004200 */
[----:B------:R-:W-:-:S02]  /*a390*/  FMUL.FTZ R22, R82, R140 ;  /* 0x0000008c52167220 */ /* 0x000fc40000410000 */
[-C--:B------:R-:W-:Y:S01]  /*a3a0*/  FMUL.FTZ R23, R83, R140.reuse ;  /* 0x0000008c53177220 */ /* 0x080fe20000410000 */
[----:B------:R-:W-:Y:S01]  /*a3b0*/  MUFU.EX2 R59, R59 ;  /* 0x0000003b003b7308 */ /* 0x000fe20000000800 */
[-C--:B------:R-:W-:Y:S02]  /*a3c0*/  FMUL.FTZ R84, R84, R197.reuse ;  /* 0x000000c554547220 */ /* 0x080fe40000410000 */
[----:B------:R-:W-:Y:S01]  /*a3d0*/  HMMA.16816.F32 R12, R48, R16, R12 ;  /* 0x00000010300c723c */ /* 0x000fe2000000180c */
[----:B------:R-:W-:Y:S02]  /*a3e0*/  FMUL.FTZ R85, R85, R197 ;  /* 0x000000c555557220 */ /* 0x000fe40000410000 */
[-C--:B------:R-:W-:Y:S02]  /*a3f0*/  FMUL.FTZ R86, R86, R140.reuse ;  /* 0x0000008c56567220 */ /* 0x080fe40000410000 */
[----:B------:R-:W-:Y:S01]  /*a400*/  MUFU.EX2 R63, R63 ;  /* 0x0000003f003f7308 */ /* 0x000fe20000000800 */
[----:B------:R-:W-:-:S02]  /*a410*/  FMUL.FTZ R87, R87, R140 ;  /* 0x0000008c57577220 */ /* 0x000fc40000410000 */
[C---:B------:R-:W-:Y:S01]  /*a420*/  HMMA.16816.F32 R16, R48.reuse, R18, R76 ;  /* 0x000000123010723c */ /* 0x040fe2000000184c */
[----:B------:R-:W3:Y:S01]  /*a430*/  LDSM.16.MT88.4 R76, [R170+0xb400] ;  /* 0x00b40000aa4c783b */ /* 0x000ee20000004200 */
[-C--:B------:R-:W-:Y:S02]  /*a440*/  FMUL.FTZ R28, R88, R197.reuse ;  /* 0x000000c5581c7220 */ /* 0x080fe40000410000 */
[-C--:B------:R-:W-:Y:S01]  /*a450*/  FMUL.FTZ R29, R89, R197.reuse ;  /* 0x000000c5591d7220 */ /* 0x080fe20000410000 */
[----:B------:R-:W4:Y:S01]  /*a460*/  MUFU.EX2 R2, R2 ;  /* 0x0000000200027308 */ /* 0x000f220000000800 */
[-C--:B------:R-:W-:Y:S02]  /*a470*/  FMUL.FTZ R30, R90, R140.reuse ;  /* 0x0000008c5a1e7220 */ /* 0x080fe40000410000 */
[----:B------:R-:W-:Y:S01]  /*a480*/  FMUL.FTZ R31, R91, R140 ;  /* 0x0000008c5b1f7220 */ /* 0x000fe20000410000 */
[----:B------:R-:W-:Y:S01]  /*a490*/  HMMA.16816.F32 R20, R48, R24, R20 ;  /* 0x000000183014723c */ /* 0x000fe20000001814 */
[----:B------:R-:W-:-:S02]  /*a4a0*/  FMUL.FTZ R36, R96, R197 ;  /* 0x000000c560247220 */ /* 0x000fc40000410000 */
[-C--:B------:R-:W-:Y:S01]  /*a4b0*/  FMUL.FTZ R37, R97, R197.reuse ;  /* 0x000000c561257220 */ /* 0x080fe20000410000 */
[----:B------:R-:W-:Y:S01]  /*a4c0*/  MUFU.EX2 R57, R57 ;  /* 0x0000003900397308 */ /* 0x000fe20000000800 */
[-C--:B------:R-:W-:Y:S02]  /*a4d0*/  FMUL.FTZ R38, R98, R140.reuse ;  /* 0x0000008c62267220 */ /* 0x080fe40000410000 */
[-C--:B------:R-:W-:Y:S01]  /*a4e0*/  FMUL.FTZ R39, R99, R140.reuse ;  /* 0x0000008c63277220 */ /* 0x080fe20000410000 */
[----:B------:R-:W-:Y:S01]  /*a4f0*/  HMMA.16816.F32 R24, R48, R26, R84 ;  /* 0x0000001a3018723c */ /* 0x000fe20000001854 */
[-C--:B------:R-:W-:Y:S01]  /*a500*/  FMUL.FTZ R92, R92, R197.reuse ;  /* 0x000000c55c5c7220 */ /* 0x080fe20000410000 */
[----:B------:R-:W-:Y:S01]  /*a510*/  LDSM.16.MT88.4 R84, [R170+0xc400] ;  /* 0x00c40000aa54783b */ /* 0x000fe20000004200 */
[----:B------:R-:W-:Y:S01]  /*a520*/  FMUL.FTZ R93, R93, R197 ;  /* 0x000000c55d5d7220 */ /* 0x000fe20000410000 */
[----:B------:R-:W5:Y:S01]  /*a530*/  MUFU.EX2 R0, R0 ;  /* 0x0000000000007308 */ /* 0x000f620000000800 */
[----:B------:R-:W-:-:S02]  /*a540*/  FMUL.FTZ R94, R94, R140 ;  /* 0x0000008c5e5e7220 */ /* 0x000fc40000410000 */
[-C--:B------:R-:W-:Y:S01]  /*a550*/  FMUL.FTZ R95, R95, R140.reuse ;  /* 0x0000008c5f5f7220 */ /* 0x080fe20000410000 */
[C---:B------:R-:W-:Y:S01]  /*a560*/  HMMA.16816.F32 R28, R48.reuse, R32, R28 ;  /* 0x00000020301c723c */ /* 0x040fe2000000181c */
[-C--:B------:R-:W-:Y:S02]  /*a570*/  FMUL.FTZ R108, R108, R197.reuse ;  /* 0x000000c56c6c7220 */ /* 0x080fe40000410000 */
[-C--:B------:R-:W-:Y:S01]  /*a580*/  FMUL.FTZ R109, R109, R197.reuse ;  /* 0x000000c56d6d7220 */ /* 0x080fe20000410000 */
[----:B------:R-:W-:Y:S01]  /*a590*/  MUFU.EX2 R130, R130 ;  /* 0x0000008200827308 */ /* 0x000fe20000000800 */
[-C--:B------:R-:W-:Y:S02]  /*a5a0*/  FMUL.FTZ R110, R110, R140.reuse ;  /* 0x0000008c6e6e7220 */ /* 0x080fe40000410000 */
[----:B------:R-:W-:Y:S01]  /*a5b0*/  FMUL.FTZ R111, R111, R140 ;  /* 0x0000008c6f6f7220 */ /* 0x000fe20000410000 */
[----:B------:R-:W-:Y:S01]  /*a5c0*/  HMMA.16816.F32 R36, R48, R40, R36 ;  /* 0x000000283024723c */ /* 0x000fe20000001824 */
[----:B------:R-:W-:-:S02]  /*a5d0*/  FMUL.FTZ R44, R100, R197 ;  /* 0x000000c5642c7220 */ /* 0x000fc40000410000 */
[-C--:B------:R-:W-:Y:S01]  /*a5e0*/  FMUL.FTZ R45, R101, R197.reuse ;  /* 0x000000c5652d7220 */ /* 0x080fe20000410000 */
[----:B------:R-:W1:Y:S01]  /*a5f0*/  MUFU.EX2 R127, R127 ;  /* 0x0000007f007f7308 */ /* 0x000e620000000800 */
[-C--:B------:R-:W-:Y:S02]  /*a600*/  FMUL.FTZ R46, R102, R140.reuse ;  /* 0x0000008c662e7220 */ /* 0x080fe40000410000 */
[-C--:B------:R-:W-:Y:S01]  /*a610*/  FMUL.FTZ R47, R103, R140.reuse ;  /* 0x0000008c672f7220 */ /* 0x080fe20000410000 */
[----:B------:R-:W-:Y:S01]  /*a620*/  HMMA.16816.F32 R32, R48, R34, R92 ;  /* 0x000000223020723c */ /* 0x000fe2000000185c */
[-C--:B------:R-:W-:Y:S01]  /*a630*/  FMUL.FTZ R104, R104, R197.reuse ;  /* 0x000000c568687220 */ /* 0x080fe20000410000 */
[----:B------:R-:W-:Y:S01]  /*a640*/  LDSM.16.MT88.4 R92, [R168+0xc400] ;  /* 0x00c40000a85c783b */ /* 0x000fe20000004200 */
[----:B------:R-:W-:Y:S01]  /*a650*/  FMUL.FTZ R105, R105, R197 ;  /* 0x000000c569697220 */ /* 0x000fe20000410000 */
[----:B------:R-:W-:Y:S01]  /*a660*/  MUFU.EX2 R124, R124 ;  /* 0x0000007c007c7308 */ /* 0x000fe20000000800 */
[----:B------:R-:W-:-:S02]  /*a670*/  FMUL.FTZ R106, R106, R140 ;  /* 0x0000008c6a6a7220 */ /* 0x000fc40000410000 */
[----:B------:R-:W-:Y:S01]  /*a680*/  FMUL.FTZ R107, R107, R140 ;  /* 0x0000008c6b6b7220 */ /* 0x000fe20000410000 */
[C---:B------:R-:W-:Y:S01]  /*a690*/  HMMA.16816.F32 R40, R48.reuse, R42, R108 ;  /* 0x0000002a3028723c */ /* 0x040fe2000000186c */
[--C-:B------:R-:W-:Y:S01]  /*a6a0*/  FFMA.FTZ R162, R162, c[0x0][0x23c], -R117.reuse ;  /* 0x00008f00a2a27a23 */ /* 0x100fe20000010875 */
[----:B------:R-:W-:Y:S01]  /*a6b0*/  LDSM.16.MT88.4 R108, [R170+0xe400] ;  /* 0x00e40000aa6c783b */ /* 0x000fe20000004200 */
[----:B------:R-:W-:Y:S01]  /*a6c0*/  FFMA.FTZ R141, R198, c[0x0][0x23c], -R117 ;  /* 0x00008f00c68d7a23 */ /* 0x000fe20000010875 */
[----:B------:R-:W-:Y:S01]  /*a6d0*/  MUFU.EX2 R123, R123 ;  /* 0x0000007b007b7308 */ /* 0x000fe20000000800 */
[--C-:B------:R-:W-:Y:S02]  /*a6e0*/  FFMA.FTZ R187, R151, c[0x0][0x23c], -R138.reuse ;  /* 0x00008f0097bb7a23 */ /* 0x100fe4000001088a */
[--C-:B------:R-:W-:Y:S01]  /*a6f0*/  FFMA.FTZ R198, R161, c[0x0][0x23c], -R138.reuse ;  /* 0x00008f00a1c67a23 */ /* 0x100fe2000001088a */
[----:B------:R-:W-:Y:S01]  /*a700*/  HMMA.16816.F32 R44, R48, R52, R44 ;  /* 0x00000034302c723c */ /* 0x000fe2000000182c */
[----:B------:R-:W-:-:S02]  /*a710*/  FFMA.FTZ R151, R152, c[0x0][0x23c], -R138 ;  /* 0x00008f0098977a23 */ /* 0x000fc4000001088a */
[----:B------:R-:W-:Y:S01]  /*a720*/  FFMA.FTZ R194, R194, R140, R135 ;  /* 0x0000008cc2c27223 */ /* 0x000fe20000010087 */
[----:B------:R-:W-:Y:S01]  /*a730*/  MUFU.EX2 R126, R126 ;  /* 0x0000007e007e7308 */ /* 0x000fe20000000800 */
[----:B------:R-:W-:Y:S02]  /*a740*/  FFMA.FTZ R152, R160, c[0x0][0x23c], -R138 ;  /* 0x00008f00a0987a23 */ /* 0x000fe4000001088a */
[----:B--2---:R-:W-:Y:S01]  /*a750*/  F2FP.PACK_AB R52, R65, R132 ;  /* 0x000000844134723e */ /* 0x004fe200000000ff */
[----:B------:R-:W-:Y:S01]  /*a760*/  HMMA.16816.F32 R48, R48, R54, R104 ;  /* 0x000000363030723c */ /* 0x000fe20000001868 */
[----:B----4-:R-:W-:Y:S01]  /*a770*/  F2FP.PACK_AB R53, R2, R63 ;  /* 0x0000003f0235723e */ /* 0x010fe200000000ff */
[--C-:B------:R-:W-:Y:S02]  /*a780*/  FFMA.FTZ R148, R148, c[0x0][0x23c], -R117.reuse ;  /* 0x00008f0094947a23 */ /* 0x100fe40000010875 */
[----:B------:R-:W2:Y:S01]  /*a790*/  MUFU.EX2 R125, R125 ;  /* 0x0000007d007d7308 */ /* 0x000ea20000000800 */
[----:B------:R-:W-:-:S02]  /*a7a0*/  FFMA.FTZ R161, R154, c[0x0][0x23c], -R117 ;  /* 0x00008f009aa17a23 */ /* 0x000fc40000010875 */
[----:B------:R-:W-:Y:S01]  /*a7b0*/  F2FP.PACK_AB R54, R59, R64 ;  /* 0x000000403b36723e */ /* 0x000fe200000000ff */
[--C-:B------:R-:W-:Y:S01]  /*a7c0*/  FFMA.FTZ R135, R146, c[0x0][0x23c], -R117.reuse ;  /* 0x00008f0092877a23 */ /* 0x100fe20000010875 */
[----:B-----5:R-:W-:Y:S01]  /*a7d0*/  F2FP.PACK_AB R55, R0, R57 ;  /* 0x000000390037723e */ /* 0x020fe200000000ff */
[----:B------:R-:W-:Y:S02]  /*a7e0*/  FFMA.FTZ R140, R156, c[0x0][0x23c], -R117 ;  /* 0x00008f009c8c7a23 */ /* 0x000fe40000010875 */
[----:B------:R-:W-:Y:S01]  /*a7f0*/  MUFU.EX2 R122, R122 ;  /* 0x0000007a007a7308 */ /* 0x000fe20000000800 */
[--C-:B------:R-:W-:Y:S02]  /*a800*/  FFMA.FTZ R139, R139, c[0x0][0x23c], -R138.reuse ;  /* 0x00008f008b8b7a23 */ /* 0x100fe4000001088a */
[--C-:B------:R-:W-:Y:S01]  /*a810*/  FFMA.FTZ R153, R153, c[0x0][0x23c], -R138.reuse ;  /* 0x00008f0099997a23 */ /* 0x100fe2000001088a */
[----:B-1----:R-:W-:Y:S01]  /*a820*/  HMMA.16816.F32 R12, R52, R68, R12 ;  /* 0x00000044340c723c */ /* 0x002fe2000000180c */
[----:B------:R-:W-:-:S02]  /*a830*/  FFMA.FTZ R143, R143, c[0x0][0x23c], -R138 ;  /* 0x00008f008f8f7a23 */ /* 0x000fc4000001088a */
[--C-:B------:R-:W-:Y:S01]  /*a840*/  FFMA.FTZ R155, R155, c[0x0][0x23c], -R138.reuse ;  /* 0x00008f009b9b7a23 */ /* 0x100fe2000001088a */
[----:B------:R-:W1:Y:S01]  /*a850*/  MUFU.EX2 R121, R121 ;  /* 0x0000007900797308 */ /* 0x000e620000000800 */
[----:B------:R-:W-:Y:S02]  /*a860*/  FFMA.FTZ R142, R142, c[0x0][0x23c], -R117 ;  /* 0x00008f008e8e7a23 */ /* 0x000fe40000010875 */
[--C-:B------:R-:W-:Y:S01]  /*a870*/  FFMA.FTZ R145, R145, c[0x0][0x23c], -R138.reuse ;  /* 0x00008f0091917a23 */ /* 0x100fe2000001088a */
[----:B------:R-:W-:Y:S01]  /*a880*/  HMMA.16816.F32 R16, R52, R70, R16 ;  /* 0x000000463410723c */ /* 0x000fe20000001810 */
[----:B------:R-:W4:Y:S01]  /*a890*/  LDSM.16.MT88.4 R68, [R168+0xd400] ;  /* 0x00d40000a844783b */ /* 0x000f220000004200 */
[--C-:B------:R-:W-:Y:S02]  /*a8a0*/  FFMA.FTZ R157, R157, c[0x0][0x23c], -R138.reuse ;  /* 0x00008f009d9d7a23 */ /* 0x100fe4000001088a */
[----:B------:R-:W-:Y:S01]  /*a8b0*/  MUFU.EX2 R190, R190 ;  /* 0x000000be00be7308 */ /* 0x000fe20000000800 */
[----:B------:R-:W-:-:S02]  /*a8c0*/  FFMA.FTZ R147, R147, c[0x0][0x23c], -R138 ;  /* 0x00008f0093937a23 */ /* 0x000fc4000001088a */
[----:B------:R-:W-:Y:S01]  /*a8d0*/  FFMA.FTZ R158, R158, c[0x0][0x23c], -R138 ;  /* 0x00008f009e9e7a23 */ /* 0x000fe2000001088a */
[C---:B------:R-:W-:Y:S01]  /*a8e0*/  HMMA.16816.F32 R4, R52.reuse, R72, R4 ;  /* 0x000000483404723c */ /* 0x040fe20000001804 */
[----:B------:R-:W-:Y:S02]  /*a8f0*/  FFMA.FTZ R202, R193, R197, R202 ;  /* 0x000000c5c1ca7223 */ /* 0x000fe400000100ca */
[----:B------:R-:W-:Y:S01]  /*a900*/  FADD.FTZ R194, R133, R194 ;  /* 0x000000c285c27221 */ /* 0x000fe20000010000 */
[----:B------:R-:W-:Y:S01]  /*a910*/  MUFU.EX2 R167, R167 ;  /* 0x000000a700a77308 */ /* 0x000fe20000000800 */
[----:B------:R-:W-:Y:S02]  /*a920*/  FADD.FTZ R131, R131, R202 ;  /* 0x000000ca83837221 */ /* 0x000fe40000010000 */
[----:B------:R-:W-:Y:S01]  /*a930*/  FADD.FTZ R129, R129, R194 ;  /* 0x000000c281817221 */ /* 0x000fe20000010000 */
[----:B------:R-:W-:Y:S01]  /*a940*/  HMMA.16816.F32 R8, R52, R74, R8 ;  /* 0x0000004a3408723c */ /* 0x000fe20000001808 */
[----:B------:R-:W5:Y:S01]  /*a950*/  LDSM.16.MT88.4 R72, [R168+0xb400] ;  /* 0x00b40000a848783b */ /* 0x000f620000004200 */
[----:B------:R-:W-:-:S02]  /*a960*/  FADD.FTZ R134, R134, R131 ;  /* 0x0000008386867221 */ /* 0x000fc40000010000 */
[----:B------:R-:W-:Y:S01]  /*a970*/  MUFU.EX2 R164, R164 ;  /* 0x000000a400a47308 */ /* 0x000fe20000000800 */
[----:B------:R-:W-:Y:S02]  /*a980*/  FADD.FTZ R118, R118, R129 ;  /* 0x0000008176767221 */ /* 0x000fe40000010000 */
[----:B------:R-:W-:Y:S01]  /*a990*/  FADD.FTZ R119, R119, R134 ;  /* 0x0000008677777221 */ /* 0x000fe20000010000 */
[C---:B---3--:R-:W-:Y:S01]  /*a9a0*/  HMMA.16816.F32 R20, R52.reuse, R76, R20 ;  /* 0x0000004c3414723c */ /* 0x048fe20000001814 */
[----:B------:R-:W-:Y:S02]  /*a9b0*/  FADD.FTZ R63, R63, R118 ;  /* 0x000000763f3f7221 */ /* 0x000fe40000010000 */
[----:B------:R-:W-:Y:S01]  /*a9c0*/  FADD.FTZ R132, R132, R119 ;  /* 0x0000007784847221 */ /* 0x000fe20000010000 */
[----:B------:R-:W-:Y:S01]  /*a9d0*/  MUFU.EX2 R163, R163 ;  /* 0x000000a300a37308 */ /* 0x000fe20000000800 */
[----:B------:R-:W-:Y:S02]  /*a9e0*/  FADD.FTZ R2, R2, R63 ;  /* 0x0000003f02027221 */ /* 0x000fe40000010000 */
[----:B------:R-:W-:Y:S01]  /*a9f0*/  FADD.FTZ R65, R65, R132 ;  /* 0x0000008441417221 */ /* 0x000fe20000010000 */
[----:B------:R-:W-:Y:S01]  /*aa00*/  HMMA.16816.F32 R24, R52, R78, R24 ;  /* 0x0000004e3418723c */ /* 0x000fe20000001818 */
[----:B------:R-:W3:Y:S01]  /*aa10*/  LDSM.16.MT88.4 R76, [R170+0xd400] ;  /* 0x00d40000aa4c783b */ /* 0x000ee20000004200 */
[----:B------:R-:W-:-:S02]  /*aa20*/  FFMA.FTZ R149, R149, c[0x0][0x23c], -R138 ;  /* 0x00008f0095957a23 */ /* 0x000fc4000001088a */
[----:B------:R-:W-:Y:S01]  /*aa30*/  MUFU.EX2 R166, R166 ;  /* 0x000000a600a67308 */ /* 0x000fe20000000800 */
[----:B------:R-:W-:Y:S02]  /*aa40*/  FADD.FTZ R64, R64, R65 ;  /* 0x0000004140407221 */ /* 0x000fe40000010000 */
[----:B------:R-:W-:Y:S01]  /*aa50*/  FFMA.FTZ R150, R150, c[0x0][0x23c], -R138 ;  /* 0x00008f0096967a23 */ /* 0x000fe2000001088a */
[----:B----4-:R-:W-:Y:S01]  /*aa60*/  HMMA.16816.F32 R44, R52, R68, R44 ;  /* 0x00000044342c723c */ /* 0x010fe2000000182c */
[----:B------:R-:W-:-:S03]  /*aa70*/  FADD.FTZ R59, R59, R64 ;  /* 0x000000403b3b7221 */ /* 0x000fc60000010000 */
[----:B------:R-:W-:Y:S01]  /*aa80*/  MUFU.EX2 R165, R165 ;  /* 0x000000a500a57308 */ /* 0x000fe20000000800 */
[--C-:B------:R-:W-:Y:S02]  /*aa90*/  FFMA.FTZ R137, R137, c[0x0][0x23c], -R138.reuse ;  /* 0x00008f0089897a23 */ /* 0x100fe4000001088a */
[--C-:B------:R-:W-:Y:S01]  /*aaa0*/  FFMA.FTZ R194, R66, c[0x0][0x23c], -R117.reuse ;  /* 0x00008f0042c27a23 */ /* 0x100fe20000010875 */
[C---:B------:R-:W-:Y:S01]  /*aab0*/  HMMA.16816.F32 R48, R52.reuse, R70, R48 ;  /* 0x000000463430723c */ /* 0x040fe20000001830 */
[----:B------:R-:W4:Y:S01]  /*aac0*/  LDSM.16.MT88.4 R68, [R168+0x9800] ;  /* 0x00980000a844783b */ /* 0x000f220000004200 */
[----:B------:R-:W-:Y:S02]  /*aad0*/  FFMA.FTZ R159, R159, c[0x0][0x23c], -R138 ;  /* 0x00008f009f9f7a23 */ /* 0x000fe4000001088a */
[----:B------:R-:W-:Y:S01]  /*aae0*/  MUFU.EX2 R162, R162 ;  /* 0x000000a200a27308 */ /* 0x000fe20000000800 */
[--C-:B------:R-:W-:Y:S02]  /*aaf0*/  FFMA.FTZ R58, R58, c[0x0][0x23c], -R117.reuse ;  /* 0x00008f003a3a7a23 */ /* 0x100fe40000010875 */
[--C-:B------:R-:W-:Y:S01]  /*ab00*/  FFMA.FTZ R61, R61, c[0x0][0x23c], -R117.reuse ;  /* 0x00008f003d3d7a23 */ /* 0x100fe20000010875 */
[----:B-----5:R-:W-:Y:S01]  /*ab10*/  HMMA.16816.F32 R28, R52, R72, R28 ;  /* 0x00000048341c723c */ /* 0x020fe2000000181c */
[----:B------:R-:W-:-:S03]  /*ab20*/  FFMA.FTZ R60, R60, c[0x0][0x23c], -R117 ;  /* 0x00008f003c3c7a23 */ /* 0x000fc60000010875 */
[----:B------:R-:W-:Y:S04]  /*ab30*/  MUFU.EX2 R141, R141 ;  /* 0x0000008d008d7308 */ /* 0x000fe80000000800 */
[C---:B------:R-:W-:Y:S01]  /*ab40*/  HMMA.16816.F32 R32, R52.reuse, R74, R32 ;  /* 0x0000004a3420723c */ /* 0x040fe20000001820 */
[----:B------:R-:W5:Y:S03]  /*ab50*/  LDSM.16.MT88.4 R72, [R170+0x9800] ;  /* 0x00980000aa48783b */ /* 0x000f660000004200 */
[----:B------:R-:W-:Y:S04]  /*ab60*/  MUFU.EX2 R187, R187 ;  /* 0x000000bb00bb7308 */ /* 0x000fe80000000800 */
[C---:B---3--:R-:W-:Y:S04]  /*ab70*/  HMMA.16816.F32 R36, R52.reuse, R76, R36 ;  /* 0x0000004c3424723c */ /* 0x048fe80000001824 */
[----:B------:R-:W3:Y:S04]  /*ab80*/  MUFU.EX2 R198, R198 ;  /* 0x000000c600c67308 */ /* 0x000ee80000000800 */
[----:B------:R-:W-:Y:S01]  /*ab90*/  HMMA.16816.F32 R40, R52, R78, R40 ;  /* 0x0000004e3428723c */ /* 0x000fe20000001828 */
[----:B------:R-:W5:Y:S03]  /*aba0*/  LDSM.16.MT88.4 R76, [R170+0xb800] ;  /* 0x00b80000aa4c783b */ /* 0x000f660000004200 */
[----:B------:R-:W-:Y:S03]  /*abb0*/  MUFU.EX2 R151, R151 ;  /* 0x0000009700977308 */ /* 0x000fe60000000800 */
[----:B------:R-:W-:Y:S01]  /*abc0*/  F2FP.PACK_AB R52, R127, R130 ;  /* 0x000000827f34723e */ /* 0x000fe200000000ff */
[----:B------:R-:W-:Y:S01]  /*abd0*/  FADD.FTZ R130, R130, R59 ;  /* 0x0000003b82827221 */ /* 0x000fe20000010000 */
[----:B--2---:R-:W-:-:S02]  /*abe0*/  F2FP.PACK_AB R53, R125, R126 ;  /* 0x0000007e7d35723e */ /* 0x004fc400000000ff */
[----:B------:R-:W-:Y:S01]  /*abf0*/  F2FP.PACK_AB R54, R123, R124 ;  /* 0x0000007c7b36723e */ /* 0x000fe200000000ff */
[----:B------:R-:W2:Y:S01]  /*ac00*/  MUFU.EX2 R152, R152 ;  /* 0x0000009800987308 */ /* 0x000ea20000000800 */
[----:B-1----:R-:W-:Y:S01]  /*ac10*/  F2FP.PACK_AB R55, R121, R122 ;  /* 0x0000007a7937723e */ /* 0x002fe200000000ff */
[----:B------:R-:W-:Y:S01]  /*ac20*/  FADD.FTZ R127, R127, R130 ;  /* 0x000000827f7f7221 */ /* 0x000fe20000010000 */
[----:B---3--:R-:W-:-:S03]  /*ac30*/  F2FP.PACK_AB R104, R198, R187 ;  /* 0x000000bbc668723e */ /* 0x008fc600000000ff */
[----:B------:R-:W-:Y:S02]  /*ac40*/  FADD.FTZ R124, R124, R127 ;  /* 0x0000007f7c7c7221 */ /* 0x000fe40000010000 */
[----:B----4-:R-:W-:Y:S01]  /*ac50*/  HMMA.16816.F32 R12, R52, R68, R12 ;  /* 0x00000044340c723c */ /* 0x010fe2000000180c */
[----:B------:R-:W-:Y:S01]  /*ac60*/  MUFU.EX2 R148, R148 ;  /* 0x0000009400947308 */ /* 0x000fe20000000800 */
[----:B------:R-:W-:-:S06]  /*ac70*/  FADD.FTZ R123, R123, R124 ;  /* 0x0000007c7b7b7221 */ /* 0x000fcc0000010000 */
[----:B------:R-:W-:Y:S01]  /*ac80*/  HMMA.16816.F32 R16, R52, R70, R16 ;  /* 0x000000463410723c */ /* 0x000fe20000001810 */
[----:B------:R-:W1:Y:S01]  /*ac90*/  LDSM.16.MT88.4 R68, [R168+0xd800] ;  /* 0x00d80000a844783b */ /* 0x000e620000004200 */
[----:B------:R-:W3:Y:S01]  /*aca0*/  MUFU.EX2 R161, R161 ;  /* 0x000000a100a17308 */ /* 0x000ee20000000800 */
[----:B--2---:R-:W-:-:S05]  /*acb0*/  F2FP.PACK_AB R106, R152, R151 ;  /* 0x00000097986a723e */ /* 0x004fca00000000ff */
[C---:B-----5:R-:W-:Y:S02]  /*acc0*/  HMMA.16816.F32 R4, R52.reuse, R72, R4 ;  /* 0x000000483404723c */ /* 0x060fe40000001804 */
        /* <DEDUP_REMOVED lines=40> */
[C---:B--2---:R-:W-:Y:S08]  /*af50*/  HMMA.16816.F32 R28, R52.reuse, R76, R28 ;  /* 0x0000004c341c723c */ /* 0x044ff0000000181c */
[C---:B------:R-:W-:Y:S01]  /*af60*/  HMMA.16816.F32 R32, R52.reuse, R78, R32 ;  /* 0x0000004e3420723c */ /* 0x040fe20000001820 */
[----:B------:R-:W-:Y:S07]  /*af70*/  LDSM.16.MT88.4 R76, [R168+0xa400] ;  /* 0x00a40000a84c783b */ /* 0x000fee0000004200 */
[C---:B---3--:R-:W-:Y:S08]  /*af80*/  HMMA.16816.F32 R36, R52.reuse, R72, R36 ;  /* 0x000000483424723c */ /* 0x048ff00000001824 */
[----:B------:R-:W-:Y:S01]  /*af90*/  HMMA.16816.F32 R40, R52, R74, R40 ;  /* 0x0000004a3428723c */ /* 0x000fe20000001828 */
[----:B------:R-:W2:Y:S04]  /*afa0*/  LDSM.16.MT88.4 R52, [R168+0xa000] ;  /* 0x00a00000a834783b */ /* 0x000ea80000004200 */
[----:B------:R-:W-:Y:S03]  /*afb0*/  LDSM.16.MT88.4 R72, [R170+0xc000] ;  /* 0x00c00000aa48783b */ /* 0x000fe60000004200 */
[C---:B-1----:R-:W-:Y:S01]  /*afc0*/  HMMA.16816.F32 R112, R104.reuse, R68, R4 ;  /* 0x000000446870723c */ /* 0x042fe20000001804 */
[----:B------:R-:W-:Y:S07]  /*afd0*/  LDSM.16.MT88.4 R4, [R168+0xe000] ;  /* 0x00e00000a804783b */ /* 0x000fee0000004200 */
[C---:B------:R-:W-:Y:S01]  /*afe0*/  HMMA.16816.F32 R8, R104.reuse, R70, R8 ;  /* 0x000000466808723c */ /* 0x040fe20000001808 */
[----:B------:R-:W1:Y:S07]  /*aff0*/  LDSM.16.MT88.4 R68, [R168+0xc000] ;  /* 0x00c00000a844783b */ /* 0x000e6e0000004200 */
[C---:B--2---:R-:W-:Y:S08]  /*b000*/  HMMA.16816.F32 R12, R104.reuse, R52, R12 ;  /* 0x00000034680c723c */ /* 0x044ff0000000180c */
[C---:B------:R-:W-:Y:S01]  /*b010*/  HMMA.16816.F32 R16, R104.reuse, R54, R16 ;  /* 0x000000366810723c */ /* 0x040fe20000001810 */
[----:B------:R-:W2:Y:S07]  /*b020*/  LDSM.16.MT88.4 R52, [R170+0xe000] ;  /* 0x00e00000aa34783b */ /* 0x000eae0000004200 */
[C---:B-1----:R-:W-:Y:S08]  /*b030*/  HMMA.16816.F32 R28, R104.reuse, R68, R28 ;  /* 0x00000044681c723c */ /* 0x042ff0000000181c */
[C---:B------:R-:W-:Y:S01]  /*b040*/  HMMA.16816.F32 R32, R104.reuse, R70, R32 ;  /* 0x000000466820723c */ /* 0x040fe20000001820 */
[----:B------:R-:W1:Y:S07]  /*b050*/  LDSM.16.MT88.4 R68, [R170+0xa400] ;  /* 0x00a40000aa44783b */ /* 0x000e6e0000004200 */
[C---:B------:R-:W-:Y:S08]  /*b060*/  HMMA.16816.F32 R20, R104.reuse, R72, R20 ;  /* 0x000000486814723c */ /* 0x040ff00000001814 */
[C---:B------:R-:W-:Y:S08]  /*b070*/  HMMA.16816.F32 R24, R104.reuse, R74, R24 ;  /* 0x0000004a6818723c */ /* 0x040ff00000001818 */
[C---:B------:R-:W-:Y:S08]  /*b080*/  HMMA.16816.F32 R44, R104.reuse, R4, R44 ;  /* 0x00000004682c723c */ /* 0x040ff0000000182c */
[C---:B--2---:R-:W-:Y:S01]  /*b090*/  HMMA.16816.F32 R36, R104.reuse, R52, R36 ;  /* 0x000000346824723c */ /* 0x044fe20000001824 */
[----:B------:R-:W-:Y:S07]  /*b0a0*/  MUFU.EX2 R52, R139 ;  /* 0x0000008b00347308 */ /* 0x000fee0000000800 */
[C---:B------:R-:W-:Y:S01]  /*b0b0*/  HMMA.16816.F32 R40, R104.reuse, R54, R40 ;  /* 0x000000366828723c */ /* 0x040fe20000001828 */
[----:B------:R-:W2:Y:S07]  /*b0c0*/  MUFU.EX2 R55, R153 ;  /* 0x0000009900377308 */ /* 0x000eae0000000800 */
[----:B------:R-:W-:Y:S01]  /*b0d0*/  HMMA.16816.F32 R104, R104, R6, R48 ;  /* 0x000000066868723c */ /* 0x000fe20000001830 */
[----:B------:R-:W-:Y:S06]  /*b0e0*/  MUFU.EX2 R53, R143 ;  /* 0x0000008f00357308 */ /* 0x000fec0000000800 */
        /* <DEDUP_REMOVED lines=12> */
[C---:B-1----:R-:W-:Y:S08]  /*b1b0*/  HMMA.16816.F32 R112, R4.reuse, R68, R112 ;  /* 0x000000440470723c */ /* 0x042ff00000001870 */
        /* <DEDUP_REMOVED lines=13> */
[----:B------:R-:W-:Y:S01]  /*b290*/  LDSM.16.MT88.4 R20, [R170+0xc800] ;  /* 0x00c80000aa14783b */ /* 0x000fe20000004200 */
[----:B------:R-:W-:-:S03]  /*b2a0*/  FFMA.FTZ R34, R67, c[0x0][0x23c], -R117 ;  /* 0x00008f0043227a23 */ /* 0x000fc60000010875 */
[C---:B------:R-:W-:Y:S02]  /*b2b0*/  HMMA.16816.F32 R96, R4.reuse, R108, R36 ;  /* 0x0000006c0460723c */ /* 0x040fe40000001824 */
[----:B------:R-:W-:Y:S05]  /*b2c0*/  MUFU.EX2 R31, R158 ;  /* 0x0000009e001f7308 */ /* 0x000fea0000000800 */
[----:B------:R-:W-:Y:S01]  /*b2d0*/  FADD.FTZ R37, R57, R2 ;  /* 0x0000000239257221 */ /* 0x000fe20000010000 */
[----:B-1----:R-:W-:Y:S01]  /*b2e0*/  HMMA.16816.F32 R100, R4, R8, R44 ;  /* 0x000000080464723c */ /* 0x002fe2000000182c */
[----:B------:R-:W-:Y:S01]  /*b2f0*/  MOV R2, R56 ;  /* 0x0000003800027202 */ /* 0x000fe20000000f00 */
[----:B------:R-:W-:Y:S01]  /*b300*/  MUFU.EX2 R32, R32 ;  /* 0x0000002000207308 */ /* 0x000fe20000000800 */
[----:B------:R-:W-:-:S02]  /*b310*/  FADD.FTZ R37, R0, R37 ;  /* 0x0000002500257221 */ /* 0x000fc40000010000 */
[----:B------:R-:W-:Y:S02]  /*b320*/  FADD.FTZ R0, R164, R167 ;  /* 0x000000a7a4007221 */ /* 0x000fe40000010000 */
[----:B------:R-:W-:Y:S01]  /*b330*/  FADD.FTZ R126, R126, R37 ;  /* 0x000000257e7e7221 */ /* 0x000fe20000010000 */
[C---:B------:R-:W-:Y:S01]  /*b340*/  HMMA.16816.F32 R104, R4.reuse, R10, R104 ;  /* 0x0000000a0468723c */ /* 0x040fe20000001868 */
[----:B------:R-:W1:Y:S01]  /*b350*/  LDSM.16.MT88.4 R8, [R170+0xe800] ;  /* 0x00e80000aa08783b */ /* 0x000e620000004200 */
[----:B------:R-:W4:Y:S01]  /*b360*/  MUFU.EX2 R35, R35 ;  /* 0x0000002300237308 */ /* 0x000f220000000800 */
[----:B------:R-:W-:Y:S02]  /*b370*/  FADD.FTZ R125, R125, R126 ;  /* 0x0000007e7d7d7221 */ /* 0x000fe40000010000 */
[----:B------:R-:W-:Y:S02]  /*b380*/  FADD.FTZ R0, R163, R0 ;  /* 0x00000000a3007221 */ /* 0x000fe40000010000 */
[----:B------:R-:W-:Y:S01]  /*b390*/  FADD.FTZ R122, R122, R125 ;  /* 0x0000007d7a7a7221 */ /* 0x000fe20000010000 */
[----:B------:R-:W-:Y:S01]  /*b3a0*/  HMMA.16816.F32 R76, R4, R78, R16 ;  /* 0x0000004e044c723c */ /* 0x000fe20000001810 */
[----:B------:R-:W5:Y:S01]  /*b3b0*/  LDSM.16.MT88.4 R16, [R168+0xc800] ;  /* 0x00c80000a810783b */ /* 0x000f620000004200 */
[----:B------:R-:W-:Y:S01]  /*b3c0*/  MUFU.EX2 R33, R33 ;  /* 0x0000002100217308 */ /* 0x000fe20000000800 */
[----:B------:R-:W-:-:S02]  /*b3d0*/  FADD.FTZ R121, R121, R122 ;  /* 0x0000007a79797221 */ /* 0x000fc40000010000 */
[----:B------:R-:W-:Y:S02]  /*b3e0*/  FADD.FTZ R187, R187, R0 ;  /* 0x00000000bbbb7221 */ /* 0x000fe40000010000 */
[----:B------:R-:W-:Y:S01]  /*b3f0*/  FADD.FTZ R166, R166, R121 ;  /* 0x00000079a6a67221 */ /* 0x000fe20000010000 */
[C---:B------:R-:W-:Y:S01]  /*b400*/  HMMA.16816.F32 R84, R4.reuse, R86, R24 ;  /* 0x000000560454723c */ /* 0x040fe20000001818 */
[----:B------:R-:W-:Y:S01]  /*b410*/  LDSM.16.MT88.4 R24, [R168+0xa800] ;  /* 0x00a80000a818783b */ /* 0x000fe20000004200 */
[----:B------:R-:W2:Y:S01]  /*b420*/  MUFU.EX2 R34, R34 ;  /* 0x0000002200227308 */ /* 0x000ea20000000800 */
[----:B------:R-:W-:Y:S02]  /*b430*/  FADD.FTZ R165, R165, R166 ;  /* 0x000000a6a5a57221 */ /* 0x000fe40000010000 */
[----:B------:R-:W-:Y:S02]  /*b440*/  FADD.FTZ R198, R198, R187 ;  /* 0x000000bbc6c67221 */ /* 0x000fe40000010000 */
[----:B------:R-:W-:Y:S01]  /*b450*/  FADD.FTZ R162, R162, R165 ;  /* 0x000000a5a2a27221 */ /* 0x000fe20000010000 */
[----:B------:R-:W-:Y:S03]  /*b460*/  HMMA.16816.F32 R108, R4, R110, R40 ;  /* 0x0000006e046c723c */ /* 0x000fe60000001828 */
[----:B------:R-:W-:-:S04]  /*b470*/  FADD.FTZ R141, R141, R162 ;  /* 0x000000a28d8d7221 */ /* 0x000fc80000010000 */
[----:B---3--:R-:W-:Y:S01]  /*b480*/  F2FP.PACK_AB R4, R29, R30 ;  /* 0x0000001e1d04723e */ /* 0x008fe200000000ff */
[----:B------:R-:W-:Y:S01]  /*b490*/  FADD.FTZ R0, R148, R141 ;  /* 0x0000008d94007221 */ /* 0x000fe20000010000 */
[----:B----4-:R-:W-:Y:S02]  /*b4a0*/  F2FP.PACK_AB R5, R35, R32 ;  /* 0x000000202305723e */ /* 0x010fe400000000ff */
[----:B------:R-:W-:Y:S01]  /*b4b0*/  F2FP.PACK_AB R6, R31, R28 ;  /* 0x0000001c1f06723e */ /* 0x000fe200000000ff */
[----:B------:R-:W-:Y:S01]  /*b4c0*/  FADD.FTZ R0, R161, R0 ;  /* 0x00000000a1007221 */ /* 0x000fe20000010000 */
[----:B--2---:R-:W-:-:S07]  /*b4d0*/  F2FP.PACK_AB R7, R34, R33 ;  /* 0x000000212207723e */ /* 0x004fce00000000ff */
[C---:B------:R-:W-:Y:S08]  /*b4e0*/  HMMA.16816.F32 R112, R4.reuse, R12, R112 ;  /* 0x0000000c0470723c */ /* 0x040ff00000001870 */
[C---:B------:R-:W-:Y:S01]  /*b4f0*/  HMMA.16816.F32 R68, R4.reuse, R14, R68 ;  /* 0x0000000e0444723c */ /* 0x040fe20000001844 */
[----:B------:R-:W2:Y:S07]  /*b500*/  LDSM.16.MT88.4 R12, [R168+0xe800] ;  /* 0x00e80000a80c783b */ /* 0x000eae0000004200 */
[C---:B-1----:R-:W-:Y:S08]  /*b510*/  HMMA.16816.F32 R96, R4.reuse, R8, R96 ;  /* 0x000000080460723c */ /* 0x042ff00000001860 */
[C---:B------:R-:W-:Y:S01]  /*b520*/  HMMA.16816.F32 R108, R4.reuse, R10, R108 ;  /* 0x0000000a046c723c */ /* 0x040fe2000000186c */
[----:B------:R-:W1:Y:S07]  /*b530*/  LDSM.16.MT88.4 R8, [R170+0xcc00] ;  /* 0x00cc0000aa08783b */ /* 0x000e6e0000004200 */
[C---:B-----5:R-:W-:Y:S08]  /*b540*/  HMMA.16816.F32 R88, R4.reuse, R16, R88 ;  /* 0x000000100458723c */ /* 0x060ff00000001858 */
[C---:B------:R-:W-:Y:S01]  /*b550*/  HMMA.16816.F32 R92, R4.reuse, R18, R92 ;  /* 0x00000012045c723c */ /* 0x040fe2000000185c */
[----:B------:R-:W3:Y:S07]  /*b560*/  LDSM.16.MT88.4 R16, [R168+0xac00] ;  /* 0x00ac0000a810783b */ /* 0x000eee0000004200 */
[C---:B------:R-:W-:Y:S08]  /*b570*/  HMMA.16816.F32 R80, R4.reuse, R20, R80 ;  /* 0x000000140450723c */ /* 0x040ff00000001850 */
[C---:B------:R-:W-:Y:S01]  /*b580*/  HMMA.16816.F32 R84, R4.reuse, R22, R84 ;  /* 0x000000160454723c */ /* 0x040fe20000001854 */
[----:B------:R-:W4:Y:S07]  /*b590*/  LDSM.16.MT88.4 R20, [R170+0xac00] ;  /* 0x00ac0000aa14783b */ /* 0x000f2e0000004200 */
[C---:B--2---:R-:W-:Y:S08]  /*b5a0*/  HMMA.16816.F32 R100, R4.reuse, R12, R100 ;  /* 0x0000000c0464723c */ /* 0x044ff00000001864 */
[C---:B------:R-:W-:Y:S01]  /*b5b0*/  HMMA.16816.F32 R104, R4.reuse, R14, R104 ;  /* 0x0000000e0468723c */ /* 0x040fe20000001868 */
[----:B------:R-:W2:Y:S07]  /*b5c0*/  LDSM.16.MT88.4 R12, [R168+0xcc00] ;  /* 0x00cc0000a80c783b */ /* 0x000eae0000004200 */
        /* <DEDUP_REMOVED lines=10> */
[C---:B------:R-:W-:Y:S08]  /*b670*/  HMMA.16816.F32 R80, R4.reuse, R8, R80 ;  /* 0x000000080450723c */ /* 0x040ff00000001850 */
[C---:B------:R-:W-:Y:S01]  /*b680*/  HMMA.16816.F32 R84, R4.reuse, R10, R84 ;  /* 0x0000000a0454723c */ /* 0x040fe20000001854 */
[----:B------:R-:W1:Y:S07]  /*b690*/  LDSM.16.MT88.4 R8, [R168+0xec00] ;  /* 0x00ec0000a808783b */ /* 0x000e6e0000004200 */
[C---:B---3--:R-:W-:Y:S08]  /*b6a0*/  HMMA.16816.F32 R72, R4.reuse, R16, R72 ;  /* 0x000000100448723c */ /* 0x048ff00000001848 */
[C---:B------:R-:W-:Y:S01]  /*b6b0*/  HMMA.16816.F32 R76, R4.reuse, R18, R76 ;  /* 0x00000012044c723c */ /* 0x040fe2000000184c */
[----:B------:R-:W3:Y:S07]  /*b6c0*/  LDSM.16.MT88.4 R16, [R170+0xec00] ;  /* 0x00ec0000aa10783b */ /* 0x000eee0000004200 */
[C---:B----4-:R-:W-:Y:S07]  /*b6d0*/  HMMA.16816.F32 R112, R4.reuse, R20, R112 ;  /* 0x000000140470723c */ /* 0x050fee0000001870 */
[----:B------:R-:W-:Y:S01]  /*b6e0*/  FADD.FTZ R21, R135, R0 ;  /* 0x0000000087157221 */ /* 0x000fe20000010000 */
[----:B--2---:R-:W-:Y:S03]  /*b6f0*/  HMMA.16816.F32 R88, R4, R12, R88 ;  /* 0x0000000c0458723c */ /* 0x004fe60000001858 */
        /* <DEDUP_REMOVED lines=17> */
[C---:B---3--:R-:W-:Y:S01]  /*b810*/  HMMA.16816.F32 R96, R4.reuse, R16, R96 ;  /* 0x000000100460723c */ /* 0x048fe20000001860 */
        /* <DEDUP_REMOVED lines=15> */
[----:B------:R-:W-:-:S08]  /*b910*/  FADD.FTZ R193, R137, R150 ;  /* 0x0000009689c17221 */ /* 0x000fd00000010000 */
.L_x_1211:
        /* <DEDUP_REMOVED lines=8> */
.L_x_1223:
[----:B------:R-:W-:Y:S01]  /*b9a0*/  IADD3 R182, R182, -0x1, RZ ;  /* 0xffffffffb6b67810 */ /* 0x000fe20007ffe0ff */
[----:B------:R-:W-:Y:S04]  /*b9b0*/  DEPBAR.LE SB0, 0x0 ;  /* 0x000080000000791a */ /* 0x000fe80000000000 */
[----:B------:R-:W-:Y:S01]  /*b9c0*/  BAR.SYNC.DEFER_BLOCKING 0x0 ;  /* 0x0000000000007b1d */ /* 0x000fe20000010000 */
[----:B------:R-:W-:Y:S01]  /*b9d0*/  MOV R0, R187 ;  /* 0x000000bb00007202 */ /* 0x000fe20000000f00 */
[----:B------:R-:W-:Y:S04]  /*b9e0*/  IMAD.MOV.U32 R2, RZ, RZ, R190 ;  /* 0x000000ffff027224 */ /* 0x000fe800078e00be */
[----:B------:R-:W-:-:S05]  /*b9f0*/  @!P6 BRA `(.L_x_1220) ;  /* 0x000003c00000e947 */ /* 0x000fca0003800000 */
[----:B------:R-:W-:Y:S04]  /*ba00*/  IABS R0, c[0x0][0x2d0] ;  /* 0x0000b40000007a13 */ /* 0x000fe80000000000 */
[----:B------:R-:W1:Y:S10]  /*ba10*/  I2F.RP R7, R0 ;  /* 0x0000000000077306 */ /* 0x000e740000209400 */
[----:B-1----:R-:W1:Y:S02]  /*ba20*/  MUFU.RCP R2, R7 ;  /* 0x0000000700027308 */ /* 0x002e640000001000 */
[----:B-1----:R-:W-:Y:S01]  /*ba30*/  IADD3 R8, R2, 0xffffffe, RZ ;  /* 0x0ffffffe02087810 */ /* 0x002fe20007ffe0ff */
[----:B------:R-:W-:Y:S07]  /*ba40*/  IMAD.SHL.U32 R2, R182, 0x80, RZ ;  /* 0x00000080b6027824 */ /* 0x000fee00078e00ff */
[----:B------:R-:W1:Y:S01]  /*ba50*/  F2I.FTZ.U32.TRUNC.NTZ R9, R8 ;  /* 0x0000000800097305 */ /* 0x000e62000021f000 */
[C---:B------:R-:W-:Y:S02]  /*ba60*/  IADD3 R10, R2.reuse, 0x80, RZ ;  /* 0x00000080020a7810 */ /* 0x040fe40007ffe0ff */
[----:B------:R-:W-:Y:S02]  /*ba70*/  IABS R4, R2 ;  /* 0x0000000200047213 */ /* 0x000fe40000000000 */
[----:B------:R-:W-:Y:S02]  /*ba80*/  LOP3.LUT R2, R2, c[0x0][0x2d0], RZ, 0x3c, !PT ;  /* 0x0000b40002027a12 */ /* 0x000fe400078e3cff */
[----:B------:R-:W-:Y:S02]  /*ba90*/  IABS R6, R10 ;  /* 0x0000000a00067213 */ /* 0x000fe40000000000 */
[----:B------:R-:W-:Y:S02]  /*baa0*/  ISETP.GE.AND P0, PT, R2, RZ, PT ;  /* 0x000000ff0200720c */ /* 0x000fe40003f06270 */
        /* <DEDUP_REMOVED lines=48> */
[----:B------:R-:W-:Y:S02]  /*bdb0*/  IMAD.MOV.U32 R2, RZ, RZ, R8 ;  /* 0x000000ffff027224 */ /* 0x000fe400078e0008 */
.L_x_1220:
[----:B------:R-:W-:Y:S02]  /*bdc0*/  ISETP.GE.AND P4, PT, R185, c[0x0][0x220], PT ;  /* 0x00008800b9007a0c */ /* 0x000fe40003f86270 */
[----:B------:R-:W-:Y:S02]  /*bdd0*/  ISETP.GE.AND P3, PT, R184, c[0x0][0x220], PT ;  /* 0x00008800b8007a0c */ /* 0x000fe40003f66270 */
[C---:B------:R-:W-:Y:S02]  /*bde0*/  LEA R118, P1, R2.reuse, R196, 0x1 ;  /* 0x000000c402767211 */ /* 0x040fe400078208ff */
[----:B------:R-:W-:Y:S02]  /*bdf0*/  ISETP.GE.AND P2, PT, R183, c[0x0][0x220], PT ;  /* 0x00008800b7007a0c */ /* 0x000fe40003f46270 */
[-CC-:B------:R-:W-:Y:S02]  /*be00*/  LEA.HI.X R119, R2, R195.reuse, R0.reuse, 0x1, P1 ;  /* 0x000000c302777211 */ /* 0x180fe400008f0c00 */
[----:B------:R-:W-:Y:S03]  /*be10*/  IADD3 R199, P0, R179, R2, RZ ;  /* 0x00000002b3c77210 */ /* 0x000fe60007f1e0ff */
[----:B------:R-:W-:Y:S01]  /*be20*/  @P4 STS [R181+0x9000], RZ ;  /* 0x009000ffb5004388 */ /* 0x000fe20000000800 */
[CC--:B------:R-:W-:Y:S01]  /*be30*/  @!P4 LEA R202, P5, R199.reuse, R196.reuse, 0x1 ;  /* 0x000000c4c7cac211 */ /* 0x0c0fe200078a08ff */
[C---:B------:R-:W-:Y:S01]  /*be40*/  IMAD.X R2, R178.reuse, 0x1, R0, P0 ;  /* 0x00000001b2027824 */ /* 0x040fe200000e0600 */
[CC--:B------:R-:W-:Y:S01]  /*be50*/  @!P3 LEA R200, P1, R199.reuse, R196.reuse, 0x1 ;  /* 0x000000c4c7c8b211 */ /* 0x0c0fe200078208ff */
[----:B------:R-:W-:Y:S02]  /*be60*/  @P4 STS [R181+0x9004], RZ ;  /* 0x009004ffb5004388 */ /* 0x000fe40000000800 */
[CC--:B------:R-:W-:Y:S02]  /*be70*/  @!P2 LEA R198, P0, R199.reuse, R196.reuse, 0x1 ;  /* 0x000000c4c7c6a211 */ /* 0x0c0fe400078008ff */
[----:B------:R-:W-:Y:S01]  /*be80*/  @P4 STS.64 [R181+0x9008], RZ ;  /* 0x009008ffb5004388 */ /* 0x000fe20000000a00 */
[CCC-:B------:R-:W-:Y:S02]  /*be90*/  @!P4 LEA.HI.X R203, R199.reuse, R195.reuse, R2.reuse, 0x1, P5 ;  /* 0x000000c3c7cbc211 */ /* 0x1c0fe400028f0c02 */
[--C-:B------:R-:W-:Y:S01]  /*bea0*/  @!P3 LEA.HI.X R201, R199, R195, R2.reuse, 0x1, P1 ;  /* 0x000000c3c7c9b211 */ /* 0x100fe200008f0c02 */
[----:B------:R-:W-:Y:S01]  /*beb0*/  @!PT LDS RZ, [RZ] ;  /* 0x00000000fffff984 */ /* 0x000fe20000000800 */
[----:B------:R-:W-:Y:S01]  /*bec0*/  @!PT LDS RZ, [RZ] ;  /* 0x00000000fffff984 */ /* 0x000fe20000000800 */
[----:B------:R-:W-:Y:S01]  /*bed0*/  @!PT LDS RZ, [RZ] ;  /* 0x00000000fffff984 */ /* 0x000fe20000000800 */
[----:B------:R1:W-:Y:S01]  /*bee0*/  @!P4 LDGSTS.E.BYPASS.LTC128B.128 [R181+0x9000], [R118.64] ;  /* 0x0900000076b5cfae */ /* 0x0003e2000b901d46 */
[----:B------:R-:W-:Y:S02]  /*bef0*/  IADD3 R197, P5, R179, R199, RZ ;  /* 0x000000c7b3c57210 */ /* 0x000fe40007fbe0ff */
[-CC-:B------:R-:W-:Y:S01]  /*bf00*/  @!P2 LEA.HI.X R199, R199, R195.reuse, R2.reuse, 0x1, P0 ;  /* 0x000000c3c7c7a211 */ /* 0x180fe200000f0c02 */
[----:B------:R-:W-:Y:S01]  /*bf10*/  @P3 STS.128 [R181+0xb000], RZ ;  /* 0x00b000ffb5003388 */ /* 0x000fe20000000c00 */
        /* <DEDUP_REMOVED lines=9> */
[----:B------:R-:W-:Y:S01]  /*bfb0*/  @P2 STS.128 [R181+0xd000], RZ ;  /* 0x00d000ffb5002388 */ /* 0x000fe20000000c00 */
[--C-:B------:R-:W-:Y:S02]  /*bfc0*/  @!P3 LEA.HI.X R207, R197, R195, R2.reuse, 0x1, P1 ;  /* 0x000000c3c5cfb211 */ /* 0x100fe400008f0c02 */
[----:B------:R-:W-:Y:S01]  /*bfd0*/  IADD3 R0, P5, R179, R197, RZ ;  /* 0x000000c5b3007210 */ /* 0x000fe20007fbe0ff */
[----:B------:R-:W-:Y:S01]  /*bfe0*/  @!PT LDS RZ, [RZ] ;  /* 0x00000000fffff984 */ /* 0x000fe20000000800 */
[----:B------:R-:W-:Y:S01]  /*bff0*/  @!PT LDS RZ, [RZ] ;  /* 0x00000000fffff984 */ /* 0x000fe20000000800 */
[----:B------:R-:W-:Y:S01]  /*c000*/  @!PT LDS RZ, [RZ] ;  /* 0x00000000fffff984 */ /* 0x000fe20000000800 */
[----:B------:R1:W-:Y:S01]  /*c010*/  @!P2 LDGSTS.E.BYPASS.LTC128B.128 [R181+0xd000], [R118.64+0x80] ;  /* 0x0d00008076b5afae */ /* 0x0003e2000b901d46 */
[-CC-:B------:R-:W-:Y:S02]  /*c020*/  @!P2 LEA.HI.X R205, R197, R195.reuse, R2.reuse, 0x1, P0 ;  /* 0x000000c3c5cda211 */ /* 0x180fe400000f0c02 */
[-C--:B------:R-:W-:Y:S01]  /*c030*/  @!P3 LEA R210, P1, R0, R196.reuse, 0x1 ;  /* 0x000000c400d2b211 */ /* 0x080fe200078208ff */
        /* <DEDUP_REMOVED lines=16> */
[----:B------:R-:W-:Y:S01]  /*c140*/  ISETP.GT.AND P0, PT, R182, R175, PT ;  /* 0x000000afb600720c */ /* 0x000fe20003f04270 */
        /* <DEDUP_REMOVED lines=200> */
[----:B------:R-:W-:Y:S04]  /*cdd0*/  IADD3 R120, R116, -0x80, RZ ;  /* 0xffffff8074787810 */ /* 0x000fe80007ffe0ff */
        /* <DEDUP_REMOVED lines=20> */
[----:B------:R-:W-:Y:S01]  /*cf20*/  @!P0 IADD3 R118, R118, 0x1, RZ ;  /* 0x0000000176768810 */ /* 0x000fe20007ffe0ff */
[--C-:B------:R-:W-:Y:S05]  /*cf30*/  @!P0 IMAD.IADD R121, R121, 0x1, -R2.reuse ;  /* 0x0000000179798824 */ /* 0x100fea00078e0a02 */
[-C--:B------:R-:W-:Y:S01]  /*cf40*/  ISETP.GE.U32.AND P5, PT, R121, R2.reuse, PT ;  /* 0x000000027900720c */ /* 0x080fe20003fa6070 */
[----:B------:R-:W-:Y:S01]  /*cf50*/  @!P1 IMAD.IADD R123, R123, 0x1, -R2 ;  /* 0x000000017b7b9824 */ /* 0x000fe200078e0a02 */
[----:B------:R-:W-:Y:S02]  /*cf60*/  @!P1 IADD3 R0, R0, 0x1, RZ ;  /* 0x0000000100009810 */ /* 0x000fe40007ffe0ff */
[----:B------:R-:W-:Y:S02]  /*cf70*/  ISETP.GE.AND P1, PT, R120, RZ, PT ;  /* 0x000000ff7800720c */ /* 0x000fe40003f26270 */
[----:B------:R-:W-:Y:S07]  /*cf80*/  ISETP.GE.U32.AND P0, PT, R123, R2, PT ;  /* 0x000000027b00720c */ /* 0x000fee0003f06070 */
[----:B------:R-:W-:Y:S02]  /*cf90*/  @P5 IADD3 R118, R118, 0x1, RZ ;  /* 0x0000000176765810 */ /* 0x000fe40007ffe0ff */
[----:B------:R-:W-:Y:S02]  /*cfa0*/  ISETP.GE.AND P5, PT, R116, RZ, PT ;  /* 0x000000ff7400720c */ /* 0x000fe40003fa6270 */
[----:B------:R-:W-:Y:S02]  /*cfb0*/  @!P1 IADD3 R118, -R118, RZ, RZ ;  /* 0x000000ff76769210 */ /* 0x000fe40007ffe1ff */
        /* <DEDUP_REMOVED lines=17> */
[----:B------:R-:W-:Y:S05]  /*d0d0*/  IMAD R0, R119, c[0x0][0x19c], R0 ;  /* 0x0000670077007a24 */ /* 0x000fea00078e0200 */
[----:B------:R-:W-:Y:S01]  /*d0e0*/  IADD3 R123, R123, R0, RZ ;  /* 0x000000007b7b7210 */ /* 0x000fe20007ffe0ff */
[----:B--2---:R-:W-:Y:S04]  /*d0f0*/  IMAD.IADD R121, R2, 0x1, -R121 ;  /* 0x0000000102797824 */ /* 0x004fe800078e0a79 */
[C---:B------:R-:W-:Y:S01]  /*d100*/  IMAD.WIDE.U32 R122, R121.reuse, c[0x0][0x180], R122 ;  /* 0x00006000797a7a25 */ /* 0x040fe200078e007a */
[----:B------:R-:W-:Y:S03]  /*d110*/  SHF.R.S32.HI R2, RZ, 0x1f, R121 ;  /* 0x0000001fff027819 */ /* 0x000fe60000011479 */
[----:B------:R-:W-:Y:S02]  /*d120*/  IMAD.MOV.U32 R0, RZ, RZ, R122 ;  /* 0x000000ffff007224 */ /* 0x000fe400078e007a */
[----:B------:R-:W-:Y:S04]  /*d130*/  IMAD R2, R2, c[0x0][0x180], RZ ;  /* 0x0000600002027a24 */ /* 0x000fe800078e02ff */
[----:B------:R-:W-:Y:S04]  /*d140*/  IMAD R2, R121, c[0x0][0x184], R2 ;  /* 0x0000610079027a24 */ /* 0x000fe800078e0202 */
[----:B------:R-:W-:Y:S02]  /*d150*/  IMAD.IADD R2, R123, 0x1, R2 ;  /* 0x000000017b027824 */ /* 0x000fe400078e0202 */
.L_x_1222:
        /* <DEDUP_REMOVED lines=91> */
.L_x_1221:
        /* <DEDUP_REMOVED lines=86> */
[----:B------:R-:W-:Y:S01]  /*dc70*/  ISETP.GT.AND P0, PT, R182, R175, PT ;  /* 0x000000afb600720c */ /* 0x000fe20003f04270 */
        /* <DEDUP_REMOVED lines=24> */
[----:B------:R-:W-:Y:S02]  /*de00*/  FMUL.FTZ R81, R116, R81 ;  /* 0x0000005174517220 */ /* 0x000fe40000410000 */
[C---:B---3--:R-:W-:Y:S02]  /*de10*/  FMUL.FTZ R10, R3.reuse, R114 ;  /* 0x00000072030a7220 */ /* 0x048fe40000410000 */
[C---:B------:R-:W-:Y:S02]  /*de20*/  FMUL.FTZ R11, R3.reuse, R115 ;  /* 0x00000073030b7220 */ /* 0x040fe40000410000 */
[C---:B------:R-:W-:Y:S01]  /*de30*/  FMUL.FTZ R70, R3.reuse, R70 ;  /* 0x0000004603467220 */ /* 0x040fe20000410000 */
[----:B------:R-:W3:Y:S01]  /*de40*/  MUFU.EX2 R137, R137 ;  /* 0x0000008900897308 */ /* 0x000ee20000000800 */
[C---:B------:R-:W-:Y:S02]  /*de50*/  FMUL.FTZ R71, R3.reuse, R71 ;  /* 0x0000004703477220 */ /* 0x040fe40000410000 */
[C---:B------:R-:W-:Y:S01]  /*de60*/  FMUL.FTZ R74, R3.reuse, R74 ;  /* 0x0000004a034a7220 */ /* 0x040fe20000410000 */
        /* <DEDUP_REMOVED lines=25> */
[C---:B------:R-:W-:Y:S01]  /*e000*/  FMUL.FTZ R98, R3.reuse, R98 ;  /* 0x0000006203627220 */ /* 0x040fe20000410000 */
[----:B--2---:R-:W-:Y:S01]  /*e010*/  F2FP.PACK_AB R114, R128, R131 ;  /* 0x000000838072723e */ /* 0x004fe200000000ff */
[C---:B------:R-:W-:Y:S02]  /*e020*/  FMUL.FTZ R99, R3.reuse, R99 ;  /* 0x0000006303637220 */ /* 0x040fe40000410000 */
[C---:B------:R-:W-:Y:S02]  /*e030*/  FMUL.FTZ R12, R116.reuse, R108 ;  /* 0x0000006c740c7220 */ /* 0x040fe40000410000 */
[----:B------:R-:W-:Y:S01]  /*e040*/  FMUL.FTZ R13, R116, R109 ;  /* 0x0000006d740d7220 */ /* 0x000fe20000410000 */
[----:B------:R-:W-:Y:S01]  /*e050*/  MUFU.EX2 R130, R130 ;  /* 0x0000008200827308 */ /* 0x000fe20000000800 */
[----:B------:R-:W-:Y:S02]  /*e060*/  FMUL.FTZ R14, R3, R110 ;  /* 0x0000006e030e7220 */ /* 0x000fe40000410000 */
[--C-:B------:R-:W-:Y:S02]  /*e070*/  FFMA.FTZ R6, R15, c[0x0][0x23c], -R5.reuse ;  /* 0x00008f000f067a23 */ /* 0x100fe40000010805 */
[----:B------:R-:W-:Y:S02]  /*e080*/  FMUL.FTZ R15, R3, R111 ;  /* 0x0000006f030f7220 */ /* 0x000fe40000410000 */
[----:B------:R-:W-:Y:S01]  /*e090*/  LDSM.16.MT88.4 R108, [R170+0x9400] ;  /* 0x00940000aa6c783b */ /* 0x000fe20000004200 */
        /* <DEDUP_REMOVED lines=10> */
[--C-:B------:R-:W-:Y:S02]  /*e140*/  FFMA.FTZ R141, R33, c[0x0][0x23c], -R134.reuse ;  /* 0x00008f00218d7a23 */ /* 0x100fe40000010886 */
[--C-:B------:R-:W-:Y:S01]  /*e150*/  FFMA.FTZ R142, R34, c[0x0][0x23c], -R5.reuse ;  /* 0x00008f00228e7a23 */ /* 0x100fe20000010805 */
[C---:B------:R-:W-:Y:S01]  /*e160*/  HMMA.16816.F32 R68, R112.reuse, R122, R68 ;  /* 0x0000007a7044723c */ /* 0x040fe20000001844 */
[----:B------:R-:W3:Y:S02]  /*e170*/  LDSM.16.MT88.4 R120, [R170+0xb000] ;  /* 0x00b00000aa78783b */ /* 0x000ee40000004200 */
[----:B------:R-:W-:Y:S01]  /*e180*/  MUFU.EX2 R139, R139 ;  /* 0x0000008b008b7308 */ /* 0x000fe20000000800 */
[--C-:B------:R-:W-:Y:S02]  /*e190*/  FFMA.FTZ R143, R35, c[0x0][0x23c], -R5.reuse ;  /* 0x00008f00238f7a23 */ /* 0x100fe40000010805 */
[--C-:B------:R-:W-:Y:S02]  /*e1a0*/  FFMA.FTZ R147, R38, c[0x0][0x23c], -R5.reuse ;  /* 0x00008f0026937a23 */ /* 0x100fe40000010805 */
[C---:B-1----:R-:W-:Y:S04]  /*e1b0*/  HMMA.16816.F32 R72, R112.reuse, R124, R72 ;  /* 0x0000007c7048723c */ /* 0x042fe80000001848 */
[--C-:B------:R-:W-:Y:S01]  /*e1c0*/  FFMA.FTZ R148, R39, c[0x0][0x23c], -R5.reuse ;  /* 0x00008f0027947a23 */ /* 0x100fe20000010805 */
[----:B------:R-:W-:Y:S01]  /*e1d0*/  MUFU.EX2 R140, R140 ;  /* 0x0000008c008c7308 */ /* 0x000fe20000000800 */
[----:B------:R-:W-:Y:S02]  /*e1e0*/  FFMA.FTZ R151, R43, c[0x0][0x23c], -R5 ;  /* 0x00008f002b977a23 */ /* 0x000fe40000010805 */
[C---:B------:R-:W-:Y:S01]  /*e1f0*/  HMMA.16816.F32 R76, R112.reuse, R126, R76 ;  /* 0x0000007e704c723c */ /* 0x040fe2000000184c */
[----:B------:R-:W1:Y:S03]  /*e200*/  LDSM.16.MT88.4 R124, [R168+0xb000] ;  /* 0x00b00000a87c783b */ /* 0x000e660000004200 */
[C---:B------:R-:W-:Y:S01]  /*e210*/  FMUL.FTZ R100, R116.reuse, R100 ;  /* 0x0000006474647220 */ /* 0x040fe20000410000 */
[----:B--2---:R-:W-:Y:S01]  /*e220*/  F2FP.PACK_AB R16, R133, R130 ;  /* 0x000000828510723e */ /* 0x004fe200000000ff */
[C---:B------:R-:W-:Y:S01]  /*e230*/  FMUL.FTZ R101, R116.reuse, R101 ;  /* 0x0000006574657220 */ /* 0x040fe20000410000 */
[----:B------:R-:W-:Y:S01]  /*e240*/  MUFU.EX2 R142, R142 ;  /* 0x0000008e008e7308 */ /* 0x000fe20000000800 */
[C---:B------:R-:W-:Y:S04]  /*e250*/  FMUL.FTZ R102, R3.reuse, R102 ;  /* 0x0000006603667220 */ /* 0x040fe80000410000 */
[C---:B------:R-:W-:Y:S02]  /*e260*/  FMUL.FTZ R103, R3.reuse, R103 ;  /* 0x0000006703677220 */ /* 0x040fe40000410000 */
[C---:B------:R-:W-:Y:S02]  /*e270*/  FMUL.FTZ R104, R116.reuse, R104 ;  /* 0x0000006874687220 */ /* 0x040fe40000410000 */
[C---:B------:R-:W-:Y:S01]  /*e280*/  FMUL.FTZ R105, R116.reuse, R105 ;  /* 0x0000006974697220 */ /* 0x040fe20000410000 */
[----:B------:R-:W2:Y:S01]  /*e290*/  MUFU.EX2 R6, R6 ;  /* 0x0000000600067308 */ /* 0x000ea20000000800 */
[C---:B------:R-:W-:Y:S02]  /*e2a0*/  FMUL.FTZ R106, R3.reuse, R106 ;  /* 0x0000006a036a7220 */ /* 0x040fe40000410000 */
[----:B------:R-:W-:Y:S02]  /*e2b0*/  FMUL.FTZ R107, R3, R107 ;  /* 0x0000006b036b7220 */ /* 0x000fe40000410000 */
[----:B------:R-:W-:Y:S02]  /*e2c0*/  FFMA.FTZ R145, R116, R193, R145 ;  /* 0x000000c174917223 */ /* 0x000fe40000010091 */
[----:B------:R-:W-:Y:S01]  /*e2d0*/  FFMA.FTZ R116, R37, c[0x0][0x23c], -R134 ;  /* 0x00008f0025747a23 */ /* 0x000fe20000010886 */
[C---:B---3--:R-:W-:Y:S02]  /*e2e0*/  HMMA.16816.F32 R80, R112.reuse, R120, R80 ;  /* 0x000000787050723c */ /* 0x048fe40000001850 */
[----:B------:R-:W-:Y:S01]  /*e2f0*/  MUFU.EX2 R7, R7 ;  /* 0x0000000700077308 */ /* 0x000fe20000000800 */
[----:B------:R-:W-:Y:S02]  /*e300*/  FFMA.FTZ R144, R3, R194, R144 ;  /* 0x000000c203907223 */ /* 0x000fe40000010090 */
[--C-:B------:R-:W-:Y:S02]  /*e310*/  FFMA.FTZ R3, R36, c[0x0][0x23c], -R134.reuse ;  /* 0x00008f0024037a23 */ /* 0x100fe40000010886 */
[----:B------:R-:W-:Y:S01]  /*e320*/  LDSM.16.MT88.4 R36, [R168+0xc400] ;  /* 0x00c40000a824783b */ /* 0x000fe20000004200 */
[C---:B------:R-:W-:Y:S04]  /*e330*/  HMMA.16816.F32 R84, R112.reuse, R122, R84 ;  /* 0x0000007a7054723c */ /* 0x040fe80000001854 */
[--C-:B------:R-:W-:Y:S01]  /*e340*/  FFMA.FTZ R146, R40, c[0x0][0x23c], -R134.reuse ;  /* 0x00008f0028927a23 */ /* 0x100fe20000010886 */
[----:B------:R-:W3:Y:S01]  /*e350*/  MUFU.EX2 R118, R118 ;  /* 0x0000007600767308 */ /* 0x000ee20000000800 */
[--C-:B------:R-:W-:Y:S01]  /*e360*/  FFMA.FTZ R40, R52, c[0x0][0x23c], -R134.reuse ;  /* 0x00008f0034287a23 */ /* 0x100fe20000010886 */
[----:B------:R-:W4:Y:S01]  /*e370*/  LDSM.16.MT88.4 R120, [R170+0xd000] ;  /* 0x00d00000aa78783b */ /* 0x000f220000004200 */
[C---:B-1----:R-:W-:Y:S04]  /*e380*/  HMMA.16816.F32 R88, R112.reuse, R124, R88 ;  /* 0x0000007c7058723c */ /* 0x042fe80000001858 */
[----:B--2---:R-:W-:Y:S01]  /*e390*/  F2FP.PACK_AB R17, R6, R135 ;  /* 0x000000870611723e */ /* 0x004fe200000000ff */
[--C-:B------:R-:W-:Y:S02]  /*e3a0*/  FFMA.FTZ R52, R53, c[0x0][0x23c], -R134.reuse ;  /* 0x00008f0035347a23 */ /* 0x100fe40000010886 */
[----:B------:R1:W-:Y:S01]  /*e3b0*/  MUFU.EX2 R53, R40 ;  /* 0x0000002800357308 */ /* 0x0003e20000000800 */
[C---:B------:R-:W-:Y:S01]  /*e3c0*/  HMMA.16816.F32 R92, R112.reuse, R126, R92 ;  /* 0x0000007e705c723c */ /* 0x040fe2000000185c */
[----:B------:R-:W2:Y:S03]  /*e3d0*/  LDSM.16.MT88.4 R124, [R168+0xd000] ;  /* 0x00d00000a87c783b */ /* 0x000ea60000004200 */
[----:B------:R-:W-:Y:S02]  /*e3e0*/  FFMA.FTZ R149, R41, c[0x0][0x23c], -R134 ;  /* 0x00008f0029957a23 */ /* 0x000fe40000010886 */
[----:B------:R-:W-:Y:S02]  /*e3f0*/  FFMA.FTZ R150, R42, c[0x0][0x23c], -R5 ;  /* 0x00008f002a967a23 */ /* 0x000fe40000010805 */
[----:B------:R-:W-:Y:S01]  /*e400*/  FADD.FTZ R136, R136, R145 ;  /* 0x0000009188887221 */ /* 0x000fe20000010000 */
[----:B------:R-:W-:Y:S03]  /*e410*/  MUFU.EX2 R119, R119 ;  /* 0x0000007700777308 */ /* 0x000fe60000000800 */
[----:B------:R-:W-:Y:S01]  /*e420*/  FADD.FTZ R41, R131, R136 ;  /* 0x0000008883297221 */ /* 0x000fe20000010000 */
[----:B---3--:R-:W-:Y:S01]  /*e430*/  F2FP.PACK_AB R18, R118, R7 ;  /* 0x000000077612723e */ /* 0x008fe200000000ff */
[----:B------:R-:W-:Y:S02]  /*e440*/  FADD.FTZ R137, R137, R144 ;  /* 0x0000009089897221 */ /* 0x000fe40000010000 */
[----:B------:R-:W-:Y:S02]  /*e450*/  FADD.FTZ R41, R128, R41 ;  /* 0x0000002980297221 */ /* 0x000fe40000010000 */
[----:B------:R-:W-:Y:S01]  /*e460*/  FADD.FTZ R42, R132, R137 ;  /* 0x00000089842a7221 */ /* 0x000fe20000010000 */
[----:B------:R-:W-:Y:S01]  /*e470*/  MUFU.EX2 R138, R138 ;  /* 0x0000008a008a7308 */ /* 0x000fe20000000800 */
[----:B------:R-:W-:Y:S02]  /*e480*/  FADD.FTZ R130, R130, R41 ;  /* 0x0000002982827221 */ /* 0x000fe40000010000 */
[----:B------:R-:W-:Y:S02]  /*e490*/  FADD.FTZ R42, R129, R42 ;  /* 0x0000002a812a7221 */ /* 0x000fe40000010000 */
[----:B------:R-:W-:Y:S02]  /*e4a0*/  FFMA.FTZ R44, R44, c[0x0][0x23c], -R134 ;  /* 0x00008f002c2c7a23 */ /* 0x000fe40000010886 */
[----:B------:R-:W-:Y:S02]  /*e4b0*/  FADD.FTZ R135, R135, R42 ;  /* 0x0000002a87877221 */ /* 0x000fe40000010000 */
[----:B-1----:R-:W-:Y:S01]  /*e4c0*/  LDSM.16.MT88.4 R40, [R170+0xe800] ;  /* 0x00e80000aa28783b */ /* 0x002fe20000004200 */
[----:B------:R-:W-:Y:S01]  /*e4d0*/  MUFU.EX2 R141, R141 ;  /* 0x0000008d008d7308 */ /* 0x000fe20000000800 */
[--C-:B------:R-:W-:Y:S01]  /*e4e0*/  FFMA.FTZ R45, R45, c[0x0][0x23c], -R134.reuse ;  /* 0x00008f002d2d7a23 */ /* 0x100fe20000010886 */
[C---:B----4-:R-:W-:Y:S03]  /*e4f0*/  HMMA.16816.F32 R96, R112.reuse, R120, R96 ;  /* 0x000000787060723c */ /* 0x050fe60000001860 */
[--C-:B------:R-:W-:Y:S02]  /*e500*/  FFMA.FTZ R48, R48, c[0x0][0x23c], -R134.reuse ;  /* 0x00008f0030307a23 */ /* 0x100fe40000010886 */
[--C-:B------:R-:W-:Y:S02]  /*e510*/  FFMA.FTZ R49, R49, c[0x0][0x23c], -R134.reuse ;  /* 0x00008f0031317a23 */ /* 0x100fe40000010886 */
[--C-:B------:R-:W-:Y:S01]  /*e520*/  FFMA.FTZ R120, R19, c[0x0][0x23c], -R5.reuse ;  /* 0x00008f0013787a23 */ /* 0x100fe20000010805 */
[C---:B------:R-:W-:Y:S01]  /*e530*/  HMMA.16816.F32 R12, R112.reuse, R122, R12 ;  /* 0x0000007a700c723c */ /* 0x040fe2000000180c */
[----:B------:R-:W-:Y:S03]  /*e540*/  MUFU.EX2 R143, R143 ;  /* 0x0000008f008f7308 */ /* 0x000fe60000000800 */
[--C-:B------:R-:W-:Y:S02]  /*e550*/  FFMA.FTZ R121, R24, c[0x0][0x23c], -R134.reuse ;  /* 0x00008f0018797a23 */ /* 0x100fe40000010886 */
[--C-:B------:R-:W-:Y:S02]  /*e560*/  FFMA.FTZ R46, R46, c[0x0][0x23c], -R5.reuse ;  /* 0x00008f002e2e7a23 */ /* 0x100fe40000010805 */
[C---:B--2---:R-:W-:Y:S03]  /*e570*/  HMMA.16816.F32 R100, R112.reuse, R124, R100 ;  /* 0x0000007c7064723c */ /* 0x044fe60000001864 */
[----:B------:R-:W1:Y:S01]  /*e580*/  MUFU.EX2 R120, R120 ;  /* 0x0000007800787308 */ /* 0x000e620000000800 */
[--C-:B------:R-:W-:Y:S02]  /*e590*/  FFMA.FTZ R123, R21, c[0x0][0x23c], -R134.reuse ;  /* 0x00008f00157b7a23 */ /* 0x100fe40000010886 */
[--C-:B------:R-:W-:Y:S02]  /*e5a0*/  FFMA.FTZ R122, R23, c[0x0][0x23c], -R5.reuse ;  /* 0x00008f00177a7a23 */ /* 0x100fe40000010805 */
[----:B------:R-:W-:Y:S01]  /*e5b0*/  HMMA.16816.F32 R104, R112, R126, R104 ;  /* 0x0000007e7068723c */ /* 0x000fe20000001868 */
[----:B------:R-:W2:Y:S03]  /*e5c0*/  LDSM.16.MT88.4 R112, [R168+0x9400] ;  /* 0x00940000a870783b */ /* 0x000ea60000004200 */
[--C-:B------:R-:W-:Y:S01]  /*e5d0*/  FFMA.FTZ R124, R20, c[0x0][0x23c], -R134.reuse ;  /* 0x00008f00147c7a23 */ /* 0x100fe20000010886 */
[----:B------:R-:W-:Y:S01]  /*e5e0*/  MUFU.EX2 R121, R121 ;  /* 0x0000007900797308 */ /* 0x000fe20000000800 */
[--C-:B------:R-:W-:Y:S02]  /*e5f0*/  FFMA.FTZ R125, R22, c[0x0][0x23c], -R5.reuse ;  /* 0x00008f00167d7a23 */ /* 0x100fe40000010805 */
[--C-:B------:R-:W-:Y:S01]  /*e600*/  FFMA.FTZ R127, R28, c[0x0][0x23c], -R134.reuse ;  /* 0x00008f001c7f7a23 */ /* 0x100fe20000010886 */
[----:B------:R-:W-:Y:S03]  /*e610*/  LDSM.16.MT88.4 R20, [R170+0x9800] ;  /* 0x00980000aa14783b */ /* 0x000fe60000004200 */
[--C-:B------:R-:W-:Y:S02]  /*e620*/  FFMA.FTZ R126, R32, c[0x0][0x23c], -R134.reuse ;  /* 0x00008f00207e7a23 */ /* 0x100fe40000010886 */
[--C-:B------:R-:W-:Y:S01]  /*e630*/  FFMA.FTZ R47, R47, c[0x0][0x23c], -R5.reuse ;  /* 0x00008f002f2f7a23 */ /* 0x100fe20000010805 */
[----:B------:R-:W-:Y:S01]  /*e640*/  MUFU.EX2 R124, R124 ;  /* 0x0000007c007c7308 */ /* 0x000fe20000000800 */
[--C-:B------:R-:W-:Y:S01]  /*e650*/  FFMA.FTZ R50, R50, c[0x0][0x23c], -R5.reuse ;  /* 0x00008f0032327a23 */ /* 0x100fe20000010805 */
[----:B------:R-:W-:Y:S01]  /*e660*/  LDSM.16.MT88.4 R28, [R170+0xbc00] ;  /* 0x00bc0000aa1c783b */ /* 0x000fe20000004200 */
[--C-:B------:R-:W-:Y:S01]  /*e670*/  FFMA.FTZ R51, R51, c[0x0][0x23c], -R5.reuse ;  /* 0x00008f0033337a23 */ /* 0x100fe20000010805 */
[----:B-1----:R-:W-:Y:S01]  /*e680*/  F2FP.PACK_AB R19, R120, R119 ;  /* 0x000000777813723e */ /* 0x002fe200000000ff */
[--C-:B------:R-:W-:Y:S02]  /*e690*/  FFMA.FTZ R56, R56, c[0x0][0x23c], -R134.reuse ;  /* 0x00008f0038387a23 */ /* 0x100fe40000010886 */
[--C-:B------:R-:W-:Y:S02]  /*e6a0*/  FFMA.FTZ R57, R57, c[0x0][0x23c], -R134.reuse ;  /* 0x00008f0039397a23 */ /* 0x100fe40000010886 */
[--C-:B------:R-:W-:Y:S01]  /*e6b0*/  FFMA.FTZ R54, R54, c[0x0][0x23c], -R5.reuse ;  /* 0x00008f0036367a23 */ /* 0x100fe20000010805 */
[----:B------:R-:W-:Y:S01]  /*e6c0*/  LDSM.16.MT88.4 R32, [R168+0xc000] ;  /* 0x00c00000a820783b */ /* 0x000fe20000004200 */
[C---:B------:R-:W-:Y:S01]  /*e6d0*/  HMMA.16816.F32 R8, R16.reuse, R108, R8 ;  /* 0x0000006c1008723c */ /* 0x040fe20000001808 */
[----:B------:R-:W1:Y:S04]  /*e6e0*/  MUFU.EX2 R123, R123 ;  /* 0x0000007b007b7308 */ /* 0x000e680000000800 */
[--C-:B------:R-:W-:Y:S02]  /*e6f0*/  FFMA.FTZ R55, R55, c[0x0][0x23c], -R5.reuse ;  /* 0x00008f0037377a23 */ /* 0x100fe40000010805 */
[--C-:B------:R-:W-:Y:S01]  /*e700*/  FFMA.FTZ R58, R58, c[0x0][0x23c], -R5.reuse ;  /* 0x00008f003a3a7a23 */ /* 0x100fe20000010805 */
[C---:B------:R-:W-:Y:S01]  /*e710*/  HMMA.16816.F32 R68, R16.reuse, R110, R68 ;  /* 0x0000006e1044723c */ /* 0x040fe20000001844 */
[----:B------:R-:W3:Y:S02]  /*e720*/  LDSM.16.MT88.4 R108, [R170+0xb400] ;  /* 0x00b40000aa6c783b */ /* 0x000ee40000004200 */
[----:B------:R-:W-:Y:S01]  /*e730*/  MUFU.EX2 R125, R125 ;  /* 0x0000007d007d7308 */ /* 0x000fe20000000800 */
[--C-:B------:R-:W-:Y:S02]  /*e740*/  FFMA.FTZ R59, R59, c[0x0][0x23c], -R5.reuse ;  /* 0x00008f003b3b7a23 */ /* 0x100fe40000010805 */
[--C-:B------:R-:W-:Y:S02]  /*e750*/  FFMA.FTZ R60, R60, c[0x0][0x23c], -R134.reuse ;  /* 0x00008f003c3c7a23 */ /* 0x100fe40000010886 */
[C---:B--2---:R-:W-:Y:S04]  /*e760*/  HMMA.16816.F32 R72, R16.reuse, R112, R72 ;  /* 0x000000701048723c */ /* 0x044fe80000001848 */
[--C-:B------:R-:W-:Y:S01]  /*e770*/  FFMA.FTZ R61, R61, c[0x0][0x23c], -R134.reuse ;  /* 0x00008f003d3d7a23 */ /* 0x100fe20000010886 */
[----:B------:R-:W2:Y:S01]  /*e780*/  MUFU.EX2 R122, R122 ;  /* 0x0000007a007a7308 */ /* 0x000ea20000000800 */
[----:B------:R-:W-:Y:S02]  /*e790*/  FFMA.FTZ R64, R64, c[0x0][0x23c], -R134 ;  /* 0x00008f0040407a23 */ /* 0x000fe40000010886 */
[C---:B------:R-:W-:Y:S01]  /*e7a0*/  HMMA.16816.F32 R76, R16.reuse, R114, R76 ;  /* 0x00000072104c723c */ /* 0x040fe2000000184c */
[----:B------:R-:W4:Y:S03]  /*e7b0*/  LDSM.16.MT88.4 R112, [R168+0xb400] ;  /* 0x00b40000a870783b */ /* 0x000f260000004200 */
[--C-:B------:R-:W-:Y:S02]  /*e7c0*/  FFMA.FTZ R62, R62, c[0x0][0x23c], -R5.reuse ;  /* 0x00008f003e3e7a23 */ /* 0x100fe40000010805 */
[----:B------:R-:W-:Y:S01]  /*e7d0*/  FFMA.FTZ R63, R63, c[0x0][0x23c], -R5 ;  /* 0x00008f003f3f7a23 */ /* 0x000fe20000010805 */
[----:B------:R-:W-:Y:S01]  /*e7e0*/  MUFU.EX2 R127, R127 ;  /* 0x0000007f007f7308 */ /* 0x000fe20000000800 */
[----:B------:R-:W-:Y:S04]  /*e7f0*/  FADD.FTZ R6, R6, R135 ;  /* 0x0000008706067221 */ /* 0x000fe80000010000 */
[----:B------:R-:W-:Y:S04]  /*e800*/  FADD.FTZ R119, R119, R6 ;  /* 0x0000000677777221 */ /* 0x000fe80000010000 */
[----:B------:R-:W-:Y:S01]  /*e810*/  FADD.FTZ R120, R120, R119 ;  /* 0x0000007778787221 */ /* 0x000fe20000010000 */
        /* <DEDUP_REMOVED lines=8> */
[C---:B------:R-:W-:Y:S01]  /*e8a0*/  HMMA.16816.F32 R92, R16.reuse, R114, R92 ;  /* 0x00000072105c723c */ /* 0x040fe2000000185c */
[----:B------:R-:W4:Y:S08]  /*e8b0*/  LDSM.16.MT88.4 R112, [R168+0xd400] ;  /* 0x00d40000a870783b */ /* 0x000f300000004200 */
[----:B------:R-:W-:Y:S10]  /*e8c0*/  MUFU.EX2 R148, R148 ;  /* 0x0000009400947308 */ /* 0x000ff40000000800 */
[----:B------:R-:W-:Y:S01]  /*e8d0*/  MUFU.EX2 R146, R146 ;  /* 0x0000009200927308 */ /* 0x000fe20000000800 */
[C---:B---3--:R-:W-:Y:S09]  /*e8e0*/  HMMA.16816.F32 R96, R16.reuse, R108, R96 ;  /* 0x0000006c1060723c */ /* 0x048ff20000001860 */
[----:B------:R-:W-:Y:S03]  /*e8f0*/  MUFU.EX2 R149, R149 ;  /* 0x0000009500957308 */ /* 0x000fe60000000800 */
[--C-:B------:R-:W-:Y:S01]  /*e900*/  FFMA.FTZ R108, R25, c[0x0][0x23c], -R134.reuse ;  /* 0x00008f00196c7a23 */ /* 0x100fe20000010886 */
[C---:B------:R-:W-:Y:S03]  /*e910*/  HMMA.16816.F32 R12, R16.reuse, R110, R12 ;  /* 0x0000006e100c723c */ /* 0x040fe6000000180c */
[--C-:B------:R-:W-:Y:S03]  /*e920*/  FFMA.FTZ R109, R26, c[0x0][0x23c], -R5.reuse ;  /* 0x00008f001a6d7a23 */ /* 0x100fe60000010805 */
[----:B------:R-:W3:Y:S01]  /*e930*/  MUFU.EX2 R108, R108 ;  /* 0x0000006c006c7308 */ /* 0x000ee20000000800 */
[----:B------:R-:W-:Y:S01]  /*e940*/  FFMA.FTZ R134, R65, c[0x0][0x23c], -R134 ;  /* 0x00008f0041867a23 */ /* 0x000fe20000010886 */
[C---:B----4-:R-:W-:Y:S04]  /*e950*/  HMMA.16816.F32 R100, R16.reuse, R112, R100 ;  /* 0x000000701064723c */ /* 0x050fe80000001864 */
[--C-:B------:R-:W-:Y:S02]  /*e960*/  FFMA.FTZ R110, R27, c[0x0][0x23c], -R5.reuse ;  /* 0x00008f001b6e7a23 */ /* 0x100fe40000010805 */
[----:B------:R-:W4:Y:S02]  /*e970*/  LDSM.16.MT88.4 R24, [R168+0x9800] ;  /* 0x00980000a818783b */ /* 0x000f240000004200 */
[----:B------:R-:W-:Y:S01]  /*e980*/  MUFU.EX2 R109, R109 ;  /* 0x0000006d006d7308 */ /* 0x000fe20000000800 */
[----:B------:R-:W-:Y:S03]  /*e990*/  HMMA.16816.F32 R104, R16, R114, R104 ;  /* 0x000000721068723c */ /* 0x000fe60000001868 */
[--C-:B------:R-:W-:Y:S02]  /*e9a0*/  FFMA.FTZ R65, R66, c[0x0][0x23c], -R5.reuse ;  /* 0x00008f0042417a23 */ /* 0x100fe40000010805 */
[----:B------:R-:W-:Y:S02]  /*e9b0*/  FFMA.FTZ R5, R67, c[0x0][0x23c], -R5 ;  /* 0x00008f0043057a23 */ /* 0x000fe40000010805 */
[----:B-1----:R-:W-:Y:S01]  /*e9c0*/  F2FP.PACK_AB R16, R123, R124 ;  /* 0x0000007c7b10723e */ /* 0x002fe200000000ff */
[----:B------:R-:W-:Y:S01]  /*e9d0*/  FADD.FTZ R66, R133, R130 ;  /* 0x0000008285427221 */ /* 0x000fe20000010000 */
[----:B------:R-:W1:Y:S03]  /*e9e0*/  MUFU.EX2 R110, R110 ;  /* 0x0000006e006e7308 */ /* 0x000e660000000800 */
[----:B--2---:R-:W-:Y:S01]  /*e9f0*/  F2FP.PACK_AB R17, R122, R125 ;  /* 0x0000007d7a11723e */ /* 0x004fe200000000ff */
[----:B------:R-:W-:Y:S01]  /*ea00*/  FADD.FTZ R125, R125, R120 ;  /* 0x000000787d7d7221 */ /* 0x000fe20000010000 */
[----:B---3--:R-:W-:Y:S01]  /*ea10*/  F2FP.PACK_AB R18, R108, R121 ;  /* 0x000000796c12723e */ /* 0x008fe200000000ff */
[----:B------:R-:W-:Y:S02]  /*ea20*/  FADD.FTZ R7, R7, R66 ;  /* 0x0000004207077221 */ /* 0x000fe40000010000 */
[----:B------:R-:W-:Y:S02]  /*ea30*/  FADD.FTZ R122, R122, R125 ;  /* 0x0000007d7a7a7221 */ /* 0x000fe40000010000 */
[----:B------:R-:W-:Y:S01]  /*ea40*/  MUFU.EX2 R150, R150 ;  /* 0x0000009600967308 */ /* 0x000fe20000000800 */
[----:B------:R-:W-:Y:S04]  /*ea50*/  FADD.FTZ R7, R118, R7 ;  /* 0x0000000776077221 */ /* 0x000fe80000010000 */
[----:B------:R-:W-:Y:S04]  /*ea60*/  FADD.FTZ R6, R124, R7 ;  /* 0x000000077c067221 */ /* 0x000fe80000010000 */
[----:B------:R-:W-:Y:S01]  /*ea70*/  FADD.FTZ R6, R123, R6 ;  /* 0x000000067b067221 */ /* 0x000fe20000010000 */
[----:B------:R-:W2:Y:S03]  /*ea80*/  MUFU.EX2 R151, R151 ;  /* 0x0000009700977308 */ /* 0x000ea60000000800 */
[----:B------:R-:W-:Y:S01]  /*ea90*/  FADD.FTZ R121, R121, R6 ;  /* 0x0000000679797221 */ /* 0x000fe20000010000 */
[----:B-1----:R-:W-:Y:S01]  /*eaa0*/  F2FP.PACK_AB R19, R110, R109 ;  /* 0x0000006d6e13723e */ /* 0x002fe200000000ff */
[----:B------:R-:W-:Y:S02]  /*eab0*/  FADD.FTZ R109, R109, R122 ;  /* 0x0000007a6d6d7221 */ /* 0x000fe40000010000 */
[----:B------:R-:W-:Y:S03]  /*eac0*/  FADD.FTZ R6, R108, R121 ;  /* 0x000000796c067221 */ /* 0x000fe60000010000 */
[----:B------:R-:W-:Y:S01]  /*ead0*/  MUFU.EX2 R44, R44 ;  /* 0x0000002c002c7308 */ /* 0x000fe20000000800 */
[C---:B------:R-:W-:Y:S03]  /*eae0*/  HMMA.16816.F32 R8, R16.reuse, R20, R8 ;  /* 0x000000141008723c */ /* 0x040fe60000001808 */
[----:B------:R-:W-:Y:S04]  /*eaf0*/  FADD.FTZ R7, R127, R6 ;  /* 0x000000067f077221 */ /* 0x000fe80000010000 */
[----:B------:R-:W-:Y:S01]  /*eb00*/  FADD.FTZ R7, R138, R7 ;  /* 0x000000078a077221 */ /* 0x000fe20000010000 */
[C---:B------:R-:W-:Y:S01]  /*eb10*/  HMMA.16816.F32 R68, R16.reuse, R22, R68 ;  /* 0x000000161044723c */ /* 0x040fe20000001844 */
[----:B------:R-:W1:Y:S01]  /*eb20*/  LDSM.16.MT88.4 R20, [R170+0xb800] ;  /* 0x00b80000aa14783b */ /* 0x000e620000004200 */
[----:B------:R-:W3:Y:S02]  /*eb30*/  MUFU.EX2 R45, R45 ;  /* 0x0000002d002d7308 */ /* 0x000ee40000000800 */
[----:B------:R-:W-:Y:S04]  /*eb40*/  FADD.FTZ R6, R126, R7 ;  /* 0x000000077e067221 */ /* 0x000fe80000010000 */
[C---:B----4-:R-:W-:Y:S04]  /*eb50*/  HMMA.16816.F32 R72, R16.reuse, R24, R72 ;  /* 0x000000181048723c */ /* 0x050fe80000001848 */
[----:B------:R-:W-:Y:S01]  /*eb60*/  MUFU.EX2 R46, R46 ;  /* 0x0000002e002e7308 */ /* 0x000fe20000000800 */
[C---:B------:R-:W-:Y:S03]  /*eb70*/  FADD.FTZ R6, R141.reuse, R6 ;  /* 0x000000068d067221 */ /* 0x040fe60000010000 */
[C---:B------:R-:W-:Y:S01]  /*eb80*/  HMMA.16816.F32 R76, R16.reuse, R26, R76 ;  /* 0x0000001a104c723c */ /* 0x040fe2000000184c */
[----:B------:R-:W4:Y:S05]  /*eb90*/  LDSM.16.MT88.4 R24, [R168+0xb800] ;  /* 0x00b80000a818783b */ /* 0x000f2a0000004200 */
[----:B------:R-:W5:Y:S10]  /*eba0*/  MUFU.EX2 R47, R47 ;  /* 0x0000002f002f7308 */ /* 0x000f740000000800 */
[----:B------:R-:W-:Y:S01]  /*ebb0*/  MUFU.EX2 R48, R48 ;  /* 0x0000003000307308 */ /* 0x000fe20000000800 */
[C---:B-1----:R-:W-:Y:S09]  /*ebc0*/  HMMA.16816.F32 R80, R16.reuse, R20, R80 ;  /* 0x000000141050723c */ /* 0x042ff20000001850 */
[----:B------:R-:W1:Y:S01]  /*ebd0*/  MUFU.EX2 R49, R49 ;  /* 0x0000003100317308 */ /* 0x000e620000000800 */
[C---:B------:R-:W-:Y:S01]  /*ebe0*/  HMMA.16816.F32 R84, R16.reuse, R22, R84 ;  /* 0x000000161054723c */ /* 0x040fe20000001854 */
[----:B------:R-:W1:Y:S08]  /*ebf0*/  LDSM.16.MT88.4 R20, [R170+0xd800] ;  /* 0x00d80000aa14783b */ /* 0x000e700000004200 */
[----:B------:R-:W-:Y:S01]  /*ec00*/  MUFU.EX2 R50, R50 ;  /* 0x0000003200327308 */ /* 0x000fe20000000800 */
[C---:B----4-:R-:W-:Y:S09]  /*ec10*/  HMMA.16816.F32 R88, R16.reuse, R24, R88 ;  /* 0x000000181058723c */ /* 0x050ff20000001858 */
[----:B------:R-:W4:Y:S01]  /*ec20*/  MUFU.EX2 R51, R51 ;  /* 0x0000003300337308 */ /* 0x000f220000000800 */
        /* <DEDUP_REMOVED lines=16> */
[----:B------:R-:W-:Y:S02]  /*ed30*/  F2FP.PACK_AB R18, R141, R126 ;  /* 0x0000007e8d12723e */ /* 0x000fe400000000ff */
[----:B------:R-:W-:Y:S03]  /*ed40*/  F2FP.PACK_AB R19, R143, R142 ;  /* 0x0000008e8f13723e */ /* 0x000fe600000000ff */
[----:B------:R-:W3:Y:S04]  /*ed50*/  MUFU.EX2 R59, R59 ;  /* 0x0000003b003b7308 */ /* 0x000ee80000000800 */
[C---:B-1----:R-:W-:Y:S06]  /*ed60*/  HMMA.16816.F32 R8, R16.reuse, R20, R8 ;  /* 0x000000141008723c */ /* 0x042fec0000001808 */
[----:B------:R-:W-:Y:S02]  /*ed70*/  MUFU.EX2 R60, R60 ;  /* 0x0000003c003c7308 */ /* 0x000fe40000000800 */
        /* <DEDUP_REMOVED lines=30> */
[C---:B-1----:R-:W-:Y:S03]  /*ef60*/  HMMA.16816.F32 R8, R16.reuse, R20, R8 ;  /* 0x000000141008723c */ /* 0x042fe60000001808 */
[----:B------:R-:W-:Y:S05]  /*ef70*/  FADD.FTZ R149, R149, R146 ;  /* 0x0000009295957221 */ /* 0x000fea0000010000 */
        /* <DEDUP_REMOVED lines=17> */
[----:B------:R-:W-:Y:S01]  /*f090*/  F2FP.PACK_AB R16, R45, R44 ;  /* 0x0000002c2d10723e */ /* 0x000fe200000000ff */
[----:B------:R-:W-:Y:S01]  /*f0a0*/  FADD.FTZ R44, R44, R149 ;  /* 0x000000952c2c7221 */ /* 0x000fe20000010000 */
[----:B-----5:R-:W-:Y:S03]  /*f0b0*/  F2FP.PACK_AB R17, R47, R46 ;  /* 0x0000002e2f11723e */ /* 0x020fe600000000ff */
[----:B------:R-:W-:Y:S01]  /*f0c0*/  F2FP.PACK_AB R18, R49, R48 ;  /* 0x000000303112723e */ /* 0x000fe200000000ff */
[----:B------:R-:W-:Y:S01]  /*f0d0*/  FADD.FTZ R45, R45, R44 ;  /* 0x0000002c2d2d7221 */ /* 0x000fe20000010000 */
[----:B----4-:R-:W-:Y:S03]  /*f0e0*/  F2FP.PACK_AB R19, R51, R50 ;  /* 0x000000323313723e */ /* 0x010fe600000000ff */
[----:B------:R-:W-:Y:S04]  /*f0f0*/  FADD.FTZ R6, R48, R45 ;  /* 0x0000002d30067221 */ /* 0x000fe80000010000 */
[C---:B---3--:R-:W-:Y:S03]  /*f100*/  HMMA.16816.F32 R8, R16.reuse, R28, R8 ;  /* 0x0000001c1008723c */ /* 0x048fe60000001808 */
[----:B------:R-:W-:Y:S04]  /*f110*/  FADD.FTZ R6, R49, R6 ;  /* 0x0000000631067221 */ /* 0x000fe80000010000 */
[----:B------:R-:W-:Y:S01]  /*f120*/  FADD.FTZ R3, R53, R6 ;  /* 0x0000000635037221 */ /* 0x000fe20000010000 */
[C---:B------:R-:W-:Y:S01]  /*f130*/  HMMA.16816.F32 R68, R16.reuse, R30, R68 ;  /* 0x0000001e1044723c */ /* 0x040fe20000001844 */
[----:B------:R-:W3:Y:S03]  /*f140*/  LDSM.16.MT88.4 R28, [R168+0xe400] ;  /* 0x00e40000a81c783b */ /* 0x000ee60000004200 */
[C---:B------:R-:W-:Y:S04]  /*f150*/  FADD.FTZ R3, R52.reuse, R3 ;  /* 0x0000000334037221 */ /* 0x040fe80000010000 */
        /* <DEDUP_REMOVED lines=17> */
[----:B------:R-:W-:Y:S01]  /*f270*/  F2FP.PACK_AB R18, R57, R56 ;  /* 0x000000383912723e */ /* 0x000fe200000000ff */
[----:B------:R-:W-:Y:S01]  /*f280*/  FADD.FTZ R56, R56, R3 ;  /* 0x0000000338387221 */ /* 0x000fe20000010000 */
[----:B------:R-:W-:Y:S02]  /*f290*/  F2FP.PACK_AB R19, R59, R58 ;  /* 0x0000003a3b13723e */ /* 0x000fe400000000ff */
[----:B------:R-:W-:Y:S01]  /*f2a0*/  MOV R3, R0 ;  /* 0x0000000000037202 */ /* 0x000fe20000000f00 */
[----:B------:R-:W-:Y:S04]  /*f2b0*/  FADD.FTZ R57, R57, R56 ;  /* 0x0000003839397221 */ /* 0x000fe80000010000 */
        /* <DEDUP_REMOVED lines=21> */
[----:B-----5:R-:W-:Y:S03]  /*f410*/  F2FP.PACK_AB R19, R5, R36 ;  /* 0x000000240513723e */ /* 0x020fe600000000ff */
[----:B------:R-:W-:Y:S04]  /*f420*/  FADD.FTZ R64, R64, R61 ;  /* 0x0000003d40407221 */ /* 0x000fe80000010000 */
[C---:B-1----:R-:W-:Y:S01]  /*f430*/  HMMA.16816.F32 R112, R16.reuse, R20, R8 ;  /* 0x000000141070723c */ /* 0x042fe20000001808 */
[----:B------:R-:W1:Y:S02]  /*f440*/  LDSM.16.MT88.4 R8, [R168+0xcc00] ;  /* 0x00cc0000a808783b */ /* 0x000e640000004200 */
[----:B------:R-:W-:Y:S04]  /*f450*/  FADD.FTZ R193, R193, R64 ;  /* 0x00000040c1c17221 */ /* 0x000fe80000010000 */
[----:B------:R-:W-:Y:S01]  /*f460*/  FADD.FTZ R20, R110, R109 ;  /* 0x0000006d6e147221 */ /* 0x000fe20000010000 */
[C---:B------:R-:W-:Y:S01]  /*f470*/  HMMA.16816.F32 R68, R16.reuse, R22, R68 ;  /* 0x000000161044723c */ /* 0x040fe20000001844 */
[----:B------:R-:W3:Y:S03]  /*f480*/  LDSM.16.MT88.4 R108, [R170+0xec00] ;  /* 0x00ec0000aa6c783b */ /* 0x000ee60000004200 */
[----:B------:R-:W-:Y:S04]  /*f490*/  FADD.FTZ R21, R139, R20 ;  /* 0x000000148b157221 */ /* 0x000fe80000010000 */
[C---:B--2---:R-:W-:Y:S04]  /*f4a0*/  HMMA.16816.F32 R72, R16.reuse, R24, R72 ;  /* 0x000000181048723c */ /* 0x044fe80000001848 */
[----:B------:R-:W-:Y:S04]  /*f4b0*/  FADD.FTZ R21, R140, R21 ;  /* 0x000000158c157221 */ /* 0x000fe80000010000 */
[C---:B------:R-:W-:Y:S04]  /*f4c0*/  HMMA.16816.F32 R76, R16.reuse, R26, R76 ;  /* 0x0000001a104c723c */ /* 0x040fe8000000184c */
[----:B------:R-:W-:Y:S02]  /*f4d0*/  FADD.FTZ R24, R142, R21 ;  /* 0x000000158e187221 */ /* 0x000fe40000010000 */
[----:B------:R-:W2:Y:S02]  /*f4e0*/  LDSM.16.MT88.4 R20, [R168+0xec00] ;  /* 0x00ec0000a814783b */ /* 0x000ea40000004200 */
[C---:B----4-:R-:W-:Y:S04]  /*f4f0*/  HMMA.16816.F32 R80, R16.reuse, R32, R80 ;  /* 0x000000201050723c */ /* 0x050fe80000001850 */
[----:B------:R-:W-:Y:S04]  /*f500*/  FADD.FTZ R24, R143, R24 ;  /* 0x000000188f187221 */ /* 0x000fe80000010000 */
[C---:B------:R-:W-:Y:S04]  /*f510*/  HMMA.16816.F32 R84, R16.reuse, R34, R84 ;  /* 0x000000221054723c */ /* 0x040fe80000001854 */
[----:B------:R-:W-:Y:S04]  /*f520*/  FADD.FTZ R7, R147, R24 ;  /* 0x0000001893077221 */ /* 0x000fe80000010000 */
[C---:B-1----:R-:W-:Y:S04]  /*f530*/  HMMA.16816.F32 R88, R16.reuse, R8, R88 ;  /* 0x000000081058723c */ /* 0x042fe80000001858 */
[----:B------:R-:W-:Y:S04]  /*f540*/  FADD.FTZ R7, R148, R7 ;  /* 0x0000000794077221 */ /* 0x000fe80000010000 */
[C---:B------:R-:W-:Y:S04]  /*f550*/  HMMA.16816.F32 R92, R16.reuse, R10, R92 ;  /* 0x0000000a105c723c */ /* 0x040fe8000000185c */
[----:B------:R-:W-:Y:S04]  /*f560*/  FADD.FTZ R150, R150, R7 ;  /* 0x0000000796967221 */ /* 0x000fe80000010000 */
[C---:B---3--:R-:W-:Y:S04]  /*f570*/  HMMA.16816.F32 R96, R16.reuse, R108, R96 ;  /* 0x0000006c1060723c */ /* 0x048fe80000001860 */
[----:B------:R-:W-:Y:S04]  /*f580*/  FADD.FTZ R151, R151, R150 ;  /* 0x0000009697977221 */ /* 0x000fe80000010000 */
[C---:B------:R-:W-:Y:S04]  /*f590*/  HMMA.16816.F32 R108, R16.reuse, R110, R12 ;  /* 0x0000006e106c723c */ /* 0x040fe8000000180c */
[----:B------:R-:W-:Y:S04]  /*f5a0*/  FADD.FTZ R46, R46, R151 ;  /* 0x000000972e2e7221 */ /* 0x000fe80000010000 */
        /* <DEDUP_REMOVED lines=14> */
.L_x_1219:
[----:B------:R-:W1:Y:S01]  /*f690*/  SHFL.BFLY PT, R8, R193, 0x2, 0x1f ;  /* 0x0c401f00c1087f89 */ /* 0x000e6200000e0000 */
[----:B------:R-:W-:Y:S01]  /*f6a0*/  MOV R7, 0x3f800000 ;  /* 0x3f80000000077802 */ /* 0x000fe20000000f00 */
[----:B------:R-:W-:Y:S01]  /*f6b0*/  BSSY B0, `(.L_x_1224) ;  /* 0x00000c2000007945 */ /* 0x000fe20003800000 */
[----:B------:R-:W-:Y:S01]  /*f6c0*/  MOV R6, 0x3f800000 ;  /* 0x3f80000000067802 */ /* 0x000fe20000000f00 */
[----:B------:R-:W2:Y:S04]  /*f6d0*/  SHFL.BFLY PT, R9, R194, 0x2, 0x1f ;  /* 0x0c401f00c2097f89 */ /* 0x000ea800000e0000 */
[----:B------:R-:W3:Y:S04]  /*f6e0*/  S2R R3, SR_TID.X ;  /* 0x0000000000037919 */ /* 0x000ee80000002100 */
[----:B------:R-:W-:Y:S01]  /*f6f0*/  BAR.SYNC.DEFER_BLOCKING 0x0 ;  /* 0x0000000000007b1d */ /* 0x000fe20000010000 */
[----:B-1----:R-:W-:-:S02]  /*f700*/  FADD.FTZ R8, R8, R193 ;  /* 0x000000c108087221 */ /* 0x002fc40000010000 */
[----:B--2---:R-:W-:-:S03]  /*f710*/  FADD.FTZ R9, R9, R194 ;  /* 0x000000c209097221 */ /* 0x004fc60000010000 */
[----:B------:R-:W1:Y:S04]  /*f720*/  SHFL.BFLY PT, R5, R8, 0x1, 0x1f ;  /* 0x0c201f0008057f89 */ /* 0x000e6800000e0000 */
[----:B------:R-:W2:Y:S01]  /*f730*/  SHFL.BFLY PT, R4, R9, 0x1, 0x1f ;  /* 0x0c201f0009047f89 */ /* 0x000ea200000e0000 */
[----:B-1----:R-:W-:Y:S01]  /*f740*/  FADD.FTZ R5, R8, R5 ;  /* 0x0000000508057221 */ /* 0x002fe20000010000 */
[----:B---3--:R-:W-:Y:S01]  /*f750*/  SHF.R.S32.HI R8, RZ, 0x1f, R3 ;  /* 0x0000001fff087819 */ /* 0x008fe20000011403 */
[----:B--2---:R-:W-:-:S03]  /*f760*/  FADD.FTZ R4, R9, R4 ;  /* 0x0000000409047221 */ /* 0x004fc60000010000 */
[CC--:B------:R-:W-:Y:S02]  /*f770*/  LEA.HI R10, R8.reuse, R3.reuse, RZ, 0x3 ;  /* 0x00000003080a7211 */ /* 0x0c0fe400078f18ff */
[----:B------:R-:W-:Y:S02]  /*f780*/  LEA.HI R9, R8, R3, RZ, 0x2 ;  /* 0x0000000308097211 */ /* 0x000fe400078f10ff */
[----:B------:R-:W-:Y:S02]  /*f790*/  SHF.R.S32.HI R11, RZ, 0x3, R10 ;  /* 0x00000003ff0b7819 */ /* 0x000fe4000001140a */
[----:B------:R-:W-:Y:S02]  /*f7a0*/  SHF.R.S32.HI R12, RZ, 0x2, R9 ;  /* 0x00000002ff0c7819 */ /* 0x000fe40000011409 */
[----:B------:R-:W-:Y:S02]  /*f7b0*/  LEA.HI R14, R10, R11, RZ, 0x1 ;  /* 0x0000000b0a0e7211 */ /* 0x000fe400078f08ff */
[----:B------:R-:W-:-:S02]  /*f7c0*/  LEA.HI R13, R8, R3, RZ, 0x6 ;  /* 0x00000003080d7211 */ /* 0x000fc400078f30ff */
[----:B------:R-:W-:Y:S02]  /*f7d0*/  SHF.R.S32.HI R15, RZ, 0x1f, R12 ;  /* 0x0000001fff0f7819 */ /* 0x000fe4000001140c */
[----:B------:R-:W-:Y:S02]  /*f7e0*/  LOP3.LUT R14, R14, 0xfffffffe, RZ, 0xc0, !PT ;  /* 0xfffffffe0e0e7812 */ /* 0x000fe400078ec0ff */
[----:B------:R-:W-:Y:S02]  /*f7f0*/  SHF.L.U32 R13, R13, 0x2, RZ ;  /* 0x000000020d0d7819 */ /* 0x000fe400000006ff */
[----:B------:R-:W-:Y:S01]  /*f800*/  LEA.HI R15, R15, R12, RZ, 0x3 ;  /* 0x0000000c0f0f7211 */ /* 0x000fe200078f18ff */
[----:B------:R-:W-:Y:S01]  /*f810*/  IMAD.IADD R14, R11, 0x1, -R14 ;  /* 0x000000010b0e7824 */ /* 0x000fe200078e0a0e */
[----:B------:R-:W-:Y:S02]  /*f820*/  LOP3.LUT R13, R13, 0x3fffff00, RZ, 0xc0, !PT ;  /* 0x3fffff000d0d7812 */ /* 0x000fe400078ec0ff */
[----:B------:R-:W-:-:S02]  /*f830*/  LOP3.LUT R15, R15, 0xfffffff8, RZ, 0xc0, !PT ;  /* 0xfffffff80f0f7812 */ /* 0x000fc400078ec0ff */
[----:B------:R-:W-:Y:S02]  /*f840*/  LEA R14, R14, R13, 0x5 ;  /* 0x0000000d0e0e7211 */ /* 0x000fe400078e28ff */
[----:B------:R-:W-:Y:S02]  /*f850*/  IADD3 R19, R12, -R15, RZ ;  /* 0x8000000f0c137210 */ /* 0x000fe40007ffe0ff */
[CC--:B------:R-:W-:Y:S02]  /*f860*/  LEA.HI R12, R8.reuse, R3.reuse, RZ, 0x5 ;  /* 0x00000003080c7211 */ /* 0x0c0fe400078f28ff */
[----:B------:R-:W-:Y:S02]  /*f870*/  LEA.HI R13, R8, R3, RZ, 0x4 ;  /* 0x00000003080d7211 */ /* 0x000fe400078f20ff */
[----:B------:R-:W-:Y:S02]  /*f880*/  LOP3.LUT R8, R10, 0xfffffff8, RZ, 0xc0, !PT ;  /* 0xfffffff80a087812 */ /* 0x000fe400078ec0ff */
[----:B------:R-:W-:-:S02]  /*f890*/  FSETP.NE.FTZ.AND P3, PT, R5, RZ, PT ;  /* 0x000000ff0500720b */ /* 0x000fc40003f75000 */
[----:B------:R-:W-:Y:S01]  /*f8a0*/  LOP3.LUT R16, R9, 0xfffffffc, RZ, 0xc0, !PT ;  /* 0xfffffffc09107812 */ /* 0x000fe200078ec0ff */
[----:B------:R-:W-:Y:S01]  /*f8b0*/  IMAD.IADD R9, R3, 0x1, -R8 ;  /* 0x0000000103097824 */ /* 0x000fe200078e0a08 */
[----:B------:R-:W-:Y:S02]  /*f8c0*/  LEA.HI R15, R19, R19, RZ, 0x1 ;  /* 0x00000013130f7211 */ /* 0x000fe400078f08ff */
[----:B------:R-:W-:Y:S02]  /*f8d0*/  SHF.R.S32.HI R8, RZ, 0x5, R12 ;  /* 0x00000005ff087819 */ /* 0x000fe4000001140c */
[----:B------:R-:W-:Y:S02]  /*f8e0*/  LOP3.LUT R10, R15, 0x1fffffe, RZ, 0xc0, !PT ;  /* 0x01fffffe0f0a7812 */ /* 0x000fe400078ec0ff */
[----:B------:R-:W-:Y:S02]  /*f8f0*/  IADD3 R17, -R16, R3, RZ ;  /* 0x0000000310117210 */ /* 0x000fe40007ffe1ff */
[----:B------:R-:W-:Y:S01]  /*f900*/  LEA.HI R16, R9, R9, RZ, 0x1 ;  /* 0x0000000909107211 */ /* 0x000fe200078f08ff */
[----:B------:R-:W1:Y:S01]  /*f910*/  @P3 MUFU.RCP R7, R5 ;  /* 0x0000000500073308 */ /* 0x000e620000001000 */
[----:B------:R-:W-:-:S02]  /*f920*/  FSETP.NE.FTZ.AND P2, PT, R4, RZ, PT ;  /* 0x000000ff0400720b */ /* 0x000fc40003f55000 */
[----:B------:R-:W-:Y:S01]  /*f930*/  IADD3 R19, R19, -R10, RZ ;  /* 0x8000000a13137210 */ /* 0x000fe20007ffe0ff */
[----:B------:R-:W-:Y:S01]  /*f940*/  IMAD R10, R8, 0x100, R17 ;  /* 0x00000100080a7824 */ /* 0x000fe200078e0211 */
[----:B------:R-:W-:Y:S02]  /*f950*/  SHF.R.S32.HI R15, RZ, 0x1, R15 ;  /* 0x00000001ff0f7819 */ /* 0x000fe4000001140f */
[----:B------:R-:W-:Y:S01]  /*f960*/  SHF.R.S32.HI R18, RZ, 0x1, R16 ;  /* 0x00000001ff127819 */ /* 0x000fe20000011410 */
[----:B------:R-:W-:Y:S01]  /*f970*/  @P3 MUFU.LG2 R5, R5 ;  /* 0x0000000500053308 */ /* 0x000fe20000000c00 */
[----:B------:R-:W-:Y:S02]  /*f980*/  LOP3.LUT R16, R16, 0xfffffffe, RZ, 0xc0, !PT ;  /* 0xfffffffe10107812 */ /* 0x000fe400078ec0ff */
[----:B------:R-:W-:Y:S02]  /*f990*/  SHF.L.U32 R17, R15, 0x6, RZ ;  /* 0x000000060f117819 */ /* 0x000fe400000006ff */
[----:B------:R-:W-:Y:S01]  /*f9a0*/  LEA R10, R19, R10, 0x4 ;  /* 0x0000000a130a7211 */ /* 0x000fe200078e20ff */
[----:B------:R-:W-:Y:S01]  /*f9b0*/  IMAD.IADD R19, R9, 0x1, -R16 ;  /* 0x0000000109137824 */ /* 0x000fe200078e0a10 */
[----:B------:R-:W-:Y:S01]  /*f9c0*/  SHF.R.S32.HI R13, RZ, 0x4, R13 ;  /* 0x00000004ff0d7819 */ /* 0x000fe2000001140d */
[----:B------:R-:W2:Y:S01]  /*f9d0*/  @P2 MUFU.RCP R6, R4 ;  /* 0x0000000400062308 */ /* 0x000ea20000001000 */
[----:B------:R-:W-:Y:S01]  /*f9e0*/  LOP3.LUT R17, R17, 0xc0, RZ, 0xc0, !PT ;  /* 0x000000c011117812 */ /* 0x000fe200078ec0ff */
[----:B-1----:R-:W-:Y:S01]  /*f9f0*/  FMUL.FTZ R112, R7, R112 ;  /* 0x0000007007707220 */ /* 0x002fe20000410000 */
[----:B------:R-:W-:Y:S01]  /*fa00*/  LOP3.LUT R16, R15, 0x1, RZ, 0xc0, !PT ;  /* 0x000000010f107812 */ /* 0x000fe200078ec0ff */
[----:B------:R-:W-:Y:S01]  /*fa10*/  FMUL.FTZ R113, R7, R113 ;  /* 0x0000007107717220 */ /* 0x000fe20000410000 */
[----:B------:R-:W-:Y:S01]  /*fa20*/  SHF.L.U32 R13, R13, 0x6, RZ ;  /* 0x000000060d0d7819 */ /* 0x000fe200000006ff */
[----:B------:R-:W-:Y:S01]  /*fa30*/  FMUL.FTZ R68, R7, R68 ;  /* 0x0000004407447220 */ /* 0x000fe20000410000 */
[----:B------:R-:W-:Y:S01]  /*fa40*/  LEA.HI R17, R17, R17, RZ, 0x1d ;  /* 0x0000001111117211 */ /* 0x000fe200078fe8ff */
[C---:B------:R-:W-:Y:S01]  /*fa50*/  FMUL.FTZ R69, R7.reuse, R69 ;  /* 0x0000004507457220 */ /* 0x040fe20000410000 */
[----:B------:R-:W-:Y:S01]  /*fa60*/  ISETP.NE.U32.AND P1, PT, R16, 0x1, PT ;  /* 0x000000011000780c */ /* 0x000fe20003f25070 */
[----:B------:R-:W-:Y:S01]  /*fa70*/  FMUL.FTZ R72, R7, R72 ;  /* 0x0000004807487220 */ /* 0x000fe20000410000 */
[----:B------:R-:W-:Y:S01]  /*fa80*/  LOP3.LUT R13, R13, 0xc0, RZ, 0xc0, !PT ;  /* 0x000000c00d0d7812 */ /* 0x000fe200078ec0ff */
[C---:B------:R-:W-:Y:S01]  /*fa90*/  FMUL.FTZ R73, R7.reuse, R73 ;  /* 0x0000004907497220 */ /* 0x040fe20000410000 */
[----:B------:R-:W-:Y:S01]  /*faa0*/  SHF.L.U32 R18, R18, 0x3, RZ ;  /* 0x0000000312127819 */ /* 0x000fe200000006ff */
[C---:B------:R-:W-:Y:S01]  /*fab0*/  FMUL.FTZ R76, R7.reuse, R76 ;  /* 0x0000004c074c7220 */ /* 0x040fe20000410000 */
[----:B------:R-:W-:Y:S01]  /*fac0*/  LEA R10, R10, R17, 0x1 ;  /* 0x000000110a0a7211 */ /* 0x000fe200078e08ff */
[----:B------:R-:W-:Y:S01]  /*fad0*/  FMUL.FTZ R77, R7, R77 ;  /* 0x0000004d074d7220 */ /* 0x000fe20000410000 */
[----:B------:R-:W-:Y:S01]  /*fae0*/  LOP3.LUT P0, RZ, R15, 0x2, RZ, 0xc0, !PT ;  /* 0x000000020fff7812 */ /* 0x000fe2000780c0ff */
[----:B------:R-:W-:Y:S01]  /*faf0*/  FMUL.FTZ R80, R7, R80 ;  /* 0x0000005007507220 */ /* 0x000fe20000410000 */
[----:B------:R-:W-:Y:S01]  /*fb00*/  LOP3.LUT R18, R13, 0x18, R18, 0xf8, !PT ;  /* 0x000000180d127812 */ /* 0x000fe200078ef812 */
[C---:B------:R-:W-:Y:S01]  /*fb10*/  FMUL.FTZ R81, R7.reuse, R81 ;  /* 0x0000005107517220 */ /* 0x040fe20000410000 */
[----:B------:R-:W-:Y:S01]  /*fb20*/  SHF.L.U32 R15, R10, 0x2, RZ ;  /* 0x000000020a0f7819 */ /* 0x000fe200000006ff */
[C---:B------:R-:W-:Y:S01]  /*fb30*/  FMUL.FTZ R84, R7.reuse, R84 ;  /* 0x0000005407547220 */ /* 0x040fe20000410000 */
[----:B------:R-:W-:Y:S01]  /*fb40*/  SHF.R.U32.HI R13, RZ, 0x3, R13 ;  /* 0x00000003ff0d7819 */ /* 0x000fe2000001160d */
[----:B------:R-:W-:Y:S01]  /*fb50*/  FMUL.FTZ R85, R7, R85 ;  /* 0x0000005507557220 */ /* 0x000fe20000410000 */
[----:B------:R-:W-:Y:S01]  /*fb60*/  LEA R14, R19, R14, 0x2 ;  /* 0x0000000e130e7211 */ /* 0x000fe200078e10ff */
[----:B------:R-:W-:Y:S01]  /*fb70*/  FMUL.FTZ R88, R7, R88 ;  /* 0x0000005807587220 */ /* 0x000fe20000410000 */
[----:B------:R-:W-:Y:S01]  /*fb80*/  IADD3 R16, R15, -0x20, RZ ;  /* 0xffffffe00f107810 */ /* 0x000fe20007ffe0ff */
[C---:B------:R-:W-:Y:S01]  /*fb90*/  FMUL.FTZ R89, R7.reuse, R89 ;  /* 0x0000005907597220 */ /* 0x040fe20000410000 */
[----:B------:R-:W-:Y:S01]  /*fba0*/  LOP3.LUT R13, R18, R13, RZ, 0x3c, !PT ;  /* 0x0000000d120d7212 */ /* 0x000fe200078e3cff */
[----:B------:R-:W-:Y:S01]  /*fbb0*/  FMUL.FTZ R92, R7, R92 ;  /* 0x0000005c075c7220 */ /* 0x000fe20000410000 */
[----:B------:R-:W-:Y:S01]  /*fbc0*/  @P1 IADD3 R16, R15, 0x20, RZ ;  /* 0x000000200f101810 */ /* 0x000fe20007ffe0ff */
[C---:B------:R-:W-:Y:S01]  /*fbd0*/  FMUL.FTZ R93, R7.reuse, R93 ;  /* 0x0000005d075d7220 */ /* 0x040fe20000410000 */
[----:B------:R-:W-:Y:S01]  /*fbe0*/  STS.64 [R10.X4], R112 ;  /* 0x000000700a007388 */ /* 0x000fe20000004a00 */
[C---:B------:R-:W-:Y:S01]  /*fbf0*/  FMUL.FTZ R96, R7.reuse, R96 ;  /* 0x0000006007607220 */ /* 0x040fe20000410000 */
[----:B------:R-:W-:Y:S01]  /*fc00*/  LOP3.LUT R12, R12, 0xffffffe0, RZ, 0xc0, !PT ;  /* 0xffffffe00c0c7812 */ /* 0x000fe200078ec0ff */
[C---:B------:R-:W-:Y:S01]  /*fc10*/  FMUL.FTZ R97, R7.reuse, R97 ;  /* 0x0000006107617220 */ /* 0x040fe20000410000 */
[----:B------:R-:W1:Y:S01]  /*fc20*/  @P2 MUFU.LG2 R4, R4 ;  /* 0x0000000400042308 */ /* 0x000e620000000c00 */
[C---:B------:R-:W-:Y:S01]  /*fc30*/  FMUL.FTZ R108, R7.reuse, R108 ;  /* 0x0000006c076c7220 */ /* 0x040fe20000410000 */
[----:B------:R-:W-:Y:S01]  /*fc40*/  IADD3 R12, -R12, R3, RZ ;  /* 0x000000030c0c7210 */ /* 0x000fe20007ffe1ff */
[C---:B------:R-:W-:Y:S01]  /*fc50*/  FMUL.FTZ R109, R7.reuse, R109 ;  /* 0x0000006d076d7220 */ /* 0x040fe20000410000 */
[----:B------:R-:W-:Y:S01]  /*fc60*/  MOV R3, 0xff800000 ;  /* 0xff80000000037802 */ /* 0x000fe20000000f00 */
[----:B------:R-:W-:-:S02]  /*fc70*/  FMUL.FTZ R100, R7, R100 ;  /* 0x0000006407647220 */ /* 0x000fc40000410000 */
[C---:B------:R-:W-:Y:S02]  /*fc80*/  FMUL.FTZ R101, R7.reuse, R101 ;  /* 0x0000006507657220 */ /* 0x040fe40000410000 */
[C---:B------:R-:W-:Y:S02]  /*fc90*/  FMUL.FTZ R104, R7.reuse, R104 ;  /* 0x0000006807687220 */ /* 0x040fe40000410000 */
[----:B------:R-:W-:Y:S02]  /*fca0*/  FMUL.FTZ R105, R7, R105 ;  /* 0x0000006907697220 */ /* 0x000fe40000410000 */
[----:B------:R-:W-:Y:S02]  /*fcb0*/  IMAD.MOV.U32 R7, RZ, RZ, 0x40 ;  /* 0x00000040ff077424 */ /* 0x000fe400078e00ff */
[C---:B--2---:R-:W-:Y:S02]  /*fcc0*/  FMUL.FTZ R115, R6.reuse, R115 ;  /* 0x0000007306737220 */ /* 0x044fe40000410000 */
[C---:B------:R-:W-:Y:S01]  /*fcd0*/  FMUL.FTZ R114, R6.reuse, R114 ;  /* 0x0000007206727220 */ /* 0x040fe20000410000 */
[----:B------:R-:W-:Y:S01]  /*fce0*/  SEL R7, R7, 0xffffffc0, !P0 ;  /* 0xffffffc007077807 */ /* 0x000fe20004000000 */
[----:B------:R-:W-:Y:S01]  /*fcf0*/  FMUL.FTZ R71, R6, R71 ;  /* 0x0000004706477220 */ /* 0x000fe20000410000 */
[----:B------:R-:W-:Y:S01]  /*fd00*/  LOP3.LUT P0, RZ, R12, 0x3, RZ, 0xc0, !PT ;  /* 0x000000030cff7812 */ /* 0x000fe2000780c0ff */
[C---:B------:R-:W-:Y:S01]  /*fd10*/  FMUL.FTZ R70, R6.reuse, R70 ;  /* 0x0000004606467220 */ /* 0x040fe20000410000 */
[----:B------:R-:W-:Y:S01]  /*fd20*/  IADD3 R15, R15, R7, RZ ;  /* 0x000000070f0f7210 */ /* 0x000fe20007ffe0ff */
[C---:B------:R-:W-:Y:S01]  /*fd30*/  FMUL.FTZ R75, R6.reuse, R75 ;  /* 0x0000004b064b7220 */ /* 0x040fe20000410000 */
[----:B------:R-:W-:Y:S01]  /*fd40*/  IADD3 R17, R7, R16, RZ ;  /* 0x0000001007117210 */ /* 0x000fe20007ffe0ff */
[C---:B------:R-:W-:Y:S01]  /*fd50*/  FMUL.FTZ R74, R6.reuse, R74 ;  /* 0x0000004a064a7220 */ /* 0x040fe20000410000 */
[----:B------:R-:W2:Y:S01]  /*fd60*/  S2R R7, SR_CTAID.Y ;  /* 0x0000000000077919 */ /* 0x000ea20000002600 */
[----:B------:R-:W-:-:S02]  /*fd70*/  FMUL.FTZ R79, R6, R79 ;  /* 0x0000004f064f7220 */ /* 0x000fc40000410000 */
[C---:B------:R-:W-:Y:S01]  /*fd80*/  FMUL.FTZ R78, R6.reuse, R78 ;  /* 0x0000004e064e7220 */ /* 0x040fe20000410000 */
[----:B------:R-:W-:Y:S01]  /*fd90*/  STS.64 [R10.X4+0x400], R114 ;  /* 0x000400720a007388 */ /* 0x000fe20000004a00 */
[C---:B------:R-:W-:Y:S02]  /*fda0*/  FMUL.FTZ R83, R6.reuse, R83 ;  /* 0x0000005306537220 */ /* 0x040fe40000410000 */
[C---:B------:R-:W-:Y:S01]  /*fdb0*/  FMUL.FTZ R82, R6.reuse, R82 ;  /* 0x0000005206527220 */ /* 0x040fe20000410000 */
[----:B------:R-:W-:Y:S01]  /*fdc0*/  STS.64 [R16], R68 ;  /* 0x0000004410007388 */ /* 0x000fe20000000a00 */
[C---:B------:R-:W-:Y:S02]  /*fdd0*/  FMUL.FTZ R87, R6.reuse, R87 ;  /* 0x0000005706577220 */ /* 0x040fe40000410000 */
[C---:B------:R-:W-:Y:S01]  /*fde0*/  FMUL.FTZ R86, R6.reuse, R86 ;  /* 0x0000005606567220 */ /* 0x040fe20000410000 */
[----:B------:R-:W-:Y:S01]  /*fdf0*/  STS.64 [R16+0x400], R70 ;  /* 0x0004004610007388 */ /* 0x000fe20000000a00 */
[----:B------:R-:W-:-:S02]  /*fe00*/  FMUL.FTZ R91, R6, R91 ;  /* 0x0000005b065b7220 */ /* 0x000fc40000410000 */
[C---:B------:R-:W-:Y:S01]  /*fe10*/  FMUL.FTZ R90, R6.reuse, R90 ;  /* 0x0000005a065a7220 */ /* 0x040fe20000410000 */
[----:B------:R-:W-:Y:S01]  /*fe20*/  STS.64 [R15], R72 ;  /* 0x000000480f007388 */ /* 0x000fe20000000a00 */
[C---:B------:R-:W-:Y:S02]  /*fe30*/  FMUL.FTZ R95, R6.reuse, R95 ;  /* 0x0000005f065f7220 */ /* 0x040fe40000410000 */
[C---:B------:R-:W-:Y:S01]  /*fe40*/  FMUL.FTZ R94, R6.reuse, R94 ;  /* 0x0000005e065e7220 */ /* 0x040fe20000410000 */
[----:B------:R-:W-:Y:S01]  /*fe50*/  STS.64 [R15+0x400], R74 ;  /* 0x0004004a0f007388 */ /* 0x000fe20000000a00 */
[C---:B------:R-:W-:Y:S02]  /*fe60*/  FMUL.FTZ R99, R6.reuse, R99 ;  /* 0x0000006306637220 */ /* 0x040fe40000410000 */
[C---:B------:R-:W-:Y:S01]  /*fe70*/  FMUL.FTZ R98, R6.reuse, R98 ;  /* 0x0000006206627220 */ /* 0x040fe20000410000 */
[----:B------:R-:W-:Y:S01]  /*fe80*/  STS.64 [R17], R76 ;  /* 0x0000004c11007388 */ /* 0x000fe20000000a00 */
[----:B------:R-:W-:-:S02]  /*fe90*/  FMUL.FTZ R111, R6, R111 ;  /* 0x0000006f066f7220 */ /* 0x000fc40000410000 */
[C---:B------:R-:W-:Y:S01]  /*fea0*/  FMUL.FTZ R110, R6.reuse, R110 ;  /* 0x0000006e066e7220 */ /* 0x040fe20000410000 */
[----:B------:R-:W-:Y:S01]  /*feb0*/  STS.64 [R17+0x400], R78 ;  /* 0x0004004e11007388 */ /* 0x000fe20000000a00 */
[C---:B------:R-:W-:Y:S02]  /*fec0*/  FMUL.FTZ R103, R6.reuse, R103 ;  /* 0x0000006706677220 */ /* 0x040fe40000410000 */
[C---:B------:R-:W-:Y:S01]  /*fed0*/  FMUL.FTZ R102, R6.reuse, R102 ;  /* 0x0000006606667220 */ /* 0x040fe20000410000 */
[----:B------:R-:W-:Y:S01]  /*fee0*/  STS.64 [R10.X4+0x2000], R80 ;  /* 0x002000500a007388 */ /* 0x000fe20000004a00 */
[C---:B------:R-:W-:Y:S02]  /*fef0*/  FMUL.FTZ R107, R6.reuse, R107 ;  /* 0x0000006b066b7220 */ /* 0x040fe40000410000 */
[----:B------:R-:W-:Y:S01]  /*ff00*/  FMUL.FTZ R106, R6, R106 ;  /* 0x0000006a066a7220 */ /* 0x000fe20000410000 */
[----:B------:R-:W-:Y:S01]  /*ff10*/  IADD3 R6, R14, R13, RZ ;  /* 0x0000000d0e067210 */ /* 0x000fe20007ffe0ff */
[----:B------:R-:W-:Y:S01]  /*ff20*/  STS.64 [R10.X4+0x2400], R82 ;  /* 0x002400520a007388 */ /* 0x000fe20000004a00 */
[----:B--2---:R-:W-:-:S02]  /*ff30*/  IMAD R7, R7, c[0x0][0x210], R186 ;  /* 0x0000840007077a24 */ /* 0x004fc400078e02ba */
[----:B------:R-:W-:Y:S01]  /*ff40*/  @P3 FMUL.FTZ R5, R5, 0.69314718246459960938 ;  /* 0x3f31721805053820 */ /* 0x000fe20000410000 */
[----:B------:R-:W2:Y:S03]  /*ff50*/  S2R R14, SR_CTAID.Z ;  /* 0x00000000000e7919 */ /* 0x000ea60000002700 */
[----:B------:R-:W-:Y:S01]  /*ff60*/  @P3 FFMA.FTZ R3, R2, c[0x0][0x238], R5 ;  /* 0x00008e0002033a23 */ /* 0x000fe20000010005 */
[----:B------:R-:W3:Y:S04]  /*ff70*/  S2R R13, SR_CTAID.X ;  /* 0x00000000000d7919 */ /* 0x000ee80000002500 */
[----:B------:R-:W-:Y:S04]  /*ff80*/  STS.64 [R16+0x2000], R84 ;  /* 0x0020005410007388 */ /* 0x000fe80000000a00 */
[----:B------:R-:W-:Y:S04]  /*ff90*/  STS.64 [R16+0x2400], R86 ;  /* 0x0024005610007388 */ /* 0x000fe80000000a00 */
[----:B------:R-:W-:Y:S04]  /*ffa0*/  STS.64 [R15+0x2000], R88 ;  /* 0x002000580f007388 */ /* 0x000fe80000000a00 */
[----:B------:R-:W-:Y:S04]  /*ffb0*/  STS.64 [R15+0x2400], R90 ;  /* 0x0024005a0f007388 */ /* 0x000fe80000000a00 */
[----:B------:R-:W-:Y:S04]  /*ffc0*/  STS.64 [R17+0x2000], R92 ;  /* 0x0020005c11007388 */ /* 0x000fe80000000a00 */
[----:B------:R-:W-:Y:S01]  /*ffd0*/  STS.64 [R17+0x2400], R94 ;  /* 0x0024005e11007388 */ /* 0x000fe20000000a00 */
[----:B---3--:R-:W-:-:S03]  /*ffe0*/  SHF.L.U32 R13, R13, 0x6, RZ ;  /* 0x000000060d0d7819 */ /* 0x008fc600000006ff */
[----:B------:R-:W-:Y:S04]  /*fff0*/  STS.64 [R10.X4+0x4000], R96 ;  /* 0x004000600a007388 */ /* 0x000fe80000004a00 */
[----:B------:R-:W-:Y:S04]  /*10000*/  STS.64 [R10.X4+0x4400], R98 ;  /* 0x004400620a007388 */ /* 0x000fe80000004a00 */
[----:B------:R-:W-:Y:S04]  /*10010*/  STS.64 [R16+0x4000], R108 ;  /* 0x0040006c10007388 */ /* 0x000fe80000000a00 */
[----:B------:R-:W-:Y:S04]  /*10020*/  STS.64 [R16+0x4400], R110 ;  /* 0x0044006e10007388 */ /* 0x000fe80000000a00 */
[----:B------:R-:W-:Y:S04]  /*10030*/  STS.64 [R15+0x4000], R100 ;  /* 0x004000640f007388 */ /* 0x000fe80000000a00 */
[----:B------:R3:W-:Y:S04]  /*10040*/  STS.64 [R15+0x4400], R102 ;  /* 0x004400660f007388 */ /* 0x0007e80000000a00 */
[----:B------:R-:W-:Y:S04]  /*10050*/  STS.64 [R17+0x4000], R104 ;  /* 0x0040006811007388 */ /* 0x000fe80000000a00 */
[----:B------:R-:W-:Y:S04]  /*10060*/  STS.64 [R17+0x4400], R106 ;  /* 0x0044006a11007388 */ /* 0x000fe80000000a00 */
[----:B------:R-:W-:Y:S01]  /*10070*/  BAR.SYNC.DEFER_BLOCKING 0x0 ;  /* 0x0000000000007b1d */ /* 0x000fe20000010000 */
[----:B---3--:R-:W-:-:S04]  /*10080*/  IMAD.MOV R15, RZ, RZ, -R186 ;  /* 0x000000ffff0f7224 */ /* 0x008fc800078e0aba */
[----:B--2---:R-:W-:-:S04]  /*10090*/  IMAD R14, R15, c[0x0][0x1c0], R14 ;  /* 0x000070000f0e7a24 */ /* 0x004fc800078e020e */
[----:B------:R-:W-:Y:S01]  /*100a0*/  IMAD R14, R7, c[0x0][0x1c0], R14 ;  /* 0x00007000070e7a24 */ /* 0x000fe200078e020e */
[----:B------:R-:W-:Y:S01]  /*100b0*/  SHF.R.S32.HI R7, RZ, 0x1f, R8 ;  /* 0x0000001fff077819 */ /* 0x000fe20000011408 */
[----:B------:R-:W2:Y:S02]  /*100c0*/  LDS.128 R56, [R6.X4] ;  /* 0x0000000006387984 */ /* 0x000ea40000004c00 */
[----:B------:R-:W-:Y:S01]  /*100d0*/  IMAD R13, R14, c[0x0][0x214], R13 ;  /* 0x000085000e0d7a24 */ /* 0x000fe200078e020d */
[----:B------:R-:W-:Y:S01]  /*100e0*/  LEA.HI R7, R7, R8, RZ, 0x2 ;  /* 0x0000000807077211 */ /* 0x000fe200078f10ff */
[----:B------:R-:W3:Y:S01]  /*100f0*/  LDS.128 R52, [R6.X4+0x800] ;  /* 0x0008000006347984 */ /* 0x000ee20000004c00 */
[----:B------:R-:W-:Y:S01]  /*10100*/  SHF.L.U32 R14, R9, 0x2, RZ ;  /* 0x00000002090e7819 */ /* 0x000fe200000006ff */
[----:B-1----:R-:W-:Y:S01]  /*10110*/  @P2 FMUL.FTZ R9, R4, 0.69314718246459960938 ;  /* 0x3f31721804092820 */ /* 0x002fe20000410000 */
[----:B------:R-:W-:Y:S01]  /*10120*/  LOP3.LUT R7, R7, 0xffffffc, RZ, 0xc0, !PT ;  /* 0x0ffffffc07077812 */ /* 0x000fe200078ec0ff */
[----:B------:R-:W1:Y:S01]  /*10130*/  LDS.128 R48, [R6.X4+0x1000] ;  /* 0x0010000006307984 */ /* 0x000e620000004c00 */
[----:B------:R-:W-:-:S02]  /*10140*/  SHF.R.S32.HI R15, RZ, 0x1f, R14 ;  /* 0x0000001fff0f7819 */ /* 0x000fc4000001140e */
[----:B------:R-:W-:Y:S01]  /*10150*/  IADD3 R7, R8, -R7, RZ ;  /* 0x8000000708077210 */ /* 0x000fe20007ffe0ff */
[----:B------:R-:W4:Y:S03]  /*10160*/  LDS.128 R44, [R6.X4+0x1800] ;  /* 0x00180000062c7984 */ /* 0x000f260000004c00 */
[----:B------:R-:W-:Y:S01]  /*10170*/  LEA R7, R7, R180, 0x4 ;  /* 0x000000b407077211 */ /* 0x000fe200078e20ff */
[----:B------:R-:W1:Y:S04]  /*10180*/  LDS.128 R40, [R6.X4+0x2000] ;  /* 0x0020000006287984 */ /* 0x000e680000004c00 */
[----:B------:R-:W1:Y:S04]  /*10190*/  LDS.128 R36, [R6.X4+0x2800] ;  /* 0x0028000006247984 */ /* 0x000e680000004c00 */
[----:B------:R-:W1:Y:S04]  /*101a0*/  LDS.128 R32, [R6.X4+0x3000] ;  /* 0x0030000006207984 */ /* 0x000e680000004c00 */
[----:B------:R-:W1:Y:S04]  /*101b0*/  LDS.128 R28, [R6.X4+0x3800] ;  /* 0x00380000061c7984 */ /* 0x000e680000004c00 */
[----:B------:R-:W1:Y:S04]  /*101c0*/  LDS.128 R24, [R6.X4+0x4000] ;  /* 0x0040000006187984 */ /* 0x000e680000004c00 */
[----:B------:R-:W1:Y:S04]  /*101d0*/  LDS.128 R20, [R6.X4+0x4800] ;  /* 0x0048000006147984 */ /* 0x000e680000004c00 */
[----:B------:R-:W1:Y:S04]  /*101e0*/  LDS.128 R16, [R6.X4+0x5000] ;  /* 0x0050000006107984 */ /* 0x000e680000004c00 */
[----:B------:R5:W1:Y:S02]  /*101f0*/  LDS.128 R60, [R6.X4+0x5800] ;  /* 0x00580000063c7984 */ /* 0x000a640000004c00 */
[----:B-----5:R-:W-:-:S02]  /*10200*/  IMAD.MOV.U32 R6, RZ, RZ, -0x800000 ;  /* 0xff800000ff067424 */ /* 0x020fc400078e00ff */
[----:B------:R-:W-:Y:S01]  /*10210*/  @P2 FFMA.FTZ R6, R0, c[0x0][0x238], R9 ;  /* 0x00008e0000062a23 */ /* 0x000fe20000010009 */
[----:B------:R-:W-:Y:S05]  /*10220*/  @P0 BRA `(.L_x_1225) ;  /* 0x000000a000000947 */ /* 0x000fea0003800000 */
[----:B--234-:R-:W-:Y:S02]  /*10230*/  IADD3 R5, R7, 0x8, RZ ;  /* 0x0000000807057810 */ /* 0x01cfe40007ffe0ff */
[----:B------:R-:W-:Y:S02]  /*10240*/  SHF.R.S32.HI R2, RZ, 0x1f, R7 ;  /* 0x0000001fff027819 */ /* 0x000fe40000011407 */
[----:B------:R-:W-:Y:S02]  /*10250*/  IADD3 R0, P0, R13, R7, RZ ;  /* 0x000000070d007210 */ /* 0x000fe40007f1e0ff */
[-C--:B------:R-:W-:Y:S02]  /*10260*/  ISETP.GE.AND P2, PT, R7, R174.reuse, PT ;  /* 0x000000ae0700720c */ /* 0x080fe40003f46270 */
[----:B------:R-:W-:Y:S02]  /*10270*/  ISETP.GE.AND P1, PT, R5, R174, PT ;  /* 0x000000ae0500720c */ /* 0x000fe40003f26270 */
[----:B------:R-:W-:-:S02]  /*10280*/  LEA.HI.X.SX32 R5, R13, R2, 0x1, P0 ;  /* 0x000000020d057211 */ /* 0x000fc400000f0eff */
[----:B------:R-:W-:-:S04]  /*10290*/  LEA R4, P0, R0, c[0x0][0x208], 0x2 ;  /* 0x0000820000047a11 */ /* 0x000fc800078010ff */
[----:B------:R-:W-:-:S05]  /*102a0*/  LEA.HI.X R5, R0, c[0x0][0x20c], R5, 0x2, P0 ;  /* 0x0000830000057a11 */ /* 0x000fca00000f1405 */
[----:B------:R2:W-:Y:S04]  /*102b0*/  @!P2 STG.E [R4.64], R3 ;  /* 0x000000030400a986 */ /* 0x0005e8000c101906 */
[----:B------:R2:W-:Y:S02]  /*102c0*/  @!P1 STG.E [R4.64+0x20], R6 ;  /* 0x0000200604009986 */ /* 0x0005e4000c101906 */
.L_x_1225:
[----:B--234-:R-:W-:Y:S05]  /*102d0*/  BSYNC B0 ;  /* 0x0000000000007941 */ /* 0x01cfea0003800000 */
.L_x_1224:
[C---:B------:R-:W-:Y:S01]  /*102e0*/  IMAD.WIDE R4, R11.reuse, 0x60, R14 ;  /* 0x000000600b047825 */ /* 0x040fe200078e020e */
[----:B------:R-:W-:Y:S01]  /*102f0*/  ISETP.GE.AND P1, PT, R11, R174, PT ;  /* 0x000000ae0b00720c */ /* 0x000fe20003f26270 */
[----:B------:R-:W-:Y:S01]  /*10300*/  BSSY B0, `(.L_x_1226) ;  /* 0x0000010000007945 */ /* 0x000fe20003800000 */
[----:B------:R-:W-:Y:S01]  /*10310*/  IADD3 R2, R14, 0x20, RZ ;  /* 0x000000200e027810 */ /* 0x000fe20007ffe0ff */
[----:B------:R-:W-:-:S05]  /*10320*/  IMAD R0, R13, c[0x0][0x22c], RZ ;  /* 0x00008b000d007a24 */ /* 0x000fca00078e02ff */
[----:B------:R-:W-:-:S04]  /*10330*/  IADD3 R3, P0, R0, R4, RZ ;  /* 0x0000000400037210 */ /* 0x000fc80007f1e0ff */
[----:B------:R-:W-:Y:S02]  /*10340*/  LEA.HI.X.SX32 R0, R0, R5, 0x1, P0 ;  /* 0x0000000500007211 */ /* 0x000fe400000f0eff */
[----:B------:R-:W-:-:S04]  /*10350*/  LEA R4, P0, R3, c[0x0][0x1d8], 0x2 ;  /* 0x0000760003047a11 */ /* 0x000fc800078010ff */
[----:B------:R-:W-:Y:S02]  /*10360*/  LEA.HI.X R5, R3, c[0x0][0x1dc], R0, 0x2, P0 ;  /* 0x0000770003057a11 */ /* 0x000fe400000f1400 */
[----:B------:R-:W-:Y:S01]  /*10370*/  IADD3 R0, R14, 0x40, RZ ;  /* 0x000000400e007810 */ /* 0x000fe20007ffe0ff */
[----:B------:R-:W-:Y:S05]  /*10380*/  @P1 BRA `(.L_x_1227) ;  /* 0x0000007000001947 */ /* 0x000fea0003800000 */
[----:B------:R-:W-:Y:S02]  /*10390*/  ISETP.GE.AND P1, PT, R2, c[0x0][0x220], PT ;  /* 0x0000880002007a0c */ /* 0x000fe40003f26270 */
[----:B------:R-:W-:Y:S02]  /*103a0*/  ISETP.GE.AND P0, PT, R0, c[0x0][0x220], PT ;  /* 0x0000880000007a0c */ /* 0x000fe40003f06270 */
[----:B------:R-:W-:-:S09]  /*103b0*/  ISETP.GE.AND P2, PT, R14, c[0x0][0x220], PT ;  /* 0x000088000e007a0c */ /* 0x000fd20003f46270 */
[----:B-1----:R1:W-:Y:S04]  /*103c0*/  @!P1 STG.E.128 [R4.64+0x80], R40 ;  /* 0x0000802804009986 */ /* 0x0023e8000c101d06 */
[----:B------:R1:W-:Y:S04]  /*103d0*/  @!P0 STG.E.128 [R4.64+0x100], R24 ;  /* 0x0001001804008986 */ /* 0x0003e8000c101d06 */
[----:B------:R1:W-:Y:S04]  /*103e0*/  @!P2 STG.E.64 [R4.64], R56 ;  /* 0x000000380400a986 */ /* 0x0003e8000c101b06 */
[----:B------:R1:W-:Y:S02]  /*103f0*/  @!P2 STG.E.64 [R4.64+0x8], R58 ;  /* 0x0000083a0400a986 */ /* 0x0003e4000c101b06 */
.L_x_1227:
[----:B------:R-:W-:Y:S05]  /*10400*/  BSYNC B0 ;  /* 0x0000000000007941 */ /* 0x000fea0003800000 */
.L_x_1226:
[----:B------:R-:W-:Y:S01]  /*10410*/  IADD3 R3, R11, 0x10, RZ ;  /* 0x000000100b037810 */ /* 0x000fe20007ffe0ff */
[----:B------:R-:W-:Y:S03]  /*10420*/  BSSY B0, `(.L_x_1228) ;  /* 0x0000009000007945 */ /* 0x000fe60003800000 */
[----:B------:R-:W-:-:S13]  /*10430*/  ISETP.GE.AND P0, PT, R3, R174, PT ;  /* 0x000000ae0300720c */ /* 0x000fda0003f06270 */
[----:B------:R-:W-:Y:S05]  /*10440*/  @P0 BRA `(.L_x_1229) ;  /* 0x0000006000000947 */ /* 0x000fea0003800000 */
[----:B------:R-:W-:Y:S02]  /*10450*/  ISETP.GE.AND P2, PT, R14, c[0x0][0x220], PT ;  /* 0x000088000e007a0c */ /* 0x000fe40003f46270 */
[----:B------:R-:W-:Y:S02]  /*10460*/  ISETP.GE.AND P1, PT, R2, c[0x0][0x220], PT ;  /* 0x0000880002007a0c */ /* 0x000fe40003f26270 */
[----:B------:R-:W-:-:S09]  /*10470*/  ISETP.GE.AND P0, PT, R0, c[0x0][0x220], PT ;  /* 0x0000880000007a0c */ /* 0x000fd20003f06270 */
[----:B------:R2:W-:Y:S04]  /*10480*/  @!P2 STG.E.128 [R4.64+0x1800], R52 ;  /* 0x001800340400a986 */ /* 0x0005e8000c101d06 */
[----:B-1----:R2:W-:Y:S04]  /*10490*/  @!P1 STG.E.128 [R4.64+0x1880], R36 ;  /* 0x0018802404009986 */ /* 0x0025e8000c101d06 */
[----:B------:R2:W-:Y:S02]  /*104a0*/  @!P0 STG.E.128 [R4.64+0x1900], R20 ;  /* 0x0019001404008986 */ /* 0x0005e4000c101d06 */
.L_x_1229:
[----:B------:R-:W-:Y:S05]  /*104b0*/  BSYNC B0 ;  /* 0x0000000000007941 */ /* 0x000fea0003800000 */
.L_x_1228:
[----:B------:R-:W-:Y:S01]  /*104c0*/  IADD3 R3, R11, 0x20, RZ ;  /* 0x000000200b037810 */ /* 0x000fe20007ffe0ff */
[----:B------:R-:W-:Y:S03]  /*104d0*/  BSSY B0, `(.L_x_1230) ;  /* 0x0000009000007945 */ /* 0x000fe60003800000 */
[----:B------:R-:W-:-:S13]  /*104e0*/  ISETP.GE.AND P0, PT, R3, R174, PT ;  /* 0x000000ae0300720c */ /* 0x000fda0003f06270 */
[----:B------:R-:W-:Y:S05]  /*104f0*/  @P0 BRA `(.L_x_1231) ;  /* 0x0000006000000947 */ /* 0x000fea0003800000 */
[----:B------:R-:W-:Y:S02]  /*10500*/  ISETP.GE.AND P2, PT, R14, c[0x0][0x220], PT ;  /* 0x000088000e007a0c */ /* 0x000fe40003f46270 */
[----:B------:R-:W-:Y:S02]  /*10510*/  ISETP.GE.AND P1, PT, R2, c[0x0][0x220], PT ;  /* 0x0000880002007a0c */ /* 0x000fe40003f26270 */
[----:B------:R-:W-:-:S09]  /*10520*/  ISETP.GE.AND P0, PT, R0, c[0x0][0x220], PT ;  /* 0x0000880000007a0c */ /* 0x000fd20003f06270 */
[----:B-1----:R1:W-:Y:S04]  /*10530*/  @!P2 STG.E.128 [R4.64+0x3000], R48 ;  /* 0x003000300400a986 */ /* 0x0023e8000c101d06 */
[----:B------:R1:W-:Y:S04]  /*10540*/  @!P1 STG.E.128 [R4.64+0x3080], R32 ;  /* 0x0030802004009986 */ /* 0x0003e8000c101d06 */
[----:B------:R1:W-:Y:S02]  /*10550*/  @!P0 STG.E.128 [R4.64+0x3100], R16 ;  /* 0x0031001004008986 */ /* 0x0003e4000c101d06 */
.L_x_1231:
[----:B------:R-:W-:Y:S05]  /*10560*/  BSYNC B0 ;  /* 0x0000000000007941 */ /* 0x000fea0003800000 */
.L_x_1230:
[----:B------:R-:W-:-:S04]  /*10570*/  IADD3 R11, R11, 0x30, RZ ;  /* 0x000000300b0b7810 */ /* 0x000fc80007ffe0ff */
[----:B------:R-:W-:-:S13]  /*10580*/  ISETP.GE.AND P0, PT, R11, R174, PT ;  /* 0x000000ae0b00720c */ /* 0x000fda0003f06270 */
[----:B------:R-:W-:Y:S05]  /*10590*/  @P0 EXIT ;  /* 0x000000000000094d */ /* 0x000fea0003800000 */
[----:B------:R-:W-:Y:S02]  /*105a0*/  ISETP.GE.AND P0, PT, R2, c[0x0][0x220], PT ;  /* 0x0000880002007a0c */ /* 0x000fe40003f06270 */
[----:B------:R-:W-:-:S11]  /*105b0*/  ISETP.GE.AND P1, PT, R14, c[0x0][0x220], PT ;  /* 0x000088000e007a0c */ /* 0x000fd60003f26270 */
[----:B-1----:R1:W-:Y:S01]  /*105c0*/  @!P0 STG.E.128 [R4.64+0x4880], R28 ;  /* 0x0048801c04008986 */ /* 0x0023e2000c101d06 */
[----:B------:R-:W-:-:S03]  /*105d0*/  ISETP.GE.AND P0, PT, R0, c[0x0][0x220], PT ;  /* 0x0000880000007a0c */ /* 0x000fc60003f06270 */
[----:B------:R1:W-:Y:S10]  /*105e0*/  @!P1 STG.E.128 [R4.64+0x4800], R44 ;  /* 0x0048002c04009986 */ /* 0x0003f4000c101d06 */
[----:B------:R-:W-:Y:S05]  /*105f0*/  @P0 EXIT ;  /* 0x000000000000094d */ /* 0x000fea0003800000 */
[----:B------:R-:W-:Y:S01]  /*10600*/  STG.E.128 [R4.64+0x4900], R60 ;  /* 0x0049003c04007986 */ /* 0x000fe2000c101d06 */
[----:B------:R-:W-:Y:S05]  /*10610*/  EXIT ;  /* 0x000000000000794d */ /* 0x000fea0003800000 */
.L_x_1232:
        /* <DEDUP_REMOVED lines=14> */
.L_x_6110:


//--------------------- .text._ZN5flash24flash_fwd_splitkv_kernelI23Flash_fwd_kernel_traitsILi96ELi64ELi128ELi4ELb0ELb0EN7cutlass6half_tE19Flash_kernel_traitsILi96ELi64ELi128ELi4ES3_EELb1ELb0ELb0ELb0ELb0ELb1ELb1ELb0EEEvNS_16Flash_fwd_paramsE --------------------------
	.section	.text._ZN5flash24flash_fwd_splitkv_kernelI23Flash_fwd_kernel_traitsILi96ELi64ELi128ELi4ELb0ELb0EN7cutlass6half_tE19Flash_kernel_traitsILi96ELi64ELi128ELi4ES3_EELb1ELb0ELb0ELb0ELb0ELb1ELb1ELb0EEEvNS_16Flash_fwd_paramsE,"ax",@progbits
	.sectioninfo	@"SHI_REGISTERS=255"
	.align	128
        .global         _ZN5flash24flash_fwd_splitkv_kernelI23Flash_fwd_kernel_traitsILi96ELi64ELi128ELi4ELb0ELb0EN7cutlass6half_tE19Flash_kernel_traitsILi96ELi64ELi128ELi4ES3_EELb1ELb0ELb0ELb0ELb0ELb1ELb1ELb0EEEvNS_16Flash_fwd_paramsE
        .type           _ZN5flash24flash_fwd_splitkv_kernelI23Flash_fwd_kernel_traitsILi96ELi64ELi128ELi4ELb0ELb0EN7cutlass6half_tE19Flash_kernel_traitsILi96ELi64ELi128ELi4ES3_EELb1ELb0ELb0ELb0ELb0ELb1ELb1ELb0EEEvNS_16Flash_fwd_paramsE,@function
        .size           _ZN5flash24flash_fwd_splitkv_kernelI23Flash_fwd_kernel_traitsILi96ELi64ELi128ELi4ELb0ELb0EN7cutlass6half_tE19Flash_kernel_traitsILi96ELi64ELi128ELi4ES3_EELb1ELb0ELb0ELb0ELb0ELb1ELb1ELb0EEEvNS_16Flash_fwd_paramsE,(.L_x_6111 - _ZN5flash24flash_fwd_splitkv_kernelI23Flash_fwd_kernel_traitsILi96ELi64ELi128ELi4ELb0ELb0EN7cutlass6half_tE19Flash_kernel_traitsILi96ELi64ELi128ELi4ES3_EELb1ELb0ELb0ELb0ELb0ELb1ELb1ELb0EEEvNS_16Flash_fwd_paramsE)
        .other          _ZN5flash24flash_fwd_splitkv_kernelI23Flash_fwd_kernel_traitsILi96ELi64ELi128ELi4ELb0ELb0EN7cutlass6half_tE19Flash_kernel_traitsILi96ELi64ELi128ELi4ES3_EELb1ELb0ELb0ELb0ELb0ELb1ELb1ELb0EEEvNS_16Flash_fwd_paramsE,@"STO_CUDA_ENTRY STV_DEFAULT"
_ZN5flash24flash_fwd_splitkv_kernelI23Flash_fwd_kernel_traitsILi96ELi64ELi128ELi4ELb0ELb0EN7cutlass6half_tE19Flash_kernel_traitsILi96ELi64ELi128ELi4ES3_EELb1ELb0ELb0ELb0ELb0ELb1ELb1ELb0EEEvNS_16Flash_fwd_paramsE:
.text._ZN5flash24flash_fwd_splitkv_kernelI23Flash_fwd_kernel_traitsILi96ELi64ELi128ELi4ELb0ELb0EN7cutlass6half_tE19Flash_kernel_traitsILi96ELi64ELi128ELi4ES3_EELb1ELb0ELb0ELb0ELb0ELb1ELb1ELb0EEEvNS_16Flash_fwd_paramsE:
        /* <DEDUP_REMOVED lines=34> */
[----:B------:R1:W2:Y:S04]  /*0220*/  @P2 LDG.E R7, [R16.64] ;  /* 0x0000000610072981 */ /* 0x0002a8000c1e1900 */
[----:B------:R1:W2:Y:S01]  /*0230*/  @P2 LDG.E R0, [R16.64+0x4] ;  /* 0x0000040610002981 */ /* 0x0002a2000c1e1900 */
[----:B------:R-:W-:-:S04]  /*0240*/  MOV R3, RZ ;  /* 0x000000ff00037202 */ /* 0x000fc80000000f00 */
[----:B------:R3:W5:Y:S02]  /*0250*/  @!P1 LDG.E R6, [R10.64] ;  /* 0x000000060a069981 */ /* 0x000764000c1e1900 */
[----:B------:R-:W-:Y:S02]  /*0260*/  @P0 IMAD.WIDE R14, R180, R5, c[0x0][0x250] ;  /* 0x00009400b40e0625 */ /* 0x000fe400078e0205 */
[----:B------:R-:W4:Y:S04]  /*0270*/  S2R R23, SR_CTAID.X ;  /* 0x0000000000177919 */ /* 0x000f280000002500 */
[----:B------:R3:W5:Y:S01]  /*0280*/  @P0 LDG.E R3, [R14.64] ;  /* 0x000000060e030981 */ /* 0x000762000c1e1900 */
[----:B------:R-:W-:-:S03]  /*0290*/  ISETP.NE.U32.AND P0, PT, RZ, c[0x0][0x248], PT ;  /* 0x00009200ff007a0c */ /* 0x000fc60003f05070 */
[----:B------:R-:W2:Y:S01]  /*02a0*/  S2R R9, SR_CTAID.Y ;  /* 0x0000000000097919 */ /* 0x000ea20000002600 */
[----:B------:R-:W-:Y:S01]  /*02b0*/  ISETP.NE.AND.EX P0, PT, RZ, c[0x0][0x24c], PT, P0 ;  /* 0x00009300ff007a0c */ /* 0x000fe20003f05300 */
[----:B-1----:R-:W-:-:S04]  /*02c0*/  IMAD.MOV R16, RZ, RZ, -R180 ;  /* 0x000000ffff107224 */ /* 0x002fc800078e0ab4 */
[----:B------:R-:W-:Y:S01]  /*02d0*/  IMAD R16, R16, c[0x0][0x1c0], R13 ;  /* 0x0000700010107a24 */ /* 0x000fe200078e020d */
[----:B--2---:R-:W-:Y:S01]  /*02e0*/  @P2 IADD3 R131, R0, -R7, RZ ;  /* 0x8000000700832210 */ /* 0x004fe20007ffe0ff */
[----:B------:R-:W-:-:S06]  /*02f0*/  @!P2 IMAD.MOV.U32 R131, RZ, RZ, c[0x0][0x214] ;  /* 0x00008500ff83a624 */ /* 0x000fcc00078e00ff */
[----:B------:R-:W-:Y:S05]  /*0300*/  @!P0 BRA `(.L_x_1233) ;  /* 0x0000004000008947 */ /* 0x000fea0003800000 */
[----:B---34-:R-:W2:Y:S02]  /*0310*/  @P3 LDG.E R13, [R10.64+0x4] ;  /* 0x000004060a0d3981 */ /* 0x018ea4000c1e1900 */
[----:B--2--5:R-:W-:-:S06]  /*0320*/  @P3 IADD3 R2, R13, -R6, RZ ;  /* 0x800000060d023210 */ /* 0x024fcc0007ffe0ff */
[----:B------:R1:W5:Y:S01]  /*0330*/  @!P3 LDG.E R2, [R10.64] ;  /* 0x000000060a02b981 */ /* 0x000362000c1e1900 */
[----:B------:R-:W-:Y:S05]  /*0340*/  BRA `(.L_x_1234) ;  /* 0x0000001000007947 */ /* 0x000fea0003800000 */
.L_x_1233:
[----:B---34-:R-:W-:Y:S02]  /*0350*/  MOV R2, c[0x0][0x218] ;  /* 0x0000860000027a02 */ /* 0x018fe40000000f00 */
.L_x_1234:
        /* <DEDUP_REMOVED lines=86> */
.L_x_1237:
[----:B------:R-:W-:Y:S05]  /*08c0*/  BSYNC B0 ;  /* 0x0000000000007941 */ /* 0x000fea0003800000 */
.L_x_1236:
        /* <DEDUP_REMOVED lines=10> */
.L_x_1239:
[----:B------:R-:W-:Y:S05]  /*0970*/  BSYNC B0 ;  /* 0x0000000000007941 */ /* 0x000fea0003800000 */
.L_x_1238:
        /* <DEDUP_REMOVED lines=10> */
.L_x_1241:
[----:B------:R-:W-:Y:S05]  /*0a20*/  BSYNC B0 ;  /* 0x0000000000007941 */ /* 0x000fea0003800000 */
.L_x_1240:
        /* <DEDUP_REMOVED lines=10> */
.L_x_1243:
[----:B------:R-:W-:Y:S05]  /*0ad0*/  BSYNC B0 ;  /* 0x0000000000007941 */ /* 0x000fea0003800000 */
.L_x_1242:
        /* <DEDUP_REMOVED lines=20> */
.L_x_1235:
        /* <DEDUP_REMOVED lines=92> */
.L_x_1244:
        /* <DEDUP_REMOVED lines=17> */
.L_x_1246:
        /* <DEDUP_REMOVED lines=50> */
.L_x_1245:
        /* <DEDUP_REMOVED lines=118> */
.L_x_1248:
[----:B------:R-:W-:Y:S05]  /*1d70*/  BSYNC B0 ;  /* 0x0000000000007941 */ /* 0x000fea0003800000 */
.L_x_1247:
        /* <DEDUP_REMOVED lines=36> */
.L_x_1250:
[----:B------:R-:W-:Y:S05]  /*1fc0*/  BSYNC B0 ;  /* 0x0000000000007941 */ /* 0x000fea0003800000 */
.L_x_1249:
        /* <DEDUP_REMOVED lines=33> */
.L_x_1252:
[----:B------:R-:W-:Y:S05]  /*21e0*/  BSYNC B0 ;  /* 0x0000000000007941 */ /* 0x000fea0003800000 */
.L_x_1251:
        /* <DEDUP_REMOVED lines=34> */
.L_x_1254:
[----:B------:R-:W-:Y:S05]  /*2410*/  BSYNC B0 ;  /* 0x0000000000007941 */ /* 0x000fea0003800000 */
.L_x_1253:
[----:B------:R-:W-:Y:S01]  /*2420*/  IADD3 R8, R18, 0x40, RZ ;  /* 0x0000004012087810 */ /* 0x000fe20007ffe0ff */
[----:B------:R-:W-:Y:S03]  /*2430*/  BSSY B0, `(.L_x_1255) ;  /* 0x000001f000007945 */ /* 0x000fe60003800000 */
[----:B------:R-:W-:-:S13]  /*2440*/  ISETP.GE.AND P0, PT, R8, R3, PT ;  /* 0x000000030800720c */ /* 0x000fda0003f06270 */
[----:B------:R-:W-:Y:S05]  /*2450*/  @P0 BRA `(.L_x_1256) ;  /* 0x000001c000000947 */ /* 0x000fea0003800000 */
[----:B------:R-:W-:Y:S01]  /*2460*/  ISETP.GE.AND P3, PT, R179, c[0x0][0x220], PT ;  /* 0x00008800b3007a0c */ /* 0x000fe20003f66270 */
[----:B--2---:R-:W-:Y:S01]  /*2470*/  IMAD.MOV.U32 R16, RZ, RZ, c[0x0][0x19c] ;  /* 0x00006700ff107624 */ /* 0x004fe200078e00ff */
[----:B------:R-:W-:Y:S02]  /*2480*/  ISETP.GE.AND P2, PT, R178, c[0x0][0x220], PT ;  /* 0x00008800b2007a0c */ /* 0x000fe40003f46270 */
[----:B------:R-:W-:Y:S02]  /*2490*/  LEA R12, P1, R117, R136, 0x6 ;  /* 0x00000088750c7211 */ /* 0x000fe400078230ff */
[----:B------:R-:W-:Y:S02]  /*24a0*/  ISETP.GE.AND P0, PT, R177, c[0x0][0x220], PT ;  /* 0x00008800b1007a0c */ /* 0x000fe40003f06270 */
[----:B------:R-:W-:-:S05]  /*24b0*/  LEA.HI.X R11, R117, R137, R16, 0x6, P1 ;  /* 0x00000089750b7211 */ /* 0x000fca00008f3410 */
        /* <DEDUP_REMOVED lines=22> */
.L_x_1256:
[----:B------:R-:W-:Y:S05]  /*2620*/  BSYNC B0 ;  /* 0x0000000000007941 */ /* 0x000fea0003800000 */
.L_x_1255:
        /* <DEDUP_REMOVED lines=33> */
.L_x_1258:
[----:B------:R-:W-:Y:S05]  /*2840*/  BSYNC B0 ;  /* 0x0000000000007941 */ /* 0x000fea0003800000 */
.L_x_1257:
        /* <DEDUP_REMOVED lines=42> */
.L_x_1260:
[----:B------:R-:W-:Y:S05]  /*2af0*/  BSYNC B0 ;  /* 0x0000000000007941 */ /* 0x000fea0003800000 */
.L_x_1259:
        /* <DEDUP_REMOVED lines=12> */
[CC--:B--2---:R-:W-:Y:S01]  /*2bc0*/  @!P3 LEA R16, P4, R173.reuse, R190.reuse, 0x1 ;  /* 0x000000bead10b211 */ /* 0x0c4fe200078808ff */
        /* <DEDUP_REMOVED lines=15> */
[----:B--2---:R-:W-:-:S04]  /*2cc0*/  LEA R14, P0, R173, R190, 0x1 ;  /* 0x000000bead0e7211 */ /* 0x004fc800078008ff */
[----:B------:R-:W-:-:S05]  /*2cd0*/  LEA.HI.X R15, R173, R189, R172, 0x1, P0 ;  /* 0x000000bdad0f7211 */ /* 0x000fca00000f0cac */
[----:B------:R-:W-:Y:S01]  /*2ce0*/  @!PT LDS RZ, [RZ] ;  /* 0x00000000fffff984 */ /* 0x000fe20000000800 */
[----:B------:R-:W-:Y:S01]  /*2cf0*/  @!PT LDS RZ, [RZ] ;  /* 0x00000000fffff984 */ /* 0x000fe20000000800 */
[----:B------:R-:W-:Y:S01]  /*2d00*/  @!PT LDS RZ, [RZ] ;  /* 0x00000000fffff984 */ /* 0x000fe20000000800 */
[----:B------:R2:W-:Y:S04]  /*2d10*/  LDGSTS.E.BYPASS.LTC128B.128 [R175+0xd800], [R14.64+0x80] ;  /* 0x0d8000800eaf7fae */ /* 0x0005e8000b901d46 */
.L_x_1262:
[----:B------:R-:W-:Y:S05]  /*2d20*/  BSYNC B0 ;  /* 0x0000000000007941 */ /* 0x000fea0003800000 */
.L_x_1261:
        /* <DEDUP_REMOVED lines=34> */
.L_x_1264:
[----:B------:R-:W-:Y:S05]  /*2f50*/  BSYNC B0 ;  /* 0x0000000000007941 */ /* 0x000fea0003800000 */
.L_x_1263:
        /* <DEDUP_REMOVED lines=19> */
[----:B--2---:R-:W-:Y:S01]  /*3090*/  @!P1 IMAD.WIDE.U32 R14, R121, 0xc0, R188 ;  /* 0x000000c0790e9825 */ /* 0x004fe200078e00bc */
        /* <DEDUP_REMOVED lines=23> */
.L_x_1266:
[----:B------:R-:W-:Y:S05]  /*3210*/  BSYNC B0 ;  /* 0x0000000000007941 */ /* 0x000fea0003800000 */
.L_x_1265:
[----:B-1----:R-:W-:Y:S01]  /*3220*/  LOP3.LUT R12, R10, 0x7fffffe, RZ, 0xc0, !PT ;  /* 0x07fffffe0a0c7812 */ /* 0x002fe200078ec0ff */
[----:B------:R-:W-:Y:S01]  /*3230*/  IMAD.SHL.U32 R6, R6, 0x40, RZ ;  /* 0x0000004006067824 */ /* 0x000fe200078e00ff */
[----:B--2---:R-:W-:Y:S01]  /*3240*/  LEA.HI R9, R5, R5, RZ, 0x1 ;  /* 0x0000000505097211 */ /* 0x004fe200078f08ff */
        /* <DEDUP_REMOVED lines=23> */
[----:B------:R-:W-:Y:S01]  /*33c0*/  IMAD R167, R127, 0x20, R6 ;  /* 0x000000207fa77824 */ /* 0x000fe200078e0206 */
[----:B------:R-:W-:-:S02]  /*33d0*/  LOP3.LUT R0, R8, R9, RZ, 0x3c, !PT ;  /* 0x0000000908007212 */ /* 0x000fc400078e3cff */
[----:B------:R-:W-:Y:S01]  /*33e0*/  SEL R5, R5, 0xffffffe0, !P0 ;  /* 0xffffffe005057807 */ /* 0x000fe20004000000 */
[----:B------:R-:W-:Y:S02]  /*33f0*/  IMAD.U32 R166, R166, 0x20, R7 ;  /* 0x00000020a6a67824 */ /* 0x000fe400078e0007 */
[----:B------:R-:W-:Y:S02]  /*3400*/  IMAD.IADD R167, R0, 0x1, R167 ;  /* 0x0000000100a77824 */ /* 0x000fe400078e02a7 */
[----:B------:R-:W-:Y:S02]  /*3410*/  IMAD.SHL.U32 R166, R166, 0x2, RZ ;  /* 0x00000002a6a67824 */ /* 0x000fe400078e00ff */
[----:B------:R-:W-:Y:S02]  /*3420*/  IMAD.SHL.U32 R167, R167, 0x2, RZ ;  /* 0x00000002a7a77824 */ /* 0x000fe400078e00ff */
[----:B------:R-:W-:Y:S01]  /*3430*/  IMAD.IADD R118, R166, 0x1, R5 ;  /* 0x00000001a6767824 */ /* 0x000fe200078e0205 */
[----:B------:R-:W-:Y:S01]  /*3440*/  LDSM.16.M88.4 R76, [R166+0x3c00] ;  /* 0x003c0000a64c783b */ /* 0x000fe20000000200 */
[----:B------:R-:W-:-:S03]  /*3450*/  IMAD R165, R3, 0x2, R167 ;  /* 0x0000000203a57824 */ /* 0x000fc600078e02a7 */
[----:B------:R-:W1:Y:S04]  /*3460*/  LDSM.16.M88.4 R44, [R167] ;  /* 0x00000000a72c783b */ /* 0x000e680000000200 */
[----:B------:R-:W2:Y:S04]  /*3470*/  LDSM.16.M88.4 R24, [R166+0x3000] ;  /* 0x00300000a618783b */ /* 0x000ea80000000200 */
[----:B------:R-:W5:Y:S04]  /*3480*/  LDSM.16.M88.4 R32, [R166+0x3400] ;  /* 0x00340000a620783b */ /* 0x000f680000000200 */
[----:B------:R-:W3:Y:S04]  /*3490*/  LDSM.16.M88.4 R52, [R166+0x4800] ;  /* 0x00480000a634783b */ /* 0x000ee80000000200 */
[----:B------:R-:W-:Y:S04]  /*34a0*/  LDSM.16.M88.4 R12, [R118+0x3000] ;  /* 0x00300000760c783b */ /* 0x000fe80000000200 */
[----:B------:R-:W4:Y:S04]  /*34b0*/  LDSM.16.M88.4 R4, [R165] ;  /* 0x00000000a504783b */ /* 0x000f280000000200 */
[----:B------:R-:W3:Y:S04]  /*34c0*/  LDSM.16.M88.4 R28, [R118+0x3c00] ;  /* 0x003c0000761c783b */ /* 0x000ee80000000200 */
[----:B------:R-:W3:Y:S04]  /*34d0*/  LDSM.16.M88.4 R68, [R166+0x4000] ;  /* 0x00400000a644783b */ /* 0x000ee80000000200 */
[----:B------:R-:W3:Y:S04]  /*34e0*/  LDSM.16.M88.4 R84, [R166+0x3800] ;  /* 0x00380000a654783b */ /* 0x000ee80000000200 */
[----:B------:R-:W3:Y:S04]  /*34f0*/  LDSM.16.M88.4 R60, [R166+0x4400] ;  /* 0x00440000a63c783b */ /* 0x000ee80000000200 */
[----:B------:R-:W3:Y:S01]  /*3500*/  LDSM.16.M88.4 R20, [R166+0x4c00] ;  /* 0x004c0000a614783b */ /* 0x000ee20000000200 */
[C---:B-1----:R-:W-:Y:S03]  /*3510*/  HMMA.16816.F32 R80, R44.reuse, R76, RZ ;  /* 0x0000004c2c50723c */ /* 0x042fe600000018ff */
[----:B------:R-:W1:Y:S04]  /*3520*/  LDSM.16.M88.4 R112, [R118+0x3400] ;  /* 0x003400007670783b */ /* 0x000e680000000200 */
[----:B------:R-:W-:Y:S01]  /*3530*/  LDSM.16.M88.4 R100, [R166+0x5000] ;  /* 0x00500000a664783b */ /* 0x000fe20000000200 */
[C---:B--2---:R-:W-:Y:S03]  /*3540*/  HMMA.16816.F32 R16, R44.reuse, R24, RZ ;  /* 0x000000182c10723c */ /* 0x044fe600000018ff */
[----:B------:R-:W2:Y:S04]  /*3550*/  LDSM.16.M88.4 R108, [R167+0x1000] ;  /* 0x00100000a76c783b */ /* 0x000ea80000000200 */
[----:B------:R-:W1:Y:S01]  /*3560*/  LDSM.16.M88.4 R40, [R118+0x4800] ;  /* 0x004800007628783b */ /* 0x000e620000000200 */
[C---:B------:R-:W-:Y:S03]  /*3570*/  HMMA.16816.F32 R76, R44.reuse, R78, RZ ;  /* 0x0000004e2c4c723c */ /* 0x040fe600000018ff */
[----:B------:R-:W1:Y:S04]  /*3580*/  LDSM.16.M88.4 R8, [R118+0x4000] ;  /* 0x004000007608783b */ /* 0x000e680000000200 */
[----:B------:R-:W1:Y:S01]  /*3590*/  LDSM.16.M88.4 R104, [R118+0x3800] ;  /* 0x003800007668783b */ /* 0x000e620000000200 */
[C---:B------:R-:W-:Y:S03]  /*35a0*/  HMMA.16816.F32 R24, R44.reuse, R26, RZ ;  /* 0x0000001a2c18723c */ /* 0x040fe600000018ff */
[----:B------:R-:W-:Y:S04]  /*35b0*/  LDSM.16.M88.4 R92, [R118+0x5000] ;  /* 0x00500000765c783b */ /* 0x000fe80000000200 */
[----:B------:R-:W-:Y:S01]  /*35c0*/  LDSM.16.M88.4 R96, [R118+0x4400] ;  /* 0x004400007660783b */ /* 0x000fe20000000200 */
[C---:B-----5:R-:W-:Y:S08]  /*35d0*/  HMMA.16816.F32 R36, R44.reuse, R32, RZ ;  /* 0x000000202c24723c */ /* 0x060ff000000018ff */
[C---:B---3--:R-:W-:Y:S08]  /*35e0*/  HMMA.16816.F32 R56, R44.reuse, R52, RZ ;  /* 0x000000342c38723c */ /* 0x048ff000000018ff */
[C---:B------:R-:W-:Y:S08]  /*35f0*/  HMMA.16816.F32 R32, R44.reuse, R34, RZ ;  /* 0x000000222c20723c */ /* 0x040ff000000018ff */
[----:B------:R-:W-:Y:S08]  /*3600*/  HMMA.16816.F32 R52, R44, R54, RZ ;  /* 0x000000362c34723c */ /* 0x000ff000000018ff */
[C---:B----4-:R-:W-:Y:S08]  /*3610*/  HMMA.16816.F32 R16, R4.reuse, R12, R16 ;  /* 0x0000000c0410723c */ /* 0x050ff00000001810 */
[C---:B------:R-:W-:Y:S08]  /*3620*/  HMMA.16816.F32 R80, R4.reuse, R28, R80 ;  /* 0x0000001c0450723c */ /* 0x040ff00000001850 */
[C---:B------:R-:W-:Y:S01]  /*3630*/  HMMA.16816.F32 R76, R4.reuse, R30, R76 ;  /* 0x0000001e044c723c */ /* 0x040fe2000000184c */
[----:B------:R-:W3:Y:S07]  /*3640*/  LDSM.16.M88.4 R28, [R166+0x5400] ;  /* 0x00540000a61c783b */ /* 0x000eee0000000200 */
[----:B------:R-:W-:Y:S01]  /*3650*/  HMMA.16816.F32 R24, R4, R14, R24 ;  /* 0x0000000e0418723c */ /* 0x000fe20000001818 */
[----:B------:R-:W4:Y:S07]  /*3660*/  LDSM.16.M88.4 R12, [R165+0x1000] ;  /* 0x00100000a50c783b */ /* 0x000f2e0000000200 */
        /* <DEDUP_REMOVED lines=8> */
[----:B------:R-:W5:Y:S07]  /*36f0*/  LDSM.16.M88.4 R20, [R118+0x4c00] ;  /* 0x004c00007614783b */ /* 0x000f6e0000000200 */
[C---:B-1----:R-:W-:Y:S08]  /*3700*/  HMMA.16816.F32 R36, R4.reuse, R112, R36 ;  /* 0x000000700424723c */ /* 0x042ff00000001824 */
[----:B------:R-:W-:Y:S01]  /*3710*/  HMMA.16816.F32 R32, R4, R114, R32 ;  /* 0x000000720420723c */ /* 0x000fe20000001820 */
[----:B------:R-:W-:Y:S07]  /*3720*/  LDSM.16.M88.4 R112, [R166+0x7000] ;  /* 0x00700000a670783b */ /* 0x000fee0000000200 */
[----:B--2---:R-:W-:Y:S08]  /*3730*/  HMMA.16816.F32 R16, R108, R100, R16 ;  /* 0x000000646c10723c */ /* 0x004ff00000001810 */
[C---:B------:R-:W-:Y:S08]  /*3740*/  HMMA.16816.F32 R56, R4.reuse, R40, R56 ;  /* 0x000000280438723c */ /* 0x040ff00000001838 */
[----:B------:R-:W-:Y:S01]  /*3750*/  HMMA.16816.F32 R52, R4, R42, R52 ;  /* 0x0000002a0434723c */ /* 0x000fe20000001834 */
[----:B------:R-:W1:Y:S07]  /*3760*/  LDSM.16.M88.4 R40, [R118+0x5400] ;  /* 0x005400007628783b */ /* 0x000e6e0000000200 */
[----:B------:R-:W-:Y:S01]  /*3770*/  HMMA.16816.F32 R24, R108, R102, R24 ;  /* 0x000000666c18723c */ /* 0x000fe20000001818 */
[----:B------:R-:W2:Y:S07]  /*3780*/  LDSM.16.M88.4 R100, [R166+0x5c00] ;  /* 0x005c0000a664783b */ /* 0x000eae0000000200 */
[C---:B------:R-:W-:Y:S08]  /*3790*/  HMMA.16816.F32 R72, R4.reuse, R8, R72 ;  /* 0x000000080448723c */ /* 0x040ff00000001848 */
[C---:B------:R-:W-:Y:S01]  /*37a0*/  HMMA.16816.F32 R68, R4.reuse, R10, R68 ;  /* 0x0000000a0444723c */ /* 0x040fe20000001844 */
[----:B------:R-:W1:Y:S07]  /*37b0*/  LDSM.16.M88.4 R8, [R167+0x2000] ;  /* 0x00200000a708783b */ /* 0x000e6e0000000200 */
[C---:B------:R-:W-:Y:S08]  /*37c0*/  HMMA.16816.F32 R88, R4.reuse, R104, R88 ;  /* 0x000000680458723c */ /* 0x040ff00000001858 */
[----:B------:R-:W-:Y:S01]  /*37d0*/  HMMA.16816.F32 R84, R4, R106, R84 ;  /* 0x0000006a0454723c */ /* 0x000fe20000001854 */
[----:B------:R-:W1:Y:S07]  /*37e0*/  LDSM.16.M88.4 R104, [R166+0x5800] ;  /* 0x00580000a668783b */ /* 0x000e6e0000000200 */
[----:B---3--:R-:W-:Y:S08]  /*37f0*/  HMMA.16816.F32 R36, R108, R28, R36 ;  /* 0x0000001c6c24723c */ /* 0x008ff00000001824 */
[----:B----4-:R-:W-:Y:S08]  /*3800*/  HMMA.16816.F32 R16, R12, R92, R16 ;  /* 0x0000005c0c10723c */ /* 0x010ff00000001810 */
[----:B------:R-:W-:Y:S01]  /*3810*/  HMMA.16816.F32 R32, R108, R30, R32 ;  /* 0x0000001e6c20723c */ /* 0x000fe20000001820 */
[----:B------:R-:W3:Y:S07]  /*3820*/  LDSM.16.M88.4 R28, [R166+0x7400] ;  /* 0x00740000a61c783b */ /* 0x000eee0000000200 */
[----:B------:R-:W-:Y:S01]  /*3830*/  HMMA.16816.F32 R24, R12, R94, R24 ;  /* 0x0000005e0c18723c */ /* 0x000fe20000001818 */
[----:B------:R-:W-:Y:S07]  /*3840*/  LDSM.16.M88.4 R92, [R166+0x6400] ;  /* 0x00640000a65c783b */ /* 0x000fee0000000200 */
[C---:B------:R-:W-:Y:S08]  /*3850*/  HMMA.16816.F32 R64, R4.reuse, R96, R64 ;  /* 0x000000600440723c */ /* 0x040ff00000001840 */
[C---:B------:R-:W-:Y:S01]  /*3860*/  HMMA.16816.F32 R60, R4.reuse, R98, R60 ;  /* 0x00000062043c723c */ /* 0x040fe2000000183c */
[----:B------:R-:W-:Y:S07]  /*3870*/  LDSM.16.M88.4 R96, [R166+0x6000] ;  /* 0x00600000a660783b */ /* 0x000fee0000000200 */
[C---:B-----5:R-:W-:Y:S08]  /*3880*/  HMMA.16816.F32 R48, R4.reuse, R20, R48 ;  /* 0x000000140430723c */ /* 0x060ff00000001830 */
[----:B------:R-:W-:Y:S01]  /*3890*/  HMMA.16816.F32 R44, R4, R22, R44 ;  /* 0x00000016042c723c */ /* 0x000fe2000000182c */
[----:B------:R-:W-:Y:S04]  /*38a0*/  LDSM.16.M88.4 R20, [R118+0x7000] ;  /* 0x007000007614783b */ /* 0x000fe80000000200 */
[----:B------:R-:W4:Y:S03]  /*38b0*/  LDSM.16.M88.4 R4, [R165+0x2000] ;  /* 0x00200000a504783b */ /* 0x000f260000000200 */
[----:B-1----:R-:W-:Y:S08]  /*38c0*/  HMMA.16816.F32 R36, R12, R40, R36 ;  /* 0x000000280c24723c */ /* 0x002ff00000001824 */
[----:B--2---:R-:W-:Y:S08]  /*38d0*/  HMMA.16816.F32 R80, R108, R100, R80 ;  /* 0x000000646c50723c */ /* 0x004ff00000001850 */
[----:B------:R-:W-:Y:S08]  /*38e0*/  HMMA.16816.F32 R16, R8, R112, R16 ;  /* 0x000000700810723c */ /* 0x000ff00000001810 */
[C---:B------:R-:W-:Y:S01]  /*38f0*/  HMMA.16816.F32 R100, R108.reuse, R102, R76 ;  /* 0x000000666c64723c */ /* 0x040fe2000000184c */
[----:B------:R-:W1:Y:S07]  /*3900*/  LDSM.16.M88.4 R76, [R118+0x7400] ;  /* 0x00740000764c783b */ /* 0x000e6e0000000200 */
[C---:B------:R-:W-:Y:S08]  /*3910*/  HMMA.16816.F32 R88, R108.reuse, R104, R88 ;  /* 0x000000686c58723c */ /* 0x040ff00000001858 */
[----:B------:R-:W-:Y:S01]  /*3920*/  HMMA.16816.F32 R84, R108, R106, R84 ;  /* 0x0000006a6c54723c */ /* 0x000fe20000001854 */
[----:B------:R-:W2:Y:S07]  /*3930*/  LDSM.16.M88.4 R104, [R118+0x5800] ;  /* 0x005800007668783b */ /* 0x000eae0000000200 */
[C---:B------:R-:W-:Y:S08]  /*3940*/  HMMA.16816.F32 R24, R8.reuse, R114, R24 ;  /* 0x000000720818723c */ /* 0x040ff00000001818 */
[----:B---3--:R-:W-:Y:S08]  /*3950*/  HMMA.16816.F32 R36, R8, R28, R36 ;  /* 0x0000001c0824723c */ /* 0x008ff00000001824 */
[----:B------:R-:W-:Y:S08]  /*3960*/  HMMA.16816.F32 R32, R12, R42, R32 ;  /* 0x0000002a0c20723c */ /* 0x000ff00000001820 */
[C---:B----4-:R-:W-:Y:S08]  /*3970*/  HMMA.16816.F32 R16, R4.reuse, R20, R16 ;  /* 0x000000140410723c */ /* 0x050ff00000001810 */
[C---:B------:R-:W-:Y:S01]  /*3980*/  HMMA.16816.F32 R24, R4.reuse, R22, R24 ;  /* 0x000000160418723c */ /* 0x040fe20000001818 */
[----:B------:R-:W3:Y:S07]  /*3990*/  LDSM.16.M88.4 R20, [R166+0x7800] ;  /* 0x00780000a614783b */ /* 0x000eee0000000200 */
[----:B-1----:R-:W-:Y:S08]  /*39a0*/  HMMA.16816.F32 R36, R4, R76, R36 ;  /* 0x0000004c0424723c */ /* 0x002ff00000001824 */
[----:B------:R-:W-:Y:S01]  /*39b0*/  HMMA.16816.F32 R32, R8, R30, R32 ;  /* 0x0000001e0820723c */ /* 0x000fe20000001820 */
[----:B------:R-:W-:Y:S01]  /*39c0*/  FMUL.FTZ R16, R16, c[0x0][0x2ec] ;  /* 0x0000bb0010107a20 */ /* 0x000fe20000410000 */
[----:B------:R-:W-:Y:S01]  /*39d0*/  LDSM.16.M88.4 R28, [R166+0x6c00] ;  /* 0x006c0000a61c783b */ /* 0x000fe20000000200 */
[----:B------:R-:W-:-:S02]  /*39e0*/  FMUL.FTZ R17, R17, c[0x0][0x2ec] ;  /* 0x0000bb0011117a20 */ /* 0x000fc40000410000 */
[----:B------:R-:W-:Y:S01]  /*39f0*/  FMUL.FTZ R18, R18, c[0x0][0x2ec] ;  /* 0x0000bb0012127a20 */ /* 0x000fe20000410000 */
[----:B------:R-:W-:Y:S01]  /*3a00*/  MUFU.TANH R40, R16 ;  /* 0x0000001000287308 */ /* 0x000fe20000002400 */
[----:B------:R-:W-:Y:S01]  /*3a10*/  FMUL.FTZ R43, R19, c[0x0][0x2ec] ;  /* 0x0000bb00132b7a20 */ /* 0x000fe20000410000 */
[----:B--2---:R-:W-:Y:S01]  /*3a20*/  HMMA.16816.F32 R88, R12, R104, R88 ;  /* 0x000000680c58723c */ /* 0x004fe20000001858 */
[----:B------:R-:W-:Y:S02]  /*3a30*/  FMUL.FTZ R76, R24, c[0x0][0x2ec] ;  /* 0x0000bb00184c7a20 */ /* 0x000fe40000410000 */
[----:B------:R-:W-:-:S03]  /*3a40*/  FMUL.FTZ R77, R25, c[0x0][0x2ec] ;  /* 0x0000bb00194d7a20 */ /* 0x000fc60000410000 */
[----:B------:R-:W1:Y:S02]  /*3a50*/  MUFU.TANH R42, R17 ;  /* 0x00000011002a7308 */ /* 0x000e640000002400 */
[----:B------:R-:W-:Y:S01]  /*3a60*/  HMMA.16816.F32 R84, R12, R106, R84 ;  /* 0x0000006a0c54723c */ /* 0x000fe20000001854 */
[----:B------:R-:W-:Y:S02]  /*3a70*/  FMUL.FTZ R36, R36, c[0x0][0x2ec] ;  /* 0x0000bb0024247a20 */ /* 0x000fe40000410000 */
[----:B------:R-:W-:-:S03]  /*3a80*/  FMUL.FTZ R37, R37, c[0x0][0x2ec] ;  /* 0x0000bb0025257a20 */ /* 0x000fc60000410000 */
[----:B------:R2:W-:Y:S02]  /*3a90*/  MUFU.TANH R41, R18 ;  /* 0x0000001200297308 */ /* 0x0005e40000002400 */
[C---:B------:R-:W-:Y:S06]  /*3aa0*/  HMMA.16816.F32 R64, R108.reuse, R92, R64 ;  /* 0x0000005c6c40723c */ /* 0x040fec0000001840 */
[----:B------:R-:W-:Y:S01]  /*3ab0*/  MUFU.TANH R43, R43 ;  /* 0x0000002b002b7308 */ /* 0x000fe20000002400 */
[----:B------:R-:W-:Y:S01]  /*3ac0*/  FMUL.FTZ R92, R26, c[0x0][0x2ec] ;  /* 0x0000bb001a5c7a20 */ /* 0x000fe20000410000 */
[----:B------:R-:W-:Y:S01]  /*3ad0*/  HMMA.16816.F32 R72, R108, R96, R72 ;  /* 0x000000606c48723c */ /* 0x000fe20000001848 */
[----:B------:R-:W-:-:S02]  /*3ae0*/  FMUL.FTZ R93, R27, c[0x0][0x2ec] ;  /* 0x0000bb001b5d7a20 */ /* 0x000fc40000410000 */
[----:B------:R-:W4:Y:S03]  /*3af0*/  LDSM.16.M88.4 R24, [R118+0x5c00] ;  /* 0x005c00007618783b */ /* 0x000f260000000200 */
[----:B------:R-:W-:Y:S01]  /*3b00*/  MUFU.TANH R76, R76 ;  /* 0x0000004c004c7308 */ /* 0x000fe20000002400 */
[----:B--2---:R-:W2:Y:S01]  /*3b10*/  LDSM.16.M88.4 R16, [R118+0x7800] ;  /* 0x007800007610783b */ /* 0x004ea20000000200 */
[C---:B------:R-:W-:Y:S03]  /*3b20*/  HMMA.16816.F32 R68, R108.reuse, R98, R68 ;  /* 0x000000626c44723c */ /* 0x040fe60000001844 */
[----:B------:R-:W5:Y:S03]  /*3b30*/  LDSM.16.M88.4 R96, [R166+0x6800] ;  /* 0x00680000a660783b */ /* 0x000f660000000200 */
[----:B------:R-:W-:Y:S02]  /*3b40*/  MUFU.TANH R92, R92 ;  /* 0x0000005c005c7308 */ /* 0x000fe40000002400 */
[----:B------:R-:W-:Y:S06]  /*3b50*/  HMMA.16816.F32 R60, R108, R94, R60 ;  /* 0x0000005e6c3c723c */ /* 0x000fec000000183c */
[----:B------:R-:W-:Y:S01]  /*3b60*/  MUFU.TANH R94, R36 ;  /* 0x00000024005e7308 */ /* 0x000fe20000002400 */
[----:B------:R-:W-:Y:S01]  /*3b70*/  FMUL.FTZ R95, R39, c[0x0][0x2ec] ;  /* 0x0000bb00275f7a20 */ /* 0x000fe20000410000 */
[----:B------:R-:W-:Y:S06]  /*3b80*/  HMMA.16816.F32 R32, R4, R78, R32 ;  /* 0x0000004e0420723c */ /* 0x000fec0000001820 */
[----:B------:R1:W-:Y:S01]  /*3b90*/  MUFU.TANH R78, R37 ;  /* 0x00000025004e7308 */ /* 0x0003e20000002400 */
[----:B------:R-:W-:Y:S01]  /*3ba0*/  FMUL.FTZ R79, R38, c[0x0][0x2ec] ;  /* 0x0000bb00264f7a20 */ /* 0x000fe20000410000 */
[C---:B---3--:R-:W-:Y:S06]  /*3bb0*/  HMMA.16816.F32 R88, R8.reuse, R20, R88 ;  /* 0x000000140858723c */ /* 0x048fec0000001858 */
[----:B------:R-:W3:Y:S02]  /*3bc0*/  MUFU.TANH R77, R77 ;  /* 0x0000004d004d7308 */ /* 0x000ee40000002400 */
[----:B------:R-:W-:Y:S01]  /*3bd0*/  HMMA.16816.F32 R84, R8, R22, R84 ;  /* 0x000000160854723c */ /* 0x000fe20000001854 */
[----:B------:R-:W-:Y:S04]  /*3be0*/  LDSM.16.M88.4 R20, [R166+0x7c00] ;  /* 0x007c0000a614783b */ /* 0x000fe80000000200 */
[----:B-1----:R-:W1:Y:S01]  /*3bf0*/  LDSM.16.M88.4 R36, [R118+0x6000] ;  /* 0x006000007624783b */ /* 0x002e620000000200 */
[----:B------:R-:W1:Y:S02]  /*3c00*/  MUFU.TANH R93, R93 ;  /* 0x0000005d005d7308 */ /* 0x000e640000002400 */
[----:B----4-:R-:W-:Y:S01]  /*3c10*/  HMMA.16816.F32 R80, R12, R24, R80 ;  /* 0x000000180c50723c */ /* 0x010fe20000001850 */
[----:B------:R-:W-:-:S02]  /*3c20*/  FMUL.FTZ R32, R32, c[0x0][0x2ec] ;  /* 0x0000bb0020207a20 */ /* 0x000fc40000410000 */
[----:B------:R-:W-:Y:S02]  /*3c30*/  FMUL.FTZ R33, R33, c[0x0][0x2ec] ;  /* 0x0000bb0021217a20 */ /* 0x000fe40000410000 */
[----:B------:R-:W-:Y:S02]  /*3c40*/  FMUL.FTZ R34, R34, c[0x0][0x2ec] ;  /* 0x0000bb0022227a20 */ /* 0x000fe40000410000 */
[----:B------:R-:W-:Y:S01]  /*3c50*/  FMUL.FTZ R35, R35, c[0x0][0x2ec] ;  /* 0x0000bb0023237a20 */ /* 0x000fe20000410000 */
[C---:B--2---:R-:W-:Y:S01]  /*3c60*/  HMMA.16816.F32 R88, R4.reuse, R16, R88 ;  /* 0x000000100458723c */ /* 0x044fe20000001858 */
[----:B------:R-:W2:Y:S07]  /*3c70*/  MUFU.TANH R79, R79 ;  /* 0x0000004f004f7308 */ /* 0x000eae0000002400 */
[----:B------:R-:W-:Y:S01]  /*3c80*/  HMMA.16816.F32 R84, R4, R18, R84 ;  /* 0x000000120454723c */ /* 0x000fe20000001854 */
[----:B------:R-:W4:Y:S01]  /*3c90*/  LDSM.16.M88.4 R16, [R166+0x8000] ;  /* 0x00800000a610783b */ /* 0x000f220000000200 */
[----:B------:R-:W1:Y:S06]  /*3ca0*/  MUFU.TANH R95, R95 ;  /* 0x0000005f005f7308 */ /* 0x000e6c0000002400 */
[----:B------:R-:W-:Y:S01]  /*3cb0*/  HMMA.16816.F32 R100, R12, R26, R100 ;  /* 0x0000001a0c64723c */ /* 0x000fe20000001864 */
[----:B------:R-:W2:Y:S07]  /*3cc0*/  LDSM.16.M88.4 R24, [R118+0x7c00] ;  /* 0x007c00007618783b */ /* 0x000eae0000000200 */
[----:B-----5:R-:W-:Y:S01]  /*3cd0*/  HMMA.16816.F32 R56, R108, R96, R56 ;  /* 0x000000606c38723c */ /* 0x020fe20000001838 */
[----:B------:R-:W5:Y:S01]  /*3ce0*/  MUFU.TANH R97, R32 ;  /* 0x0000002000617308 */ /* 0x000f620000002400 */
[----:B------:R-:W-:-:S02]  /*3cf0*/  FMUL.FTZ R209, R89, c[0x0][0x2ec] ;  /* 0x0000bb0059d17a20 */ /* 0x000fc40000410000 */
[----:B------:R-:W-:Y:S02]  /*3d00*/  FMUL.FTZ R91, R91, c[0x0][0x2ec] ;  /* 0x0000bb005b5b7a20 */ /* 0x000fe40000410000 */
[----:B------:R-:W-:Y:S02]  /*3d10*/  FMUL.FTZ R88, R88, c[0x0][0x2ec] ;  /* 0x0000bb0058587a20 */ /* 0x000fe40000410000 */
[----:B------:R-:W-:Y:S01]  /*3d20*/  HMMA.16816.F32 R52, R108, R98, R52 ;  /* 0x000000626c34723c */ /* 0x000fe20000001834 */
[----:B------:R-:W-:Y:S01]  /*3d30*/  MUFU.TANH R96, R33 ;  /* 0x0000002100607308 */ /* 0x000fe20000002400 */
[----:B------:R-:W-:Y:S02]  /*3d40*/  FMUL.FTZ R84, R84, c[0x0][0x2ec] ;  /* 0x0000bb0054547a20 */ /* 0x000fe40000410000 */
[----:B------:R-:W-:Y:S02]  /*3d50*/  FMUL.FTZ R86, R86, c[0x0][0x2ec] ;  /* 0x0000bb0056567a20 */ /* 0x000fe40000410000 */
[----:B------:R-:W-:-:S02]  /*3d60*/  FMUL.FTZ R89, R90, c[0x0][0x2ec] ;  /* 0x0000bb005a597a20 */ /* 0x000fc40000410000 */
[----:B-1----:R-:W-:Y:S01]  /*3d70*/  HMMA.16816.F32 R72, R12, R36, R72 ;  /* 0x000000240c48723c */ /* 0x002fe20000001848 */
[----:B------:R-:W1:Y:S01]  /*3d80*/  MUFU.TANH R99, R34 ;  /* 0x0000002200637308 */ /* 0x000e620000002400 */
[----:B------:R-:W-:Y:S02]  /*3d90*/  FMUL.FTZ R85, R85, c[0x0][0x2ec] ;  /* 0x0000bb0055557a20 */ /* 0x000fe40000410000 */
[----:B------:R-:W-:-:S04]  /*3da0*/  FMUL.FTZ R87, R87, c[0x0][0x2ec] ;  /* 0x0000bb0057577a20 */ /* 0x000fc80000410000 */
[----:B------:R-:W-:Y:S01]  /*3db0*/  HMMA.16816.F32 R68, R12, R38, R68 ;  /* 0x000000260c44723c */ /* 0x000fe20000001844 */
[----:B------:R1:W1:Y:S07]  /*3dc0*/  MUFU.TANH R98, R35 ;  /* 0x0000002300627308 */ /* 0x00026e0000002400 */
[C---:B------:R-:W-:Y:S01]  /*3dd0*/  HMMA.16816.F32 R80, R8.reuse, R20, R80 ;  /* 0x000000140850723c */ /* 0x040fe20000001850 */
[----:B------:R-:W2:Y:S07]  /*3de0*/  MUFU.TANH R209, R209 ;  /* 0x000000d100d17308 */ /* 0x000eae0000002400 */
[C---:B------:R-:W-:Y:S01]  /*3df0*/  HMMA.16816.F32 R100, R8.reuse, R22, R100 ;  /* 0x000000160864723c */ /* 0x040fe20000001864 */
[----:B-1----:R-:W1:Y:S01]  /*3e00*/  LDSM.16.M88.4 R32, [R118+0x6400] ;  /* 0x006400007620783b */ /* 0x002e620000000200 */
[----:B------:R-:W1:Y:S03]  /*3e10*/  MUFU.TANH R203, R91 ;  /* 0x0000005b00cb7308 */ /* 0x000e660000002400 */
[----:B------:R-:W1:Y:S03]  /*3e20*/  LDSM.16.M88.4 R20, [R118+0x8000] ;  /* 0x008000007614783b */ /* 0x000e660000000200 */
[C---:B----4-:R-:W-:Y:S02]  /*3e30*/  HMMA.16816.F32 R72, R8.reuse, R16, R72 ;  /* 0x000000100848723c */ /* 0x050fe40000001848 */
[----:B------:R-:W4:Y:S06]  /*3e40*/  MUFU.TANH R207, R84 ;  /* 0x0000005400cf7308 */ /* 0x000f2c0000002400 */
[----:B------:R-:W-:Y:S01]  /*3e50*/  HMMA.16816.F32 R68, R8, R18, R68 ;  /* 0x000000120844723c */ /* 0x000fe20000001844 */
[----:B------:R-:W3:Y:S01]  /*3e60*/  LDSM.16.M88.4 R16, [R166+0x8400] ;  /* 0x00840000a610783b */ /* 0x000ee20000000200 */
[----:B------:R-:W1:Y:S06]  /*3e70*/  MUFU.TANH R201, R86 ;  /* 0x0000005600c97308 */ /* 0x000e6c0000002400 */
[C---:B--2---:R-:W-:Y:S02]  /*3e80*/  HMMA.16816.F32 R80, R4.reuse, R24, R80 ;  /* 0x000000180450723c */ /* 0x044fe40000001850 */
[----:B------:R-:W2:Y:S06]  /*3e90*/  MUFU.TANH R88, R88 ;  /* 0x0000005800587308 */ /* 0x000eac0000002400 */
[----:B------:R-:W-:Y:S01]  /*3ea0*/  HMMA.16816.F32 R100, R4, R26, R100 ;  /* 0x0000001a0464723c */ /* 0x000fe20000001864 */
[----:B------:R-:W2:Y:S01]  /*3eb0*/  LDSM.16.M88.4 R24, [R118+0x6800] ;  /* 0x006800007618783b */ /* 0x000ea20000000200 */
[----:B------:R-:W2:Y:S06]  /*3ec0*/  MUFU.TANH R89, R89 ;  /* 0x0000005900597308 */ /* 0x000eac0000002400 */
[----:B------:R-:W-:Y:S02]  /*3ed0*/  HMMA.16816.F32 R48, R108, R28, R48 ;  /* 0x0000001c6c30723c */ /* 0x000fe40000001830 */
[----:B------:R-:W2:Y:S06]  /*3ee0*/  MUFU.TANH R211, R85 ;  /* 0x0000005500d37308 */ /* 0x000eac0000002400 */
[----:B-1----:R-:W-:Y:S01]  /*3ef0*/  HMMA.16816.F32 R64, R12, R32, R64 ;  /* 0x000000200c40723c */ /* 0x002fe20000001840 */
[----:B------:R-:W-:Y:S01]  /*3f00*/  FMUL.FTZ R80, R80, c[0x0][0x2ec] ;  /* 0x0000bb0050507a20 */ /* 0x000fe20000410000 */
[----:B------:R-:W-:Y:S01]  /*3f10*/  MUFU.TANH R205, R87 ;  /* 0x0000005700cd7308 */ /* 0x000fe20000002400 */
[----:B------:R-:W-:-:S02]  /*3f20*/  FMUL.FTZ R82, R82, c[0x0][0x2ec] ;  /* 0x0000bb0052527a20 */ /* 0x000fc40000410000 */
[----:B------:R-:W-:Y:S02]  /*3f30*/  FMUL.FTZ R81, R81, c[0x0][0x2ec] ;  /* 0x0000bb0051517a20 */ /* 0x000fe40000410000 */
[----:B------:R-:W-:Y:S01]  /*3f40*/  FMUL.FTZ R83, R83, c[0x0][0x2ec] ;  /* 0x0000bb0053537a20 */ /* 0x000fe20000410000 */
[----:B------:R-:W-:Y:S01]  /*3f50*/  HMMA.16816.F32 R60, R12, R34, R60 ;  /* 0x000000220c3c723c */ /* 0x000fe2000000183c */
[----:B------:R-:W1:Y:S01]  /*3f60*/  LDSM.16.M88.4 R32, [R118+0x8400] ;  /* 0x008400007620783b */ /* 0x000e620000000200 */
[----:B------:R-:W1:Y:S01]  /*3f70*/  MUFU.TANH R193, R80 ;  /* 0x0000005000c17308 */ /* 0x000e620000002400 */
[----:B------:R-:W-:Y:S02]  /*3f80*/  FMUL.FTZ R100, R100, c[0x0][0x2ec] ;  /* 0x0000bb0064647a20 */ /* 0x000fe40000410000 */
[----:B------:R-:W-:Y:S02]  /*3f90*/  FMUL.FTZ R101, R101, c[0x0][0x2ec] ;  /* 0x0000bb0065657a20 */ /* 0x000fe40000410000 */
[----:B------:R-:W-:Y:S01]  /*3fa0*/  FMUL.FTZ R103, R103, c[0x0][0x2ec] ;  /* 0x0000bb0067677a20 */ /* 0x000fe20000410000 */
[C---:B------:R-:W-:Y:S01]  /*3fb0*/  HMMA.16816.F32 R72, R4.reuse, R20, R72 ;  /* 0x000000140448723c */ /* 0x040fe20000001848 */
[----:B------:R-:W-:Y:S01]  /*3fc0*/  FMUL.FTZ R102, R102, c[0x0][0x2ec] ;  /* 0x0000bb0066667a20 */ /* 0x000fe20000410000 */
[----:B------:R-:W1:Y:S06]  /*3fd0*/  MUFU.TANH R185, R82 ;  /* 0x0000005200b97308 */ /* 0x000e6c0000002400 */
[----:B------:R-:W-:Y:S01]  /*3fe0*/  HMMA.16816.F32 R68, R4, R22, R68 ;  /* 0x000000160444723c */ /* 0x000fe20000001844 */
[----:B------:R-:W1:Y:S01]  /*3ff0*/  LDSM.16.M88.4 R20, [R166+0x8800] ;  /* 0x00880000a614783b */ /* 0x000e620000000200 */
[----:B------:R-:W1:Y:S06]  /*4000*/  MUFU.TANH R197, R81 ;  /* 0x0000005100c57308 */ /* 0x000e6c0000002400 */
[----:B------:R-:W-:Y:S01]  /*4010*/  HMMA.16816.F32 R44, R108, R30, R44 ;  /* 0x0000001e6c2c723c */ /* 0x000fe2000000182c */
[----:B------:R-:W4:Y:S01]  /*4020*/  LDSM.16.M88.4 R28, [R118+0x6c00] ;  /* 0x006c0000761c783b */ /* 0x000f220000000200 */
[----:B------:R-:W1:Y:S06]  /*4030*/  MUFU.TANH R191, R83 ;  /* 0x0000005300bf7308 */ /* 0x000e6c0000002400 */
[----:B---3--:R-:W-:Y:S01]  /*4040*/  HMMA.16816.F32 R64, R8, R16, R64 ;  /* 0x000000100840723c */ /* 0x008fe20000001840 */
[----:B------:R-:W-:Y:S01]  /*4050*/  FMUL.FTZ R73, R73, c[0x0][0x2ec] ;  /* 0x0000bb0049497a20 */ /* 0x000fe20000410000 */
[----:B------:R-:W3:Y:S01]  /*4060*/  MUFU.TANH R195, R100 ;  /* 0x0000006400c37308 */ /* 0x000ee20000002400 */
[----:B------:R-:W-:-:S02]  /*4070*/  FMUL.FTZ R72, R72, c[0x0][0x2ec] ;  /* 0x0000bb0048487a20 */ /* 0x000fc40000410000 */
[----:B------:R-:W-:Y:S02]  /*4080*/  FMUL.FTZ R74, R74, c[0x0][0x2ec] ;  /* 0x0000bb004a4a7a20 */ /* 0x000fe40000410000 */
[----:B------:R-:W-:Y:S01]  /*4090*/  IADD3 R16, R129, 0x1, R174 ;  /* 0x0000000181107810 */ /* 0x000fe20007ffe0ae */
[----:B--2---:R-:W-:Y:S01]  /*40a0*/  HMMA.16816.F32 R56, R12, R24, R56 ;  /* 0x000000180c38723c */ /* 0x004fe20000001838 */
[----:B------:R-:W-:Y:S01]  /*40b0*/  FMUL.FTZ R69, R69, c[0x0][0x2ec] ;  /* 0x0000bb0045457a20 */ /* 0x000fe20000410000 */
[----:B------:R-:W-:Y:S01]  /*40c0*/  MUFU.TANH R163, R73 ;  /* 0x0000004900a37308 */ /* 0x000fe20000002400 */
[----:B------:R-:W-:Y:S01]  /*40d0*/  IADD3 R16, R116, R16, -R131 ;  /* 0x0000001074107210 */ /* 0x000fe20007ffe883 */
[----:B------:R-:W-:Y:S02]  /*40e0*/  FMUL.FTZ R157, R71, c[0x0][0x2ec] ;  /* 0x0000bb00479d7a20 */ /* 0x000fe40000410000 */
[----:B------:R-:W-:Y:S01]  /*40f0*/  FMUL.FTZ R68, R68, c[0x0][0x2ec] ;  /* 0x0000bb0044447a20 */ /* 0x000fe20000410000 */
[----:B------:R-:W-:Y:S01]  /*4100*/  IADD3 R17, R16, c[0x0][0x2e8], RZ ;  /* 0x0000ba0010117a10 */ /* 0x000fe20007ffe0ff */
[----:B------:R-:W-:Y:S01]  /*4110*/  IMAD.IADD R24, R123, 0x1, R138 ;  /* 0x000000017b187824 */ /* 0x000fe200078e028a */
[----:B------:R-:W-:Y:S01]  /*4120*/  HMMA.16816.F32 R60, R8, R18, R60 ;  /* 0x00000012083c723c */ /* 0x000fe2000000183c */
[----:B------:R2:W-:Y:S01]  /*4130*/  MUFU.TANH R161, R69 ;  /* 0x0000004500a17308 */ /* 0x0005e20000002400 */
[----:B------:R-:W-:Y:S01]  /*4140*/  IADD3 R139, R17, 0x8, RZ ;  /* 0x00000008118b7810 */ /* 0x000fe20007ffe0ff */
[----:B------:R-:W-:Y:S01]  /*4150*/  FMUL.FTZ R70, R70, c[0x0][0x2ec] ;  /* 0x0000bb0046467a20 */ /* 0x000fe20000410000 */
[----:B------:R-:W-:Y:S01]  /*4160*/  IADD3 R16, R24, 0x1, RZ ;  /* 0x0000000118107810 */ /* 0x000fe20007ffe0ff */
[----:B------:R-:W-:Y:S01]  /*4170*/  FMUL.FTZ R75, R75, c[0x0][0x2ec] ;  /* 0x0000bb004b4b7a20 */ /* 0x000fe20000410000 */
[----:B------:R-:W-:-:S02]  /*4180*/  IMNMX R140, R17, R116, PT ;  /* 0x00000074118c7217 */ /* 0x000fc40003800200 */
[----:B------:R-:W-:Y:S01]  /*4190*/  IMNMX R139, R139, R116, PT ;  /* 0x000000748b8b7217 */ /* 0x000fe20003800200 */
[----:B-1----:R-:W-:Y:S01]  /*41a0*/  HMMA.16816.F32 R64, R4, R32, R64 ;  /* 0x000000200440723c */ /* 0x002fe20000001840 */
[C---:B------:R-:W-:Y:S01]  /*41b0*/  ISETP.GE.AND P4, PT, R16.reuse, R140, PT ;  /* 0x0000008c1000720c */ /* 0x040fe20003f86270 */
[----:B------:R-:W1:Y:S01]  /*41c0*/  MUFU.TANH R199, R101 ;  /* 0x0000006500c77308 */ /* 0x000e620000002400 */
[----:B------:R-:W-:Y:S02]  /*41d0*/  ISETP.GE.AND P2, PT, R16, R139, PT ;  /* 0x0000008b1000720c */ /* 0x000fe40003f46270 */
[----:B------:R-:W-:-:S03]  /*41e0*/  IADD3 R16, R24, 0x9, RZ ;  /* 0x0000000918107810 */ /* 0x000fc60007ffe0ff */
[----:B------:R-:W-:Y:S01]  /*41f0*/  HMMA.16816.F32 R52, R12, R26, R52 ;  /* 0x0000001a0c34723c */ /* 0x000fe20000001834 */
[CC--:B------:R-:W-:Y:S01]  /*4200*/  ISETP.GE.AND P5, PT, R16.reuse, R140.reuse, PT ;  /* 0x0000008c1000720c */ /* 0x0c0fe20003fa6270 */
[----:B------:R-:W1:Y:S01]  /*4210*/  MUFU.TANH R187, R103 ;  /* 0x0000006700bb7308 */ /* 0x000e620000002400 */
[-C--:B------:R-:W-:Y:S02]  /*4220*/  ISETP.GE.AND P1, PT, R16, R139.reuse, PT ;  /* 0x0000008b1000720c */ /* 0x080fe40003f26270 */
[----:B------:R-:W1:Y:S01]  /*4230*/  LDSM.16.M88.4 R16, [R118+0x8800] ;  /* 0x008800007610783b */ /* 0x000e620000000200 */
[----:B--2---:R-:W-:Y:S01]  /*4240*/  FSEL R69, R42, -INF , !P4 ;  /* 0xff8000002a457808 */ /* 0x004fe20006000000 */
[----:B------:R-:W-:Y:S01]  /*4250*/  IMAD R27, R127, 0x20, R2 ;  /* 0x000000207f1b7824 */ /* 0x000fe200078e0202 */
[----:B------:R-:W-:Y:S01]  /*4260*/  IADD3 R2, R24, 0x8, RZ ;  /* 0x0000000818027810 */ /* 0x000fe20007ffe0ff */
[----:B------:R-:W-:Y:S01]  /*4270*/  HMMA.16816.F32 R56, R8, R20, R56 ;  /* 0x000000140838723c */ /* 0x000fe20000001838 */
[----:B------:R-:W-:Y:S01]  /*4280*/  FSEL R77, R77, -INF , !P5 ;  /* 0xff8000004d4d7808 */ /* 0x000fe20006800000 */
[----:B------:R-:W2:Y:S01]  /*4290*/  MUFU.TANH R155, R72 ;  /* 0x00000048009b7308 */ /* 0x000ea20000002400 */
[----:B------:R-:W-:Y:S01]  /*42a0*/  ISETP.GE.AND P3, PT, R2, R140, PT ;  /* 0x0000008c0200720c */ /* 0x000fe20003f66270 */
[----:B------:R-:W-:Y:S01]  /*42b0*/  IMAD.IADD R164, R0, 0x1, R27 ;  /* 0x0000000100a47824 */ /* 0x000fe200078e021b */
[----:B------:R-:W-:-:S02]  /*42c0*/  ISETP.GE.AND P0, PT, R2, R139, PT ;  /* 0x0000008b0200720c */ /* 0x000fc40003f06270 */
[C---:B------:R-:W-:Y:S01]  /*42d0*/  IADD3 R2, R24.reuse, 0x10, RZ ;  /* 0x0000001018027810 */ /* 0x040fe20007ffe0ff */
[----:B----4-:R-:W-:Y:S01]  /*42e0*/  HMMA.16816.F32 R48, R12, R28, R48 ;  /* 0x0000001c0c30723c */ /* 0x010fe20000001830 */
[----:B------:R-:W-:Y:S01]  /*42f0*/  IADD3 R20, R24, 0x11, RZ ;  /* 0x0000001118147810 */ /* 0x000fe20007ffe0ff */
[----:B------:R-:W-:Y:S01]  /*4300*/  FMUL.FTZ R131, R67, c[0x0][0x2ec] ;  /* 0x0000bb0043837a20 */ /* 0x000fe20000410000 */
[----:B------:R-:W-:Y:S01]  /*4310*/  FSEL R71, R76, -INF , !P3 ;  /* 0xff8000004c477808 */ /* 0x000fe20005800000 */
[----:B------:R-:W-:Y:S01]  /*4320*/  FMUL.FTZ R65, R65, c[0x0][0x2ec] ;  /* 0x0000bb0041417a20 */ /* 0x000fe20000410000 */
[----:B------:R-:W-:Y:S01]  /*4330*/  FSEL R33, R92, -INF , !P0 ;  /* 0xff8000005c217808 */ /* 0x000fe20004000000 */
[----:B------:R-:W4:Y:S01]  /*4340*/  MUFU.TANH R153, R74 ;  /* 0x0000004a00997308 */ /* 0x000f220000002400 */
[----:B------:R-:W-:Y:S01]  /*4350*/  FSEL R29, R43, -INF , !P2 ;  /* 0xff8000002b1d7808 */ /* 0x000fe20005000000 */
[----:B------:R-:W-:Y:S01]  /*4360*/  HMMA.16816.F32 R60, R4, R34, R60 ;  /* 0x00000022043c723c */ /* 0x000fe2000000183c */
[-C--:B------:R-:W-:Y:S01]  /*4370*/  ISETP.GE.AND P4, PT, R2, R140.reuse, PT ;  /* 0x0000008c0200720c */ /* 0x080fe20003f86270 */
[----:B------:R-:W-:Y:S01]  /*4380*/  FMUL.FTZ R64, R64, c[0x0][0x2ec] ;  /* 0x0000bb0040407a20 */ /* 0x000fe20000410000 */
[-C--:B------:R-:W-:Y:S01]  /*4390*/  ISETP.GE.AND P2, PT, R2, R139.reuse, PT ;  /* 0x0000008b0200720c */ /* 0x080fe20003f46270 */
[----:B------:R-:W-:Y:S01]  /*43a0*/  FMUL.FTZ R25, R66, c[0x0][0x2ec] ;  /* 0x0000bb0042197a20 */ /* 0x000fe20000410000 */
[C---:B------:R-:W-:Y:S01]  /*43b0*/  ISETP.GE.AND P3, PT, R20.reuse, R140, PT ;  /* 0x0000008c1400720c */ /* 0x040fe20003f66270 */
[----:B------:R1:W-:Y:S01]  /*43c0*/  MUFU.TANH R141, R65 ;  /* 0x00000041008d7308 */ /* 0x0003e20000002400 */
[----:B------:R-:W-:Y:S01]  /*43d0*/  ISETP.GE.AND P0, PT, R20, R139, PT ;  /* 0x0000008b1400720c */ /* 0x000fe20003f06270 */
[----:B------:R-:W-:Y:S01]  /*43e0*/  HMMA.16816.F32 R52, R8, R22, R52 ;  /* 0x000000160834723c */ /* 0x000fe20000001834 */
[----:B------:R-:W-:-:S02]  /*43f0*/  IADD3 R21, R24, 0x18, RZ ;  /* 0x0000001818157810 */ /* 0x000fc40007ffe0ff */
[----:B------:R-:W-:Y:S02]  /*4400*/  IADD3 R20, R24, 0x19, RZ ;  /* 0x0000001918147810 */ /* 0x000fe40007ffe0ff */
[----:B------:R-:W-:Y:S01]  /*4410*/  FSEL R93, R93, -INF , !P1 ;  /* 0xff8000005d5d7808 */ /* 0x000fe20004800000 */
[----:B------:R-:W2:Y:S01]  /*4420*/  MUFU.TANH R151, R68 ;  /* 0x0000004400977308 */ /* 0x000ea20000002400 */
[----:B------:R-:W-:Y:S01]  /*4430*/  FSEL R35, R94, -INF , !P4 ;  /* 0xff8000005e237808 */ /* 0x000fe20006000000 */
[----:B------:R-:W-:Y:S01]  /*4440*/  HMMA.16816.F32 R44, R12, R30, R44 ;  /* 0x0000001e0c2c723c */ /* 0x000fe2000000182c */
[----:B------:R-:W-:Y:S02]  /*4450*/  FSEL R79, R79, -INF , !P2 ;  /* 0xff8000004f4f7808 */ /* 0x000fe40005000000 */
[CC--:B------:R-:W-:Y:S02]  /*4460*/  ISETP.GE.AND P5, PT, R21.reuse, R140.reuse, PT ;  /* 0x0000008c1500720c */ /* 0x0c0fe40003fa6270 */
[-C--:B------:R-:W-:Y:S01]  /*4470*/  ISETP.GE.AND P1, PT, R21, R139.reuse, PT ;  /* 0x0000008b1500720c */ /* 0x080fe20003f26270 */
[----:B------:R-:W2:Y:S01]  /*4480*/  MUFU.TANH R149, R70 ;  /* 0x0000004600957308 */ /* 0x000ea20000002400 */
[CC--:B------:R-:W-:Y:S01]  /*4490*/  ISETP.GE.AND P4, PT, R20.reuse, R140.reuse, PT ;  /* 0x0000008c1400720c */ /* 0x0c0fe20003f86270 */
[C---:B-1----:R-:W-:Y:S01]  /*44a0*/  HMMA.16816.F32 R56, R4.reuse, R16, R56 ;  /* 0x000000100438723c */ /* 0x042fe20000001838 */
[----:B------:R-:W-:Y:S01]  /*44b0*/  ISETP.GE.AND P2, PT, R20, R139, PT ;  /* 0x0000008b1400720c */ /* 0x000fe20003f46270 */
[----:B------:R-:W-:Y:S01]  /*44c0*/  FMUL.FTZ R60, R60, c[0x0][0x2ec] ;  /* 0x0000bb003c3c7a20 */ /* 0x000fe20000410000 */
[----:B------:R-:W-:Y:S01]  /*44d0*/  IADD3 R21, R24, 0x20, RZ ;  /* 0x0000002018157810 */ /* 0x000fe20007ffe0ff */
[----:B------:R-:W-:Y:S01]  /*44e0*/  FMUL.FTZ R62, R62, c[0x0][0x2ec] ;  /* 0x0000bb003e3e7a20 */ /* 0x000fe20000410000 */
[----:B------:R-:W-:Y:S01]  /*44f0*/  IADD3 R20, R24, 0x21, RZ ;  /* 0x0000002118147810 */ /* 0x000fe20007ffe0ff */
[----:B------:R-:W1:Y:S01]  /*4500*/  MUFU.TANH R157, R157 ;  /* 0x0000009d009d7308 */ /* 0x000e620000002400 */
[----:B------:R-:W-:Y:S01]  /*4510*/  FSEL R67, R78, -INF , !P3 ;  /* 0xff8000004e437808 */ /* 0x000fe20005800000 */
[----:B------:R-:W-:Y:S01]  /*4520*/  HMMA.16816.F32 R52, R4, R18, R52 ;  /* 0x000000120434723c */ /* 0x000fe20000001834 */
[----:B------:R-:W-:Y:S01]  /*4530*/  FSEL R95, R95, -INF , !P0 ;  /* 0xff8000005f5f7808 */ /* 0x000fe20004000000 */
[----:B------:R-:W-:Y:S01]  /*4540*/  FMUL.FTZ R61, R61, c[0x0][0x2ec] ;  /* 0x0000bb003d3d7a20 */ /* 0x000fe20000410000 */
[----:B-----5:R-:W-:Y:S01]  /*4550*/  FSEL R97, R97, -INF , !P5 ;  /* 0xff80000061617808 */ /* 0x020fe20006800000 */
[----:B------:R-:W-:Y:S01]  /*4560*/  FMUL.FTZ R63, R63, c[0x0][0x2ec] ;  /* 0x0000bb003f3f7a20 */ /* 0x000fe20000410000 */
[----:B------:R-:W-:Y:S01]  /*4570*/  FSEL R99, R99, -INF , !P1 ;  /* 0xff80000063637808 */ /* 0x000fe20004800000 */
[----:B------:R-:W5:Y:S01]  /*4580*/  MUFU.TANH R2, R64 ;  /* 0x0000004000027308 */ /* 0x000f620000002400 */
[----:B------:R-:W-:-:S02]  /*4590*/  ISETP.GE.AND P3, PT, R21, R140, PT ;  /* 0x0000008c1500720c */ /* 0x000fc40003f66270 */
[-C--:B------:R-:W-:Y:S02]  /*45a0*/  ISETP.GE.AND P0, PT, R21, R139.reuse, PT ;  /* 0x0000008b1500720c */ /* 0x080fe40003f06270 */
[CC--:B------:R-:W-:Y:S02]  /*45b0*/  ISETP.GE.AND P5, PT, R20.reuse, R140.reuse, PT ;  /* 0x0000008c1400720c */ /* 0x0c0fe40003fa6270 */
[-C--:B------:R-:W-:Y:S01]  /*45c0*/  ISETP.GE.AND P1, PT, R20, R139.reuse, PT ;  /* 0x0000008b1400720c */ /* 0x080fe20003f26270 */
[----:B------:R-:W1:Y:S01]  /*45d0*/  MUFU.TANH R131, R131 ;  /* 0x0000008300837308 */ /* 0x000e620000002400 */
[----:B------:R-:W1:Y:S01]  /*45e0*/  LDSM.16.M88.4 R20, [R166+0x8c00] ;  /* 0x008c0000a614783b */ /* 0x000e620000000200 */
[----:B------:R-:W-:Y:S01]  /*45f0*/  IADD3 R17, R24, 0x28, RZ ;  /* 0x0000002818117810 */ /* 0x000fe20007ffe0ff */
[----:B------:R-:W-:Y:S01]  /*4600*/  FMUL.FTZ R18, R58, c[0x0][0x2ec] ;  /* 0x0000bb003a127a20 */ /* 0x000fe20000410000 */
[----:B------:R-:W-:Y:S01]  /*4610*/  FSEL R65, R96, -INF , !P4 ;  /* 0xff80000060417808 */ /* 0x000fe20006000000 */
[----:B------:R-:W-:Y:S01]  /*4620*/  FMUL.FTZ R56, R56, c[0x0][0x2ec] ;  /* 0x0000bb0038387a20 */ /* 0x000fe20000410000 */
[----:B------:R-:W-:Y:S01]  /*4630*/  FSEL R73, R98, -INF , !P2 ;  /* 0xff80000062497808 */ /* 0x000fe20005000000 */
[----:B------:R-:W-:Y:S01]  /*4640*/  FMUL.FTZ R57, R57, c[0x0][0x2ec] ;  /* 0x0000bb0039397a20 */ /* 0x000fe20000410000 */
[C---:B------:R-:W-:Y:S01]  /*4650*/  ISETP.GE.AND P4, PT, R17.reuse, R140, PT ;  /* 0x0000008c1100720c */ /* 0x040fe20003f86270 */
[----:B------:R-:W1:Y:S01]  /*4660*/  MUFU.TANH R135, R60 ;  /* 0x0000003c00877308 */ /* 0x000e620000002400 */
[----:B------:R-:W-:Y:S01]  /*4670*/  ISETP.GE.AND P2, PT, R17, R139, PT ;  /* 0x0000008b1100720c */ /* 0x000fe20003f46270 */
[----:B------:R-:W-:Y:S01]  /*4680*/  FMUL.FTZ R59, R59, c[0x0][0x2ec] ;  /* 0x0000bb003b3b7a20 */ /* 0x000fe20000410000 */
[----:B------:R-:W-:Y:S01]  /*4690*/  IADD3 R13, R24, 0x30, RZ ;  /* 0x00000030180d7810 */ /* 0x000fe20007ffe0ff */
[----:B------:R-:W-:Y:S01]  /*46a0*/  FMUL.FTZ R52, R52, c[0x0][0x2ec] ;  /* 0x0000bb0034347a20 */ /* 0x000fe20000410000 */
[----:B------:R-:W-:Y:S01]  /*46b0*/  IADD3 R12, R24, 0x31, RZ ;  /* 0x00000031180c7810 */ /* 0x000fe20007ffe0ff */
[----:B------:R-:W-:Y:S01]  /*46c0*/  FMUL.FTZ R54, R54, c[0x0][0x2ec] ;  /* 0x0000bb0036367a20 */ /* 0x000fe20000410000 */
[----:B------:R-:W-:Y:S01]  /*46d0*/  FSEL R209, R209, -INF , !P5 ;  /* 0xff800000d1d17808 */ /* 0x000fe20006800000 */
[----:B------:R-:W1:Y:S01]  /*46e0*/  MUFU.TANH R129, R62 ;  /* 0x0000003e00817308 */ /* 0x000e620000002400 */
[----:B------:R-:W-:-:S02]  /*46f0*/  FSEL R203, R203, -INF , !P1 ;  /* 0xff800000cbcb7808 */ /* 0x000fc40004800000 */
[----:B------:R-:W-:Y:S02]  /*4700*/  FSEL R207, R207, -INF , !P4 ;  /* 0xff800000cfcf7808 */ /* 0x000fe40006000000 */
[----:B------:R-:W-:Y:S02]  /*4710*/  FSEL R201, R201, -INF , !P2 ;  /* 0xff800000c9c97808 */ /* 0x000fe40005000000 */
[CC--:B------:R-:W-:Y:S01]  /*4720*/  ISETP.GE.AND P5, PT, R13.reuse, R140.reuse, PT ;  /* 0x0000008c0d00720c */ /* 0x0c0fe20003fa6270 */
[----:B------:R-:W-:Y:S01]  /*4730*/  MUFU.TANH R133, R61 ;  /* 0x0000003d00857308 */ /* 0x000fe20000002400 */
[-C--:B------:R-:W-:Y:S02]  /*4740*/  ISETP.GE.AND P1, PT, R13, R139.reuse, PT ;  /* 0x0000008b0d00720c */ /* 0x080fe40003f26270 */
[C---:B------:R-:W-:Y:S02]  /*4750*/  ISETP.GE.AND P4, PT, R12.reuse, R140, PT ;  /* 0x0000008c0c00720c */ /* 0x040fe40003f86270 */
[----:B------:R-:W-:-:S02]  /*4760*/  ISETP.GE.AND P2, PT, R12, R139, PT ;  /* 0x0000008b0c00720c */ /* 0x000fc40003f46270 */
[----:B------:R-:W2:Y:S01]  /*4770*/  LDSM.16.M88.4 R12, [R118+0x8c00] ;  /* 0x008c0000760c783b */ /* 0x000ea20000000200 */
[----:B------:R-:W-:Y:S01]  /*4780*/  IADD3 R16, R24, 0x29, RZ ;  /* 0x0000002918107810 */ /* 0x000fe20007ffe0ff */
[----:B------:R-:W2:Y:S01]  /*4790*/  MUFU.TANH R181, R102 ;  /* 0x0000006600b57308 */ /* 0x000ea20000002400 */
[----:B------:R-:W-:Y:S01]  /*47a0*/  FSEL R39, R88, -INF , !P3 ;  /* 0xff80000058277808 */ /* 0x000fe20005800000 */
[----:B------:R-:W-:-:S04]  /*47b0*/  DEPBAR.LE SB0, 0x0 ;  /* 0x000080000000791a */ /* 0x000fc80000000000 */
[----:B------:R-:W-:Y:S01]  /*47c0*/  FSEL R37, R89, -INF , !P0 ;  /* 0xff80000059257808 */ /* 0x000fe20004000000 */
[C---:B-1----:R-:W-:Y:S01]  /*47d0*/  HMMA.16816.F32 R44, R8.reuse, R22, R44 ;  /* 0x00000016082c723c */ /* 0x042fe2000000182c */
[C---:B------:R-:W-:Y:S01]  /*47e0*/  ISETP.GE.AND P3, PT, R16.reuse, R140, PT ;  /* 0x0000008c1000720c */ /* 0x040fe20003f66270 */
[----:B------:R-:W1:Y:S01]  /*47f0*/  MUFU.TANH R61, R56 ;  /* 0x00000038003d7308 */ /* 0x000e620000002400 */
[----:B------:R-:W-:Y:S02]  /*4800*/  ISETP.GE.AND P0, PT, R16, R139, PT ;  /* 0x0000008b1000720c */ /* 0x000fe40003f06270 */
[C---:B------:R-:W-:Y:S02]  /*4810*/  IADD3 R16, R24.reuse, 0x38, RZ ;  /* 0x0000003818107810 */ /* 0x040fe40007ffe0ff */
[----:B------:R-:W-:Y:S01]  /*4820*/  IADD3 R17, R24, 0x39, RZ ;  /* 0x0000003918117810 */ /* 0x000fe20007ffe0ff */
[----:B------:R-:W-:Y:S01]  /*4830*/  HMMA.16816.F32 R48, R8, R20, R48 ;  /* 0x000000140830723c */ /* 0x000fe20000001830 */
[----:B------:R-:W-:Y:S01]  /*4840*/  FSEL R211, R211, -INF , !P3 ;  /* 0xff800000d3d37808 */ /* 0x000fe20005800000 */
[----:B------:R-:W1:Y:S01]  /*4850*/  MUFU.TANH R18, R18 ;  /* 0x0000001200127308 */ /* 0x000e620000002400 */
[----:B------:R-:W-:Y:S01]  /*4860*/  FSEL R193, R193, -INF , !P5 ;  /* 0xff800000c1c17808 */ /* 0x000fe20006800000 */
[----:B------:R-:W-:Y:S01]  /*4870*/  FMUL.FTZ R22, R55, c[0x0][0x2ec] ;  /* 0x0000bb0037167a20 */ /* 0x000fe20000410000 */
[----:B------:R-:W-:-:S02]  /*4880*/  FSEL R185, R185, -INF , !P1 ;  /* 0xff800000b9b97808 */ /* 0x000fc40004800000 */
[-C--:B------:R-:W-:Y:S02]  /*4890*/  ISETP.GE.AND P3, PT, R16, R140.reuse, PT ;  /* 0x0000008c1000720c */ /* 0x080fe40003f66270 */
[C---:B------:R-:W-:Y:S01]  /*48a0*/  ISETP.GE.AND P5, PT, R17.reuse, R140, PT ;  /* 0x0000008c1100720c */ /* 0x040fe20003fa6270 */
[----:B------:R-:W1:Y:S01]  /*48b0*/  MUFU.TANH R159, R75 ;  /* 0x0000004b009f7308 */ /* 0x000e620000002400 */
[----:B------:R-:W-:Y:S02]  /*48c0*/  ISETP.GE.AND P1, PT, R17, R139, PT ;  /* 0x0000008b1100720c */ /* 0x000fe40003f26270 */
[C---:B------:R-:W-:Y:S02]  /*48d0*/  IADD3 R19, R24.reuse, 0x40, RZ ;  /* 0x0000004018137810 */ /* 0x040fe40007ffe0ff */
[C---:B------:R-:W-:Y:S02]  /*48e0*/  IADD3 R17, R24.reuse, 0x41, RZ ;  /* 0x0000004118117810 */ /* 0x040fe40007ffe0ff */
[----:B------:R-:W-:Y:S01]  /*48f0*/  IADD3 R10, R24, 0x48, RZ ;  /* 0x00000048180a7810 */ /* 0x000fe20007ffe0ff */
[----:B------:R-:W-:Y:S01]  /*4900*/  MUFU.TANH R8, R59 ;  /* 0x0000003b00087308 */ /* 0x000fe20000002400 */
[----:B------:R-:W-:-:S02]  /*4910*/  FSEL R197, R197, -INF , !P4 ;  /* 0xff800000c5c57808 */ /* 0x000fc40006000000 */
[----:B------:R-:W-:Y:S01]  /*4920*/  FSEL R191, R191, -INF , !P2 ;  /* 0xff800000bfbf7808 */ /* 0x000fe20005000000 */
[C---:B--2---:R-:W-:Y:S01]  /*4930*/  HMMA.16816.F32 R44, R4.reuse, R14, R44 ;  /* 0x0000000e042c723c */ /* 0x044fe2000000182c */
[C---:B------:R-:W-:Y:S02]  /*4940*/  ISETP.GE.AND P4, PT, R19.reuse, R140, PT ;  /* 0x0000008c1300720c */ /* 0x040fe40003f86270 */
[----:B------:R-:W-:Y:S01]  /*4950*/  ISETP.GE.AND P2, PT, R19, R139, PT ;  /* 0x0000008b1300720c */ /* 0x000fe20003f46270 */
[----:B------:R-:W-:Y:S01]  /*4960*/  MUFU.TANH R25, R25 ;  /* 0x0000001900197308 */ /* 0x000fe20000002400 */
[----:B---3--:R-:W-:Y:S02]  /*4970*/  FSEL R195, R195, -INF , !P3 ;  /* 0xff800000c3c37808 */ /* 0x008fe40005800000 */
[----:B------:R-:W-:Y:S01]  /*4980*/  FSEL R199, R199, -INF , !P5 ;  /* 0xff800000c7c77808 */ /* 0x000fe20006800000 */
[----:B------:R-:W-:Y:S01]  /*4990*/  HMMA.16816.F32 R48, R4, R12, R48 ;  /* 0x0000000c0430723c */ /* 0x000fe20000001830 */
[----:B------:R-:W-:-:S02]  /*49a0*/  FSEL R187, R187, -INF , !P1 ;  /* 0xff800000bbbb7808 */ /* 0x000fc40004800000 */
[-C--:B------:R-:W-:Y:S01]  /*49b0*/  ISETP.GE.AND P3, PT, R17, R140.reuse, PT ;  /* 0x0000008c1100720c */ /* 0x080fe20003f66270 */
[----:B------:R-:W-:Y:S01]  /*49c0*/  MUFU.TANH R22, R22 ;  /* 0x0000001600167308 */ /* 0x000fe20000002400 */
[----:B------:R-:W-:Y:S02]  /*49d0*/  IADD3 R9, R24, 0x49, RZ ;  /* 0x0000004918097810 */ /* 0x000fe40007ffe0ff */
[C---:B------:R-:W-:Y:S02]  /*49e0*/  ISETP.GE.AND P5, PT, R10.reuse, R140, PT ;  /* 0x0000008c0a00720c */ /* 0x040fe40003fa6270 */
[----:B------:R-:W-:Y:S02]  /*49f0*/  ISETP.GE.AND P1, PT, R10, R139, PT ;  /* 0x0000008b0a00720c */ /* 0x000fe40003f26270 */
[----:B------:R-:W-:Y:S01]  /*4a00*/  IADD3 R10, R24, 0x50, RZ ;  /* 0x00000050180a7810 */ /* 0x000fe20007ffe0ff */
[----:B------:R-:W-:Y:S01]  /*4a10*/  MUFU.TANH R127, R63 ;  /* 0x0000003f007f7308 */ /* 0x000fe20000002400 */
[----:B------:R-:W-:-:S02]  /*4a20*/  FSEL R155, R155, -INF , !P4 ;  /* 0xff8000009b9b7808 */ /* 0x000fc40006000000 */
[----:B----4-:R-:W-:Y:S01]  /*4a30*/  FSEL R153, R153, -INF , !P2 ;  /* 0xff80000099997808 */ /* 0x010fe20005000000 */
[----:B------:R-:W-:Y:S01]  /*4a40*/  FMUL.FTZ R23, R44, c[0x0][0x2ec] ;  /* 0x0000bb002c177a20 */ /* 0x000fe20000410000 */
[-C--:B------:R-:W-:Y:S01]  /*4a50*/  ISETP.GE.AND P4, PT, R9, R140.reuse, PT ;  /* 0x0000008c0900720c */ /* 0x080fe20003f86270 */
[----:B------:R-:W-:Y:S01]  /*4a60*/  FMUL.FTZ R45, R45, c[0x0][0x2ec] ;  /* 0x0000bb002d2d7a20 */ /* 0x000fe20000410000 */
[-C--:B------:R-:W-:Y:S01]  /*4a70*/  ISETP.GE.AND P2, PT, R9, R139.reuse, PT ;  /* 0x0000008b0900720c */ /* 0x080fe20003f46270 */
[----:B------:R-:W-:Y:S01]  /*4a80*/  FMUL.FTZ R9, R53, c[0x0][0x2ec] ;  /* 0x0000bb0035097a20 */ /* 0x000fe20000410000 */
[----:B------:R-:W-:Y:S01]  /*4a90*/  FSEL R163, R163, -INF , !P3 ;  /* 0xff800000a3a37808 */ /* 0x000fe20005800000 */
[----:B------:R-:W-:Y:S01]  /*4aa0*/  MUFU.TANH R23, R23 ;  /* 0x0000001700177308 */ /* 0x000fe20000002400 */
[----:B------:R-:W-:Y:S01]  /*4ab0*/  FSEL R205, R205, -INF , !P0 ;  /* 0xff800000cdcd7808 */ /* 0x000fe20004000000 */
[----:B------:R-:W-:Y:S01]  /*4ac0*/  FMUL.FTZ R20, R51, c[0x0][0x2ec] ;  /* 0x0000bb0033147a20 */ /* 0x000fe20000410000 */
[----:B------:R-:W-:Y:S01]  /*4ad0*/  IADD3 R11, R24, 0x51, RZ ;  /* 0x00000051180b7810 */ /* 0x000fe20007ffe0ff */
[----:B------:R-:W-:Y:S01]  /*4ae0*/  FMUL.FTZ R21, R50, c[0x0][0x2ec] ;  /* 0x0000bb0032157a20 */ /* 0x000fe20000410000 */
[----:B------:R-:W-:Y:S01]  /*4af0*/  ISETP.GE.AND P3, PT, R10, R140, PT ;  /* 0x0000008c0a00720c */ /* 0x000fe20003f66270 */
[----:B------:R-:W-:Y:S01]  /*4b00*/  FMUL.FTZ R48, R48, c[0x0][0x2ec] ;  /* 0x0000bb0030307a20 */ /* 0x000fe20000410000 */
[----:B------:R-:W-:Y:S01]  /*4b10*/  IADD3 R12, R24, 0x58, RZ ;  /* 0x00000058180c7810 */ /* 0x000fe20007ffe0ff */
[----:B------:R-:W-:Y:S01]  /*4b20*/  MUFU.TANH R9, R9 ;  /* 0x0000000900097308 */ /* 0x000fe20000002400 */
[----:B------:R-:W-:Y:S01]  /*4b30*/  ISETP.GE.AND P0, PT, R16, R139, PT ;  /* 0x0000008b1000720c */ /* 0x000fe20003f06270 */
[----:B------:R-:W-:Y:S01]  /*4b40*/  FMUL.FTZ R49, R49, c[0x0][0x2ec] ;  /* 0x0000bb0031317a20 */ /* 0x000fe20000410000 */
[----:B------:R-:W-:Y:S01]  /*4b50*/  FSEL R151, R151, -INF , !P5 ;  /* 0xff80000097977808 */ /* 0x000fe20006800000 */
[----:B------:R-:W-:Y:S01]  /*4b60*/  FMUL.FTZ R43, R46, c[0x0][0x2ec] ;  /* 0x0000bb002e2b7a20 */ /* 0x000fe20000410000 */
[----:B------:R-:W-:-:S02]  /*4b70*/  FSEL R149, R149, -INF , !P1 ;  /* 0xff80000095957808 */ /* 0x000fc40004800000 */
[----:B------:R-:W-:Y:S01]  /*4b80*/  FSEL R161, R161, -INF , !P4 ;  /* 0xff800000a1a17808 */ /* 0x000fe20006000000 */
[----:B------:R-:W2:Y:S01]  /*4b90*/  MUFU.TANH R16, R57 ;  /* 0x0000003900107308 */ /* 0x000ea20000002400 */
[----:B------:R-:W-:Y:S02]  /*4ba0*/  FSEL R157, R157, -INF , !P2 ;  /* 0xff8000009d9d7808 */ /* 0x000fe40005000000 */
[CC--:B------:R-:W-:Y:S02]  /*4bb0*/  ISETP.GE.AND P5, PT, R11.reuse, R140.reuse, PT ;  /* 0x0000008c0b00720c */ /* 0x0c0fe40003fa6270 */
[-C--:B------:R-:W-:Y:S02]  /*4bc0*/  ISETP.GE.AND P1, PT, R11, R139.reuse, PT ;  /* 0x0000008b0b00720c */ /* 0x080fe40003f26270 */
[C---:B------:R-:W-:Y:S01]  /*4bd0*/  ISETP.GE.AND P4, PT, R12.reuse, R140, PT ;  /* 0x0000008c0c00720c */ /* 0x040fe20003f86270 */
[----:B------:R-:W3:Y:S01]  /*4be0*/  MUFU.TANH R57, R52 ;  /* 0x0000003400397308 */ /* 0x000ee20000002400 */
[----:B------:R-:W-:-:S02]  /*4bf0*/  ISETP.GE.AND P2, PT, R12, R139, PT ;  /* 0x0000008b0c00720c */ /* 0x000fc40003f46270 */
[----:B-----5:R-:W-:Y:S02]  /*4c00*/  FSEL R19, R2, -INF , !P3 ;  /* 0xff80000002137808 */ /* 0x020fe40005800000 */
[C---:B------:R-:W-:Y:S02]  /*4c10*/  IADD3 R2, R24.reuse, 0x60, RZ ;  /* 0x0000006018027810 */ /* 0x040fe40007ffe0ff */
[----:B------:R-:W-:Y:S01]  /*4c20*/  IADD3 R4, R24, 0x61, RZ ;  /* 0x0000006118047810 */ /* 0x000fe20007ffe0ff */
[----:B------:R-:W-:Y:S01]  /*4c30*/  MUFU.TANH R21, R21 ;  /* 0x0000001500157308 */ /* 0x000fe20000002400 */
[----:B------:R-:W-:Y:S02]  /*4c40*/  FSEL R141, R141, -INF , !P5 ;  /* 0xff8000008d8d7808 */ /* 0x000fe40006800000 */
[----:B------:R-:W-:Y:S02]  /*4c50*/  FSEL R131, R131, -INF , !P1 ;  /* 0xff80000083837808 */ /* 0x000fe40004800000 */
[----:B------:R-:W-:-:S02]  /*4c60*/  FSEL R135, R135, -INF , !P4 ;  /* 0xff80000087877808 */ /* 0x000fc40006000000 */
[----:B------:R-:W-:Y:S01]  /*4c70*/  FSEL R129, R129, -INF , !P2 ;  /* 0xff80000081817808 */ /* 0x000fe20005000000 */
[----:B------:R-:W-:Y:S01]  /*4c80*/  MUFU.TANH R20, R20 ;  /* 0x0000001400147308 */ /* 0x000fe20000002400 */
[CC--:B------:R-:W-:Y:S02]  /*4c90*/  ISETP.GE.AND P5, PT, R2.reuse, R140.reuse, PT ;  /* 0x0000008c0200720c */ /* 0x0c0fe40003fa6270 */
[-C--:B------:R-:W-:Y:S02]  /*4ca0*/  ISETP.GE.AND P1, PT, R2, R139.reuse, PT ;  /* 0x0000008b0200720c */ /* 0x080fe40003f26270 */
[C---:B------:R-:W-:Y:S02]  /*4cb0*/  ISETP.GE.AND P4, PT, R4.reuse, R140, PT ;  /* 0x0000008c0400720c */ /* 0x040fe40003f86270 */
[----:B------:R-:W-:Y:S01]  /*4cc0*/  ISETP.GE.AND P2, PT, R4, R139, PT ;  /* 0x0000008b0400720c */ /* 0x000fe20003f46270 */
[----:B------:R-:W-:Y:S01]  /*4cd0*/  MUFU.TANH R2, R49 ;  /* 0x0000003100027308 */ /* 0x000fe20000002400 */
[----:B------:R-:W-:-:S02]  /*4ce0*/  IADD3 R4, R24, 0x69, RZ ;  /* 0x0000006918047810 */ /* 0x000fc40007ffe0ff */
[----:B------:R-:W-:Y:S02]  /*4cf0*/  FSEL R181, R181, -INF , !P0 ;  /* 0xff800000b5b57808 */ /* 0x000fe40004000000 */
[----:B-1----:R-:W-:Y:S02]  /*4d00*/  FSEL R61, R61, -INF , !P5 ;  /* 0xff8000003d3d7808 */ /* 0x002fe40006800000 */
[----:B------:R-:W-:Y:S01]  /*4d10*/  FSEL R53, R18, -INF , !P1 ;  /* 0xff80000012357808 */ /* 0x000fe20004800000 */
[----:B------:R-:W-:Y:S01]  /*4d20*/  MUFU.TANH R45, R45 ;  /* 0x0000002d002d7308 */ /* 0x000fe20000002400 */
[-C--:B------:R-:W-:Y:S02]  /*4d30*/  ISETP.GE.AND P0, PT, R17, R139.reuse, PT ;  /* 0x0000008b1100720c */ /* 0x080fe40003f06270 */
[C---:B------:R-:W-:Y:S02]  /*4d40*/  ISETP.GE.AND P5, PT, R4.reuse, R140, PT ;  /* 0x0000008c0400720c */ /* 0x040fe40003fa6270 */
[----:B------:R-:W-:-:S02]  /*4d50*/  ISETP.GE.AND P1, PT, R4, R139, PT ;  /* 0x0000008b0400720c */ /* 0x000fc40003f26270 */
[----:B------:R-:W-:Y:S01]  /*4d60*/  IADD3 R4, R24, 0x70, RZ ;  /* 0x0000007018047810 */ /* 0x000fe20007ffe0ff */
[----:B------:R-:W-:Y:S01]  /*4d70*/  MUFU.TANH R43, R43 ;  /* 0x0000002b002b7308 */ /* 0x000fe20000002400 */
[----:B------:R-:W-:Y:S02]  /*4d80*/  FSEL R159, R159, -INF , !P0 ;  /* 0xff8000009f9f7808 */ /* 0x000fe40004000000 */
[----:B--2---:R-:W-:Y:S02]  /*4d90*/  FSEL R59, R16, -INF , !P4 ;  /* 0xff800000103b7808 */ /* 0x004fe40006000000 */
[----:B------:R-:W-:Y:S01]  /*4da0*/  FSEL R51, R8, -INF , !P2 ;  /* 0xff80000008337808 */ /* 0x000fe20005000000 */
[----:B------:R-:W-:Y:S01]  /*4db0*/  BAR.SYNC.DEFER_BLOCKING 0x0 ;  /* 0x0000000000007b1d */ /* 0x000fe20000010000 */
[----:B------:R-:W-:Y:S02]  /*4dc0*/  ISETP.GE.AND P0, PT, R10, R139, PT ;  /* 0x0000008b0a00720c */ /* 0x000fe40003f06270 */
[----:B------:R-:W-:-:S02]  /*4dd0*/  ISETP.GE.AND P4, PT, R4, R140, PT ;  /* 0x0000008c0400720c */ /* 0x000fc40003f86270 */
[----:B------:R-:W-:Y:S01]  /*4de0*/  ISETP.GE.AND P2, PT, R4, R139, PT ;  /* 0x0000008b0400720c */ /* 0x000fe20003f46270 */
[----:B------:R-:W1:Y:S01]  /*4df0*/  MUFU.TANH R10, R54 ;  /* 0x00000036000a7308 */ /* 0x000e620000002400 */
[----:B------:R-:W-:Y:S02]  /*4e00*/  IADD3 R4, R24, 0x78, RZ ;  /* 0x0000007818047810 */ /* 0x000fe40007ffe0ff */
[----:B------:R-:W-:Y:S02]  /*4e10*/  FSEL R17, R25, -INF , !P0 ;  /* 0xff80000019117808 */ /* 0x000fe40004000000 */
[----:B------:R-:W-:Y:S02]  /*4e20*/  FSEL R55, R9, -INF , !P5 ;  /* 0xff80000009377808 */ /* 0x000fe40006800000 */
[----:B------:R-:W-:Y:S01]  /*4e30*/  FSEL R22, R22, -INF , !P1 ;  /* 0xff80000016167808 */ /* 0x000fe20004800000 */
[----:B------:R-:W2:Y:S01]  /*4e40*/  MUFU.TANH R25, R48 ;  /* 0x0000003000197308 */ /* 0x000ea20000002400 */
[----:B------:R-:W-:-:S02]  /*4e50*/  IADD3 R11, R24, 0x59, RZ ;  /* 0x00000059180b7810 */ /* 0x000fc40007ffe0ff */
[CC--:B------:R-:W-:Y:S02]  /*4e60*/  ISETP.GE.AND P5, PT, R4.reuse, R140.reuse, PT ;  /* 0x0000008c0400720c */ /* 0x0c0fe40003fa6270 */
[-C--:B------:R-:W-:Y:S01]  /*4e70*/  ISETP.GE.AND P1, PT, R4, R139.reuse, PT ;  /* 0x0000008b0400720c */ /* 0x080fe20003f26270 */
[----:B------:R-:W-:Y:S01]  /*4e80*/  FMUL.FTZ R4, R47, c[0x0][0x2ec] ;  /* 0x0000bb002f047a20 */ /* 0x000fe20000410000 */
[C---:B------:R-:W-:Y:S02]  /*4e90*/  ISETP.GE.AND P3, PT, R11.reuse, R140, PT ;  /* 0x0000008c0b00720c */ /* 0x040fe40003f66270 */
[----:B------:R-:W-:Y:S02]  /*4ea0*/  ISETP.GE.AND P0, PT, R11, R139, PT ;  /* 0x0000008b0b00720c */ /* 0x000fe40003f06270 */
[----:B------:R-:W-:Y:S01]  /*4eb0*/  IADD3 R5, R24, 0x68, RZ ;  /* 0x0000006818057810 */ /* 0x000fe20007ffe0ff */
[----:B------:R-:W4:Y:S01]  /*4ec0*/  MUFU.TANH R4, R4 ;  /* 0x0000000400047308 */ /* 0x000f220000002400 */
[----:B------:R-:W-:-:S02]  /*4ed0*/  FSEL R23, R23, -INF , !P5 ;  /* 0xff80000017177808 */ /* 0x000fc40006800000 */
[----:B------:R-:W-:Y:S02]  /*4ee0*/  FSEL R133, R133, -INF , !P3 ;  /* 0xff80000085857808 */ /* 0x000fe40005800000 */
[----:B------:R-:W-:Y:S02]  /*4ef0*/  FSEL R127, R127, -INF , !P0 ;  /* 0xff8000007f7f7808 */ /* 0x000fe40004000000 */
[----:B------:R-:W-:Y:S02]  /*4f00*/  ISETP.GT.AND P5, PT, R176, R169, PT ;  /* 0x000000a9b000720c */ /* 0x000fe40003fa4270 */
[C---:B------:R-:W-:Y:S02]  /*4f10*/  ISETP.GE.AND P3, PT, R5.reuse, R140, PT ;  /* 0x0000008c0500720c */ /* 0x040fe40003f66270 */
[----:B------:R-:W-:Y:S02]  /*4f20*/  ISETP.GE.AND P0, PT, R5, R139, PT ;  /* 0x0000008b0500720c */ /* 0x000fe40003f06270 */
[----:B------:R-:W-:-:S02]  /*4f30*/  IADD3 R5, R24, 0x71, RZ ;  /* 0x0000007118057810 */ /* 0x000fc40007ffe0ff */
[----:B---3--:R-:W-:Y:S02]  /*4f40*/  FSEL R57, R57, -INF , !P3 ;  /* 0xff80000039397808 */ /* 0x008fe40005800000 */
[----:B-1----:R-:W-:Y:S02]  /*4f50*/  FSEL R49, R10, -INF , !P0 ;  /* 0xff8000000a317808 */ /* 0x002fe40004000000 */
[C---:B------:R-:W-:Y:S02]  /*4f60*/  ISETP.GE.AND P3, PT, R5.reuse, R140, PT ;  /* 0x0000008c0500720c */ /* 0x040fe40003f66270 */
[----:B------:R-:W-:Y:S02]  /*4f70*/  ISETP.GE.AND P0, PT, R5, R139, PT ;  /* 0x0000008b0500720c */ /* 0x000fe40003f06270 */
[----:B------:R-:W-:Y:S02]  /*4f80*/  IADD3 R5, R24, 0x79, RZ ;  /* 0x0000007918057810 */ /* 0x000fe40007ffe0ff */
[----:B--2---:R-:W-:-:S02]  /*4f90*/  FSEL R25, R25, -INF , !P4 ;  /* 0xff80000019197808 */ /* 0x004fc40006000000 */
[----:B------:R-:W-:Y:S02]  /*4fa0*/  FSEL R21, R21, -INF , !P2 ;  /* 0xff80000015157808 */ /* 0x000fe40005000000 */
[CC--:B------:R-:W-:Y:S02]  /*4fb0*/  ISETP.GE.AND P4, PT, R24.reuse, R140.reuse, PT ;  /* 0x0000008c1800720c */ /* 0x0c0fe40003f86270 */
[----:B------:R-:W-:Y:S02]  /*4fc0*/  ISETP.GE.AND P2, PT, R24, R139, PT ;  /* 0x0000008b1800720c */ /* 0x000fe40003f46270 */
[----:B------:R-:W-:Y:S02]  /*4fd0*/  FSEL R24, R2, -INF , !P3 ;  /* 0xff80000002187808 */ /* 0x000fe40005800000 */
[----:B------:R-:W-:Y:S02]  /*4fe0*/  FSEL R20, R20, -INF , !P0 ;  /* 0xff80000014147808 */ /* 0x000fe40004000000 */
[----:B------:R-:W-:-:S02]  /*4ff0*/  ISETP.GE.AND P3, PT, R5, R140, PT ;  /* 0x0000008c0500720c */ /* 0x000fc40003f66270 */
[----:B------:R-:W-:Y:S02]  /*5000*/  ISETP.GE.AND P0, PT, R5, R139, PT ;  /* 0x0000008b0500720c */ /* 0x000fe40003f06270 */
[----:B------:R-:W-:Y:S02]  /*5010*/  FSEL R43, R43, -INF , !P1 ;  /* 0xff8000002b2b7808 */ /* 0x000fe40004800000 */
[----:B------:R-:W-:Y:S02]  /*5020*/  FSEL R40, R40, -INF , !P4 ;  /* 0xff80000028287808 */ /* 0x000fe40006000000 */
[----:B------:R-:W-:Y:S02]  /*5030*/  FSEL R41, R41, -INF , !P2 ;  /* 0xff80000029297808 */ /* 0x000fe40005000000 */
[----:B------:R-:W-:Y:S02]  /*5040*/  FSEL R45, R45, -INF , !P3 ;  /* 0xff8000002d2d7808 */ /* 0x000fe40005800000 */
[----:B----4-:R-:W-:Y:S01]  /*5050*/  FSEL R27, R4, -INF , !P0 ;  /* 0xff800000041b7808 */ /* 0x010fe20004000000 */
[----:B------:R-:W-:Y:S05]  /*5060*/  @!P5 BRA `(.L_x_1267) ;  /* 0x00000b900000d947 */ /* 0x000fea0003800000 */
[----:B------:R-:W-:Y:S05]  /*5070*/  @!P6 BRA `(.L_x_1268) ;  /* 0x000003900000e947 */ /* 0x000fea0003800000 */
[----:B------:R-:W1:Y:S01]  /*5080*/  I2F.RP R0, R119 ;  /* 0x0000007700007306 */ /* 0x000e620000209400 */
[----:B------:R-:W-:-:S02]  /*5090*/  IADD3 R7, R123, -0x80, RZ ;  /* 0xffffff807b077810 */ /* 0x000fc40007ffe0ff */
[----:B------:R-:W-:Y:S02]  /*50a0*/  IABS R5, R123 ;  /* 0x0000007b00057213 */ /* 0x000fe40000000000 */
        /* <DEDUP_REMOVED lines=52> */
[----:B------:R-:W-:Y:S01]  /*53f0*/  MOV R9, R8 ;  /* 0x0000000800097202 */ /* 0x000fe20000000f00 */
[----:B------:R-:W-:Y:S05]  /*5400*/  BRA `(.L_x_1269) ;  /* 0x0000002000007947 */ /* 0x000fea0003800000 */
.L_x_1268:
[----:B------:R-:W-:-:S04]  /*5410*/  LEA R9, -R117, RZ, 0x7 ;  /* 0x000000ff75097211 */ /* 0x000fc800078e39ff */
[----:B------:R-:W-:Y:S02]  /*5420*/  SHF.R.S32.HI R6, RZ, 0x1f, R9 ;  /* 0x0000001fff067819 */ /* 0x000fe40000011409 */
.L_x_1269:
        /* <DEDUP_REMOVED lines=121> */
.L_x_1271:
[----:B------:R-:W-:Y:S05]  /*5bc0*/  BSYNC B0 ;  /* 0x0000000000007941 */ /* 0x000fea0003800000 */
.L_x_1270:
[----:B------:R-:W0:Y:S01]  /*5bd0*/  LDGDEPBAR ;  /* 0x00000000000079af */ /* 0x000e220000000000 */
[----:B------:R-:W-:-:S04]  /*5be0*/  IADD3 R136, P0, R9, R136, RZ ;  /* 0x0000008809887210 */ /* 0x000fc80007f1e0ff */
[----:B------:R-:W-:Y:S02]  /*5bf0*/  IADD3.X R137, R6, R137, RZ, P0, !PT ;  /* 0x0000008906897210 */ /* 0x000fe400007fe4ff */
.L_x_1267:
        /* <DEDUP_REMOVED lines=51> */
[----:B------:R-:W-:Y:S02]  /*5f30*/  SHF.L.U32 R164, R164, 0x1, RZ ;  /* 0x00000001a4a47819 */ /* 0x000fe400000006ff */
[----:B------:R-:W-:Y:S02]  /*5f40*/  FMNMX.FTZ R0, R55, R0, !PT ;  /* 0x0000000037007209 */ /* 0x000fe40007810000 */
[----:B------:R-:W-:Y:S01]  /*5f50*/  LEA R116, R3, R164, 0x1 ;  /* 0x000000a403747211 */ /* 0x000fe200078e08ff */
[----:B-1----:R-:W-:Y:S01]  /*5f60*/  LDSM.16.MT88.4 R12, [R164+0xb400] ;  /* 0x00b40000a40c783b */ /* 0x002fe20000004200 */
[----:B------:R-:W-:-:S03]  /*5f70*/  FMNMX.FTZ R5, R25, R0, !PT ;  /* 0x0000000019057209 */ /* 0x000fc60007810000 */
[----:B------:R-:W-:Y:S01]  /*5f80*/  LDSM.16.MT88.4 R84, [R116+0xb000] ;  /* 0x00b000007454783b */ /* 0x000fe20000004200 */
[----:B------:R-:W-:Y:S02]  /*5f90*/  FMNMX.FTZ R0, R24, R5, !PT ;  /* 0x0000000518007209 */ /* 0x000fe40007810000 */
[----:B------:R-:W-:Y:S01]  /*5fa0*/  FMNMX.FTZ R5, R49, R2, !PT ;  /* 0x0000000231057209 */ /* 0x000fe20007810000 */
[----:B------:R-:W-:Y:S01]  /*5fb0*/  LDSM.16.MT88.4 R8, [R116+0xb400] ;  /* 0x00b400007408783b */ /* 0x000fe20000004200 */
[----:B------:R-:W-:Y:S02]  /*5fc0*/  FMNMX.FTZ R0, R23, R0, !PT ;  /* 0x0000000017007209 */ /* 0x000fe40007810000 */
[----:B------:R-:W-:Y:S01]  /*5fd0*/  FMNMX.FTZ R2, R22, R5, !PT ;  /* 0x0000000516027209 */ /* 0x000fe20007810000 */
[----:B------:R-:W-:Y:S01]  /*5fe0*/  LDSM.16.MT88.4 R108, [R164+0x9000] ;  /* 0x00900000a46c783b */ /* 0x000fe20000004200 */
[----:B------:R-:W-:Y:S02]  /*5ff0*/  FMNMX.FTZ R0, R45, R0, !PT ;  /* 0x000000002d007209 */ /* 0x000fe40007810000 */
[----:B------:R-:W-:Y:S01]  /*6000*/  FMNMX.FTZ R5, R21, R2, !PT ;  /* 0x0000000215057209 */ /* 0x000fe20007810000 */
[----:B------:R-:W-:Y:S03]  /*6010*/  LDSM.16.MT88.4 R100, [R116+0x9000] ;  /* 0x009000007464783b */ /* 0x000fe60000004200 */
[----:B------:R-:W-:Y:S01]  /*6020*/  FMNMX.FTZ R4, R20, R5, !PT ;  /* 0x0000000514047209 */ /* 0x000fe20007810000 */
[----:B------:R-:W1:Y:S03]  /*6030*/  SHFL.BFLY PT, R7, R0, 0x2, 0x1f ;  /* 0x0c401f0000077f89 */ /* 0x000e6600000e0000 */
        /* <DEDUP_REMOVED lines=10> */
[----:B------:R-:W-:Y:S02]  /*60e0*/  FSEL R48, R48, RZ, P0 ;  /* 0x000000ff30307208 */ /* 0x000fe40000000000 */
[----:B--2---:R-:W-:-:S03]  /*60f0*/  FMNMX.FTZ R0, R5, R0, !PT ;  /* 0x0000000005007209 */ /* 0x004fc60007810000 */
[--C-:B------:R-:W-:Y:S01]  /*6100*/  FFMA.FTZ R145, R40, c[0x0][0x23c], -R48.reuse ;  /* 0x00008f0028917a23 */ /* 0x100fe20000010830 */
[C---:B------:R-:W-:Y:S01]  /*6110*/  FSETP.NEU.FTZ.AND P0, PT, R0.reuse, -INF , PT ;  /* 0xff8000000000780b */ /* 0x040fe20003f1d000 */
[----:B------:R-:W-:Y:S02]  /*6120*/  FMUL.FTZ R46, R0, c[0x0][0x23c] ;  /* 0x00008f00002e7a20 */ /* 0x000fe40000410000 */
[--C-:B------:R-:W-:Y:S02]  /*6130*/  FFMA.FTZ R16, R69, c[0x0][0x23c], -R48.reuse ;  /* 0x00008f0045107a23 */ /* 0x100fe40000010830 */
[--C-:B------:R-:W-:Y:S01]  /*6140*/  FFMA.FTZ R143, R71, c[0x0][0x23c], -R48.reuse ;  /* 0x00008f00478f7a23 */ /* 0x100fe20000010830 */
[----:B------:R-:W-:Y:S01]  /*6150*/  FSEL R46, R46, RZ, P0 ;  /* 0x000000ff2e2e7208 */ /* 0x000fe20000000000 */
[--C-:B------:R-:W-:Y:S01]  /*6160*/  FFMA.FTZ R54, R77, c[0x0][0x23c], -R48.reuse ;  /* 0x00008f004d367a23 */ /* 0x100fe20000010830 */
[----:B------:R-:W-:Y:S01]  /*6170*/  MUFU.EX2 R145, R145 ;  /* 0x0000009100917308 */ /* 0x000fe20000000800 */
[----:B------:R-:W-:Y:S01]  /*6180*/  FFMA.FTZ R47, R67, c[0x0][0x23c], -R48 ;  /* 0x00008f00432f7a23 */ /* 0x000fe20000010830 */
[----:B------:R-:W-:Y:S01]  /*6190*/  LEA R186, P0, R136, c[0x0][0x168], 0x1 ;  /* 0x00005a0088ba7a11 */ /* 0x000fe200078008ff */
[----:B------:R-:W-:-:S02]  /*61a0*/  FFMA.FTZ R147, R41, c[0x0][0x23c], -R46 ;  /* 0x00008f0029937a23 */ /* 0x000fc4000001082e */
[--C-:B------:R-:W-:Y:S02]  /*61b0*/  FFMA.FTZ R18, R29, c[0x0][0x23c], -R46.reuse ;  /* 0x00008f001d127a23 */ /* 0x100fe4000001082e */
[--C-:B------:R-:W-:Y:S01]  /*61c0*/  FFMA.FTZ R123, R33, c[0x0][0x23c], -R46.reuse ;  /* 0x00008f00217b7a23 */ /* 0x100fe2000001082e */
[----:B------:R-:W1:Y:S01]  /*61d0*/  MUFU.EX2 R16, R16 ;  /* 0x0000001000107308 */ /* 0x000e620000000800 */
[--C-:B------:R-:W-:Y:S01]  /*61e0*/  FFMA.FTZ R56, R93, c[0x0][0x23c], -R46.reuse ;  /* 0x00008f005d387a23 */ /* 0x100fe2000001082e */
[----:B------:R-:W-:Y:S01]  /*61f0*/  LDSM.16.MT88.4 R28, [R116+0x9400] ;  /* 0x00940000741c783b */ /* 0x000fe20000004200 */
[----:B------:R-:W-:Y:S02]  /*6200*/  FFMA.FTZ R50, R95, c[0x0][0x23c], -R46 ;  /* 0x00008f005f327a23 */ /* 0x000fe4000001082e */
[--C-:B------:R-:W-:Y:S01]  /*6210*/  FFMA.FTZ R26, R65, c[0x0][0x23c], -R48.reuse ;  /* 0x00008f00411a7a23 */ /* 0x100fe20000010830 */
[----:B------:R-:W2:Y:S01]  /*6220*/  LDSM.16.MT88.4 R92, [R164+0xb000] ;  /* 0x00b00000a45c783b */ /* 0x000ea20000004200 */
[--C-:B------:R-:W-:Y:S01]  /*6230*/  FFMA.FTZ R52, R35, c[0x0][0x23c], -R48.reuse ;  /* 0x00008f0023347a23 */ /* 0x100fe20000010830 */
[----:B------:R-:W-:Y:S01]  /*6240*/  MUFU.EX2 R143, R143 ;  /* 0x0000008f008f7308 */ /* 0x000fe20000000800 */
[----:B------:R-:W-:Y:S01]  /*6250*/  FFMA.FTZ R67, R97, c[0x0][0x23c], -R48 ;  /* 0x00008f0061437a23 */ /* 0x000fe20000010830 */
[----:B------:R-:W-:Y:S01]  /*6260*/  LDSM.16.MT88.4 R32, [R164+0x9400] ;  /* 0x00940000a420783b */ /* 0x000fe20000004200 */
[----:B------:R-:W-:-:S02]  /*6270*/  FFMA.FTZ R65, R79, c[0x0][0x23c], -R46 ;  /* 0x00008f004f417a23 */ /* 0x000fc4000001082e */
[--C-:B------:R-:W-:Y:S01]  /*6280*/  FFMA.FTZ R63, R99, c[0x0][0x23c], -R46.reuse ;  /* 0x00008f00633f7a23 */ /* 0x100fe2000001082e */
[----:B------:R-:W3:Y:S01]  /*6290*/  LDSM.16.MT88.4 R76, [R164+0xd000] ;  /* 0x00d00000a44c783b */ /* 0x000ee20000004200 */
[----:B------:R-:W-:Y:S01]  /*62a0*/  FFMA.FTZ R42, R73, c[0x0][0x23c], -R46 ;  /* 0x00008f00492a7a23 */ /* 0x000fe2000001082e */
[----:B------:R-:W4:Y:S01]  /*62b0*/  MUFU.EX2 R54, R54 ;  /* 0x0000003600367308 */ /* 0x000f220000000800 */
[----:B-1----:R-:W-:Y:S01]  /*62c0*/  F2FP.PACK_AB R68, R16, R145 ;  /* 0x000000911044723e */ /* 0x002fe200000000ff */
[----:B------:R-:W-:Y:S02]  /*62d0*/  FFMA.FTZ R44, R39, c[0x0][0x23c], -R48 ;  /* 0x00008f00272c7a23 */ /* 0x000fe40000010830 */
[----:B------:R-:W-:Y:S02]  /*62e0*/  FFMA.FTZ R40, R37, c[0x0][0x23c], -R46 ;  /* 0x00008f0025287a23 */ /* 0x000fe4000001082e */
[--C-:B------:R-:W-:Y:S02]  /*62f0*/  FFMA.FTZ R41, R209, c[0x0][0x23c], -R48.reuse ;  /* 0x00008f00d1297a23 */ /* 0x100fe40000010830 */
[----:B------:R-:W-:Y:S01]  /*6300*/  MUFU.EX2 R147, R147 ;  /* 0x0000009300937308 */ /* 0x000fe20000000800 */
[----:B------:R-:W-:-:S02]  /*6310*/  FFMA.FTZ R39, R207, c[0x0][0x23c], -R48 ;  /* 0x00008f00cf277a23 */ /* 0x000fc40000010830 */
[----:B------:R-:W-:Y:S02]  /*6320*/  FFMA.FTZ R36, R211, c[0x0][0x23c], -R48 ;  /* 0x00008f00d3247a23 */ /* 0x000fe40000010830 */
[--C-:B------:R-:W-:Y:S02]  /*6330*/  FFMA.FTZ R37, R203, c[0x0][0x23c], -R46.reuse ;  /* 0x00008f00cb257a23 */ /* 0x100fe4000001082e */
[--C-:B------:R-:W-:Y:S01]  /*6340*/  FFMA.FTZ R38, R201, c[0x0][0x23c], -R46.reuse ;  /* 0x00008f00c9267a23 */ /* 0x100fe2000001082e */
[----:B------:R-:W1:Y:S01]  /*6350*/  MUFU.EX2 R18, R18 ;  /* 0x0000001200127308 */ /* 0x000e620000000800 */
[----:B----4-:R-:W-:Y:S01]  /*6360*/  F2FP.PACK_AB R70, R54, R143 ;  /* 0x0000008f3646723e */ /* 0x010fe200000000ff */
        /* <DEDUP_REMOVED lines=8> */
[----:B------:R-:W4:Y:S01]  /*63f0*/  MUFU.EX2 R56, R56 ;  /* 0x0000003800387308 */ /* 0x000f220000000800 */
[----:B-1----:R-:W-:Y:S01]  /*6400*/  F2FP.PACK_AB R69, R18, R147 ;  /* 0x000000931245723e */ /* 0x002fe200000000ff */
[----:B------:R-:W-:-:S02]  /*6410*/  FFMA.FTZ R149, R149, c[0x0][0x23c], -R46 ;  /* 0x00008f0095957a23 */ /* 0x000fc4000001082e */
[----:B------:R-:W-:Y:S02]  /*6420*/  FFMA.FTZ R58, R157, c[0x0][0x23c], -R46 ;  /* 0x00008f009d3a7a23 */ /* 0x000fe4000001082e */
[--C-:B------:R-:W-:Y:S02]  /*6430*/  FFMA.FTZ R66, R135, c[0x0][0x23c], -R48.reuse ;  /* 0x00008f0087427a23 */ /* 0x100fe40000010830 */
[----:B------:R-:W-:Y:S01]  /*6440*/  MUFU.EX2 R52, R52 ;  /* 0x0000003400347308 */ /* 0x000fe20000000800 */
[--C-:B------:R-:W-:Y:S02]  /*6450*/  FFMA.FTZ R126, R19, c[0x0][0x23c], -R48.reuse ;  /* 0x00008f00137e7a23 */ /* 0x100fe40000010830 */
[--C-:B------:R-:W-:Y:S02]  /*6460*/  FFMA.FTZ R141, R141, c[0x0][0x23c], -R48.reuse ;  /* 0x00008f008d8d7a23 */ /* 0x100fe40000010830 */
[----:B------:R-:W-:Y:S02]  /*6470*/  FFMA.FTZ R133, R133, c[0x0][0x23c], -R48 ;  /* 0x00008f0085857a23 */ /* 0x000fe40000010830 */
[--C-:B------:R-:W-:Y:S01]  /*6480*/  FFMA.FTZ R135, R17, c[0x0][0x23c], -R46.reuse ;  /* 0x00008f0011877a23 */ /* 0x100fe2000001082e */
[----:B----4-:R-:W-:Y:S01]  /*6490*/  F2FP.PACK_AB R71, R56, R123 ;  /* 0x0000007b3847723e */ /* 0x010fe200000000ff */
[----:B------:R-:W1:Y:S01]  /*64a0*/  MUFU.EX2 R47, R47 ;  /* 0x0000002f002f7308 */ /* 0x000e620000000800 */
[----:B------:R-:W-:-:S02]  /*64b0*/  FFMA.FTZ R128, R131, c[0x0][0x23c], -R46 ;  /* 0x00008f0083807a23 */ /* 0x000fc4000001082e */
[--C-:B------:R-:W-:Y:S02]  /*64c0*/  FFMA.FTZ R130, R129, c[0x0][0x23c], -R46.reuse ;  /* 0x00008f0081827a23 */ /* 0x100fe4000001082e */
[----:B------:R-:W-:Y:S01]  /*64d0*/  FFMA.FTZ R127, R127, c[0x0][0x23c], -R46 ;  /* 0x00008f007f7f7a23 */ /* 0x000fe2000001082e */
[C---:B------:R-:W-:Y:S01]  /*64e0*/  HMMA.16816.F32 R88, R68.reuse, R84, RZ ;  /* 0x000000544458723c */ /* 0x040fe200000018ff */
[----:B------:R-:W-:Y:S01]  /*64f0*/  FADD.FTZ R16, R145, R16 ;  /* 0x0000001091107221 */ /* 0x000fe20000010000 */
[----:B------:R-:W-:Y:S01]  /*6500*/  MUFU.EX2 R67, R67 ;  /* 0x0000004300437308 */ /* 0x000fe20000000800 */
[----:B------:R-:W-:Y:S02]  /*6510*/  FFMA.FTZ R59, R59, c[0x0][0x23c], -R48 ;  /* 0x00008f003b3b7a23 */ /* 0x000fe40000010830 */
[----:B------:R-:W-:Y:S02]  /*6520*/  FADD.FTZ R143, R143, R16 ;  /* 0x000000108f8f7221 */ /* 0x000fe40000010000 */
[--C-:B------:R-:W-:Y:S01]  /*6530*/  FFMA.FTZ R55, R55, c[0x0][0x23c], -R48.reuse ;  /* 0x00008f0037377a23 */ /* 0x100fe20000010830 */
[----:B------:R-:W-:Y:S01]  /*6540*/  HMMA.16816.F32 R84, R68, R86, RZ ;  /* 0x000000564454723c */ /* 0x000fe200000018ff */
[----:B------:R-:W-:Y:S01]  /*6550*/  FADD.FTZ R143, R54, R143 ;  /* 0x0000008f368f7221 */ /* 0x000fe20000010000 */
[----:B------:R-:W4:Y:S01]  /*6560*/  MUFU.EX2 R26, R26 ;  /* 0x0000001a001a7308 */ /* 0x000f220000000800 */
[----:B-1----:R-:W-:Y:S01]  /*6570*/  F2FP.PACK_AB R4, R47, R52 ;  /* 0x000000342f04723e */ /* 0x002fe200000000ff */
[----:B------:R-:W-:-:S02]  /*6580*/  FFMA.FTZ R54, R61, c[0x0][0x23c], -R48 ;  /* 0x00008f003d367a23 */ /* 0x000fc40000010830 */
[----:B------:R-:W-:Y:S02]  /*6590*/  FADD.FTZ R134, R52, R143 ;  /* 0x0000008f34867221 */ /* 0x000fe40000010000 */
[C---:B--2---:R-:W-:Y:S01]  /*65a0*/  HMMA.16816.F32 R96, R68.reuse, R92, RZ ;  /* 0x0000005c4460723c */ /* 0x044fe200000018ff */
[----:B------:R-:W-:Y:S01]  /*65b0*/  FFMA.FTZ R52, R57, c[0x0][0x23c], -R48 ;  /* 0x00008f0039347a23 */ /* 0x000fe20000010830 */
[----:B------:R-:W-:Y:S01]  /*65c0*/  MUFU.EX2 R65, R65 ;  /* 0x0000004100417308 */ /* 0x000fe20000000800 */
[----:B------:R-:W-:Y:S02]  /*65d0*/  FADD.FTZ R134, R47, R134 ;  /* 0x000000862f867221 */ /* 0x000fe40000010000 */
[--C-:B------:R-:W-:Y:S02]  /*65e0*/  FFMA.FTZ R132, R53, c[0x0][0x23c], -R46.reuse ;  /* 0x00008f0035847a23 */ /* 0x100fe4000001082e */
[--C-:B------:R-:W-:Y:S01]  /*65f0*/  FFMA.FTZ R47, R22, c[0x0][0x23c], -R46.reuse ;  /* 0x00008f00162f7a23 */ /* 0x100fe2000001082e */
[----:B------:R-:W-:Y:S01]  /*6600*/  HMMA.16816.F32 R92, R68, R94, RZ ;  /* 0x0000005e445c723c */ /* 0x000fe200000018ff */
[----:B------:R-:W-:Y:S01]  /*6610*/  FFMA.FTZ R51, R51, c[0x0][0x23c], -R46 ;  /* 0x00008f0033337a23 */ /* 0x000fe2000001082e */
[----:B------:R-:W1:Y:S01]  /*6620*/  MUFU.EX2 R50, R50 ;  /* 0x0000003200327308 */ /* 0x000e620000000800 */
[----:B----4-:R-:W-:Y:S01]  /*6630*/  F2FP.PACK_AB R6, R26, R67 ;  /* 0x000000431a06723e */ /* 0x010fe200000000ff */
[----:B------:R-:W-:-:S02]  /*6640*/  FFMA.FTZ R61, R25, c[0x0][0x23c], -R48 ;  /* 0x00008f00193d7a23 */ /* 0x000fc40000010830 */
[--C-:B------:R-:W-:Y:S02]  /*6650*/  FFMA.FTZ R57, R24, c[0x0][0x23c], -R48.reuse ;  /* 0x00008f0018397a23 */ /* 0x100fe40000010830 */
[C---:B---3--:R-:W-:Y:S01]  /*6660*/  HMMA.16816.F32 R80, R68.reuse, R76, RZ ;  /* 0x0000004c4450723c */ /* 0x048fe200000018ff */
[--C-:B------:R-:W-:Y:S01]  /*6670*/  FFMA.FTZ R53, R23, c[0x0][0x23c], -R48.reuse ;  /* 0x00008f0017357a23 */ /* 0x100fe20000010830 */
[----:B------:R-:W-:Y:S01]  /*6680*/  MUFU.EX2 R63, R63 ;  /* 0x0000003f003f7308 */ /* 0x000fe20000000800 */
[----:B------:R-:W-:Y:S02]  /*6690*/  FFMA.FTZ R188, R45, c[0x0][0x23c], -R48 ;  /* 0x00008f002dbc7a23 */ /* 0x000fe40000010830 */
[--C-:B------:R-:W-:Y:S02]  /*66a0*/  FFMA.FTZ R45, R20, c[0x0][0x23c], -R46.reuse ;  /* 0x00008f00142d7a23 */ /* 0x100fe4000001082e */
[----:B------:R-:W-:Y:S01]  /*66b0*/  FFMA.FTZ R43, R43, c[0x0][0x23c], -R46 ;  /* 0x00008f002b2b7a23 */ /* 0x000fe2000001082e */
[----:B------:R-:W-:Y:S02]  /*66c0*/  HMMA.16816.F32 R76, R68, R78, RZ ;  /* 0x0000004e444c723c */ /* 0x000fe400000018ff */
[----:B------:R-:W2:Y:S01]  /*66d0*/  MUFU.EX2 R42, R42 ;  /* 0x0000002a002a7308 */ /* 0x000ea20000000800 */
[----:B-1----:R-:W-:-:S05]  /*66e0*/  F2FP.PACK_AB R5, R50, R65 ;  /* 0x000000413205723e */ /* 0x002fca00000000ff */
[C---:B------:R-:W-:Y:S02]  /*66f0*/  HMMA.16816.F32 R112, R68.reuse, R108, RZ ;  /* 0x0000006c4470723c */ /* 0x040fe400000018ff */
[----:B------:R-:W-:Y:S06]  /*6700*/  MUFU.EX2 R44, R44 ;  /* 0x0000002c002c7308 */ /* 0x000fec0000000800 */
[C---:B------:R-:W-:Y:S01]  /*6710*/  HMMA.16816.F32 R104, R68.reuse, R100, RZ ;  /* 0x000000644468723c */ /* 0x040fe200000018ff */
[----:B--2---:R-:W-:Y:S01]  /*6720*/  F2FP.PACK_AB R7, R42, R63 ;  /* 0x0000003f2a07723e */ /* 0x004fe200000000ff */
        /* <DEDUP_REMOVED lines=17> */
[----:B------:R-:W-:Y:S01]  /*6840*/  FFMA.FTZ R33, R205, c[0x0][0x23c], -R46 ;  /* 0x00008f00cd217a23 */ /* 0x000fe2000001082e */
[C---:B------:R-:W-:Y:S01]  /*6850*/  HMMA.16816.F32 R108, R4.reuse, R34, R108 ;  /* 0x00000022046c723c */ /* 0x040fe2000000186c */
[--C-:B------:R-:W-:Y:S01]  /*6860*/  FFMA.FTZ R32, R197, c[0x0][0x23c], -R48.reuse ;  /* 0x00008f00c5207a23 */ /* 0x100fe20000010830 */
[----:B------:R-:W-:Y:S05]  /*6870*/  MUFU.EX2 R64, R64 ;  /* 0x0000004000407308 */ /* 0x000fea0000000800 */
[----:B------:R-:W-:Y:S01]  /*6880*/  FFMA.FTZ R35, R193, c[0x0][0x23c], -R48 ;  /* 0x00008f00c1237a23 */ /* 0x000fe20000010830 */
[C---:B--2---:R-:W-:Y:S01]  /*6890*/  HMMA.16816.F32 R80, R4.reuse, R8, R80 ;  /* 0x000000080450723c */ /* 0x044fe20000001850 */
[----:B------:R-:W-:Y:S01]  /*68a0*/  FFMA.FTZ R34, R185, c[0x0][0x23c], -R46 ;  /* 0x00008f00b9227a23 */ /* 0x000fe2000001082e */
[----:B------:R-:W-:Y:S01]  /*68b0*/  LEA.HI.X R185, R136, c[0x0][0x16c], R137, 0x1, P0 ;  /* 0x00005b0088b97a11 */ /* 0x000fe200000f0c89 */
[----:B------:R-:W2:Y:S05]  /*68c0*/  MUFU.EX2 R33, R33 ;  /* 0x0000002100217308 */ /* 0x000eaa0000000800 */
[----:B------:R-:W-:Y:S01]  /*68d0*/  HMMA.16816.F32 R76, R4, R10, R76 ;  /* 0x0000000a044c723c */ /* 0x000fe2000000184c */
[----:B------:R-:W5:Y:S02]  /*68e0*/  LDSM.16.MT88.4 R8, [R116+0xd400] ;  /* 0x00d400007408783b */ /* 0x000f640000004200 */
[----:B------:R-:W-:Y:S05]  /*68f0*/  MUFU.EX2 R35, R35 ;  /* 0x0000002300237308 */ /* 0x000fea0000000800 */
[C---:B----4-:R-:W-:Y:S03]  /*6900*/  HMMA.16816.F32 R72, R68.reuse, R12, RZ ;  /* 0x0000000c4448723c */ /* 0x050fe600000018ff */
[----:B------:R-:W4:Y:S05]  /*6910*/  MUFU.EX2 R32, R32 ;  /* 0x0000002000207308 */ /* 0x000f2a0000000800 */
[----:B------:R-:W-:Y:S01]  /*6920*/  HMMA.16816.F32 R68, R68, R14, RZ ;  /* 0x0000000e4444723c */ /* 0x000fe200000018ff */
[----:B------:R-:W-:Y:S02]  /*6930*/  LDSM.16.MT88.4 R12, [R116+0xa400] ;  /* 0x00a40000740c783b */ /* 0x000fe40000004200 */
[----:B------:R-:W-:Y:S05]  /*6940*/  MUFU.EX2 R34, R34 ;  /* 0x0000002200227308 */ /* 0x000fea0000000800 */
[C---:B------:R-:W-:Y:S03]  /*6950*/  HMMA.16816.F32 R104, R4.reuse, R28, R104 ;  /* 0x0000001c0468723c */ /* 0x040fe60000001868 */
[----:B------:R-:W-:Y:S04]  /*6960*/  MUFU.EX2 R151, R151 ;  /* 0x0000009700977308 */ /* 0x000fe80000000800 */
[----:B------:R-:W-:Y:S01]  /*6970*/  FFMA.FTZ R28, R199, c[0x0][0x23c], -R48 ;  /* 0x00008f00c71c7a23 */ /* 0x000fe20000010830 */
[----:B------:R-:W-:Y:S01]  /*6980*/  HMMA.16816.F32 R100, R4, R30, R100 ;  /* 0x0000001e0464723c */ /* 0x000fe20000001864 */
[----:B------:R-:W-:-:S02]  /*6990*/  FFMA.FTZ R29, R191, c[0x0][0x23c], -R46 ;  /* 0x00008f00bf1d7a23 */ /* 0x000fc4000001082e */
[----:B------:R-:W-:Y:S04]  /*69a0*/  MUFU.EX2 R62, R62 ;  /* 0x0000003e003e7308 */ /* 0x000fe80000000800 */
[----:B------:R-:W-:Y:S01]  /*69b0*/  FFMA.FTZ R31, R195, c[0x0][0x23c], -R48 ;  /* 0x00008f00c31f7a23 */ /* 0x000fe20000010830 */
[C---:B-----5:R-:W-:Y:S01]  /*69c0*/  HMMA.16816.F32 R72, R4.reuse, R8, R72 ;  /* 0x000000080448723c */ /* 0x060fe20000001848 */
[--C-:B------:R-:W-:Y:S02]  /*69d0*/  FFMA.FTZ R30, R181, c[0x0][0x23c], -R46.reuse ;  /* 0x00008f00b51e7a23 */ /* 0x100fe4000001082e */
[----:B------:R-:W-:Y:S01]  /*69e0*/  MUFU.EX2 R28, R28 ;  /* 0x0000001c001c7308 */ /* 0x000fe20000000800 */
[----:B------:R-:W-:Y:S02]  /*69f0*/  FFMA.FTZ R48, R21, c[0x0][0x23c], -R46 ;  /* 0x00008f0015307a23 */ /* 0x000fe4000001082e */
[----:B------:R-:W-:Y:S02]  /*6a00*/  LDSM.16.MT88.4 R20, [R164+0xc800] ;  /* 0x00c80000a414783b */ /* 0x000fe40000004200 */
[----:B------:R-:W-:Y:S02]  /*6a10*/  HMMA.16816.F32 R68, R4, R10, R68 ;  /* 0x0000000a0444723c */ /* 0x000fe40000001844 */
[----:B------:R-:W5:Y:S01]  /*6a20*/  LDSM.16.MT88.4 R8, [R164+0x9800] ;  /* 0x00980000a408783b */ /* 0x000f620000004200 */
[----:B------:R-:W-:Y:S04]  /*6a30*/  MUFU.EX2 R31, R31 ;  /* 0x0000001f001f7308 */ /* 0x000fe80000000800 */
[----:B-1----:R-:W-:-:S02]  /*6a40*/  F2FP.PACK_AB R4, R41, R44 ;  /* 0x0000002c2904723e */ /* 0x002fc400000000ff */
[----:B---3--:R-:W-:Y:S02]  /*6a50*/  F2FP.PACK_AB R5, R37, R40 ;  /* 0x000000282505723e */ /* 0x008fe400000000ff */
[----:B------:R-:W1:Y:S01]  /*6a60*/  MUFU.EX2 R29, R29 ;  /* 0x0000001d001d7308 */ /* 0x000e620000000800 */
[----:B------:R-:W-:Y:S02]  /*6a70*/  F2FP.PACK_AB R6, R36, R39 ;  /* 0x000000272406723e */ /* 0x000fe400000000ff */
[----:B--2---:R-:W-:-:S05]  /*6a80*/  F2FP.PACK_AB R7, R33, R38 ;  /* 0x000000262107723e */ /* 0x004fca00000000ff */
[----:B------:R-:W2:Y:S08]  /*6a90*/  MUFU.EX2 R30, R30 ;  /* 0x0000001e001e7308 */ /* 0x000eb00000000800 */
[----:B------:R-:W-:Y:S08]  /*6aa0*/  MUFU.EX2 R153, R153 ;  /* 0x0000009900997308 */ /* 0x000ff00000000800 */
[----:B------:R-:W3:Y:S01]  /*6ab0*/  MUFU.EX2 R60, R60 ;  /* 0x0000003c003c7308 */ /* 0x000ee20000000800 */
[C---:B-----5:R-:W-:Y:S07]  /*6ac0*/  HMMA.16816.F32 R112, R4.reuse, R8, R112 ;  /* 0x000000080470723c */ /* 0x060fee0000001870 */
[----:B------:R-:W-:Y:S01]  /*6ad0*/  MUFU.EX2 R149, R149 ;  /* 0x0000009500957308 */ /* 0x000fe20000000800 */
[C---:B------:R-:W-:Y:S01]  /*6ae0*/  HMMA.16816.F32 R108, R4.reuse, R10, R108 ;  /* 0x0000000a046c723c */ /* 0x040fe2000000186c */
[----:B------:R-:W5:Y:S06]  /*6af0*/  LDSM.16.MT88.4 R8, [R116+0x9800] ;  /* 0x009800007408783b */ /* 0x000f6c0000004200 */
[----:B------:R-:W1:Y:S08]  /*6b00*/  MUFU.EX2 R58, R58 ;  /* 0x0000003a003a7308 */ /* 0x000e700000000800 */
[----:B------:R-:W-:Y:S08]  /*6b10*/  MUFU.EX2 R126, R126 ;  /* 0x0000007e007e7308 */ /* 0x000ff00000000800 */
[----:B------:R-:W-:Y:S08]  /*6b20*/  MUFU.EX2 R141, R141 ;  /* 0x0000008d008d7308 */ /* 0x000ff00000000800 */
[----:B------:R-:W-:Y:S08]  /*6b30*/  MUFU.EX2 R66, R66 ;  /* 0x0000004200427308 */ /* 0x000ff00000000800 */
        /* <DEDUP_REMOVED lines=15> */
[----:B------:R-:W-:Y:S08]  /*6c30*/  MUFU.EX2 R132, R132 ;  /* 0x0000008400847308 */ /* 0x000ff00000000800 */
[----:B------:R-:W-:Y:S08]  /*6c40*/  MUFU.EX2 R47, R47 ;  /* 0x0000002f002f7308 */ /* 0x000ff00000000800 */
[----:B------:R-:W-:Y:S08]  /*6c50*/  MUFU.EX2 R188, R188 ;  /* 0x000000bc00bc7308 */ /* 0x000ff00000000800 */
[----:B------:R-:W-:Y:S01]  /*6c60*/  MUFU.EX2 R45, R45 ;  /* 0x0000002d002d7308 */ /* 0x000fe20000000800 */
[C---:B-----5:R-:W-:Y:S07]  /*6c70*/  HMMA.16816.F32 R88, R4.reuse, R8, R88 ;  /* 0x000000080458723c */ /* 0x060fee0000001858 */
[----:B------:R-:W-:Y:S01]  /*6c80*/  MUFU.EX2 R43, R43 ;  /* 0x0000002b002b7308 */ /* 0x000fe20000000800 */
        /* <DEDUP_REMOVED lines=30> */
[----:B------:R-:W-:-:S02]  /*6e70*/  F2FP.PACK_AB R4, R64, R155 ;  /* 0x0000009b4004723e */ /* 0x000fc400000000ff */
[----:B---3--:R-:W-:Y:S02]  /*6e80*/  F2FP.PACK_AB R5, R60, R153 ;  /* 0x000000993c05723e */ /* 0x008fe400000000ff */
        /* <DEDUP_REMOVED lines=21> */
[----:B------:R-:W-:Y:S01]  /*6fe0*/  F2FP.PACK_AB R5, R128, R135 ;  /* 0x000000878005723e */ /* 0x000fe200000000ff */
[----:B------:R-:W2:Y:S01]  /*6ff0*/  LDSM.16.MT88.4 R16, [R164+0xa400] ;  /* 0x00a40000a410783b */ /* 0x000ea20000004200 */
[----:B------:R-:W-:Y:S01]  /*7000*/  F2FP.PACK_AB R6, R133, R66 ;  /* 0x000000428506723e */ /* 0x000fe200000000ff */
[----:B------:R-:W-:Y:S01]  /*7010*/  FADD.FTZ R123, R123, R4 ;  /* 0x000000047b7b7221 */ /* 0x000fe20000010000 */
[----:B------:R-:W-:-:S02]  /*7020*/  F2FP.PACK_AB R4, R141, R126 ;  /* 0x0000007e8d04723e */ /* 0x000fc400000000ff */
[----:B------:R-:W-:Y:S01]  /*7030*/  F2FP.PACK_AB R7, R127, R130 ;  /* 0x000000827f07723e */ /* 0x000fe200000000ff */
[----:B------:R-:W-:-:S04]  /*7040*/  FADD.FTZ R56, R56, R123 ;  /* 0x0000007b38387221 */ /* 0x000fc80000010000 */
[----:B------:R-:W-:Y:S02]  /*7050*/  FADD.FTZ R65, R65, R56 ;  /* 0x0000003841417221 */ /* 0x000fe40000010000 */
[----:B------:R-:W-:Y:S02]  /*7060*/  HMMA.16816.F32 R104, R4, R12, R104 ;  /* 0x0000000c0468723c */ /* 0x000fe40000001868 */
[----:B------:R-:W-:-:S04]  /*7070*/  FADD.FTZ R50, R50, R65 ;  /* 0x0000004132327221 */ /* 0x000fc80000010000 */
[----:B------:R-:W-:Y:S02]  /*7080*/  FADD.FTZ R63, R63, R50 ;  /* 0x000000323f3f7221 */ /* 0x000fe40000010000 */
[----:B------:R-:W-:Y:S01]  /*7090*/  HMMA.16816.F32 R100, R4, R14, R100 ;  /* 0x0000000e0464723c */ /* 0x000fe20000001864 */
[----:B------:R-:W3:Y:S01]  /*70a0*/  LDSM.16.MT88.4 R12, [R116+0xe400] ;  /* 0x00e40000740c783b */ /* 0x000ee20000004200 */
[----:B------:R-:W-:-:S04]  /*70b0*/  FADD.FTZ R63, R42, R63 ;  /* 0x0000003f2a3f7221 */ /* 0x000fc80000010000 */
        /* <DEDUP_REMOVED lines=16> */
[----:B---3--:R-:W-:Y:S03]  /*71c0*/  HMMA.16816.F32 R72, R4, R12, R72 ;  /* 0x0000000c0448723c */ /* 0x008fe60000001848 */
[----:B------:R-:W-:-:S04]  /*71d0*/  FADD.FTZ R149, R149, R60 ;  /* 0x0000003c95957221 */ /* 0x000fc80000010000 */
[----:B------:R-:W-:Y:S02]  /*71e0*/  FADD.FTZ R58, R58, R149 ;  /* 0x000000953a3a7221 */ /* 0x000fe40000010000 */
[--C-:B------:R-:W-:Y:S01]  /*71f0*/  FFMA.FTZ R12, R49, c[0x0][0x23c], -R46.reuse ;  /* 0x00008f00310c7a23 */ /* 0x100fe2000001082e */
[----:B------:R-:W-:Y:S01]  /*7200*/  HMMA.16816.F32 R68, R4, R14, R68 ;  /* 0x0000000e0444723c */ /* 0x000fe20000001844 */
[----:B------:R3:W4:Y:S01]  /*7210*/  MUFU.EX2 R49, R51 ;  /* 0x0000003300317308 */ /* 0x0007220000000800 */
[----:B------:R-:W-:Y:S02]  /*7220*/  FFMA.FTZ R46, R27, c[0x0][0x23c], -R46 ;  /* 0x00008f001b2e7a23 */ /* 0x000fe4000001082e */
[----:B------:R-:W-:-:S04]  /*7230*/  FADD.FTZ R135, R135, R58 ;  /* 0x0000003a87877221 */ /* 0x000fc80000010000 */
[----:B-1----:R-:W-:Y:S01]  /*7240*/  HMMA.16816.F32 R80, R4, R8, R80 ;  /* 0x000000080450723c */ /* 0x002fe20000001850 */
[----:B------:R1:W5:Y:S01]  /*7250*/  MUFU.EX2 R56, R12 ;  /* 0x0000000c00387308 */ /* 0x0003620000000800 */
[----:B------:R-:W-:-:S04]  /*7260*/  FADD.FTZ R135, R128, R135 ;  /* 0x0000008780877221 */ /* 0x000fc80000010000 */
[----:B------:R-:W-:Y:S02]  /*7270*/  FADD.FTZ R130, R130, R135 ;  /* 0x0000008782827221 */ /* 0x000fe40000010000 */
[C---:B------:R-:W-:Y:S01]  /*7280*/  HMMA.16816.F32 R76, R4.reuse, R10, R76 ;  /* 0x0000000a044c723c */ /* 0x040fe2000000184c */
[----:B------:R-:W5:Y:S01]  /*7290*/  LDSM.16.MT88.4 R8, [R164+0xa800] ;  /* 0x00a80000a408783b */ /* 0x000f620000004200 */
[----:B---3--:R-:W-:Y:S01]  /*72a0*/  FADD.FTZ R51, R67, R134 ;  /* 0x0000008643337221 */ /* 0x008fe20000010000 */
[----:B------:R-:W-:Y:S01]  /*72b0*/  MUFU.EX2 R46, R46 ;  /* 0x0000002e002e7308 */ /* 0x000fe20000000800 */
[----:B------:R-:W-:Y:S02]  /*72c0*/  FADD.FTZ R127, R127, R130 ;  /* 0x000000827f7f7221 */ /* 0x000fe40000010000 */
[----:B------:R-:W-:Y:S02]  /*72d0*/  FADD.FTZ R51, R26, R51 ;  /* 0x000000331a337221 */ /* 0x000fe40000010000 */
[----:B--2---:R-:W-:Y:S01]  /*72e0*/  HMMA.16816.F32 R88, R4, R16, R88 ;  /* 0x000000100458723c */ /* 0x004fe20000001858 */
[----:B-1----:R-:W1:Y:S01]  /*72f0*/  LDSM.16.MT88.4 R12, [R116+0xc800] ;  /* 0x00c80000740c783b */ /* 0x002e620000004200 */
[----:B------:R-:W-:-:S03]  /*7300*/  FADD.FTZ R44, R44, R51 ;  /* 0x000000332c2c7221 */ /* 0x000fc60000010000 */
[----:B------:R-:W2:Y:S01]  /*7310*/  LDSM.16.MT88.4 R24, [R116+0xa800] ;  /* 0x00a800007418783b */ /* 0x000ea20000004200 */
[----:B------:R-:W-:Y:S02]  /*7320*/  FADD.FTZ R44, R41, R44 ;  /* 0x0000002c292c7221 */ /* 0x000fe40000010000 */
[----:B------:R-:W-:Y:S01]  /*7330*/  HMMA.16816.F32 R84, R4, R18, R84 ;  /* 0x000000120454723c */ /* 0x000fe20000001854 */
[----:B------:R-:W-:Y:S01]  /*7340*/  LDSM.16.MT88.4 R16, [R116+0xe800] ;  /* 0x00e800007410783b */ /* 0x000fe20000004200 */
[----:B------:R-:W-:-:S04]  /*7350*/  FADD.FTZ R39, R39, R44 ;  /* 0x0000002c27277221 */ /* 0x000fc80000010000 */
[----:B------:R-:W-:Y:S01]  /*7360*/  FADD.FTZ R36, R36, R39 ;  /* 0x0000002724247221 */ /* 0x000fe20000010000 */
[----:B------:R-:W-:Y:S02]  /*7370*/  F2FP.PACK_AB R4, R59, R54 ;  /* 0x000000363b04723e */ /* 0x000fe400000000ff */
[----:B----4-:R-:W-:Y:S01]  /*7380*/  F2FP.PACK_AB R5, R49, R132 ;  /* 0x000000843105723e */ /* 0x010fe200000000ff */
[----:B------:R-:W-:Y:S01]  /*7390*/  FADD.FTZ R35, R35, R36 ;  /* 0x0000002423237221 */ /* 0x000fe20000010000 */
[----:B------:R-:W-:Y:S01]  /*73a0*/  F2FP.PACK_AB R6, R55, R52 ;  /* 0x000000343706723e */ /* 0x000fe200000000ff */
[----:B------:R-:W-:Y:S01]  /*73b0*/  FADD.FTZ R132, R132, R127 ;  /* 0x0000007f84847221 */ /* 0x000fe20000010000 */
[----:B-----5:R-:W-:Y:S01]  /*73c0*/  F2FP.PACK_AB R7, R47, R56 ;  /* 0x000000382f07723e */ /* 0x020fe200000000ff */
[----:B------:R-:W-:Y:S02]  /*73d0*/  FADD.FTZ R32, R32, R35 ;  /* 0x0000002320207221 */ /* 0x000fe40000010000 */
[----:B------:R-:W-:-:S02]  /*73e0*/  FADD.FTZ R49, R49, R132 ;  /* 0x0000008431317221 */ /* 0x000fc40000010000 */
[----:B------:R-:W-:Y:S02]  /*73f0*/  FADD.FTZ R31, R31, R32 ;  /* 0x000000201f1f7221 */ /* 0x000fe40000010000 */
[C---:B------:R-:W-:Y:S01]  /*7400*/  HMMA.16816.F32 R96, R4.reuse, R20, R96 ;  /* 0x000000140460723c */ /* 0x040fe20000001860 */
[----:B------:R-:W-:Y:S02]  /*7410*/  FADD.FTZ R56, R56, R49 ;  /* 0x0000003138387221 */ /* 0x000fe40000010000 */
[----:B------:R-:W-:Y:S02]  /*7420*/  FADD.FTZ R28, R28, R31 ;  /* 0x0000001f1c1c7221 */ /* 0x000fe40000010000 */
[----:B------:R-:W-:Y:S02]  /*7430*/  FADD.FTZ R47, R47, R56 ;  /* 0x000000382f2f7221 */ /* 0x000fe40000010000 */
[----:B------:R-:W-:Y:S01]  /*7440*/  FADD.FTZ R155, R155, R28 ;  /* 0x0000001c9b9b7221 */ /* 0x000fe20000010000 */
[----:B------:R-:W-:Y:S03]  /*7450*/  HMMA.16816.F32 R112, R4, R8, R112 ;  /* 0x000000080470723c */ /* 0x000fe60000001870 */
[----:B------:R-:W-:-:S04]  /*7460*/  FADD.FTZ R64, R64, R155 ;  /* 0x0000009b40407221 */ /* 0x000fc80000010000 */
[----:B------:R-:W-:Y:S01]  /*7470*/  FADD.FTZ R3, R151, R64 ;  /* 0x0000004097037221 */ /* 0x000fe20000010000 */
[----:B------:R-:W-:Y:S01]  /*7480*/  HMMA.16816.F32 R108, R4, R10, R108 ;  /* 0x0000000a046c723c */ /* 0x000fe2000000186c */
[----:B------:R-:W3:Y:S02]  /*7490*/  LDSM.16.MT88.4 R8, [R164+0xe800] ;  /* 0x00e80000a408783b */ /* 0x000ee40000004200 */
        /* <DEDUP_REMOVED lines=9> */
[----:B--2---:R-:W-:Y:S01]  /*7530*/  HMMA.16816.F32 R104, R4, R24, R104 ;  /* 0x000000180468723c */ /* 0x004fe20000001868 */
[----:B------:R-:W-:Y:S02]  /*7540*/  MUFU.EX2 R24, R61 ;  /* 0x0000003d00187308 */ /* 0x000fe40000000800 */
[----:B------:R-:W-:-:S04]  /*7550*/  FADD.FTZ R59, R59, R54 ;  /* 0x000000363b3b7221 */ /* 0x000fc80000010000 */
[----:B------:R-:W-:Y:S01]  /*7560*/  FADD.FTZ R52, R52, R59 ;  /* 0x0000003b34347221 */ /* 0x000fe20000010000 */
[----:B------:R-:W-:Y:S01]  /*7570*/  HMMA.16816.F32 R100, R4, R26, R100 ;  /* 0x0000001a0464723c */ /* 0x000fe20000001864 */
[----:B------:R-:W2:Y:S02]  /*7580*/  MUFU.EX2 R27, R57 ;  /* 0x00000039001b7308 */ /* 0x000ea40000000800 */
[----:B------:R-:W-:-:S05]  /*7590*/  FADD.FTZ R55, R55, R52 ;  /* 0x0000003437377221 */ /* 0x000fca0000010000 */
[C---:B------:R-:W-:Y:S01]  /*75a0*/  HMMA.16816.F32 R92, R4.reuse, R22, R92 ;  /* 0x00000016045c723c */ /* 0x040fe2000000185c */
[----:B------:R-:W-:Y:S01]  /*75b0*/  MUFU.EX2 R25, R53 ;  /* 0x0000003500197308 */ /* 0x000fe20000000800 */
[----:B------:R-:W-:Y:S06]  /*75c0*/  LDSM.16.MT88.4 R20, [R164+0xac00] ;  /* 0x00ac0000a414783b */ /* 0x000fec0000004200 */
[C---:B---3--:R-:W-:Y:S01]  /*75d0*/  HMMA.16816.F32 R80, R4.reuse, R8, R80 ;  /* 0x000000080450723c */ /* 0x048fe20000001850 */
[----:B------:R-:W3:Y:S07]  /*75e0*/  MUFU.EX2 R26, R48 ;  /* 0x00000030001a7308 */ /* 0x000eee0000000800 */
[C---:B------:R-:W-:Y:S01]  /*75f0*/  HMMA.16816.F32 R76, R4.reuse, R10, R76 ;  /* 0x0000000a044c723c */ /* 0x040fe2000000184c */
[----:B------:R-:W4:Y:S07]  /*7600*/  LDSM.16.MT88.4 R8, [R164+0xcc00] ;  /* 0x00cc0000a408783b */ /* 0x000f2e0000004200 */
[C---:B------:R-:W-:Y:S08]  /*7610*/  HMMA.16816.F32 R72, R4.reuse, R16, R72 ;  /* 0x000000100448723c */ /* 0x040ff00000001848 */
[----:B------:R-:W-:Y:S01]  /*7620*/  HMMA.16816.F32 R68, R4, R18, R68 ;  /* 0x000000120444723c */ /* 0x000fe20000001844 */
[----:B------:R-:W5:Y:S06]  /*7630*/  LDSM.16.MT88.4 R16, [R116+0xcc00] ;  /* 0x00cc00007410783b */ /* 0x000f6c0000004200 */
[----:B--2---:R-:W-:Y:S01]  /*7640*/  F2FP.PACK_AB R4, R27, R24 ;  /* 0x000000181b04723e */ /* 0x004fe200000000ff */
[----:B------:R-:W-:Y:S01]  /*7650*/  FADD.FTZ R24, R24, R55 ;  /* 0x0000003718187221 */ /* 0x000fe20000010000 */
[----:B---3--:R-:W-:Y:S01]  /*7660*/  F2FP.PACK_AB R5, R45, R26 ;  /* 0x0000001a2d05723e */ /* 0x008fe200000000ff */
[----:B------:R-:W-:Y:S01]  /*7670*/  FADD.FTZ R26, R26, R47 ;  /* 0x0000002f1a1a7221 */ /* 0x000fe20000010000 */
[----:B------:R-:W-:Y:S01]  /*7680*/  F2FP.PACK_AB R6, R188, R25 ;  /* 0x00000019bc06723e */ /* 0x000fe200000000ff */
[----:B------:R-:W-:Y:S01]  /*7690*/  FADD.FTZ R24, R27, R24 ;  /* 0x000000181b187221 */ /* 0x000fe20000010000 */
[----:B------:R-:W-:Y:S01]  /*76a0*/  F2FP.PACK_AB R7, R46, R43 ;  /* 0x0000002b2e07723e */ /* 0x000fe200000000ff */
[----:B------:R-:W-:-:S02]  /*76b0*/  FADD.FTZ R26, R45, R26 ;  /* 0x0000001a2d1a7221 */ /* 0x000fc40000010000 */
[----:B------:R-:W-:Y:S02]  /*76c0*/  FADD.FTZ R25, R25, R24 ;  /* 0x0000001819197221 */ /* 0x000fe40000010000 */
[----:B------:R-:W-:Y:S02]  /*76d0*/  FADD.FTZ R43, R43, R26 ;  /* 0x0000001a2b2b7221 */ /* 0x000fe40000010000 */
[----:B-1----:R-:W-:Y:S01]  /*76e0*/  HMMA.16816.F32 R104, R4, R12, R104 ;  /* 0x0000000c0468723c */ /* 0x002fe20000001868 */
[----:B------:R-:W-:Y:S02]  /*76f0*/  FADD.FTZ R188, R188, R25 ;  /* 0x00000019bcbc7221 */ /* 0x000fe40000010000 */
[----:B------:R-:W-:-:S05]  /*7700*/  FADD.FTZ R187, R46, R43 ;  /* 0x0000002b2ebb7221 */ /* 0x000fca0000010000 */
[C---:B------:R-:W-:Y:S01]  /*7710*/  HMMA.16816.F32 R100, R4.reuse, R14, R100 ;  /* 0x0000000e0464723c */ /* 0x040fe20000001864 */
[----:B------:R-:W1:Y:S07]  /*7720*/  LDSM.16.MT88.4 R12, [R164+0xec00] ;  /* 0x00ec0000a40c783b */ /* 0x000e6e0000004200 */
[C---:B----4-:R-:W-:Y:S08]  /*7730*/  HMMA.16816.F32 R96, R4.reuse, R8, R96 ;  /* 0x000000080460723c */ /* 0x050ff00000001860 */
[C---:B------:R-:W-:Y:S01]  /*7740*/  HMMA.16816.F32 R92, R4.reuse, R10, R92 ;  /* 0x0000000a045c723c */ /* 0x040fe2000000185c */
[----:B------:R-:W2:Y:S07]  /*7750*/  LDSM.16.MT88.4 R8, [R116+0xec00] ;  /* 0x00ec00007408783b */ /* 0x000eae0000004200 */
[C---:B------:R-:W-:Y:S08]  /*7760*/  HMMA.16816.F32 R112, R4.reuse, R20, R112 ;  /* 0x000000140470723c */ /* 0x040ff00000001870 */
[C---:B------:R-:W-:Y:S08]  /*7770*/  HMMA.16816.F32 R108, R4.reuse, R22, R108 ;  /* 0x00000016046c723c */ /* 0x040ff0000000186c */
[C---:B-----5:R-:W-:Y:S08]  /*7780*/  HMMA.16816.F32 R88, R4.reuse, R16, R88 ;  /* 0x000000100458723c */ /* 0x060ff00000001858 */
[C---:B------:R-:W-:Y:S08]  /*7790*/  HMMA.16816.F32 R84, R4.reuse, R18, R84 ;  /* 0x000000120454723c */ /* 0x040ff00000001854 */
[C---:B-1----:R-:W-:Y:S08]  /*77a0*/  HMMA.16816.F32 R80, R4.reuse, R12, R80 ;  /* 0x0000000c0450723c */ /* 0x042ff00000001850 */
[C---:B------:R-:W-:Y:S08]  /*77b0*/  HMMA.16816.F32 R76, R4.reuse, R14, R76 ;  /* 0x0000000e044c723c */ /* 0x040ff0000000184c */
[C---:B--2---:R-:W-:Y:S08]  /*77c0*/  HMMA.16816.F32 R72, R4.reuse, R8, R72 ;  /* 0x000000080448723c */ /* 0x044ff00000001848 */
        /* <DEDUP_REMOVED lines=64> */
.L_x_1273:
[----:B------:R-:W-:-:S04]  /*7bd0*/  LEA R8, -R121, RZ, 0x7 ;  /* 0x000000ff79087211 */ /* 0x000fc800078e39ff */
[----:B------:R-:W-:Y:S02]  /*7be0*/  SHF.R.S32.HI R5, RZ, 0x1f, R8 ;  /* 0x0000001fff057819 */ /* 0x000fe40000011408 */
.L_x_1274:
        /* <DEDUP_REMOVED lines=75> */
[C---:B------:R-:W-:Y:S01]  /*80a0*/  @!P2 LEA R26, P0, R124.reuse, c[0x0][0x170], 0x1 ;  /* 0x00005c007c1aaa11 */ /* 0x040fe200078008ff */
[----:B------:R-:W-:Y:S01]  /*80b0*/  @!PT LDS RZ, [RZ] ;  /* 0x00000000fffff984 */ /* 0x000fe20000000800 */
[----:B------:R-:W-:Y:S01]  /*80c0*/  @!PT LDS RZ, [RZ] ;  /* 0x00000000fffff984 */ /* 0x000fe20000000800 */
[----:B------:R-:W-:Y:S01]  /*80d0*/  @!PT LDS RZ, [RZ] ;  /* 0x00000000fffff984 */ /* 0x000fe20000000800 */
[----:B------:R3:W-:Y:S01]  /*80e0*/  @!P2 LDGSTS.E.BYPASS.LTC128B.128 [R175+0xd800], [R8.64+0x80] ;  /* 0x0d80008008afafae */ /* 0x0007e2000b901d46 */
[----:B------:R-:W-:Y:S01]  /*80f0*/  @!P3 LEA.HI.X R29, R3, c[0x0][0x174], R4, 0x1, P1 ;  /* 0x00005d00031dba11 */ /* 0x000fe200008f0c04 */
[----:B------:R-:W-:Y:S01]  /*8100*/  IMAD.MOV.U32 R189, RZ, RZ, R143 ;  /* 0x000000ffffbd7224 */ /* 0x000fe200078e008f */
[----:B------:R-:W-:Y:S01]  /*8110*/  @!P2 LEA.HI.X R27, R124, c[0x0][0x174], R5, 0x1, P0 ;  /* 0x00005d007c1baa11 */ /* 0x000fe200000f0c05 */
        /* <DEDUP_REMOVED lines=164> */
[----:B------:R-:W2:Y:S01]  /*8b60*/  LDSM.16.M88.4 R124, [R118+0x7800] ;  /* 0x00780000767c783b */ /* 0x000ea20000000200 */
[----:B------:R-:W-:-:S02]  /*8b70*/  FMUL.FTZ R58, R58, c[0x0][0x2ec] ;  /* 0x0000bb003a3a7a20 */ /* 0x000fc40000410000 */
[----:B------:R-:W-:-:S04]  /*8b80*/  FMUL.FTZ R134, R59, c[0x0][0x2ec] ;  /* 0x0000bb003b867a20 */ /* 0x000fc80000410000 */
[----:B------:R-:W-:Y:S02]  /*8b90*/  FMUL.FTZ R59, R52, c[0x0][0x2ec] ;  /* 0x0000bb00343b7a20 */ /* 0x000fe40000410000 */
[----:B------:R-:W-:Y:S01]  /*8ba0*/  FMUL.FTZ R52, R53, c[0x0][0x2ec] ;  /* 0x0000bb0035347a20 */ /* 0x000fe20000410000 */
[----:B------:R-:W-:Y:S01]  /*8bb0*/  MUFU.TANH R134, R134 ;  /* 0x0000008600867308 */ /* 0x000fe20000002400 */
[----:B------:R-:W-:Y:S02]  /*8bc0*/  FMUL.FTZ R53, R54, c[0x0][0x2ec] ;  /* 0x0000bb0036357a20 */ /* 0x000fe40000410000 */
[----:B------:R-:W-:Y:S02]  /*8bd0*/  FMUL.FTZ R55, R55, c[0x0][0x2ec] ;  /* 0x0000bb0037377a20 */ /* 0x000fe40000410000 */
[----:B------:R-:W-:Y:S02]  /*8be0*/  FMUL.FTZ R3, R66, c[0x0][0x2ec] ;  /* 0x0000bb0042037a20 */ /* 0x000fe40000410000 */
[----:B------:R-:W-:Y:S01]  /*8bf0*/  FMUL.FTZ R65, R65, c[0x0][0x2ec] ;  /* 0x0000bb0041417a20 */ /* 0x000fe20000410000 */
[----:B------:R-:W-:Y:S01]  /*8c00*/  MUFU.TANH R66, R58 ;  /* 0x0000003a00427308 */ /* 0x000fe20000002400 */
[----:B------:R-:W-:-:S04]  /*8c10*/  FMUL.FTZ R67, R67, c[0x0][0x2ec] ;  /* 0x0000bb0043437a20 */ /* 0x000fc80000410000 */
[----:B------:R-:W-:Y:S01]  /*8c20*/  FMUL.FTZ R63, R63, c[0x0][0x2ec] ;  /* 0x0000bb003f3f7a20 */ /* 0x000fe20000410000 */
[C---:B-1----:R-:W-:Y:S02]  /*8c30*/  HMMA.16816.F32 R40, R128.reuse, R120, R40 ;  /* 0x000000788028723c */ /* 0x042fe40000001828 */
[----:B------:R-:W-:Y:S06]  /*8c40*/  MUFU.TANH R59, R59 ;  /* 0x0000003b003b7308 */ /* 0x000fec0000002400 */
[C---:B------:R-:W-:Y:S01]  /*8c50*/  HMMA.16816.F32 R36, R128.reuse, R122, R36 ;  /* 0x0000007a8024723c */ /* 0x040fe20000001824 */
[----:B------:R-:W1:Y:S01]  /*8c60*/  LDSM.16.M88.4 R120, [R118+0x8400] ;  /* 0x008400007678783b */ /* 0x000e620000000200 */
[----:B------:R-:W-:Y:S06]  /*8c70*/  MUFU.TANH R53, R53 ;  /* 0x0000003500357308 */ /* 0x000fec0000002400 */
[C---:B--2---:R-:W-:Y:S02]  /*8c80*/  HMMA.16816.F32 R48, R128.reuse, R124, R48 ;  /* 0x0000007c8030723c */ /* 0x044fe40000001830 */
[----:B------:R-:W-:Y:S06]  /*8c90*/  MUFU.TANH R65, R65 ;  /* 0x0000004100417308 */ /* 0x000fec0000002400 */
[----:B------:R-:W-:Y:S01]  /*8ca0*/  HMMA.16816.F32 R44, R128, R126, R44 ;  /* 0x0000007e802c723c */ /* 0x000fe2000000182c */
[----:B------:R-:W2:Y:S01]  /*8cb0*/  LDSM.16.M88.4 R124, [R118+0x8000] ;  /* 0x00800000767c783b */ /* 0x000ea20000000200 */
[----:B------:R-:W-:Y:S01]  /*8cc0*/  FMUL.FTZ R41, R41, c[0x0][0x2ec] ;  /* 0x0000bb0029297a20 */ /* 0x000fe20000410000 */
[----:B------:R-:W-:Y:S01]  /*8cd0*/  MUFU.TANH R67, R67 ;  /* 0x0000004300437308 */ /* 0x000fe20000002400 */
[----:B------:R-:W-:-:S02]  /*8ce0*/  FMUL.FTZ R40, R40, c[0x0][0x2ec] ;  /* 0x0000bb0028287a20 */ /* 0x000fc40000410000 */
[----:B------:R-:W-:Y:S02]  /*8cf0*/  FMUL.FTZ R42, R42, c[0x0][0x2ec] ;  /* 0x0000bb002a2a7a20 */ /* 0x000fe40000410000 */
[----:B------:R-:W-:Y:S02]  /*8d00*/  FMUL.FTZ R37, R37, c[0x0][0x2ec] ;  /* 0x0000bb0025257a20 */ /* 0x000fe40000410000 */
[----:B------:R-:W-:Y:S01]  /*8d10*/  FMUL.FTZ R36, R36, c[0x0][0x2ec] ;  /* 0x0000bb0024247a20 */ /* 0x000fe20000410000 */
[----:B------:R3:W-:Y:S01]  /*8d20*/  MUFU.TANH R197, R41 ;  /* 0x0000002900c57308 */ /* 0x0007e20000002400 */
[----:B------:R-:W-:Y:S02]  /*8d30*/  FMUL.FTZ R38, R38, c[0x0][0x2ec] ;  /* 0x0000bb0026267a20 */ /* 0x000fe40000410000 */
[----:B------:R-:W-:Y:S02]  /*8d40*/  FMUL.FTZ R202, R39, c[0x0][0x2ec] ;  /* 0x0000bb0027ca7a20 */ /* 0x000fe40000410000 */
[----:B------:R-:W-:-:S02]  /*8d50*/  FMUL.FTZ R48, R48, c[0x0][0x2ec] ;  /* 0x0000bb0030307a20 */ /* 0x000fc40000410000 */
[----:B------:R-:W-:Y:S01]  /*8d60*/  FMUL.FTZ R50, R50, c[0x0][0x2ec] ;  /* 0x0000bb0032327a20 */ /* 0x000fe20000410000 */
[----:B------:R-:W-:Y:S01]  /*8d70*/  MUFU.TANH R195, R37 ;  /* 0x0000002500c37308 */ /* 0x000fe20000002400 */
[----:B------:R-:W-:Y:S02]  /*8d80*/  FMUL.FTZ R49, R49, c[0x0][0x2ec] ;  /* 0x0000bb0031317a20 */ /* 0x000fe40000410000 */
[----:B------:R-:W-:Y:S02]  /*8d90*/  FMUL.FTZ R51, R51, c[0x0][0x2ec] ;  /* 0x0000bb0033337a20 */ /* 0x000fe40000410000 */
[----:B------:R-:W-:Y:S01]  /*8da0*/  FMUL.FTZ R44, R44, c[0x0][0x2ec] ;  /* 0x0000bb002c2c7a20 */ /* 0x000fe20000410000 */
[----:B-1----:R-:W-:Y:S01]  /*8db0*/  HMMA.16816.F32 R24, R128, R120, R24 ;  /* 0x000000788018723c */ /* 0x002fe20000001818 */
[----:B------:R-:W-:Y:S01]  /*8dc0*/  FMUL.FTZ R46, R46, c[0x0][0x2ec] ;  /* 0x0000bb002e2e7a20 */ /* 0x000fe20000410000 */
[----:B------:R-:W-:Y:S01]  /*8dd0*/  MUFU.TANH R132, R50 ;  /* 0x0000003200847308 */ /* 0x000fe20000002400 */
[----:B---3--:R-:W-:-:S02]  /*8de0*/  IMAD.SHL.U32 R41, R176, 0x80, RZ ;  /* 0x00000080b0297824 */ /* 0x008fc400078e00ff */
[----:B------:R-:W-:Y:S02]  /*8df0*/  FMUL.FTZ R45, R45, c[0x0][0x2ec] ;  /* 0x0000bb002d2d7a20 */ /* 0x000fe40000410000 */
[----:B------:R-:W-:Y:S01]  /*8e00*/  FMUL.FTZ R47, R47, c[0x0][0x2ec] ;  /* 0x0000bb002f2f7a20 */ /* 0x000fe20000410000 */
[----:B------:R-:W-:Y:S01]  /*8e10*/  HMMA.16816.F32 R20, R128, R122, R20 ;  /* 0x0000007a8014723c */ /* 0x000fe20000001814 */
[----:B------:R-:W1:Y:S01]  /*8e20*/  LDSM.16.M88.4 R120, [R118+0x8c00] ;  /* 0x008c00007678783b */ /* 0x000e620000000200 */
[----:B------:R-:W-:Y:S01]  /*8e30*/  MUFU.TANH R193, R40 ;  /* 0x0000002800c17308 */ /* 0x000fe20000002400 */
[----:B------:R-:W-:-:S05]  /*8e40*/  FMUL.FTZ R43, R43, c[0x0][0x2ec] ;  /* 0x0000bb002b2b7a20 */ /* 0x000fca0000410000 */
[C---:B--2---:R-:W-:Y:S02]  /*8e50*/  HMMA.16816.F32 R32, R128.reuse, R124, R32 ;  /* 0x0000007c8020723c */ /* 0x044fe40000001820 */
[----:B------:R-:W-:Y:S06]  /*8e60*/  MUFU.TANH R198, R42 ;  /* 0x0000002a00c67308 */ /* 0x000fec0000002400 */
[----:B------:R-:W-:Y:S01]  /*8e70*/  HMMA.16816.F32 R28, R128, R126, R28 ;  /* 0x0000007e801c723c */ /* 0x000fe2000000181c */
[----:B------:R-:W2:Y:S01]  /*8e80*/  LDSM.16.M88.4 R124, [R118+0x8800] ;  /* 0x00880000767c783b */ /* 0x000ea20000000200 */
[----:B------:R-:W-:Y:S01]  /*8e90*/  FMUL.FTZ R141, R24, c[0x0][0x2ec] ;  /* 0x0000bb00188d7a20 */ /* 0x000fe20000410000 */
[----:B------:R-:W-:Y:S01]  /*8ea0*/  LOP3.LUT R24, R41, 0x28, R138, 0xfe, !PT ;  /* 0x0000002829187812 */ /* 0x000fe200078efe8a */
[----:B------:R-:W-:Y:S01]  /*8eb0*/  MUFU.TANH R191, R36 ;  /* 0x0000002400bf7308 */ /* 0x000fe20000002400 */
[----:B------:R-:W-:Y:S01]  /*8ec0*/  FMUL.FTZ R26, R26, c[0x0][0x2ec] ;  /* 0x0000bb001a1a7a20 */ /* 0x000fe20000410000 */
[----:B------:R-:W-:-:S04]  /*8ed0*/  DEPBAR.LE SB0, 0x0 ;  /* 0x000080000000791a */ /* 0x000fc80000000000 */
[----:B------:R-:W-:Y:S01]  /*8ee0*/  FMUL.FTZ R145, R20, c[0x0][0x2ec] ;  /* 0x0000bb0014917a20 */ /* 0x000fe20000410000 */
[--C-:B------:R-:W-:Y:S01]  /*8ef0*/  LOP3.LUT R20, R41, 0x38, R138.reuse, 0xfe, !PT ;  /* 0x0000003829147812 */ /* 0x100fe200078efe8a */
[----:B------:R-:W-:Y:S01]  /*8f00*/  MUFU.TANH R194, R38 ;  /* 0x0000002600c27308 */ /* 0x000fe20000002400 */
[----:B------:R-:W-:Y:S02]  /*8f10*/  FMUL.FTZ R22, R22, c[0x0][0x2ec] ;  /* 0x0000bb0016167a20 */ /* 0x000fe40000410000 */
[----:B------:R-:W-:Y:S02]  /*8f20*/  FMUL.FTZ R25, R25, c[0x0][0x2ec] ;  /* 0x0000bb0019197a20 */ /* 0x000fe40000410000 */
[----:B------:R-:W-:Y:S01]  /*8f30*/  FMUL.FTZ R153, R32, c[0x0][0x2ec] ;  /* 0x0000bb0020997a20 */ /* 0x000fe20000410000 */
[--C-:B------:R-:W-:Y:S01]  /*8f40*/  LOP3.LUT R32, R41, 0x8, R138.reuse, 0xfe, !PT ;  /* 0x0000000829207812 */ /* 0x100fe200078efe8a */
[----:B------:R-:W-:Y:S01]  /*8f50*/  FMUL.FTZ R34, R34, c[0x0][0x2ec] ;  /* 0x0000bb0022227a20 */ /* 0x000fe20000410000 */
[----:B------:R-:W-:Y:S01]  /*8f60*/  MUFU.TANH R141, R141 ;  /* 0x0000008d008d7308 */ /* 0x000fe20000002400 */
[----:B------:R-:W-:Y:S01]  /*8f70*/  FMUL.FTZ R181, R33, c[0x0][0x2ec] ;  /* 0x0000bb0021b57a20 */ /* 0x000fe20000410000 */
[CC--:B------:R-:W-:Y:S01]  /*8f80*/  ISETP.GE.AND P0, PT, R32.reuse, R140.reuse, PT ;  /* 0x0000008c2000720c */ /* 0x0c0fe20003f06270 */
[----:B------:R-:W-:Y:S01]  /*8f90*/  FMUL.FTZ R35, R35, c[0x0][0x2ec] ;  /* 0x0000bb0023237a20 */ /* 0x000fe20000410000 */
[----:B------:R-:W-:Y:S01]  /*8fa0*/  ISETP.GE.AND P5, PT, R32, R139, PT ;  /* 0x0000008b2000720c */ /* 0x000fe20003fa6270 */
[C---:B-1----:R-:W-:Y:S01]  /*8fb0*/  HMMA.16816.F32 R8, R128.reuse, R120, R8 ;  /* 0x000000788008723c */ /* 0x042fe20000001808 */
[C-C-:B------:R-:W-:Y:S01]  /*8fc0*/  LOP3.LUT R32, R41.reuse, 0x10, R138.reuse, 0xfe, !PT ;  /* 0x0000001029207812 */ /* 0x140fe200078efe8a */
[----:B------:R-:W-:Y:S01]  /*8fd0*/  FMUL.FTZ R150, R30, c[0x0][0x2ec] ;  /* 0x0000bb001e967a20 */ /* 0x000fe20000410000 */
[----:B------:R-:W-:Y:S01]  /*8fe0*/  LOP3.LUT R30, R41, 0x20, R138, 0xfe, !PT ;  /* 0x00000020291e7812 */ /* 0x000fe200078efe8a */
[----:B------:R-:W-:Y:S01]  /*8ff0*/  FMUL.FTZ R155, R28, c[0x0][0x2ec] ;  /* 0x0000bb001c9b7a20 */ /* 0x000fe20000410000 */
[----:B------:R-:W-:Y:S01]  /*9000*/  ISETP.GE.AND P1, PT, R32, R140, PT ;  /* 0x0000008c2000720c */ /* 0x000fe20003f26270 */
[----:B------:R-:W-:Y:S01]  /*9010*/  MUFU.TANH R153, R153 ;  /* 0x0000009900997308 */ /* 0x000fe20000002400 */
[----:B------:R-:W-:Y:S01]  /*9020*/  FMUL.FTZ R121, R64, c[0x0][0x2ec] ;  /* 0x0000bb0040797a20 */ /* 0x000fe20000410000 */
[----:B------:R-:W-:Y:S01]  /*9030*/  HMMA.16816.F32 R4, R128, R122, R4 ;  /* 0x0000007a8004723c */ /* 0x000fe20000001804 */
[----:B------:R-:W-:-:S02]  /*9040*/  FMUL.FTZ R64, R60, c[0x0][0x2ec] ;  /* 0x0000bb003c407a20 */ /* 0x000fc40000410000 */
[----:B------:R-:W-:Y:S02]  /*9050*/  FMUL.FTZ R60, R61, c[0x0][0x2ec] ;  /* 0x0000bb003d3c7a20 */ /* 0x000fe40000410000 */
[----:B------:R-:W-:Y:S01]  /*9060*/  FMUL.FTZ R61, R62, c[0x0][0x2ec] ;  /* 0x0000bb003e3d7a20 */ /* 0x000fe20000410000 */
[----:B------:R-:W-:Y:S01]  /*9070*/  MUFU.TANH R154, R34 ;  /* 0x00000022009a7308 */ /* 0x000fe20000002400 */
[----:B------:R-:W-:Y:S01]  /*9080*/  FMUL.FTZ R62, R56, c[0x0][0x2ec] ;  /* 0x0000bb00383e7a20 */ /* 0x000fe20000410000 */
[C---:B--2---:R-:W-:Y:S01]  /*9090*/  HMMA.16816.F32 R16, R128.reuse, R124, R16 ;  /* 0x0000007c8010723c */ /* 0x044fe20000001810 */
[----:B------:R-:W-:Y:S02]  /*90a0*/  FMUL.FTZ R56, R57, c[0x0][0x2ec] ;  /* 0x0000bb0039387a20 */ /* 0x000fe40000410000 */
[----:B------:R-:W-:Y:S02]  /*90b0*/  FMUL.FTZ R29, R29, c[0x0][0x2ec] ;  /* 0x0000bb001d1d7a20 */ /* 0x000fe40000410000 */
[----:B------:R-:W-:Y:S01]  /*90c0*/  FMUL.FTZ R31, R31, c[0x0][0x2ec] ;  /* 0x0000bb001f1f7a20 */ /* 0x000fe20000410000 */
[----:B------:R-:W1:Y:S01]  /*90d0*/  MUFU.TANH R64, R64 ;  /* 0x0000004000407308 */ /* 0x000e620000002400 */
[----:B------:R-:W-:Y:S01]  /*90e0*/  FMUL.FTZ R27, R27, c[0x0][0x2ec] ;  /* 0x0000bb001b1b7a20 */ /* 0x000fe20000410000 */
[----:B------:R-:W-:Y:S01]  /*90f0*/  HMMA.16816.F32 R12, R128, R126, R12 ;  /* 0x0000007e800c723c */ /* 0x000fe2000000180c */
[----:B------:R-:W-:Y:S01]  /*9100*/  FMUL.FTZ R151, R8, c[0x0][0x2ec] ;  /* 0x0000bb0008977a20 */ /* 0x000fe20000410000 */
[----:B------:R-:W-:Y:S01]  /*9110*/  LOP3.LUT R8, R41, 0x68, R138, 0xfe, !PT ;  /* 0x0000006829087812 */ /* 0x000fe200078efe8a */
[----:B------:R-:W-:-:S02]  /*9120*/  FMUL.FTZ R10, R10, c[0x0][0x2ec] ;  /* 0x0000bb000a0a7a20 */ /* 0x000fc40000410000 */
[----:B------:R-:W-:Y:S01]  /*9130*/  FMUL.FTZ R21, R21, c[0x0][0x2ec] ;  /* 0x0000bb0015157a20 */ /* 0x000fe20000410000 */
[----:B------:R-:W2:Y:S01]  /*9140*/  MUFU.TANH R61, R61 ;  /* 0x0000003d003d7308 */ /* 0x000ea20000002400 */
[----:B------:R-:W-:Y:S02]  /*9150*/  FMUL.FTZ R23, R23, c[0x0][0x2ec] ;  /* 0x0000bb0017177a20 */ /* 0x000fe40000410000 */
[----:B------:R-:W-:Y:S01]  /*9160*/  FMUL.FTZ R152, R4, c[0x0][0x2ec] ;  /* 0x0000bb0004987a20 */ /* 0x000fe20000410000 */
[--C-:B------:R-:W-:Y:S01]  /*9170*/  LOP3.LUT R4, R41, 0x78, R138.reuse, 0xfe, !PT ;  /* 0x0000007829047812 */ /* 0x100fe200078efe8a */
[----:B------:R-:W-:Y:S02]  /*9180*/  FMUL.FTZ R6, R6, c[0x0][0x2ec] ;  /* 0x0000bb0006067a20 */ /* 0x000fe40000410000 */
[----:B------:R-:W-:Y:S01]  /*9190*/  FMUL.FTZ R162, R9, c[0x0][0x2ec] ;  /* 0x0000bb0009a27a20 */ /* 0x000fe20000410000 */
[----:B------:R-:W3:Y:S01]  /*91a0*/  MUFU.TANH R62, R62 ;  /* 0x0000003e003e7308 */ /* 0x000ee20000002400 */
[----:B-1----:R-:W-:Y:S01]  /*91b0*/  FSEL R37, R64, -INF , !P0 ;  /* 0xff80000040257808 */ /* 0x002fe20004000000 */
[----:B------:R-:W-:Y:S01]  /*91c0*/  FMUL.FTZ R147, R16, c[0x0][0x2ec] ;  /* 0x0000bb0010937a20 */ /* 0x000fe20000410000 */
[-C--:B------:R-:W-:Y:S01]  /*91d0*/  ISETP.GE.AND P0, PT, R32, R139.reuse, PT ;  /* 0x0000008b2000720c */ /* 0x080fe20003f06270 */
[----:B------:R-:W-:Y:S01]  /*91e0*/  FMUL.FTZ R18, R18, c[0x0][0x2ec] ;  /* 0x0000bb0012127a20 */ /* 0x000fe20000410000 */
[----:B------:R-:W-:Y:S01]  /*91f0*/  LOP3.LUT R32, R41, 0x18, R138, 0xfe, !PT ;  /* 0x0000001829207812 */ /* 0x000fe200078efe8a */
[----:B------:R-:W-:Y:S01]  /*9200*/  FMUL.FTZ R17, R17, c[0x0][0x2ec] ;  /* 0x0000bb0011117a20 */ /* 0x000fe20000410000 */
[----:B------:R-:W-:Y:S01]  /*9210*/  FSEL R66, R66, -INF , !P0 ;  /* 0xff80000042427808 */ /* 0x000fe20004000000 */
[----:B------:R-:W1:Y:S01]  /*9220*/  MUFU.TANH R129, R48 ;  /* 0x0000003000817308 */ /* 0x000e620000002400 */
[----:B--2---:R-:W-:Y:S01]  /*9230*/  FSEL R28, R61, -INF , !P5 ;  /* 0xff8000003d1c7808 */ /* 0x004fe20006800000 */
[----:B------:R-:W-:Y:S01]  /*9240*/  FMUL.FTZ R149, R12, c[0x0][0x2ec] ;  /* 0x0000bb000c957a20 */ /* 0x000fe20000410000 */
[-C--:B------:R-:W-:Y:S01]  /*9250*/  ISETP.GE.AND P5, PT, R32, R140.reuse, PT ;  /* 0x0000008c2000720c */ /* 0x080fe20003fa6270 */
[----:B------:R-:W-:Y:S01]  /*9260*/  FMUL.FTZ R14, R14, c[0x0][0x2ec] ;  /* 0x0000bb000e0e7a20 */ /* 0x000fe20000410000 */
[-C--:B------:R-:W-:Y:S01]  /*9270*/  ISETP.GE.AND P0, PT, R30, R140.reuse, PT ;  /* 0x0000008c1e00720c */ /* 0x080fe20003f06270 */
[----:B------:R-:W-:Y:S01]  /*9280*/  FMUL.FTZ R19, R19, c[0x0][0x2ec] ;  /* 0x0000bb0013137a20 */ /* 0x000fe20000410000 */
[----:B------:R-:W-:Y:S01]  /*9290*/  FSEL R59, R59, -INF , !P5 ;  /* 0xff8000003b3b7808 */ /* 0x000fe20006800000 */
[----:B------:R-:W2:Y:S01]  /*92a0*/  MUFU.TANH R127, R44 ;  /* 0x0000002c007f7308 */ /* 0x000ea20000002400 */
[----:B---3--:R-:W-:Y:S01]  /*92b0*/  FSEL R61, R62, -INF , !P1 ;  /* 0xff8000003e3d7808 */ /* 0x008fe20004800000 */
[----:B------:R-:W-:Y:S01]  /*92c0*/  FMUL.FTZ R13, R13, c[0x0][0x2ec] ;  /* 0x0000bb000d0d7a20 */ /* 0x000fe20000410000 */
[-C--:B------:R-:W-:Y:S01]  /*92d0*/  ISETP.GE.AND P1, PT, R32, R139.reuse, PT ;  /* 0x0000008b2000720c */ /* 0x080fe20003f26270 */
[----:B------:R-:W-:Y:S01]  /*92e0*/  FMUL.FTZ R15, R15, c[0x0][0x2ec] ;  /* 0x0000bb000f0f7a20 */ /* 0x000fe20000410000 */
[-C--:B------:R-:W-:Y:S01]  /*92f0*/  ISETP.GE.AND P5, PT, R30, R139.reuse, PT ;  /* 0x0000008b1e00720c */ /* 0x080fe20003fa6270 */
[----:B------:R-:W-:Y:S01]  /*9300*/  FMUL.FTZ R11, R11, c[0x0][0x2ec] ;  /* 0x0000bb000b0b7a20 */ /* 0x000fe20000410000 */
[----:B------:R-:W-:Y:S01]  /*9310*/  FSEL R64, R53, -INF , !P1 ;  /* 0xff80000035407808 */ /* 0x000fe20004800000 */
[----:B------:R-:W3:Y:S01]  /*9320*/  MUFU.TANH R128, R46 ;  /* 0x0000002e00807308 */ /* 0x000ee20000002400 */
[----:B-1----:R-:W-:Y:S01]  /*9330*/  FSEL R129, R129, -INF , !P0 ;  /* 0xff80000081817808 */ /* 0x002fe20004000000 */
[----:B------:R-:W-:Y:S01]  /*9340*/  FMUL.FTZ R5, R5, c[0x0][0x2ec] ;  /* 0x0000bb0005057a20 */ /* 0x000fe20000410000 */
[C---:B------:R-:W-:Y:S01]  /*9350*/  ISETP.GE.AND P1, PT, R24.reuse, R140, PT ;  /* 0x0000008c1800720c */ /* 0x040fe20003f26270 */
[----:B------:R-:W-:Y:S01]  /*9360*/  FMUL.FTZ R7, R7, c[0x0][0x2ec] ;  /* 0x0000bb0007077a20 */ /* 0x000fe20000410000 */
[----:B------:R-:W-:-:S02]  /*9370*/  ISETP.GE.AND P0, PT, R24, R139, PT ;  /* 0x0000008b1800720c */ /* 0x000fc40003f06270 */
[----:B------:R-:W-:Y:S01]  /*9380*/  LOP3.LUT R24, R41, 0x30, R138, 0xfe, !PT ;  /* 0x0000003029187812 */ /* 0x000fe200078efe8a */
[----:B------:R-:W1:Y:S01]  /*9390*/  MUFU.TANH R155, R155 ;  /* 0x0000009b009b7308 */ /* 0x000e620000002400 */
[----:B------:R-:W-:Y:S02]  /*93a0*/  FSEL R132, R132, -INF , !P5 ;  /* 0xff80000084847808 */ /* 0x000fe40006800000 */
[----:B------:R-:W-:Y:S02]  /*93b0*/  ISETP.GE.AND P5, PT, R24, R140, PT ;  /* 0x0000008c1800720c */ /* 0x000fe40003fa6270 */
[----:B--2---:R-:W-:Y:S02]  /*93c0*/  FSEL R127, R127, -INF , !P1 ;  /* 0xff8000007f7f7808 */ /* 0x004fe40004800000 */
[----:B------:R-:W-:Y:S01]  /*93d0*/  FSEL R193, R193, -INF , !P5 ;  /* 0xff800000c1c17808 */ /* 0x000fe20006800000 */
[----:B------:R-:W2:Y:S01]  /*93e0*/  MUFU.TANH R150, R150 ;  /* 0x0000009600967308 */ /* 0x000ea20000002400 */
[----:B---3--:R-:W-:-:S02]  /*93f0*/  FSEL R128, R128, -INF , !P0 ;  /* 0xff80000080807808 */ /* 0x008fc40004000000 */
[-C--:B------:R-:W-:Y:S02]  /*9400*/  ISETP.GE.AND P1, PT, R24, R139.reuse, PT ;  /* 0x0000008b1800720c */ /* 0x080fe40003f26270 */
[CC--:B------:R-:W-:Y:S02]  /*9410*/  ISETP.GE.AND P0, PT, R20.reuse, R140.reuse, PT ;  /* 0x0000008c1400720c */ /* 0x0c0fe40003f06270 */
[----:B------:R-:W-:Y:S01]  /*9420*/  ISETP.GE.AND P5, PT, R20, R139, PT ;  /* 0x0000008b1400720c */ /* 0x000fe20003fa6270 */
[----:B------:R-:W3:Y:S01]  /*9430*/  MUFU.TANH R146, R26 ;  /* 0x0000001a00927308 */ /* 0x000ee20000002400 */
[----:B------:R-:W-:Y:S02]  /*9440*/  LOP3.LUT R20, R41, 0x40, R138, 0xfe, !PT ;  /* 0x0000004029147812 */ /* 0x000fe400078efe8a */
[----:B------:R-:W-:Y:S02]  /*9450*/  FSEL R198, R198, -INF , !P1 ;  /* 0xff800000c6c67808 */ /* 0x000fe40004800000 */
[----:B------:R-:W-:-:S02]  /*9460*/  ISETP.GE.AND P1, PT, R20, R140, PT ;  /* 0x0000008c1400720c */ /* 0x000fc40003f26270 */
[----:B------:R-:W-:Y:S01]  /*9470*/  LOP3.LUT R16, R41, 0x48, R138, 0xfe, !PT ;  /* 0x0000004829107812 */ /* 0x000fe200078efe8a */
[----:B------:R-:W4:Y:S01]  /*9480*/  MUFU.TANH R145, R145 ;  /* 0x0000009100917308 */ /* 0x000f220000002400 */
[----:B------:R-:W-:Y:S02]  /*9490*/  FSEL R191, R191, -INF , !P0 ;  /* 0xff800000bfbf7808 */ /* 0x000fe40004000000 */
[----:B------:R-:W-:Y:S02]  /*94a0*/  FSEL R194, R194, -INF , !P5 ;  /* 0xff800000c2c27808 */ /* 0x000fe40006800000 */
[----:B------:R-:W-:Y:S02]  /*94b0*/  FSEL R153, R153, -INF , !P1 ;  /* 0xff80000099997808 */ /* 0x000fe40004800000 */
[----:B------:R-:W-:Y:S01]  /*94c0*/  ISETP.GE.AND P0, PT, R20, R139, PT ;  /* 0x0000008b1400720c */ /* 0x000fe20003f06270 */
[----:B------:R-:W5:Y:S01]  /*94d0*/  MUFU.TANH R144, R22 ;  /* 0x0000001600907308 */ /* 0x000f620000002400 */
[----:B------:R-:W-:-:S02]  /*94e0*/  ISETP.GE.AND P5, PT, R16, R140, PT ;  /* 0x0000008c1000720c */ /* 0x000fc40003fa6270 */
[----:B------:R-:W-:Y:S02]  /*94f0*/  ISETP.GE.AND P1, PT, R16, R139, PT ;  /* 0x0000008b1000720c */ /* 0x000fe40003f26270 */
[C-C-:B------:R-:W-:Y:S02]  /*9500*/  LOP3.LUT R16, R41.reuse, 0x50, R138.reuse, 0xfe, !PT ;  /* 0x0000005029107812 */ /* 0x140fe400078efe8a */
[----:B------:R-:W-:Y:S01]  /*9510*/  FSEL R154, R154, -INF , !P0 ;  /* 0xff8000009a9a7808 */ /* 0x000fe20004000000 */
[----:B------:R-:W3:Y:S01]  /*9520*/  MUFU.TANH R147, R147 ;  /* 0x0000009300937308 */ /* 0x000ee20000002400 */
[----:B------:R-:W-:Y:S02]  /*9530*/  ISETP.GE.AND P0, PT, R16, R140, PT ;  /* 0x0000008c1000720c */ /* 0x000fe40003f06270 */
[----:B------:R-:W-:Y:S02]  /*9540*/  LOP3.LUT R12, R41, 0x58, R138, 0xfe, !PT ;  /* 0x00000058290c7812 */ /* 0x000fe400078efe8a */
[----:B-1----:R-:W-:-:S02]  /*9550*/  FSEL R155, R155, -INF , !P5 ;  /* 0xff8000009b9b7808 */ /* 0x002fc40006800000 */
[----:B--2---:R-:W-:Y:S01]  /*9560*/  FSEL R150, R150, -INF , !P1 ;  /* 0xff80000096967808 */ /* 0x004fe20004800000 */
[----:B------:R-:W1:Y:S01]  /*9570*/  MUFU.TANH R122, R18 ;  /* 0x00000012007a7308 */ /* 0x000e620000002400 */
[----:B------:R-:W-:Y:S02]  /*9580*/  FSEL R141, R141, -INF , !P0 ;  /* 0xff8000008d8d7808 */ /* 0x000fe40004000000 */
[-C--:B------:R-:W-:Y:S02]  /*9590*/  ISETP.GE.AND P5, PT, R16, R139.reuse, PT ;  /* 0x0000008b1000720c */ /* 0x080fe40003fa6270 */
[C---:B------:R-:W-:Y:S02]  /*95a0*/  ISETP.GE.AND P1, PT, R12.reuse, R140, PT ;  /* 0x0000008c0c00720c */ /* 0x040fe40003f26270 */
[----:B------:R-:W-:Y:S01]  /*95b0*/  ISETP.GE.AND P0, PT, R12, R139, PT ;  /* 0x0000008b0c00720c */ /* 0x000fe20003f06270 */
[----:B------:R-:W2:Y:S01]  /*95c0*/  MUFU.TANH R149, R149 ;  /* 0x0000009500957308 */ /* 0x000ea20000002400 */
[----:B------:R-:W-:-:S02]  /*95d0*/  LOP3.LUT R12, R41, 0x60, R138, 0xfe, !PT ;  /* 0x00000060290c7812 */ /* 0x000fc400078efe8a */
[----:B---3--:R-:W-:Y:S02]  /*95e0*/  FSEL R146, R146, -INF , !P5 ;  /* 0xff80000092927808 */ /* 0x008fe40006800000 */
[----:B------:R-:W-:Y:S02]  /*95f0*/  ISETP.GE.AND P5, PT, R12, R140, PT ;  /* 0x0000008c0c00720c */ /* 0x000fe40003fa6270 */
[----:B----4-:R-:W-:Y:S01]  /*9600*/  FSEL R145, R145, -INF , !P1 ;  /* 0xff80000091917808 */ /* 0x010fe20004800000 */
[----:B------:R-:W3:Y:S01]  /*9610*/  MUFU.TANH R62, R14 ;  /* 0x0000000e003e7308 */ /* 0x000ee20000002400 */
[----:B-----5:R-:W-:Y:S02]  /*9620*/  FSEL R144, R144, -INF , !P0 ;  /* 0xff80000090907808 */ /* 0x020fe40004000000 */
[----:B------:R-:W-:Y:S02]  /*9630*/  FSEL R147, R147, -INF , !P5 ;  /* 0xff80000093937808 */ /* 0x000fe40006800000 */
[----:B------:R-:W-:-:S02]  /*9640*/  ISETP.GE.AND P1, PT, R12, R139, PT ;  /* 0x0000008b0c00720c */ /* 0x000fc40003f26270 */
[CC--:B------:R-:W-:Y:S01]  /*9650*/  ISETP.GE.AND P0, PT, R8.reuse, R140.reuse, PT ;  /* 0x0000008c0800720c */ /* 0x0c0fe20003f06270 */
[----:B------:R-:W4:Y:S01]  /*9660*/  MUFU.TANH R151, R151 ;  /* 0x0000009700977308 */ /* 0x000f220000002400 */
[----:B------:R-:W-:Y:S02]  /*9670*/  ISETP.GE.AND P5, PT, R8, R139, PT ;  /* 0x0000008b0800720c */ /* 0x000fe40003fa6270 */
[----:B------:R-:W-:Y:S02]  /*9680*/  LOP3.LUT R8, R41, 0x70, R138, 0xfe, !PT ;  /* 0x0000007029087812 */ /* 0x000fe400078efe8a */
[----:B-1----:R-:W-:Y:S02]  /*9690*/  FSEL R122, R122, -INF , !P1 ;  /* 0xff8000007a7a7808 */ /* 0x002fe40004800000 */
[----:B------:R-:W-:Y:S01]  /*96a0*/  ISETP.GE.AND P1, PT, R8, R140, PT ;  /* 0x0000008c0800720c */ /* 0x000fe20003f26270 */
[----:B------:R-:W1:Y:S01]  /*96b0*/  MUFU.TANH R57, R10 ;  /* 0x0000000a00397308 */ /* 0x000e620000002400 */
[----:B--2---:R-:W-:-:S02]  /*96c0*/  FSEL R149, R149, -INF , !P0 ;  /* 0xff80000095957808 */ /* 0x004fc40004000000 */
[-C--:B------:R-:W-:Y:S02]  /*96d0*/  ISETP.GE.AND P0, PT, R8, R139.reuse, PT ;  /* 0x0000008b0800720c */ /* 0x080fe40003f06270 */
[----:B------:R-:W-:Y:S02]  /*96e0*/  LOP3.LUT R8, R41, R138, RZ, 0xfc, !PT ;  /* 0x0000008a29087212 */ /* 0x000fe400078efcff */
[----:B---3--:R-:W-:Y:S01]  /*96f0*/  FSEL R62, R62, -INF , !P5 ;  /* 0xff8000003e3e7808 */ /* 0x008fe20006800000 */
[----:B------:R-:W2:Y:S01]  /*9700*/  MUFU.TANH R152, R152 ;  /* 0x0000009800987308 */ /* 0x000ea20000002400 */
[----:B----4-:R-:W-:Y:S02]  /*9710*/  FSEL R151, R151, -INF , !P1 ;  /* 0xff80000097977808 */ /* 0x010fe40004800000 */
[C---:B------:R-:W-:Y:S02]  /*9720*/  ISETP.GE.AND P5, PT, R4.reuse, R140, PT ;  /* 0x0000008c0400720c */ /* 0x040fe40003fa6270 */
[----:B------:R-:W-:-:S02]  /*9730*/  ISETP.GE.AND P1, PT, R4, R139, PT ;  /* 0x0000008b0400720c */ /* 0x000fc40003f26270 */
[----:B------:R-:W-:Y:S01]  /*9740*/  IADD3 R4, R8, 0x1, RZ ;  /* 0x0000000108047810 */ /* 0x000fe20007ffe0ff */
[----:B------:R-:W3:Y:S01]  /*9750*/  MUFU.TANH R58, R6 ;  /* 0x00000006003a7308 */ /* 0x000ee20000002400 */
[----:B-1----:R-:W-:Y:S02]  /*9760*/  FSEL R57, R57, -INF , !P0 ;  /* 0xff80000039397808 */ /* 0x002fe40004000000 */
[----:B------:R-:W-:Y:S02]  /*9770*/  ISETP.GE.AND P0, PT, R4, R140, PT ;  /* 0x0000008c0400720c */ /* 0x000fe40003f06270 */
[----:B------:R-:W-:Y:S02]  /*9780*/  IADD3 R10, R8, 0x19, RZ ;  /* 0x00000019080a7810 */ /* 0x000fe40007ffe0ff */
[----:B------:R-:W-:Y:S01]  /*9790*/  FSEL R39, R65, -INF , !P0 ;  /* 0xff80000041277808 */ /* 0x000fe20004000000 */
[----:B------:R-:W1:Y:S01]  /*97a0*/  MUFU.TANH R60, R60 ;  /* 0x0000003c003c7308 */ /* 0x000e620000002400 */
[----:B--2---:R-:W-:-:S02]  /*97b0*/  FSEL R152, R152, -INF , !P5 ;  /* 0xff80000098987808 */ /* 0x004fc40006800000 */
[-C--:B------:R-:W-:Y:S02]  /*97c0*/  ISETP.GE.AND P5, PT, R4, R139.reuse, PT ;  /* 0x0000008b0400720c */ /* 0x080fe40003fa6270 */
[C---:B------:R-:W-:Y:S02]  /*97d0*/  IADD3 R4, R8.reuse, 0x9, RZ ;  /* 0x0000000908047810 */ /* 0x040fe40007ffe0ff */
[----:B------:R-:W-:Y:S01]  /*97e0*/  IADD3 R9, R8, 0x69, RZ ;  /* 0x0000006908097810 */ /* 0x000fe20007ffe0ff */
[----:B------:R-:W2:Y:S01]  /*97f0*/  MUFU.TANH R63, R63 ;  /* 0x0000003f003f7308 */ /* 0x000ea20000002400 */
[----:B---3--:R-:W-:Y:S02]  /*9800*/  FSEL R58, R58, -INF , !P1 ;  /* 0xff8000003a3a7808 */ /* 0x008fe40004800000 */
[C---:B------:R-:W-:Y:S02]  /*9810*/  ISETP.GE.AND P1, PT, R4.reuse, R140, PT ;  /* 0x0000008c0400720c */ /* 0x040fe40003f26270 */
[----:B------:R-:W-:-:S02]  /*9820*/  ISETP.GE.AND P0, PT, R4, R139, PT ;  /* 0x0000008b0400720c */ /* 0x000fc40003f06270 */
[----:B------:R-:W-:Y:S01]  /*9830*/  IADD3 R4, R8, 0x11, RZ ;  /* 0x0000001108047810 */ /* 0x000fe20007ffe0ff */
[----:B------:R-:W3:Y:S01]  /*9840*/  MUFU.TANH R56, R56 ;  /* 0x0000003800387308 */ /* 0x000ee20000002400 */
[----:B------:R-:W-:Y:S02]  /*9850*/  FSEL R6, R67, -INF , !P5 ;  /* 0xff80000043067808 */ /* 0x000fe40006800000 */
[----:B------:R-:W-:Y:S02]  /*9860*/  ISETP.GE.AND P5, PT, R4, R140, PT ;  /* 0x0000008c0400720c */ /* 0x000fe40003fa6270 */
[----:B-1----:R-:W-:Y:S02]  /*9870*/  FSEL R33, R60, -INF , !P1 ;  /* 0xff8000003c217808 */ /* 0x002fe40004800000 */
[----:B------:R-:W-:Y:S01]  /*9880*/  ISETP.GE.AND P1, PT, R4, R139, PT ;  /* 0x0000008b0400720c */ /* 0x000fe20003f26270 */
        /* <DEDUP_REMOVED lines=15> */
[----:B------:R-:W-:-:S05]  /*9980*/  ISETP.GE.AND P5, PT, R10, R140, PT ;  /* 0x0000008c0a00720c */ /* 0x000fca0003fa6270 */
[----:B------:R-:W2:Y:S01]  /*9990*/  MUFU.TANH R131, R45 ;  /* 0x0000002d00837308 */ /* 0x000ea20000002400 */
[----:B---3--:R-:W-:Y:S02]  /*99a0*/  FSEL R133, R133, -INF , !P1 ;  /* 0xff80000085857808 */ /* 0x008fe40004800000 */
[----:B------:R-:W-:Y:S02]  /*99b0*/  ISETP.GE.AND P1, PT, R10, R139, PT ;  /* 0x0000008b0a00720c */ /* 0x000fe40003f26270 */
[----:B------:R-:W-:-:S03]  /*99c0*/  IADD3 R10, R8, 0x31, RZ ;  /* 0x00000031080a7810 */ /* 0x000fc60007ffe0ff */
[----:B------:R-:W3:Y:S01]  /*99d0*/  MUFU.TANH R196, R47 ;  /* 0x0000002f00c47308 */ /* 0x000ee20000002400 */
[----:B-1----:R-:W-:Y:S02]  /*99e0*/  FSEL R200, R200, -INF , !P0 ;  /* 0xff800000c8c87808 */ /* 0x002fe40004000000 */
[----:B------:R-:W-:-:S04]  /*99f0*/  ISETP.GE.AND P0, PT, R10, R140, PT ;  /* 0x0000008c0a00720c */ /* 0x000fc80003f06270 */
[----:B------:R-:W-:Y:S01]  /*9a00*/  FSEL R197, R197, -INF , !P0 ;  /* 0xff800000c5c57808 */ /* 0x000fe20004000000 */
[----:B------:R-:W1:Y:S01]  /*9a10*/  MUFU.TANH R204, R43 ;  /* 0x0000002b00cc7308 */ /* 0x000e620000002400 */
[----:B--2---:R-:W-:Y:S02]  /*9a20*/  FSEL R131, R131, -INF , !P5 ;  /* 0xff80000083837808 */ /* 0x004fe40006800000 */
[----:B------:R-:W-:Y:S02]  /*9a30*/  ISETP.GE.AND P5, PT, R10, R139, PT ;  /* 0x0000008b0a00720c */ /* 0x000fe40003fa6270 */
[----:B------:R-:W-:-:S03]  /*9a40*/  IADD3 R10, R8, 0x39, RZ ;  /* 0x00000039080a7810 */ /* 0x000fc60007ffe0ff */
[----:B------:R-:W2:Y:S01]  /*9a50*/  MUFU.TANH R202, R202 ;  /* 0x000000ca00ca7308 */ /* 0x000ea20000002400 */
[----:B---3--:R-:W-:Y:S02]  /*9a60*/  FSEL R196, R196, -INF , !P1 ;  /* 0xff800000c4c47808 */ /* 0x008fe40004800000 */
[C---:B------:R-:W-:Y:S02]  /*9a70*/  ISETP.GE.AND P1, PT, R10.reuse, R140, PT ;  /* 0x0000008c0a00720c */ /* 0x040fe40003f26270 */
[----:B------:R-:W-:Y:S02]  /*9a80*/  ISETP.GE.AND P0, PT, R10, R139, PT ;  /* 0x0000008b0a00720c */ /* 0x000fe40003f06270 */
[----:B------:R-:W-:Y:S01]  /*9a90*/  IADD3 R10, R8, 0x41, RZ ;  /* 0x00000041080a7810 */ /* 0x000fe20007ffe0ff */
[----:B------:R-:W3:Y:S01]  /*9aa0*/  MUFU.TANH R181, R181 ;  /* 0x000000b500b57308 */ /* 0x000ee20000002400 */
[----:B-1----:R-:W-:Y:S02]  /*9ab0*/  FSEL R204, R204, -INF , !P5 ;  /* 0xff800000cccc7808 */ /* 0x002fe40006800000 */
[----:B------:R-:W-:-:S02]  /*9ac0*/  FSEL R195, R195, -INF , !P1 ;  /* 0xff800000c3c37808 */ /* 0x000fc40004800000 */
[CC--:B------:R-:W-:Y:S02]  /*9ad0*/  ISETP.GE.AND P5, PT, R10.reuse, R140.reuse, PT ;  /* 0x0000008c0a00720c */ /* 0x0c0fe40003fa6270 */
[----:B------:R-:W-:Y:S01]  /*9ae0*/  ISETP.GE.AND P1, PT, R10, R139, PT ;  /* 0x0000008b0a00720c */ /* 0x000fe20003f26270 */
[----:B------:R-:W1:Y:S01]  /*9af0*/  MUFU.TANH R156, R35 ;  /* 0x00000023009c7308 */ /* 0x000e620000002400 */
[----:B------:R-:W-:Y:S02]  /*9b00*/  IADD3 R10, R8, 0x49, RZ ;  /* 0x00000049080a7810 */ /* 0x000fe40007ffe0ff */
[----:B--2---:R-:W-:Y:S02]  /*9b10*/  FSEL R202, R202, -INF , !P0 ;  /* 0xff800000caca7808 */ /* 0x004fe40004000000 */
[----:B------:R-:W-:-:S03]  /*9b20*/  ISETP.GE.AND P0, PT, R10, R140, PT ;  /* 0x0000008c0a00720c */ /* 0x000fc60003f06270 */
[----:B------:R-:W2:Y:S01]  /*9b30*/  MUFU.TANH R163, R29 ;  /* 0x0000001d00a37308 */ /* 0x000ea20000002400 */
[----:B---3--:R-:W-:Y:S02]  /*9b40*/  FSEL R181, R181, -INF , !P5 ;  /* 0xff800000b5b57808 */ /* 0x008fe40006800000 */
[----:B------:R-:W-:Y:S02]  /*9b50*/  ISETP.GE.AND P5, PT, R10, R139, PT ;  /* 0x0000008b0a00720c */ /* 0x000fe40003fa6270 */
[----:B------:R-:W-:-:S03]  /*9b60*/  IADD3 R10, R8, 0x51, RZ ;  /* 0x00000051080a7810 */ /* 0x000fc60007ffe0ff */
        /* <DEDUP_REMOVED lines=33> */
[----:B------:R-:W-:-:S05]  /*9d80*/  ISETP.GE.AND P1, PT, R9, R139, PT ;  /* 0x0000008b0900720c */ /* 0x000fca0003f26270 */
[----:B------:R-:W1:Y:S01]  /*9d90*/  MUFU.TANH R121, R121 ;  /* 0x0000007900797308 */ /* 0x000e620000002400 */
[----:B--2---:R-:W-:Y:S01]  /*9da0*/  FSEL R124, R124, -INF , !P0 ;  /* 0xff8000007c7c7808 */ /* 0x004fe20004000000 */
[----:B------:R-:W-:Y:S01]  /*9db0*/  BAR.SYNC.DEFER_BLOCKING 0x0 ;  /* 0x0000000000007b1d */ /* 0x000fe20000010000 */
[----:B------:R-:W-:-:S05]  /*9dc0*/  ISETP.GE.AND P0, PT, R8, R140, PT ;  /* 0x0000008c0800720c */ /* 0x000fca0003f06270 */
[----:B------:R-:W2:Y:S01]  /*9dd0*/  MUFU.TANH R120, R11 ;  /* 0x0000000b00787308 */ /* 0x000ea20000002400 */
[----:B---3--:R-:W-:Y:S02]  /*9de0*/  FSEL R162, R162, -INF , !P5 ;  /* 0xff800000a2a27808 */ /* 0x008fe40006800000 */
[----:B------:R-:W-:-:S05]  /*9df0*/  ISETP.GE.AND P5, PT, R10, R140, PT ;  /* 0x0000008c0a00720c */ /* 0x000fca0003fa6270 */
[----:B------:R-:W3:Y:S01]  /*9e00*/  MUFU.TANH R5, R5 ;  /* 0x0000000500057308 */ /* 0x000ee20000002400 */
[----:B-1----:R-:W-:Y:S02]  /*9e10*/  FSEL R9, R121, -INF , !P0 ;  /* 0xff80000079097808 */ /* 0x002fe40004000000 */
[----:B------:R-:W-:Y:S02]  /*9e20*/  ISETP.GE.AND P0, PT, R10, R139, PT ;  /* 0x0000008b0a00720c */ /* 0x000fe40003f06270 */
[----:B--2---:R-:W-:-:S03]  /*9e30*/  FSEL R120, R120, -INF , !P1 ;  /* 0xff80000078787808 */ /* 0x004fc60004800000 */
[----:B------:R-:W1:Y:S01]  /*9e40*/  MUFU.TANH R3, R3 ;  /* 0x0000000300037308 */ /* 0x000e620000002400 */
[----:B------:R-:W-:Y:S02]  /*9e50*/  ISETP.GE.AND P1, PT, R8, R139, PT ;  /* 0x0000008b0800720c */ /* 0x000fe40003f26270 */
[----:B---3--:R-:W-:-:S05]  /*9e60*/  FSEL R139, R5, -INF , !P5 ;  /* 0xff800000058b7808 */ /* 0x008fca0006800000 */
[----:B------:R-:W2:Y:S01]  /*9e70*/  MUFU.TANH R7, R7 ;  /* 0x0000000700077308 */ /* 0x000ea20000002400 */
[----:B------:R-:W-:Y:S02]  /*9e80*/  ISETP.GT.AND P5, PT, R176, R169, PT ;  /* 0x000000a9b000720c */ /* 0x000fe40003fa4270 */
[----:B-1----:R-:W-:Y:S02]  /*9e90*/  FSEL R5, R3, -INF , !P1 ;  /* 0xff80000003057808 */ /* 0x002fe40004800000 */
[----:B--2---:R-:W-:-:S09]  /*9ea0*/  FSEL R121, R7, -INF , !P0 ;  /* 0xff80000007797808 */ /* 0x004fd20004000000 */
[----:B------:R-:W-:Y:S05]  /*9eb0*/  @!P5 BRA `(.L_x_1275) ;  /* 0x00000ae00000d947 */ /* 0x000fea0003800000 */
[----:B------:R-:W-:Y:S05]  /*9ec0*/  @!P6 BRA `(.L_x_1276) ;  /* 0x000003900000e947 */ /* 0x000fea0003800000 */
[----:B------:R-:W1:Y:S01]  /*9ed0*/  I2F.RP R8, R119 ;  /* 0x0000007700087306 */ /* 0x000e620000209400 */
[----:B------:R-:W-:Y:S01]  /*9ee0*/  IMAD.MOV.U32 R12, RZ, RZ, RZ ;  /* 0x000000ffff0c7224 */ /* 0x000fe200078e00ff */
[----:B------:R-:W-:Y:S02]  /*9ef0*/  IABS R10, R41 ;  /* 0x00000029000a7213 */ /* 0x000fe40000000000 */
[C---:B------:R-:W-:Y:S02]  /*9f00*/  IADD3 R11, R41.reuse, -0x80, RZ ;  /* 0xffffff80290b7810 */ /* 0x040fe40007ffe0ff */
[----:B------:R-:W-:Y:S02]  /*9f10*/  LOP3.LUT R41, R41, c[0x0][0x2d0], RZ, 0x3c, !PT ;  /* 0x0000b40029297a12 */ /* 0x000fe400078e3cff */
[----:B-1----:R-:W1:Y:S02]  /*9f20*/  MUFU.RCP R13, R8 ;  /* 0x00000008000d7308 */ /* 0x002e640000001000 */
[----:B-1----:R-:W-:-:S06]  /*9f30*/  IADD3 R13, R13, 0xffffffe, RZ ;  /* 0x0ffffffe0d0d7810 */ /* 0x002fcc0007ffe0ff */
[----:B------:R-:W1:Y:S02]  /*9f40*/  F2I.FTZ.U32.TRUNC.NTZ R13, R13 ;  /* 0x0000000d000d7305 */ /* 0x000e64000021f000 */
[----:B-1----:R-:W-:-:S04]  /*9f50*/  IMAD.MOV R3, RZ, RZ, -R13 ;  /* 0x000000ffff037224 */ /* 0x002fc800078e0a0d */
[----:B------:R-:W-:Y:S01]  /*9f60*/  IMAD R7, R3, R119, RZ ;  /* 0x0000007703077224 */ /* 0x000fe200078e02ff */
[----:B------:R-:W-:Y:S02]  /*9f70*/  IABS R3, R11 ;  /* 0x0000000b00037213 */ /* 0x000fe40000000000 */
[----:B------:R-:W-:Y:S01]  /*9f80*/  LOP3.LUT R11, R11, c[0x0][0x2d0], RZ, 0x3c, !PT ;  /* 0x0000b4000b0b7a12 */ /* 0x000fe200078e3cff */
[----:B------:R-:W-:-:S06]  /*9f90*/  IMAD.HI.U32 R7, R13, R7, R12 ;  /* 0x000000070d077227 */ /* 0x000fcc00078e000c */
[----:B------:R-:W-:-:S04]  /*9fa0*/  IMAD.HI.U32 R12, R7, R10, RZ ;  /* 0x0000000a070c7227 */ /* 0x000fc800078e00ff */
[----:B------:R-:W-:Y:S01]  /*9fb0*/  IMAD.HI.U32 R7, R7, R3, RZ ;  /* 0x0000000307077227 */ /* 0x000fe200078e00ff */
[----:B------:R-:W-:-:S05]  /*9fc0*/  IADD3 R8, -R12, RZ, RZ ;  /* 0x000000ff0c087210 */ /* 0x000fca0007ffe1ff */
[----:B------:R-:W-:Y:S02]  /*9fd0*/  IMAD R8, R119, R8, R10 ;  /* 0x0000000877087224 */ /* 0x000fe400078e020a */
[----:B------:R-:W-:-:S03]  /*9fe0*/  IMAD.MOV R10, RZ, RZ, -R7 ;  /* 0x000000ffff0a7224 */ /* 0x000fc600078e0a07 */
[C---:B------:R-:W-:Y:S01]  /*9ff0*/  ISETP.GT.U32.AND P1, PT, R119.reuse, R8, PT ;  /* 0x000000087700720c */ /* 0x040fe20003f24070 */
[----:B------:R-:W-:-:S05]  /*a000*/  IMAD R10, R119, R10, R3 ;  /* 0x0000000a770a7224 */ /* 0x000fca00078e0203 */
[----:B------:R-:W-:-:S07]  /*a010*/  ISETP.GT.U32.AND P0, PT, R119, R10, PT ;  /* 0x0000000a7700720c */ /* 0x000fce0003f04070 */
[----:B------:R-:W-:Y:S01]  /*a020*/  @!P1 IMAD.IADD R8, R8, 0x1, -R119 ;  /* 0x0000000108089824 */ /* 0x000fe200078e0a77 */
[----:B------:R-:W-:-:S04]  /*a030*/  @!P1 IADD3 R12, R12, 0x1, RZ ;  /* 0x000000010c0c9810 */ /* 0x000fc80007ffe0ff */
[-C--:B------:R-:W-:Y:S02]  /*a040*/  ISETP.GE.U32.AND P1, PT, R8, R119.reuse, PT ;  /* 0x000000770800720c */ /* 0x080fe40003f26070 */
[----:B------:R-:W-:Y:S02]  /*a050*/  @!P0 IADD3 R10, R10, -R119, RZ ;  /* 0x800000770a0a8210 */ /* 0x000fe40007ffe0ff */
[----:B------:R-:W-:Y:S02]  /*a060*/  @!P0 IADD3 R7, R7, 0x1, RZ ;  /* 0x0000000107078810 */ /* 0x000fe40007ffe0ff */
[----:B------:R-:W-:Y:S02]  /*a070*/  ISETP.GE.AND P0, PT, R41, RZ, PT ;  /* 0x000000ff2900720c */ /* 0x000fe40003f06270 */
[----:B------:R-:W-:-:S05]  /*a080*/  LOP3.LUT R8, RZ, c[0x0][0x2d0], RZ, 0x33, !PT ;  /* 0x0000b400ff087a12 */ /* 0x000fca00078e33ff */
[----:B------:R-:W-:Y:S02]  /*a090*/  @P1 IADD3 R12, R12, 0x1, RZ ;  /* 0x000000010c0c1810 */ /* 0x000fe40007ffe0ff */
[----:B------:R-:W-:-:S04]  /*a0a0*/  ISETP.GE.U32.AND P1, PT, R10, R119, PT ;  /* 0x000000770a00720c */ /* 0x000fc80003f26070 */
[----:B------:R-:W-:Y:S01]  /*a0b0*/  @!P0 IMAD.MOV R12, RZ, RZ, -R12 ;  /* 0x000000ffff0c8224 */ /* 0x000fe200078e0a0c */
[----:B------:R-:W-:-:S04]  /*a0c0*/  ISETP.NE.AND P0, PT, RZ, c[0x0][0x2d0], PT ;  /* 0x0000b400ff007a0c */ /* 0x000fc80003f05270 */
[----:B------:R-:W-:-:S04]  /*a0d0*/  SEL R3, R8, R12, !P0 ;  /* 0x0000000c08037207 */ /* 0x000fc80004000000 */
[----:B------:R-:W-:Y:S01]  /*a0e0*/  @P1 IADD3 R7, R7, 0x1, RZ ;  /* 0x0000000107071810 */ /* 0x000fe20007ffe0ff */
[----:B------:R-:W-:Y:S01]  /*a0f0*/  IMAD.WIDE R16, R3, 0x4, R182 ;  /* 0x0000000403107825 */ /* 0x000fe200078e02b6 */
[----:B------:R-:W-:-:S13]  /*a100*/  ISETP.GE.AND P1, PT, R11, RZ, PT ;  /* 0x000000ff0b00720c */ /* 0x000fda0003f26270 */
[----:B------:R-:W-:-:S05]  /*a110*/  @!P1 IMAD.MOV R7, RZ, RZ, -R7 ;  /* 0x000000ffff079224 */ /* 0x000fca00078e0a07 */
        /* <DEDUP_REMOVED lines=20> */
.L_x_1276:
[----:B------:R-:W-:-:S04]  /*a260*/  LEA R117, -R117, RZ, 0x7 ;  /* 0x000000ff75757211 */ /* 0x000fc800078e39ff */
[----:B------:R-:W-:Y:S02]  /*a270*/  SHF.R.S32.HI R12, RZ, 0x1f, R117 ;  /* 0x0000001fff0c7819 */ /* 0x000fe40000011475 */
.L_x_1277:
        /* <DEDUP_REMOVED lines=56> */
[----:B----4-:R-:W-:Y:S02]  /*a600*/  IADD3.X R10, R170, R12, R170, P1, P0 ;  /* 0x0000000caa0a7210 */ /* 0x010fe40000fe04aa */
[----:B------:R-:W-:Y:S01]  /*a610*/  @!P3 IADD3 R8, P0, R136, R7, RZ ;  /* 0x000000078808b210 */ /* 0x000fe20007f1e0ff */
[----:B------:R1:W-:Y:S01]  /*a620*/  @P4 STS.128 [R175+0x4000], RZ ;  /* 0x004000ffaf004388 */ /* 0x0003e20000000c00 */
[----:B------:R-:W-:-:S03]  /*a630*/  @!P4 LEA R20, P1, R7, R186, 0x1 ;  /* 0x000000ba0714c211 */ /* 0x000fc600078208ff */
        /* <DEDUP_REMOVED lines=50> */
.L_x_1279:
[----:B------:R-:W-:Y:S05]  /*a960*/  BSYNC B0 ;  /* 0x0000000000007941 */ /* 0x000fea0003800000 */
.L_x_1278:
[----:B------:R-:W0:Y:S01]  /*a970*/  LDGDEPBAR ;  /* 0x00000000000079af */ /* 0x000e220000000000 */
[----:B------:R-:W-:-:S04]  /*a980*/  LEA R186, P0, R117, R186, 0x1 ;  /* 0x000000ba75ba7211 */ /* 0x000fc800078008ff */
[----:B------:R-:W-:Y:S02]  /*a990*/  LEA.HI.X R185, R117, R185, R12, 0x1, P0 ;  /* 0x000000b975b97211 */ /* 0x000fe400000f0c0c */
.L_x_1275:
        /* <DEDUP_REMOVED lines=76> */
[----:B------:R-:W-:Y:S01]  /*ae60*/  FMUL.FTZ R184, R56, c[0x0][0x23c] ;  /* 0x00008f0038b87a20 */ /* 0x000fe20000410000 */
[----:B--2---:R-:W-:Y:S02]  /*ae70*/  FMNMX.FTZ R3, R8, R3, !PT ;  /* 0x0000000308037209 */ /* 0x004fe40007810000 */
[----:B------:R-:W-:Y:S02]  /*ae80*/  FSEL R201, R56, RZ, P1 ;  /* 0x000000ff38c97208 */ /* 0x000fe40000800000 */
[----:B------:R-:W-:Y:S01]  /*ae90*/  FSEL R184, R184, RZ, P1 ;  /* 0x000000ffb8b87208 */ /* 0x000fe20000800000 */
[C---:B------:R-:W-:Y:S01]  /*aea0*/  FMUL.FTZ R119, R3.reuse, c[0x0][0x23c] ;  /* 0x00008f0003777a20 */ /* 0x040fe20000410000 */
[----:B------:R-:W-:Y:S01]  /*aeb0*/  FSETP.NEU.FTZ.AND P0, PT, R3, -INF , PT ;  /* 0xff8000000300780b */ /* 0x000fe20003f1d000 */
[----:B------:R-:W-:Y:S02]  /*aec0*/  FADD.FTZ R201, R2, -R201 ;  /* 0x800000c902c97221 */ /* 0x000fe40000010000 */
[--C-:B------:R-:W-:Y:S01]  /*aed0*/  FFMA.FTZ R199, R9, c[0x0][0x23c], -R184.reuse ;  /* 0x00008f0009c77a23 */ /* 0x100fe200000108b8 */
[----:B------:R-:W-:Y:S01]  /*aee0*/  FSEL R143, R3, RZ, P0 ;  /* 0x000000ff038f7208 */ /* 0x000fe20000000000 */
[--C-:B------:R-:W-:Y:S01]  /*aef0*/  FFMA.FTZ R125, R33, c[0x0][0x23c], -R184.reuse ;  /* 0x00008f00217d7a23 */ /* 0x100fe200000108b8 */
[----:B------:R-:W1:Y:S01]  /*af00*/  LDSM.16.MT88.4 R8, [R164+0x9000] ;  /* 0x00900000a408783b */ /* 0x000e620000004200 */
[----:B------:R-:W-:Y:S01]  /*af10*/  FSEL R119, R119, RZ, P0 ;  /* 0x000000ff77777208 */ /* 0x000fe20000000000 */
[----:B------:R-:W-:Y:S01]  /*af20*/  FFMA.FTZ R135, R39, c[0x0][0x23c], -R184 ;  /* 0x00008f0027877a23 */ /* 0x000fe200000108b8 */
[----:B------:R-:W-:Y:S01]  /*af30*/  MUFU.EX2 R199, R199 ;  /* 0x000000c700c77308 */ /* 0x000fe20000000800 */
[----:B------:R-:W2:Y:S01]  /*af40*/  LDSM.16.MT88.4 R32, [R116+0xb000] ;  /* 0x00b000007420783b */ /* 0x000ea20000004200 */
[----:B------:R-:W-:-:S02]  /*af50*/  FADD.FTZ R143, R0, -R143 ;  /* 0x8000008f008f7221 */ /* 0x000fc40000010000 */
[----:B------:R-:W-:Y:S02]  /*af60*/  FFMA.FTZ R140, R37, c[0x0][0x23c], -R184 ;  /* 0x00008f00258c7a23 */ /* 0x000fe400000108b8 */
[--C-:B------:R-:W-:Y:S02]  /*af70*/  FFMA.FTZ R192, R5, c[0x0][0x23c], -R119.reuse ;  /* 0x00008f0005c07a23 */ /* 0x100fe40000010877 */
[--C-:B------:R-:W-:Y:S01]  /*af80*/  FFMA.FTZ R137, R6, c[0x0][0x23c], -R119.reuse ;  /* 0x00008f0006897a23 */ /* 0x100fe20000010877 */
[----:B------:R-:W3:Y:S01]  /*af90*/  MUFU.EX2 R135, R135 ;  /* 0x0000008700877308 */ /* 0x000ee20000000800 */
[----:B------:R-:W-:Y:S02]  /*afa0*/  FMUL.FTZ R201, R201, c[0x0][0x23c] ;  /* 0x00008f00c9c97a20 */ /* 0x000fe40000410000 */
[----:B------:R-:W-:Y:S02]  /*afb0*/  FMUL.FTZ R143, R143, c[0x0][0x23c] ;  /* 0x00008f008f8f7a20 */ /* 0x000fe40000410000 */
[----:B------:R-:W-:-:S02]  /*afc0*/  FFMA.FTZ R142, R28, c[0x0][0x23c], -R119 ;  /* 0x00008f001c8e7a23 */ /* 0x000fc40000010877 */
[--C-:B------:R-:W-:Y:S01]  /*afd0*/  FFMA.FTZ R123, R4, c[0x0][0x23c], -R119.reuse ;  /* 0x00008f00047b7a23 */ /* 0x100fe20000010877 */
[----:B------:R-:W-:Y:S01]  /*afe0*/  MUFU.EX2 R140, R140 ;  /* 0x0000008c008c7308 */ /* 0x000fe20000000800 */
[--C-:B------:R-:W-:Y:S02]  /*aff0*/  FFMA.FTZ R136, R61, c[0x0][0x23c], -R184.reuse ;  /* 0x00008f003d887a23 */ /* 0x100fe400000108b8 */
[--C-:B------:R-:W-:Y:S02]  /*b000*/  FFMA.FTZ R61, R59, c[0x0][0x23c], -R184.reuse ;  /* 0x00008f003b3d7a23 */ /* 0x100fe400000108b8 */
[--C-:B------:R-:W-:Y:S02]  /*b010*/  FFMA.FTZ R60, R63, c[0x0][0x23c], -R184.reuse ;  /* 0x00008f003f3c7a23 */ /* 0x100fe400000108b8 */
[----:B------:R-:W-:Y:S01]  /*b020*/  FFMA.FTZ R117, R65, c[0x0][0x23c], -R184 ;  /* 0x00008f0041757a23 */ /* 0x000fe200000108b8 */
[----:B------:R-:W4:Y:S01]  /*b030*/  MUFU.EX2 R125, R125 ;  /* 0x0000007d007d7308 */ /* 0x000f220000000800 */
[----:B---3--:R-:W-:Y:S01]  /*b040*/  F2FP.PACK_AB R48, R135, R199 ;  /* 0x000000c78730723e */ /* 0x008fe200000000ff */
[----:B------:R-:W-:-:S02]  /*b050*/  FFMA.FTZ R63, R66, c[0x0][0x23c], -R119 ;  /* 0x00008f00423f7a23 */ /* 0x000fc40000010877 */
[--C-:B------:R-:W-:Y:S02]  /*b060*/  FFMA.FTZ R59, R64, c[0x0][0x23c], -R119.reuse ;  /* 0x00008f00403b7a23 */ /* 0x100fe40000010877 */
[----:B------:R-:W3:Y:S01]  /*b070*/  LDSM.16.MT88.4 R64, [R116+0x9400] ;  /* 0x009400007440783b */ /* 0x000ee20000004200 */
[--C-:B------:R-:W-:Y:S01]  /*b080*/  FFMA.FTZ R2, R134, c[0x0][0x23c], -R119.reuse ;  /* 0x00008f0086027a23 */ /* 0x100fe20000010877 */
[----:B------:R-:W-:Y:S01]  /*b090*/  MUFU.EX2 R192, R192 ;  /* 0x000000c000c07308 */ /* 0x000fe20000000800 */
[----:B------:R-:W-:Y:S02]  /*b0a0*/  FFMA.FTZ R0, R130, c[0x0][0x23c], -R119 ;  /* 0x00008f0082007a23 */ /* 0x000fe40000010877 */
[--C-:B------:R-:W-:Y:S02]  /*b0b0*/  FFMA.FTZ R134, R129, c[0x0][0x23c], -R184.reuse ;  /* 0x00008f0081867a23 */ /* 0x100fe400000108b8 */
[--C-:B------:R-:W-:Y:S02]  /*b0c0*/  FFMA.FTZ R130, R127, c[0x0][0x23c], -R184.reuse ;  /* 0x00008f007f827a23 */ /* 0x100fe400000108b8 */
[--C-:B------:R-:W-:Y:S01]  /*b0d0*/  FFMA.FTZ R129, R131, c[0x0][0x23c], -R184.reuse ;  /* 0x00008f0083817a23 */ /* 0x100fe200000108b8 */
[----:B------:R-:W5:Y:S01]  /*b0e0*/  MUFU.EX2 R137, R137 ;  /* 0x0000008900897308 */ /* 0x000f620000000800 */
[----:B----4-:R-:W-:Y:S01]  /*b0f0*/  F2FP.PACK_AB R50, R125, R140 ;  /* 0x0000008c7d32723e */ /* 0x010fe200000000ff */
[----:B------:R-:W-:-:S02]  /*b100*/  FFMA.FTZ R133, R133, c[0x0][0x23c], -R184 ;  /* 0x00008f0085857a23 */ /* 0x000fc400000108b8 */
[--C-:B------:R-:W-:Y:S02]  /*b110*/  FFMA.FTZ R132, R132, c[0x0][0x23c], -R119.reuse ;  /* 0x00008f0084847a23 */ /* 0x100fe40000010877 */
[--C-:B------:R-:W-:Y:S02]  /*b120*/  FFMA.FTZ R131, R200, c[0x0][0x23c], -R119.reuse ;  /* 0x00008f00c8837a23 */ /* 0x100fe40000010877 */
[----:B------:R-:W4:Y:S01]  /*b130*/  MUFU.EX2 R201, R201 ;  /* 0x000000c900c97308 */ /* 0x000f220000000800 */
[--C-:B------:R-:W-:Y:S02]  /*b140*/  FFMA.FTZ R128, R128, c[0x0][0x23c], -R119.reuse ;  /* 0x00008f0080807a23 */ /* 0x100fe40000010877 */
[----:B------:R-:W-:Y:S02]  /*b150*/  FFMA.FTZ R127, R196, c[0x0][0x23c], -R119 ;  /* 0x00008f00c47f7a23 */ /* 0x000fe40000010877 */
[--C-:B------:R-:W-:Y:S02]  /*b160*/  FFMA.FTZ R200, R193, c[0x0][0x23c], -R184.reuse ;  /* 0x00008f00c1c87a23 */ /* 0x100fe400000108b8 */
[--C-:B------:R-:W-:Y:S01]  /*b170*/  FFMA.FTZ R196, R191, c[0x0][0x23c], -R184.reuse ;  /* 0x00008f00bfc47a23 */ /* 0x100fe200000108b8 */
[----:B------:R-:W1:Y:S01]  /*b180*/  MUFU.EX2 R143, R143 ;  /* 0x0000008f008f7308 */ /* 0x000e620000000800 */
[----:B-----5:R-:W-:Y:S01]  /*b190*/  F2FP.PACK_AB R49, R137, R192 ;  /* 0x000000c08931723e */ /* 0x020fe200000000ff */
[----:B------:R-:W-:-:S02]  /*b1a0*/  FFMA.FTZ R193, R195, c[0x0][0x23c], -R184 ;  /* 0x00008f00c3c17a23 */ /* 0x000fc400000108b8 */
[----:B------:R-:W-:Y:S02]  /*b1b0*/  FFMA.FTZ R197, R197, c[0x0][0x23c], -R184 ;  /* 0x00008f00c5c57a23 */ /* 0x000fe400000108b8 */
[----:B------:R-:W-:Y:S02]  /*b1c0*/  FFMA.FTZ R198, R198, c[0x0][0x23c], -R119 ;  /* 0x00008f00c6c67a23 */ /* 0x000fe40000010877 */
[----:B------:R-:W-:Y:S01]  /*b1d0*/  MUFU.EX2 R142, R142 ;  /* 0x0000008e008e7308 */ /* 0x000fe20000000800 */
[-C--:B----4-:R-:W-:Y:S02]  /*b1e0*/  FMUL.FTZ R4, R112, R201.reuse ;  /* 0x000000c970047220 */ /* 0x090fe40000410000 */
[-C--:B------:R-:W-:Y:S02]  /*b1f0*/  FMUL.FTZ R5, R113, R201.reuse ;  /* 0x000000c971057220 */ /* 0x080fe40000410000 */
[-C--:B------:R-:W-:Y:S02]  /*b200*/  FMUL.FTZ R12, R104, R201.reuse ;  /* 0x000000c9680c7220 */ /* 0x080fe40000410000 */
[----:B------:R-:W-:Y:S01]  /*b210*/  FMUL.FTZ R13, R105, R201 ;  /* 0x000000c9690d7220 */ /* 0x000fe20000410000 */
[----:B------:R-:W4:Y:S01]  /*b220*/  MUFU.EX2 R123, R123 ;  /* 0x0000007b007b7308 */ /* 0x000f220000000800 */
[----:B-1----:R-:W-:-:S02]  /*b230*/  FMUL.FTZ R6, R114, R143 ;  /* 0x0000008f72067220 */ /* 0x002fc40000410000 */
        /* <DEDUP_REMOVED lines=8> */
[----:B----4-:R-:W-:Y:S01]  /*b2c0*/  F2FP.PACK_AB R51, R123, R142 ;  /* 0x0000008e7b33723e */ /* 0x010fe200000000ff */
        /* <DEDUP_REMOVED lines=23> */
[C---:B--2---:R-:W-:Y:S01]  /*b440*/  HMMA.16816.F32 R28, R48.reuse, R32, R28 ;  /* 0x00000020301c723c */ /* 0x044fe2000000181c */
[-C--:B------:R-:W-:Y:S01]  /*b450*/  FMUL.FTZ R92, R92, R201.reuse ;  /* 0x000000c95c5c7220 */ /* 0x080fe20000410000 */
[----:B------:R-:W2:Y:S01]  /*b460*/  MUFU.EX2 R2, R2 ;  /* 0x0000000200027308 */ /* 0x000ea20000000800 */
        /* <DEDUP_REMOVED lines=37> */
[----:B------:R-:W-:Y:S01]  /*b6c0*/  FFMA.FTZ R192, R187, R143, R192 ;  /* 0x0000008fbbc07223 */ /* 0x000fe200000100c0 */
[C---:B------:R-:W-:Y:S01]  /*b6d0*/  HMMA.16816.F32 R40, R48.reuse, R42, R76 ;  /* 0x0000002a3028723c */ /* 0x040fe2000000184c */
[----:B------:R-:W-:Y:S02]  /*b6e0*/  FFMA.FTZ R143, R150, c[0x0][0x23c], -R119 ;  /* 0x00008f00968f7a23 */ /* 0x000fe40000010877 */
[--C-:B------:R-:W-:Y:S01]  /*b6f0*/  FFMA.FTZ R181, R181, c[0x0][0x23c], -R184.reuse ;  /* 0x00008f00b5b57a23 */ /* 0x100fe200000108b8 */
[----:B------:R-:W-:Y:S01]  /*b700*/  MUFU.EX2 R129, R129 ;  /* 0x0000008100817308 */ /* 0x000fe20000000800 */
[--C-:B------:R-:W-:Y:S02]  /*b710*/  FFMA.FTZ R202, R163, c[0x0][0x23c], -R184.reuse ;  /* 0x00008f00a3ca7a23 */ /* 0x100fe400000108b8 */
[----:B------:R-:W-:Y:S01]  /*b720*/  FFMA.FTZ R76, R188, R201, R199 ;  /* 0x000000c9bc4c7223 */ /* 0x000fe200000100c7 */
[----:B------:R-:W-:Y:S01]  /*b730*/  HMMA.16816.F32 R44, R48, R52, R44 ;  /* 0x00000034302c723c */ /* 0x000fe2000000182c */
[----:B------:R-:W-:-:S02]  /*b740*/  FFMA.FTZ R188, R153, c[0x0][0x23c], -R184 ;  /* 0x00008f0099bc7a23 */ /* 0x000fc400000108b8 */
[----:B------:R-:W-:Y:S01]  /*b750*/  FFMA.FTZ R153, R155, c[0x0][0x23c], -R184 ;  /* 0x00008f009b997a23 */ /* 0x000fe200000108b8 */
[----:B------:R-:W-:Y:S01]  /*b760*/  MUFU.EX2 R132, R132 ;  /* 0x0000008400847308 */ /* 0x000fe20000000800 */
[--C-:B------:R-:W-:Y:S02]  /*b770*/  FFMA.FTZ R154, R154, c[0x0][0x23c], -R119.reuse ;  /* 0x00008f009a9a7a23 */ /* 0x100fe40000010877 */
[----:B-1----:R-:W-:Y:S01]  /*b780*/  F2FP.PACK_AB R52, R117, R136 ;  /* 0x000000887534723e */ /* 0x002fe200000000ff */
[----:B------:R-:W-:Y:S01]  /*b790*/  HMMA.16816.F32 R48, R48, R54, R68 ;  /* 0x000000363030723c */ /* 0x000fe20000001844 */
[----:B------:R-:W1:Y:S01]  /*b7a0*/  LDSM.16.MT88.4 R68, [R164+0x9400] ;  /* 0x00940000a444783b */ /* 0x000e620000004200 */
[----:B--2---:R-:W-:Y:S01]  /*b7b0*/  F2FP.PACK_AB R53, R2, R63 ;  /* 0x0000003f0235723e */ /* 0x004fe200000000ff */
[--C-:B------:R-:W-:Y:S01]  /*b7c0*/  FFMA.FTZ R155, R156, c[0x0][0x23c], -R119.reuse ;  /* 0x00008f009c9b7a23 */ /* 0x100fe20000010877 */
[----:B------:R-:W2:Y:S01]  /*b7d0*/  MUFU.EX2 R131, R131 ;  /* 0x0000008300837308 */ /* 0x000ea20000000800 */
        /* <DEDUP_REMOVED lines=12> */
[----:B------:R-:W-:Y:S01]  /*b8a0*/  LDSM.16.MT88.4 R76, [R164+0xe400] ;  /* 0x00e40000a44c783b */ /* 0x000fe20000004200 */
[--C-:B------:R-:W-:Y:S02]  /*b8b0*/  FFMA.FTZ R147, R147, c[0x0][0x23c], -R184.reuse ;  /* 0x00008f0093937a23 */ /* 0x100fe400000108b8 */
[----:B------:R-:W-:Y:S01]  /*b8c0*/  HMMA.16816.F32 R16, R52, R66, R16 ;  /* 0x000000423410723c */ /* 0x000fe20000001810 */
[----:B------:R-:W4:Y:S01]  /*b8d0*/  LDSM.16.MT88.4 R64, [R116+0xd400] ;  /* 0x00d400007440783b */ /* 0x000f220000004200 */
[--C-:B------:R-:W-:Y:S02]  /*b8e0*/  FFMA.FTZ R160, R160, c[0x0][0x23c], -R184.reuse ;  /* 0x00008f00a0a07a23 */ /* 0x100fe400000108b8 */
[----:B------:R-:W-:Y:S01]  /*b8f0*/  MUFU.EX2 R200, R200 ;  /* 0x000000c800c87308 */ /* 0x000fe20000000800 */
[----:B------:R-:W-:-:S02]  /*b900*/  FFMA.FTZ R149, R149, c[0x0][0x23c], -R184 ;  /* 0x00008f0095957a23 */ /* 0x000fc400000108b8 */
[----:B------:R-:W-:Y:S01]  /*b910*/  FFMA.FTZ R161, R161, c[0x0][0x23c], -R184 ;  /* 0x00008f00a1a17a23 */ /* 0x000fe200000108b8 */
[C---:B-----5:R-:W-:Y:S01]  /*b920*/  HMMA.16816.F32 R20, R52.reuse, R72, R20 ;  /* 0x000000483414723c */ /* 0x060fe20000001814 */
[----:B------:R-:W-:Y:S02]  /*b930*/  FADD.FTZ R137, R137, R192 ;  /* 0x000000c089897221 */ /* 0x000fe40000010000 */
[----:B------:R-:W-:Y:S01]  /*b940*/  FADD.FTZ R140, R140, R135 ;  /* 0x000000878c8c7221 */ /* 0x000fe20000010000 */
[----:B------:R-:W5:Y:S01]  /*b950*/  MUFU.EX2 R197, R197 ;  /* 0x000000c500c57308 */ /* 0x000f620000000800 */
[----:B------:R-:W-:Y:S02]  /*b960*/  FADD.FTZ R142, R142, R137 ;  /* 0x000000898e8e7221 */ /* 0x000fe40000010000 */
[----:B------:R-:W-:Y:S01]  /*b970*/  FADD.FTZ R125, R125, R140 ;  /* 0x0000008c7d7d7221 */ /* 0x000fe20000010000 */
[----:B------:R-:W-:Y:S01]  /*b980*/  HMMA.16816.F32 R24, R52, R74, R24 ;  /* 0x0000004a3418723c */ /* 0x000fe20000001818 */
[----:B------:R-:W2:Y:S01]  /*b990*/  LDSM.16.MT88.4 R72, [R164+0xd400] ;  /* 0x00d40000a448783b */ /* 0x000ea20000004200 */
[----:B------:R-:W-:-:S02]  /*b9a0*/  FADD.FTZ R142, R123, R142 ;  /* 0x0000008e7b8e7221 */ /* 0x000fc40000010000 */
[----:B------:R-:W-:Y:S01]  /*b9b0*/  MUFU.EX2 R196, R196 ;  /* 0x000000c400c47308 */ /* 0x000fe20000000800 */
[----:B------:R-:W-:Y:S02]  /*b9c0*/  FADD.FTZ R136, R136, R125 ;  /* 0x0000007d88887221 */ /* 0x000fe40000010000 */
[----:B------:R-:W-:Y:S01]  /*b9d0*/  FADD.FTZ R63, R63, R142 ;  /* 0x0000008e3f3f7221 */ /* 0x000fe20000010000 */
[C---:B-1----:R-:W-:Y:S01]  /*b9e0*/  HMMA.16816.F32 R4, R52.reuse, R68, R4 ;  /* 0x000000443404723c */ /* 0x042fe20000001804 */
[----:B------:R-:W-:Y:S02]  /*b9f0*/  FADD.FTZ R136, R117, R136 ;  /* 0x0000008875887221 */ /* 0x000fe40000010000 */
[----:B------:R-:W-:Y:S01]  /*ba00*/  FADD.FTZ R2, R2, R63 ;  /* 0x0000003f02027221 */ /* 0x000fe20000010000 */
[----:B------:R-:W-:Y:S01]  /*ba10*/  MUFU.EX2 R193, R193 ;  /* 0x000000c100c17308 */ /* 0x000fe20000000800 */
[--C-:B------:R-:W-:Y:S02]  /*ba20*/  FFMA.FTZ R151, R151, c[0x0][0x23c], -R184.reuse ;  /* 0x00008f0097977a23 */ /* 0x100fe400000108b8 */
[--C-:B------:R-:W-:Y:S01]  /*ba30*/  FFMA.FTZ R162, R162, c[0x0][0x23c], -R184.reuse ;  /* 0x00008f00a2a27a23 */ /* 0x100fe200000108b8 */
[----:B------:R-:W-:Y:S01]  /*ba40*/  HMMA.16816.F32 R8, R52, R70, R8 ;  /* 0x000000463408723c */ /* 0x000fe20000001808 */
[----:B------:R-:W1:Y:S01]  /*ba50*/  LDSM.16.MT88.4 R68, [R116+0xb400] ;  /* 0x00b400007444783b */ /* 0x000e620000004200 */
[----:B------:R-:W-:-:S02]  /*ba60*/  FFMA.FTZ R152, R152, c[0x0][0x23c], -R184 ;  /* 0x00008f0098987a23 */ /* 0x000fc400000108b8 */
[----:B------:R-:W-:Y:S01]  /*ba70*/  MUFU.EX2 R198, R198 ;  /* 0x000000c600c67308 */ /* 0x000fe20000000800 */
[----:B------:R-:W-:Y:S02]  /*ba80*/  FFMA.FTZ R139, R139, c[0x0][0x23c], -R184 ;  /* 0x00008f008b8b7a23 */ /* 0x000fe400000108b8 */
[--C-:B------:R-:W-:Y:S01]  /*ba90*/  FFMA.FTZ R187, R121, c[0x0][0x23c], -R119.reuse ;  /* 0x00008f0079bb7a23 */ /* 0x100fe20000010877 */
[----:B----4-:R-:W-:Y:S01]  /*baa0*/  HMMA.16816.F32 R44, R52, R64, R44 ;  /* 0x00000040342c723c */ /* 0x010fe2000000182c */
[----:B------:R-:W-:-:S03]  /*bab0*/  FFMA.FTZ R57, R57, c[0x0][0x23c], -R119 ;  /* 0x00008f0039397a23 */ /* 0x000fc60000010877 */
[----:B------:R-:W4:Y:S01]  /*bac0*/  MUFU.EX2 R195, R195 ;  /* 0x000000c300c37308 */ /* 0x000f220000000800 */
[--C-:B------:R-:W-:Y:S02]  /*bad0*/  FFMA.FTZ R120, R120, c[0x0][0x23c], -R119.reuse ;  /* 0x00008f0078787a23 */ /* 0x100fe40000010877 */
[----:B------:R-:W-:Y:S01]  /*bae0*/  FFMA.FTZ R58, R58, c[0x0][0x23c], -R119 ;  /* 0x00008f003a3a7a23 */ /* 0x000fe20000010877 */
[C---:B------:R-:W-:Y:S01]  /*baf0*/  HMMA.16816.F32 R48, R52.reuse, R66, R48 ;  /* 0x000000423430723c */ /* 0x040fe20000001830 */
[----:B------:R-:W3:Y:S03]  /*bb00*/  LDSM.16.MT88.4 R64, [R116+0x9800] ;  /* 0x009800007440783b */ /* 0x000ee60000004200 */
[----:B------:R-:W-:Y:S04]  /*bb10*/  MUFU.EX2 R194, R194 ;  /* 0x000000c200c27308 */ /* 0x000fe80000000800 */
[C---:B--2---:R-:W-:Y:S04]  /*bb20*/  HMMA.16816.F32 R36, R52.reuse, R72, R36 ;  /* 0x000000483424723c */ /* 0x044fe80000001824 */
[----:B------:R-:W2:Y:S04]  /*bb30*/  MUFU.EX2 R191, R191 ;  /* 0x000000bf00bf7308 */ /* 0x000ea80000000800 */
[C---:B------:R-:W-:Y:S01]  /*bb40*/  HMMA.16816.F32 R40, R52.reuse, R74, R40 ;  /* 0x0000004a3428723c */ /* 0x040fe20000001828 */
[----:B------:R-:W2:Y:S03]  /*bb50*/  LDSM.16.MT88.4 R72, [R164+0xb800] ;  /* 0x00b80000a448783b */ /* 0x000ea60000004200 */
[----:B------:R-:W-:Y:S04]  /*bb60*/  MUFU.EX2 R188, R188 ;  /* 0x000000bc00bc7308 */ /* 0x000fe80000000800 */
[C---:B-1----:R-:W-:Y:S04]  /*bb70*/  HMMA.16816.F32 R28, R52.reuse, R68, R28 ;  /* 0x00000044341c723c */ /* 0x042fe8000000181c */
[----:B------:R-:W1:Y:S04]  /*bb80*/  MUFU.EX2 R181, R181 ;  /* 0x000000b500b57308 */ /* 0x000e680000000800 */
[----:B------:R-:W-:Y:S01]  /*bb90*/  HMMA.16816.F32 R32, R52, R70, R32 ;  /* 0x000000463420723c */ /* 0x000fe20000001820 */
[----:B------:R-:W1:Y:S03]  /*bba0*/  LDSM.16.MT88.4 R68, [R164+0x9800] ;  /* 0x00980000a444783b */ /* 0x000e660000004200 */
[----:B------:R-:W-:Y:S03]  /*bbb0*/  MUFU.EX2 R153, R153 ;  /* 0x0000009900997308 */ /* 0x000fe60000000800 */
[----:B------:R-:W-:-:S02]  /*bbc0*/  F2FP.PACK_AB R52, R133, R134 ;  /* 0x000000868534723e */ /* 0x000fc400000000ff */
[----:B------:R-:W-:Y:S02]  /*bbd0*/  F2FP.PACK_AB R53, R131, R132 ;  /* 0x000000848335723e */ /* 0x000fe400000000ff */
[----:B------:R-:W-:Y:S01]  /*bbe0*/  F2FP.PACK_AB R54, R129, R130 ;  /* 0x000000828136723e */ /* 0x000fe200000000ff */
[----:B------:R-:W-:Y:S01]  /*bbf0*/  MUFU.EX2 R202, R202 ;  /* 0x000000ca00ca7308 */ /* 0x000fe20000000800 */
[----:B---3--:R-:W-:-:S07]  /*bc00*/  F2FP.PACK_AB R55, R127, R128 ;  /* 0x000000807f37723e */ /* 0x008fce00000000ff */
[C---:B------:R-:W-:Y:S01]  /*bc10*/  HMMA.16816.F32 R12, R52.reuse, R64, R12 ;  /* 0x00000040340c723c */ /* 0x040fe2000000180c */
[----:B------:R-:W-:Y:S07]  /*bc20*/  MUFU.EX2 R154, R154 ;  /* 0x0000009a009a7308 */ /* 0x000fee0000000800 */
[C---:B------:R-:W-:Y:S01]  /*bc30*/  HMMA.16816.F32 R16, R52.reuse, R66, R16 ;  /* 0x000000423410723c */ /* 0x040fe20000001810 */
[----:B------:R-:W3:Y:S01]  /*bc40*/  LDSM.16.MT88.4 R64, [R116+0xd800] ;  /* 0x00d800007440783b */ /* 0x000ee20000004200 */
[----:B------:R-:W3:Y:S06]  /*bc50*/  MUFU.EX2 R155, R155 ;  /* 0x0000009b009b7308 */ /* 0x000eec0000000800 */
[C---:B--2---:R-:W-:Y:S02]  /*bc60*/  HMMA.16816.F32 R20, R52.reuse, R72, R20 ;  /* 0x000000483414723c */ /* 0x044fe40000001814 */
[----:B------:R-:W-:Y:S06]  /*bc70*/  MUFU.EX2 R143, R143 ;  /* 0x0000008f008f7308 */ /* 0x000fec0000000800 */
[C---:B-1----:R-:W-:Y:S02]  /*bc80*/  HMMA.16816.F32 R4, R52.reuse, R68, R4 ;  /* 0x000000443404723c */ /* 0x042fe40000001804 */
        /* <DEDUP_REMOVED lines=19> */
[----:B-----5:R-:W-:-:S02]  /*bdc0*/  F2FP.PACK_AB R52, R197, R200 ;  /* 0x000000c8c534723e */ /* 0x020fc400000000ff */
[----:B----4-:R-:W-:Y:S02]  /*bdd0*/  F2FP.PACK_AB R53, R195, R198 ;  /* 0x000000c6c335723e */ /* 0x010fe400000000ff */
[----:B------:R-:W-:Y:S02]  /*bde0*/  F2FP.PACK_AB R54, R193, R196 ;  /* 0x000000c4c136723e */ /* 0x000fe400000000ff */
[----:B------:R-:W-:-:S07]  /*bdf0*/  F2FP.PACK_AB R55, R191, R194 ;  /* 0x000000c2bf37723e */ /* 0x000fce00000000ff */
[C---:B---3--:R-:W-:Y:S08]  /*be00*/  HMMA.16816.F32 R20, R52.reuse, R64, R20 ;  /* 0x000000403414723c */ /* 0x048ff00000001814 */
        /* <DEDUP_REMOVED lines=68> */
[----:B------:R-:W-:Y:S06]  /*c250*/  MUFU.EX2 R31, R161 ;  /* 0x000000a1001f7308 */ /* 0x000fec0000000800 */
[C---:B------:R-:W-:Y:S01]  /*c260*/  HMMA.16816.F32 R100, R4.reuse, R102, R16 ;  /* 0x000000660464723c */ /* 0x040fe20000001810 */
[----:B------:R-:W-:Y:S01]  /*c270*/  LDSM.16.MT88.4 R16, [R116+0xc800] ;  /* 0x00c800007410783b */ /* 0x000fe20000004200 */
[----:B------:R-:W-:Y:S06]  /*c280*/  MUFU.EX2 R32, R32 ;  /* 0x0000002000207308 */ /* 0x000fec0000000800 */
[C---:B------:R-:W-:Y:S01]  /*c290*/  HMMA.16816.F32 R92, R4.reuse, R94, R24 ;  /* 0x0000005e045c723c */ /* 0x040fe20000001818 */
[----:B------:R-:W4:Y:S01]  /*c2a0*/  LDSM.16.MT88.4 R24, [R116+0xa800] ;  /* 0x00a800007418783b */ /* 0x000f220000004200 */
[----:B------:R-:W5:Y:S06]  /*c2b0*/  MUFU.EX2 R35, R35 ;  /* 0x0000002300237308 */ /* 0x000f6c0000000800 */
[C---:B------:R-:W-:Y:S02]  /*c2c0*/  HMMA.16816.F32 R76, R4.reuse, R78, R40 ;  /* 0x0000004e044c723c */ /* 0x040fe40000001828 */
[----:B------:R-:W-:Y:S06]  /*c2d0*/  MUFU.EX2 R33, R33 ;  /* 0x0000002100217308 */ /* 0x000fec0000000800 */
[C---:B-1----:R-:W-:Y:S02]  /*c2e0*/  HMMA.16816.F32 R72, R4.reuse, R8, R44 ;  /* 0x000000080448723c */ /* 0x042fe4000000182c */
[----:B------:R-:W1:Y:S06]  /*c2f0*/  MUFU.EX2 R34, R34 ;  /* 0x0000002200227308 */ /* 0x000e6c0000000800 */
[----:B------:R-:W-:Y:S01]  /*c300*/  HMMA.16816.F32 R68, R4, R10, R68 ;  /* 0x0000000a0444723c */ /* 0x000fe20000001844 */
[----:B------:R-:W4:Y:S06]  /*c310*/  LDSM.16.MT88.4 R8, [R164+0xe800] ;  /* 0x00e80000a408783b */ /* 0x000f2c0000004200 */
[----:B---3--:R-:W-:-:S02]  /*c320*/  F2FP.PACK_AB R4, R29, R30 ;  /* 0x0000001e1d04723e */ /* 0x008fc400000000ff */
[----:B-----5:R-:W-:Y:S02]  /*c330*/  F2FP.PACK_AB R5, R35, R32 ;  /* 0x000000202305723e */ /* 0x020fe400000000ff */
[----:B------:R-:W-:Y:S02]  /*c340*/  F2FP.PACK_AB R6, R31, R28 ;  /* 0x0000001c1f06723e */ /* 0x000fe400000000ff */
[----:B-1----:R-:W-:-:S07]  /*c350*/  F2FP.PACK_AB R7, R34, R33 ;  /* 0x000000212207723e */ /* 0x002fce00000000ff */
[C---:B--2---:R-:W-:Y:S08]  /*c360*/  HMMA.16816.F32 R112, R4.reuse, R12, R112 ;  /* 0x0000000c0470723c */ /* 0x044ff00000001870 */
[C---:B------:R-:W-:Y:S01]  /*c370*/  HMMA.16816.F32 R108, R4.reuse, R14, R108 ;  /* 0x0000000e046c723c */ /* 0x040fe2000000186c */
[----:B------:R-:W1:Y:S07]  /*c380*/  LDSM.16.MT88.4 R12, [R116+0xe800] ;  /* 0x00e80000740c783b */ /* 0x000e6e0000004200 */
[C---:B----4-:R-:W-:Y:S01]  /*c390*/  HMMA.16816.F32 R100, R4.reuse, R26, R100 ;  /* 0x0000001a0464723c */ /* 0x050fe20000001864 */
[----:B------:R-:W2:Y:S06]  /*c3a0*/  MUFU.EX2 R26, R58 ;  /* 0x0000003a001a7308 */ /* 0x000eac0000000800 */
        /* <DEDUP_REMOVED lines=15> */
[----:B-1----:R-:W-:Y:S03]  /*c4a0*/  HMMA.16816.F32 R72, R4, R12, R72 ;  /* 0x0000000c0448723c */ /* 0x002fe60000001848 */
        /* <DEDUP_REMOVED lines=8> */
[----:B------:R-:W1:Y:S02]  /*c530*/  LDSM.16.MT88.4 R20, [R164+0xac00] ;  /* 0x00ac0000a414783b */ /* 0x000e640000004200 */
[----:B------:R-:W-:-:S04]  /*c540*/  FADD.FTZ R133, R133, R134 ;  /* 0x0000008685857221 */ /* 0x000fc80000010000 */
[----:B------:R-:W-:Y:S01]  /*c550*/  FADD.FTZ R130, R130, R133 ;  /* 0x0000008582827221 */ /* 0x000fe20000010000 */
[----:B------:R-:W-:Y:S01]  /*c560*/  HMMA.16816.F32 R68, R4, R14, R68 ;  /* 0x0000000e0444723c */ /* 0x000fe20000001844 */
[----:B------:R-:W5:Y:S02]  /*c570*/  LDSM.16.MT88.4 R12, [R116+0xcc00] ;  /* 0x00cc0000740c783b */ /* 0x000f640000004200 */
[----:B------:R-:W-:-:S04]  /*c580*/  FADD.FTZ R129, R129, R130 ;  /* 0x0000008281817221 */ /* 0x000fc80000010000 */
[----:B------:R-:W-:Y:S01]  /*c590*/  FADD.FTZ R200, R200, R129 ;  /* 0x00000081c8c87221 */ /* 0x000fe20000010000 */
[----:B------:R-:W-:Y:S01]  /*c5a0*/  HMMA.16816.F32 R104, R4, R24, R104 ;  /* 0x000000180468723c */ /* 0x000fe20000001868 */
[----:B------:R-:W-:Y:S02]  /*c5b0*/  MUFU.EX2 R25, R57 ;  /* 0x0000003900197308 */ /* 0x000fe40000000800 */
[----:B------:R-:W-:-:S04]  /*c5c0*/  FADD.FTZ R197, R197, R200 ;  /* 0x000000c8c5c57221 */ /* 0x000fc80000010000 */
[----:B------:R-:W-:Y:S01]  /*c5d0*/  FADD.FTZ R196, R196, R197 ;  /* 0x000000c5c4c47221 */ /* 0x000fe20000010000 */
[----:B------:R-:W-:Y:S01]  /*c5e0*/  F2FP.PACK_AB R4, R162, R151 ;  /* 0x00000097a204723e */ /* 0x000fe200000000ff */
[----:B------:R-:W1:Y:S01]  /*c5f0*/  MUFU.EX2 R24, R120 ;  /* 0x0000007800187308 */ /* 0x000e620000000800 */
[----:B------:R-:W-:Y:S01]  /*c600*/  F2FP.PACK_AB R6, R139, R152 ;  /* 0x000000988b06723e */ /* 0x000fe200000000ff */
[----:B------:R-:W-:Y:S01]  /*c610*/  FADD.FTZ R193, R193, R196 ;  /* 0x000000c4c1c17221 */ /* 0x000fe20000010000 */
[----:B--2---:R-:W-:-:S03]  /*c620*/  F2FP.PACK_AB R7, R187, R26 ;  /* 0x0000001abb07723e */ /* 0x004fc600000000ff */
[----:B------:R-:W-:-:S04]  /*c630*/  FADD.FTZ R0, R188, R193 ;  /* 0x000000c1bc007221 */ /* 0x000fc80000010000 */
[----:B------:R-:W-:Y:S01]  /*c640*/  FADD.FTZ R0, R181, R0 ;  /* 0x00000000b5007221 */ /* 0x000fe20000010000 */
[----:B-1----:R-:W-:-:S07]  /*c650*/  F2FP.PACK_AB R5, R24, R25 ;  /* 0x000000191805723e */ /* 0x002fce00000000ff */
[C---:B---3--:R-:W-:Y:S08]  /*c660*/  HMMA.16816.F32 R104, R4.reuse, R16, R104 ;  /* 0x000000100468723c */ /* 0x048ff00000001868 */
[C---:B------:R-:W-:Y:S01]  /*c670*/  HMMA.16816.F32 R100, R4.reuse, R18, R100 ;  /* 0x000000120464723c */ /* 0x040fe20000001864 */
[----:B------:R-:W1:Y:S07]  /*c680*/  LDSM.16.MT88.4 R16, [R164+0xec00] ;  /* 0x00ec0000a410783b */ /* 0x000e6e0000004200 */
[C---:B----4-:R-:W-:Y:S08]  /*c690*/  HMMA.16816.F32 R96, R4.reuse, R8, R96 ;  /* 0x000000080460723c */ /* 0x050ff00000001860 */
[C---:B------:R-:W-:Y:S01]  /*c6a0*/  HMMA.16816.F32 R92, R4.reuse, R10, R92 ;  /* 0x0000000a045c723c */ /* 0x040fe2000000185c */
[----:B------:R-:W2:Y:S07]  /*c6b0*/  LDSM.16.MT88.4 R8, [R116+0xec00] ;  /* 0x00ec00007408783b */ /* 0x000eae0000004200 */
[C---:B------:R-:W-:Y:S07]  /*c6c0*/  HMMA.16816.F32 R112, R4.reuse, R20, R112 ;  /* 0x000000140470723c */ /* 0x040fee0000001870 */
[----:B------:R-:W-:Y:S01]  /*c6d0*/  FADD.FTZ R21, R143, R2 ;  /* 0x000000028f157221 */ /* 0x000fe20000010000 */
[----:B-----5:R-:W-:Y:S01]  /*c6e0*/  HMMA.16816.F32 R88, R4, R12, R88 ;  /* 0x0000000c0458723c */ /* 0x020fe20000001858 */
[----:B------:R-:W-:-:S02]  /*c6f0*/  MOV R2, R56 ;  /* 0x0000003800027202 */ /* 0x000fc40000000f00 */
        /* <DEDUP_REMOVED lines=34> */
.L_x_1272:
        /* <DEDUP_REMOVED lines=8> */
.L_x_1284:
        /* <DEDUP_REMOVED lines=12> */
[----:B------:R-:W-:Y:S02]  /*ca60*/  IABS R4, R2 ;  /* 0x0000000200047213 */ /* 0x000fe40000000000 */
[C---:B------:R-:W-:Y:S02]  /*ca70*/  IADD3 R9, R2.reuse, 0x80, RZ ;  /* 0x0000008002097810 */ /* 0x040fe40007ffe0ff */
        /* <DEDUP_REMOVED lines=23> */
[----:B------:R-:W-:Y:S02]  /*cbf0*/  ISETP.GE.U32.AND P5, PT, R6, R0, PT ;  /* 0x000000000600720c */ /* 0x000fe40003fa6070 */
[----:B------:R-:W-:Y:S09]  /*cc00*/  ISETP.NE.AND P1, PT, RZ, c[0x0][0x2d0], PT ;  /* 0x0000b400ff007a0c */ /* 0x000ff20003f25270 */
        /* <DEDUP_REMOVED lines=26> */
.L_x_1281:
[----:B------:R-:W-:Y:S02]  /*cdb0*/  ISETP.GE.AND P4, PT, R179, c[0x0][0x220], PT ;  /* 0x00008800b3007a0c */ /* 0x000fe40003f86270 */
[----:B------:R-:W-:Y:S02]  /*cdc0*/  LEA R192, P1, R2, R190, 0x1 ;  /* 0x000000be02c07211 */ /* 0x000fe400078208ff */
[----:B------:R-:W-:Y:S02]  /*cdd0*/  ISETP.GE.AND P3, PT, R178, c[0x0][0x220], PT ;  /* 0x00008800b2007a0c */ /* 0x000fe40003f66270 */
[-C--:B------:R-:W-:Y:S02]  /*cde0*/  LEA.HI.X R193, R2, R189.reuse, R0, 0x1, P1 ;  /* 0x000000bd02c17211 */ /* 0x080fe400008f0c00 */
[----:B------:R-:W-:Y:S02]  /*cdf0*/  ISETP.GE.AND P2, PT, R177, c[0x0][0x220], PT ;  /* 0x00008800b1007a0c */ /* 0x000fe40003f46270 */
[----:B------:R-:W-:Y:S03]  /*ce00*/  IADD3 R191, P0, R173, R2, RZ ;  /* 0x00000002adbf7210 */ /* 0x000fe60007f1e0ff */
[----:B------:R-:W-:Y:S01]  /*ce10*/  @P4 STS.64 [R175+0x9008], RZ ;  /* 0x009008ffaf004388 */ /* 0x000fe20000000a00 */
[C---:B------:R-:W-:Y:S02]  /*ce20*/  @!P4 LEA R198, P5, R191.reuse, R190, 0x1 ;  /* 0x000000bebfc6c211 */ /* 0x040fe400078a08ff */
[C---:B------:R-:W-:Y:S02]  /*ce30*/  IADD3.X R2, R172.reuse, R0, RZ, P0, !PT ;  /* 0x00000000ac027210 */ /* 0x040fe400007fe4ff */
[CC--:B------:R-:W-:Y:S01]  /*ce40*/  @!P3 LEA R196, P1, R191.reuse, R190.reuse, 0x1 ;  /* 0x000000bebfc4b211 */ /* 0x0c0fe200078208ff */
[----:B------:R-:W-:Y:S01]  /*ce50*/  @P4 STS [R175+0x9000], RZ ;  /* 0x009000ffaf004388 */ /* 0x000fe20000000800 */
[CCC-:B------:R-:W-:Y:S02]  /*ce60*/  @!P4 LEA.HI.X R199, R191.reuse, R189.reuse, R2.reuse, 0x1, P5 ;  /* 0x000000bdbfc7c211 */ /* 0x1c0fe400028f0c02 */
[C-C-:B------:R-:W-:Y:S01]  /*ce70*/  @!P3 LEA.HI.X R197, R191.reuse, R189, R2.reuse, 0x1, P1 ;  /* 0x000000bdbfc5b211 */ /* 0x140fe200008f0c02 */
[----:B------:R-:W-:Y:S01]  /*ce80*/  @P4 STS [R175+0x9004], RZ ;  /* 0x009004ffaf004388 */ /* 0x000fe20000000800 */
[----:B------:R-:W-:Y:S02]  /*ce90*/  @!P2 LEA R194, P0, R191, R190, 0x1 ;  /* 0x000000bebfc2a211 */ /* 0x000fe400078008ff */
[----:B------:R-:W-:Y:S01]  /*cea0*/  IADD3 R3, P5, R173, R191, RZ ;  /* 0x000000bfad037210 */ /* 0x000fe20007fbe0ff */
[----:B------:R-:W-:Y:S01]  /*ceb0*/  @!PT LDS RZ, [RZ] ;  /* 0x00000000fffff984 */ /* 0x000fe20000000800 */
[----:B------:R-:W-:Y:S01]  /*cec0*/  @!PT LDS RZ, [RZ] ;  /* 0x00000000fffff984 */ /* 0x000fe20000000800 */
[----:B------:R-:W-:Y:S01]  /*ced0*/  @!PT LDS RZ, [RZ] ;  /* 0x00000000fffff984 */ /* 0x000fe20000000800 */
[----:B------:R1:W-:Y:S01]  /*cee0*/  @!P4 LDGSTS.E.BYPASS.LTC128B.128 [R175+0x9000], [R192.64] ;  /* 0x09000000c0afcfae */ /* 0x0003e2000b901d46 */
[-C--:B------:R-:W-:Y:S02]  /*cef0*/  @!P2 LEA.HI.X R195, R191, R189.reuse, R2, 0x1, P0 ;  /* 0x000000bdbfc3a211 */ /* 0x080fe400000f0c02 */
[C---:B------:R-:W-:Y:S02]  /*cf00*/  IADD3.X R2, R172.reuse, R2, RZ, P5, !PT ;  /* 0x00000002ac027210 */ /* 0x040fe40002ffe4ff */
[CC--:B------:R-:W-:Y:S02]  /*cf10*/  @!P4 LEA R204, P5, R3.reuse, R190.reuse, 0x1 ;  /* 0x000000be03ccc211 */ /* 0x0c0fe400078a08ff */
[CC--:B------:R-:W-:Y:S01]  /*cf20*/  @!P3 LEA R202, P1, R3.reuse, R190.reuse, 0x1 ;  /* 0x000000be03cab211 */ /* 0x0c0fe200078208ff */
[----:B------:R-:W-:Y:S01]  /*cf30*/  @P3 STS.128 [R175+0xb000], RZ ;  /* 0x00b000ffaf003388 */ /* 0x000fe20000000c00 */
[CCC-:B------:R-:W-:Y:S02]  /*cf40*/  @!P4 LEA.HI.X R205, R3.reuse, R189.reuse, R2.reuse, 0x1, P5 ;  /* 0x000000bd03cdc211 */ /* 0x1c0fe400028f0c02 */
[C-C-:B------:R-:W-:Y:S02]  /*cf50*/  @!P3 LEA.HI.X R203, R3.reuse, R189, R2.reuse, 0x1, P1 ;  /* 0x000000bd03cbb211 */ /* 0x140fe400008f0c02 */
[----:B------:R-:W-:Y:S02]  /*cf60*/  @!P2 LEA R200, P0, R3, R190, 0x1 ;  /* 0x000000be03c8a211 */ /* 0x000fe400078008ff */
        /* <DEDUP_REMOVED lines=18> */
[----:B------:R-:W-:Y:S02]  /*d090*/  ISETP.GT.AND P0, PT, R176, R169, PT ;  /* 0x000000a9b000720c */ /* 0x000fe40003f04270 */
        /* <DEDUP_REMOVED lines=183> */
[----:B------:R-:W-:Y:S02]  /*dc10*/  FMUL.FTZ R251, R4, c[0x0][0x2ec] ;  /* 0x0000bb0004fb7a20 */ /* 0x000fe40000410000 */
[----:B------:R-:W2:Y:S01]  /*dc20*/  MUFU.TANH R250, R250 ;  /* 0x000000fa00fa7308 */ /* 0x000ea20000002400 */
[----:B------:R-:W-:Y:S02]  /*dc30*/  FMUL.FTZ R249, R5, c[0x0][0x2ec] ;  /* 0x0000bb0005f97a20 */ /* 0x000fe40000410000 */
[C---:B---3--:R-:W-:Y:S04]  /*dc40*/  HMMA.16816.F32 R20, R132.reuse, R124, R20 ;  /* 0x0000007c8414723c */ /* 0x048fe80000001814 */
[----:B------:R-:W-:Y:S02]  /*dc50*/  FMUL.FTZ R0, R10, c[0x0][0x2ec] ;  /* 0x0000bb000a007a20 */ /* 0x000fe40000410000 */
[----:B------:R-:W-:Y:S01]  /*dc60*/  FMUL.FTZ R248, R7, c[0x0][0x2ec] ;  /* 0x0000bb0007f87a20 */ /* 0x000fe20000410000 */
[----:B------:R-:W3:Y:S01]  /*dc70*/  MUFU.TANH R251, R251 ;  /* 0x000000fb00fb7308 */ /* 0x000ee20000002400 */
[C---:B------:R-:W-:Y:S01]  /*dc80*/  HMMA.16816.F32 R24, R132.reuse, R126, R24 ;  /* 0x0000007e8418723c */ /* 0x040fe20000001818 */
[----:B------:R-:W2:Y:S03]  /*dc90*/  LDSM.16.M88.4 R124, [R118+0x8000] ;  /* 0x00800000767c783b */ /* 0x000ea60000000200 */
[----:B------:R-:W-:Y:S02]  /*dca0*/  FMUL.FTZ R247, R8, c[0x0][0x2ec] ;  /* 0x0000bb0008f77a20 */ /* 0x000fe40000410000 */
[----:B------:R-:W-:Y:S02]  /*dcb0*/  FMUL.FTZ R252, R11, c[0x0][0x2ec] ;  /* 0x0000bb000bfc7a20 */ /* 0x000fe40000410000 */
[----:B------:R-:W-:Y:S01]  /*dcc0*/  FMUL.FTZ R245, R12, c[0x0][0x2ec] ;  /* 0x0000bb000cf57a20 */ /* 0x000fe20000410000 */
[----:B------:R2:W2:Y:S03]  /*dcd0*/  MUFU.TANH R6, R0 ;  /* 0x0000000000067308 */ /* 0x0004a60000002400 */
[----:B------:R-:W-:Y:S02]  /*dce0*/  FMUL.FTZ R243, R13, c[0x0][0x2ec] ;  /* 0x0000bb000df37a20 */ /* 0x000fe40000410000 */
[----:B------:R-:W-:Y:S02]  /*dcf0*/  FMUL.FTZ R246, R14, c[0x0][0x2ec] ;  /* 0x0000bb000ef67a20 */ /* 0x000fe40000410000 */
[----:B------:R-:W-:Y:S02]  /*dd00*/  FMUL.FTZ R244, R15, c[0x0][0x2ec] ;  /* 0x0000bb000ff47a20 */ /* 0x000fe40000410000 */
[----:B------:R-:W-:Y:S01]  /*dd10*/  FMUL.FTZ R241, R16, c[0x0][0x2ec] ;  /* 0x0000bb0010f17a20 */ /* 0x000fe20000410000 */
[----:B------:R-:W3:Y:S01]  /*dd20*/  MUFU.TANH R249, R249 ;  /* 0x000000f900f97308 */ /* 0x000ee20000002400 */
[----:B------:R-:W-:Y:S02]  /*dd30*/  FMUL.FTZ R239, R17, c[0x0][0x2ec] ;  /* 0x0000bb0011ef7a20 */ /* 0x000fe40000410000 */
[----:B------:R-:W-:Y:S02]  /*dd40*/  FMUL.FTZ R242, R18, c[0x0][0x2ec] ;  /* 0x0000bb0012f27a20 */ /* 0x000fe40000410000 */
[----:B------:R-:W-:Y:S01]  /*dd50*/  FMUL.FTZ R240, R19, c[0x0][0x2ec] ;  /* 0x0000bb0013f07a20 */ /* 0x000fe20000410000 */
[C---:B-1----:R-:W-:Y:S03]  /*dd60*/  HMMA.16816.F32 R28, R132.reuse, R120, R28 ;  /* 0x00000078841c723c */ /* 0x042fe6000000181c */
[----:B------:R-:W-:Y:S01]  /*dd70*/  FMUL.FTZ R235, R20, c[0x0][0x2ec] ;  /* 0x0000bb0014eb7a20 */ /* 0x000fe20000410000 */
[----:B------:R-:W1:Y:S01]  /*dd80*/  MUFU.TANH R248, R248 ;  /* 0x000000f800f87308 */ /* 0x000e620000002400 */
[----:B------:R-:W-:Y:S02]  /*dd90*/  FMUL.FTZ R233, R21, c[0x0][0x2ec] ;  /* 0x0000bb0015e97a20 */ /* 0x000fe40000410000 */
[----:B------:R-:W-:Y:S01]  /*dda0*/  FMUL.FTZ R238, R22, c[0x0][0x2ec] ;  /* 0x0000bb0016ee7a20 */ /* 0x000fe20000410000 */
[C---:B------:R-:W-:Y:S01]  /*ddb0*/  HMMA.16816.F32 R32, R132.reuse, R122, R32 ;  /* 0x0000007a8420723c */ /* 0x040fe20000001820 */
[----:B------:R-:W1:Y:S03]  /*ddc0*/  LDSM.16.M88.4 R120, [R118+0x8400] ;  /* 0x008400007678783b */ /* 0x000e660000000200 */
[----:B------:R-:W-:Y:S02]  /*ddd0*/  FMUL.FTZ R236, R23, c[0x0][0x2ec] ;  /* 0x0000bb0017ec7a20 */ /* 0x000fe40000410000 */
[----:B------:R-:W1:Y:S01]  /*dde0*/  MUFU.TANH R247, R247 ;  /* 0x000000f700f77308 */ /* 0x000e620000002400 */
[----:B------:R-:W-:Y:S01]  /*ddf0*/  FMUL.FTZ R231, R24, c[0x0][0x2ec] ;  /* 0x0000bb0018e77a20 */ /* 0x000fe20000410000 */
[C---:B--2---:R-:W-:Y:S04]  /*de00*/  HMMA.16816.F32 R36, R132.reuse, R124, R36 ;  /* 0x0000007c8424723c */ /* 0x044fe80000001824 */
[----:B------:R-:W-:Y:S02]  /*de10*/  FMUL.FTZ R237, R25, c[0x0][0x2ec] ;  /* 0x0000bb0019ed7a20 */ /* 0x000fe40000410000 */
[----:B------:R-:W-:Y:S02]  /*de20*/  FMUL.FTZ R234, R26, c[0x0][0x2ec] ;  /* 0x0000bb001aea7a20 */ /* 0x000fe40000410000 */
[----:B------:R-:W2:Y:S01]  /*de30*/  MUFU.TANH R252, R252 ;  /* 0x000000fc00fc7308 */ /* 0x000ea20000002400 */
[C---:B------:R-:W-:Y:S01]  /*de40*/  HMMA.16816.F32 R40, R132.reuse, R126, R40 ;  /* 0x0000007e8428723c */ /* 0x040fe20000001828 */
[----:B------:R-:W2:Y:S02]  /*de50*/  LDSM.16.M88.4 R124, [R118+0x8800] ;  /* 0x00880000767c783b */ /* 0x000ea40000000200 */
        /* <DEDUP_REMOVED lines=8> */
[----:B------:R-:W3:Y:S01]  /*dee0*/  MUFU.TANH R243, R243 ;  /* 0x000000f300f37308 */ /* 0x000ee20000002400 */
[----:B------:R-:W-:Y:S02]  /*def0*/  FMUL.FTZ R226, R34, c[0x0][0x2ec] ;  /* 0x0000bb0022e27a20 */ /* 0x000fe40000410000 */
[----:B------:R-:W-:Y:S01]  /*df00*/  FMUL.FTZ R224, R35, c[0x0][0x2ec] ;  /* 0x0000bb0023e07a20 */ /* 0x000fe20000410000 */
[C---:B-1----:R-:W-:Y:S03]  /*df10*/  HMMA.16816.F32 R44, R132.reuse, R120, R44 ;  /* 0x00000078842c723c */ /* 0x042fe6000000182c */
[----:B------:R-:W-:Y:S03]  /*df20*/  FMUL.FTZ R213, R36, c[0x0][0x2ec] ;  /* 0x0000bb0024d57a20 */ /* 0x000fe60000410000 */
[----:B------:R-:W1:Y:S01]  /*df30*/  MUFU.TANH R246, R246 ;  /* 0x000000f600f67308 */ /* 0x000e620000002400 */
[----:B------:R-:W-:Y:S01]  /*df40*/  FMUL.FTZ R211, R37, c[0x0][0x2ec] ;  /* 0x0000bb0025d37a20 */ /* 0x000fe20000410000 */
[C---:B------:R-:W-:Y:S01]  /*df50*/  HMMA.16816.F32 R48, R132.reuse, R122, R48 ;  /* 0x0000007a8430723c */ /* 0x040fe20000001830 */
[----:B------:R-:W1:Y:S01]  /*df60*/  LDSM.16.M88.4 R120, [R118+0x8c00] ;  /* 0x008c00007678783b */ /* 0x000e620000000200 */
[----:B------:R-:W-:Y:S04]  /*df70*/  DEPBAR.LE SB0, 0x0 ;  /* 0x000080000000791a */ /* 0x000fe80000000000 */
[----:B------:R-:W-:Y:S02]  /*df80*/  FMUL.FTZ R212, R38, c[0x0][0x2ec] ;  /* 0x0000bb0026d47a20 */ /* 0x000fe40000410000 */
[----:B------:R-:W1:Y:S01]  /*df90*/  MUFU.TANH R244, R244 ;  /* 0x000000f400f47308 */ /* 0x000e620000002400 */
[----:B------:R-:W-:Y:S01]  /*dfa0*/  FMUL.FTZ R214, R39, c[0x0][0x2ec] ;  /* 0x0000bb0027d67a20 */ /* 0x000fe20000410000 */
[----:B------:R-:W-:Y:S01]  /*dfb0*/  BAR.SYNC.DEFER_BLOCKING 0x0 ;  /* 0x0000000000007b1d */ /* 0x000fe20000010000 */
[C---:B--2---:R-:W-:Y:S05]  /*dfc0*/  HMMA.16816.F32 R52, R132.reuse, R124, R52 ;  /* 0x0000007c8434723c */ /* 0x044fea0000001834 */
[----:B-----5:R-:W-:Y:S02]  /*dfd0*/  FMUL.FTZ R205, R40, c[0x0][0x2ec] ;  /* 0x0000bb0028cd7a20 */ /* 0x020fe40000410000 */
[----:B------:R-:W2:Y:S01]  /*dfe0*/  MUFU.TANH R241, R241 ;  /* 0x000000f100f17308 */ /* 0x000ea20000002400 */
[C---:B------:R-:W-:Y:S04]  /*dff0*/  HMMA.16816.F32 R56, R132.reuse, R126, R56 ;  /* 0x0000007e8438723c */ /* 0x040fe80000001838 */
[----:B------:R-:W-:Y:S02]  /*e000*/  FMUL.FTZ R209, R41, c[0x0][0x2ec] ;  /* 0x0000bb0029d17a20 */ /* 0x000fe40000410000 */
[----:B------:R-:W-:Y:S02]  /*e010*/  FMUL.FTZ R216, R42, c[0x0][0x2ec] ;  /* 0x0000bb002ad87a20 */ /* 0x000fe40000410000 */
[----:B------:R-:W-:Y:S01]  /*e020*/  FMUL.FTZ R210, R43, c[0x0][0x2ec] ;  /* 0x0000bb002bd27a20 */ /* 0x000fe20000410000 */
        /* <DEDUP_REMOVED lines=9> */
[----:B------:R-:W-:Y:S02]  /*e0c0*/  FMUL.FTZ R204, R50, c[0x0][0x2ec] ;  /* 0x0000bb0032cc7a20 */ /* 0x000fe40000410000 */
[----:B------:R-:W-:Y:S01]  /*e0d0*/  FMUL.FTZ R202, R51, c[0x0][0x2ec] ;  /* 0x0000bb0033ca7a20 */ /* 0x000fe20000410000 */
        /* <DEDUP_REMOVED lines=11> */
[----:B----4-:R-:W-:Y:S02]  /*e190*/  FMUL.FTZ R195, R59, c[0x0][0x2ec] ;  /* 0x0000bb003bc37a20 */ /* 0x010fe40000410000 */
[----:B------:R-:W-:Y:S02]  /*e1a0*/  FMUL.FTZ R219, R60, c[0x0][0x2ec] ;  /* 0x0000bb003cdb7a20 */ /* 0x000fe40000410000 */
        /* <DEDUP_REMOVED lines=9> */
[----:B------:R-:W1:Y:S10]  /*e240*/  MUFU.TANH R236, R236 ;  /* 0x000000ec00ec7308 */ /* 0x000e740000002400 */
        /* <DEDUP_REMOVED lines=112> */
.L_x_1283:
        /* <DEDUP_REMOVED lines=91> */
.L_x_1282:
        /* <DEDUP_REMOVED lines=93> */
[----:B------:R-:W-:Y:S01]  /*f4d0*/  ISETP.GT.AND P0, PT, R176, R169, PT ;  /* 0x000000a9b000720c */ /* 0x000fe20003f04270 */
        /* <DEDUP_REMOVED lines=16> */
[----:B------:R-:W1:Y:S01]  /*f5e0*/  MUFU.EX2 R131, R131 ;  /* 0x0000008300837308 */ /* 0x000e620000000800 */
[C---:B------:R-:W-:Y:S02]  /*f5f0*/  FMUL.FTZ R9, R53.reuse, R109 ;  /* 0x0000006d35097220 */ /* 0x040fe40000410000 */
[C---:B------:R-:W-:Y:S02]  /*f600*/  FMUL.FTZ R16, R53.reuse, R100 ;  /* 0x0000006435107220 */ /* 0x040fe40000410000 */
[C---:B--2---:R-:W-:Y:S02]  /*f610*/  FMUL.FTZ R6, R54.reuse, R114 ;  /* 0x0000007236067220 */ /* 0x044fe40000410000 */
[C---:B------:R-:W-:Y:S02]  /*f620*/  FMUL.FTZ R7, R54.reuse, R115 ;  /* 0x0000007336077220 */ /* 0x040fe40000410000 */
[C---:B------:R-:W-:Y:S01]  /*f630*/  FMUL.FTZ R10, R54.reuse, R110 ;  /* 0x0000006e360a7220 */ /* 0x040fe20000410000 */
[----:B------:R-:W-:Y:S01]  /*f640*/  MUFU.EX2 R136, R136 ;  /* 0x0000008800887308 */ /* 0x000fe20000000800 */
[C---:B------:R-:W-:Y:S02]  /*f650*/  FMUL.FTZ R11, R54.reuse, R111 ;  /* 0x0000006f360b7220 */ /* 0x040fe40000410000 */
[C---:B------:R-:W-:Y:S01]  /*f660*/  FMUL.FTZ R17, R53.reuse, R101 ;  /* 0x0000006535117220 */ /* 0x040fe20000410000 */
[----:B------:R-:W-:Y:S01]  /*f670*/  LDSM.16.MT88.4 R108, [R164+0xac00] ;  /* 0x00ac0000a46c783b */ /* 0x000fe20000004200 */
[C---:B------:R-:W-:Y:S02]  /*f680*/  FMUL.FTZ R18, R54.reuse, R102 ;  /* 0x0000006636127220 */ /* 0x040fe40000410000 */
[C---:B------:R-:W-:Y:S02]  /*f690*/  FMUL.FTZ R19, R54.reuse, R103 ;  /* 0x0000006736137220 */ /* 0x040fe40000410000 */
[C---:B------:R-:W-:Y:S01]  /*f6a0*/  FMUL.FTZ R26, R54.reuse, R94 ;  /* 0x0000005e361a7220 */ /* 0x040fe20000410000 */
[----:B------:R-:W2:Y:S01]  /*f6b0*/  MUFU.EX2 R129, R129 ;  /* 0x0000008100817308 */ /* 0x000ea20000000800 */
[C---:B------:R-:W-:Y:S01]  /*f6c0*/  FMUL.FTZ R27, R54.reuse, R95 ;  /* 0x0000005f361b7220 */ /* 0x040fe20000410000 */
[----:B------:R-:W-:Y:S01]  /*f6d0*/  LDSM.16.MT88.4 R100, [R116+0xac00] ;  /* 0x00ac00007464783b */ /* 0x000fe20000004200 */
[----:B------:R-:W-:Y:S01]  /*f6e0*/  FMUL.FTZ R24, R53, R92 ;  /* 0x0000005c35187220 */ /* 0x000fe20000410000 */
[----:B-1----:R-:W-:Y:S01]  /*f6f0*/  F2FP.PACK_AB R56, R131, R138 ;  /* 0x0000008a8338723e */ /* 0x002fe200000000ff */
[C---:B------:R-:W-:Y:S02]  /*f700*/  FMUL.FTZ R25, R53.reuse, R93 ;  /* 0x0000005d35197220 */ /* 0x040fe40000410000 */
[C---:B------:R-:W-:Y:S02]  /*f710*/  FMUL.FTZ R32, R53.reuse, R84 ;  /* 0x0000005435207220 */ /* 0x040fe40000410000 */
[C---:B------:R-:W-:Y:S01]  /*f720*/  FMUL.FTZ R33, R53.reuse, R85 ;  /* 0x0000005535217220 */ /* 0x040fe20000410000 */
[----:B------:R-:W-:Y:S01]  /*f730*/  MUFU.EX2 R121, R121 ;  /* 0x0000007900797308 */ /* 0x000fe20000000800 */
[C---:B------:R-:W-:Y:S02]  /*f740*/  FMUL.FTZ R34, R54.reuse, R86 ;  /* 0x0000005636227220 */ /* 0x040fe40000410000 */
[C---:B------:R-:W-:Y:S02]  /*f750*/  FMUL.FTZ R35, R54.reuse, R87 ;  /* 0x0000005736237220 */ /* 0x040fe40000410000 */
[C---:B------:R-:W-:Y:S02]  /*f760*/  FMUL.FTZ R40, R53.reuse, R76 ;  /* 0x0000004c35287220 */ /* 0x040fe40000410000 */
[----:B------:R-:W-:Y:S02]  /*f770*/  FMUL.FTZ R41, R53, R77 ;  /* 0x0000004d35297220 */ /* 0x000fe40000410000 */
[C---:B------:R-:W-:Y:S01]  /*f780*/  FMUL.FTZ R42, R54.reuse, R78 ;  /* 0x0000004e362a7220 */ /* 0x040fe20000410000 */
[----:B------:R-:W1:Y:S01]  /*f790*/  MUFU.EX2 R120, R120 ;  /* 0x0000007800787308 */ /* 0x000e620000000800 */
[----:B------:R-:W-:Y:S02]  /*f7a0*/  FMUL.FTZ R43, R54, R79 ;  /* 0x0000004f362b7220 */ /* 0x000fe40000410000 */
[--C-:B------:R-:W-:Y:S01]  /*f7b0*/  FFMA.FTZ R93, R243, c[0x0][0x23c], -R132.reuse ;  /* 0x00008f00f35d7a23 */ /* 0x100fe20000010884 */
[----:B--2---:R-:W-:Y:S01]  /*f7c0*/  F2FP.PACK_AB R57, R129, R136 ;  /* 0x000000888139723e */ /* 0x004fe200000000ff */
[--C-:B------:R-:W-:Y:S01]  /*f7d0*/  FFMA.FTZ R85, R241, c[0x0][0x23c], -R132.reuse ;  /* 0x00008f00f1557a23 */ /* 0x100fe20000010884 */
[----:B------:R-:W-:Y:S01]  /*f7e0*/  LDSM.16.MT88.4 R76, [R116+0xc400] ;  /* 0x00c40000744c783b */ /* 0x000fe20000004200 */
[--C-:B------:R-:W-:Y:S02]  /*f7f0*/  FFMA.FTZ R86, R239, c[0x0][0x23c], -R132.reuse ;  /* 0x00008f00ef567a23 */ /* 0x100fe40000010884 */
[--C-:B------:R-:W-:Y:S01]  /*f800*/  FFMA.FTZ R84, R244, c[0x0][0x23c], -R55.reuse ;  /* 0x00008f00f4547a23 */ /* 0x100fe20000010837 */
[----:B------:R-:W-:Y:S01]  /*f810*/  MUFU.EX2 R122, R122 ;  /* 0x0000007a007a7308 */ /* 0x000fe20000000800 */
[--C-:B------:R-:W-:Y:S02]  /*f820*/  FFMA.FTZ R87, R242, c[0x0][0x23c], -R55.reuse ;  /* 0x00008f00f2577a23 */ /* 0x100fe40000010837 */
[C---:B------:R-:W-:Y:S02]  /*f830*/  FMUL.FTZ R48, R53.reuse, R68 ;  /* 0x0000004435307220 */ /* 0x040fe40000410000 */
[----:B------:R-:W-:Y:S02]  /*f840*/  FMUL.FTZ R49, R53, R69 ;  /* 0x0000004535317220 */ /* 0x000fe40000410000 */
[C---:B------:R-:W-:Y:S02]  /*f850*/  FMUL.FTZ R50, R54.reuse, R70 ;  /* 0x0000004636327220 */ /* 0x040fe40000410000 */
[----:B------:R-:W-:Y:S01]  /*f860*/  FMUL.FTZ R51, R54, R71 ;  /* 0x0000004736337220 */ /* 0x000fe20000410000 */
[----:B------:R-:W2:Y:S01]  /*f870*/  MUFU.EX2 R117, R117 ;  /* 0x0000007500757308 */ /* 0x000ea20000000800 */
[----:B------:R-:W-:Y:S01]  /*f880*/  LDSM.16.MT88.4 R68, [R164+0xbc00] ;  /* 0x00bc0000a444783b */ /* 0x000fe20000004200 */
[--C-:B------:R-:W-:Y:S01]  /*f890*/  FFMA.FTZ R92, R235, c[0x0][0x23c], -R132.reuse ;  /* 0x00008f00eb5c7a23 */ /* 0x100fe20000010884 */
[----:B-1----:R-:W-:Y:S01]  /*f8a0*/  F2FP.PACK_AB R58, R120, R121 ;  /* 0x00000079783a723e */ /* 0x002fe200000000ff */
[--C-:B------:R-:W-:Y:S02]  /*f8b0*/  FFMA.FTZ R123, R223, c[0x0][0x23c], -R132.reuse ;  /* 0x00008f00df7b7a23 */ /* 0x100fe40000010884 */
[--C-:B------:R-:W-:Y:S02]  /*f8c0*/  FFMA.FTZ R133, R226, c[0x0][0x23c], -R55.reuse ;  /* 0x00008f00e2857a23 */ /* 0x100fe40000010837 */
[--C-:B------:R-:W-:Y:S02]  /*f8d0*/  FFMA.FTZ R134, R224, c[0x0][0x23c], -R55.reuse ;  /* 0x00008f00e0867a23 */ /* 0x100fe40000010837 */
        /* <DEDUP_REMOVED lines=24> */
[--C-:B------:R-:W-:Y:S02]  /*fa60*/  FFMA.FTZ R154, R195, c[0x0][0x23c], -R55.reuse ;  /* 0x00008f00c39a7a23 */ /* 0x100fe40000010837 */
[--C-:B------:R-:W-:Y:S02]  /*fa70*/  FFMA.FTZ R191, R191, c[0x0][0x23c], -R55.reuse ;  /* 0x00008f00bfbf7a23 */ /* 0x100fe40000010837 */
[--C-:B------:R-:W-:Y:S01]  /*fa80*/  FFMA.FTZ R194, R194, c[0x0][0x23c], -R55.reuse ;  /* 0x00008f00c2c27a23 */ /* 0x100fe20000010837 */
[C---:B------:R-:W-:Y:S02]  /*fa90*/  HMMA.16816.F32 R12, R56.reuse, R20, R12 ;  /* 0x00000014380c723c */ /* 0x040fe4000000180c */
[----:B------:R-:W-:Y:S01]  /*faa0*/  MUFU.EX2 R92, R92 ;  /* 0x0000005c005c7308 */ /* 0x000fe20000000800 */
[----:B------:R-:W-:Y:S02]  /*fab0*/  FFMA.FTZ R130, R229, c[0x0][0x23c], -R132 ;  /* 0x00008f00e5827a23 */ /* 0x000fe40000010884 */
[C---:B------:R-:W-:Y:S02]  /*fac0*/  FFMA.FTZ R188, R53.reuse, R188, R138 ;  /* 0x000000bc35bc7223 */ /* 0x040fe4000001008a */
[C---:B------:R-:W-:Y:S01]  /*fad0*/  FMUL.FTZ R20, R53.reuse, R96 ;  /* 0x0000006035147220 */ /* 0x040fe20000410000 */
[C---:B------:R-:W-:Y:S04]  /*fae0*/  HMMA.16816.F32 R16, R56.reuse, R22, R16 ;  /* 0x000000163810723c */ /* 0x040fe80000001810 */
[----:B------:R-:W-:Y:S01]  /*faf0*/  FMUL.FTZ R21, R53, R97 ;  /* 0x0000006135157220 */ /* 0x000fe20000410000 */
[----:B------:R-:W-:Y:S01]  /*fb00*/  MUFU.EX2 R124, R124 ;  /* 0x0000007c007c7308 */ /* 0x000fe20000000800 */
[--C-:B------:R-:W-:Y:S02]  /*fb10*/  FFMA.FTZ R96, R237, c[0x0][0x23c], -R132.reuse ;  /* 0x00008f00ed607a23 */ /* 0x100fe40000010884 */
[C---:B------:R-:W-:Y:S04]  /*fb20*/  FMUL.FTZ R22, R54.reuse, R98 ;  /* 0x0000006236167220 */ /* 0x040fe80000410000 */
[----:B------:R-:W-:Y:S02]  /*fb30*/  FMUL.FTZ R23, R54, R99 ;  /* 0x0000006336177220 */ /* 0x000fe40000410000 */
[----:B------:R-:W-:Y:S01]  /*fb40*/  FFMA.FTZ R99, R233, c[0x0][0x23c], -R132 ;  /* 0x00008f00e9637a23 */ /* 0x000fe20000010884 */
[----:B------:R-:W-:Y:S01]  /*fb50*/  MUFU.EX2 R96, R96 ;  /* 0x0000006000607308 */ /* 0x000fe20000000800 */
[--C-:B------:R-:W-:Y:S02]  /*fb60*/  FFMA.FTZ R98, R238, c[0x0][0x23c], -R55.reuse ;  /* 0x00008f00ee627a23 */ /* 0x100fe40000010837 */
[--C-:B------:R-:W-:Y:S01]  /*fb70*/  FFMA.FTZ R97, R234, c[0x0][0x23c], -R55.reuse ;  /* 0x00008f00ea617a23 */ /* 0x100fe20000010837 */
[C---:B------:R-:W-:Y:S03]  /*fb80*/  HMMA.16816.F32 R20, R56.reuse, R28, R20 ;  /* 0x0000001c3814723c */ /* 0x040fe60000001814 */
[--C-:B------:R-:W-:Y:S02]  /*fb90*/  FFMA.FTZ R138, R212, c[0x0][0x23c], -R55.reuse ;  /* 0x00008f00d48a7a23 */ /* 0x100fe40000010837 */
[----:B------:R-:W-:Y:S01]  /*fba0*/  FADD.FTZ R188, R131, R188 ;  /* 0x000000bc83bc7221 */ /* 0x000fe20000010000 */
        /* <DEDUP_REMOVED lines=8> */
[----:B------:R-:W-:Y:S02]  /*fc30*/  FFMA.FTZ R90, R245, c[0x0][0x23c], -R132 ;  /* 0x00008f00f55a7a23 */ /* 0x000fe40000010884 */
[--C-:B------:R-:W-:Y:S02]  /*fc40*/  FFMA.FTZ R91, R236, c[0x0][0x23c], -R55.reuse ;  /* 0x00008f00ec5b7a23 */ /* 0x100fe40000010837 */
[----:B------:R-:W-:Y:S01]  /*fc50*/  FADD.FTZ R121, R121, R188 ;  /* 0x000000bc79797221 */ /* 0x000fe20000010000 */
[C---:B------:R-:W-:Y:S01]  /*fc60*/  HMMA.16816.F32 R28, R56.reuse, R36, R28 ;  /* 0x00000024381c723c */ /* 0x040fe2000000181c */
[----:B------:R-:W1:Y:S02]  /*fc70*/  MUFU.EX2 R90, R90 ;  /* 0x0000005a005a7308 */ /* 0x000e640000000800 */
        /* <DEDUP_REMOVED lines=9> */
[----:B------:R-:W2:Y:S01]  /*fd10*/  MUFU.EX2 R81, R81 ;  /* 0x0000005100517308 */ /* 0x000ea20000000800 */
[--C-:B------:R-:W-:Y:S02]  /*fd20*/  FFMA.FTZ R137, R205, c[0x0][0x23c], -R132.reuse ;  /* 0x00008f00cd897a23 */ /* 0x100fe40000010884 */
[--C-:B------:R-:W-:Y:S02]  /*fd30*/  FFMA.FTZ R140, R209, c[0x0][0x23c], -R132.reuse ;  /* 0x00008f00d18c7a23 */ /* 0x100fe40000010884 */
[--C-:B------:R-:W-:Y:S01]  /*fd40*/  FFMA.FTZ R147, R217, c[0x0][0x23c], -R132.reuse ;  /* 0x00008f00d9937a23 */ /* 0x100fe20000010884 */
[C---:B------:R-:W-:Y:S03]  /*fd50*/  HMMA.16816.F32 R36, R56.reuse, R44, R36 ;  /* 0x0000002c3824723c */ /* 0x040fe60000001824 */
[--C-:B------:R-:W-:Y:S01]  /*fd60*/  FFMA.FTZ R152, R218, c[0x0][0x23c], -R132.reuse ;  /* 0x00008f00da987a23 */ /* 0x100fe20000010884 */
[----:B------:R-:W-:Y:S01]  /*fd70*/  MUFU.EX2 R128, R128 ;  /* 0x0000008000807308 */ /* 0x000fe20000000800 */
[----:B------:R-:W-:Y:S02]  /*fd80*/  FFMA.FTZ R207, R207, c[0x0][0x23c], -R132 ;  /* 0x00008f00cfcf7a23 */ /* 0x000fe40000010884 */
[C---:B------:R-:W-:Y:S01]  /*fd90*/  FMUL.FTZ R44, R53.reuse, R72 ;  /* 0x00000048352c7220 */ /* 0x040fe20000410000 */
[C---:B------:R-:W-:Y:S04]  /*fda0*/  HMMA.16816.F32 R40, R56.reuse, R46, R40 ;  /* 0x0000002e3828723c */ /* 0x040fe80000001828 */
[----:B------:R-:W-:Y:S02]  /*fdb0*/  FMUL.FTZ R45, R53, R73 ;  /* 0x00000049352d7220 */ /* 0x000fe40000410000 */
[----:B------:R-:W-:Y:S01]  /*fdc0*/  MUFU.EX2 R127, R127 ;  /* 0x0000007f007f7308 */ /* 0x000fe20000000800 */
[C---:B------:R-:W-:Y:S02]  /*fdd0*/  FMUL.FTZ R46, R54.reuse, R74 ;  /* 0x0000004a362e7220 */ /* 0x040fe40000410000 */
[C---:B------:R-:W-:Y:S02]  /*fde0*/  FMUL.FTZ R47, R54.reuse, R75 ;  /* 0x0000004b362f7220 */ /* 0x040fe40000410000 */
[----:B------:R-:W-:Y:S01]  /*fdf0*/  LDSM.16.MT88.4 R72, [R164+0xc000] ;  /* 0x00c00000a448783b */ /* 0x000fe20000004200 */
[----:B------:R-:W-:Y:S02]  /*fe00*/  FFMA.FTZ R54, R54, R187, R136 ;  /* 0x000000bb36367223 */ /* 0x000fe40000010088 */
[----:B------:R-:W-:Y:S02]  /*fe10*/  FFMA.FTZ R187, R3, c[0x0][0x23c], -R55 ;  /* 0x00008f0003bb7a23 */ /* 0x000fe40000010837 */
[C---:B------:R-:W-:Y:S01]  /*fe20*/  HMMA.16816.F32 R44, R56.reuse, R60, R44 ;  /* 0x0000003c382c723c */ /* 0x040fe2000000182c */
[----:B------:R-:W-:Y:S02]  /*fe30*/  MUFU.EX2 R126, R126 ;  /* 0x0000007e007e7308 */ /* 0x000fe40000000800 */
[----:B------:R-:W-:Y:S02]  /*fe40*/  FADD.FTZ R53, R129, R54 ;  /* 0x0000003681357221 */ /* 0x000fe40000010000 */
[----:B------:R-:W-:Y:S02]  /*fe50*/  FFMA.FTZ R136, R211, c[0x0][0x23c], -R132 ;  /* 0x00008f00d3887a23 */ /* 0x000fe40000010884 */
[----:B------:R-:W-:Y:S01]  /*fe60*/  FADD.FTZ R54, R122, R53 ;  /* 0x000000357a367221 */ /* 0x000fe20000010000 */
[----:B------:R-:W-:Y:S01]  /*fe70*/  HMMA.16816.F32 R48, R56, R62, R48 ;  /* 0x0000003e3830723c */ /* 0x000fe20000001830 */
[----:B------:R-:W3:Y:S02]  /*fe80*/  LDSM.16.MT88.4 R60, [R116+0x9400] ;  /* 0x00940000743c783b */ /* 0x000ee40000004200 */
[----:B------:R-:W4:Y:S01]  /*fe90*/  MUFU.EX2 R91, R91 ;  /* 0x0000005b005b7308 */ /* 0x000f220000000800 */
[----:B------:R-:W-:Y:S02]  /*fea0*/  FADD.FTZ R53, R120, R121 ;  /* 0x0000007978357221 */ /* 0x000fe40000010000 */
[----:B------:R-:W-:Y:S01]  /*feb0*/  FADD.FTZ R54, R117, R54 ;  /* 0x0000003675367221 */ /* 0x000fe20000010000 */
[----:B-1----:R-:W-:Y:S01]  /*fec0*/  F2FP.PACK_AB R56, R93, R90 ;  /* 0x0000005a5d38723e */ /* 0x002fe200000000ff */
[----:B------:R-:W-:Y:S01]  /*fed0*/  FADD.FTZ R80, R90, R53 ;  /* 0x000000355a507221 */ /* 0x000fe20000010000 */
[----:B--2---:R-:W-:Y:S03]  /*fee0*/  F2FP.PACK_AB R57, R84, R81 ;  /* 0x000000515439723e */ /* 0x004fe600000000ff */
[----:B------:R-:W-:Y:S01]  /*fef0*/  F2FP.PACK_AB R58, R86, R85 ;  /* 0x00000055563a723e */ /* 0x000fe200000000ff */
[----:B------:R-:W1:Y:S01]  /*ff00*/  MUFU.EX2 R89, R89 ;  /* 0x0000005900597308 */ /* 0x000e620000000800 */
[----:B------:R-:W-:Y:S01]  /*ff10*/  F2FP.PACK_AB R59, R88, R87 ;  /* 0x00000057583b723e */ /* 0x000fe200000000ff */
[--C-:B------:R-:W-:Y:S02]  /*ff20*/  FFMA.FTZ R121, R200, c[0x0][0x23c], -R55.reuse ;  /* 0x00008f00c8797a23 */ /* 0x100fe40000010837 */
[--C-:B------:R-:W-:Y:S02]  /*ff30*/  FFMA.FTZ R122, R198, c[0x0][0x23c], -R55.reuse ;  /* 0x00008f00c67a7a23 */ /* 0x100fe40000010837 */
[----:B------:R-:W-:Y:S02]  /*ff40*/  FFMA.FTZ R90, R52, c[0x0][0x23c], -R55 ;  /* 0x00008f00345a7a23 */ /* 0x000fe40000010837 */
[C---:B------:R-:W-:Y:S02]  /*ff50*/  HMMA.16816.F32 R4, R56.reuse, R64, R4 ;  /* 0x000000403804723c */ /* 0x040fe40000001804 */
[----:B------:R-:W-:Y:S01]  /*ff60*/  MUFU.EX2 R125, R125 ;  /* 0x0000007d007d7308 */ /* 0x000fe20000000800 */
[--C-:B------:R-:W-:Y:S02]  /*ff70*/  FFMA.FTZ R215, R215, c[0x0][0x23c], -R132.reuse ;  /* 0x00008f00d7d77a23 */ /* 0x100fe40000010884 */
[--C-:B------:R-:W-:Y:S02]  /*ff80*/  FFMA.FTZ R219, R219, c[0x0][0x23c], -R132.reuse ;  /* 0x00008f00dbdb7a23 */ /* 0x100fe40000010884 */
[--C-:B------:R-:W-:Y:S01]  /*ff90*/  FFMA.FTZ R220, R220, c[0x0][0x23c], -R132.reuse ;  /* 0x00008f00dcdc7a23 */ /* 0x100fe20000010884 */
[C---:B------:R-:W-:Y:S01]  /*ffa0*/  HMMA.16816.F32 R8, R56.reuse, R66, R8 ;  /* 0x000000423808723c */ /* 0x040fe20000001808 */
[----:B------:R-:W2:Y:S03]  /*ffb0*/  LDSM.16.MT88.4 R64, [R164+0xb400] ;  /* 0x00b40000a440783b */ /* 0x000ea60000004200 */
[----:B------:R-:W-:Y:S01]  /*ffc0*/  MUFU.EX2 R123, R123 ;  /* 0x0000007b007b7308 */ /* 0x000fe20000000800 */
[--C-:B------:R-:W-:Y:S02]  /*ffd0*/  FFMA.FTZ R221, R221, c[0x0][0x23c], -R132.reuse ;  /* 0x00008f00dddd7a23 */ /* 0x100fe40000010884 */
[----:B------:R-:W-:Y:S01]  /*ffe0*/  FFMA.FTZ R132, R222, c[0x0][0x23c], -R132 ;  /* 0x00008f00de847a23 */ /* 0x000fe20000010884 */
[C---:B---3--:R-:W-:Y:S06]  /*fff0*/  HMMA.16816.F32 R12, R56.reuse, R60, R12 ;  /* 0x0000003c380c723c */ /* 0x048fec000000180c */
[----:B------:R-:W-:Y:S02]  /*10000*/  MUFU.EX2 R133, R133 ;  /* 0x0000008500857308 */ /* 0x000fe40000000800 */
[C---:B------:R-:W-:Y:S01]  /*10010*/  HMMA.16816.F32 R16, R56.reuse, R62, R16 ;  /* 0x0000003e3810723c */ /* 0x040fe20000001810 */
[----:B------:R-:W3:Y:S07]  /*10020*/  LDSM.16.MT88.4 R60, [R116+0xb400] ;  /* 0x00b40000743c783b */ /* 0x000eee0000004200 */
[----:B------:R-:W-:Y:S10]  /*10030*/  MUFU.EX2 R129, R197 ;  /* 0x000000c500817308 */ /* 0x000ff40000000800 */
[----:B------:R-:W-:Y:S01]  /*10040*/  MUFU.EX2 R144, R144 ;  /* 0x0000009000907308 */ /* 0x000fe20000000800 */
[C---:B--2---:R-:W-:Y:S09]  /*10050*/  HMMA.16816.F32 R20, R56.reuse, R64, R20 ;  /* 0x000000403814723c */ /* 0x044ff20000001814 */
[----:B------:R-:W-:Y:S01]  /*10060*/  MUFU.EX2 R143, R143 ;  /* 0x0000008f008f7308 */ /* 0x000fe20000000800 */
[C---:B------:R-:W-:Y:S01]  /*10070*/  HMMA.16816.F32 R24, R56.reuse, R66, R24 ;  /* 0x000000423818723c */ /* 0x040fe20000001818 */
[----:B------:R-:W2:Y:S08]  /*10080*/  LDSM.16.MT88.4 R64, [R164+0xd400] ;  /* 0x00d40000a440783b */ /* 0x000eb00000004200 */
[----:B------:R-:W-:Y:S01]  /*10090*/  MUFU.EX2 R146, R146 ;  /* 0x0000009200927308 */ /* 0x000fe20000000800 */
[C---:B---3--:R-:W-:Y:S09]  /*100a0*/  HMMA.16816.F32 R28, R56.reuse, R60, R28 ;  /* 0x0000003c381c723c */ /* 0x048ff2000000181c */
[----:B------:R-:W-:Y:S01]  /*100b0*/  MUFU.EX2 R131, R201 ;  /* 0x000000c900837308 */ /* 0x000fe20000000800 */
[C---:B------:R-:W-:Y:S01]  /*100c0*/  HMMA.16816.F32 R32, R56.reuse, R62, R32 ;  /* 0x0000003e3820723c */ /* 0x040fe20000001820 */
[----:B------:R-:W3:Y:S08]  /*100d0*/  LDSM.16.MT88.4 R60, [R116+0xd400] ;  /* 0x00d40000743c783b */ /* 0x000ef00000004200 */
[----:B------:R-:W-:Y:S10]  /*100e0*/  MUFU.EX2 R148, R148 ;  /* 0x0000009400947308 */ /* 0x000ff40000000800 */
[----:B------:R-:W-:Y:S01]  /*100f0*/  MUFU.EX2 R145, R145 ;  /* 0x0000009100917308 */ /* 0x000fe20000000800 */
[C---:B--2---:R-:W-:Y:S09]  /*10100*/  HMMA.16816.F32 R36, R56.reuse, R64, R36 ;  /* 0x000000403824723c */ /* 0x044ff20000001824 */
[----:B------:R-:W-:Y:S01]  /*10110*/  MUFU.EX2 R150, R150 ;  /* 0x0000009600967308 */ /* 0x000fe20000000800 */
[C---:B------:R-:W-:Y:S01]  /*10120*/  HMMA.16816.F32 R40, R56.reuse, R66, R40 ;  /* 0x000000423828723c */ /* 0x040fe20000001828 */
[----:B------:R-:W2:Y:S08]  /*10130*/  LDSM.16.MT88.4 R64, [R164+0x9800] ;  /* 0x00980000a440783b */ /* 0x000eb00000004200 */
[----:B------:R-:W5:Y:S01]  /*10140*/  MUFU.EX2 R97, R97 ;  /* 0x0000006100617308 */ /* 0x000f620000000800 */
[C---:B---3--:R-:W-:Y:S09]  /*10150*/  HMMA.16816.F32 R44, R56.reuse, R60, R44 ;  /* 0x0000003c382c723c */ /* 0x048ff2000000182c */
[----:B------:R-:W-:Y:S01]  /*10160*/  MUFU.EX2 R130, R130 ;  /* 0x0000008200827308 */ /* 0x000fe20000000800 */
[----:B------:R-:W-:Y:S01]  /*10170*/  HMMA.16816.F32 R48, R56, R62, R48 ;  /* 0x0000003e3830723c */ /* 0x000fe20000001830 */
[----:B------:R-:W3:Y:S08]  /*10180*/  LDSM.16.MT88.4 R60, [R116+0x9800] ;  /* 0x00980000743c783b */ /* 0x000ef00000004200 */
[----:B------:R-:W-:Y:S03]  /*10190*/  MUFU.EX2 R134, R134 ;  /* 0x0000008600867308 */ /* 0x000fe60000000800 */
[----:B------:R-:W-:Y:S02]  /*101a0*/  F2FP.PACK_AB R56, R99, R92 ;  /* 0x0000005c6338723e */ /* 0x000fe400000000ff */
[----:B----4-:R-:W-:Y:S02]  /*101b0*/  F2FP.PACK_AB R57, R91, R98 ;  /* 0x000000625b39723e */ /* 0x010fe400000000ff */
[----:B-1----:R-:W-:Y:S02]  /*101c0*/  F2FP.PACK_AB R58, R96, R89 ;  /* 0x00000059603a723e */ /* 0x002fe400000000ff */
[----:B-----5:R-:W-:Y:S01]  /*101d0*/  F2FP.PACK_AB R59, R124, R97 ;  /* 0x000000617c3b723e */ /* 0x020fe200000000ff */
[----:B------:R-:W-:Y:S06]  /*101e0*/  MUFU.EX2 R135, R135 ;  /* 0x0000008700877308 */ /* 0x000fec0000000800 */
[C---:B--2---:R-:W-:Y:S04]  /*101f0*/  HMMA.16816.F32 R4, R56.reuse, R64, R4 ;  /* 0x000000403804723c */ /* 0x044fe80000001804 */
[----:B------:R-:W-:Y:S04]  /*10200*/  MUFU.EX2 R136, R136 ;  /* 0x0000008800887308 */ /* 0x000fe80000000800 */
[C---:B------:R-:W-:Y:S01]  /*10210*/  HMMA.16816.F32 R8, R56.reuse, R66, R8 ;  /* 0x000000423808723c */ /* 0x040fe20000001808 */
[----:B------:R-:W1:Y:S05]  /*10220*/  LDSM.16.MT88.4 R64, [R164+0xb800] ;  /* 0x00b80000a440783b */ /* 0x000e6a0000004200 */
[----:B------:R-:W-:Y:S02]  /*10230*/  MUFU.EX2 R138, R138 ;  /* 0x0000008a008a7308 */ /* 0x000fe40000000800 */
[C---:B---3--:R-:W-:Y:S08]  /*10240*/  HMMA.16816.F32 R12, R56.reuse, R60, R12 ;  /* 0x0000003c380c723c */ /* 0x048ff0000000180c */
        /* <DEDUP_REMOVED lines=14> */
[----:B------:R-:W3:Y:S10]  /*10330*/  MUFU.EX2 R117, R215 ;  /* 0x000000d700757308 */ /* 0x000ef40000000800 */
[----:B------:R-:W-:Y:S01]  /*10340*/  MUFU.EX2 R121, R121 ;  /* 0x0000007900797308 */ /* 0x000fe20000000800 */
[C---:B-1----:R-:W-:Y:S09]  /*10350*/  HMMA.16816.F32 R36, R56.reuse, R64, R36 ;  /* 0x000000403824723c */ /* 0x042ff20000001824 */
[----:B------:R-:W1:Y:S01]  /*10360*/  MUFU.EX2 R122, R122 ;  /* 0x0000007a007a7308 */ /* 0x000e620000000800 */
[C---:B------:R-:W-:Y:S01]  /*10370*/  HMMA.16816.F32 R40, R56.reuse, R66, R40 ;  /* 0x000000423828723c */ /* 0x040fe20000001828 */
[----:B------:R-:W4:Y:S02]  /*10380*/  LDSM.16.MT88.4 R64, [R164+0x9c00] ;  /* 0x009c0000a440783b */ /* 0x000f240000004200 */
[----:B---3--:R-:W-:Y:S06]  /*10390*/  F2FP.PACK_AB R52, R117, R120 ;  /* 0x000000787534723e */ /* 0x008fec00000000ff */
[----:B------:R-:W-:Y:S01]  /*103a0*/  MUFU.EX2 R147, R147 ;  /* 0x0000009300937308 */ /* 0x000fe20000000800 */
[C---:B--2---:R-:W-:Y:S09]  /*103b0*/  HMMA.16816.F32 R44, R56.reuse, R60, R44 ;  /* 0x0000003c382c723c */ /* 0x044ff2000000182c */
[----:B------:R-:W-:Y:S01]  /*103c0*/  MUFU.EX2 R152, R152 ;  /* 0x0000009800987308 */ /* 0x000fe20000000800 */
[----:B------:R-:W-:Y:S01]  /*103d0*/  HMMA.16816.F32 R48, R56, R62, R48 ;  /* 0x0000003e3830723c */ /* 0x000fe20000001830 */
[----:B------:R-:W2:Y:S02]  /*103e0*/  LDSM.16.MT88.4 R60, [R116+0x9c00] ;  /* 0x009c0000743c783b */ /* 0x000ea40000004200 */
[----:B-1----:R-:W-:Y:S04]  /*103f0*/  F2FP.PACK_AB R53, R122, R121 ;  /* 0x000000797a35723e */ /* 0x002fe800000000ff */
[----:B------:R-:W-:Y:S02]  /*10400*/  F2FP.PACK_AB R56, R127, R128 ;  /* 0x000000807f38723e */ /* 0x000fe400000000ff */
[----:B------:R-:W-:Y:S01]  /*10410*/  F2FP.PACK_AB R57, R125, R126 ;  /* 0x0000007e7d39723e */ /* 0x000fe200000000ff */
[----:B------:R-:W-:Y:S02]  /*10420*/  MUFU.EX2 R149, R149 ;  /* 0x0000009500957308 */ /* 0x000fe40000000800 */
[----:B------:R-:W-:Y:S02]  /*10430*/  F2FP.PACK_AB R58, R130, R123 ;  /* 0x0000007b823a723e */ /* 0x000fe400000000ff */
[----:B------:R-:W-:Y:S06]  /*10440*/  F2FP.PACK_AB R59, R134, R133 ;  /* 0x00000085863b723e */ /* 0x000fec00000000ff */
[----:B------:R-:W1:Y:S01]  /*10450*/  MUFU.EX2 R154, R154 ;  /* 0x0000009a009a7308 */ /* 0x000e620000000800 */
[C---:B----4-:R-:W-:Y:S08]  /*10460*/  HMMA.16816.F32 R4, R56.reuse, R64, R4 ;  /* 0x000000403804723c */ /* 0x050ff00000001804 */
[C---:B------:R-:W-:Y:S01]  /*10470*/  HMMA.16816.F32 R8, R56.reuse, R66, R8 ;  /* 0x000000423808723c */ /* 0x040fe20000001808 */
[----:B------:R-:W3:Y:S01]  /*10480*/  LDSM.16.MT88.4 R64, [R116+0xbc00] ;  /* 0x00bc00007440783b */ /* 0x000ee20000004200 */
[----:B------:R-:W-:Y:S06]  /*10490*/  MUFU.EX2 R219, R219 ;  /* 0x000000db00db7308 */ /* 0x000fec0000000800 */
[C---:B--2---:R-:W-:Y:S04]  /*104a0*/  HMMA.16816.F32 R12, R56.reuse, R60, R12 ;  /* 0x0000003c380c723c */ /* 0x044fe8000000180c */
[----:B------:R-:W-:Y:S01]  /*104b0*/  MUFU.EX2 R220, R220 ;  /* 0x000000dc00dc7308 */ /* 0x000fe20000000800 */
[----:B-1----:R-:W-:Y:S03]  /*104c0*/  F2FP.PACK_AB R55, R154, R149 ;  /* 0x000000959a37723e */ /* 0x002fe600000000ff */
[C---:B------:R-:W-:Y:S01]  /*104d0*/  HMMA.16816.F32 R16, R56.reuse, R62, R16 ;  /* 0x0000003e3810723c */ /* 0x040fe20000001810 */
[----:B------:R-:W1:Y:S05]  /*104e0*/  LDSM.16.MT88.4 R60, [R164+0xdc00] ;  /* 0x00dc0000a43c783b */ /* 0x000e6a0000004200 */
[----:B------:R-:W-:Y:S02]  /*104f0*/  MUFU.EX2 R3, R191 ;  /* 0x000000bf00037308 */ /* 0x000fe40000000800 */
[C---:B------:R-:W-:Y:S08]  /*10500*/  HMMA.16816.F32 R20, R56.reuse, R68, R20 ;  /* 0x000000443814723c */ /* 0x040ff00000001814 */
[----:B------:R-:W-:Y:S01]  /*10510*/  MUFU.EX2 R221, R221 ;  /* 0x000000dd00dd7308 */ /* 0x000fe20000000800 */
[C---:B------:R-:W-:Y:S01]  /*10520*/  HMMA.16816.F32 R24, R56.reuse, R70, R24 ;  /* 0x000000463818723c */ /* 0x040fe20000001818 */
[----:B------:R-:W2:Y:S08]  /*10530*/  LDSM.16.MT88.4 R68, [R116+0xdc00] ;  /* 0x00dc00007444783b */ /* 0x000eb00000004200 */
[----:B------:R-:W4:Y:S01]  /*10540*/  MUFU.EX2 R132, R132 ;  /* 0x0000008400847308 */ /* 0x000f220000000800 */
[C---:B---3--:R-:W-:Y:S08]  /*10550*/  HMMA.16816.F32 R28, R56.reuse, R64, R28 ;  /* 0x00000040381c723c */ /* 0x048ff0000000181c */
[C---:B------:R-:W-:Y:S01]  /*10560*/  HMMA.16816.F32 R32, R56.reuse, R66, R32 ;  /* 0x000000423820723c */ /* 0x040fe20000001820 */
[----:B------:R-:W3:Y:S01]  /*10570*/  LDSM.16.MT88.4 R64, [R164+0xa000] ;  /* 0x00a00000a440783b */ /* 0x000ee20000004200 */
[----:B------:R-:W-:Y:S06]  /*10580*/  MUFU.EX2 R187, R187 ;  /* 0x000000bb00bb7308 */ /* 0x000fec0000000800 */
[C---:B-1----:R-:W-:Y:S08]  /*10590*/  HMMA.16816.F32 R36, R56.reuse, R60, R36 ;  /* 0x0000003c3824723c */ /* 0x042ff00000001824 */
[C---:B------:R-:W-:Y:S01]  /*105a0*/  HMMA.16816.F32 R40, R56.reuse, R62, R40 ;  /* 0x0000003e3828723c */ /* 0x040fe20000001828 */
[----:B------:R-:W1:Y:S07]  /*105b0*/  LDSM.16.MT88.4 R60, [R116+0xa000] ;  /* 0x00a00000743c783b */ /* 0x000e6e0000004200 */
[C---:B--2---:R-:W-:Y:S08]  /*105c0*/  HMMA.16816.F32 R44, R56.reuse, R68, R44 ;  /* 0x00000044382c723c */ /* 0x044ff0000000182c */
[----:B------:R-:W-:Y:S01]  /*105d0*/  HMMA.16816.F32 R48, R56, R70, R48 ;  /* 0x000000463830723c */ /* 0x000fe20000001830 */
[----:B------:R-:W2:Y:S06]  /*105e0*/  LDSM.16.MT88.4 R68, [R116+0xc000] ;  /* 0x00c000007444783b */ /* 0x000eac0000004200 */
[----:B------:R-:W-:Y:S02]  /*105f0*/  F2FP.PACK_AB R56, R136, R135 ;  /* 0x000000878838723e */ /* 0x000fe400000000ff */
[----:B------:R-:W-:Y:S03]  /*10600*/  F2FP.PACK_AB R57, R139, R138 ;  /* 0x0000008a8b39723e */ /* 0x000fe600000000ff */
[----:B------:R-:W-:Y:S02]  /*10610*/  F2FP.PACK_AB R58, R140, R137 ;  /* 0x000000898c3a723e */ /* 0x000fe400000000ff */
[----:B------:R-:W-:Y:S07]  /*10620*/  F2FP.PACK_AB R59, R142, R141 ;  /* 0x0000008d8e3b723e */ /* 0x000fee00000000ff */
[C---:B---3--:R-:W-:Y:S08]  /*10630*/  HMMA.16816.F32 R4, R56.reuse, R64, R4 ;  /* 0x000000403804723c */ /* 0x048ff00000001804 */
        /* <DEDUP_REMOVED lines=17> */
[----:B------:R-:W-:Y:S02]  /*10750*/  F2FP.PACK_AB R56, R144, R129 ;  /* 0x000000819038723e */ /* 0x000fe400000000ff */
[----:B------:R-:W-:Y:S03]  /*10760*/  F2FP.PACK_AB R57, R146, R143 ;  /* 0x0000008f9239723e */ /* 0x000fe600000000ff */
[----:B------:R-:W-:Y:S02]  /*10770*/  F2FP.PACK_AB R58, R148, R131 ;  /* 0x00000083943a723e */ /* 0x000fe400000000ff */
[----:B------:R-:W-:Y:S07]  /*10780*/  F2FP.PACK_AB R59, R150, R145 ;  /* 0x00000091963b723e */ /* 0x000fee00000000ff */
        /* <DEDUP_REMOVED lines=16> */
[----:B------:R-:W-:Y:S01]  /*10890*/  FADD.FTZ R69, R81, R54 ;  /* 0x0000003651457221 */ /* 0x000fe20000010000 */
[----:B------:R-:W-:Y:S01]  /*108a0*/  HMMA.16816.F32 R48, R56, R70, R48 ;  /* 0x000000463830723c */ /* 0x000fe20000001830 */
[----:B------:R-:W-:Y:S03]  /*108b0*/  LDSM.16.MT88.4 R56, [R116+0xe800] ;  /* 0x00e800007438783b */ /* 0x000fe60000004200 */
[----:B------:R-:W-:Y:S01]  /*108c0*/  F2FP.PACK_AB R54, R152, R147 ;  /* 0x000000939836723e */ /* 0x000fe200000000ff */
[----:B------:R-:W-:Y:S02]  /*108d0*/  FADD.FTZ R68, R93, R80 ;  /* 0x000000505d447221 */ /* 0x000fe40000010000 */
[----:B------:R-:W-:Y:S01]  /*108e0*/  FADD.FTZ R84, R84, R69 ;  /* 0x0000004554547221 */ /* 0x000fe20000010000 */
[----:B----4-:R-:W-:Y:S01]  /*108f0*/  F2FP.PACK_AB R70, R132, R221 ;  /* 0x000000dd8446723e */ /* 0x010fe200000000ff */
[----:B------:R-:W2:Y:S02]  /*10900*/  LDSM.16.MT88.4 R80, [R164+0xe800] ;  /* 0x00e80000a450783b */ /* 0x000ea40000004200 */
[C---:B---3--:R-:W-:Y:S01]  /*10910*/  HMMA.16816.F32 R4, R52.reuse, R64, R4 ;  /* 0x000000403404723c */ /* 0x048fe20000001804 */
[----:B------:R-:W3:Y:S04]  /*10920*/  MUFU.EX2 R64, R194 ;  /* 0x000000c200407308 */ /* 0x000ee80000000800 */
[----:B------:R-:W-:Y:S03]  /*10930*/  FADD.FTZ R87, R87, R84 ;  /* 0x0000005457577221 */ /* 0x000fe60000010000 */
[C---:B------:R-:W-:Y:S04]  /*10940*/  HMMA.16816.F32 R8, R52.reuse, R66, R8 ;  /* 0x000000423408723c */ /* 0x040fe80000001808 */
[----:B------:R-:W-:Y:S04]  /*10950*/  FADD.FTZ R87, R88, R87 ;  /* 0x0000005758577221 */ /* 0x000fe80000010000 */
[C---:B-----5:R-:W-:Y:S04]  /*10960*/  HMMA.16816.F32 R12, R52.reuse, R72, R12 ;  /* 0x00000048340c723c */ /* 0x060fe8000000180c */
[----:B------:R-:W-:Y:S04]  /*10970*/  FADD.FTZ R98, R98, R87 ;  /* 0x0000005762627221 */ /* 0x000fe80000010000 */
[C---:B------:R-:W-:Y:S04]  /*10980*/  HMMA.16816.F32 R16, R52.reuse, R74, R16 ;  /* 0x0000004a3410723c */ /* 0x040fe80000001810 */
[----:B---3--:R-:W-:Y:S01]  /*10990*/  F2FP.PACK_AB R69, R64, R3 ;  /* 0x000000034045723e */ /* 0x008fe200000000ff */
[----:B------:R-:W-:Y:S03]  /*109a0*/  FADD.FTZ R98, R91, R98 ;  /* 0x000000625b627221 */ /* 0x000fe60000010000 */
[C---:B-1----:R-:W-:Y:S01]  /*109b0*/  HMMA.16816.F32 R20, R52.reuse, R60, R20 ;  /* 0x0000003c3414723c */ /* 0x042fe20000001814 */
[----:B------:R-:W1:Y:S06]  /*109c0*/  MUFU.EX2 R60, R90 ;  /* 0x0000005a003c7308 */ /* 0x000e6c0000000800 */
[----:B------:R-:W-:Y:S01]  /*109d0*/  FADD.FTZ R61, R85, R68 ;  /* 0x00000044553d7221 */ /* 0x000fe20000010000 */
[C---:B------:R-:W-:Y:S04]  /*109e0*/  HMMA.16816.F32 R24, R52.reuse, R62, R24 ;  /* 0x0000003e3418723c */ /* 0x040fe80000001818 */
[----:B------:R-:W-:Y:S01]  /*109f0*/  FADD.FTZ R61, R86, R61 ;  /* 0x0000003d563d7221 */ /* 0x000fe20000010000 */
[----:B------:R-:W-:Y:S01]  /*10a00*/  F2FP.PACK_AB R68, R220, R219 ;  /* 0x000000dbdc44723e */ /* 0x000fe200000000ff */
[----:B------:R-:W-:Y:S02]  /*10a10*/  LDSM.16.MT88.4 R84, [R116+0xcc00] ;  /* 0x00cc00007454783b */ /* 0x000fe40000004200 */
[C---:B------:R-:W-:Y:S08]  /*10a20*/  HMMA.16816.F32 R28, R52.reuse, R76, R28 ;  /* 0x0000004c341c723c */ /* 0x040ff0000000181c */
[C---:B------:R-:W-:Y:S01]  /*10a30*/  HMMA.16816.F32 R32, R52.reuse, R78, R32 ;  /* 0x0000004e3420723c */ /* 0x040fe20000001820 */
[----:B------:R-:W-:Y:S03]  /*10a40*/  LDSM.16.MT88.4 R76, [R164+0xec00] ;  /* 0x00ec0000a44c783b */ /* 0x000fe60000004200 */
[----:B-1----:R-:W-:Y:S04]  /*10a50*/  F2FP.PACK_AB R71, R187, R60 ;  /* 0x0000003cbb47723e */ /* 0x002fe800000000ff */
[C---:B--2---:R-:W-:Y:S08]  /*10a60*/  HMMA.16816.F32 R36, R52.reuse, R80, R36 ;  /* 0x000000503424723c */ /* 0x044ff00000001824 */
[C---:B------:R-:W-:Y:S08]  /*10a70*/  HMMA.16816.F32 R40, R52.reuse, R82, R40 ;  /* 0x000000523428723c */ /* 0x040ff00000001828 */
[C---:B------:R-:W-:Y:S07]  /*10a80*/  HMMA.16816.F32 R44, R52.reuse, R56, R44 ;  /* 0x00000038342c723c */ /* 0x040fee000000182c */
[----:B------:R-:W-:Y:S01]  /*10a90*/  FADD.FTZ R56, R92, R61 ;  /* 0x0000003d5c387221 */ /* 0x000fe20000010000 */
[----:B------:R-:W-:Y:S01]  /*10aa0*/  HMMA.16816.F32 R48, R52, R58, R48 ;  /* 0x0000003a3430723c */ /* 0x000fe20000001830 */
[----:B------:R-:W1:Y:S03]  /*10ab0*/  LDSM.16.MT88.4 R92, [R164+0xcc00] ;  /* 0x00cc0000a45c783b */ /* 0x000e660000004200 */
[----:B------:R-:W-:Y:S04]  /*10ac0*/  FADD.FTZ R56, R99, R56 ;  /* 0x0000003863387221 */ /* 0x000fe80000010000 */
[C---:B------:R-:W-:Y:S07]  /*10ad0*/  HMMA.16816.F32 R112, R68.reuse, R108, R4 ;  /* 0x0000006c4470723c */ /* 0x040fee0000001804 */
        /* <DEDUP_REMOVED lines=13> */
[C---:B-1----:R-:W-:Y:S01]  /*10bb0*/  HMMA.16816.F32 R96, R68.reuse, R92, R20 ;  /* 0x0000005c4460723c */ /* 0x042fe20000001814 */
[----:B------:R-:W1:Y:S02]  /*10bc0*/  LDSM.16.MT88.4 R4, [R116+0xec00] ;  /* 0x00ec00007404783b */ /* 0x000e640000004200 */
        /* <DEDUP_REMOVED lines=23> */
[C---:B-1----:R-:W-:Y:S03]  /*10d40*/  HMMA.16816.F32 R72, R68.reuse, R4, R44 ;  /* 0x000000044448723c */ /* 0x042fe6000000182c */
[----:B------:R-:W-:Y:S02]  /*10d50*/  FADD.FTZ R8, R120, R9 ;  /* 0x0000000978087221 */ /* 0x000fe40000010000 */
[----:B------:R-:W-:Y:S02]  /*10d60*/  FADD.FTZ R121, R121, R150 ;  /* 0x0000009679797221 */ /* 0x000fe40000010000 */
[----:B------:R-:W-:Y:S01]  /*10d70*/  FADD.FTZ R8, R117, R8 ;  /* 0x0000000875087221 */ /* 0x000fe20000010000 */
[----:B------:R-:W-:Y:S01]  /*10d80*/  MOV R117, R0 ;  /* 0x0000000000757202 */ /* 0x000fe20000000f00 */
[----:B------:R-:W-:Y:S01]  /*10d90*/  FADD.FTZ R122, R122, R121 ;  /* 0x000000797a7a7221 */ /* 0x000fe20000010000 */
[----:B------:R-:W-:Y:S03]  /*10da0*/  HMMA.16816.F32 R68, R68, R6, R48 ;  /* 0x000000064444723c */ /* 0x000fe60000001830 */
[----:B------:R-:W-:Y:S02]  /*10db0*/  FADD.FTZ R147, R147, R8 ;  /* 0x0000000893937221 */ /* 0x000fe40000010000 */
[----:B------:R-:W-:Y:S02]  /*10dc0*/  FADD.FTZ R149, R149, R122 ;  /* 0x0000007a95957221 */ /* 0x000fe40000010000 */
[----:B------:R-:W-:Y:S02]  /*10dd0*/  FADD.FTZ R152, R152, R147 ;  /* 0x0000009398987221 */ /* 0x000fe40000010000 */
[----:B------:R-:W-:Y:S03]  /*10de0*/  FADD.FTZ R154, R154, R149 ;  /* 0x000000959a9a7221 */ /* 0x000fe60000010000 */
[----:B------:R-:W-:Y:S02]  /*10df0*/  FADD.FTZ R219, R219, R152 ;  /* 0x00000098dbdb7221 */ /* 0x000fe40000010000 */
[----:B------:R-:W-:Y:S02]  /*10e00*/  FADD.FTZ R3, R3, R154 ;  /* 0x0000009a03037221 */ /* 0x000fe40000010000 */
[----:B------:R-:W-:Y:S02]  /*10e10*/  FADD.FTZ R220, R220, R219 ;  /* 0x000000dbdcdc7221 */ /* 0x000fe40000010000 */
[----:B------:R-:W-:Y:S02]  /*10e20*/  FADD.FTZ R3, R64, R3 ;  /* 0x0000000340037221 */ /* 0x000fe40000010000 */
[----:B------:R-:W-:Y:S02]  /*10e30*/  FADD.FTZ R221, R221, R220 ;  /* 0x000000dcdddd7221 */ /* 0x000fe40000010000 */
[----:B------:R-:W-:Y:S02]  /*10e40*/  FADD.FTZ R60, R60, R3 ;  /* 0x000000033c3c7221 */ /* 0x000fe40000010000 */
[----:B------:R-:W-:Y:S02]  /*10e50*/  FADD.FTZ R188, R132, R221 ;  /* 0x000000dd84bc7221 */ /* 0x000fe40000010000 */
[----:B------:R-:W-:Y:S01]  /*10e60*/  FADD.FTZ R187, R187, R60 ;  /* 0x0000003cbbbb7221 */ /* 0x000fe20000010000 */
[----:B------:R-:W-:-:S05]  /*10e70*/  @P0 BRA `(.L_x_1284) ;  /* 0xffffbb2000000947 */ /* 0x000fca000383ffff */
.L_x_1280:
[----:B------:R-:W1:Y:S01]  /*10e80*/  SHFL.BFLY PT, R3, R188, 0x2, 0x1f ;  /* 0x0c401f00bc037f89 */ /* 0x000e6200000e0000 */
[----:B------:R-:W-:Y:S01]  /*10e90*/  MOV R7, 0x3f800000 ;  /* 0x3f80000000077802 */ /* 0x000fe20000000f00 */
[----:B------:R-:W-:Y:S01]  /*10ea0*/  BSSY B0, `(.L_x_1285) ;  /* 0x00000c2000007945 */ /* 0x000fe20003800000 */
[----:B------:R-:W-:Y:S01]  /*10eb0*/  MOV R6, 0x3f800000 ;  /* 0x3f80000000067802 */ /* 0x000fe20000000f00 */
[----:B------:R-:W2:Y:S04]  /*10ec0*/  SHFL.BFLY PT, R4, R187, 0x2, 0x1f ;  /* 0x0c401f00bb047f89 */ /* 0x000ea800000e0000 */
[----:B------:R-:W-:Y:S01]  /*10ed0*/  BAR.SYNC.DEFER_BLOCKING 0x0 ;  /* 0x0000000000007b1d */ /* 0x000fe20000010000 */
[----:B-1----:R-:W-:-:S05]  /*10ee0*/  FADD.FTZ R8, R3, R188 ;  /* 0x000000bc03087221 */ /* 0x002fca0000010000 */
[----:B------:R-:W1:Y:S01]  /*10ef0*/  S2R R3, SR_TID.X ;  /* 0x0000000000037919 */ /* 0x000e620000002100 */
[----:B--2---:R-:W-:-:S03]  /*10f00*/  FADD.FTZ R9, R4, R187 ;  /* 0x000000bb04097221 */ /* 0x004fc60000010000 */
[----:B------:R-:W2:Y:S04]  /*10f10*/  SHFL.BFLY PT, R5, R8, 0x1, 0x1f ;  /* 0x0c201f0008057f89 */ /* 0x000ea800000e0000 */
[----:B------:R-:W3:Y:S01]  /*10f20*/  SHFL.BFLY PT, R4, R9, 0x1, 0x1f ;  /* 0x0c201f0009047f89 */ /* 0x000ee200000e0000 */
[----:B--2---:R-:W-:Y:S01]  /*10f30*/  FADD.FTZ R5, R8, R5 ;  /* 0x0000000508057221 */ /* 0x004fe20000010000 */
[----:B-1----:R-:W-:Y:S01]  /*10f40*/  SHF.R.S32.HI R8, RZ, 0x1f, R3 ;  /* 0x0000001fff087819 */ /* 0x002fe20000011403 */
[----:B---3--:R-:W-:-:S03]  /*10f50*/  FADD.FTZ R4, R9, R4 ;  /* 0x0000000409047221 */ /* 0x008fc60000010000 */
        /* <DEDUP_REMOVED lines=182> */
.L_x_1286:
[----:B--234-:R-:W-:Y:S05]  /*11ac0*/  BSYNC B0 ;  /* 0x0000000000007941 */ /* 0x01cfea0003800000 */
.L_x_1285:
        /* <DEDUP_REMOVED lines=18> */
.L_x_1288:
[----:B------:R-:W-:Y:S05]  /*11bf0*/  BSYNC B0 ;  /* 0x0000000000007941 */ /* 0x000fea0003800000 */
.L_x_1287:
        /* <DEDUP_REMOVED lines=10> */
.L_x_1290:
[----:B------:R-:W-:Y:S05]  /*11ca0*/  BSYNC B0 ;  /* 0x0000000000007941 */ /* 0x000fea0003800000 */
.L_x_1289:
        /* <DEDUP_REMOVED lines=10> */
.L_x_1292:
[----:B------:R-:W-:Y:S05]  /*11d50*/  BSYNC B0 ;  /* 0x0000000000007941 */ /* 0x000fea0003800000 */
.L_x_1291:
        /* <DEDUP_REMOVED lines=11> */
.L_x_1293:
        /* <DEDUP_REMOVED lines=15> */
.L_x_6111:


//--------------------- .text._ZN5flash24flash_fwd_splitkv_kernelI23Flash_fwd_kernel_traitsILi96ELi64ELi128ELi4ELb0ELb0EN7cutlass6half_tE19Flash_kernel_traitsILi96ELi64ELi128ELi4ES3_EELb1ELb0ELb0ELb0ELb0ELb0ELb1ELb1EEEvNS_16Flash_fwd_paramsE --------------------------
	.section	.text._ZN5flash24flash_fwd_splitkv_kernelI23Flash_fwd_kernel_traitsILi96ELi64ELi128ELi4ELb0ELb0EN7cutlass6half_tE19Flash_kernel_traitsILi96ELi64ELi128ELi4ES3_EELb1ELb0ELb0ELb0ELb0ELb0ELb1ELb1EEEvNS_16Flash_fwd_paramsE,"ax",@progbits
	.sectioninfo	@"SHI_REGISTERS=214"
	.align	128
        .global         _ZN5flash24flash_fwd_splitkv_kernelI23Flash_fwd_kernel_traitsILi96ELi64ELi128ELi4ELb0ELb0EN7cutlass6half_tE19Flash_kernel_traitsILi96ELi64ELi128ELi4ES3_EELb1ELb0ELb0ELb0ELb0ELb0ELb1ELb1EEEvNS_16Flash_fwd_paramsE
        .type           _ZN5flash24flash_fwd_splitkv_kernelI23Flash_fwd_kernel_traitsILi96ELi64ELi128ELi4ELb0ELb0EN7cutlass6half_tE19Flash_kernel_traitsILi96ELi64ELi128ELi4ES3_EELb1ELb0ELb0ELb0ELb0ELb0ELb1ELb1EEEvNS_16Flash_fwd_paramsE,@function
        .size           _ZN5flash24flash_fwd_splitkv_kernelI23Flash_fwd_kernel_traitsILi96ELi64ELi128ELi4ELb0ELb0EN7cutlass6half_tE19Flash_kernel_traitsILi96ELi64ELi128ELi4ES3_EELb1ELb0ELb0ELb0ELb0ELb0ELb1ELb1EEEvNS_16Flash_fwd_paramsE,(.L_x_6112 - _ZN5flash24flash_fwd_splitkv_kernelI23Flash_fwd_kernel_traitsILi96ELi64ELi128ELi4ELb0ELb0EN7cutlass6half_tE19Flash_kernel_traitsILi96ELi64ELi128ELi4ES3_EELb1ELb0ELb0ELb0ELb0ELb0ELb1ELb1EEEvNS_16Flash_fwd_paramsE)
        .other          _ZN5flash24flash_fwd_splitkv_kernelI23Flash_fwd_kernel_traitsILi96ELi64ELi128ELi4ELb0ELb0EN7cutlass6half_tE19Flash_kernel_traitsILi96ELi64ELi128ELi4ES3_EELb1ELb0ELb0ELb0ELb0ELb0ELb1ELb1EEEvNS_16Flash_fwd_paramsE,@"STO_CUDA_ENTRY STV_DEFAULT"
_ZN5flash24flash_fwd_splitkv_kernelI23Flash_fwd_kernel_traitsILi96ELi64ELi128ELi4ELb0ELb0EN7cutlass6half_tE19Flash_kernel_traitsILi96ELi64ELi128ELi4ES3_EELb1ELb0ELb0ELb0ELb0ELb0ELb1ELb1EEEvNS_16Flash_fwd_paramsE:
.text._ZN5flash24flash_fwd_splitkv_kernelI23Flash_fwd_kernel_traitsILi96ELi64ELi128ELi4ELb0ELb0EN7cutlass6half_tE19Flash_kernel_traitsILi96ELi64ELi128ELi4ES3_EELb1ELb0ELb0ELb0ELb0ELb0ELb1ELb1EEEvNS_16Flash_fwd_paramsE:
[----:B------:R-:W-:Y:S02]  /*0000*/  MOV R1, c[0x0][0x28] ;  /* 0x00000a0000017a02 */ /* 0x000fe40000000f00 */
[----:B------:R-:W1:Y:S01]  /*0010*/  I2F.U32.RP R4, c[0x0][0x1c0] ;  /* 0x0000700000047b06 */ /* 0x000e620000209000 */
[----:B------:R-:W2:Y:S01]  /*0020*/  S2R R5, SR_CTAID.Z ;  /* 0x0000000000057919 */ /* 0x000ea20000002700 */
[----:B------:R-:W-:Y:S01]  /*0030*/  IMAD.MOV.U32 R2, RZ, RZ, RZ ;  /* 0x000000ffff027224 */ /* 0x000fe200078e00ff */
[----:B------:R-:W-:Y:S01]  /*0040*/  ISETP.NE.U32.AND P2, PT, RZ, c[0x0][0x1c0], PT ;  /* 0x00007000ff007a0c */ /* 0x000fe20003f45070 */
[----:B------:R-:W-:Y:S01]  /*0050*/  ULDC.64 UR6, c[0x0][0x118] ;  /* 0x0000460000067ab9 */ /* 0x000fe20000000a00 */
[----:B------:R-:W-:-:S03]  /*0060*/  ISETP.EQ.U32.AND P3, PT, RZ, c[0x0][0x248], PT ;  /* 0x00009200ff007a0c */ /* 0x000fc60003f62070 */
[----:B-1----:R-:W1:Y:S02]  /*0070*/  MUFU.RCP R3, R4 ;  /* 0x0000000400037308 */ /* 0x002e640000001000 */
[----:B-1----:R-:W-:-:S06]  /*0080*/  IADD3 R3, R3, 0xffffffe, RZ ;  /* 0x0ffffffe03037810 */ /* 0x002fcc0007ffe0ff */
[----:B------:R-:W1:Y:S02]  /*0090*/  F2I.FTZ.U32.TRUNC.NTZ R3, R3 ;  /* 0x0000000300037305 */ /* 0x000e64000021f000 */
[----:B-1----:R-:W-:-:S04]  /*00a0*/  IMAD.MOV R0, RZ, RZ, -R3 ;  /* 0x000000ffff007224 */ /* 0x002fc800078e0a03 */
[----:B------:R-:W-:-:S04]  /*00b0*/  IMAD R7, R0, c[0x0][0x1c0], RZ ;  /* 0x0000700000077a24 */ /* 0x000fc800078e02ff */
[----:B------:R-:W-:-:S04]  /*00c0*/  IMAD.HI.U32 R2, R3, R7, R2 ;  /* 0x0000000703027227 */ /* 0x000fc800078e0002 */
[----:B------:R-:W-:Y:S02]  /*00d0*/  IMAD.MOV.U32 R3, RZ, RZ, -0x1 ;  /* 0xffffffffff037424 */ /* 0x000fe400078e00ff */
[----:B--2---:R-:W-:Y:S02]  /*00e0*/  IMAD.HI.U32 R153, R2, R5, RZ ;  /* 0x0000000502997227 */ /* 0x004fe400078e00ff */
[----:B------:R-:W1:Y:S02]  /*00f0*/  LDC.U8 R2, c[0x0][0x312] ;  /* 0x0000c480ff027b82 */ /* 0x000e640000000000 */
[----:B------:R-:W-:-:S04]  /*0100*/  IMAD.MOV R0, RZ, RZ, -R153 ;  /* 0x000000ffff007224 */ /* 0x000fc800078e0a99 */
[----:B------:R-:W-:-:S05]  /*0110*/  IMAD R0, R0, c[0x0][0x1c0], R5 ;  /* 0x0000700000007a24 */ /* 0x000fca00078e0205 */
[----:B------:R-:W-:-:S13]  /*0120*/  ISETP.GE.U32.AND P0, PT, R0, c[0x0][0x1c0], PT ;  /* 0x0000700000007a0c */ /* 0x000fda0003f06070 */
[----:B------:R-:W-:Y:S02]  /*0130*/  @P0 IADD3 R0, R0, -c[0x0][0x1c0], RZ ;  /* 0x8000700000000a10 */ /* 0x000fe40007ffe0ff */
[----:B------:R-:W-:Y:S02]  /*0140*/  @P0 IADD3 R153, R153, 0x1, RZ ;  /* 0x0000000199990810 */ /* 0x000fe40007ffe0ff */
[----:B------:R-:W-:Y:S01]  /*0150*/  ISETP.GE.U32.AND P1, PT, R0, c[0x0][0x1c0], PT ;  /* 0x0000700000007a0c */ /* 0x000fe20003f26070 */
[----:B------:R-:W-:Y:S01]  /*0160*/  IMAD.MOV.U32 R0, RZ, RZ, 0x4 ;  /* 0x00000004ff007424 */ /* 0x000fe200078e00ff */
[----:B------:R-:W-:-:S04]  /*0170*/  ISETP.NE.U32.AND P0, PT, RZ, c[0x0][0x240], PT ;  /* 0x00009000ff007a0c */ /* 0x000fc80003f05070 */
[----:B------:R-:W-:-:S07]  /*0180*/  ISETP.NE.AND.EX P0, PT, RZ, c[0x0][0x244], PT, P0 ;  /* 0x00009100ff007a0c */ /* 0x000fce0003f05300 */
[----:B------:R-:W-:Y:S02]  /*0190*/  @P1 IADD3 R153, R153, 0x1, RZ ;  /* 0x0000000199991810 */ /* 0x000fe40007ffe0ff */
[----:B------:R-:W-:Y:S02]  /*01a0*/  @!P2 LOP3.LUT R153, RZ, c[0x0][0x1c0], RZ, 0x33, !PT ;  /* 0x00007000ff99aa12 */ /* 0x000fe400078e33ff */
[----:B------:R-:W-:Y:S01]  /*01b0*/  ISETP.NE.U32.AND P2, PT, RZ, c[0x0][0x250], PT ;  /* 0x00009400ff007a0c */ /* 0x000fe20003f45070 */
[----:B------:R-:W-:Y:S01]  /*01c0*/  IMAD.MOV.U32 R6, RZ, RZ, RZ ;  /* 0x000000ffff067224 */ /* 0x000fe200078e00ff */
[----:B-1----:R-:W-:Y:S01]  /*01d0*/  ISETP.NE.AND P1, PT, R2, RZ, PT ;  /* 0x000000ff0200720c */ /* 0x002fe20003f25270 */
[CC--:B------:R-:W-:Y:S01]  /*01e0*/  IMAD.WIDE R10, R153.reuse, R0.reuse, c[0x0][0x240] ;  /* 0x00009000990a7625 */ /* 0x0c0fe200078e0200 */
[----:B------:R-:W-:Y:S02]  /*01f0*/  ISETP.NE.AND.EX P4, PT, RZ, c[0x0][0x254], PT, P2 ;  /* 0x00009500ff007a0c */ /* 0x000fe40003f85320 */
[----:B------:R-:W-:Y:S01]  /*0200*/  ISETP.EQ.OR.EX P2, PT, RZ, c[0x0][0x24c], !P1, P3 ;  /* 0x00009300ff007a0c */ /* 0x000fe20004f42730 */
[CC--:B------:R-:W-:Y:S01]  /*0210*/  IMAD.WIDE R176, R153.reuse, R0.reuse, c[0x0][0x250] ;  /* 0x0000940099b07625 */ /* 0x0c0fe200078e0200 */
[----:B------:R-:W2:Y:S04]  /*0220*/  @P0 LDG.E R3, [R10.64] ;  /* 0x000000060a030981 */ /* 0x000ea8000c1e1900 */
[----:B------:R-:W2:Y:S01]  /*0230*/  @P0 LDG.E R4, [R10.64+0x4] ;  /* 0x000004060a040981 */ /* 0x000ea2000c1e1900 */
[----:B------:R-:W-:Y:S01]  /*0240*/  MOV R17, 0xffffffff ;  /* 0xffffffff00117802 */ /* 0x000fe20000000f00 */
[----:B------:R-:W-:-:S03]  /*0250*/  IMAD.WIDE R8, R153, R0, c[0x0][0x248] ;  /* 0x0000920099087625 */ /* 0x000fc600078e0200 */
[----:B------:R1:W5:Y:S04]  /*0260*/  @P4 LDG.E R6, [R176.64] ;  /* 0x00000006b0064981 */ /* 0x000368000c1e1900 */
[----:B------:R1:W5:Y:S01]  /*0270*/  @!P2 LDG.E R17, [R8.64] ;  /* 0x000000060811a981 */ /* 0x000362000c1e1900 */
[----:B------:R-:W-:Y:S01]  /*0280*/  ISETP.NE.U32.AND P2, PT, RZ, c[0x0][0x248], PT ;  /* 0x00009200ff007a0c */ /* 0x000fe20003f45070 */
[----:B------:R-:W-:Y:S02]  /*0290*/  IMAD.MOV R168, RZ, RZ, -R153 ;  /* 0x000000ffffa87224 */ /* 0x000fe400078e0a99 */
[----:B------:R-:W3:Y:S01]  /*02a0*/  S2R R21, SR_CTAID.X ;  /* 0x0000000000157919 */ /* 0x000ee20000002500 */
[----:B------:R-:W-:Y:S01]  /*02b0*/  ISETP.NE.AND.EX P2, PT, RZ, c[0x0][0x24c], PT, P2 ;  /* 0x00009300ff007a0c */ /* 0x000fe20003f45320 */
[----:B------:R-:W-:-:S02]  /*02c0*/  IMAD R168, R168, c[0x0][0x1c0], R5 ;  /* 0x00007000a8a87a24 */ /* 0x000fc400078e0205 */
[----:B------:R-:W4:Y:S01]  /*02d0*/  S2R R2, SR_CTAID.Y ;  /* 0x0000000000027919 */ /* 0x000f220000002600 */
[----:B--2---:R-:W-:Y:S01]  /*02e0*/  @P0 IADD3 R151, R4, -R3, RZ ;  /* 0x8000000304970210 */ /* 0x004fe20007ffe0ff */
[----:B------:R-:W-:-:S08]  /*02f0*/  @!P0 IMAD.MOV.U32 R151, RZ, RZ, c[0x0][0x214] ;  /* 0x00008500ff978624 */ /* 0x000fd000078e00ff */
[----:B------:R-:W-:Y:S05]  /*0300*/  @!P2 BRA `(.L_x_1294) ;  /* 0x000000400000a947 */ /* 0x000fea0003800000 */
[----:B-1-34-:R-:W2:Y:S02]  /*0310*/  @P1 LDG.E R4, [R8.64+0x4] ;  /* 0x0000040608041981 */ /* 0x01aea4000c1e1900 */
[----:B--2--5:R-:W-:-:S06]  /*0320*/  @P1 IADD3 R71, R4, -R17, RZ ;  /* 0x8000001104471210 */ /* 0x024fcc0007ffe0ff */
[----:B------:R1:W5:Y:S01]  /*0330*/  @!P1 LDG.E R71, [R8.64] ;  /* 0x0000000608479981 */ /* 0x000362000c1e1900 */
[----:B------:R-:W-:Y:S05]  /*0340*/  BRA `(.L_x_1295) ;  /* 0x0000001000007947 */ /* 0x000fea0003800000 */
.L_x_1294:
[----:B-1-34-:R-:W-:Y:S02]  /*0350*/  MOV R71, c[0x0][0x218] ;  /* 0x0000860000477a02 */ /* 0x01afe40000000f00 */
.L_x_1295:
[----:B------:R-:W-:-:S04]  /*0360*/  ISETP.NE.U32.AND P0, PT, RZ, c[0x0][0x258], PT ;  /* 0x00009600ff007a0c */ /* 0x000fc80003f05070 */
[----:B------:R-:W-:-:S13]  /*0370*/  ISETP.NE.AND.EX P1, PT, RZ, c[0x0][0x25c], PT, P0 ;  /* 0x00009700ff007a0c */ /* 0x000fda0003f25300 */
[----:B-1----:R-:W-:-:S05]  /*0380*/  @P1 IMAD.WIDE R8, R153, R0, c[0x0][0x258] ;  /* 0x0000960099081625 */ /* 0x002fca00078e0200 */
        /* <DEDUP_REMOVED lines=10> */
[----:B------:R-:W-:Y:S01]  /*0430*/  IABS R7, c[0x0][0x10] ;  /* 0x0000040000077a13 */ /* 0x000fe20000000000 */
[----:B------:R-:W-:Y:S01]  /*0440*/  IMAD.MOV.U32 R5, RZ, RZ, c[0x0][0x218] ;  /* 0x00008600ff057624 */ /* 0x000fe200078e00ff */
[----:B------:R-:W1:Y:S02]  /*0450*/  S2R R131, SR_TID.X ;  /* 0x0000000000837919 */ /* 0x000e640000002100 */
[----:B------:R-:W2:Y:S02]  /*0460*/  I2F.RP R9, R7 ;  /* 0x0000000700097306 */ /* 0x000ea40000209400 */
[----:B------:R-:W-:-:S04]  /*0470*/  IADD3 R5, R5, 0x7f, RZ ;  /* 0x0000007f05057810 */ /* 0x000fc80007ffe0ff */
[----:B------:R-:W-:-:S04]  /*0480*/  SHF.R.S32.HI R8, RZ, 0x1f, R5 ;  /* 0x0000001fff087819 */ /* 0x000fc80000011405 */
[----:B------:R-:W-:-:S04]  /*0490*/  LEA.HI R8, R8, R5, RZ, 0x7 ;  /* 0x0000000508087211 */ /* 0x000fc800078f38ff */
[----:B------:R-:W-:Y:S01]  /*04a0*/  LEA.HI.SX32 R8, R8, c[0x0][0x10], 0x19 ;  /* 0x0000040008087a11 */ /* 0x000fe200078fcaff */
[----:B--2---:R-:W2:Y:S03]  /*04b0*/  MUFU.RCP R10, R9 ;  /* 0x00000009000a7308 */ /* 0x004ea60000001000 */
[----:B------:R-:W-:Y:S02]  /*04c0*/  IADD3 R8, R8, -0x1, RZ ;  /* 0xffffffff08087810 */ /* 0x000fe40007ffe0ff */
[----:B--2---:R-:W-:-:S04]  /*04d0*/  IADD3 R10, R10, 0xffffffe, RZ ;  /* 0x0ffffffe0a0a7810 */ /* 0x004fc80007ffe0ff */
[----:B------:R-:W2:Y:S02]  /*04e0*/  F2I.FTZ.U32.TRUNC.NTZ R11, R10 ;  /* 0x0000000a000b7305 */ /* 0x000ea4000021f000 */
[--C-:B--2---:R-:W-:Y:S02]  /*04f0*/  IMAD.MOV R4, RZ, RZ, -R11.reuse ;  /* 0x000000ffff047224 */ /* 0x104fe400078e0a0b */
[----:B------:R-:W-:Y:S02]  /*0500*/  IMAD.MOV.U32 R10, RZ, RZ, RZ ;  /* 0x000000ffff0a7224 */ /* 0x000fe400078e00ff */
[----:B------:R-:W-:Y:S01]  /*0510*/  IMAD R5, R4, R7, RZ ;  /* 0x0000000704057224 */ /* 0x000fe200078e02ff */
[----:B------:R-:W-:Y:S02]  /*0520*/  IABS R4, R8 ;  /* 0x0000000800047213 */ /* 0x000fe40000000000 */
[----:B------:R-:W-:Y:S01]  /*0530*/  LOP3.LUT R8, R8, c[0x0][0x10], RZ, 0x3c, !PT ;  /* 0x0000040008087a12 */ /* 0x000fe200078e3cff */
[----:B------:R-:W-:-:S03]  /*0540*/  IMAD.HI.U32 R10, R11, R5, R10 ;  /* 0x000000050b0a7227 */ /* 0x000fc600078e000a */
[----:B------:R-:W-:Y:S01]  /*0550*/  ISETP.GE.AND P1, PT, R8, RZ, PT ;  /* 0x000000ff0800720c */ /* 0x000fe20003f26270 */
[----:B------:R-:W-:Y:S01]  /*0560*/  IMAD.MOV.U32 R5, RZ, RZ, R4 ;  /* 0x000000ffff057224 */ /* 0x000fe200078e0004 */
[----:B------:R-:W-:-:S03]  /*0570*/  IADD3 R8, R55, 0x7f, RZ ;  /* 0x0000007f37087810 */ /* 0x000fc60007ffe0ff */
[----:B------:R-:W-:-:S04]  /*0580*/  IMAD.HI.U32 R9, R10, R5, RZ ;  /* 0x000000050a097227 */ /* 0x000fc800078e00ff */
[----:B------:R-:W-:-:S04]  /*0590*/  IMAD.MOV R4, RZ, RZ, -R9 ;  /* 0x000000ffff047224 */ /* 0x000fc800078e0a09 */
[----:B------:R-:W-:Y:S01]  /*05a0*/  IMAD R4, R7, R4, R5 ;  /* 0x0000000407047224 */ /* 0x000fe200078e0205 */
[----:B------:R-:W-:-:S04]  /*05b0*/  SHF.R.S32.HI R5, RZ, 0x1f, R8 ;  /* 0x0000001fff057819 */ /* 0x000fc80000011408 */
[----:B------:R-:W-:Y:S02]  /*05c0*/  ISETP.GT.U32.AND P0, PT, R7, R4, PT ;  /* 0x000000040700720c */ /* 0x000fe40003f04070 */
[----:B------:R-:W-:-:S04]  /*05d0*/  LEA.HI R5, R5, R8, RZ, 0x7 ;  /* 0x0000000805057211 */ /* 0x000fc800078f38ff */
[----:B------:R-:W-:-:S07]  /*05e0*/  SHF.R.S32.HI R5, RZ, 0x7, R5 ;  /* 0x00000007ff057819 */ /* 0x000fce0000011405 */
[----:B------:R-:W-:Y:S01]  /*05f0*/  @!P0 IMAD.IADD R4, R4, 0x1, -R7 ;  /* 0x0000000104048824 */ /* 0x000fe200078e0a07 */
[----:B------:R-:W-:Y:S02]  /*0600*/  @!P0 IADD3 R9, R9, 0x1, RZ ;  /* 0x0000000109098810 */ /* 0x000fe40007ffe0ff */
[----:B------:R-:W-:Y:S02]  /*0610*/  ISETP.NE.AND P0, PT, RZ, c[0x0][0x10], PT ;  /* 0x00000400ff007a0c */ /* 0x000fe40003f05270 */
[----:B------:R-:W-:Y:S02]  /*0620*/  ISETP.GE.U32.AND P2, PT, R4, R7, PT ;  /* 0x000000070400720c */ /* 0x000fe40003f46070 */
[----:B------:R-:W-:-:S04]  /*0630*/  IADD3 R4, -R151, 0xbf, R56 ;  /* 0x000000bf97047810 */ /* 0x000fc80007ffe138 */
[----:B------:R-:W-:-:S04]  /*0640*/  IADD3 R4, R4, c[0x0][0x2e8], R55 ;  /* 0x0000ba0004047a10 */ /* 0x000fc80007ffe037 */
[----:B------:R-:W-:-:S03]  /*0650*/  SHF.R.S32.HI R53, RZ, 0x1f, R4 ;  /* 0x0000001fff357819 */ /* 0x000fc60000011404 */
[----:B------:R-:W-:Y:S02]  /*0660*/  @P2 IADD3 R9, R9, 0x1, RZ ;  /* 0x0000000109092810 */ /* 0x000fe40007ffe0ff */
[----:B------:R-:W-:-:S03]  /*0670*/  LEA.HI R53, R53, R4, RZ, 0x7 ;  /* 0x0000000435357211 */ /* 0x000fc600078f38ff */
[----:B------:R-:W-:Y:S01]  /*0680*/  IMAD.MOV.U32 R7, RZ, RZ, R9 ;  /* 0x000000ffff077224 */ /* 0x000fe200078e0009 */
[----:B------:R-:W-:-:S03]  /*0690*/  SHF.R.S32.HI R53, RZ, 0x7, R53 ;  /* 0x00000007ff357819 */ /* 0x000fc60000011435 */
[----:B------:R-:W-:Y:S01]  /*06a0*/  @!P1 IMAD.MOV R7, RZ, RZ, -R7 ;  /* 0x000000ffff079224 */ /* 0x000fe200078e0a07 */
[----:B------:R-:W-:-:S05]  /*06b0*/  @!P0 LOP3.LUT R7, RZ, c[0x0][0x10], RZ, 0x33, !PT ;  /* 0x00000400ff078a12 */ /* 0x000fca00078e33ff */
[----:B------:R-:W-:-:S04]  /*06c0*/  IMAD R146, R7, R2, RZ ;  /* 0x0000000207927224 */ /* 0x000fc800078e02ff */
[----:B------:R-:W-:-:S05]  /*06d0*/  IMAD.IADD R4, R7, 0x1, R146 ;  /* 0x0000000107047824 */ /* 0x000fca00078e0292 */
        /* <DEDUP_REMOVED lines=32> */
.L_x_1298:
[----:B------:R-:W-:Y:S05]  /*08e0*/  BSYNC B0 ;  /* 0x0000000000007941 */ /* 0x000fea0003800000 */
.L_x_1297:
        /* <DEDUP_REMOVED lines=10> */
.L_x_1300:
[----:B------:R-:W-:Y:S05]  /*0990*/  BSYNC B0 ;  /* 0x0000000000007941 */ /* 0x000fea0003800000 */
.L_x_1299:
        /* <DEDUP_REMOVED lines=10> */
.L_x_1302:
[----:B------:R-:W-:Y:S05]  /*0a40*/  BSYNC B0 ;  /* 0x0000000000007941 */ /* 0x000fea0003800000 */
.L_x_1301:
        /* <DEDUP_REMOVED lines=10> */
.L_x_1304:
[----:B------:R-:W-:Y:S05]  /*0af0*/  BSYNC B0 ;  /* 0x0000000000007941 */ /* 0x000fea0003800000 */
.L_x_1303:
        /* <DEDUP_REMOVED lines=20> */
.L_x_1296:
[----:B-1----:R-:W-:Y:S01]  /*0c40*/  ISETP.NE.U32.AND P0, PT, RZ, c[0x0][0x2b8], PT ;  /* 0x0000ae00ff007a0c */ /* 0x002fe20003f05070 */
[----:B------:R-:W-:-:S03]  /*0c50*/  IMAD.MOV.U32 R4, RZ, RZ, R153 ;  /* 0x000000ffff047224 */ /* 0x000fc600078e0099 */
[----:B------:R-:W-:-:S13]  /*0c60*/  ISETP.NE.AND.EX P0, PT, RZ, c[0x0][0x2bc], PT, P0 ;  /* 0x0000af00ff007a0c */ /* 0x000fda0003f05300 */
[----:B------:R-:W-:-:S05]  /*0c70*/  @P0 IMAD.WIDE R12, R153, R0, c[0x0][0x2b8] ;  /* 0x0000ae00990c0625 */ /* 0x000fca00078e0200 */
[----:B------:R1:W5:Y:S01]  /*0c80*/  @P0 LDG.E R4, [R12.64] ;  /* 0x000000060c040981 */ /* 0x000362000c1e1900 */
[----:B------:R-:W-:Y:S01]  /*0c90*/  ISETP.NE.U32.AND P0, PT, RZ, c[0x0][0x2c0], PT ;  /* 0x0000b000ff007a0c */ /* 0x000fe20003f05070 */
[----:B------:R-:W-:Y:S01]  /*0ca0*/  CS2R R156, SRZ ;  /* 0x00000000009c7805 */ /* 0x000fe2000001ff00 */
[----:B------:R-:W-:Y:S02]  /*0cb0*/  SHF.R.S32.HI R8, RZ, 0x1f, R153 ;  /* 0x0000001fff087819 */ /* 0x000fe40000011499 */
[----:B------:R-:W-:Y:S02]  /*0cc0*/  ISETP.NE.AND.EX P1, PT, RZ, c[0x0][0x2c4], PT, P0 ;  /* 0x0000b100ff007a0c */ /* 0x000fe40003f25300 */
[----:B------:R-:W-:-:S11]  /*0cd0*/  PLOP3.LUT P2, PT, PT, PT, PT, 0x8, 0x0 ;  /* 0x000000000000781c */ /* 0x000fd60003f4e170 */
        /* <DEDUP_REMOVED lines=16> */
[----:B------:R-:W1:Y:S02]  /*0de0*/  F2I.FTZ.U32.TRUNC.NTZ R7, R6 ;  /* 0x0000000600077305 */ /* 0x000e64000021f000 */
[----:B-1----:R-:W-:Y:S02]  /*0df0*/  IMAD.MOV R5, RZ, RZ, -R7 ;  /* 0x000000ffff057224 */ /* 0x002fe400078e0a07 */
[----:B------:R-:W-:Y:S02]  /*0e00*/  IMAD.MOV.U32 R6, RZ, RZ, RZ ;  /* 0x000000ffff067224 */ /* 0x000fe400078e00ff */
[----:B-----5:R-:W-:Y:S01]  /*0e10*/  IMAD R4, R5, R2, RZ ;  /* 0x0000000205047224 */ /* 0x020fe200078e02ff */
        /* <DEDUP_REMOVED lines=17> */
[----:B------:R1:W2:Y:S01]  /*0f30*/  LDG.E R4, [R12.64] ;  /* 0x000000060c047981 */ /* 0x0002a2000c1e1900 */
[----:B------:R-:W-:Y:S02]  /*0f40*/  IABS R0, c[0x0][0x1c8] ;  /* 0x0000720000007a13 */ /* 0x000fe40000000000 */
[----:B------:R-:W-:Y:S02]  /*0f50*/  IADD3 R5, -R5, RZ, RZ ;  /* 0x000000ff05057210 */ /* 0x000fe40007ffe1ff */
[----:B------:R-:W3:Y:S08]  /*0f60*/  I2F.RP R7, R0 ;  /* 0x0000000000077306 */ /* 0x000ef00000209400 */
[----:B---3--:R-:W3:Y:S01]  /*0f70*/  MUFU.RCP R10, R7 ;  /* 0x00000007000a7308 */ /* 0x008ee20000001000 */
[----:B-1----:R-:W-:-:S05]  /*0f80*/  IMAD R13, R5, c[0x0][0x2d0], R120 ;  /* 0x0000b400050d7a24 */ /* 0x002fca00078e0278 */
[----:B------:R-:W-:Y:S02]  /*0f90*/  SHF.R.S32.HI R5, RZ, 0x1f, R13 ;  /* 0x0000001fff057819 */ /* 0x000fe4000001140d */
[----:B---3--:R-:W-:-:S04]  /*0fa0*/  IADD3 R10, R10, 0xffffffe, RZ ;  /* 0x0ffffffe0a0a7810 */ /* 0x008fc80007ffe0ff */
        /* <DEDUP_REMOVED lines=9> */
[----:B------:R-:W-:Y:S02]  /*1040*/  IMAD R7, R0, R7, R6 ;  /* 0x0000000700077224 */ /* 0x000fe400078e0206 */
[----:B------:R-:W-:-:S03]  /*1050*/  IMAD R6, R5, c[0x0][0x198], RZ ;  /* 0x0000660005067a24 */ /* 0x000fc600078e02ff */
[----:B------:R-:W-:Y:S01]  /*1060*/  ISETP.GT.U32.AND P0, PT, R0, R7, PT ;  /* 0x000000070000720c */ /* 0x000fe20003f04070 */
[----:B------:R-:W-:-:S12]  /*1070*/  IMAD R6, R13, c[0x0][0x19c], R6 ;  /* 0x000067000d067a24 */ /* 0x000fd800078e0206 */
[----:B------:R-:W-:Y:S01]  /*1080*/  @!P0 IMAD.IADD R7, R7, 0x1, -R0 ;  /* 0x0000000107078824 */ /* 0x000fe200078e0a00 */
[----:B------:R-:W-:-:S04]  /*1090*/  @!P0 IADD3 R2, R2, 0x1, RZ ;  /* 0x0000000102028810 */ /* 0x000fc80007ffe0ff */
[----:B------:R-:W-:Y:S02]  /*10a0*/  ISETP.GE.U32.AND P1, PT, R7, R0, PT ;  /* 0x000000000700720c */ /* 0x000fe40003f26070 */
[----:B------:R-:W-:-:S04]  /*10b0*/  LOP3.LUT R0, R168, c[0x0][0x1c8], RZ, 0x3c, !PT ;  /* 0x00007200a8007a12 */ /* 0x000fc800078e3cff */
[----:B------:R-:W-:-:S07]  /*10c0*/  ISETP.GE.AND P0, PT, R0, RZ, PT ;  /* 0x000000ff0000720c */ /* 0x000fce0003f06270 */
[----:B------:R-:W-:Y:S02]  /*10d0*/  @P1 IADD3 R2, R2, 0x1, RZ ;  /* 0x0000000102021810 */ /* 0x000fe40007ffe0ff */
        /* <DEDUP_REMOVED lines=21> */
.L_x_1305:
        /* <DEDUP_REMOVED lines=17> */
.L_x_1307:
[----:B------:R-:W-:Y:S01]  /*1340*/  IABS R7, c[0x0][0x1c8] ;  /* 0x0000720000077a13 */ /* 0x000fe20000000000 */
[----:B------:R-:W-:Y:S01]  /*1350*/  @P0 IMAD.IADD R17, R6, 0x1, R17 ;  /* 0x0000000106110824 */ /* 0x000fe200078e0211 */
[----:B------:R-:W-:Y:S02]  /*1360*/  MOV R10, RZ ;  /* 0x000000ff000a7202 */ /* 0x000fe40000000f00 */
[----:B------:R-:W1:Y:S01]  /*1370*/  I2F.RP R12, R7 ;  /* 0x00000007000c7306 */ /* 0x000e620000209400 */
[----:B------:R-:W-:Y:S02]  /*1380*/  LEA R120, R53, 0xffffff80, 0x7 ;  /* 0xffffff8035787811 */ /* 0x000fe400078e38ff */
[----:B------:R-:W-:-:S05]  /*1390*/  MOV R13, R9 ;  /* 0x00000009000d7202 */ /* 0x000fca0000000f00 */
[----:B-1----:R-:W1:Y:S02]  /*13a0*/  MUFU.RCP R11, R12 ;  /* 0x0000000c000b7308 */ /* 0x002e640000001000 */
[----:B-1----:R-:W-:Y:S01]  /*13b0*/  IADD3 R11, R11, 0xffffffe, RZ ;  /* 0x0ffffffe0b0b7810 */ /* 0x002fe20007ffe0ff */
[----:B------:R-:W-:-:S04]  /*13c0*/  IMAD.MOV.U32 R12, RZ, RZ, R0 ;  /* 0x000000ffff0c7224 */ /* 0x000fc800078e0000 */
[----:B------:R-:W-:Y:S01]  /*13d0*/  IMAD.WIDE.U32 R12, R120, c[0x0][0x198], R12 ;  /* 0x00006600780c7a25 */ /* 0x000fe200078e000c */
[----:B------:R-:W1:Y:S03]  /*13e0*/  F2I.FTZ.U32.TRUNC.NTZ R11, R11 ;  /* 0x0000000b000b7305 */ /* 0x000e66000021f000 */
[----:B-1----:R-:W-:-:S04]  /*13f0*/  IMAD.MOV R2, RZ, RZ, -R11 ;  /* 0x000000ffff027224 */ /* 0x002fc800078e0a0b */
[----:B------:R-:W-:Y:S01]  /*1400*/  IMAD R5, R2, R7, RZ ;  /* 0x0000000702057224 */ /* 0x000fe200078e02ff */
[----:B------:R-:W-:-:S03]  /*1410*/  IABS R2, R168 ;  /* 0x000000a800027213 */ /* 0x000fc60000000000 */
[----:B------:R-:W-:-:S04]  /*1420*/  IMAD.HI.U32 R10, R11, R5, R10 ;  /* 0x000000050b0a7227 */ /* 0x000fc800078e000a */
[----:B------:R-:W-:-:S04]  /*1430*/  IMAD.MOV.U32 R5, RZ, RZ, R2 ;  /* 0x000000ffff057224 */ /* 0x000fc800078e0002 */
[----:B------:R-:W-:-:S05]  /*1440*/  IMAD.HI.U32 R2, R10, R5, RZ ;  /* 0x000000050a027227 */ /* 0x000fca00078e00ff */
[----:B------:R-:W-:-:S05]  /*1450*/  IADD3 R10, -R2, RZ, RZ ;  /* 0x000000ff020a7210 */ /* 0x000fca0007ffe1ff */
[----:B------:R-:W-:Y:S01]  /*1460*/  IMAD R10, R7, R10, R5 ;  /* 0x0000000a070a7224 */ /* 0x000fe200078e0205 */
[----:B------:R-:W-:-:S04]  /*1470*/  LOP3.LUT R5, R168, c[0x0][0x1c8], RZ, 0x3c, !PT ;  /* 0x00007200a8057a12 */ /* 0x000fc800078e3cff */
[----:B------:R-:W-:Y:S02]  /*1480*/  ISETP.GT.U32.AND P1, PT, R7, R10, PT ;  /* 0x0000000a0700720c */ /* 0x000fe40003f24070 */
[----:B------:R-:W-:Y:S02]  /*1490*/  ISETP.GE.AND P2, PT, R5, RZ, PT ;  /* 0x000000ff0500720c */ /* 0x000fe40003f46270 */
[----:B------:R-:W-:-:S09]  /*14a0*/  SHF.R.S32.HI R5, RZ, 0x1f, R120 ;  /* 0x0000001fff057819 */ /* 0x000fd20000011478 */
[----:B------:R-:W-:Y:S01]  /*14b0*/  @!P1 IMAD.IADD R10, R10, 0x1, -R7 ;  /* 0x000000010a0a9824 */ /* 0x000fe200078e0a07 */
[----:B------:R-:W-:Y:S02]  /*14c0*/  @!P1 IADD3 R2, R2, 0x1, RZ ;  /* 0x0000000102029810 */ /* 0x000fe40007ffe0ff */
[----:B------:R-:W-:Y:S02]  /*14d0*/  ISETP.NE.AND P1, PT, RZ, c[0x0][0x1c8], PT ;  /* 0x00007200ff007a0c */ /* 0x000fe40003f25270 */
[----:B------:R-:W-:Y:S01]  /*14e0*/  ISETP.GE.U32.AND P3, PT, R10, R7, PT ;  /* 0x000000070a00720c */ /* 0x000fe20003f66070 */
[----:B------:R-:W-:Y:S02]  /*14f0*/  IMAD R7, R5, c[0x0][0x198], RZ ;  /* 0x0000660005077a24 */ /* 0x000fe400078e02ff */
[----:B------:R-:W-:-:S04]  /*1500*/  @P0 IMAD.WIDE.U32 R10, R17, c[0x0][0x1a0], RZ ;  /* 0x00006800110a0a25 */ /* 0x000fc800078e00ff */
[----:B------:R-:W-:Y:S02]  /*1510*/  IMAD R7, R120, c[0x0][0x19c], R7 ;  /* 0x0000670078077a24 */ /* 0x000fe400078e0207 */
[----:B------:R-:W-:Y:S02]  /*1520*/  @P0 IMAD R17, R17, c[0x0][0x1a4], R11 ;  /* 0x0000690011110a24 */ /* 0x000fe400078e020b */
[----:B------:R-:W-:Y:S01]  /*1530*/  @P0 IMAD.MOV.U32 R16, RZ, RZ, R10 ;  /* 0x000000ffff100224 */ /* 0x000fe200078e000a */
[----:B------:R-:W-:Y:S02]  /*1540*/  IADD3 R13, R13, R7, RZ ;  /* 0x000000070d0d7210 */ /* 0x000fe40007ffe0ff */
[----:B------:R-:W-:-:S04]  /*1550*/  @P3 IADD3 R2, R2, 0x1, RZ ;  /* 0x0000000102023810 */ /* 0x000fc80007ffe0ff */
[----:B------:R-:W-:Y:S02]  /*1560*/  @!P2 IADD3 R2, -R2, RZ, RZ ;  /* 0x000000ff0202a210 */ /* 0x000fe40007ffe1ff */
[----:B------:R-:W-:-:S04]  /*1570*/  @!P1 LOP3.LUT R2, RZ, c[0x0][0x1c8], RZ, 0x33, !PT ;  /* 0x00007200ff029a12 */ /* 0x000fc800078e33ff */
[----:B------:R-:W-:Y:S01]  /*1580*/  SHF.R.S32.HI R0, RZ, 0x1f, R2 ;  /* 0x0000001fff007819 */ /* 0x000fe20000011402 */
[----:B------:R-:W-:-:S04]  /*1590*/  IMAD.WIDE.U32 R166, R2, c[0x0][0x1b0], R12 ;  /* 0x00006c0002a67a25 */ /* 0x000fc800078e000c */
[----:B------:R-:W-:Y:S02]  /*15a0*/  IMAD R7, R0, c[0x0][0x1b0], RZ ;  /* 0x00006c0000077a24 */ /* 0x000fe400078e02ff */
[----:B------:R-:W-:Y:S02]  /*15b0*/  IMAD.MOV.U32 R13, RZ, RZ, R120 ;  /* 0x000000ffff0d7224 */ /* 0x000fe400078e0078 */
        /* <DEDUP_REMOVED lines=13> */
.L_x_1306:
[----:B------:R1:W5:Y:S01]  /*1690*/  @P4 LDG.E R9, [R176.64] ;  /* 0x00000006b0094981 */ /* 0x000362000c1e1900 */
[----:B------:R-:W-:Y:S01]  /*16a0*/  SHF.R.S32.HI R60, RZ, 0x1f, R131 ;  /* 0x0000001fff3c7819 */ /* 0x000fe20000011483 */
[----:B------:R-:W-:Y:S01]  /*16b0*/  IMAD.MOV.U32 R158, RZ, RZ, c[0x0][0x230] ;  /* 0x00008c00ff9e7624 */ /* 0x000fe200078e00ff */
[----:B------:R-:W-:Y:S01]  /*16c0*/  ISETP.NE.AND P0, PT, R3, -0x1, PT ;  /* 0xffffffff0300780c */ /* 0x000fe20003f05270 */
[----:B------:R-:W-:Y:S01]  /*16d0*/  IMAD.MOV.U32 R24, RZ, RZ, RZ ;  /* 0x000000ffff187224 */ /* 0x000fe200078e00ff */
[CC--:B------:R-:W-:Y:S01]  /*16e0*/  LEA.HI R58, R60.reuse, R131.reuse, RZ, 0x3 ;  /* 0x000000833c3a7211 */ /* 0x0c0fe200078f18ff */
[----:B------:R-:W-:Y:S01]  /*16f0*/  IMAD.MOV.U32 R25, RZ, RZ, c[0x0][0x230] ;  /* 0x00008c00ff197624 */ /* 0x000fe200078e00ff */
[----:B------:R-:W-:Y:S01]  /*1700*/  LEA.HI R15, R60, R131, RZ, 0x2 ;  /* 0x000000833c0f7211 */ /* 0x000fe200078f10ff */
[----:B------:R-:W-:Y:S01]  /*1710*/  IMAD.MOV.U32 R173, RZ, RZ, c[0x0][0x198] ;  /* 0x00006600ffad7624 */ /* 0x000fe200078e00ff */
[----:B------:R-:W-:Y:S01]  /*1720*/  SHF.R.S32.HI R11, RZ, 0x3, R58 ;  /* 0x00000003ff0b7819 */ /* 0x000fe2000001143a */
[----:B------:R-:W-:Y:S01]  /*1730*/  IMAD.MOV.U32 R100, RZ, RZ, 0x5 ;  /* 0x00000005ff647424 */ /* 0x000fe200078e00ff */
[----:B------:R-:W-:Y:S01]  /*1740*/  LOP3.LUT R144, R15, 0xfffffffc, RZ, 0xc0, !PT ;  /* 0xfffffffc0f907812 */ /* 0x000fe200078ec0ff */
[----:B------:R-:W-:Y:S01]  /*1750*/  IMAD.SHL.U32 R148, R173, 0x20, RZ ;  /* 0x00000020ad947824 */ /* 0x000fe200078e00ff */
[----:B------:R-:W-:-:S02]  /*1760*/  LEA.HI R6, R58, R11, RZ, 0x1 ;  /* 0x0000000b3a067211 */ /* 0x000fc400078f08ff */
[----:B------:R-:W-:Y:S01]  /*1770*/  SHF.R.S32.HI R174, RZ, 0x2, R15 ;  /* 0x00000002ffae7819 */ /* 0x000fe2000001140f */
[----:B-----5:R-:W-:Y:S01]  /*1780*/  @!P0 IMAD R4, R8, c[0x0][0x178], RZ ;  /* 0x00005e0008048a24 */ /* 0x020fe200078e02ff */
[----:B------:R-:W-:Y:S01]  /*1790*/  LOP3.LUT R6, R6, 0xfffffffe, RZ, 0xc0, !PT ;  /* 0xfffffffe06067812 */ /* 0x000fe200078ec0ff */
[----:B------:R-:W-:Y:S01]  /*17a0*/  @P0 IMAD.WIDE.U32 R18, R3, c[0x0][0x190], RZ ;  /* 0x0000640003120a25 */ /* 0x000fe200078e00ff */
[----:B------:R-:W-:Y:S02]  /*17b0*/  LOP3.LUT R58, R58, 0xfffffff8, RZ, 0xc0, !PT ;  /* 0xfffffff83a3a7812 */ /* 0x000fe400078ec0ff */
[----:B------:R-:W-:Y:S01]  /*17c0*/  LEA.HI R15, R15, R174, RZ, 0x1 ;  /* 0x000000ae0f0f7211 */ /* 0x000fe200078f08ff */
[C---:B------:R-:W-:Y:S01]  /*17d0*/  IMAD.IADD R59, R11.reuse, 0x1, -R6 ;  /* 0x000000010b3b7824 */ /* 0x040fe200078e0a06 */
[----:B------:R-:W-:Y:S01]  /*17e0*/  SHF.R.S32.HI R175, RZ, 0x1f, R174 ;  /* 0x0000001fffaf7819 */ /* 0x000fe200000114ae */
[----:B------:R-:W-:Y:S01]  /*17f0*/  IMAD.SHL.U32 R11, R11, 0x40, RZ ;  /* 0x000000400b0b7824 */ /* 0x000fe200078e00ff */
[----:B------:R-:W-:Y:S01]  /*1800*/  LOP3.LUT R15, R15, 0x7fffffe, RZ, 0xc0, !PT ;  /* 0x07fffffe0f0f7812 */ /* 0x000fe200078ec0ff */
[----:B------:R-:W-:Y:S01]  /*1810*/  IMAD.IADD R144, R131, 0x1, -R144 ;  /* 0x0000000183907824 */ /* 0x000fe200078e0a90 */
[----:B------:R-:W-:Y:S01]  /*1820*/  SHF.R.S32.HI R69, RZ, 0x1f, R168 ;  /* 0x0000001fff457819 */ /* 0x000fe200000114a8 */
[----:B------:R-:W-:Y:S01]  /*1830*/  @!P0 IMAD.WIDE.U32 R22, R153, c[0x0][0x178], RZ ;  /* 0x00005e0099168a25 */ /* 0x000fe200078e00ff */
[----:B------:R-:W-:-:S02]  /*1840*/  LOP3.LUT R11, R11, 0xc0, RZ, 0xc0, !PT ;  /* 0x000000c00b0b7812 */ /* 0x000fc400078ec0ff */
[----:B------:R-:W-:Y:S01]  /*1850*/  SHF.L.U64.HI R147, R173, R100, c[0x0][0x19c] ;  /* 0x00006700ad937619 */ /* 0x000fe20000010264 */
[----:B------:R-:W-:Y:S02]  /*1860*/  @!P0 IMAD R4, R153, c[0x0][0x17c], R4 ;  /* 0x00005f0099048a24 */ /* 0x000fe400078e0204 */
[----:B------:R-:W-:Y:S02]  /*1870*/  @P0 IMAD R3, R3, c[0x0][0x194], R19 ;  /* 0x0000650003030a24 */ /* 0x000fe400078e0213 */
[C---:B------:R-:W-:Y:S01]  /*1880*/  IMAD.SHL.U32 R116, R144.reuse, 0x8, RZ ;  /* 0x0000000890747824 */ /* 0x040fe200078e00ff */
[----:B------:R-:W-:Y:S01]  /*1890*/  SHF.L.U32 R144, R144, 0x2, RZ ;  /* 0x0000000290907819 */ /* 0x000fe200000006ff */
[----:B------:R-:W-:Y:S01]  /*18a0*/  @!P0 IMAD.IADD R3, R23, 0x1, R4 ;  /* 0x0000000117038824 */ /* 0x000fe200078e0204 */
[----:B------:R-:W-:Y:S01]  /*18b0*/  LEA.HI R4, R60, R131, RZ, 0x5 ;  /* 0x000000833c047211 */ /* 0x000fe200078f28ff */
[----:B------:R-:W-:Y:S01]  /*18c0*/  IMAD.IADD R58, R131, 0x1, -R58 ;  /* 0x00000001833a7824 */ /* 0x000fe200078e0a3a */
[----:B------:R-:W-:Y:S01]  /*18d0*/  LOP3.LUT R10, R11, 0x18, R116, 0xf8, !PT ;  /* 0x000000180b0a7812 */ /* 0x000fe200078ef874 */
[----:B------:R-:W-:Y:S01]  /*18e0*/  IMAD.MOV.U32 R19, RZ, RZ, 0x2 ;  /* 0x00000002ff137424 */ /* 0x000fe200078e00ff */
[----:B------:R-:W-:Y:S01]  /*18f0*/  SHF.R.S32.HI R54, RZ, 0x5, R4 ;  /* 0x00000005ff367819 */ /* 0x000fe20000011404 */
[----:B------:R-:W-:Y:S01]  /*1900*/  @!P0 IMAD.MOV.U32 R18, RZ, RZ, R22 ;  /* 0x000000ffff128224 */ /* 0x000fe200078e0016 */
[----:B------:R-:W-:Y:S01]  /*1910*/  SHF.R.U32.HI R11, RZ, 0x3, R11 ;  /* 0x00000003ff0b7819 */ /* 0x000fe2000001160b */
[----:B------:R-:W-:Y:S01]  /*1920*/  IMAD.IADD R15, R174, 0x1, -R15 ;  /* 0x00000001ae0f7824 */ /* 0x000fe200078e0a0f */
[----:B------:R-:W-:Y:S01]  /*1930*/  LEA.HI R57, R58, R58, RZ, 0x1 ;  /* 0x0000003a3a397211 */ /* 0x000fe200078f08ff */
[----:B------:R-:W-:Y:S01]  /*1940*/  IMAD.HI.U32 R158, R19, R158, R24 ;  /* 0x0000009e139e7227 */ /* 0x000fe200078e0018 */
[----:B------:R-:W-:-:S02]  /*1950*/  LOP3.LUT R11, R10, R11, RZ, 0x3c, !PT ;  /* 0x0000000b0a0b7212 */ /* 0x000fc400078e3cff */
[----:B------:R-:W-:Y:S01]  /*1960*/  LOP3.LUT R19, R57, 0xfffffffe, RZ, 0xc0, !PT ;  /* 0xfffffffe39137812 */ /* 0x000fe200078ec0ff */
[----:B------:R-:W-:Y:S01]  /*1970*/  IMAD R162, R54, 0x8, R15 ;  /* 0x0000000836a27824 */ /* 0x000fe200078e020f */
[----:B------:R-:W-:Y:S01]  /*1980*/  IADD3 R18, P0, R116, R18, RZ ;  /* 0x0000001274127210 */ /* 0x000fe20007f1e0ff */
[----:B------:R-:W-:Y:S01]  /*1990*/  IMAD R15, R0, c[0x0][0x1b8], RZ ;  /* 0x00006e00000f7a24 */ /* 0x000fe200078e02ff */
[----:B------:R-:W-:Y:S01]  /*19a0*/  SHF.R.S32.HI R117, RZ, 0x1f, R116 ;  /* 0x0000001fff757819 */ /* 0x000fe20000011474 */
[----:B------:R-:W-:Y:S01]  /*19b0*/  IMAD.U32 R162, R162, 0x20, R11 ;  /* 0x00000020a2a27824 */ /* 0x000fe200078e000b */
[----:B------:R-:W-:Y:S01]  /*19c0*/  IADD3 R11, R116, 0x20, RZ ;  /* 0x00000020740b7810 */ /* 0x000fe20007ffe0ff */
[----:B------:R-:W-:Y:S01]  /*19d0*/  IMAD.IADD R58, R58, 0x1, -R19 ;  /* 0x000000013a3a7824 */ /* 0x000fe200078e0a13 */
[----:B------:R-:W-:Y:S01]  /*19e0*/  LEA.HI R60, R60, R131, RZ, 0x4 ;  /* 0x000000833c3c7211 */ /* 0x000fe200078f20ff */
[----:B------:R-:W-:Y:S01]  /*19f0*/  IMAD.X R19, R117, 0x1, R3, P0 ;  /* 0x0000000175137824 */ /* 0x000fe200000e0603 */
[----:B------:R-:W-:Y:S01]  /*1a00*/  IADD3 R16, P0, R116, R16, RZ ;  /* 0x0000001074107210 */ /* 0x000fe20007f1e0ff */
[----:B------:R-:W-:Y:S01]  /*1a10*/  IMAD R12, R2, c[0x0][0x1bc], R15 ;  /* 0x00006f00020c7a24 */ /* 0x000fe200078e020f */
[----:B------:R-:W-:Y:S01]  /*1a20*/  ISETP.GE.AND P5, PT, R11, c[0x0][0x220], PT ;  /* 0x000088000b007a0c */ /* 0x000fe20003fa6270 */
[----:B------:R-:W-:Y:S01]  /*1a30*/  IMAD.WIDE R20, R21, 0x40, R174 ;  /* 0x0000004015147825 */ /* 0x000fe200078e02ae */
[----:B------:R-:W-:-:S02]  /*1a40*/  LOP3.LUT R6, R60, 0xfffffff0, RZ, 0xc0, !PT ;  /* 0xfffffff03c067812 */ /* 0x000fc400078ec0ff */
[----:B------:R-:W-:Y:S01]  /*1a50*/  SEL R3, RZ, 0xffffffff, P5 ;  /* 0xffffffffff037807 */ /* 0x000fe20002800000 */
[----:B------:R-:W-:Y:S01]  /*1a60*/  IMAD.X R17, R117, 0x1, R17, P0 ;  /* 0x0000000175117824 */ /* 0x000fe200000e0611 */
[----:B------:R-:W-:Y:S01]  /*1a70*/  IADD3 R164, P0, R174, R13, RZ ;  /* 0x0000000daea47210 */ /* 0x000fe20007f1e0ff */
[----:B------:R-:W-:Y:S01]  /*1a80*/  IMAD R14, R21, c[0x0][0x190], RZ ;  /* 0x00006400150e7a24 */ /* 0x000fe200078e02ff */
[----:B------:R-:W-:Y:S01]  /*1a90*/  IADD3 R63, -R6, R131, RZ ;  /* 0x00000083063f7210 */ /* 0x000fe20007ffe1ff */
[----:B------:R-:W-:Y:S01]  /*1aa0*/  IMAD.SHL.U32 R3, R3, 0x2, RZ ;  /* 0x0000000203037824 */ /* 0x000fe200078e00ff */
[----:B------:R-:W-:Y:S01]  /*1ab0*/  ISETP.GE.AND P1, PT, R116, c[0x0][0x220], PT ;  /* 0x0000880074007a0c */ /* 0x000fe20003f26270 */
[----:B------:R-:W-:Y:S01]  /*1ac0*/  IMAD.WIDE.U32 R16, R2, c[0x0][0x1b8], R16 ;  /* 0x00006e0002107a25 */ /* 0x000fe200078e0010 */
[----:B------:R-:W-:Y:S02]  /*1ad0*/  LEA.HI R62, R63, R63, RZ, 0x1 ;  /* 0x0000003f3f3e7211 */ /* 0x000fe400078f08ff */
[----:B------:R-:W-:Y:S01]  /*1ae0*/  SEL R6, RZ, 0x1, P1 ;  /* 0x00000001ff067807 */ /* 0x000fe20000800000 */
[----:B------:R-:W-:Y:S01]  /*1af0*/  IMAD.X R5, R175, 0x1, R5, P0 ;  /* 0x00000001af057824 */ /* 0x000fe200000e0605 */
[----:B------:R-:W-:Y:S01]  /*1b00*/  SHF.R.S32.HI R10, RZ, 0x1, R62 ;  /* 0x00000001ff0a7819 */ /* 0x000fe2000001143e */
[----:B------:R-:W-:Y:S01]  /*1b10*/  IMAD.IADD R13, R17, 0x1, R12 ;  /* 0x00000001110d7824 */ /* 0x000fe200078e020c */
[----:B------:R-:W-:Y:S01]  /*1b20*/  SHF.R.S32.HI R61, RZ, 0x1f, R62 ;  /* 0x0000001fff3d7819 */ /* 0x000fe2000001143e */
[----:B------:R-:W-:Y:S01]  /*1b30*/  IMAD R5, R5, c[0x0][0x1a0], RZ ;  /* 0x0000680005057a24 */ /* 0x000fe200078e02ff */
[----:B------:R-:W-:Y:S01]  /*1b40*/  LOP3.LUT R3, R3, 0x2, R6, 0xe2, !PT ;  /* 0x0000000203037812 */ /* 0x000fe200078ee206 */
[----:B------:R-:W-:Y:S01]  /*1b50*/  IMAD.MOV.U32 R12, RZ, RZ, R16 ;  /* 0x000000ffff0c7224 */ /* 0x000fe200078e0010 */
[----:B------:R-:W-:Y:S01]  /*1b60*/  SHF.R.S32.HI R6, RZ, 0x1f, R71 ;  /* 0x0000001fff067819 */ /* 0x000fe20000011447 */
[C---:B------:R-:W-:Y:S01]  /*1b70*/  IMAD R5, R164.reuse, c[0x0][0x1a4], R5 ;  /* 0x00006900a4057a24 */ /* 0x040fe200078e0205 */
[----:B------:R-:W-:Y:S01]  /*1b80*/  LEA.HI R61, R61, R10, RZ, 0x2 ;  /* 0x0000000a3d3d7211 */ /* 0x000fe200078f10ff */
[----:B------:R-:W-:Y:S01]  /*1b90*/  IMAD.WIDE.U32 R164, R164, c[0x0][0x1a0], R12 ;  /* 0x00006800a4a47a25 */ /* 0x000fe200078e000c */
[----:B------:R-:W-:-:S02]  /*1ba0*/  LEA.HI R13, R6, R71, RZ, 0x7 ;  /* 0x00000047060d7211 */ /* 0x000fc400078f38ff */
[----:B------:R-:W-:Y:S01]  /*1bb0*/  LOP3.LUT R61, R61, 0xfffffffc, RZ, 0xc0, !PT ;  /* 0xfffffffc3d3d7812 */ /* 0x000fe200078ec0ff */
[C---:B------:R-:W-:Y:S01]  /*1bc0*/  IMAD R14, R20.reuse, c[0x0][0x194], R14 ;  /* 0x00006500140e7a24 */ /* 0x040fe200078e020e */
[----:B------:R-:W-:Y:S01]  /*1bd0*/  SHF.R.S32.HI R13, RZ, 0x7, R13 ;  /* 0x00000007ff0d7819 */ /* 0x000fe2000001140d */
[----:B------:R-:W-:Y:S01]  /*1be0*/  IMAD.WIDE.U32 R18, R20, c[0x0][0x190], R18 ;  /* 0x0000640014127a25 */ /* 0x000fe200078e0012 */
[----:B------:R-:W-:Y:S02]  /*1bf0*/  IADD3 R166, P0, R116, R166, RZ ;  /* 0x000000a674a67210 */ /* 0x000fe40007f1e0ff */
[----:B------:R-:W-:Y:S01]  /*1c00*/  IMNMX R68, R146, R13, !PT ;  /* 0x0000000d92447217 */ /* 0x000fe20007800200 */
[----:B------:R-:W-:Y:S01]  /*1c10*/  IMAD.IADD R61, R10, 0x1, -R61 ;  /* 0x000000010a3d7824 */ /* 0x000fe200078e0a3d */
[----:B------:R-:W-:Y:S01]  /*1c20*/  IADD3 R10, R116, 0x40, RZ ;  /* 0x00000040740a7810 */ /* 0x000fe20007ffe0ff */
[----:B------:R-:W-:Y:S01]  /*1c30*/  IMAD.X R167, R117, 0x1, R7, P0 ;  /* 0x0000000175a77824 */ /* 0x000fe200000e0607 */
[----:B------:R-:W-:Y:S01]  /*1c40*/  ISETP.GT.AND P0, PT, R53, R68, PT ;  /* 0x000000443500720c */ /* 0x000fe20003f04270 */
[----:B------:R-:W-:Y:S01]  /*1c50*/  IMAD.IADD R15, R19, 0x1, R14 ;  /* 0x00000001130f7824 */ /* 0x000fe200078e020e */
[----:B------:R-:W-:Y:S01]  /*1c60*/  ISETP.GE.AND P2, PT, R10, c[0x0][0x220], PT ;  /* 0x000088000a007a0c */ /* 0x000fe20003f46270 */
[----:B------:R-:W-:Y:S01]  /*1c70*/  IMAD R69, R69, c[0x0][0x1a8], RZ ;  /* 0x00006a0045457a24 */ /* 0x000fe200078e02ff */
[----:B------:R-:W-:Y:S01]  /*1c80*/  SHF.R.S32.HI R145, RZ, 0x1, R158 ;  /* 0x00000001ff917819 */ /* 0x000fe2000001149e */
[----:B------:R-:W-:Y:S01]  /*1c90*/  IMAD R163, R175, c[0x0][0x198], RZ ;  /* 0x00006600afa37a24 */ /* 0x000fe200078e02ff */
[----:B------:R-:W-:Y:S01]  /*1ca0*/  SEL R160, RZ, 0x4, P2 ;  /* 0x00000004ffa07807 */ /* 0x000fe20001000000 */
[----:B------:R-:W-:Y:S01]  /*1cb0*/  IMAD R69, R168, c[0x0][0x1ac], R69 ;  /* 0x00006b00a8457a24 */ /* 0x000fe200078e0245 */
[----:B------:R-:W-:Y:S01]  /*1cc0*/  MOV R14, R18 ;  /* 0x00000012000e7202 */ /* 0x000fe20000000f00 */
[----:B------:R-:W-:Y:S01]  /*1cd0*/  IMAD R155, R174, R145, R144 ;  /* 0x00000091ae9b7224 */ /* 0x000fe200078e0290 */
[----:B------:R-:W-:Y:S01]  /*1ce0*/  LOP3.LUT R160, R3, R160, RZ, 0xfc, !PT ;  /* 0x000000a003a07212 */ /* 0x000fe200078efcff */
[----:B------:R-:W-:Y:S01]  /*1cf0*/  IMAD.MOV.U32 R3, RZ, RZ, c[0x0][0x1a0] ;  /* 0x00006800ff037624 */ /* 0x000fe200078e00ff */
[----:B------:R-:W-:Y:S01]  /*1d00*/  LOP3.LUT R4, R4, 0xffffffe0, RZ, 0xc0, !PT ;  /* 0xffffffe004047812 */ /* 0x000fe200078ec0ff */
[----:B------:R-:W-:Y:S01]  /*1d10*/  IMAD.IADD R144, R144, 0x1, R155 ;  /* 0x0000000190907824 */ /* 0x000fe200078e029b */
[----:B------:R-:W-:Y:S01]  /*1d20*/  P2R R152, PR, RZ, 0x4 ;  /* 0x00000004ff987803 */ /* 0x000fe20000000000 */
[----:B------:R-:W-:Y:S01]  /*1d30*/  IMAD.WIDE.U32 R168, R168, c[0x0][0x1a8], R14 ;  /* 0x00006a00a8a87a25 */ /* 0x000fe200078e000e */
[----:B------:R-:W-:-:S02]  /*1d40*/  SHF.L.U64.HI R149, R3, R100, c[0x0][0x1a4] ;  /* 0x0000690003957619 */ /* 0x000fc40000010264 */
[----:B------:R-:W-:Y:S01]  /*1d50*/  SHF.R.S32.HI R60, RZ, 0x4, R60 ;  /* 0x00000004ff3c7819 */ /* 0x000fe2000001143c */
[C---:B------:R-:W-:Y:S01]  /*1d60*/  IMAD R163, R174.reuse, c[0x0][0x19c], R163 ;  /* 0x00006700aea37a24 */ /* 0x040fe200078e02a3 */
[----:B------:R-:W-:Y:S01]  /*1d70*/  SHF.R.S32.HI R57, RZ, 0x1, R57 ;  /* 0x00000001ff397819 */ /* 0x000fe20000011439 */
[----:B------:R-:W-:Y:S01]  /*1d80*/  IMAD.WIDE.U32 R166, R174, c[0x0][0x198], R166 ;  /* 0x00006600aea67a25 */ /* 0x000fe200078e00a6 */
[----:B------:R-:W-:Y:S02]  /*1d90*/  SHF.R.S32.HI R130, RZ, 0x1f, R155 ;  /* 0x0000001fff827819 */ /* 0x000fe4000001149b */
[----:B------:R-:W-:Y:S01]  /*1da0*/  SHF.R.S32.HI R129, RZ, 0x1f, R144 ;  /* 0x0000001fff817819 */ /* 0x000fe20000011490 */
[----:B------:R-:W-:Y:S02]  /*1db0*/  IMAD.SHL.U32 R150, R3, 0x20, RZ ;  /* 0x0000002003967824 */ /* 0x000fe400078e00ff */
[----:B------:R-:W-:Y:S02]  /*1dc0*/  IMAD.IADD R161, R131, 0x1, -R4 ;  /* 0x0000000183a17824 */ /* 0x000fe400078e0a04 */
[----:B------:R-:W-:-:S02]  /*1dd0*/  IMAD.SHL.U32 R159, R145, 0x20, RZ ;  /* 0x00000020919f7824 */ /* 0x000fc400078e00ff */
[----:B------:R-:W-:Y:S02]  /*1de0*/  IMAD.IADD R163, R167, 0x1, R163 ;  /* 0x00000001a7a37824 */ /* 0x000fe400078e02a3 */
[----:B------:R-:W-:Y:S02]  /*1df0*/  IMAD.IADD R52, R165, 0x1, R5 ;  /* 0x00000001a5347824 */ /* 0x000fe400078e0205 */
[----:B------:R-:W-:Y:S02]  /*1e00*/  IMAD.IADD R69, R169, 0x1, R69 ;  /* 0x00000001a9457824 */ /* 0x000fe400078e0245 */
[----:B------:R-:W-:Y:S01]  /*1e10*/  @!P4 IMAD.MOV.U32 R9, RZ, RZ, RZ ;  /* 0x000000ffff09c224 */ /* 0x000fe200078e00ff */
[----:B------:R-:W-:Y:S05]  /*1e20*/  @!P0 BRA `(.L_x_1308) ;  /* 0x0000965000008947 */ /* 0x000fea0003800000 */
[----:B-1----:R-:W-:Y:S01]  /*1e30*/  SHF.R.S32.HI R5, RZ, 0x1f, R120 ;  /* 0x0000001fff057819 */ /* 0x002fe20000011478 */
[C---:B------:R-:W-:Y:S01]  /*1e40*/  IMAD R4, R8.reuse, c[0x0][0x280], RZ ;  /* 0x0000a00008047a24 */ /* 0x040fe200078e02ff */
[--C-:B------:R-:W-:Y:S01]  /*1e50*/  SHF.R.S32.HI R7, RZ, 0x1f, R71.reuse ;  /* 0x0000001fff077819 */ /* 0x100fe20000011447 */
[----:B------:R-:W-:Y:S01]  /*1e60*/  IMAD R8, R8, c[0x0][0x278], RZ ;  /* 0x00009e0008087a24 */ /* 0x000fe200078e02ff */
[----:B------:R-:W-:Y:S01]  /*1e70*/  IADD3 R6, P1, P0, R120, R174, -R71 ;  /* 0x000000ae78067210 */ /* 0x000fe2000783e847 */
[C---:B------:R-:W-:Y:S01]  /*1e80*/  IMAD R4, R153.reuse, c[0x0][0x284], R4 ;  /* 0x0000a10099047a24 */ /* 0x040fe200078e0204 */
[C---:B------:R-:W-:Y:S01]  /*1e90*/  LEA R108, P3, R166.reuse, c[0x0][0x168], 0x1 ;  /* 0x00005a00a66c7a11 */ /* 0x040fe200078608ff */
[----:B------:R-:W-:Y:S01]  /*1ea0*/  IMAD.WIDE.U32 R12, R153, c[0x0][0x280], R116 ;  /* 0x0000a000990c7a25 */ /* 0x000fe200078e0074 */
[----:B------:R-:W-:Y:S01]  /*1eb0*/  IADD3.X R5, R5, R175, ~R7, P1, P0 ;  /* 0x000000af05057210 */ /* 0x000fe20000fe0c07 */
[----:B------:R-:W-:Y:S01]  /*1ec0*/  UMOV UR9, 0x40 ;  /* 0x0000004000097882 */ /* 0x000fe20000000000 */
[----:B------:R-:W-:Y:S01]  /*1ed0*/  LEA.HI.X R107, R166, c[0x0][0x16c], R163, 0x1, P3 ;  /* 0x00005b00a66b7a11 */ /* 0x000fe200018f0ca3 */
[----:B------:R-:W-:Y:S01]  /*1ee0*/  IMAD.WIDE.U32 R14, R153, c[0x0][0x278], R116 ;  /* 0x00009e00990e7a25 */ /* 0x000fe200078e0074 */
[C---:B------:R-:W-:Y:S01]  /*1ef0*/  LEA R110, P2, R164.reuse, c[0x0][0x170], 0x1 ;  /* 0x00005c00a46e7a11 */ /* 0x040fe200078408ff */
[----:B------:R-:W-:Y:S01]  /*1f00*/  ULDC.64 UR4, c[0x0][0x1a0] ;  /* 0x0000680000047ab9 */ /* 0x000fe20000000a00 */
[----:B------:R-:W-:Y:S01]  /*1f10*/  IADD3 R137, R159, 0x20, RZ ;  /* 0x000000209f897810 */ /* 0x000fe20007ffe0ff */
[----:B------:R-:W-:Y:S01]  /*1f20*/  IMAD R8, R153, c[0x0][0x27c], R8 ;  /* 0x00009f0099087a24 */ /* 0x000fe200078e0208 */
[----:B------:R-:W-:Y:S01]  /*1f30*/  LEA.HI.X R111, R164, c[0x0][0x174], R52, 0x1, P2 ;  /* 0x00005d00a46f7a11 */ /* 0x000fe200010f0c34 */
[----:B------:R-:W-:Y:S01]  /*1f40*/  IMAD R7, R5, c[0x0][0x290], RZ ;  /* 0x0000a40005077a24 */ /* 0x000fe200078e02ff */
[----:B------:R-:W-:Y:S01]  /*1f50*/  UIMAD UR10, UR9, UR5, URZ ;  /* 0x00000005090a72a4 */ /* 0x000fe2000f8e023f */
[----:B------:R-:W-:Y:S01]  /*1f60*/  IMAD.IADD R13, R13, 0x1, R4 ;  /* 0x000000010d0d7824 */ /* 0x000fe200078e0204 */
[----:B------:R-:W-:Y:S01]  /*1f70*/  IADD3 R136, R159, 0x40, RZ ;  /* 0x000000409f887810 */ /* 0x000fe20007ffe0ff */
[----:B------:R-:W-:Y:S01]  /*1f80*/  IMAD.IADD R15, R15, 0x1, R8 ;  /* 0x000000010f0f7824 */ /* 0x000fe200078e0208 */
[----:B------:R-:W-:Y:S01]  /*1f90*/  UMOV UR8, 0xc0 ;  /* 0x000000c000087882 */ /* 0x000fe20000000000 */
[----:B------:R-:W-:Y:S01]  /*1fa0*/  IMAD R5, R5, c[0x0][0x288], RZ ;  /* 0x0000a20005057a24 */ /* 0x000fe200078e02ff */
[----:B------:R-:W-:Y:S01]  /*1fb0*/  UIMAD UR11, UR8, UR5, URZ ;  /* 0x00000005080b72a4 */ /* 0x000fe2000f8e023f */
[----:B------:R-:W-:Y:S01]  /*1fc0*/  IMAD R7, R6, c[0x0][0x294], R7 ;  /* 0x0000a50006077a24 */ /* 0x000fe200078e0207 */
[----:B------:R-:W-:Y:S01]  /*1fd0*/  LOP3.LUT R139, R160, 0xffff, RZ, 0xc0, !PT ;  /* 0x0000ffffa08b7812 */ /* 0x000fe200078ec0ff */
[----:B------:R-:W-:Y:S01]  /*1fe0*/  IMAD.WIDE.U32 R12, R6, c[0x0][0x290], R12 ;  /* 0x0000a400060c7a25 */ /* 0x000fe200078e000c */
[----:B------:R-:W-:Y:S01]  /*1ff0*/  ULDC UR5, c[0x0][0x294] ;  /* 0x0000a50000057ab9 */ /* 0x000fe20000000800 */
[----:B------:R-:W-:Y:S01]  /*2000*/  IADD3 R142, R174, 0x20, RZ ;  /* 0x00000020ae8e7810 */ /* 0x000fe20007ffe0ff */
[----:B------:R-:W-:Y:S01]  /*2010*/  UIMAD UR5, UR8, UR5, URZ ;  /* 0x00000005080572a4 */ /* 0x000fe2000f8e023f */
[C---:B------:R-:W-:Y:S01]  /*2020*/  IMAD R4, R6.reuse, c[0x0][0x28c], R5 ;  /* 0x0000a30006047a24 */ /* 0x040fe200078e0205 */
[----:B------:R-:W-:Y:S01]  /*2030*/  UIMAD.WIDE.U32 UR12, UR8, UR4, URZ ;  /* 0x00000004080c72a5 */ /* 0x000fe2000f8e003f */
[----:B------:R-:W-:Y:S01]  /*2040*/  IMAD.WIDE.U32 R14, R6, c[0x0][0x288], R14 ;  /* 0x0000a200060e7a25 */ /* 0x000fe200078e000e */
[C---:B------:R-:W-:Y:S01]  /*2050*/  LOP3.LUT R143, R139.reuse, 0x1, RZ, 0xc0, !PT ;  /* 0x000000018b8f7812 */ /* 0x040fe200078ec0ff */
[----:B------:R-:W-:Y:S01]  /*2060*/  ULDC UR4, c[0x0][0x230] ;  /* 0x00008c0000047ab9 */ /* 0x000fe20000000800 */
[----:B------:R-:W-:Y:S01]  /*2070*/  LOP3.LUT R141, R139, 0x2, RZ, 0xc0, !PT ;  /* 0x000000028b8d7812 */ /* 0x000fe200078ec0ff */
[----:B------:R-:W-:Y:S01]  /*2080*/  IMAD.IADD R7, R13, 0x1, R7 ;  /* 0x000000010d077824 */ /* 0x000fe200078e0207 */
[C---:B------:R-:W-:Y:S01]  /*2090*/  IADD3 R140, R174.reuse, 0x40, RZ ;  /* 0x00000040ae8c7810 */ /* 0x040fe20007ffe0ff */
[----:B------:R-:W-:Y:S01]  /*20a0*/  IMAD.MOV.U32 R6, RZ, RZ, R12 ;  /* 0x000000ffff067224 */ /* 0x000fe200078e000c */
[----:B------:R-:W-:Y:S01]  /*20b0*/  IADD3 R138, R174, 0x60, RZ ;  /* 0x00000060ae8a7810 */ /* 0x000fe20007ffe0ff */
[C---:B------:R-:W-:Y:S01]  /*20c0*/  IMAD R113, R0.reuse, c[0x0][0x2a0], RZ ;  /* 0x0000a80000717a24 */ /* 0x040fe200078e02ff */
[----:B------:R-:W-:Y:S01]  /*20d0*/  SHF.R.S32.HI R128, RZ, 0x1f, R159 ;  /* 0x0000001fff807819 */ /* 0x000fe2000001149f */
[----:B------:R-:W-:Y:S01]  /*20e0*/  IMAD.IADD R5, R15, 0x1, R4 ;  /* 0x000000010f057824 */ /* 0x000fe200078e0204 */
[----:B------:R-:W-:Y:S01]  /*20f0*/  LOP3.LUT R139, R139, 0x4, RZ, 0xc0, !PT ;  /* 0x000000048b8b7812 */ /* 0x000fe200078ec0ff */
[----:B------:R-:W-:Y:S01]  /*2100*/  IMAD R115, R0, c[0x0][0x298], RZ ;  /* 0x0000a60000737a24 */ /* 0x000fe200078e02ff */
[----:B------:R-:W-:Y:S01]  /*2110*/  SHF.R.S32.HI R127, RZ, 0x1f, R137 ;  /* 0x0000001fff7f7819 */ /* 0x000fe20000011489 */
[----:B------:R-:W-:Y:S01]  /*2120*/  IMAD.MOV.U32 R4, RZ, RZ, R14 ;  /* 0x000000ffff047224 */ /* 0x000fe200078e000e */
[----:B------:R-:W-:Y:S01]  /*2130*/  SHF.R.S32.HI R126, RZ, 0x1f, R136 ;  /* 0x0000001fff7e7819 */ /* 0x000fe20000011488 */
[----:B------:R-:W-:Y:S01]  /*2140*/  IMAD.IADD R120, R9, 0x1, R120 ;  /* 0x0000000109787824 */ /* 0x000fe200078e0278 */
[----:B------:R-:W-:Y:S01]  /*2150*/  UIADD3 UR11, UR13, UR11, URZ ;  /* 0x0000000b0d0b7290 */ /* 0x000fe2000fffe03f */
[----:B------:R-:W-:Y:S01]  /*2160*/  IMAD.WIDE.U32 R8, R3, 0x40, RZ ;  /* 0x0000004003087825 */ /* 0x000fe200078e00ff */
[----:B------:R-:W-:-:S03]  /*2170*/  ULDC.U8 UR8, c[0x0][0x313] ;  /* 0x0000c4c000087ab9 */ /* 0x000fc60000000000 */
[C---:B------:R-:W-:Y:S01]  /*2180*/  IMAD R113, R2.reuse, c[0x0][0x2a4], R113 ;  /* 0x0000a90002717a24 */ /* 0x040fe200078e0271 */
[----:B------:R-:W-:Y:S01]  /*2190*/  IADD3 R104, R9, UR10, RZ ;  /* 0x0000000a09687c10 */ /* 0x000fe2000fffe0ff */
[C---:B------:R-:W-:Y:S01]  /*21a0*/  IMAD R115, R2.reuse, c[0x0][0x29c], R115 ;  /* 0x0000a70002737a24 */ /* 0x040fe200078e0273 */
[----:B------:R-:W-:Y:S01]  /*21b0*/  ULDC UR10, c[0x0][0x19c] ;  /* 0x00006700000a7ab9 */ /* 0x000fe20000000800 */
[----:B------:R-:W-:Y:S01]  /*21c0*/  IMAD.WIDE.U32 R6, R2, c[0x0][0x2a0], R6 ;  /* 0x0000a80002067a25 */ /* 0x000fe200078e0006 */
[----:B------:R-:W-:Y:S01]  /*21d0*/  UIMAD UR10, UR9, UR10, URZ ;  /* 0x0000000a090a72a4 */ /* 0x000fe2000f8e023f */
[----:B------:R-:W-:Y:S02]  /*21e0*/  SHF.L.U64.HI R104, R8, 0x1, R104 ;  /* 0x0000000108687819 */ /* 0x000fe40000010268 */
[----:B------:R-:W-:Y:S01]  /*21f0*/  IMAD.WIDE.U32 R2, R2, c[0x0][0x298], R4 ;  /* 0x0000a60002027a25 */ /* 0x000fe200078e0004 */
[----:B------:R-:W-:-:S03]  /*2200*/  LEA R112, P1, R6, c[0x0][0x270], 0x1 ;  /* 0x00009c0006707a11 */ /* 0x000fc600078208ff */
[----:B------:R-:W-:Y:S01]  /*2210*/  IMAD.IADD R113, R7, 0x1, R113 ;  /* 0x0000000107717824 */ /* 0x000fe200078e0271 */
[----:B------:R-:W-:Y:S01]  /*2220*/  LEA R114, P0, R2, c[0x0][0x268], 0x1 ;  /* 0x00009a0002727a11 */ /* 0x000fe200078008ff */
[----:B------:R-:W-:Y:S02]  /*2230*/  IMAD.IADD R115, R3, 0x1, R115 ;  /* 0x0000000103737824 */ /* 0x000fe400078e0273 */
[----:B------:R-:W-:Y:S01]  /*2240*/  IMAD R120, R145, R120, RZ ;  /* 0x0000007891787224 */ /* 0x000fe200078e02ff */
[----:B------:R-:W-:Y:S01]  /*2250*/  LEA.HI.X R113, R6, c[0x0][0x274], R113, 0x1, P1 ;  /* 0x00009d0006717a11 */ /* 0x000fe200008f0c71 */
[----:B------:R-:W-:Y:S01]  /*2260*/  IMAD.MOV.U32 R75, RZ, RZ, c[0x0][0x288] ;  /* 0x0000a200ff4b7624 */ /* 0x000fe200078e00ff */
[----:B------:R-:W-:Y:S01]  /*2270*/  LEA.HI.X R115, R2, c[0x0][0x26c], R115, 0x1, P0 ;  /* 0x00009b0002737a11 */ /* 0x000fe200000f0c73 */
[----:B------:R-:W-:Y:S01]  /*2280*/  IMAD.MOV.U32 R170, RZ, RZ, c[0x0][0x290] ;  /* 0x0000a400ffaa7624 */ /* 0x000fe200078e00ff */
[C---:B------:R-:W-:Y:S01]  /*2290*/  IADD3 R81, P1, R148.reuse, 0x20, RZ ;  /* 0x0000002094517810 */ /* 0x040fe20007f3e0ff */
[----:B------:R-:W-:Y:S01]  /*22a0*/  IMAD.SHL.U32 R73, R75, 0x20, RZ ;  /* 0x000000204b497824 */ /* 0x000fe200078e00ff */
[----:B------:R-:W-:Y:S01]  /*22b0*/  IADD3 R89, P0, R148, 0x40, RZ ;  /* 0x0000004094597810 */ /* 0x000fe20007f1e0ff */
[----:B------:R-:W-:Y:S01]  /*22c0*/  IMAD.MOV.U32 R72, RZ, RZ, 0x6 ;  /* 0x00000006ff487424 */ /* 0x000fe200078e00ff */
[----:B------:R-:W-:Y:S01]  /*22d0*/  SHF.R.S32.HI R121, RZ, 0x1f, R120 ;  /* 0x0000001fff797819 */ /* 0x000fe20000011478 */
[--C-:B------:R-:W-:Y:S01]  /*22e0*/  IMAD.X R80, RZ, RZ, R147.reuse, P1 ;  /* 0x000000ffff507224 */ /* 0x100fe200008e0693 */
[----:B------:R-:W-:Y:S01]  /*22f0*/  IADD3 R42, P1, R155, R120, RZ ;  /* 0x000000789b2a7210 */ /* 0x000fe20007f3e0ff */
[----:B------:R-:W-:Y:S01]  /*2300*/  IMAD.X R88, RZ, RZ, R147, P0 ;  /* 0x000000ffff587224 */ /* 0x000fe200000e0693 */
[----:B------:R-:W-:Y:S01]  /*2310*/  IADD3 R91, P0, R89, R148, RZ ;  /* 0x00000094595b7210 */ /* 0x000fe20007f1e0ff */
[----:B------:R-:W-:Y:S01]  /*2320*/  IMAD.IADD R135, R159, 0x1, R137 ;  /* 0x000000019f877824 */ /* 0x000fe200078e0289 */
[----:B------:R-:W-:Y:S01]  /*2330*/  IADD3 R120, P3, R144, R120, RZ ;  /* 0x0000007890787210 */ /* 0x000fe20007f7e0ff */
[----:B------:R-:W-:Y:S01]  /*2340*/  IMAD.X R3, R130, 0x1, R121, P1 ;  /* 0x0000000182037824 */ /* 0x000fe200008e0679 */
[----:B------:R-:W-:Y:S01]  /*2350*/  IADD3 R83, P4, R81, R148, RZ ;  /* 0x0000009451537210 */ /* 0x000fe20007f9e0ff */
[----:B------:R-:W-:Y:S01]  /*2360*/  IMAD.X R90, R88, 0x1, R147, P0 ;  /* 0x00000001585a7824 */ /* 0x000fe200000e0693 */
[----:B------:R-:W-:Y:S01]  /*2370*/  SHF.L.U64.HI R70, R75, R100, c[0x0][0x28c] ;  /* 0x0000a3004b467619 */ /* 0x000fe20000010264 */
[----:B------:R-:W-:Y:S01]  /*2380*/  IMAD.X R121, R129, 0x1, R121, P3 ;  /* 0x0000000181797824 */ /* 0x000fe200018e0679 */
[----:B------:R-:W-:Y:S01]  /*2390*/  IADD3 R76, P2, R73, 0x20, RZ ;  /* 0x00000020494c7810 */ /* 0x000fe20007f5e0ff */
[----:B------:R-:W-:Y:S01]  /*23a0*/  IMAD.X R82, R80, 0x1, R147, P4 ;  /* 0x0000000150527824 */ /* 0x000fe200020e0693 */
[-C--:B------:R-:W-:Y:S01]  /*23b0*/  IADD3 R95, P0, R83, R148.reuse, RZ ;  /* 0x00000094535f7210 */ /* 0x080fe20007f1e0ff */
[----:B------:R-:W-:Y:S01]  /*23c0*/  IMAD.IADD R134, R159, 0x1, R136 ;  /* 0x000000019f867824 */ /* 0x000fe200078e0288 */
[----:B------:R-:W-:Y:S01]  /*23d0*/  IADD3 R84, P1, R73, 0x40, RZ ;  /* 0x0000004049547810 */ /* 0x000fe20007f3e0ff */
[--C-:B------:R-:W-:Y:S01]  /*23e0*/  IMAD.X R77, RZ, RZ, R70.reuse, P2 ;  /* 0x000000ffff4d7224 */ /* 0x100fe200010e0646 */
[----:B------:R-:W-:Y:S01]  /*23f0*/  SHF.L.U64.HI R121, R120, 0x1, R121 ;  /* 0x0000000178797819 */ /* 0x000fe20000010279 */
[----:B------:R-:W-:Y:S01]  /*2400*/  IMAD.X R94, R82, 0x1, R147, P0 ;  /* 0x00000001525e7824 */ /* 0x000fe200000e0693 */
[----:B------:R-:W-:Y:S01]  /*2410*/  IADD3 R99, P2, R91, R148, RZ ;  /* 0x000000945b637210 */ /* 0x000fe20007f5e0ff */
[----:B------:R-:W-:Y:S01]  /*2420*/  IMAD.SHL.U32 R120, R120, 0x2, RZ ;  /* 0x0000000278787824 */ /* 0x000fe200078e00ff */
[C---:B------:R-:W-:Y:S01]  /*2430*/  SHF.L.U64.HI R0, R42.reuse, 0x1, R3 ;  /* 0x000000012a007819 */ /* 0x040fe20000010203 */
[----:B------:R-:W-:Y:S01]  /*2440*/  IMAD.SHL.U32 R42, R42, 0x2, RZ ;  /* 0x000000022a2a7824 */ /* 0x000fe200078e00ff */
[-C--:B------:R-:W-:Y:S01]  /*2450*/  IADD3 R86, P0, R84, R73.reuse, RZ ;  /* 0x0000004954567210 */ /* 0x080fe20007f1e0ff */
[--C-:B------:R-:W-:Y:S01]  /*2460*/  IMAD.X R85, RZ, RZ, R70.reuse, P1 ;  /* 0x000000ffff557224 */ /* 0x100fe200008e0646 */
[----:B------:R-:W-:Y:S01]  /*2470*/  IADD3 R118, P1, R120, c[0x0][0x2b0], RZ ;  /* 0x0000ac0078767a10 */ /* 0x000fe20007f3e0ff */
[----:B------:R-:W-:Y:S01]  /*2480*/  IMAD.X R98, R90, 0x1, R147, P2 ;  /* 0x000000015a627824 */ /* 0x000fe200010e0693 */
[----:B------:R-:W-:Y:S01]  /*2490*/  IADD3 R120, P2, R120, c[0x0][0x2a8], RZ ;  /* 0x0000aa0078787a10 */ /* 0x000fe20007f5e0ff */
[----:B------:R-:W-:Y:S01]  /*24a0*/  IMAD.X R87, R85, 0x1, R70, P0 ;  /* 0x0000000155577824 */ /* 0x000fe200000e0646 */
[----:B------:R-:W-:Y:S01]  /*24b0*/  IADD3 R14, P0, R42, c[0x0][0x2b0], RZ ;  /* 0x0000ac002a0e7a10 */ /* 0x000fe20007f1e0ff */
[----:B------:R-:W-:Y:S01]  /*24c0*/  IMAD.SHL.U32 R103, R170, 0x40, RZ ;  /* 0x00000040aa677824 */ /* 0x000fe200078e00ff */
[----:B------:R-:W-:Y:S01]  /*24d0*/  IADD3 R78, P3, R76, R73, RZ ;  /* 0x000000494c4e7210 */ /* 0x000fe20007f7e0ff */
[C---:B------:R-:W-:Y:S01]  /*24e0*/  IMAD.SHL.U32 R101, R170.reuse, 0x20, RZ ;  /* 0x00000020aa657824 */ /* 0x040fe200078e00ff */
[----:B------:R-:W-:Y:S01]  /*24f0*/  IADD3.X R119, R121, c[0x0][0x2b4], RZ, P1, !PT ;  /* 0x0000ad0079777a10 */ /* 0x000fe20000ffe4ff */
[----:B------:R-:W-:Y:S01]  /*2500*/  IMAD.WIDE.U32 R172, R173, 0x40, RZ ;  /* 0x00000040adac7825 */ /* 0x000fe200078e00ff */
[----:B------:R-:W-:-:S02]  /*2510*/  SHF.L.U64.HI R100, R170, R100, c[0x0][0x294] ;  /* 0x0000a500aa647619 */ /* 0x000fc40000010264 */
[-C--:B------:R-:W-:Y:S01]  /*2520*/  SHF.L.U64.HI R102, R170, R72.reuse, c[0x0][0x294] ;  /* 0x0000a500aa667619 */ /* 0x080fe20000010248 */
[----:B------:R-:W-:Y:S01]  /*2530*/  IMAD.SHL.U32 R67, R145, 0x40, RZ ;  /* 0x0000004091437824 */ /* 0x000fe200078e00ff */
[----:B------:R-:W-:Y:S01]  /*2540*/  IADD3.X R121, R121, c[0x0][0x2ac], RZ, P2, !PT ;  /* 0x0000ab0079797a10 */ /* 0x000fe200017fe4ff */
[----:B------:R-:W-:Y:S01]  /*2550*/  IMAD R65, R145, 0x60, RZ ;  /* 0x0000006091417824 */ /* 0x000fe200078e02ff */
[----:B------:R-:W-:Y:S01]  /*2560*/  IADD3.X R15, R0, c[0x0][0x2b4], RZ, P0, !PT ;  /* 0x0000ad00000f7a10 */ /* 0x000fe200007fe4ff */
[----:B------:R-:W-:Y:S01]  /*2570*/  IMAD.WIDE.U32 R170, R170, 0xc0, RZ ;  /* 0x000000c0aaaa7825 */ /* 0x000fe200078e00ff */
[-C--:B------:R-:W-:Y:S02]  /*2580*/  IADD3 R93, P2, R78, R73.reuse, RZ ;  /* 0x000000494e5d7210 */ /* 0x080fe40007f5e0ff */
[----:B------:R-:W-:Y:S01]  /*2590*/  IADD3 R97, P0, R86, R73, RZ ;  /* 0x0000004956617210 */ /* 0x000fe20007f1e0ff */
[C---:B------:R-:W-:Y:S01]  /*25a0*/  IMAD.IADD R133, R159.reuse, 0x1, R135 ;  /* 0x000000019f857824 */ /* 0x040fe200078e0287 */
[----:B------:R-:W-:Y:S01]  /*25b0*/  IADD3 R42, P1, R42, c[0x0][0x2a8], RZ ;  /* 0x0000aa002a2a7a10 */ /* 0x000fe20007f3e0ff */
[----:B------:R-:W-:Y:S01]  /*25c0*/  IMAD.IADD R132, R159, 0x1, R134 ;  /* 0x000000019f847824 */ /* 0x000fe200078e0286 */
[----:B------:R-:W-:Y:S01]  /*25d0*/  SHF.L.U64.HI R72, R75, R72, c[0x0][0x28c] ;  /* 0x0000a3004b487619 */ /* 0x000fe20000010248 */
[----:B------:R-:W-:Y:S01]  /*25e0*/  IMAD.X R79, R77, 0x1, R70, P3 ;  /* 0x000000014d4f7824 */ /* 0x000fe200018e0646 */
[----:B------:R-:W-:Y:S01]  /*25f0*/  SHF.L.U64.HI R102, R103, 0x1, R102 ;  /* 0x0000000167667819 */ /* 0x000fe20000010266 */
[----:B------:R-:W-:Y:S01]  /*2600*/  IMAD.SHL.U32 R105, R8, 0x2, RZ ;  /* 0x0000000208697824 */ /* 0x000fe200078e00ff */
[----:B------:R-:W-:Y:S01]  /*2610*/  SHF.L.U64.HI R100, R101, 0x1, R100 ;  /* 0x0000000165647819 */ /* 0x000fe20000010264 */
[----:B------:R-:W-:Y:S01]  /*2620*/  IMAD.MOV.U32 R9, RZ, RZ, R53 ;  /* 0x000000ffff097224 */ /* 0x000fe200078e0035 */
[----:B------:R-:W-:Y:S01]  /*2630*/  SHF.R.S32.HI R66, RZ, 0x1f, R67 ;  /* 0x0000001fff427819 */ /* 0x000fe20000011443 */
[----:B------:R-:W-:Y:S01]  /*2640*/  IMAD.SHL.U32 R75, R75, 0x40, RZ ;  /* 0x000000404b4b7824 */ /* 0x000fe200078e00ff */
[----:B------:R-:W-:Y:S01]  /*2650*/  SHF.R.S32.HI R64, RZ, 0x1f, R65 ;  /* 0x0000001fff407819 */ /* 0x000fe20000011441 */
[----:B------:R-:W-:Y:S01]  /*2660*/  IMAD.SHL.U32 R103, R103, 0x2, RZ ;  /* 0x0000000267677824 */ /* 0x000fe200078e00ff */
[----:B------:R-:W-:Y:S01]  /*2670*/  IADD3 R74, R173, UR10, RZ ;  /* 0x0000000aad4a7c10 */ /* 0x000fe2000fffe0ff */
[----:B------:R-:W-:Y:S01]  /*2680*/  IMAD.SHL.U32 R101, R101, 0x2, RZ ;  /* 0x0000000265657824 */ /* 0x000fe200078e00ff */
[----:B------:R-:W-:Y:S01]  /*2690*/  SHF.R.S32.HI R125, RZ, 0x1f, R135 ;  /* 0x0000001fff7d7819 */ /* 0x000fe20000011487 */
[----:B------:R-:W-:Y:S01]  /*26a0*/  IMAD.X R92, R79, 0x1, R70, P2 ;  /* 0x000000014f5c7824 */ /* 0x000fe200010e0646 */
[----:B------:R-:W-:Y:S01]  /*26b0*/  SHF.R.S32.HI R124, RZ, 0x1f, R134 ;  /* 0x0000001fff7c7819 */ /* 0x000fe20000011486 */
[----:B------:R-:W-:Y:S01]  /*26c0*/  IMAD.X R96, R87, 0x1, R70, P0 ;  /* 0x0000000157607824 */ /* 0x000fe200000e0646 */
[----:B------:R-:W-:-:S02]  /*26d0*/  IADD3 R106, R171, UR5, RZ ;  /* 0x00000005ab6a7c10 */ /* 0x000fc4000fffe0ff */
[----:B------:R-:W-:Y:S02]  /*26e0*/  SHF.R.S32.HI R123, RZ, 0x1f, R133 ;  /* 0x0000001fff7b7819 */ /* 0x000fe40000011485 */
[----:B------:R-:W-:Y:S02]  /*26f0*/  SHF.R.S32.HI R122, RZ, 0x1f, R132 ;  /* 0x0000001fff7a7819 */ /* 0x000fe40000011484 */
[----:B------:R-:W-:Y:S02]  /*2700*/  IADD3.X R43, R0, c[0x0][0x2ac], RZ, P1, !PT ;  /* 0x0000ab00002b7a10 */ /* 0x000fe40000ffe4ff */
.L_x_1401:
        /* <DEDUP_REMOVED lines=8> */
[----:B-1-3--:R-:W-:-:S05]  /*2790*/  @!P3 BRA `(.L_x_1310) ;  /* 0x000000900000b947 */ /* 0x00afca0003800000 */
        /* <DEDUP_REMOVED lines=9> */
.L_x_1310:
[----:B------:R-:W-:Y:S05]  /*2830*/  BSYNC B0 ;  /* 0x0000000000007941 */ /* 0x000fea0003800000 */
.L_x_1309:
        /* <DEDUP_REMOVED lines=18> */
.L_x_1312:
[----:B------:R-:W-:Y:S05]  /*2960*/  BSYNC B0 ;  /* 0x0000000000007941 */ /* 0x000fea0003800000 */
.L_x_1311:
        /* <DEDUP_REMOVED lines=21> */
.L_x_1314:
[----:B------:R-:W-:Y:S05]  /*2ac0*/  BSYNC B0 ;  /* 0x0000000000007941 */ /* 0x000fea0003800000 */
.L_x_1313:
[C---:B------:R-:W-:Y:S01]  /*2ad0*/  ISETP.GE.AND P0, PT, R138.reuse, R25, PT ;  /* 0x000000198a00720c */ /* 0x040fe20003f06270 */
[----:B------:R-:W-:Y:S03]  /*2ae0*/  BSSY B0, `(.L_x_1315) ;  /* 0x0000014000007945 */ /* 0x000fe60003800000 */
[----:B------:R-:W-:Y:S04]  /*2af0*/  ISETP.GE.AND P1, PT, R138, R3, !P0 ;  /* 0x000000038a00720c */ /* 0x000fe80004726270 */
[----:B------:R-:W-:Y:S09]  /*2b00*/  P2R R178, PR, RZ, 0x2 ;  /* 0x00000002ffb27803 */ /* 0x000ff20000000000 */
[----:B------:R-:W-:-:S05]  /*2b10*/  @!P1 BRA `(.L_x_1316) ;  /* 0x0000010000009947 */ /* 0x000fca0003800000 */
[----:B------:R-:W-:Y:S05]  /*2b20*/  IADD3 R24, P0, R112, R170, RZ ;  /* 0x000000aa70187210 */ /* 0x000fea0007f1e0ff */
[----:B------:R-:W-:Y:S01]  /*2b30*/  IMAD.X R25, R113, 0x1, R106, P0 ;  /* 0x0000000171197824 */ /* 0x000fe200000e066a */
[----:B------:R-:W-:Y:S04]  /*2b40*/  IADD3 R2, P0, R110, UR12, RZ ;  /* 0x0000000c6e027c10 */ /* 0x000fe8000ff1e0ff */
[----:B------:R-:W-:Y:S02]  /*2b50*/  IADD3.X R3, R111, UR11, RZ, P0, !PT ;  /* 0x0000000b6f037c10 */ /* 0x000fe400087fe4ff */
[----:B------:R-:W-:Y:S11]  /*2b60*/  ISETP.NE.AND P0, PT, R143, RZ, PT ;  /* 0x000000ff8f00720c */ /* 0x000ff60003f05270 */
[----:B------:R-:W-:Y:S02]  /*2b70*/  @!UPT UIADD3 URZ, URZ, URZ, URZ ;  /* 0x0000003f3f3ff290 */ /* 0x000fe4000fffe03f */
[----:B-1----:R-:W2:Y:S04]  /*2b80*/  @P0 LDG.E.128 R20, [R24.64] ;  /* 0x0000000618140981 */ /* 0x002ea8000c1e1d00 */
        /* <DEDUP_REMOVED lines=9> */
.L_x_1316:
[----:B------:R-:W-:Y:S05]  /*2c20*/  BSYNC B0 ;  /* 0x0000000000007941 */ /* 0x000fea0003800000 */
.L_x_1315:
        /* <DEDUP_REMOVED lines=66> */
.L_x_1322:
[----:B------:R-:W-:Y:S05]  /*3050*/  BSYNC B0 ;  /* 0x0000000000007941 */ /* 0x000fea0003800000 */
.L_x_1321:
        /* <DEDUP_REMOVED lines=54> */
.L_x_1324:
[----:B------:R-:W-:Y:S05]  /*33c0*/  BSYNC B0 ;  /* 0x0000000000007941 */ /* 0x000fea0003800000 */
.L_x_1323:
        /* <DEDUP_REMOVED lines=53> */
.L_x_1320:
[----:B------:R-:W-:Y:S05]  /*3720*/  BSYNC B1 ;  /* 0x0000000000017941 */ /* 0x000fea0003800000 */
.L_x_1319:
        /* <DEDUP_REMOVED lines=65> */
.L_x_1328:
[----:B------:R-:W-:Y:S05]  /*3b40*/  BSYNC B0 ;  /* 0x0000000000007941 */ /* 0x000fea0003800000 */
.L_x_1327:
        /* <DEDUP_REMOVED lines=57> */
.L_x_1330:
[----:B------:R-:W-:Y:S05]  /*3ee0*/  BSYNC B0 ;  /* 0x0000000000007941 */ /* 0x000fea0003800000 */
.L_x_1329:
        /* <DEDUP_REMOVED lines=56> */
.L_x_1326:
[----:B------:R-:W-:Y:S05]  /*4270*/  BSYNC B1 ;  /* 0x0000000000017941 */ /* 0x000fea0003800000 */
.L_x_1325:
        /* <DEDUP_REMOVED lines=64> */
.L_x_1334:
[----:B------:R-:W-:Y:S05]  /*4680*/  BSYNC B0 ;  /* 0x0000000000007941 */ /* 0x000fea0003800000 */
.L_x_1333:
        /* <DEDUP_REMOVED lines=57> */
.L_x_1336:
[----:B------:R-:W-:Y:S05]  /*4a20*/  BSYNC B0 ;  /* 0x0000000000007941 */ /* 0x000fea0003800000 */
.L_x_1335:
        /* <DEDUP_REMOVED lines=56> */
.L_x_1332:
[----:B------:R-:W-:Y:S05]  /*4db0*/  BSYNC B1 ;  /* 0x0000000000017941 */ /* 0x000fea0003800000 */
.L_x_1331:
        /* <DEDUP_REMOVED lines=70> */
.L_x_1340:
[----:B------:R-:W-:Y:S05]  /*5220*/  BSYNC B0 ;  /* 0x0000000000007941 */ /* 0x000fea0003800000 */
.L_x_1339:
        /* <DEDUP_REMOVED lines=57> */
.L_x_1342:
[----:B------:R-:W-:Y:S05]  /*55c0*/  BSYNC B0 ;  /* 0x0000000000007941 */ /* 0x000fea0003800000 */
.L_x_1341:
        /* <DEDUP_REMOVED lines=56> */
.L_x_1338:
[----:B------:R-:W-:Y:S05]  /*5950*/  BSYNC B1 ;  /* 0x0000000000017941 */ /* 0x000fea0003800000 */
.L_x_1337:
        /* <DEDUP_REMOVED lines=8> */
.L_x_1318:
        /* <DEDUP_REMOVED lines=11> */
[----:B-----5:R-:W-:Y:S01]  /*5a90*/  HADD2.F32 R34, -RZ, R49.H0_H0 ;  /* 0x20000031ff227230 */ /* 0x020fe20000004100 */
[----:B------:R-:W-:Y:S01]  /*5aa0*/  ULEA.HI UR5, UR4, UR4, URZ, 0x1 ;  /* 0x0000000404057291 */ /* 0x000fe2000f8f083f */
[----:B------:R-:W-:Y:S02]  /*5ab0*/  MOV R33, R48 ;  /* 0x0000003000217202 */ /* 0x000fe40000000f00 */
[----:B------:R-:W-:Y:S01]  /*5ac0*/  MOV R48, R50 ;  /* 0x0000003200307202 */ /* 0x000fe20000000f00 */
[----:B------:R-:W-:Y:S01]  /*5ad0*/  USHF.R.S32.HI UR5, URZ, 0x1, UR5 ;  /* 0x000000013f057899 */ /* 0x000fe20008011405 */
[----:B------:R-:W-:Y:S01]  /*5ae0*/  MOV R41, R51 ;  /* 0x0000003300297202 */ /* 0x000fe20000000f00 */
[--C-:B------:R-:W-:Y:S02]  /*5af0*/  HADD2.F32 R29, -RZ, R33.reuse.H0_H0 ;  /* 0x20000021ff1d7230 */ /* 0x100fe40000004100 */
[----:B------:R-:W-:Y:S02]  /*5b00*/  HADD2.F32 R33, -RZ, R33.H1_H1 ;  /* 0x30000021ff217230 */ /* 0x000fe40000004100 */
        /* <DEDUP_REMOVED lines=16> */
[----:B--2---:R-:W-:Y:S01]  /*5c10*/  HADD2.F32 R27, -RZ, R21.H0_H0 ;  /* 0x20000015ff1b7230 */ /* 0x004fe20000004100 */
[----:B------:R-:W-:Y:S02]  /*5c20*/  MOV R16, R20 ;  /* 0x0000001400107202 */ /* 0x000fe40000000f00 */
[----:B------:R-:W-:Y:S02]  /*5c30*/  MOV R19, R23 ;  /* 0x0000001700137202 */ /* 0x000fe40000000f00 */
[----:B------:R-:W-:Y:S01]  /*5c40*/  MOV R26, R22 ;  /* 0x00000016001a7202 */ /* 0x000fe20000000f00 */
[--C-:B------:R-:W-:Y:S02]  /*5c50*/  HADD2.F32 R30, -RZ, R16.reuse.H0_H0 ;  /* 0x20000010ff1e7230 */ /* 0x100fe40000004100 */
[----:B------:R-:W-:Y:S02]  /*5c60*/  HADD2.F32 R28, -RZ, R16.H1_H1 ;  /* 0x30000010ff1c7230 */ /* 0x000fe40000004100 */
[--C-:B---3--:R-:W-:Y:S02]  /*5c70*/  HADD2.F32 R31, -RZ, R44.reuse.H0_H0 ;  /* 0x2000002cff1f7230 */ /* 0x108fe40000004100 */
[----:B------:R-:W-:Y:S02]  /*5c80*/  HADD2.F32 R32, -RZ, R44.H1_H1 ;  /* 0x3000002cff207230 */ /* 0x000fe40000004100 */
[--C-:B------:R-:W-:Y:S02]  /*5c90*/  HADD2.F32 R35, -RZ, R45.reuse.H0_H0 ;  /* 0x2000002dff237230 */ /* 0x100fe40000004100 */
[----:B------:R-:W-:Y:S02]  /*5ca0*/  HADD2.F32 R36, -RZ, R45.H1_H1 ;  /* 0x3000002dff247230 */ /* 0x000fe40000004100 */
[--C-:B------:R-:W-:Y:S02]  /*5cb0*/  HADD2.F32 R37, -RZ, R46.reuse.H0_H0 ;  /* 0x2000002eff257230 */ /* 0x100fe40000004100 */
[----:B------:R-:W-:Y:S02]  /*5cc0*/  HADD2.F32 R38, -RZ, R46.H1_H1 ;  /* 0x3000002eff267230 */ /* 0x000fe40000004100 */
        /* <DEDUP_REMOVED lines=14> */
[--C-:B------:R-:W-:Y:S01]  /*5db0*/  HADD2.F32 R17, -RZ, R183.reuse.H0_H0 ;  /* 0x200000b7ff117230 */ /* 0x100fe20000004100 */
[----:B------:R-:W-:Y:S01]  /*5dc0*/  @!P0 FADD.FTZ R18, -R18, -RZ ;  /* 0x800000ff12128221 */ /* 0x000fe20000010100 */
[----:B------:R-:W-:Y:S01]  /*5dd0*/  HADD2.F32 R23, -RZ, R26.H0_H0 ;  /* 0x2000001aff177230 */ /* 0x000fe20000004100 */
[----:B------:R-:W-:Y:S01]  /*5de0*/  @!P0 FADD.FTZ R20, -R20, -RZ ;  /* 0x800000ff14148221 */ /* 0x000fe20000010100 */
[----:B------:R-:W-:Y:S01]  /*5df0*/  HADD2.F32 R16, -RZ, R183.H1_H1 ;  /* 0x300000b7ff107230 */ /* 0x000fe20000004100 */
[----:B------:R-:W-:Y:S01]  /*5e00*/  FMUL.FTZ R3, R27, R24 ;  /* 0x000000181b037220 */ /* 0x000fe20000410000 */
[----:B------:R-:W-:Y:S01]  /*5e10*/  HADD2.F32 R39, -RZ, R47.H0_H0 ;  /* 0x2000002fff277230 */ /* 0x000fe20000004100 */
[----:B------:R-:W-:Y:S01]  /*5e20*/  FFMA.FTZ R0, R29, R31, R0 ;  /* 0x0000001f1d007223 */ /* 0x000fe20000010000 */
[----:B------:R-:W-:Y:S01]  /*5e30*/  HADD2.F32 R29, -RZ, R49.H1_H1 ;  /* 0x30000031ff1d7230 */ /* 0x000fe20000004100 */
[----:B------:R-:W-:Y:S01]  /*5e40*/  FMUL.FTZ R4, R25, R22 ;  /* 0x0000001619047220 */ /* 0x000fe20000410000 */
[--C-:B------:R-:W-:Y:S01]  /*5e50*/  HADD2.F32 R31, -RZ, R48.reuse.H1_H1 ;  /* 0x30000030ff1f7230 */ /* 0x100fe20000004100 */
        /* <DEDUP_REMOVED lines=9> */
[--C-:B------:R-:W-:Y:S01]  /*5ef0*/  HADD2.F32 R34, -RZ, R41.reuse.H0_H0 ;  /* 0x20000029ff227230 */ /* 0x100fe20000004100 */
[----:B------:R-:W-:Y:S01]  /*5f00*/  @!P0 FADD.FTZ R16, -R16, -RZ ;  /* 0x800000ff10108221 */ /* 0x000fe20000010100 */
[----:B------:R-:W-:Y:S01]  /*5f10*/  HADD2.F32 R33, -RZ, R41.H1_H1 ;  /* 0x30000029ff217230 */ /* 0x000fe20000004100 */
[----:B------:R-:W-:Y:S01]  /*5f20*/  FFMA.FTZ R4, R29, R36, R4 ;  /* 0x000000241d047223 */ /* 0x000fe20000010004 */
[----:B------:R-:W-:Y:S01]  /*5f30*/  F2FP.PACK_AB R48, R2, R0 ;  /* 0x000000000230723e */ /* 0x000fe200000000ff */
[----:B------:R-:W-:Y:S02]  /*5f40*/  FMUL.FTZ R7, R18, R17 ;  /* 0x0000001112077220 */ /* 0x000fe40000410000 */
[----:B------:R-:W-:Y:S01]  /*5f50*/  FFMA.FTZ R5, R32, R37, R5 ;  /* 0x0000002520057223 */ /* 0x000fe20000010005 */
[----:B------:R-:W-:Y:S01]  /*5f60*/  F2FP.PACK_AB R49, R4, R3 ;  /* 0x000000030431723e */ /* 0x000fe200000000ff */
[----:B------:R-:W-:Y:S02]  /*5f70*/  FMUL.FTZ R8, R19, R16 ;  /* 0x0000001013087220 */ /* 0x000fe40000410000 */
[----:B------:R-:W-:Y:S02]  /*5f80*/  FFMA.FTZ R6, R31, R38, R6 ;  /* 0x000000261f067223 */ /* 0x000fe40000010006 */
[----:B------:R-:W-:Y:S02]  /*5f90*/  FFMA.FTZ R7, R34, R39, R7 ;  /* 0x0000002722077223 */ /* 0x000fe40000010007 */
[----:B------:R-:W-:Y:S01]  /*5fa0*/  FFMA.FTZ R8, R33, R40, R8 ;  /* 0x0000002821087223 */ /* 0x000fe20000010008 */
[----:B------:R-:W-:Y:S04]  /*5fb0*/  F2FP.PACK_AB R50, R6, R5 ;  /* 0x000000050632723e */ /* 0x000fe800000000ff */
[----:B------:R-:W-:Y:S02]  /*5fc0*/  F2FP.PACK_AB R51, R8, R7 ;  /* 0x000000070833723e */ /* 0x000fe400000000ff */
.L_x_1349:
[----:B------:R-:W-:Y:S05]  /*5fd0*/  BSYNC B0 ;  /* 0x0000000000007941 */ /* 0x000fea0003800000 */
.L_x_1348:
[----:B------:R-:W-:Y:S05]  /*5fe0*/  MOV R109, R107 ;  /* 0x0000006b006d7202 */ /* 0x000fea0000000f00 */
[----:B-----5:R2:W-:Y:S02]  /*5ff0*/  STG.E.128 [R108.64], R48 ;  /* 0x000000306c007986 */ /* 0x0205e4000c101d06 */
.L_x_1347:
[----:B------:R-:W-:Y:S05]  /*6000*/  BSYNC B1 ;  /* 0x0000000000017941 */ /* 0x000fea0003800000 */
.L_x_1346:
        /* <DEDUP_REMOVED lines=35> */
[----:B---3--:R-:W-:Y:S01]  /*6240*/  HADD2.F32 R27, -RZ, R21.H0_H0 ;  /* 0x20000015ff1b7230 */ /* 0x008fe20000004100 */
[----:B------:R-:W-:Y:S02]  /*6250*/  MOV R16, R20 ;  /* 0x0000001400107202 */ /* 0x000fe40000000f00 */
[----:B------:R-:W-:Y:S02]  /*6260*/  MOV R19, R23 ;  /* 0x0000001700137202 */ /* 0x000fe40000000f00 */
[----:B------:R-:W-:Y:S01]  /*6270*/  MOV R26, R22 ;  /* 0x00000016001a7202 */ /* 0x000fe20000000f00 */
[--C-:B------:R-:W-:Y:S02]  /*6280*/  HADD2.F32 R30, -RZ, R16.reuse.H0_H0 ;  /* 0x20000010ff1e7230 */ /* 0x100fe40000004100 */
[----:B------:R-:W-:Y:S02]  /*6290*/  HADD2.F32 R28, -RZ, R16.H1_H1 ;  /* 0x30000010ff1c7230 */ /* 0x000fe40000004100 */
[--C-:B----4-:R-:W-:Y:S02]  /*62a0*/  HADD2.F32 R31, -RZ, R44.reuse.H0_H0 ;  /* 0x2000002cff1f7230 */ /* 0x110fe40000004100 */
[----:B------:R-:W-:Y:S02]  /*62b0*/  HADD2.F32 R32, -RZ, R44.H1_H1 ;  /* 0x3000002cff207230 */ /* 0x000fe40000004100 */
[--C-:B------:R-:W-:Y:S02]  /*62c0*/  HADD2.F32 R35, -RZ, R45.reuse.H0_H0 ;  /* 0x2000002dff237230 */ /* 0x100fe40000004100 */
[----:B------:R-:W-:Y:S02]  /*62d0*/  HADD2.F32 R36, -RZ, R45.H1_H1 ;  /* 0x3000002dff247230 */ /* 0x000fe40000004100 */
        /* <DEDUP_REMOVED lines=50> */
.L_x_1353:
[----:B------:R-:W-:Y:S05]  /*6600*/  BSYNC B0 ;  /* 0x0000000000007941 */ /* 0x000fea0003800000 */
.L_x_1352:
[----:B------:R-:W-:Y:S05]  /*6610*/  MOV R109, R107 ;  /* 0x0000006b006d7202 */ /* 0x000fea0000000f00 */
[----:B-----5:R3:W-:Y:S02]  /*6620*/  STG.E.128 [R108.64+0x40], R48 ;  /* 0x000040306c007986 */ /* 0x0207e4000c101d06 */
.L_x_1351:
[----:B------:R-:W-:Y:S05]  /*6630*/  BSYNC B1 ;  /* 0x0000000000017941 */ /* 0x000fea0003800000 */
.L_x_1350:
        /* <DEDUP_REMOVED lines=94> */
.L_x_1355:
[----:B------:R-:W-:Y:S05]  /*6c20*/  BSYNC B0 ;  /* 0x0000000000007941 */ /* 0x000fea0003800000 */
.L_x_1354:
[----:B------:R-:W-:Y:S05]  /*6c30*/  MOV R109, R107 ;  /* 0x0000006b006d7202 */ /* 0x000fea0000000f00 */
[----:B-----5:R3:W-:Y:S02]  /*6c40*/  STG.E.128 [R108.64+0x80], R48 ;  /* 0x000080306c007986 */ /* 0x0207e4000c101d06 */
.L_x_1345:
[----:B------:R-:W-:Y:S05]  /*6c50*/  BSYNC B2 ;  /* 0x0000000000027941 */ /* 0x000fea0003800000 */
.L_x_1344:
        /* <DEDUP_REMOVED lines=10> */
[----:B------:R4:W5:Y:S10]  /*6d00*/  LDG.E.128 R36, [R180.64] ;  /* 0x00000006b4247981 */ /* 0x000974000c1e1d00 */
[----:B------:R-:W-:-:S05]  /*6d10*/  @P0 BRA `(.L_x_1361) ;  /* 0x000005a000000947 */ /* 0x000fca0003800000 */
[----:B------:R-:W-:Y:S01]  /*6d20*/  ULEA.HI UR5, UR4, UR4, URZ, 0x1 ;  /* 0x0000000404057291 */ /* 0x000fe2000f8f083f */
[----:B--23--:R-:W-:Y:S01]  /*6d30*/  MOV R50, RZ ;  /* 0x000000ff00327202 */ /* 0x00cfe20000000f00 */
[----:B-----5:R-:W-:Y:S01]  /*6d40*/  IMAD.MOV.U32 R34, RZ, RZ, R36 ;  /* 0x000000ffff227224 */ /* 0x020fe200078e0024 */
[----:B------:R-:W-:Y:S01]  /*6d50*/  MOV R51, R37 ;  /* 0x0000002500337202 */ /* 0x000fe20000000f00 */
[----:B------:R-:W-:Y:S01]  /*6d60*/  USHF.R.S32.HI UR5, URZ, 0x1, UR5 ;  /* 0x000000013f057899 */ /* 0x000fe20008011405 */
[----:B------:R-:W-:Y:S02]  /*6d70*/  MOV R48, R38 ;  /* 0x0000002600307202 */ /* 0x000fe40000000f00 */
[--C-:B------:R-:W-:Y:S01]  /*6d80*/  HADD2.F32 R29, -RZ, R34.reuse.H0_H0 ;  /* 0x20000022ff1d7230 */ /* 0x100fe20000004100 */
[----:B------:R-:W-:Y:S01]  /*6d90*/  MOV R49, R39 ;  /* 0x0000002700317202 */ /* 0x000fe20000000f00 */
[----:B------:R-:W-:Y:S01]  /*6da0*/  HADD2.F32 R33, -RZ, R34.H1_H1 ;  /* 0x30000022ff217230 */ /* 0x000fe20000004100 */
[----:B------:R-:W-:Y:S01]  /*6db0*/  ISETP.GE.AND P0, PT, R116, UR5, PT ;  /* 0x0000000574007c0c */ /* 0x000fe2000bf06270 */
[----:B------:R-:W-:Y:S01]  /*6dc0*/  HADD2.F32 R36, -RZ, R51.H0_H0 ;  /* 0x20000033ff247230 */ /* 0x000fe20000004100 */
[----:B------:R-:W-:Y:S11]  /*6dd0*/  MOV R109, UR5 ;  /* 0x00000005006d7c02 */ /* 0x000ff60008000f00 */
[----:B------:R-:W-:Y:S02]  /*6de0*/  @P0 IADD3 R109, RZ, -UR5, RZ ;  /* 0x80000005ff6d0c10 */ /* 0x000fe4000fffe0ff */
[----:B------:R-:W-:Y:S02]  /*6df0*/  @P0 IADD3 R50, RZ, -UR5, RZ ;  /* 0x80000005ff320c10 */ /* 0x000fe4000fffe0ff */
[C---:B------:R-:W-:Y:S04]  /*6e00*/  LEA R16, P1, R109.reuse, R180, 0x1 ;  /* 0x000000b46d107211 */ /* 0x040fe800078208ff */
[----:B------:R-:W-:Y:S02]  /*6e10*/  LEA.HI.X.SX32 R17, R109, R181, 0x1, P1 ;  /* 0x000000b56d117211 */ /* 0x000fe400008f0eff */
[----:B------:R-:W-:Y:S04]  /*6e20*/  IADD3 R109, P1, R159, R50, RZ ;  /* 0x000000329f6d7210 */ /* 0x000fe80007f3e0ff */
[----:B------:R-:W-:Y:S01]  /*6e30*/  LEA.HI.X.SX32 R50, R50, R128, 0x1, P1 ;  /* 0x0000008032327211 */ /* 0x000fe200008f0eff */
[----:B------:R-:W2:Y:S01]  /*6e40*/  LDG.E.128 R16, [R16.64] ;  /* 0x0000000610107981 */ /* 0x000ea2000c1e1d00 */
[C---:B----4-:R-:W-:Y:S04]  /*6e50*/  LEA R180, P1, R109.reuse, R118, 0x1 ;  /* 0x000000766db47211 */ /* 0x050fe800078208ff */
        /* <DEDUP_REMOVED lines=9> */
[--C-:B---3--:R-:W-:Y:S01]  /*6ef0*/  HADD2.F32 R25, -RZ, R180.reuse.H0_H0 ;  /* 0x200000b4ff197230 */ /* 0x108fe20000004100 */
[----:B--2---:R-:W-:Y:S01]  /*6f00*/  IMAD.MOV.U32 R26, RZ, RZ, R16 ;  /* 0x000000ffff1a7224 */ /* 0x004fe200078e0010 */
[----:B------:R-:W-:Y:S01]  /*6f10*/  HADD2.F32 R23, -RZ, R180.H1_H1 ;  /* 0x300000b4ff177230 */ /* 0x000fe20000004100 */
[----:B------:R-:W-:Y:S01]  /*6f20*/  MOV R27, R17 ;  /* 0x00000011001b7202 */ /* 0x000fe20000000f00 */
[--C-:B------:R-:W-:Y:S01]  /*6f30*/  HADD2.F32 R21, -RZ, R181.reuse.H0_H0 ;  /* 0x200000b5ff157230 */ /* 0x100fe20000004100 */
[----:B------:R-:W-:Y:S01]  /*6f40*/  @!P0 FADD.FTZ R25, -R25, -RZ ;  /* 0x800000ff19198221 */ /* 0x000fe20000010100 */
[--C-:B------:R-:W-:Y:S01]  /*6f50*/  HADD2.F32 R32, -RZ, R26.reuse.H0_H0 ;  /* 0x2000001aff207230 */ /* 0x100fe20000004100 */
[----:B------:R-:W-:Y:S01]  /*6f60*/  MOV R17, R19 ;  /* 0x0000001300117202 */ /* 0x000fe20000000f00 */
[----:B------:R-:W-:Y:S01]  /*6f70*/  HADD2.F32 R19, -RZ, R181.H1_H1 ;  /* 0x300000b5ff137230 */ /* 0x000fe20000004100 */
[----:B------:R-:W-:Y:S01]  /*6f80*/  MOV R24, R18 ;  /* 0x0000001200187202 */ /* 0x000fe20000000f00 */
[----:B------:R-:W-:Y:S01]  /*6f90*/  HADD2.F32 R30, -RZ, R26.H1_H1 ;  /* 0x3000001aff1e7230 */ /* 0x000fe20000004100 */
[----:B------:R-:W-:Y:S01]  /*6fa0*/  @!P0 FADD.FTZ R23, -R23, -RZ ;  /* 0x800000ff17178221 */ /* 0x000fe20000010100 */
[--C-:B------:R-:W-:Y:S01]  /*6fb0*/  HADD2.F32 R22, -RZ, R182.reuse.H0_H0 ;  /* 0x200000b6ff167230 */ /* 0x100fe20000004100 */
[----:B------:R-:W-:Y:S01]  /*6fc0*/  @!P0 FADD.FTZ R21, -R21, -RZ ;  /* 0x800000ff15158221 */ /* 0x000fe20000010100 */
[--C-:B------:R-:W-:Y:S01]  /*6fd0*/  HADD2.F32 R28, -RZ, R27.reuse.H0_H0 ;  /* 0x2000001bff1c7230 */ /* 0x100fe20000004100 */
[----:B------:R-:W-:Y:S01]  /*6fe0*/  FMUL.FTZ R0, R32, R25 ;  /* 0x0000001920007220 */ /* 0x000fe20000410000 */
[----:B------:R-:W-:Y:S01]  /*6ff0*/  HADD2.F32 R20, -RZ, R182.H1_H1 ;  /* 0x300000b6ff147230 */ /* 0x000fe20000004100 */
[----:B------:R-:W-:Y:S01]  /*7000*/  @!P0 FADD.FTZ R19, -R19, -RZ ;  /* 0x800000ff13138221 */ /* 0x000fe20000010100 */
[--C-:B----4-:R-:W-:Y:S01]  /*7010*/  HADD2.F32 R31, -RZ, R44.reuse.H0_H0 ;  /* 0x2000002cff1f7230 */ /* 0x110fe20000004100 */
[----:B------:R-:W-:Y:S01]  /*7020*/  FMUL.FTZ R2, R30, R23 ;  /* 0x000000171e027220 */ /* 0x000fe20000410000 */
[----:B------:R-:W-:Y:S01]  /*7030*/  HADD2.F32 R26, -RZ, R27.H1_H1 ;  /* 0x3000001bff1a7230 */ /* 0x000fe20000004100 */
[----:B------:R-:W-:Y:S01]  /*7040*/  FMUL.FTZ R3, R28, R21 ;  /* 0x000000151c037220 */ /* 0x000fe20000410000 */
[----:B------:R-:W-:Y:S01]  /*7050*/  HADD2.F32 R34, -RZ, R44.H1_H1 ;  /* 0x3000002cff227230 */ /* 0x000fe20000004100 */
[----:B------:R-:W-:Y:S01]  /*7060*/  @!P0 FADD.FTZ R22, -R22, -RZ ;  /* 0x800000ff16168221 */ /* 0x000fe20000010100 */
[----:B------:R-:W-:Y:S01]  /*7070*/  HADD2.F32 R18, -RZ, R183.H0_H0 ;  /* 0x200000b7ff127230 */ /* 0x000fe20000004100 */
[----:B------:R-:W-:Y:S01]  /*7080*/  FFMA.FTZ R0, R29, R31, R0 ;  /* 0x0000001f1d007223 */ /* 0x000fe20000010000 */
[--C-:B------:R-:W-:Y:S01]  /*7090*/  HADD2.F32 R23, -RZ, R24.reuse.H0_H0 ;  /* 0x20000018ff177230 */ /* 0x100fe20000004100 */
[----:B------:R-:W-:Y:S01]  /*70a0*/  FMUL.FTZ R4, R26, R19 ;  /* 0x000000131a047220 */ /* 0x000fe20000410000 */
[----:B------:R-:W-:Y:S01]  /*70b0*/  HADD2.F32 R35, -RZ, R45.H0_H0 ;  /* 0x2000002dff237230 */ /* 0x000fe20000004100 */
[----:B------:R-:W-:Y:S01]  /*70c0*/  @!P0 FADD.FTZ R20, -R20, -RZ ;  /* 0x800000ff14148221 */ /* 0x000fe20000010100 */
[----:B------:R-:W-:Y:S01]  /*70d0*/  HADD2.F32 R16, -RZ, R183.H1_H1 ;  /* 0x300000b7ff107230 */ /* 0x000fe20000004100 */
[----:B------:R-:W-:Y:S01]  /*70e0*/  FFMA.FTZ R2, R33, R34, R2 ;  /* 0x0000002221027223 */ /* 0x000fe20000010002 */
[----:B------:R-:W-:Y:S01]  /*70f0*/  HADD2.F32 R21, -RZ, R24.H1_H1 ;  /* 0x30000018ff157230 */ /* 0x000fe20000004100 */
[----:B------:R-:W-:Y:S01]  /*7100*/  @!P0 FADD.FTZ R18, -R18, -RZ ;  /* 0x800000ff12128221 */ /* 0x000fe20000010100 */
[----:B------:R-:W-:Y:S01]  /*7110*/  HADD2.F32 R37, -RZ, R45.H1_H1 ;  /* 0x3000002dff257230 */ /* 0x000fe20000004100 */
[----:B------:R-:W-:Y:S01]  /*7120*/  FMUL.FTZ R5, R23, R22 ;  /* 0x0000001617057220 */ /* 0x000fe20000410000 */
[----:B------:R-:W-:Y:S01]  /*7130*/  HADD2.F32 R29, -RZ, R51.H1_H1 ;  /* 0x30000033ff1d7230 */ /* 0x000fe20000004100 */
[----:B------:R-:W-:Y:S01]  /*7140*/  FFMA.FTZ R3, R36, R35, R3 ;  /* 0x0000002324037223 */ /* 0x000fe20000010003 */
[--C-:B------:R-:W-:Y:S01]  /*7150*/  HADD2.F32 R19, -RZ, R17.reuse.H0_H0 ;  /* 0x20000011ff137230 */ /* 0x100fe20000004100 */
[----:B------:R-:W-:Y:S01]  /*7160*/  @!P0 FADD.FTZ R16, -R16, -RZ ;  /* 0x800000ff10108221 */ /* 0x000fe20000010100 */
[----:B------:R-:W-:Y:S01]  /*7170*/  HADD2.F32 R38, -RZ, R46.H0_H0 ;  /* 0x2000002eff267230 */ /* 0x000fe20000004100 */
[----:B------:R-:W-:Y:S01]  /*7180*/  FMUL.FTZ R6, R21, R20 ;  /* 0x0000001415067220 */ /* 0x000fe20000410000 */
[----:B------:R-:W-:Y:S01]  /*7190*/  HADD2.F32 R34, -RZ, R48.H0_H0 ;  /* 0x20000030ff227230 */ /* 0x000fe20000004100 */
[----:B------:R-:W-:Y:S01]  /*71a0*/  FFMA.FTZ R4, R29, R37, R4 ;  /* 0x000000251d047223 */ /* 0x000fe20000010004 */
[----:B------:R-:W-:Y:S01]  /*71b0*/  HADD2.F32 R17, -RZ, R17.H1_H1 ;  /* 0x30000011ff117230 */ /* 0x000fe20000004100 */
[----:B------:R-:W-:Y:S01]  /*71c0*/  FMUL.FTZ R7, R19, R18 ;  /* 0x0000001213077220 */ /* 0x000fe20000410000 */
[----:B------:R-:W-:Y:S01]  /*71d0*/  HADD2.F32 R39, -RZ, R46.H1_H1 ;  /* 0x3000002eff277230 */ /* 0x000fe20000004100 */
[----:B------:R-:W-:Y:S01]  /*71e0*/  FFMA.FTZ R5, R34, R38, R5 ;  /* 0x0000002622057223 */ /* 0x000fe20000010005 */
[----:B------:R-:W-:Y:S01]  /*71f0*/  HADD2.F32 R31, -RZ, R48.H1_H1 ;  /* 0x30000030ff1f7230 */ /* 0x000fe20000004100 */
[----:B------:R-:W-:Y:S01]  /*7200*/  FMUL.FTZ R8, R17, R16 ;  /* 0x0000001011087220 */ /* 0x000fe20000410000 */
[----:B------:R-:W-:Y:S01]  /*7210*/  HADD2.F32 R40, -RZ, R47.H0_H0 ;  /* 0x2000002fff287230 */ /* 0x000fe20000004100 */
[----:B------:R-:W-:Y:S01]  /*7220*/  F2FP.PACK_AB R37, R4, R3 ;  /* 0x000000030425723e */ /* 0x000fe200000000ff */
[----:B------:R-:W-:Y:S01]  /*7230*/  HADD2.F32 R36, -RZ, R49.H0_H0 ;  /* 0x20000031ff247230 */ /* 0x000fe20000004100 */
[----:B------:R-:W-:Y:S01]  /*7240*/  FFMA.FTZ R6, R31, R39, R6 ;  /* 0x000000271f067223 */ /* 0x000fe20000010006 */
[----:B------:R-:W-:Y:S02]  /*7250*/  HADD2.F32 R41, -RZ, R47.H1_H1 ;  /* 0x3000002fff297230 */ /* 0x000fe40000004100 */
[----:B------:R-:W-:Y:S01]  /*7260*/  HADD2.F32 R33, -RZ, R49.H1_H1 ;  /* 0x30000031ff217230 */ /* 0x000fe20000004100 */
[----:B------:R-:W-:Y:S01]  /*7270*/  FFMA.FTZ R7, R36, R40, R7 ;  /* 0x0000002824077223 */ /* 0x000fe20000010007 */
[----:B------:R-:W-:Y:S02]  /*7280*/  F2FP.PACK_AB R36, R2, R0 ;  /* 0x000000000224723e */ /* 0x000fe400000000ff */
[----:B------:R-:W-:Y:S01]  /*7290*/  F2FP.PACK_AB R38, R6, R5 ;  /* 0x000000050626723e */ /* 0x000fe200000000ff */
[----:B------:R-:W-:Y:S05]  /*72a0*/  FFMA.FTZ R8, R33, R41, R8 ;  /* 0x0000002921087223 */ /* 0x000fea0000010008 */
[----:B------:R-:W-:Y:S02]  /*72b0*/  F2FP.PACK_AB R39, R8, R7 ;  /* 0x000000070827723e */ /* 0x000fe400000000ff */
.L_x_1361:
[----:B------:R-:W-:Y:S05]  /*72c0*/  BSYNC B0 ;  /* 0x0000000000007941 */ /* 0x000fea0003800000 */
.L_x_1360:
[C---:B------:R-:W-:Y:S04]  /*72d0*/  LEA R2, P0, R148.reuse, R108, 0x1 ;  /* 0x0000006c94027211 */ /* 0x040fe800078008ff */
[----:B------:R-:W-:Y:S05]  /*72e0*/  LEA.HI.X R3, R148, R107, R147, 0x1, P0 ;  /* 0x0000006b94037211 */ /* 0x000fea00000f0c93 */
[----:B-----5:R1:W-:Y:S04]  /*72f0*/  STG.E.128 [R2.64], R36 ;  /* 0x0000002402007986 */ /* 0x0203e8000c101d06 */
.L_x_1359:
[----:B------:R-:W-:Y:S05]  /*7300*/  BSYNC B1 ;  /* 0x0000000000017941 */ /* 0x000fea0003800000 */
.L_x_1358:
[----:B------:R-:W-:Y:S01]  /*7310*/  ISETP.GE.AND P0, PT, R11, c[0x0][0x220], PT ;  /* 0x000088000b007a0c */ /* 0x000fe20003f06270 */
[----:B------:R-:W-:Y:S01]  /*7320*/  @!UPT UIADD3 URZ, URZ, URZ, URZ ;  /* 0x0000003f3f3ff290 */ /* 0x000fe2000fffe03f */
[----:B------:R-:W-:Y:S11]  /*7330*/  BSSY B1, `(.L_x_1362) ;  /* 0x0000066000017945 */ /* 0x000ff60003800000 */
[----:B------:R-:W-:-:S05]  /*7340*/  @P0 BRA `(.L_x_1363) ;  /* 0x0000064000000947 */ /* 0x000fca0003800000 */
[C---:B----4-:R-:W-:Y:S01]  /*7350*/  LEA R180, P0, R76.reuse, R114, 0x1 ;  /* 0x000000724cb47211 */ /* 0x050fe200078008ff */
[----:B------:R-:W-:Y:S03]  /*7360*/  BSSY B0, `(.L_x_1364) ;  /* 0x000005f000007945 */ /* 0x000fe60003800000 */
[----:B------:R-:W-:Y:S02]  /*7370*/  LEA.HI.X R181, R76, R115, R77, 0x1, P0 ;  /* 0x000000734cb57211 */ /* 0x000fe400000f0c4d */
[----:B------:R-:W-:Y:S03]  /*7380*/  ISETP.GE.AND P0, PT, R11, UR4, PT ;  /* 0x000000040b007c0c */ /* 0x000fe6000bf06270 */
[----:B-1----:R1:W5:Y:S10]  /*7390*/  LDG.E.128 R36, [R180.64] ;  /* 0x00000006b4247981 */ /* 0x002374000c1e1d00 */
        /* <DEDUP_REMOVED lines=20> */
[C---:B-1----:R-:W-:Y:S04]  /*74e0*/  LEA R180, P1, R109.reuse, R118, 0x1 ;  /* 0x000000766db47211 */ /* 0x042fe800078208ff */
        /* <DEDUP_REMOVED lines=70> */
.L_x_1365:
[----:B------:R-:W-:Y:S05]  /*7950*/  BSYNC B0 ;  /* 0x0000000000007941 */ /* 0x000fea0003800000 */
.L_x_1364:
[C---:B------:R-:W-:Y:S04]  /*7960*/  LEA R2, P0, R81.reuse, R108, 0x1 ;  /* 0x0000006c51027211 */ /* 0x040fe800078008ff */
[----:B------:R-:W-:Y:S05]  /*7970*/  LEA.HI.X R3, R81, R107, R80, 0x1, P0 ;  /* 0x0000006b51037211 */ /* 0x000fea00000f0c50 */
[----:B-----5:R4:W-:Y:S04]  /*7980*/  STG.E.128 [R2.64], R36 ;  /* 0x0000002402007986 */ /* 0x0209e8000c101d06 */
.L_x_1363:
[----:B------:R-:W-:Y:S05]  /*7990*/  BSYNC B1 ;  /* 0x0000000000017941 */ /* 0x000fea0003800000 */
.L_x_1362:
[----:B------:R-:W-:Y:S11]  /*79a0*/  ISETP.GE.AND P0, PT, R10, c[0x0][0x220], PT ;  /* 0x000088000a007a0c */ /* 0x000ff60003f06270 */
[----:B------:R-:W-:Y:S02]  /*79b0*/  @!UPT UIADD3 URZ, URZ, URZ, URZ ;  /* 0x0000003f3f3ff290 */ /* 0x000fe4000fffe03f */
[----:B------:R-:W-:-:S05]  /*79c0*/  @P0 BRA `(.L_x_1357) ;  /* 0x0000064000000947 */ /* 0x000fca0003800000 */
[C---:B-1--4-:R-:W-:Y:S01]  /*79d0*/  LEA R180, P0, R84.reuse, R114, 0x1 ;  /* 0x0000007254b47211 */ /* 0x052fe200078008ff */
[----:B------:R-:W-:Y:S03]  /*79e0*/  BSSY B0, `(.L_x_1366) ;  /* 0x000005f000007945 */ /* 0x000fe60003800000 */
[----:B------:R-:W-:Y:S02]  /*79f0*/  LEA.HI.X R181, R84, R115, R85, 0x1, P0 ;  /* 0x0000007354b57211 */ /* 0x000fe400000f0c55 */
[----:B------:R-:W-:Y:S03]  /*7a00*/  ISETP.GE.AND P0, PT, R10, UR4, PT ;  /* 0x000000040a007c0c */ /* 0x000fe6000bf06270 */
[----:B------:R1:W5:Y:S10]  /*7a10*/  LDG.E.128 R36, [R180.64] ;  /* 0x00000006b4247981 */ /* 0x000374000c1e1d00 */
[----:B------:R-:W-:-:S05]  /*7a20*/  @P0 BRA `(.L_x_1367) ;  /* 0x000005a000000947 */ /* 0x000fca0003800000 */
[----:B------:R-:W-:Y:S01]  /*7a30*/  ULEA.HI UR5, UR4, UR4, URZ, 0x1 ;  /* 0x0000000404057291 */ /* 0x000fe2000f8f083f */
[----:B------:R-:W-:Y:S01]  /*7a40*/  MOV R179, RZ ;  /* 0x000000ff00b37202 */ /* 0x000fe20000000f00 */
[----:B-----5:R-:W-:Y:S01]  /*7a50*/  IMAD.MOV.U32 R34, RZ, RZ, R36 ;  /* 0x000000ffff227224 */ /* 0x020fe200078e0024 */
[----:B--23--:R-:W-:Y:S01]  /*7a60*/  MOV R51, R37 ;  /* 0x0000002500337202 */ /* 0x00cfe20000000f00 */
        /* <DEDUP_REMOVED lines=12> */
[C---:B------:R-:W-:Y:S04]  /*7b30*/  IADD3 R109, P1, R136.reuse, R179, RZ ;  /* 0x000000b3886d7210 */ /* 0x040fe80007f3e0ff */
[----:B------:R-:W-:Y:S01]  /*7b40*/  LEA.HI.X.SX32 R50, R179, R126, 0x1, P1 ;  /* 0x0000007eb3327211 */ /* 0x000fe200008f0eff */
[----:B------:R-:W2:Y:S01]  /*7b50*/  LDG.E.128 R16, [R16.64] ;  /* 0x0000000610107981 */ /* 0x000ea2000c1e1d00 */
[C---:B-1----:R-:W-:Y:S02]  /*7b60*/  LEA R180, P1, R109.reuse, R118, 0x1 ;  /* 0x000000766db47211 */ /* 0x042fe400078208ff */
[----:B------:R-:W-:Y:S02]  /*7b70*/  MOV R179, RZ ;  /* 0x000000ff00b37202 */ /* 0x000fe40000000f00 */
        /* <DEDUP_REMOVED lines=20> */
[----:B------:R-:W-:Y:S01]  /*7cc0*/  HADD2.F32 R22, -RZ, R182.H0_H0 ;  /* 0x200000b6ff167230 */ /* 0x000fe20000004100 */
[----:B------:R-:W-:Y:S01]  /*7cd0*/  @!P0 FADD.FTZ R21, -R21, -RZ ;  /* 0x800000ff15158221 */ /* 0x000fe20000010100 */
[--C-:B------:R-:W-:Y:S01]  /*7ce0*/  HADD2.F32 R28, -RZ, R27.reuse.H0_H0 ;  /* 0x2000001bff1c7230 */ /* 0x100fe20000004100 */
[----:B------:R-:W-:Y:S01]  /*7cf0*/  FMUL.FTZ R0, R32, R25 ;  /* 0x0000001920007220 */ /* 0x000fe20000410000 */
[----:B----4-:R-:W-:Y:S01]  /*7d00*/  HADD2.F32 R31, -RZ, R44.H0_H0 ;  /* 0x2000002cff1f7230 */ /* 0x010fe20000004100 */
[----:B------:R-:W-:Y:S01]  /*7d10*/  @!P0 FADD.FTZ R19, -R19, -RZ ;  /* 0x800000ff13138221 */ /* 0x000fe20000010100 */
[----:B------:R-:W-:Y:S01]  /*7d20*/  HADD2.F32 R20, -RZ, R182.H1_H1 ;  /* 0x300000b6ff147230 */ /* 0x000fe20000004100 */
        /* <DEDUP_REMOVED lines=42> */
.L_x_1367:
[----:B------:R-:W-:Y:S05]  /*7fd0*/  BSYNC B0 ;  /* 0x0000000000007941 */ /* 0x000fea0003800000 */
.L_x_1366:
[C---:B------:R-:W-:Y:S04]  /*7fe0*/  LEA R2, P0, R89.reuse, R108, 0x1 ;  /* 0x0000006c59027211 */ /* 0x040fe800078008ff */
[----:B------:R-:W-:Y:S05]  /*7ff0*/  LEA.HI.X R3, R89, R107, R88, 0x1, P0 ;  /* 0x0000006b59037211 */ /* 0x000fea00000f0c58 */
[----:B-----5:R4:W-:Y:S04]  /*8000*/  STG.E.128 [R2.64], R36 ;  /* 0x0000002402007986 */ /* 0x0209e8000c101d06 */
.L_x_1357:
[----:B------:R-:W-:Y:S05]  /*8010*/  BSYNC B2 ;  /* 0x0000000000027941 */ /* 0x000fea0003800000 */
.L_x_1356:
[----:B------:R-:W-:Y:S01]  /*8020*/  BSSY B2, `(.L_x_1368) ;  /* 0x000013b000027945 */ /* 0x000fe20003800000 */
[----:B------:R-:W-:-:S05]  /*8030*/  @!P6 BRA `(.L_x_1369) ;  /* 0x000013900000e947 */ /* 0x000fca0003800000 */
[----:B------:R-:W-:Y:S01]  /*8040*/  ISETP.GE.AND P0, PT, R116, c[0x0][0x220], PT ;  /* 0x0000880074007a0c */ /* 0x000fe20003f06270 */
[----:B------:R-:W-:Y:S01]  /*8050*/  @!UPT UIADD3 URZ, URZ, URZ, URZ ;  /* 0x0000003f3f3ff290 */ /* 0x000fe2000fffe03f */
[----:B------:R-:W-:Y:S11]  /*8060*/  BSSY B1, `(.L_x_1370) ;  /* 0x0000066000017945 */ /* 0x000ff60003800000 */
        /* <DEDUP_REMOVED lines=21> */
[----:B------:R-:W-:Y:S02]  /*81c0*/  LEA R16, P1, R179, R180, 0x1 ;  /* 0x000000b4b3107211 */ /* 0x000fe400078208ff */
[----:B------:R-:W-:Y:S02]  /*81d0*/  IADD3 R50, P2, R67, R109, RZ ;  /* 0x0000006d43327210 */ /* 0x000fe40007f5e0ff */
[----:B------:R-:W-:Y:S02]  /*81e0*/  LEA.HI.X.SX32 R17, R179, R181, 0x1, P1 ;  /* 0x000000b5b3117211 */ /* 0x000fe400008f0eff */
[C---:B-1----:R-:W-:Y:S02]  /*81f0*/  LEA R180, P1, R50.reuse, R118, 0x1 ;  /* 0x0000007632b47211 */ /* 0x042fe400078208ff */
[----:B------:R-:W-:Y:S02]  /*8200*/  LEA.HI.X.SX32 R109, R109, R66, 0x1, P2 ;  /* 0x000000426d6d7211 */ /* 0x000fe400010f0eff */
[----:B------:R-:W2:Y:S02]  /*8210*/  LDG.E.128 R16, [R16.64] ;  /* 0x0000000610107981 */ /* 0x000ea4000c1e1d00 */
        /* <DEDUP_REMOVED lines=70> */
.L_x_1373:
[----:B------:R-:W-:Y:S05]  /*8680*/  BSYNC B0 ;  /* 0x0000000000007941 */ /* 0x000fea0003800000 */
.L_x_1372:
[C---:B------:R-:W-:Y:S04]  /*8690*/  LEA R2, P0, R172.reuse, R108, 0x1 ;  /* 0x0000006cac027211 */ /* 0x040fe800078008ff */
[----:B------:R-:W-:Y:S05]  /*86a0*/  LEA.HI.X R3, R172, R107, R74, 0x1, P0 ;  /* 0x0000006bac037211 */ /* 0x000fea00000f0c4a */
[----:B-----5:R4:W-:Y:S04]  /*86b0*/  STG.E.128 [R2.64], R36 ;  /* 0x0000002402007986 */ /* 0x0209e8000c101d06 */
.L_x_1371:
[----:B------:R-:W-:Y:S05]  /*86c0*/  BSYNC B1 ;  /* 0x0000000000017941 */ /* 0x000fea0003800000 */
.L_x_1370:
        /* <DEDUP_REMOVED lines=8> */
[----:B-1--4-:R1:W5:Y:S10]  /*8750*/  LDG.E.128 R36, [R182.64] ;  /* 0x00000006b6247981 */ /* 0x012374000c1e1d00 */
        /* <DEDUP_REMOVED lines=18> */
[----:B------:R-:W-:Y:S02]  /*8880*/  LEA.HI.X.SX32 R180, R180, R125, 0x1, P2 ;  /* 0x0000007db4b47211 */ /* 0x000fe400010f0eff */
[C---:B-1----:R-:W-:Y:S02]  /*8890*/  LEA R182, P1, R50.reuse, R118, 0x1 ;  /* 0x0000007632b67211 */ /* 0x042fe400078208ff */
        /* <DEDUP_REMOVED lines=71> */
.L_x_1377:
[----:B------:R-:W-:Y:S05]  /*8d10*/  BSYNC B0 ;  /* 0x0000000000007941 */ /* 0x000fea0003800000 */
.L_x_1376:
[C---:B------:R-:W-:Y:S04]  /*8d20*/  LEA R2, P0, R83.reuse, R108, 0x1 ;  /* 0x0000006c53027211 */ /* 0x040fe800078008ff */
[----:B------:R-:W-:Y:S05]  /*8d30*/  LEA.HI.X R3, R83, R107, R82, 0x1, P0 ;  /* 0x0000006b53037211 */ /* 0x000fea00000f0c52 */
[----:B-----5:R4:W-:Y:S04]  /*8d40*/  STG.E.128 [R2.64], R36 ;  /* 0x0000002402007986 */ /* 0x0209e8000c101d06 */
.L_x_1375:
[----:B------:R-:W-:Y:S05]  /*8d50*/  BSYNC B1 ;  /* 0x0000000000017941 */ /* 0x000fea0003800000 */
.L_x_1374:
        /* <DEDUP_REMOVED lines=23> */
[C---:B------:R-:W-:Y:S02]  /*8ed0*/  LEA R16, P1, R179.reuse, R180, 0x1 ;  /* 0x000000b4b3107211 */ /* 0x040fe400078208ff */
[----:B------:R-:W-:Y:S02]  /*8ee0*/  IADD3 R50, P2, R134, R109, RZ ;  /* 0x0000006d86327210 */ /* 0x000fe40007f5e0ff */
[----:B------:R-:W-:Y:S02]  /*8ef0*/  LEA.HI.X.SX32 R17, R179, R181, 0x1, P1 ;  /* 0x000000b5b3117211 */ /* 0x000fe400008f0eff */
[C---:B-1----:R-:W-:Y:S02]  /*8f00*/  LEA R180, P1, R50.reuse, R118, 0x1 ;  /* 0x0000007632b47211 */ /* 0x042fe400078208ff */
[-C--:B------:R-:W-:Y:S02]  /*8f10*/  LEA.HI.X.SX32 R109, R109, R124.reuse, 0x1, P2 ;  /* 0x0000007c6d6d7211 */ /* 0x080fe400010f0eff */
[----:B------:R-:W-:Y:S01]  /*8f20*/  MOV R179, RZ ;  /* 0x000000ff00b37202 */ /* 0x000fe20000000f00 */
        /* <DEDUP_REMOVED lines=70> */
.L_x_1379:
[----:B------:R-:W-:Y:S05]  /*9390*/  BSYNC B0 ;  /* 0x0000000000007941 */ /* 0x000fea0003800000 */
.L_x_1378:
[C---:B------:R-:W-:Y:S04]  /*93a0*/  LEA R2, P0, R91.reuse, R108, 0x1 ;  /* 0x0000006c5b027211 */ /* 0x040fe800078008ff */
[----:B------:R-:W-:Y:S05]  /*93b0*/  LEA.HI.X R3, R91, R107, R90, 0x1, P0 ;  /* 0x0000006b5b037211 */ /* 0x000fea00000f0c5a */
[----:B-----5:R4:W-:Y:S04]  /*93c0*/  STG.E.128 [R2.64], R36 ;  /* 0x0000002402007986 */ /* 0x0209e8000c101d06 */
.L_x_1369:
[----:B------:R-:W-:Y:S05]  /*93d0*/  BSYNC B2 ;  /* 0x0000000000027941 */ /* 0x000fea0003800000 */
.L_x_1368:
        /* <DEDUP_REMOVED lines=11> */
[C---:B-1--4-:R-:W-:Y:S04]  /*9490*/  IMAD.WIDE.U32 R180, R179.reuse, c[0x0][0x288], R114 ;  /* 0x0000a200b3b47a25 */ /* 0x052fe800078e0072 */
[----:B------:R-:W-:Y:S05]  /*94a0*/  IMAD R0, R179, c[0x0][0x28c], RZ ;  /* 0x0000a300b3007a24 */ /* 0x000fea00078e02ff */
[----:B------:R-:W-:Y:S05]  /*94b0*/  IADD3 R181, R181, R0, RZ ;  /* 0x00000000b5b57210 */ /* 0x000fea0007ffe0ff */
[----:B------:R1:W5:Y:S01]  /*94c0*/  LDG.E.128 R36, [R180.64] ;  /* 0x00000006b4247981 */ /* 0x000362000c1e1d00 */
        /* <DEDUP_REMOVED lines=91> */
.L_x_1385:
[----:B------:R-:W-:Y:S05]  /*9a80*/  BSYNC B0 ;  /* 0x0000000000007941 */ /* 0x000fea0003800000 */
.L_x_1384:
[C---:B------:R-:W-:Y:S01]  /*9a90*/  IMAD R0, R179.reuse, c[0x0][0x19c], RZ ;  /* 0x00006700b3007a24 */ /* 0x040fe200078e02ff */
[----:B--23--:R-:W-:Y:S05]  /*9aa0*/  MOV R109, R107 ;  /* 0x0000006b006d7202 */ /* 0x00cfea0000000f00 */
[----:B------:R-:W-:Y:S05]  /*9ab0*/  IMAD.WIDE.U32 R2, R179, c[0x0][0x198], R108 ;  /* 0x00006600b3027a25 */ /* 0x000fea00078e006c */
[----:B------:R-:W-:Y:S05]  /*9ac0*/  IADD3 R3, R3, R0, RZ ;  /* 0x0000000003037210 */ /* 0x000fea0007ffe0ff */
[----:B-----5:R2:W-:Y:S02]  /*9ad0*/  STG.E.128 [R2.64], R36 ;  /* 0x0000002402007986 */ /* 0x0205e4000c101d06 */
.L_x_1383:
[----:B------:R-:W-:Y:S05]  /*9ae0*/  BSYNC B1 ;  /* 0x0000000000017941 */ /* 0x000fea0003800000 */
.L_x_1382:
        /* <DEDUP_REMOVED lines=8> */
[----:B--2---:R1:W5:Y:S10]  /*9b70*/  LDG.E.128 R36, [R180.64] ;  /* 0x00000006b4247981 */ /* 0x004374000c1e1d00 */
[----:B------:R-:W-:-:S05]  /*9b80*/  @P0 BRA `(.L_x_1389) ;  /* 0x000005a000000947 */ /* 0x000fca0003800000 */
[----:B------:R-:W-:Y:S01]  /*9b90*/  ULEA.HI UR5, UR4, UR4, URZ, 0x1 ;  /* 0x0000000404057291 */ /* 0x000fe2000f8f083f */
[----:B------:R-:W-:Y:S01]  /*9ba0*/  MOV R178, RZ ;  /* 0x000000ff00b27202 */ /* 0x000fe20000000f00 */
[----:B-----5:R-:W-:Y:S01]  /*9bb0*/  IMAD.MOV.U32 R34, RZ, RZ, R36 ;  /* 0x000000ffff227224 */ /* 0x020fe200078e0024 */
[----:B---3--:R-:W-:Y:S01]  /*9bc0*/  MOV R51, R37 ;  /* 0x0000002500337202 */ /* 0x008fe20000000f00 */
        /* <DEDUP_REMOVED lines=13> */
[----:B-1----:R-:W-:Y:S02]  /*9ca0*/  LEA R180, P1, R50, R118, 0x1 ;  /* 0x0000007632b47211 */ /* 0x002fe400078208ff */
        /* <DEDUP_REMOVED lines=72> */
.L_x_1389:
[----:B------:R-:W-:Y:S05]  /*a130*/  BSYNC B0 ;  /* 0x0000000000007941 */ /* 0x000fea0003800000 */
.L_x_1388:
[C---:B------:R-:W-:Y:S04]  /*a140*/  LEA R2, P0, R95.reuse, R108, 0x1 ;  /* 0x0000006c5f027211 */ /* 0x040fe800078008ff */
[----:B------:R-:W-:Y:S05]  /*a150*/  LEA.HI.X R3, R95, R107, R94, 0x1, P0 ;  /* 0x0000006b5f037211 */ /* 0x000fea00000f0c5e */
[----:B-----5:R2:W-:Y:S04]  /*a160*/  STG.E.128 [R2.64], R36 ;  /* 0x0000002402007986 */ /* 0x0205e8000c101d06 */
.L_x_1387:
[----:B------:R-:W-:Y:S05]  /*a170*/  BSYNC B1 ;  /* 0x0000000000017941 */ /* 0x000fea0003800000 */
.L_x_1386:
[----:B------:R-:W-:Y:S11]  /*a180*/  ISETP.GE.AND P0, PT, R10, c[0x0][0x220], PT ;  /* 0x000088000a007a0c */ /* 0x000ff60003f06270 */
[----:B------:R-:W-:Y:S02]  /*a190*/  @!UPT UIADD3 URZ, URZ, URZ, URZ ;  /* 0x0000003f3f3ff290 */ /* 0x000fe4000fffe03f */
        /* <DEDUP_REMOVED lines=8> */
[----:B---3--:R-:W-:Y:S01]  /*a220*/  MOV R109, RZ ;  /* 0x000000ff006d7202 */ /* 0x008fe20000000f00 */
[----:B-----5:R-:W-:Y:S01]  /*a230*/  IMAD.MOV.U32 R34, RZ, RZ, R36 ;  /* 0x000000ffff227224 */ /* 0x020fe200078e0024 */
[----:B------:R-:W-:Y:S01]  /*a240*/  MOV R179, RZ ;  /* 0x000000ff00b37202 */ /* 0x000fe20000000f00 */
[----:B------:R-:W-:Y:S01]  /*a250*/  USHF.R.S32.HI UR5, URZ, 0x1, UR5 ;  /* 0x000000013f057899 */ /* 0x000fe20008011405 */
[----:B------:R-:W-:Y:S02]  /*a260*/  MOV R51, R37 ;  /* 0x0000002500337202 */ /* 0x000fe40000000f00 */
[--C-:B------:R-:W-:Y:S01]  /*a270*/  HADD2.F32 R29, -RZ, R34.reuse.H0_H0 ;  /* 0x20000022ff1d7230 */ /* 0x100fe20000004100 */
[----:B------:R-:W-:Y:S01]  /*a280*/  MOV R48, R38 ;  /* 0x0000002600307202 */ /* 0x000fe20000000f00 */
[----:B------:R-:W-:Y:S01]  /*a290*/  HADD2.F32 R33, -RZ, R34.H1_H1 ;  /* 0x30000022ff217230 */ /* 0x000fe20000004100 */
[----:B------:R-:W-:Y:S01]  /*a2a0*/  ISETP.GE.AND P0, PT, R10, UR5, PT ;  /* 0x000000050a007c0c */ /* 0x000fe2000bf06270 */
[----:B------:R-:W-:Y:S01]  /*a2b0*/  HADD2.F32 R36, -RZ, R51.H0_H0 ;  /* 0x20000033ff247230 */ /* 0x000fe20000004100 */
[----:B------:R-:W-:Y:S02]  /*a2c0*/  MOV R178, UR5 ;  /* 0x0000000500b27c02 */ /* 0x000fe40008000f00 */
[----:B------:R-:W-:Y:S09]  /*a2d0*/  MOV R49, R39 ;  /* 0x0000002700317202 */ /* 0x000ff20000000f00 */
[----:B------:R-:W-:Y:S02]  /*a2e0*/  @P0 IADD3 R178, RZ, -UR5, RZ ;  /* 0x80000005ffb20c10 */ /* 0x000fe4000fffe0ff */
[----:B------:R-:W-:Y:S02]  /*a2f0*/  @P0 IADD3 R109, RZ, -UR5, RZ ;  /* 0x80000005ff6d0c10 */ /* 0x000fe4000fffe0ff */
[----:B------:R-:W-:Y:S02]  /*a300*/  LEA R16, P1, R178, R180, 0x1 ;  /* 0x000000b4b2107211 */ /* 0x000fe400078208ff */
[----:B------:R-:W-:Y:S02]  /*a310*/  IADD3 R50, P2, R132, R109, RZ ;  /* 0x0000006d84327210 */ /* 0x000fe40007f5e0ff */
[----:B------:R-:W-:Y:S02]  /*a320*/  LEA.HI.X.SX32 R17, R178, R181, 0x1, P1 ;  /* 0x000000b5b2117211 */ /* 0x000fe400008f0eff */
[C---:B-1----:R-:W-:Y:S02]  /*a330*/  LEA R180, P1, R50.reuse, R118, 0x1 ;  /* 0x0000007632b47211 */ /* 0x042fe400078208ff */
[-C--:B------:R-:W-:Y:S02]  /*a340*/  LEA.HI.X.SX32 R109, R109, R122.reuse, 0x1, P2 ;  /* 0x0000007a6d6d7211 */ /* 0x080fe400010f0eff */
[----:B------:R-:W-:Y:S01]  /*a350*/  @P0 IADD3 R179, RZ, -UR5, RZ ;  /* 0x80000005ffb30c10 */ /* 0x000fe2000fffe0ff */
[----:B------:R-:W2:Y:S01]  /*a360*/  LDG.E.128 R16, [R16.64] ;  /* 0x0000000610107981 */ /* 0x000ea2000c1e1d00 */
        /* <DEDUP_REMOVED lines=68> */
.L_x_1391:
[----:B------:R-:W-:Y:S05]  /*a7b0*/  BSYNC B0 ;  /* 0x0000000000007941 */ /* 0x000fea0003800000 */
.L_x_1390:
[C---:B------:R-:W-:Y:S04]  /*a7c0*/  LEA R2, P0, R99.reuse, R108, 0x1 ;  /* 0x0000006c63027211 */ /* 0x040fe800078008ff */
[----:B------:R-:W-:Y:S05]  /*a7d0*/  LEA.HI.X R3, R99, R107, R98, 0x1, P0 ;  /* 0x0000006b63037211 */ /* 0x000fea00000f0c62 */
[----:B-----5:R2:W-:Y:S04]  /*a7e0*/  STG.E.128 [R2.64], R36 ;  /* 0x0000002402007986 */ /* 0x0205e8000c101d06 */
.L_x_1381:
[----:B------:R-:W-:Y:S05]  /*a7f0*/  BSYNC B2 ;  /* 0x0000000000027941 */ /* 0x000fea0003800000 */
.L_x_1380:
[----:B-12-4-:R-:W-:Y:S01]  /*a800*/  IMAD.MOV.U32 R3, RZ, RZ, c[0x0][0x230] ;  /* 0x00008c00ff037624 */ /* 0x016fe200078e00ff */
[----:B------:R-:W-:Y:S03]  /*a810*/  ULDC UR4, c[0x0][0x230] ;  /* 0x00008c0000047ab9 */ /* 0x000fe60000000800 */
[----:B------:R-:W-:Y:S05]  /*a820*/  IMAD.U32 R3, R3, -0x40, RZ ;  /* 0xffffffc003037824 */ /* 0x000fea00078e00ff */
[C---:B------:R-:W-:Y:S02]  /*a830*/  LEA R120, P1, R3.reuse, R120, 0x1 ;  /* 0x0000007803787211 */ /* 0x040fe400078208ff */
[C---:B------:R-:W-:Y:S02]  /*a840*/  LEA R118, P0, R3.reuse, R118, 0x1 ;  /* 0x0000007603767211 */ /* 0x040fe400078008ff */
[C---:B------:R-:W-:Y:S02]  /*a850*/  LEA.HI.X.SX32 R121, R3.reuse, R121, 0x1, P1 ;  /* 0x0000007903797211 */ /* 0x040fe400008f0eff */
[----:B------:R-:W-:Y:S01]  /*a860*/  LEA.HI.X.SX32 R119, R3, R119, 0x1, P0 ;  /* 0x0000007703777211 */ /* 0x000fe200000f0eff */
[----:B------:R-:W-:-:S05]  /*a870*/  BRA `(.L_x_1343) ;  /* 0x0000062000007947 */ /* 0x000fca0003800000 */
.L_x_1317:
        /* <DEDUP_REMOVED lines=17> */
.L_x_1393:
[----:B------:R-:W-:Y:S05]  /*a990*/  BSYNC B0 ;  /* 0x0000000000007941 */ /* 0x000fea0003800000 */
.L_x_1392:
        /* <DEDUP_REMOVED lines=24> */
.L_x_1395:
[----:B------:R-:W-:Y:S05]  /*ab20*/  BSYNC B0 ;  /* 0x0000000000007941 */ /* 0x000fea0003800000 */
.L_x_1394:
        /* <DEDUP_REMOVED lines=23> */
.L_x_1397:
[----:B------:R-:W-:Y:S05]  /*aca0*/  BSYNC B0 ;  /* 0x0000000000007941 */ /* 0x000fea0003800000 */
.L_x_1396:
        /* <DEDUP_REMOVED lines=30> */
.L_x_1398:
[----:B------:R-:W-:Y:S05]  /*ae90*/  BSYNC B0 ;  /* 0x0000000000007941 */ /* 0x000fea0003800000 */
.L_x_1343:
[----:B------:R-:W-:Y:S01]  /*aea0*/  ISETP.NE.AND P1, PT, R154, RZ, PT ;  /* 0x000000ff9a00720c */ /* 0x000fe20003f25270 */
[----:B------:R-:W-:Y:S04]  /*aeb0*/  IMAD.MOV.U32 R0, RZ, RZ, c[0x0][0x288] ;  /* 0x0000a200ff007624 */ /* 0x000fe800078e00ff */
[----:B--2---:R-:W-:Y:S05]  /*aec0*/  IMAD.U32 R3, R0, -0x80, RZ ;  /* 0xffffff8000037824 */ /* 0x004fea00078e00ff */
[C---:B------:R-:W-:Y:S04]  /*aed0*/  LEA R114, P0, R3.reuse, R114, 0x1 ;  /* 0x0000007203727211 */ /* 0x040fe800078008ff */
[----:B------:R-:W-:Y:S01]  /*aee0*/  LEA.HI.X.SX32 R115, R3, R115, 0x1, P0 ;  /* 0x0000007303737211 */ /* 0x000fe200000f0eff */
[----:B------:R-:W-:-:S05]  /*aef0*/  @!P1 BRA `(.L_x_1399) ;  /* 0x000004b000009947 */ /* 0x000fca0003800000 */
[----:B------:R-:W-:Y:S04]  /*af00*/  IADD3 R3, R9, -0x1, RZ ;  /* 0xffffffff09037810 */ /* 0x000fe80007ffe0ff */
[----:B------:R-:W-:Y:S11]  /*af10*/  ISETP.GT.AND P0, PT, R3, R68, PT ;  /* 0x000000440300720c */ /* 0x000ff60003f04270 */
[----:B------:R-:W-:Y:S02]  /*af20*/  @!UPT UIADD3 URZ, URZ, URZ, URZ ;  /* 0x0000003f3f3ff290 */ /* 0x000fe4000fffe03f */
[----:B------:R-:W-:-:S05]  /*af30*/  @!P0 BRA `(.L_x_1400) ;  /* 0x0000050000008947 */ /* 0x000fca0003800000 */
[----:B-1----:R-:W-:Y:S01]  /*af40*/  IMAD.MOV.U32 R18, RZ, RZ, RZ ;  /* 0x000000ffff127224 */ /* 0x002fe200078e00ff */
        /* <DEDUP_REMOVED lines=63> */
[----:B---3--:R-:W-:Y:S01]  /*b340*/  LEA R108, P0, R18, R108, 0x1 ;  /* 0x0000006c126c7211 */ /* 0x008fe200078008ff */
[----:B------:R-:W-:Y:S03]  /*b350*/  IMAD R7, R0, c[0x0][0x19c], R7 ;  /* 0x0000670000077a24 */ /* 0x000fe600078e0207 */
[----:B------:R-:W-:Y:S01]  /*b360*/  IADD3 R6, R21, R5, RZ ;  /* 0x0000000515067210 */ /* 0x000fe20007ffe0ff */
[----:B------:R-:W-:Y:S03]  /*b370*/  IMAD.IADD R8, R19, 0x1, R7 ;  /* 0x0000000113087824 */ /* 0x000fe600078e0207 */
[----:B------:R-:W-:Y:S02]  /*b380*/  LEA.HI.X R111, R20, R111, R6, 0x1, P1 ;  /* 0x0000006f146f7211 */ /* 0x000fe400008f0c06 */
[----:B------:R-:W-:Y:S01]  /*b390*/  LEA.HI.X R107, R18, R107, R8, 0x1, P0 ;  /* 0x0000006b126b7211 */ /* 0x000fe200000f0c08 */
[----:B------:R-:W-:-:S05]  /*b3a0*/  BRA `(.L_x_1400) ;  /* 0x0000009000007947 */ /* 0x000fca0003800000 */
.L_x_1399:
[----:B-1-3--:R-:W-:Y:S01]  /*b3b0*/  MOV R109, R107 ;  /* 0x0000006b006d7202 */ /* 0x00afe20000000f00 */
        /* <DEDUP_REMOVED lines=8> */
.L_x_1400:
[----:B------:R-:W-:Y:S04]  /*b440*/  IADD3 R9, R9, -0x1, RZ ;  /* 0xffffffff09097810 */ /* 0x000fe80007ffe0ff */
[----:B------:R-:W-:Y:S11]  /*b450*/  ISETP.GT.AND P0, PT, R9, R68, PT ;  /* 0x000000440900720c */ /* 0x000ff60003f04270 */
[----:B------:R-:W-:Y:S02]  /*b460*/  @!UPT UIADD3 URZ, URZ, URZ, URZ ;  /* 0x0000003f3f3ff290 */ /* 0x000fe4000fffe03f */
[----:B------:R-:W-:-:S05]  /*b470*/  @P0 BRA `(.L_x_1401) ;  /* 0xffff729000000947 */ /* 0x000fca000383ffff */
.L_x_1308:
[----:B-1----:R-:W-:Y:S01]  /*b480*/  BAR.SYNC.DEFER_BLOCKING 0x0 ;  /* 0x0000000000007b1d */ /* 0x002fe20000010000 */
[----:B------:R-:W-:Y:S02]  /*b490*/  ISETP.NE.AND P0, PT, RZ, c[0x0][0x230], PT ;  /* 0x00008c00ff007a0c */ /* 0x000fe40003f05270 */
[----:B------:R-:W-:-:S03]  /*b4a0*/  SHF.L.U32 R170, R162, 0x1, RZ ;  /* 0x00000001a2aa7819 */ /* 0x000fc600000006ff */
[----:B------:R-:W-:Y:S01]  /*b4b0*/  UMOV UR8, 0x5 ;  /* 0x0000000500087882 */ /* 0x000fe20000000000 */
[----:B------:R-:W-:Y:S01]  /*b4c0*/  BSSY B3, `(.L_x_1402) ;  /* 0x00003d0000037945 */ /* 0x000fe20003800000 */
[----:B------:R-:W-:Y:S02]  /*b4d0*/  ULDC.64 UR4, c[0x0][0x190] ;  /* 0x0000640000047ab9 */ /* 0x000fe40000000a00 */
[----:B------:R-:W-:Y:S02]  /*b4e0*/  USHF.L.U64.HI UR5, UR4, UR8, UR5 ;  /* 0x0000000804057299 */ /* 0x000fe40008010205 */
[----:B------:R-:W-:Y:S02]  /*b4f0*/  USHF.L.U32 UR4, UR4, 0x5, URZ ;  /* 0x0000000504047899 */ /* 0x000fe4000800063f */
[----:B------:R-:W-:Y:S05]  /*b500*/  @!P0 BRA `(.L_x_1403) ;  /* 0x000038f000008947 */ /* 0x000fea0003800000 */
[----:B------:R-:W-:Y:S01]  /*b510*/  ISETP.NE.U32.AND P0, PT, RZ, c[0x0][0x250], PT ;  /* 0x00009400ff007a0c */ /* 0x000fe20003f05070 */
[----:B------:R-:W-:-:S03]  /*b520*/  IMAD.MOV.U32 R0, RZ, RZ, RZ ;  /* 0x000000ffff007224 */ /* 0x000fc600078e00ff */
[----:B------:R-:W-:-:S13]  /*b530*/  ISETP.NE.AND.EX P0, PT, RZ, c[0x0][0x254], PT, P0 ;  /* 0x00009500ff007a0c */ /* 0x000fda0003f05300 */
[----:B------:R-:W2:Y:S01]  /*b540*/  @P0 LDG.E R0, [R176.64] ;  /* 0x00000006b0000981 */ /* 0x000ea2000c1e1900 */
[C---:B------:R-:W-:Y:S01]  /*b550*/  IADD3 R2, P1, R168.reuse, UR4, RZ ;  /* 0x00000004a8027c10 */ /* 0x040fe2000ff3e0ff */
[----:B------:R-:W-:Y:S01]  /*b560*/  ULDC.U8 UR4, c[0x0][0x313] ;  /* 0x0000c4c000047ab9 */ /* 0x000fe20000000000 */
[C---:B------:R-:W-:Y:S01]  /*b570*/  LEA R24, P0, R168.reuse, c[0x0][0x160], 0x1 ;  /* 0x00005800a8187a11 */ /* 0x040fe200078008ff */
[----:B------:R-:W-:Y:S01]  /*b580*/  IMAD.IADD R3, R151, 0x1, -R56 ;  /* 0x0000000197037824 */ /* 0x000fe200078e0a38 */
[----:B------:R-:W-:Y:S02]  /*b590*/  ISETP.NE.AND P4, PT, RZ, UR4, PT ;  /* 0x00000004ff007c0c */ /* 0x000fe4000bf85270 */
[----:B------:R-:W-:Y:S02]  /*b5a0*/  LEA.HI.X R25, R168, c[0x0][0x164], R69, 0x1, P0 ;  /* 0x00005900a8197a11 */ /* 0x000fe400000f0c45 */
[----:B------:R-:W-:Y:S02]  /*b5b0*/  IADD3.X R69, R69, UR5, RZ, P1, !PT ;  /* 0x0000000545457c10 */ /* 0x000fe40008ffe4ff */
[----:B------:R-:W-:-:S02]  /*b5c0*/  LEA R8, P1, R2, c[0x0][0x160], 0x1 ;  /* 0x0000580002087a11 */ /* 0x000fc400078208ff */
[----:B------:R-:W-:Y:S02]  /*b5d0*/  ISETP.GE.AND P2, PT, R174, R3, PT ;  /* 0x00000003ae00720c */ /* 0x000fe40003f46270 */
[----:B------:R-:W-:Y:S02]  /*b5e0*/  LEA.HI.X R9, R2, c[0x0][0x164], R69, 0x1, P1 ;  /* 0x0000590002097a11 */ /* 0x000fe400008f0c45 */
[----:B--2---:R-:W-:-:S05]  /*b5f0*/  IADD3 R0, R0, R71, R56 ;  /* 0x0000004700007210 */ /* 0x004fca0007ffe038 */
[----:B------:R-:W-:-:S05]  /*b600*/  IMAD R4, R145, R0, RZ ;  /* 0x0000000091047224 */ /* 0x000fca00078e02ff */
[-C--:B------:R-:W-:Y:S02]  /*b610*/  IADD3 R16, P0, R155, R4.reuse, RZ ;  /* 0x000000049b107210 */ /* 0x080fe40007f1e0ff */
[----:B------:R-:W-:Y:S02]  /*b620*/  IADD3 R0, P3, R144, R4, RZ ;  /* 0x0000000490007210 */ /* 0x000fe40007f7e0ff */
[----:B------:R-:W-:-:S05]  /*b630*/  SHF.R.S32.HI R4, RZ, 0x1f, R4 ;  /* 0x0000001fff047819 */ /* 0x000fca0000011404 */
        /* <DEDUP_REMOVED lines=22> */
[----:B------:R-:W4:Y:S04]  /*b7a0*/  LDG.E.64 R4, [R20.64] ;  /* 0x0000000614047981 */ /* 0x000f28000c1e1b00 */
[----:B--2---:R-:W2:Y:S01]  /*b7b0*/  LDG.E.64 R6, [R18.64] ;  /* 0x0000000612067981 */ /* 0x004ea2000c1e1b00 */
[--C-:B-----5:R-:W-:Y:S01]  /*b7c0*/  HADD2.F32 R27, -RZ, R13.reuse.H0_H0 ;  /* 0x2000000dff1b7230 */ /* 0x120fe20000004100 */
[----:B------:R-:W-:Y:S01]  /*b7d0*/  MOV R26, R14 ;  /* 0x0000000e001a7202 */ /* 0x000fe20000000f00 */
[----:B------:R-:W-:Y:S02]  /*b7e0*/  HADD2.F32 R28, -RZ, R13.H1_H1 ;  /* 0x3000000dff1c7230 */ /* 0x000fe40000004100 */
[--C-:B------:R-:W-:Y:S02]  /*b7f0*/  HADD2.F32 R22, -RZ, R15.reuse.H1_H1 ;  /* 0x3000000fff167230 */ /* 0x100fe40000004100 */
[----:B------:R-:W-:-:S02]  /*b800*/  HADD2.F32 R23, -RZ, R15.H0_H0 ;  /* 0x2000000fff177230 */ /* 0x000fc40000004100 */
[----:B----4-:R-:W-:Y:S02]  /*b810*/  HADD2.F32 R13, -RZ, R4.H1_H1 ;  /* 0x30000004ff0d7230 */ /* 0x010fe40000004100 */
[----:B------:R-:W-:Y:S02]  /*b820*/  HADD2.F32 R0, -RZ, R5.H1_H1 ;  /* 0x30000005ff007230 */ /* 0x000fe40000004100 */
[----:B--2---:R-:W-:Y:S01]  /*b830*/  HADD2.F32 R15, -RZ, R7.H1_H1 ;  /* 0x30000007ff0f7230 */ /* 0x004fe20000004100 */
[-C--:B------:R-:W-:Y:S01]  /*b840*/  FMUL.FTZ R14, R28, R13.reuse ;  /* 0x0000000d1c0e7220 */ /* 0x080fe20000410000 */
[----:B------:R-:W-:Y:S01]  /*b850*/  HADD2.F32 R17, -RZ, R6.H1_H1 ;  /* 0x30000006ff117230 */ /* 0x000fe20000004100 */
[-C--:B------:R-:W-:Y:S01]  /*b860*/  FMUL.FTZ R2, R22, R0.reuse ;  /* 0x0000000016027220 */ /* 0x080fe20000410000 */
[----:B------:R-:W-:Y:S01]  /*b870*/  HADD2.F32 R4, -RZ, R4.H0_H0 ;  /* 0x20000004ff047230 */ /* 0x000fe20000004100 */
[----:B------:R-:W-:Y:S01]  /*b880*/  FMUL.FTZ R13, R27, R13 ;  /* 0x0000000d1b0d7220 */ /* 0x000fe20000410000 */
[----:B------:R-:W-:Y:S01]  /*b890*/  HADD2.F32 R5, -RZ, R5.H0_H0 ;  /* 0x20000005ff057230 */ /* 0x000fe20000004100 */
[C---:B------:R-:W-:Y:S01]  /*b8a0*/  FMUL.FTZ R0, R23.reuse, R0 ;  /* 0x0000000017007220 */ /* 0x040fe20000410000 */
[----:B------:R-:W-:Y:S01]  /*b8b0*/  HADD2.F32 R6, -RZ, R6.H0_H0 ;  /* 0x20000006ff067230 */ /* 0x000fe20000004100 */
[----:B------:R-:W-:Y:S01]  /*b8c0*/  FFMA.FTZ R2, R23, R15, -R2 ;  /* 0x0000000f17027223 */ /* 0x000fe20000010802 */
[--C-:B------:R-:W-:Y:S01]  /*b8d0*/  HADD2.F32 R23, -RZ, R12.reuse.H1_H1 ;  /* 0x3000000cff177230 */ /* 0x100fe20000004100 */
        /* <DEDUP_REMOVED lines=8> */
[----:B------:R-:W-:Y:S01]  /*b960*/  FMUL.FTZ R12, R17, R4 ;  /* 0x00000004110c7220 */ /* 0x000fe20000410000 */
        /* <DEDUP_REMOVED lines=10> */
.L_x_1410:
[----:B------:R-:W-:Y:S05]  /*ba10*/  BSYNC B0 ;  /* 0x0000000000007941 */ /* 0x000fea0003800000 */
.L_x_1409:
[----:B-----5:R4:W-:Y:S04]  /*ba20*/  STS.64 [R170], R12 ;  /* 0x0000000caa007388 */ /* 0x0209e80000000a00 */
[----:B------:R4:W-:Y:S02]  /*ba30*/  STS.64 [R170+0x8], R14 ;  /* 0x0000080eaa007388 */ /* 0x0009e40000000a00 */
.L_x_1408:
[----:B------:R-:W-:Y:S05]  /*ba40*/  BSYNC B1 ;  /* 0x0000000000017941 */ /* 0x000fea0003800000 */
.L_x_1407:
[----:B------:R1:W-:Y:S01]  /*ba50*/  @P5 STS.128 [R170+0x1000], RZ ;  /* 0x001000ffaa005388 */ /* 0x0003e20000000c00 */
[----:B------:R-:W-:Y:S01]  /*ba60*/  BSSY B1, `(.L_x_1411) ;  /* 0x000002f000017945 */ /* 0x000fe20003800000 */
[----:B------:R-:W-:Y:S05]  /*ba70*/  @P5 BRA `(.L_x_1412) ;  /* 0x000002d000005947 */ /* 0x000fea0003800000 */
[----:B----4-:R4:W5:Y:S01]  /*ba80*/  LDG.E.128 R12, [R24.64+0x40] ;  /* 0x00004006180c7981 */ /* 0x010962000c1e1d00 */
[----:B------:R-:W-:Y:S01]  /*ba90*/  ISETP.GE.AND P0, PT, R11, c[0x0][0x230], PT ;  /* 0x00008c000b007a0c */ /* 0x000fe20003f06270 */
[----:B------:R-:W-:-:S12]  /*baa0*/  BSSY B0, `(.L_x_1413) ;  /* 0x0000029000007945 */ /* 0x000fd80003800000 */
[----:B------:R-:W-:Y:S05]  /*bab0*/  @P0 BRA `(.L_x_1414) ;  /* 0x0000027000000947 */ /* 0x000fea0003800000 */
[----:B--2---:R-:W2:Y:S04]  /*bac0*/  LDG.E.64 R4, [R20.64+0x20] ;  /* 0x0000200614047981 */ /* 0x004ea8000c1e1b00 */
[----:B---3--:R-:W3:Y:S01]  /*bad0*/  LDG.E.64 R6, [R18.64+0x20] ;  /* 0x0000200612067981 */ /* 0x008ee2000c1e1b00 */
[--C-:B-----5:R-:W-:Y:S01]  /*bae0*/  HADD2.F32 R27, -RZ, R13.reuse.H0_H0 ;  /* 0x2000000dff1b7230 */ /* 0x120fe20000004100 */
[----:B------:R-:W-:Y:S01]  /*baf0*/  MOV R26, R14 ;  /* 0x0000000e001a7202 */ /* 0x000fe20000000f00 */
[----:B------:R-:W-:Y:S02]  /*bb00*/  HADD2.F32 R28, -RZ, R13.H1_H1 ;  /* 0x3000000dff1c7230 */ /* 0x000fe40000004100 */
[--C-:B------:R-:W-:Y:S02]  /*bb10*/  HADD2.F32 R22, -RZ, R15.reuse.H1_H1 ;  /* 0x3000000fff167230 */ /* 0x100fe40000004100 */
[----:B------:R-:W-:-:S02]  /*bb20*/  HADD2.F32 R23, -RZ, R15.H0_H0 ;  /* 0x2000000fff177230 */ /* 0x000fc40000004100 */
[----:B--2---:R-:W-:Y:S02]  /*bb30*/  HADD2.F32 R13, -RZ, R4.H1_H1 ;  /* 0x30000004ff0d7230 */ /* 0x004fe40000004100 */
[----:B------:R-:W-:Y:S02]  /*bb40*/  HADD2.F32 R0, -RZ, R5.H1_H1 ;  /* 0x30000005ff007230 */ /* 0x000fe40000004100 */
[----:B---3--:R-:W-:Y:S01]  /*bb50*/  HADD2.F32 R15, -RZ, R7.H1_H1 ;  /* 0x30000007ff0f7230 */ /* 0x008fe20000004100 */
        /* <DEDUP_REMOVED lines=29> */
.L_x_1414:
[----:B------:R-:W-:Y:S05]  /*bd30*/  BSYNC B0 ;  /* 0x0000000000007941 */ /* 0x000fea0003800000 */
.L_x_1413:
[----:B-----5:R1:W-:Y:S02]  /*bd40*/  STS.128 [R170+0x1000], R12 ;  /* 0x0010000caa007388 */ /* 0x0203e40000000c00 */
.L_x_1412:
[----:B------:R-:W-:Y:S05]  /*bd50*/  BSYNC B1 ;  /* 0x0000000000017941 */ /* 0x000fea0003800000 */
.L_x_1411:
[----:B------:R-:W-:-:S13]  /*bd60*/  ISETP.NE.AND P0, PT, R152, RZ, PT ;  /* 0x000000ff9800720c */ /* 0x000fda0003f05270 */
[----:B------:R1:W-:Y:S01]  /*bd70*/  @P0 STS.128 [R170+0x2000], RZ ;  /* 0x002000ffaa000388 */ /* 0x0003e20000000c00 */
[----:B------:R-:W-:Y:S05]  /*bd80*/  @P0 BRA `(.L_x_1406) ;  /* 0x000002d000000947 */ /* 0x000fea0003800000 */
[----:B--2-4-:R-:W5:Y:S01]  /*bd90*/  LDG.E.128 R24, [R24.64+0x80] ;  /* 0x0000800618187981 */ /* 0x014f62000c1e1d00 */
[----:B------:R-:W-:Y:S01]  /*bda0*/  ISETP.GE.AND P0, PT, R10, c[0x0][0x230], PT ;  /* 0x00008c000a007a0c */ /* 0x000fe20003f06270 */
[----:B------:R-:W-:-:S12]  /*bdb0*/  BSSY B0, `(.L_x_1415) ;  /* 0x0000029000007945 */ /* 0x000fd80003800000 */
[----:B------:R-:W-:Y:S05]  /*bdc0*/  @P0 BRA `(.L_x_1416) ;  /* 0x0000027000000947 */ /* 0x000fea0003800000 */
[----:B------:R-:W2:Y:S04]  /*bdd0*/  LDG.E.64 R4, [R20.64+0x40] ;  /* 0x0000400614047981 */ /* 0x000ea8000c1e1b00 */
[----:B---3--:R4:W3:Y:S01]  /*bde0*/  LDG.E.64 R6, [R18.64+0x40] ;  /* 0x0000400612067981 */ /* 0x0088e2000c1e1b00 */
[----:B-----5:R-:W-:Y:S01]  /*bdf0*/  MOV R23, R25 ;  /* 0x0000001900177202 */ /* 0x020fe20000000f00 */
[--C-:B------:R-:W-:Y:S02]  /*be00*/  HADD2.F32 R17, -RZ, R27.reuse.H1_H1 ;  /* 0x3000001bff117230 */ /* 0x100fe40000004100 */
[----:B------:R-:W-:Y:S02]  /*be10*/  HADD2.F32 R22, -RZ, R27.H0_H0 ;  /* 0x2000001bff167230 */ /* 0x000fe40000004100 */
[----:B------:R-:W-:-:S02]  /*be20*/  HADD2.F32 R25, -RZ, R23.H0_H0 ;  /* 0x20000017ff197230 */ /* 0x000fc40000004100 */
[----:B------:R-:W-:Y:S02]  /*be30*/  HADD2.F32 R23, -RZ, R23.H1_H1 ;  /* 0x30000017ff177230 */ /* 0x000fe40000004100 */
[----:B----4-:R-:W-:Y:S02]  /*be40*/  HADD2.F32 R19, -RZ, R24.H1_H1 ;  /* 0x30000018ff137230 */ /* 0x010fe40000004100 */
[----:B--2---:R-:W-:Y:S02]  /*be50*/  HADD2.F32 R0, -RZ, R5.H1_H1 ;  /* 0x30000005ff007230 */ /* 0x004fe40000004100 */
[----:B-1----:R-:W-:Y:S02]  /*be60*/  HADD2.F32 R12, -RZ, R4.H1_H1 ;  /* 0x30000004ff0c7230 */ /* 0x002fe40000004100 */
[----:B---3--:R-:W-:Y:S01]  /*be70*/  HADD2.F32 R15, -RZ, R7.H1_H1 ;  /* 0x30000007ff0f7230 */ /* 0x008fe20000004100 */
[-C--:B------:R-:W-:Y:S01]  /*be80*/  FMUL.FTZ R2, R17, R0.reuse ;  /* 0x0000000011027220 */ /* 0x080fe20000410000 */
[----:B------:R-:W-:Y:S01]  /*be90*/  HADD2.F32 R14, -RZ, R6.H1_H1 ;  /* 0x30000006ff0e7230 */ /* 0x000fe20000004100 */
[C---:B------:R-:W-:Y:S01]  /*bea0*/  FMUL.FTZ R0, R22.reuse, R0 ;  /* 0x0000000016007220 */ /* 0x040fe20000410000 */
[----:B------:R-:W-:Y:S01]  /*beb0*/  HADD2.F32 R4, -RZ, R4.H0_H0 ;  /* 0x20000004ff047230 */ /* 0x000fe20000004100 */
[-C--:B------:R-:W-:Y:S01]  /*bec0*/  FFMA.FTZ R2, R22, R15.reuse, -R2 ;  /* 0x0000000f16027223 */ /* 0x080fe20000010802 */
[----:B------:R-:W-:Y:S01]  /*bed0*/  HADD2.F32 R5, -RZ, R5.H0_H0 ;  /* 0x20000005ff057230 */ /* 0x000fe20000004100 */
[-C--:B------:R-:W-:Y:S01]  /*bee0*/  FMUL.FTZ R13, R23, R12.reuse ;  /* 0x0000000c170d7220 */ /* 0x080fe20000410000 */
[----:B------:R-:W-:Y:S01]  /*bef0*/  HADD2.F32 R21, -RZ, R7.H0_H0 ;  /* 0x20000007ff157230 */ /* 0x000fe20000004100 */
[----:B------:R-:W-:Y:S01]  /*bf00*/  FFMA.FTZ R15, R17, R15, R0 ;  /* 0x0000000f110f7223 */ /* 0x000fe20000010000 */
[----:B------:R-:W-:Y:S01]  /*bf10*/  HADD2.F32 R17, -RZ, R24.H0_H0 ;  /* 0x20000018ff117230 */ /* 0x000fe20000004100 */
[C---:B------:R-:W-:Y:S01]  /*bf20*/  FMUL.FTZ R12, R25.reuse, R12 ;  /* 0x0000000c190c7220 */ /* 0x040fe20000410000 */
[--C-:B------:R-:W-:Y:S01]  /*bf30*/  HADD2.F32 R0, -RZ, R26.reuse.H0_H0 ;  /* 0x2000001aff007230 */ /* 0x100fe20000004100 */
[-C--:B------:R-:W-:Y:S01]  /*bf40*/  FFMA.FTZ R13, R25, R14.reuse, -R13 ;  /* 0x0000000e190d7223 */ /* 0x080fe2000001080d */
[----:B------:R-:W-:Y:S01]  /*bf50*/  HADD2.F32 R26, -RZ, R26.H1_H1 ;  /* 0x3000001aff1a7230 */ /* 0x000fe20000004100 */
[----:B------:R-:W-:Y:S01]  /*bf60*/  FFMA.FTZ R12, R23, R14, R12 ;  /* 0x0000000e170c7223 */ /* 0x000fe2000001000c */
[----:B------:R-:W-:Y:S01]  /*bf70*/  HADD2.F32 R6, -RZ, R6.H0_H0 ;  /* 0x20000006ff067230 */ /* 0x000fe20000004100 */
[----:B------:R-:W-:Y:S01]  /*bf80*/  FMUL.FTZ R7, R19, R4 ;  /* 0x0000000413077220 */ /* 0x000fe20000410000 */
[----:B------:R-:W-:Y:S01]  /*bf90*/  F2FP.PACK_AB R27, R15, R2 ;  /* 0x000000020f1b723e */ /* 0x000fe200000000ff */
[----:B------:R-:W-:Y:S01]  /*bfa0*/  FMUL.FTZ R14, R17, R4 ;  /* 0x00000004110e7220 */ /* 0x000fe20000410000 */
[----:B------:R-:W-:Y:S01]  /*bfb0*/  F2FP.PACK_AB R25, R12, R13 ;  /* 0x0000000d0c19723e */ /* 0x000fe200000000ff */
[----:B------:R-:W-:-:S02]  /*bfc0*/  FMUL.FTZ R4, R26, R5 ;  /* 0x000000051a047220 */ /* 0x000fc40000410000 */
[C---:B------:R-:W-:Y:S02]  /*bfd0*/  FMUL.FTZ R5, R0.reuse, R5 ;  /* 0x0000000500057220 */ /* 0x040fe40000410000 */
[-C--:B------:R-:W-:Y:S02]  /*bfe0*/  FFMA.FTZ R7, R17, R6.reuse, -R7 ;  /* 0x0000000611077223 */ /* 0x080fe40000010807 */
[----:B------:R-:W-:Y:S02]  /*bff0*/  FFMA.FTZ R14, R19, R6, R14 ;  /* 0x00000006130e7223 */ /* 0x000fe4000001000e */
[-C--:B------:R-:W-:Y:S02]  /*c000*/  FFMA.FTZ R4, R0, R21.reuse, -R4 ;  /* 0x0000001500047223 */ /* 0x080fe40000010804 */
[----:B------:R-:W-:Y:S01]  /*c010*/  FFMA.FTZ R5, R26, R21, R5 ;  /* 0x000000151a057223 */ /* 0x000fe20000010005 */
[----:B------:R-:W-:-:S04]  /*c020*/  F2FP.PACK_AB R24, R14, R7 ;  /* 0x000000070e18723e */ /* 0x000fc800000000ff */
[----:B------:R-:W-:Y:S02]  /*c030*/  F2FP.PACK_AB R26, R5, R4 ;  /* 0x00000004051a723e */ /* 0x000fe400000000ff */
.L_x_1416:
[----:B------:R-:W-:Y:S05]  /*c040*/  BSYNC B0 ;  /* 0x0000000000007941 */ /* 0x000fea0003800000 */
.L_x_1415:
[----:B-----5:R2:W-:Y:S02]  /*c050*/  STS.128 [R170+0x2000], R24 ;  /* 0x00200018aa007388 */ /* 0x0205e40000000c00 */
.L_x_1406:
[----:B------:R-:W-:Y:S05]  /*c060*/  BSYNC B2 ;  /* 0x0000000000027941 */ /* 0x000fea0003800000 */
.L_x_1405:
[----:B--2-4-:R-:W-:-:S04]  /*c070*/  IADD3 R24, R174, 0x20, RZ ;  /* 0x00000020ae187810 */ /* 0x014fc80007ffe0ff */
        /* <DEDUP_REMOVED lines=15> */
[----:B-1----:R1:W5:Y:S01]  /*c170*/  LDG.E.128 R12, [R8.64] ;  /* 0x00000006080c7981 */ /* 0x002362000c1e1d00 */
[----:B------:R-:W-:Y:S01]  /*c180*/  ISETP.GE.AND P0, PT, R116, c[0x0][0x230], PT ;  /* 0x00008c0074007a0c */ /* 0x000fe20003f06270 */
[----:B------:R-:W-:-:S12]  /*c190*/  BSSY B0, `(.L_x_1420) ;  /* 0x000002b000007945 */ /* 0x000fd80003800000 */
[----:B------:R-:W-:Y:S05]  /*c1a0*/  @P0 BRA `(.L_x_1421) ;  /* 0x0000029000000947 */ /* 0x000fea0003800000 */
[----:B------:R-:W4:Y:S04]  /*c1b0*/  LDG.E.64 R2, [R16.64] ;  /* 0x0000000610027981 */ /* 0x000f28000c1e1b00 */
[----:B--2---:R-:W2:Y:S01]  /*c1c0*/  LDG.E.64 R4, [R6.64] ;  /* 0x0000000606047981 */ /* 0x004ea2000c1e1b00 */
[----:B-----5:R-:W-:Y:S01]  /*c1d0*/  MOV R22, R14 ;  /* 0x0000000e00167202 */ /* 0x020fe20000000f00 */
[----:B------:R-:W-:Y:S02]  /*c1e0*/  HADD2.F32 R23, -RZ, R13.H1_H1 ;  /* 0x3000000dff177230 */ /* 0x000fe40000004100 */
[----:B------:R-:W-:Y:S02]  /*c1f0*/  HADD2.F32 R21, -RZ, R15.H1_H1 ;  /* 0x3000000fff157230 */ /* 0x000fe40000004100 */
[----:B------:R-:W-:-:S02]  /*c200*/  HADD2.F32 R26, -RZ, R13.H0_H0 ;  /* 0x2000000dff1a7230 */ /* 0x000fc40000004100 */
[----:B------:R-:W-:Y:S02]  /*c210*/  HADD2.F32 R20, -RZ, R15.H0_H0 ;  /* 0x2000000fff147230 */ /* 0x000fe40000004100 */
[----:B----4-:R-:W-:Y:S02]  /*c220*/  HADD2.F32 R14, -RZ, R2.H1_H1 ;  /* 0x30000002ff0e7230 */ /* 0x010fe40000004100 */
        /* <DEDUP_REMOVED lines=33> */
.L_x_1421:
[----:B------:R-:W-:Y:S05]  /*c440*/  BSYNC B0 ;  /* 0x0000000000007941 */ /* 0x000fea0003800000 */
.L_x_1420:
[----:B-----5:R4:W-:Y:S02]  /*c450*/  STS.128 [R170+0x800], R12 ;  /* 0x0008000caa007388 */ /* 0x0209e40000000c00 */
.L_x_1419:
[----:B------:R-:W-:Y:S05]  /*c460*/  BSYNC B1 ;  /* 0x0000000000017941 */ /* 0x000fea0003800000 */
.L_x_1418:
[----:B------:R1:W-:Y:S01]  /*c470*/  @P5 STS.128 [R170+0x1800], RZ ;  /* 0x001800ffaa005388 */ /* 0x0003e20000000c00 */
[----:B------:R-:W-:Y:S01]  /*c480*/  BSSY B1, `(.L_x_1422) ;  /* 0x000002f000017945 */ /* 0x000fe20003800000 */
[----:B------:R-:W-:Y:S05]  /*c490*/  @P5 BRA `(.L_x_1423) ;  /* 0x000002d000005947 */ /* 0x000fea0003800000 */
[----:B-1--4-:R1:W5:Y:S01]  /*c4a0*/  LDG.E.128 R12, [R8.64+0x40] ;  /* 0x00004006080c7981 */ /* 0x012362000c1e1d00 */
[----:B------:R-:W-:Y:S01]  /*c4b0*/  ISETP.GE.AND P0, PT, R11, c[0x0][0x230], PT ;  /* 0x00008c000b007a0c */ /* 0x000fe20003f06270 */
[----:B------:R-:W-:-:S12]  /*c4c0*/  BSSY B0, `(.L_x_1424) ;  /* 0x0000029000007945 */ /* 0x000fd80003800000 */
[----:B------:R-:W-:Y:S05]  /*c4d0*/  @P0 BRA `(.L_x_1425) ;  /* 0x0000027000000947 */ /* 0x000fea0003800000 */
[----:B------:R-:W4:Y:S04]  /*c4e0*/  LDG.E.64 R2, [R16.64+0x20] ;  /* 0x0000200610027981 */ /* 0x000f28000c1e1b00 */
[----:B--2---:R-:W2:Y:S01]  /*c4f0*/  LDG.E.64 R4, [R6.64+0x20] ;  /* 0x0000200606047981 */ /* 0x004ea2000c1e1b00 */
        /* <DEDUP_REMOVED lines=17> */
[----:B------:R-:W-:Y:S01]  /*c610*/  FFMA.FTZ R0, R19, R15, R0 ;  /* 0x0000000f13007223 */ /* 0x000fe20000010000 */
[--C-:B------:R-:W-:Y:S01]  /*c620*/  HADD2.F32 R15, -RZ, R12.reuse.H0_H0 ;  /* 0x2000000cff0f7230 */ /* 0x100fe20000004100 */
[-C--:B------:R-:W-:Y:S01]  /*c630*/  FFMA.FTZ R14, R23, R18.reuse, -R14 ;  /* 0x00000012170e7223 */ /* 0x080fe2000001080e */
[----:B------:R-:W-:Y:S01]  /*c640*/  HADD2.F32 R19, -RZ, R12.H1_H1 ;  /* 0x3000000cff137230 */ /* 0x000fe20000004100 */
[----:B------:R-:W-:Y:S01]  /*c650*/  FFMA.FTZ R13, R22, R18, R13 ;  /* 0x00000012160d7223 */ /* 0x000fe2000001000d */
[--C-:B------:R-:W-:Y:S01]  /*c660*/  HADD2.F32 R18, -RZ, R21.reuse.H1_H1 ;  /* 0x30000015ff127230 */ /* 0x100fe20000004100 */
[-C--:B------:R-:W-:Y:S01]  /*c670*/  FMUL.FTZ R20, R15, R2.reuse ;  /* 0x000000020f147220 */ /* 0x080fe20000410000 */
[----:B------:R-:W-:Y:S02]  /*c680*/  HADD2.F32 R12, -RZ, R21.H0_H0 ;  /* 0x20000015ff0c7230 */ /* 0x000fe40000004100 */
[----:B------:R-:W-:Y:S01]  /*c690*/  HADD2.F32 R21, -RZ, R5.H0_H0 ;  /* 0x20000005ff157230 */ /* 0x000fe20000004100 */
[----:B------:R-:W-:Y:S01]  /*c6a0*/  FMUL.FTZ R5, R19, R2 ;  /* 0x0000000213057220 */ /* 0x000fe20000410000 */
[----:B------:R-:W-:Y:S01]  /*c6b0*/  F2FP.PACK_AB R13, R13, R14 ;  /* 0x0000000e0d0d723e */ /* 0x000fe200000000ff */
[----:B------:R-:W-:-:S02]  /*c6c0*/  FMUL.FTZ R2, R18, R3 ;  /* 0x0000000312027220 */ /* 0x000fc40000410000 */
[----:B------:R-:W-:Y:S02]  /*c6d0*/  FMUL.FTZ R3, R12, R3 ;  /* 0x000000030c037220 */ /* 0x000fe40000410000 */
[-C--:B------:R-:W-:Y:S01]  /*c6e0*/  FFMA.FTZ R5, R15, R4.reuse, -R5 ;  /* 0x000000040f057223 */ /* 0x080fe20000010805 */
[----:B------:R-:W-:Y:S01]  /*c6f0*/  F2FP.PACK_AB R15, R0, R11 ;  /* 0x0000000b000f723e */ /* 0x000fe200000000ff */
[----:B------:R-:W-:Y:S02]  /*c700*/  FFMA.FTZ R20, R19, R4, R20 ;  /* 0x0000000413147223 */ /* 0x000fe40000010014 */
[-C--:B------:R-:W-:Y:S02]  /*c710*/  FFMA.FTZ R2, R12, R21.reuse, -R2 ;  /* 0x000000150c027223 */ /* 0x080fe40000010802 */
[----:B------:R-:W-:Y:S01]  /*c720*/  FFMA.FTZ R3, R18, R21, R3 ;  /* 0x0000001512037223 */ /* 0x000fe20000010003 */
[----:B------:R-:W-:-:S04]  /*c730*/  F2FP.PACK_AB R12, R20, R5 ;  /* 0x00000005140c723e */ /* 0x000fc800000000ff */
[----:B------:R-:W-:Y:S02]  /*c740*/  F2FP.PACK_AB R14, R3, R2 ;  /* 0x00000002030e723e */ /* 0x000fe400000000ff */
.L_x_1425:
[----:B------:R-:W-:Y:S05]  /*c750*/  BSYNC B0 ;  /* 0x0000000000007941 */ /* 0x000fea0003800000 */
.L_x_1424:
[----:B-----5:R4:W-:Y:S02]  /*c760*/  STS.128 [R170+0x1800], R12 ;  /* 0x0018000caa007388 */ /* 0x0209e40000000c00 */
.L_x_1423:
[----:B------:R-:W-:Y:S05]  /*c770*/  BSYNC B1 ;  /* 0x0000000000017941 */ /* 0x000fea0003800000 */
.L_x_1422:
[----:B------:R-:W-:-:S13]  /*c780*/  ISETP.NE.AND P0, PT, R152, RZ, PT ;  /* 0x000000ff9800720c */ /* 0x000fda0003f05270 */
[----:B------:R1:W-:Y:S01]  /*c790*/  @P0 STS.128 [R170+0x2800], RZ ;  /* 0x002800ffaa000388 */ /* 0x0003e20000000c00 */
[----:B------:R-:W-:Y:S05]  /*c7a0*/  @P0 BRA `(.L_x_1417) ;  /* 0x00002a1000000947 */ /* 0x000fea0003800000 */
[----:B-1--4-:R1:W5:Y:S01]  /*c7b0*/  LDG.E.128 R12, [R8.64+0x80] ;  /* 0x00008006080c7981 */ /* 0x012362000c1e1d00 */
[----:B------:R-:W-:Y:S01]  /*c7c0*/  ISETP.GE.AND P0, PT, R10, c[0x0][0x230], PT ;  /* 0x00008c000a007a0c */ /* 0x000fe20003f06270 */
[----:B------:R-:W-:-:S12]  /*c7d0*/  BSSY B0, `(.L_x_1426) ;  /* 0x0000029000007945 */ /* 0x000fd80003800000 */
[----:B------:R-:W-:Y:S05]  /*c7e0*/  @P0 BRA `(.L_x_1427) ;  /* 0x0000027000000947 */ /* 0x000fea0003800000 */
[----:B------:R-:W4:Y:S04]  /*c7f0*/  LDG.E.64 R2, [R16.64+0x40] ;  /* 0x0000400610027981 */ /* 0x000f28000c1e1b00 */
[----:B--2---:R-:W2:Y:S01]  /*c800*/  LDG.E.64 R4, [R6.64+0x40] ;  /* 0x0000400606047981 */ /* 0x004ea2000c1e1b00 */
[----:B-----5:R-:W-:Y:S01]  /*c810*/  MOV R11, R15 ;  /* 0x0000000f000b7202 */ /* 0x020fe20000000f00 */
[--C-:B------:R-:W-:Y:S02]  /*c820*/  HADD2.F32 R19, -RZ, R13.reuse.H0_H0 ;  /* 0x2000000dff137230 */ /* 0x100fe40000004100 */
[----:B------:R-:W-:Y:S02]  /*c830*/  HADD2.F32 R15, -RZ, R13.H1_H1 ;  /* 0x3000000dff0f7230 */ /* 0x000fe40000004100 */
[----:B------:R-:W-:-:S02]  /*c840*/  HADD2.F32 R13, -RZ, R11.H0_H0 ;  /* 0x2000000bff0d7230 */ /* 0x000fc40000004100 */
[----:B------:R-:W-:Y:S02]  /*c850*/  HADD2.F32 R11, -RZ, R11.H1_H1 ;  /* 0x3000000bff0b7230 */ /* 0x000fe40000004100 */
[----:B----4-:R-:W-:Y:S02]  /*c860*/  HADD2.F32 R0, -RZ, R3.H1_H1 ;  /* 0x30000003ff007230 */ /* 0x010fe40000004100 */
[----:B------:R-:W-:Y:S02]  /*c870*/  HADD2.F32 R18, -RZ, R2.H1_H1 ;  /* 0x30000002ff127230 */ /* 0x000fe40000004100 */
[----:B-12---:R-:W-:Y:S01]  /*c880*/  HADD2.F32 R9, -RZ, R5.H1_H1 ;  /* 0x30000005ff097230 */ /* 0x006fe20000004100 */
[-C--:B------:R-:W-:Y:S01]  /*c890*/  FMUL.FTZ R6, R11, R0.reuse ;  /* 0x000000000b067220 */ /* 0x080fe20000410000 */
[----:B------:R-:W-:Y:S01]  /*c8a0*/  HADD2.F32 R10, -RZ, R4.H1_H1 ;  /* 0x30000004ff0a7230 */ /* 0x000fe20000004100 */
[C---:B------:R-:W-:Y:S01]  /*c8b0*/  FMUL.FTZ R0, R13.reuse, R0 ;  /* 0x000000000d007220 */ /* 0x040fe20000410000 */
[----:B------:R-:W-:Y:S01]  /*c8c0*/  HADD2.F32 R2, -RZ, R2.H0_H0 ;  /* 0x20000002ff027230 */ /* 0x000fe20000004100 */
[-C--:B------:R-:W-:Y:S01]  /*c8d0*/  FFMA.FTZ R6, R13, R9.reuse, -R6 ;  /* 0x000000090d067223 */ /* 0x080fe20000010806 */
[--C-:B------:R-:W-:Y:S01]  /*c8e0*/  HADD2.F32 R13, -RZ, R12.reuse.H1_H1 ;  /* 0x3000000cff0d7230 */ /* 0x100fe20000004100 */
[-C--:B------:R-:W-:Y:S01]  /*c8f0*/  FMUL.FTZ R7, R19, R18.reuse ;  /* 0x0000001213077220 */ /* 0x080fe20000410000 */
[----:B------:R-:W-:Y:S01]  /*c900*/  HADD2.F32 R3, -RZ, R3.H0_H0 ;  /* 0x20000003ff037230 */ /* 0x000fe20000004100 */
[----:B------:R-:W-:Y:S01]  /*c910*/  FFMA.FTZ R9, R11, R9, R0 ;  /* 0x000000090b097223 */ /* 0x000fe20000010000 */
[----:B------:R-:W-:Y:S01]  /*c920*/  HADD2.F32 R11, -RZ, R12.H0_H0 ;  /* 0x2000000cff0b7230 */ /* 0x000fe20000004100 */
[C---:B------:R-:W-:Y:S01]  /*c930*/  FMUL.FTZ R8, R15.reuse, R18 ;  /* 0x000000120f087220 */ /* 0x040fe20000410000 */
[--C-:B------:R-:W-:Y:S01]  /*c940*/  HADD2.F32 R0, -RZ, R14.reuse.H0_H0 ;  /* 0x2000000eff007230 */ /* 0x100fe20000004100 */
[-C--:B------:R-:W-:Y:S01]  /*c950*/  FFMA.FTZ R7, R15, R10.reuse, R7 ;  /* 0x0000000a0f077223 */ /* 0x080fe20000010007 */
[----:B------:R-:W-:Y:S01]  /*c960*/  HADD2.F32 R14, -RZ, R14.H1_H1 ;  /* 0x3000000eff0e7230 */ /* 0x000fe20000004100 */
[----:B------:R-:W-:Y:S01]  /*c970*/  FFMA.FTZ R8, R19, R10, -R8 ;  /* 0x0000000a13087223 */ /* 0x000fe20000010808 */
[----:B------:R-:W-:Y:S01]  /*c980*/  HADD2.F32 R15, -RZ, R5.H0_H0 ;  /* 0x20000005ff0f7230 */ /* 0x000fe20000004100 */
[-C--:B------:R-:W-:Y:S01]  /*c990*/  FMUL.FTZ R5, R13, R2.reuse ;  /* 0x000000020d057220 */ /* 0x080fe20000410000 */
[----:B------:R-:W-:Y:S01]  /*c9a0*/  HADD2.F32 R4, -RZ, R4.H0_H0 ;  /* 0x20000004ff047230 */ /* 0x000fe20000004100 */
[----:B------:R-:W-:-:S02]  /*c9b0*/  FMUL.FTZ R10, R11, R2 ;  /* 0x000000020b0a7220 */ /* 0x000fc40000410000 */
[-C--:B------:R-:W-:Y:S02]  /*c9c0*/  FMUL.FTZ R2, R14, R3.reuse ;  /* 0x000000030e027220 */ /* 0x080fe40000410000 */
[C---:B------:R-:W-:Y:S02]  /*c9d0*/  FMUL.FTZ R3, R0.reuse, R3 ;  /* 0x0000000300037220 */ /* 0x040fe40000410000 */
[-C--:B------:R-:W-:Y:S02]  /*c9e0*/  FFMA.FTZ R5, R11, R4.reuse, -R5 ;  /* 0x000000040b057223 */ /* 0x080fe40000010805 */
[----:B------:R-:W-:Y:S01]  /*c9f0*/  FFMA.FTZ R10, R13, R4, R10 ;  /* 0x000000040d0a7223 */ /* 0x000fe2000001000a */
[----:B------:R-:W-:Y:S01]  /*ca00*/  F2FP.PACK_AB R13, R7, R8 ;  /* 0x00000008070d723e */ /* 0x000fe200000000ff */
[-C--:B------:R-:W-:Y:S02]  /*ca10*/  FFMA.FTZ R2, R0, R15.reuse, -R2 ;  /* 0x0000000f00027223 */ /* 0x080fe40000010802 */
[----:B------:R-:W-:Y:S01]  /*ca20*/  FFMA.FTZ R3, R14, R15, R3 ;  /* 0x0000000f0e037223 */ /* 0x000fe20000010003 */
[----:B------:R-:W-:-:S02]  /*ca30*/  F2FP.PACK_AB R15, R9, R6 ;  /* 0x00000006090f723e */ /* 0x000fc400000000ff */
[----:B------:R-:W-:Y:S02]  /*ca40*/  F2FP.PACK_AB R12, R10, R5 ;  /* 0x000000050a0c723e */ /* 0x000fe400000000ff */
[----:B------:R-:W-:Y:S02]  /*ca50*/  F2FP.PACK_AB R14, R3, R2 ;  /* 0x00000002030e723e */ /* 0x000fe400000000ff */
.L_x_1427:
[----:B------:R-:W-:Y:S05]  /*ca60*/  BSYNC B0 ;  /* 0x0000000000007941 */ /* 0x000fea0003800000 */
.L_x_1426:
[----:B-----5:R4:W-:Y:S01]  /*ca70*/  STS.128 [R170+0x2800], R12 ;  /* 0x0028000caa007388 */ /* 0x0209e20000000c00 */
[----:B------:R-:W-:Y:S05]  /*ca80*/  BRA `(.L_x_1417) ;  /* 0x0000273000007947 */ /* 0x000fea0003800000 */
.L_x_1404:
        /* <DEDUP_REMOVED lines=22> */
[----:B------:R-:W-:Y:S01]  /*cbf0*/  @P0 SHF.R.S32.HI R12, RZ, 0x1, R158 ;  /* 0x00000001ff0c0819 */ /* 0x000fe2000001149e */
[----:B------:R-:W4:Y:S01]  /*cc00*/  LDG.E.128 R16, [R16.64] ;  /* 0x0000000610107981 */ /* 0x000f22000c1e1d00 */
[----:B------:R-:W-:Y:S02]  /*cc10*/  LEA.HI.X R7, R5, c[0x0][0x2b4], R4, 0x1, P1 ;  /* 0x0000ad0005077a11 */ /* 0x000fe400008f0c04 */
[----:B------:R-:W-:Y:S02]  /*cc20*/  MOV R13, RZ ;  /* 0x000000ff000d7202 */ /* 0x000fe40000000f00 */
[----:B------:R-:W-:-:S02]  /*cc30*/  @P0 IADD3 R13, -R12, RZ, RZ ;  /* 0x000000ff0c0d0210 */ /* 0x000fc40007ffe1ff */
[----:B--2---:R-:W2:Y:S02]  /*cc40*/  LDG.E.128 R4, [R6.64] ;  /* 0x0000000606047981 */ /* 0x004ea4000c1e1d00 */
[----:B------:R-:W-:-:S04]  /*cc50*/  IADD3 R12, P1, R13, R0, RZ ;  /* 0x000000000d0c7210 */ /* 0x000fc80007f3e0ff */
[----:B------:R-:W-:Y:S02]  /*cc60*/  LEA.HI.X.SX32 R13, R13, R2, 0x1, P1 ;  /* 0x000000020d0d7211 */ /* 0x000fe400008f0eff */
[----:B------:R-:W-:-:S04]  /*cc70*/  LEA R14, P1, R12, c[0x0][0x2a8], 0x1 ;  /* 0x0000aa000c0e7a11 */ /* 0x000fc800078208ff */
[----:B------:R-:W-:-:S06]  /*cc80*/  LEA.HI.X R15, R12, c[0x0][0x2ac], R13, 0x1, P1 ;  /* 0x0000ab000c0f7a11 */ /* 0x000fcc00008f0c0d */
[----:B---3--:R-:W3:Y:S01]  /*cc90*/  LDG.E.128 R12, [R14.64] ;  /* 0x000000060e0c7981 */ /* 0x008ee2000c1e1d00 */
[----:B----4-:R-:W-:Y:S01]  /*cca0*/  MOV R26, R19 ;  /* 0x00000013001a7202 */ /* 0x010fe20000000f00 */
[--C-:B--2---:R-:W-:Y:S02]  /*ccb0*/  HADD2.F32 R19, -RZ, R5.reuse.H0_H0 ;  /* 0x20000005ff137230 */ /* 0x104fe40000004100 */
[----:B------:R-:W-:Y:S02]  /*ccc0*/  HADD2.F32 R27, -RZ, R5.H1_H1 ;  /* 0x30000005ff1b7230 */ /* 0x000fe40000004100 */
[--C-:B------:R-:W-:Y:S02]  /*ccd0*/  HADD2.F32 R5, -RZ, R7.reuse.H0_H0 ;  /* 0x20000007ff057230 */ /* 0x100fe40000004100 */
[----:B------:R-:W-:Y:S02]  /*cce0*/  HADD2.F32 R7, -RZ, R7.H1_H1 ;  /* 0x30000007ff077230 */ /* 0x000fe40000004100 */
[----:B------:R-:W-:Y:S01]  /*ccf0*/  HADD2.F32 R32, -RZ, R26.H0_H0 ;  /* 0x2000001aff207230 */ /* 0x000fe20000004100 */
[----:B------:R-:W-:Y:S01]  /*cd00*/  @!P0 FADD.FTZ R5, -R5, -RZ ;  /* 0x800000ff05058221 */ /* 0x000fe20000010100 */
[--C-:B------:R-:W-:Y:S01]  /*cd10*/  HADD2.F32 R28, -RZ, R4.reuse.H0_H0 ;  /* 0x20000004ff1c7230 */ /* 0x100fe20000004100 */
[----:B------:R-:W-:Y:S01]  /*cd20*/  @!P0 FADD.FTZ R7, -R7, -RZ ;  /* 0x800000ff07078221 */ /* 0x000fe20000010100 */
[----:B------:R-:W-:-:S02]  /*cd30*/  HADD2.F32 R29, -RZ, R4.H1_H1 ;  /* 0x30000004ff1d7230 */ /* 0x000fc40000004100 */
[----:B------:R-:W-:Y:S02]  /*cd40*/  HADD2.F32 R26, -RZ, R26.H1_H1 ;  /* 0x3000001aff1a7230 */ /* 0x000fe40000004100 */
[--C-:B------:R-:W-:Y:S02]  /*cd50*/  HADD2.F32 R4, -RZ, R6.reuse.H0_H0 ;  /* 0x20000006ff047230 */ /* 0x100fe40000004100 */
[----:B------:R-:W-:Y:S01]  /*cd60*/  HADD2.F32 R6, -RZ, R6.H1_H1 ;  /* 0x30000006ff067230 */ /* 0x000fe20000004100 */
[----:B------:R-:W-:Y:S01]  /*cd70*/  FMUL.FTZ R32, R32, R5 ;  /* 0x0000000520207220 */ /* 0x000fe20000410000 */
[--C-:B------:R-:W-:Y:S01]  /*cd80*/  HADD2.F32 R5, -RZ, R18.reuse.H1_H1 ;  /* 0x30000012ff057230 */ /* 0x100fe20000004100 */
[----:B------:R-:W-:Y:S01]  /*cd90*/  FMUL.FTZ R26, R26, R7 ;  /* 0x000000071a1a7220 */ /* 0x000fe20000410000 */
[----:B------:R-:W-:Y:S01]  /*cda0*/  HADD2.F32 R7, -RZ, R18.H0_H0 ;  /* 0x20000012ff077230 */ /* 0x000fe20000004100 */
        /* <DEDUP_REMOVED lines=8> */
[----:B------:R-:W-:Y:S01]  /*ce30*/  FMUL.FTZ R6, R5, R6 ;  /* 0x0000000605067220 */ /* 0x000fe20000410000 */
[----:B-----5:R-:W-:Y:S01]  /*ce40*/  HADD2.F32 R5, -RZ, R21.H0_H0 ;  /* 0x20000015ff057230 */ /* 0x020fe20000004100 */
[----:B------:R-:W-:Y:S01]  /*ce50*/  @!P0 FADD.FTZ R27, -R27, -RZ ;  /* 0x800000ff1b1b8221 */ /* 0x000fe20000010100 */
[----:B---3--:R-:W-:Y:S01]  /*ce60*/  HADD2.F32 R7, -RZ, R13.H0_H0 ;  /* 0x2000000dff077230 */ /* 0x008fe20000004100 */
[----:B------:R-:W-:-:S02]  /*ce70*/  @!P0 FADD.FTZ R29, -R29, -RZ ;  /* 0x800000ff1d1d8221 */ /* 0x000fc40000010100 */
[----:B------:R-:W-:Y:S02]  /*ce80*/  FMUL.FTZ R30, R30, R19 ;  /* 0x000000131e1e7220 */ /* 0x000fe40000410000 */
[----:B------:R-:W-:Y:S01]  /*ce90*/  @!P0 FADD.FTZ R28, -R28, -RZ ;  /* 0x800000ff1c1c8221 */ /* 0x000fe20000010100 */
[--C-:B------:R-:W-:Y:S01]  /*cea0*/  HADD2.F32 R31, -RZ, R14.reuse.H1_H1 ;  /* 0x3000000eff1f7230 */ /* 0x100fe20000004100 */
[----:B------:R-:W-:Y:S01]  /*ceb0*/  FMUL.FTZ R34, R34, R27 ;  /* 0x0000001b22227220 */ /* 0x000fe20000410000 */
[----:B------:R-:W-:Y:S01]  /*cec0*/  HADD2.F32 R27, -RZ, R14.H0_H0 ;  /* 0x2000000eff1b7230 */ /* 0x000fe20000004100 */
[----:B------:R-:W-:Y:S01]  /*ced0*/  FMUL.FTZ R29, R16, R29 ;  /* 0x0000001d101d7220 */ /* 0x000fe20000410000 */
[----:B------:R-:W-:Y:S01]  /*cee0*/  HADD2.F32 R16, -RZ, R13.H1_H1 ;  /* 0x3000000dff107230 */ /* 0x000fe20000004100 */
[----:B------:R-:W-:Y:S01]  /*cef0*/  FMUL.FTZ R28, R17, R28 ;  /* 0x0000001c111c7220 */ /* 0x000fe20000410000 */
[----:B------:R-:W-:Y:S01]  /*cf00*/  HADD2.F32 R17, -RZ, R23.H0_H0 ;  /* 0x20000017ff117230 */ /* 0x000fe20000004100 */
[----:B------:R-:W-:Y:S01]  /*cf10*/  FFMA.FTZ R5, R5, R7, R30 ;  /* 0x0000000705057223 */ /* 0x000fe2000001001e */
[----:B------:R-:W-:-:S02]  /*cf20*/  HADD2.F32 R13, -RZ, R15.H0_H0 ;  /* 0x2000000fff0d7230 */ /* 0x000fc40000004100 */
[----:B------:R-:W-:Y:S02]  /*cf30*/  HADD2.F32 R19, -RZ, R12.H0_H0 ;  /* 0x2000000cff137230 */ /* 0x000fe40000004100 */
[----:B------:R-:W-:Y:S02]  /*cf40*/  HADD2.F32 R7, -RZ, R20.H0_H0 ;  /* 0x20000014ff077230 */ /* 0x000fe40000004100 */
[----:B------:R-:W-:Y:S02]  /*cf50*/  HADD2.F32 R14, -RZ, R22.H0_H0 ;  /* 0x20000016ff0e7230 */ /* 0x000fe40000004100 */
[----:B------:R-:W-:Y:S02]  /*cf60*/  HADD2.F32 R21, -RZ, R21.H1_H1 ;  /* 0x30000015ff157230 */ /* 0x000fe40000004100 */
[----:B------:R-:W-:Y:S02]  /*cf70*/  HADD2.F32 R15, -RZ, R15.H1_H1 ;  /* 0x3000000fff0f7230 */ /* 0x000fe40000004100 */
        /* <DEDUP_REMOVED lines=15> */
.L_x_1433:
[----:B------:R-:W-:Y:S05]  /*d070*/  BSYNC B0 ;  /* 0x0000000000007941 */ /* 0x000fea0003800000 */
.L_x_1432:
[----:B-----5:R4:W-:Y:S04]  /*d080*/  STS.64 [R170], R20 ;  /* 0x00000014aa007388 */ /* 0x0209e80000000a00 */
[----:B------:R4:W-:Y:S02]  /*d090*/  STS.64 [R170+0x8], R22 ;  /* 0x00000816aa007388 */ /* 0x0009e40000000a00 */
.L_x_1431:
[----:B------:R-:W-:Y:S05]  /*d0a0*/  BSYNC B1 ;  /* 0x0000000000017941 */ /* 0x000fea0003800000 */
.L_x_1430:
[----:B------:R1:W-:Y:S01]  /*d0b0*/  @P5 STS.128 [R170+0x1000], RZ ;  /* 0x001000ffaa005388 */ /* 0x0003e20000000c00 */
[----:B------:R-:W-:Y:S01]  /*d0c0*/  BSSY B1, `(.L_x_1434) ;  /* 0x000005a000017945 */ /* 0x000fe20003800000 */
[----:B------:R-:W-:Y:S05]  /*d0d0*/  @P5 BRA `(.L_x_1435) ;  /* 0x0000058000005947 */ /* 0x000fea0003800000 */
[----:B----4-:R4:W5:Y:S01]  /*d0e0*/  LDG.E.128 R20, [R24.64+0x40] ;  /* 0x0000400618147981 */ /* 0x010962000c1e1d00 */
        /* <DEDUP_REMOVED lines=14> */
[----:B--2---:R-:W2:Y:S01]  /*d1d0*/  LDG.E.128 R16, [R16.64+0x40] ;  /* 0x0000400610107981 */ /* 0x004ea2000c1e1d00 */
[----:B------:R-:W-:Y:S02]  /*d1e0*/  LEA.HI.X R7, R5, c[0x0][0x2b4], R4, 0x1, P1 ;  /* 0x0000ad0005077a11 */ /* 0x000fe400008f0c04 */
[----:B------:R-:W-:Y:S02]  /*d1f0*/  MOV R13, RZ ;  /* 0x000000ff000d7202 */ /* 0x000fe40000000f00 */
[----:B------:R-:W-:-:S02]  /*d200*/  @P0 IADD3 R13, -R12, RZ, RZ ;  /* 0x000000ff0c0d0210 */ /* 0x000fc40007ffe1ff */
[----:B---3--:R-:W3:Y:S02]  /*d210*/  LDG.E.128 R4, [R6.64+0x40] ;  /* 0x0000400606047981 */ /* 0x008ee4000c1e1d00 */
[----:B------:R-:W-:-:S04]  /*d220*/  IADD3 R12, P1, R13, R0, RZ ;  /* 0x000000000d0c7210 */ /* 0x000fc80007f3e0ff */
[----:B------:R-:W-:Y:S02]  /*d230*/  LEA.HI.X.SX32 R13, R13, R2, 0x1, P1 ;  /* 0x000000020d0d7211 */ /* 0x000fe400008f0eff */
[----:B------:R-:W-:-:S04]  /*d240*/  LEA R14, P1, R12, c[0x0][0x2a8], 0x1 ;  /* 0x0000aa000c0e7a11 */ /* 0x000fc800078208ff */
[----:B------:R-:W-:-:S06]  /*d250*/  LEA.HI.X R15, R12, c[0x0][0x2ac], R13, 0x1, P1 ;  /* 0x0000ab000c0f7a11 */ /* 0x000fcc00008f0c0d */
[----:B----4-:R-:W4:Y:S01]  /*d260*/  LDG.E.128 R12, [R14.64+0x40] ;  /* 0x000040060e0c7981 */ /* 0x010f22000c1e1d00 */
[----:B--2---:R-:W-:Y:S01]  /*d270*/  MOV R26, R19 ;  /* 0x00000013001a7202 */ /* 0x004fe20000000f00 */
[--C-:B---3--:R-:W-:Y:S02]  /*d280*/  HADD2.F32 R19, -RZ, R5.reuse.H0_H0 ;  /* 0x20000005ff137230 */ /* 0x108fe40000004100 */
        /* <DEDUP_REMOVED lines=26> */
[----:B----4-:R-:W-:Y:S01]  /*d430*/  HADD2.F32 R7, -RZ, R13.H0_H0 ;  /* 0x2000000dff077230 */ /* 0x010fe20000004100 */
        /* <DEDUP_REMOVED lines=32> */
.L_x_1437:
[----:B------:R-:W-:Y:S05]  /*d640*/  BSYNC B0 ;  /* 0x0000000000007941 */ /* 0x000fea0003800000 */
.L_x_1436:
[----:B-----5:R1:W-:Y:S02]  /*d650*/  STS.128 [R170+0x1000], R20 ;  /* 0x00100014aa007388 */ /* 0x0203e40000000c00 */
.L_x_1435:
[----:B------:R-:W-:Y:S05]  /*d660*/  BSYNC B1 ;  /* 0x0000000000017941 */ /* 0x000fea0003800000 */
.L_x_1434:
[----:B------:R-:W-:-:S13]  /*d670*/  ISETP.NE.AND P0, PT, R152, RZ, PT ;  /* 0x000000ff9800720c */ /* 0x000fda0003f05270 */
[----:B------:R1:W-:Y:S01]  /*d680*/  @P0 STS.128 [R170+0x2000], RZ ;  /* 0x002000ffaa000388 */ /* 0x0003e20000000c00 */
[----:B------:R-:W-:Y:S05]  /*d690*/  @P0 BRA `(.L_x_1429) ;  /* 0x0000058000000947 */ /* 0x000fea0003800000 */
[----:B-1--4-:R1:W5:Y:S01]  /*d6a0*/  LDG.E.128 R20, [R24.64+0x80] ;  /* 0x0000800618147981 */ /* 0x012362000c1e1d00 */
        /* <DEDUP_REMOVED lines=9> */
[----:B------:R-:W-:Y:S02]  /*d740*/  IADD3 R5, P1, R7, R0, RZ ;  /* 0x0000000007057210 */ /* 0x000fe40007f3e0ff */
[----:B------:R-:W-:Y:S01]  /*d750*/  @P0 SHF.R.S32.HI R12, RZ, 0x1, R158 ;  /* 0x00000001ff0c0819 */ /* 0x000fe2000001149e */
[----:B------:R-:W-:Y:S01]  /*d760*/  IMAD.WIDE R16, R13, 0x2, R24 ;  /* 0x000000020d107825 */ /* 0x000fe200078e0218 */
[----:B------:R-:W-:Y:S02]  /*d770*/  LEA.HI.X.SX32 R4, R7, R2, 0x1, P1 ;  /* 0x0000000207047211 */ /* 0x000fe400008f0eff */
[----:B------:R-:W-:-:S02]  /*d780*/  LEA R6, P1, R5, c[0x0][0x2b0], 0x1 ;  /* 0x0000ac0005067a11 */ /* 0x000fc400078208ff */
[----:B------:R-:W-:Y:S01]  /*d790*/  MOV R13, RZ ;  /* 0x000000ff000d7202 */ /* 0x000fe20000000f00 */
[----:B------:R-:W4:Y:S01]  /*d7a0*/  LDG.E.128 R16, [R16.64+0x80] ;  /* 0x0000800610107981 */ /* 0x000f22000c1e1d00 */
[----:B------:R-:W-:Y:S02]  /*d7b0*/  LEA.HI.X R7, R5, c[0x0][0x2b4], R4, 0x1, P1 ;  /* 0x0000ad0005077a11 */ /* 0x000fe400008f0c04 */
[----:B------:R-:W-:-:S04]  /*d7c0*/  @P0 IADD3 R13, -R12, RZ, RZ ;  /* 0x000000ff0c0d0210 */ /* 0x000fc80007ffe1ff */
[----:B--2---:R-:W2:Y:S01]  /*d7d0*/  LDG.E.128 R4, [R6.64+0x80] ;  /* 0x0000800606047981 */ /* 0x004ea2000c1e1d00 */
[----:B------:R-:W-:-:S04]  /*d7e0*/  IADD3 R12, P1, R13, R0, RZ ;  /* 0x000000000d0c7210 */ /* 0x000fc80007f3e0ff */
[----:B------:R-:W-:Y:S02]  /*d7f0*/  LEA.HI.X.SX32 R13, R13, R2, 0x1, P1 ;  /* 0x000000020d0d7211 */ /* 0x000fe400008f0eff */
[----:B------:R-:W-:-:S04]  /*d800*/  LEA R14, P1, R12, c[0x0][0x2a8], 0x1 ;  /* 0x0000aa000c0e7a11 */ /* 0x000fc800078208ff */
[----:B------:R-:W-:-:S06]  /*d810*/  LEA.HI.X R15, R12, c[0x0][0x2ac], R13, 0x1, P1 ;  /* 0x0000ab000c0f7a11 */ /* 0x000fcc00008f0c0d */
[----:B---3--:R-:W3:Y:S01]  /*d820*/  LDG.E.128 R12, [R14.64+0x80] ;  /* 0x000080060e0c7981 */ /* 0x008ee2000c1e1d00 */
[----:B-1--4-:R-:W-:Y:S01]  /*d830*/  MOV R24, R19 ;  /* 0x0000001300187202 */ /* 0x012fe20000000f00 */
[----:B------:R-:W-:Y:S02]  /*d840*/  HADD2.F32 R28, -RZ, R16.H0_H0 ;  /* 0x20000010ff1c7230 */ /* 0x000fe40000004100 */
[--C-:B--2---:R-:W-:Y:S02]  /*d850*/  HADD2.F32 R19, -RZ, R4.reuse.H0_H0 ;  /* 0x20000004ff137230 */ /* 0x104fe40000004100 */
[----:B------:R-:W-:Y:S02]  /*d860*/  HADD2.F32 R25, -RZ, R4.H1_H1 ;  /* 0x30000004ff197230 */ /* 0x000fe40000004100 */
[--C-:B------:R-:W-:Y:S01]  /*d870*/  HADD2.F32 R4, -RZ, R5.reuse.H0_H0 ;  /* 0x20000005ff047230 */ /* 0x100fe20000004100 */
[----:B------:R-:W-:Y:S01]  /*d880*/  @!P0 FADD.FTZ R19, -R19, -RZ ;  /* 0x800000ff13138221 */ /* 0x000fe20000010100 */
[----:B------:R-:W-:-:S02]  /*d890*/  HADD2.F32 R26, -RZ, R5.H1_H1 ;  /* 0x30000005ff1a7230 */ /* 0x000fc40000004100 */
[--C-:B------:R-:W-:Y:S02]  /*d8a0*/  HADD2.F32 R5, -RZ, R6.reuse.H0_H0 ;  /* 0x20000006ff057230 */ /* 0x100fe40000004100 */
[----:B------:R-:W-:Y:S02]  /*d8b0*/  HADD2.F32 R27, -RZ, R6.H1_H1 ;  /* 0x30000006ff1b7230 */ /* 0x000fe40000004100 */
[----:B------:R-:W-:Y:S01]  /*d8c0*/  HADD2.F32 R6, -RZ, R7.H0_H0 ;  /* 0x20000007ff067230 */ /* 0x000fe20000004100 */
[----:B------:R-:W-:Y:S01]  /*d8d0*/  @!P0 FADD.FTZ R4, -R4, -RZ ;  /* 0x800000ff04048221 */ /* 0x000fe20000010100 */
[----:B------:R-:W-:Y:S01]  /*d8e0*/  HADD2.F32 R29, -RZ, R17.H0_H0 ;  /* 0x20000011ff1d7230 */ /* 0x000fe20000004100 */
[----:B------:R-:W-:Y:S01]  /*d8f0*/  FMUL.FTZ R28, R28, R19 ;  /* 0x000000131c1c7220 */ /* 0x000fe20000410000 */
[----:B------:R-:W-:Y:S01]  /*d900*/  HADD2.F32 R16, -RZ, R16.H1_H1 ;  /* 0x30000010ff107230 */ /* 0x000fe20000004100 */
[----:B------:R-:W-:Y:S01]  /*d910*/  @!P0 FADD.FTZ R25, -R25, -RZ ;  /* 0x800000ff19198221 */ /* 0x000fe20000010100 */
[----:B------:R-:W-:Y:S01]  /*d920*/  HADD2.F32 R19, -RZ, R24.H0_H0 ;  /* 0x20000018ff137230 */ /* 0x000fe20000004100 */
[----:B------:R-:W-:Y:S01]  /*d930*/  @!P0 FADD.FTZ R6, -R6, -RZ ;  /* 0x800000ff06068221 */ /* 0x000fe20000010100 */
[----:B------:R-:W-:Y:S01]  /*d940*/  HADD2.F32 R7, -RZ, R7.H1_H1 ;  /* 0x30000007ff077230 */ /* 0x000fe20000004100 */
[----:B------:R-:W-:Y:S01]  /*d950*/  FMUL.FTZ R29, R29, R4 ;  /* 0x000000041d1d7220 */ /* 0x000fe20000410000 */
[----:B------:R-:W-:Y:S01]  /*d960*/  HADD2.F32 R4, -RZ, R18.H0_H0 ;  /* 0x20000012ff047230 */ /* 0x000fe20000004100 */
[----:B------:R-:W-:Y:S01]  /*d970*/  FMUL.FTZ R16, R16, R25 ;  /* 0x0000001910107220 */ /* 0x000fe20000410000 */
[----:B------:R-:W-:Y:S01]  /*d980*/  HADD2.F32 R17, -RZ, R17.H1_H1 ;  /* 0x30000011ff117230 */ /* 0x000fe20000004100 */
[----:B------:R-:W-:Y:S01]  /*d990*/  @!P0 FADD.FTZ R5, -R5, -RZ ;  /* 0x800000ff05058221 */ /* 0x000fe20000010100 */
[--C-:B-----5:R-:W-:Y:S01]  /*d9a0*/  HADD2.F32 R25, -RZ, R20.reuse.H1_H1 ;  /* 0x30000014ff197230 */ /* 0x120fe20000004100 */
[----:B------:R-:W-:Y:S01]  /*d9b0*/  FMUL.FTZ R6, R19, R6 ;  /* 0x0000000613067220 */ /* 0x000fe20000410000 */
[----:B------:R-:W-:Y:S01]  /*d9c0*/  HADD2.F32 R19, -RZ, R20.H0_H0 ;  /* 0x20000014ff137230 */ /* 0x000fe20000004100 */
[----:B------:R-:W-:Y:S01]  /*d9d0*/  @!P0 FADD.FTZ R26, -R26, -RZ ;  /* 0x800000ff1a1a8221 */ /* 0x000fe20000010100 */
[----:B------:R-:W-:Y:S01]  /*d9e0*/  HADD2.F32 R18, -RZ, R18.H1_H1 ;  /* 0x30000012ff127230 */ /* 0x000fe20000004100 */
[----:B------:R-:W-:Y:S01]  /*d9f0*/  @!P0 FADD.FTZ R27, -R27, -RZ ;  /* 0x800000ff1b1b8221 */ /* 0x000fe20000010100 */
[----:B------:R-:W-:Y:S01]  /*da00*/  HADD2.F32 R24, -RZ, R24.H1_H1 ;  /* 0x30000018ff187230 */ /* 0x000fe20000004100 */
[----:B------:R-:W-:Y:S01]  /*da10*/  @!P0 FADD.FTZ R7, -R7, -RZ ;  /* 0x800000ff07078221 */ /* 0x000fe20000010100 */
[--C-:B---3--:R-:W-:Y:S01]  /*da20*/  HADD2.F32 R20, -RZ, R12.reuse.H1_H1 ;  /* 0x3000000cff147230 */ /* 0x108fe20000004100 */
[----:B------:R-:W-:Y:S01]  /*da30*/  FMUL.FTZ R5, R4, R5 ;  /* 0x0000000504057220 */ /* 0x000fe20000410000 */
[----:B------:R-:W-:Y:S01]  /*da40*/  HADD2.F32 R4, -RZ, R12.H0_H0 ;  /* 0x2000000cff047230 */ /* 0x000fe20000004100 */
[----:B------:R-:W-:Y:S01]  /*da50*/  FMUL.FTZ R17, R17, R26 ;  /* 0x0000001a11117220 */ /* 0x000fe20000410000 */
[--C-:B------:R-:W-:Y:S01]  /*da60*/  HADD2.F32 R12, -RZ, R13.reuse.H0_H0 ;  /* 0x2000000dff0c7230 */ /* 0x100fe20000004100 */
[----:B------:R-:W-:Y:S01]  /*da70*/  FMUL.FTZ R27, R18, R27 ;  /* 0x0000001b121b7220 */ /* 0x000fe20000410000 */
[----:B------:R-:W-:Y:S01]  /*da80*/  HADD2.F32 R26, -RZ, R13.H1_H1 ;  /* 0x3000000dff1a7230 */ /* 0x000fe20000004100 */
[----:B------:R-:W-:Y:S01]  /*da90*/  FMUL.FTZ R7, R24, R7 ;  /* 0x0000000718077220 */ /* 0x000fe20000410000 */
[--C-:B------:R-:W-:Y:S01]  /*daa0*/  HADD2.F32 R13, -RZ, R15.reuse.H0_H0 ;  /* 0x2000000fff0d7230 */ /* 0x100fe20000004100 */
[----:B------:R-:W-:Y:S01]  /*dab0*/  FFMA.FTZ R25, R25, R20, R16 ;  /* 0x0000001419197223 */ /* 0x000fe20000010010 */
[----:B------:R-:W-:-:S02]  /*dac0*/  HADD2.F32 R30, -RZ, R15.H1_H1 ;  /* 0x3000000fff1e7230 */ /* 0x000fc40000004100 */
[----:B------:R-:W-:Y:S02]  /*dad0*/  HADD2.F32 R18, -RZ, R21.H0_H0 ;  /* 0x20000015ff127230 */ /* 0x000fe40000004100 */
[----:B------:R-:W-:Y:S02]  /*dae0*/  HADD2.F32 R24, -RZ, R14.H0_H0 ;  /* 0x2000000eff187230 */ /* 0x000fe40000004100 */
[----:B------:R-:W-:Y:S02]  /*daf0*/  HADD2.F32 R15, -RZ, R22.H0_H0 ;  /* 0x20000016ff0f7230 */ /* 0x000fe40000004100 */
[----:B------:R-:W-:Y:S02]  /*db00*/  HADD2.F32 R16, -RZ, R23.H0_H0 ;  /* 0x20000017ff107230 */ /* 0x000fe40000004100 */
[----:B------:R-:W-:Y:S02]  /*db10*/  HADD2.F32 R14, -RZ, R14.H1_H1 ;  /* 0x3000000eff0e7230 */ /* 0x000fe40000004100 */
[----:B------:R-:W-:-:S02]  /*db20*/  HADD2.F32 R21, -RZ, R21.H1_H1 ;  /* 0x30000015ff157230 */ /* 0x000fc40000004100 */
[----:B------:R-:W-:Y:S02]  /*db30*/  HADD2.F32 R22, -RZ, R22.H1_H1 ;  /* 0x30000016ff167230 */ /* 0x000fe40000004100 */
[----:B------:R-:W-:Y:S01]  /*db40*/  HADD2.F32 R23, -RZ, R23.H1_H1 ;  /* 0x30000017ff177230 */ /* 0x000fe20000004100 */
[----:B------:R-:W-:Y:S02]  /*db50*/  FFMA.FTZ R4, R19, R4, R28 ;  /* 0x0000000413047223 */ /* 0x000fe4000001001c */
[----:B------:R-:W-:Y:S02]  /*db60*/  FFMA.FTZ R12, R18, R12, R29 ;  /* 0x0000000c120c7223 */ /* 0x000fe4000001001d */
[----:B------:R-:W-:Y:S02]  /*db70*/  FFMA.FTZ R17, R21, R26, R17 ;  /* 0x0000001a15117223 */ /* 0x000fe40000010011 */
[----:B------:R-:W-:Y:S02]  /*db80*/  FFMA.FTZ R5, R15, R24, R5 ;  /* 0x000000180f057223 */ /* 0x000fe40000010005 */
[----:B------:R-:W-:-:S02]  /*db90*/  FFMA.FTZ R14, R22, R14, R27 ;  /* 0x0000000e160e7223 */ /* 0x000fc4000001001b */
[----:B------:R-:W-:Y:S02]  /*dba0*/  FFMA.FTZ R6, R16, R13, R6 ;  /* 0x0000000d10067223 */ /* 0x000fe40000010006 */
[----:B------:R-:W-:Y:S01]  /*dbb0*/  FFMA.FTZ R7, R23, R30, R7 ;  /* 0x0000001e17077223 */ /* 0x000fe20000010007 */
[----:B------:R-:W-:Y:S02]  /*dbc0*/  F2FP.PACK_AB R20, R25, R4 ;  /* 0x000000041914723e */ /* 0x000fe400000000ff */
[----:B------:R-:W-:Y:S02]  /*dbd0*/  F2FP.PACK_AB R21, R17, R12 ;  /* 0x0000000c1115723e */ /* 0x000fe400000000ff */
[----:B------:R-:W-:Y:S02]  /*dbe0*/  F2FP.PACK_AB R22, R14, R5 ;  /* 0x000000050e16723e */ /* 0x000fe400000000ff */
[----:B------:R-:W-:Y:S02]  /*dbf0*/  F2FP.PACK_AB R23, R7, R6 ;  /* 0x000000060717723e */ /* 0x000fe400000000ff */
.L_x_1439:
[----:B------:R-:W-:Y:S05]  /*dc00*/  BSYNC B0 ;  /* 0x0000000000007941 */ /* 0x000fea0003800000 */
.L_x_1438:
[----:B-----5:R4:W-:Y:S02]  /*dc10*/  STS.128 [R170+0x2000], R20 ;  /* 0x00200014aa007388 */ /* 0x0209e40000000c00 */
.L_x_1429:
[----:B------:R-:W-:Y:S05]  /*dc20*/  BSYNC B2 ;  /* 0x0000000000027941 */ /* 0x000fea0003800000 */
.L_x_1428:
[----:B-12-4-:R-:W-:-:S04]  /*dc30*/  IADD3 R24, R174, 0x20, RZ ;  /* 0x00000020ae187810 */ /* 0x016fc80007ffe0ff */
[----:B------:R-:W-:-:S04]  /*dc40*/  ISETP.GE.AND P0, PT, R24, R3, PT ;  /* 0x000000031800720c */ /* 0x000fc80003f06270 */
[----:B------:R-:W-:-:S13]  /*dc50*/  ISETP.LT.OR P0, PT, R131, -0x83, P0 ;  /* 0xffffff7d8300780c */ /* 0x000fda0000701670 */
[----:B------:R-:W-:Y:S05]  /*dc60*/  @P0 BRA `(.L_x_1417) ;  /* 0x0000155000000947 */ /* 0x000fea0003800000 */
[----:B------:R-:W-:Y:S01]  /*dc70*/  ISETP.GE.AND P0, PT, R116, c[0x0][0x220], PT ;  /* 0x0000880074007a0c */ /* 0x000fe20003f06270 */
[----:B------:R-:W-:-:S12]  /*dc80*/  BSSY B1, `(.L_x_1440) ;  /* 0x000005b000017945 */ /* 0x000fd80003800000 */
[----:B------:R1:W-:Y:S01]  /*dc90*/  @P0 STS.128 [R170+0x800], RZ ;  /* 0x000800ffaa000388 */ /* 0x0003e20000000c00 */
[----:B------:R-:W-:Y:S05]  /*dca0*/  @P0 BRA `(.L_x_1441) ;  /* 0x0000058000000947 */ /* 0x000fea0003800000 */
[----:B------:R2:W5:Y:S01]  /*dcb0*/  LDG.E.128 R20, [R8.64] ;  /* 0x0000000608147981 */ /* 0x000562000c1e1d00 */
        /* <DEDUP_REMOVED lines=16> */
[----:B------:R-:W4:Y:S01]  /*ddc0*/  LDG.E.128 R16, [R16.64] ;  /* 0x0000000610107981 */ /* 0x000f22000c1e1d00 */
[----:B------:R-:W-:Y:S02]  /*ddd0*/  LEA.HI.X R7, R4, c[0x0][0x2b4], R5, 0x1, P1 ;  /* 0x0000ad0004077a11 */ /* 0x000fe400008f0c05 */
[----:B------:R-:W-:-:S04]  /*dde0*/  @P0 IADD3 R14, -R3, RZ, RZ ;  /* 0x000000ff030e0210 */ /* 0x000fc80007ffe1ff */
[----:B--2---:R-:W2:Y:S01]  /*ddf0*/  LDG.E.128 R4, [R6.64] ;  /* 0x0000000606047981 */ /* 0x004ea2000c1e1d00 */
[----:B------:R-:W-:-:S04]  /*de00*/  IADD3 R13, P1, R14, R13, RZ ;  /* 0x0000000d0e0d7210 */ /* 0x000fc80007f3e0ff */
[----:B------:R-:W-:Y:S02]  /*de10*/  LEA.HI.X.SX32 R12, R14, R12, 0x1, P1 ;  /* 0x0000000c0e0c7211 */ /* 0x000fe400008f0eff */
[----:B------:R-:W-:-:S04]  /*de20*/  LEA R14, P1, R13, c[0x0][0x2a8], 0x1 ;  /* 0x0000aa000d0e7a11 */ /* 0x000fc800078208ff */
[----:B------:R-:W-:-:S06]  /*de30*/  LEA.HI.X R15, R13, c[0x0][0x2ac], R12, 0x1, P1 ;  /* 0x0000ab000d0f7a11 */ /* 0x000fcc00008f0c0c */
[----:B---3--:R-:W3:Y:S01]  /*de40*/  LDG.E.128 R12, [R14.64] ;  /* 0x000000060e0c7981 */ /* 0x008ee2000c1e1d00 */
[----:B----4-:R-:W-:Y:S02]  /*de50*/  HADD2.F32 R28, -RZ, R16.H0_H0 ;  /* 0x20000010ff1c7230 */ /* 0x010fe40000004100 */
        /* <DEDUP_REMOVED lines=12> */
[----:B------:R-:W-:Y:S01]  /*df20*/  HADD2.F32 R17, -RZ, R17.H1_H1 ;  /* 0x30000011ff117230 */ /* 0x000fe20000004100 */
[----:B------:R-:W-:Y:S01]  /*df30*/  FMUL.FTZ R29, R29, R4 ;  /* 0x000000041d1d7220 */ /* 0x000fe20000410000 */
[--C-:B------:R-:W-:Y:S01]  /*df40*/  HADD2.F32 R3, -RZ, R19.reuse.H0_H0 ;  /* 0x20000013ff037230 */ /* 0x100fe20000004100 */
[----:B------:R-:W-:Y:S01]  /*df50*/  @!P0 FADD.FTZ R26, -R26, -RZ ;  /* 0x800000ff1a1a8221 */ /* 0x000fe20000010100 */
[----:B------:R-:W-:Y:S01]  /*df60*/  HADD2.F32 R4, -RZ, R19.H1_H1 ;  /* 0x30000013ff047230 */ /* 0x000fe20000004100 */
[----:B------:R-:W-:Y:S02]  /*df70*/  @!P0 FADD.FTZ R6, -R6, -RZ ;  /* 0x800000ff06068221 */ /* 0x000fe40000010100 */
[----:B------:R-:W-:-:S02]  /*df80*/  @!P0 FADD.FTZ R7, -R7, -RZ ;  /* 0x800000ff07078221 */ /* 0x000fc40000010100 */
[----:B------:R-:W-:Y:S01]  /*df90*/  FMUL.FTZ R17, R17, R26 ;  /* 0x0000001a11117220 */ /* 0x000fe20000410000 */
[--C-:B------:R-:W-:Y:S01]  /*dfa0*/  HADD2.F32 R26, -RZ, R18.reuse.H0_H0 ;  /* 0x20000012ff1a7230 */ /* 0x100fe20000004100 */
[----:B------:R-:W-:Y:S01]  /*dfb0*/  FMUL.FTZ R6, R3, R6 ;  /* 0x0000000603067220 */ /* 0x000fe20000410000 */
[----:B------:R-:W-:Y:S01]  /*dfc0*/  HADD2.F32 R18, -RZ, R18.H1_H1 ;  /* 0x30000012ff127230 */ /* 0x000fe20000004100 */
[----:B------:R-:W-:Y:S01]  /*dfd0*/  FMUL.FTZ R7, R4, R7 ;  /* 0x0000000704077220 */ /* 0x000fe20000410000 */
[----:B-----5:R-:W-:Y:S01]  /*dfe0*/  HADD2.F32 R3, -RZ, R20.H0_H0 ;  /* 0x20000014ff037230 */ /* 0x020fe20000004100 */
[----:B------:R-:W-:Y:S01]  /*dff0*/  @!P0 FADD.FTZ R5, -R5, -RZ ;  /* 0x800000ff05058221 */ /* 0x000fe20000010100 */
[----:B---3--:R-:W-:Y:S01]  /*e000*/  HADD2.F32 R4, -RZ, R12.H0_H0 ;  /* 0x2000000cff047230 */ /* 0x008fe20000004100 */
[----:B------:R-:W-:Y:S01]  /*e010*/  @!P0 FADD.FTZ R27, -R27, -RZ ;  /* 0x800000ff1b1b8221 */ /* 0x000fe20000010100 */
[----:B------:R-:W-:Y:S01]  /*e020*/  HADD2.F32 R19, -RZ, R20.H1_H1 ;  /* 0x30000014ff137230 */ /* 0x000fe20000004100 */
[----:B------:R-:W-:Y:S01]  /*e030*/  @!P0 FADD.FTZ R25, -R25, -RZ ;  /* 0x800000ff19198221 */ /* 0x000fe20000010100 */
[----:B------:R-:W-:-:S02]  /*e040*/  HADD2.F32 R16, -RZ, R16.H1_H1 ;  /* 0x30000010ff107230 */ /* 0x000fc40000004100 */
[----:B------:R-:W-:Y:S01]  /*e050*/  HADD2.F32 R20, -RZ, R12.H1_H1 ;  /* 0x3000000cff147230 */ /* 0x000fe20000004100 */
[----:B------:R-:W-:Y:S01]  /*e060*/  FMUL.FTZ R5, R26, R5 ;  /* 0x000000051a057220 */ /* 0x000fe20000410000 */
[--C-:B------:R-:W-:Y:S01]  /*e070*/  HADD2.F32 R12, -RZ, R13.reuse.H0_H0 ;  /* 0x2000000dff0c7230 */ /* 0x100fe20000004100 */
[----:B------:R-:W-:Y:S01]  /*e080*/  FMUL.FTZ R27, R18, R27 ;  /* 0x0000001b121b7220 */ /* 0x000fe20000410000 */
[----:B------:R-:W-:Y:S01]  /*e090*/  HADD2.F32 R30, -RZ, R13.H1_H1 ;  /* 0x3000000dff1e7230 */ /* 0x000fe20000004100 */
[----:B------:R-:W-:Y:S01]  /*e0a0*/  FFMA.FTZ R3, R3, R4, R28 ;  /* 0x0000000403037223 */ /* 0x000fe2000001001c */
[--C-:B------:R-:W-:Y:S02]  /*e0b0*/  HADD2.F32 R13, -RZ, R15.reuse.H0_H0 ;  /* 0x2000000fff0d7230 */ /* 0x100fe40000004100 */
[----:B------:R-:W-:Y:S02]  /*e0c0*/  HADD2.F32 R32, -RZ, R15.H1_H1 ;  /* 0x3000000fff207230 */ /* 0x000fe40000004100 */
[----:B------:R-:W-:-:S02]  /*e0d0*/  HADD2.F32 R18, -RZ, R21.H0_H0 ;  /* 0x20000015ff127230 */ /* 0x000fc40000004100 */
[----:B------:R-:W-:Y:S02]  /*e0e0*/  HADD2.F32 R26, -RZ, R14.H0_H0 ;  /* 0x2000000eff1a7230 */ /* 0x000fe40000004100 */
[----:B------:R-:W-:Y:S02]  /*e0f0*/  HADD2.F32 R4, -RZ, R22.H0_H0 ;  /* 0x20000016ff047230 */ /* 0x000fe40000004100 */
[----:B------:R-:W-:Y:S01]  /*e100*/  HADD2.F32 R15, -RZ, R23.H0_H0 ;  /* 0x20000017ff0f7230 */ /* 0x000fe20000004100 */
[----:B------:R-:W-:Y:S01]  /*e110*/  FMUL.FTZ R16, R16, R25 ;  /* 0x0000001910107220 */ /* 0x000fe20000410000 */
[----:B------:R-:W-:Y:S02]  /*e120*/  HADD2.F32 R14, -RZ, R14.H1_H1 ;  /* 0x3000000eff0e7230 */ /* 0x000fe40000004100 */
[----:B------:R-:W-:Y:S02]  /*e130*/  HADD2.F32 R21, -RZ, R21.H1_H1 ;  /* 0x30000015ff157230 */ /* 0x000fe40000004100 */
[----:B------:R-:W-:-:S02]  /*e140*/  HADD2.F32 R22, -RZ, R22.H1_H1 ;  /* 0x30000016ff167230 */ /* 0x000fc40000004100 */
[----:B------:R-:W-:Y:S01]  /*e150*/  HADD2.F32 R23, -RZ, R23.H1_H1 ;  /* 0x30000017ff177230 */ /* 0x000fe20000004100 */
[----:B------:R-:W-:Y:S02]  /*e160*/  FFMA.FTZ R16, R19, R20, R16 ;  /* 0x0000001413107223 */ /* 0x000fe40000010010 */
[----:B------:R-:W-:Y:S02]  /*e170*/  FFMA.FTZ R12, R18, R12, R29 ;  /* 0x0000000c120c7223 */ /* 0x000fe4000001001d */
[----:B------:R-:W-:Y:S02]  /*e180*/  FFMA.FTZ R17, R21, R30, R17 ;  /* 0x0000001e15117223 */ /* 0x000fe40000010011 */
[----:B------:R-:W-:Y:S02]  /*e190*/  FFMA.FTZ R4, R4, R26, R5 ;  /* 0x0000001a04047223 */ /* 0x000fe40000010005 */
[----:B------:R-:W-:Y:S02]  /*e1a0*/  FFMA.FTZ R27, R22, R14, R27 ;  /* 0x0000000e161b7223 */ /* 0x000fe4000001001b */
[----:B------:R-:W-:-:S02]  /*e1b0*/  FFMA.FTZ R6, R15, R13, R6 ;  /* 0x0000000d0f067223 */ /* 0x000fc40000010006 */
[----:B------:R-:W-:Y:S01]  /*e1c0*/  FFMA.FTZ R7, R23, R32, R7 ;  /* 0x0000002017077223 */ /* 0x000fe20000010007 */
[----:B------:R-:W-:Y:S02]  /*e1d0*/  F2FP.PACK_AB R20, R16, R3 ;  /* 0x000000031014723e */ /* 0x000fe400000000ff */
[----:B------:R-:W-:Y:S02]  /*e1e0*/  F2FP.PACK_AB R21, R17, R12 ;  /* 0x0000000c1115723e */ /* 0x000fe400000000ff */
[----:B------:R-:W-:Y:S02]  /*e1f0*/  F2FP.PACK_AB R22, R27, R4 ;  /* 0x000000041b16723e */ /* 0x000fe400000000ff */
[----:B------:R-:W-:Y:S02]  /*e200*/  F2FP.PACK_AB R23, R7, R6 ;  /* 0x000000060717723e */ /* 0x000fe400000000ff */
.L_x_1443:
[----:B------:R-:W-:Y:S05]  /*e210*/  BSYNC B0 ;  /* 0x0000000000007941 */ /* 0x000fea0003800000 */
.L_x_1442:
[----:B-----5:R4:W-:Y:S02]  /*e220*/  STS.128 [R170+0x800], R20 ;  /* 0x00080014aa007388 */ /* 0x0209e40000000c00 */
.L_x_1441:
[----:B------:R-:W-:Y:S05]  /*e230*/  BSYNC B1 ;  /* 0x0000000000017941 */ /* 0x000fea0003800000 */
.L_x_1440:
[----:B------:R1:W-:Y:S01]  /*e240*/  @P5 STS.128 [R170+0x1800], RZ ;  /* 0x001800ffaa005388 */ /* 0x0003e20000000c00 */
[----:B------:R-:W-:Y:S01]  /*e250*/  BSSY B1, `(.L_x_1444) ;  /* 0x000005b000017945 */ /* 0x000fe20003800000 */
[----:B------:R-:W-:Y:S05]  /*e260*/  @P5 BRA `(.L_x_1445) ;  /* 0x0000059000005947 */ /* 0x000fea0003800000 */
[----:B------:R1:W5:Y:S01]  /*e270*/  LDG.E.128 R16, [R8.64+0x40] ;  /* 0x0000400608107981 */ /* 0x000362000c1e1d00 */
[----:B------:R-:W-:Y:S01]  /*e280*/  ISETP.GE.AND P0, PT, R11, c[0x0][0x230], PT ;  /* 0x00008c000b007a0c */ /* 0x000fe20003f06270 */
[----:B------:R-:W-:-:S12]  /*e290*/  BSSY B0, `(.L_x_1446) ;  /* 0x0000055000007945 */ /* 0x000fd80003800000 */
[----:B------:R-:W-:Y:S05]  /*e2a0*/  @P0 BRA `(.L_x_1447) ;  /* 0x0000053000000947 */ /* 0x000fea0003800000 */
[-C--:B------:R-:W-:Y:S02]  /*e2b0*/  ISETP.GE.AND P0, PT, R11, R145.reuse, PT ;  /* 0x000000910b00720c */ /* 0x080fe40003f06270 */
[----:B------:R-:W-:Y:S02]  /*e2c0*/  IADD3 R11, R159, 0x20, RZ ;  /* 0x000000209f0b7810 */ /* 0x000fe40007ffe0ff */
        /* <DEDUP_REMOVED lines=8> */
[----:B----4-:R-:W-:Y:S01]  /*e350*/  IMAD.WIDE R20, R7, 0x2, R8 ;  /* 0x0000000207147825 */ /* 0x010fe200078e0208 */
[----:B------:R-:W-:Y:S02]  /*e360*/  LEA.HI.X.SX32 R5, R5, R11, 0x1, P1 ;  /* 0x0000000b05057211 */ /* 0x000fe400008f0eff */
[C---:B------:R-:W-:Y:S02]  /*e370*/  LEA R6, P1, R4.reuse, c[0x0][0x2b0], 0x1 ;  /* 0x0000ac0004067a11 */ /* 0x040fe400078208ff */
[----:B------:R-:W-:Y:S01]  /*e380*/  MOV R13, RZ ;  /* 0x000000ff000d7202 */ /* 0x000fe20000000f00 */
[----:B------:R-:W4:Y:S01]  /*e390*/  LDG.E.128 R20, [R20.64+0x40] ;  /* 0x0000400614147981 */ /* 0x000f22000c1e1d00 */
        /* <DEDUP_REMOVED lines=8> */
[--C-:B----4-:R-:W-:Y:S02]  /*e420*/  HADD2.F32 R28, -RZ, R20.reuse.H0_H0 ;  /* 0x20000014ff1c7230 */ /* 0x110fe40000004100 */
[----:B------:R-:W-:Y:S02]  /*e430*/  HADD2.F32 R20, -RZ, R20.H1_H1 ;  /* 0x30000014ff147230 */ /* 0x000fe40000004100 */
[--C-:B--2---:R-:W-:Y:S02]  /*e440*/  HADD2.F32 R3, -RZ, R4.reuse.H0_H0 ;  /* 0x20000004ff037230 */ /* 0x104fe40000004100 */
[----:B------:R-:W-:Y:S02]  /*e450*/  HADD2.F32 R11, -RZ, R4.H1_H1 ;  /* 0x30000004ff0b7230 */ /* 0x000fe40000004100 */
[--C-:B------:R-:W-:Y:S02]  /*e460*/  HADD2.F32 R4, -RZ, R5.reuse.H0_H0 ;  /* 0x20000005ff047230 */ /* 0x100fe40000004100 */
[----:B------:R-:W-:Y:S01]  /*e470*/  HADD2.F32 R25, -RZ, R5.H1_H1 ;  /* 0x30000005ff197230 */ /* 0x000fe20000004100 */
[----:B------:R-:W-:Y:S01]  /*e480*/  @!P0 FADD.FTZ R3, -R3, -RZ ;  /* 0x800000ff03038221 */ /* 0x000fe20000010100 */
[--C-:B------:R-:W-:Y:S01]  /*e490*/  HADD2.F32 R5, -RZ, R6.reuse.H0_H0 ;  /* 0x20000006ff057230 */ /* 0x100fe20000004100 */
[----:B------:R-:W-:Y:S01]  /*e4a0*/  @!P0 FADD.FTZ R11, -R11, -RZ ;  /* 0x800000ff0b0b8221 */ /* 0x000fe20000010100 */
[----:B------:R-:W-:Y:S01]  /*e4b0*/  HADD2.F32 R26, -RZ, R6.H1_H1 ;  /* 0x30000006ff1a7230 */ /* 0x000fe20000004100 */
[----:B------:R-:W-:Y:S01]  /*e4c0*/  @!P0 FADD.FTZ R4, -R4, -RZ ;  /* 0x800000ff04048221 */ /* 0x000fe20000010100 */
[----:B------:R-:W-:-:S02]  /*e4d0*/  HADD2.F32 R27, -RZ, R21.H0_H0 ;  /* 0x20000015ff1b7230 */ /* 0x000fc40000004100 */
[--C-:B------:R-:W-:Y:S02]  /*e4e0*/  HADD2.F32 R6, -RZ, R7.reuse.H0_H0 ;  /* 0x20000007ff067230 */ /* 0x100fe40000004100 */
[----:B------:R-:W-:Y:S01]  /*e4f0*/  HADD2.F32 R7, -RZ, R7.H1_H1 ;  /* 0x30000007ff077230 */ /* 0x000fe20000004100 */
[----:B------:R-:W-:Y:S01]  /*e500*/  FMUL.FTZ R28, R28, R3 ;  /* 0x000000031c1c7220 */ /* 0x000fe20000410000 */
[--C-:B------:R-:W-:Y:S01]  /*e510*/  HADD2.F32 R3, -RZ, R23.reuse.H0_H0 ;  /* 0x20000017ff037230 */ /* 0x100fe20000004100 */
[----:B------:R-:W-:Y:S01]  /*e520*/  FMUL.FTZ R20, R20, R11 ;  /* 0x0000000b14147220 */ /* 0x000fe20000410000 */
[----:B------:R-:W-:Y:S01]  /*e530*/  HADD2.F32 R11, -RZ, R22.H1_H1 ;  /* 0x30000016ff0b7230 */ /* 0x000fe20000004100 */
[----:B------:R-:W-:Y:S01]  /*e540*/  FMUL.FTZ R27, R27, R4 ;  /* 0x000000041b1b7220 */ /* 0x000fe20000410000 */
[----:B------:R-:W-:Y:S01]  /*e550*/  HADD2.F32 R4, -RZ, R23.H1_H1 ;  /* 0x30000017ff047230 */ /* 0x000fe20000004100 */
[----:B------:R-:W-:Y:S02]  /*e560*/  @!P0 FADD.FTZ R26, -R26, -RZ ;  /* 0x800000ff1a1a8221 */ /* 0x000fe40000010100 */
[----:B------:R-:W-:-:S02]  /*e570*/  @!P0 FADD.FTZ R6, -R6, -RZ ;  /* 0x800000ff06068221 */ /* 0x000fc40000010100 */
[----:B------:R-:W-:Y:S01]  /*e580*/  @!P0 FADD.FTZ R7, -R7, -RZ ;  /* 0x800000ff07078221 */ /* 0x000fe20000010100 */
[----:B------:R-:W-:Y:S01]  /*e590*/  HADD2.F32 R30, -RZ, R21.H1_H1 ;  /* 0x30000015ff1e7230 */ /* 0x000fe20000004100 */
[----:B------:R-:W-:Y:S01]  /*e5a0*/  FMUL.FTZ R26, R11, R26 ;  /* 0x0000001a0b1a7220 */ /* 0x000fe20000410000 */
[--C-:B-----5:R-:W-:Y:S01]  /*e5b0*/  HADD2.F32 R11, -RZ, R16.reuse.H1_H1 ;  /* 0x30000010ff0b7230 */ /* 0x120fe20000004100 */
[----:B------:R-:W-:Y:S01]  /*e5c0*/  FMUL.FTZ R6, R3, R6 ;  /* 0x0000000603067220 */ /* 0x000fe20000410000 */
[----:B------:R-:W-:Y:S01]  /*e5d0*/  HADD2.F32 R3, -RZ, R16.H0_H0 ;  /* 0x20000010ff037230 */ /* 0x000fe20000004100 */
[----:B------:R-:W-:Y:S01]  /*e5e0*/  FMUL.FTZ R7, R4, R7 ;  /* 0x0000000704077220 */ /* 0x000fe20000410000 */
[--C-:B---3--:R-:W-:Y:S01]  /*e5f0*/  HADD2.F32 R4, -RZ, R12.reuse.H0_H0 ;  /* 0x2000000cff047230 */ /* 0x108fe20000004100 */
[----:B------:R-:W-:Y:S01]  /*e600*/  @!P0 FADD.FTZ R25, -R25, -RZ ;  /* 0x800000ff19198221 */ /* 0x000fe20000010100 */
[----:B------:R-:W-:Y:S01]  /*e610*/  HADD2.F32 R21, -RZ, R12.H1_H1 ;  /* 0x3000000cff157230 */ /* 0x000fe20000004100 */
[----:B------:R-:W-:Y:S01]  /*e620*/  @!P0 FADD.FTZ R5, -R5, -RZ ;  /* 0x800000ff05058221 */ /* 0x000fe20000010100 */
[----:B------:R-:W-:Y:S01]  /*e630*/  HADD2.F32 R32, -RZ, R22.H0_H0 ;  /* 0x20000016ff207230 */ /* 0x000fe20000004100 */
[----:B------:R-:W-:Y:S01]  /*e640*/  FMUL.FTZ R30, R30, R25 ;  /* 0x000000191e1e7220 */ /* 0x000fe20000410000 */
[----:B------:R-:W-:Y:S01]  /*e650*/  HADD2.F32 R16, -RZ, R17.H0_H0 ;  /* 0x20000011ff107230 */ /* 0x000fe20000004100 */
[----:B------:R-:W-:Y:S01]  /*e660*/  FFMA.FTZ R3, R3, R4, R28 ;  /* 0x0000000403037223 */ /* 0x000fe2000001001c */
[----:B------:R-:W-:Y:S01]  /*e670*/  HADD2.F32 R12, -RZ, R13.H0_H0 ;  /* 0x2000000dff0c7230 */ /* 0x000fe20000004100 */
[----:B------:R-:W-:Y:S01]  /*e680*/  FFMA.FTZ R20, R11, R21, R20 ;  /* 0x000000150b147223 */ /* 0x000fe20000010014 */
[----:B------:R-:W-:-:S02]  /*e690*/  HADD2.F32 R22, -RZ, R14.H0_H0 ;  /* 0x2000000eff167230 */ /* 0x000fc40000004100 */
[----:B------:R-:W-:Y:S02]  /*e6a0*/  HADD2.F32 R25, -RZ, R14.H1_H1 ;  /* 0x3000000eff197230 */ /* 0x000fe40000004100 */
[----:B------:R-:W-:Y:S02]  /*e6b0*/  HADD2.F32 R4, -RZ, R18.H0_H0 ;  /* 0x20000012ff047230 */ /* 0x000fe40000004100 */
[----:B------:R-:W-:Y:S01]  /*e6c0*/  HADD2.F32 R11, -RZ, R19.H0_H0 ;  /* 0x20000013ff0b7230 */ /* 0x000fe20000004100 */
[----:B------:R-:W-:Y:S01]  /*e6d0*/  FMUL.FTZ R5, R32, R5 ;  /* 0x0000000520057220 */ /* 0x000fe20000410000 */
[----:B------:R-:W-:Y:S02]  /*e6e0*/  HADD2.F32 R13, -RZ, R13.H1_H1 ;  /* 0x3000000dff0d7230 */ /* 0x000fe40000004100 */
[--C-:B------:R-:W-:Y:S02]  /*e6f0*/  HADD2.F32 R23, -RZ, R15.reuse.H0_H0 ;  /* 0x2000000fff177230 */ /* 0x100fe40000004100 */
        /* <DEDUP_REMOVED lines=14> */
.L_x_1447:
[----:B------:R-:W-:Y:S05]  /*e7e0*/  BSYNC B0 ;  /* 0x0000000000007941 */ /* 0x000fea0003800000 */
.L_x_1446:
[----:B-----5:R1:W-:Y:S02]  /*e7f0*/  STS.128 [R170+0x1800], R16 ;  /* 0x00180010aa007388 */ /* 0x0203e40000000c00 */
.L_x_1445:
[----:B------:R-:W-:Y:S05]  /*e800*/  BSYNC B1 ;  /* 0x0000000000017941 */ /* 0x000fea0003800000 */
.L_x_1444:
        /* <DEDUP_REMOVED lines=8> */
[----:B------:R-:W-:Y:S02]  /*e890*/  IADD3 R159, R159, 0x40, RZ ;  /* 0x000000409f9f7810 */ /* 0x000fe40007ffe0ff */
[----:B------:R-:W-:Y:S02]  /*e8a0*/  MOV R3, RZ ;  /* 0x000000ff00037202 */ /* 0x000fe40000000f00 */
[C---:B------:R-:W-:Y:S02]  /*e8b0*/  IADD3 R0, P1, R159.reuse, R0, RZ ;  /* 0x000000009f007210 */ /* 0x040fe40007f3e0ff */
[----:B------:R-:W-:Y:S02]  /*e8c0*/  IADD3 R6, P2, R8, 0x80, RZ ;  /* 0x0000008008067810 */ /* 0x000fe40007f5e0ff */
[----:B------:R-:W-:-:S02]  /*e8d0*/  LEA.HI.X.SX32 R2, R159, R2, 0x1, P1 ;  /* 0x000000029f027211 */ /* 0x000fc400008f0eff */
[----:B------:R-:W-:Y:S02]  /*e8e0*/  IADD3.X R7, RZ, R9, RZ, P2, !PT ;  /* 0x00000009ff077210 */ /* 0x000fe400017fe4ff */
[----:B------:R-:W-:-:S04]  /*e8f0*/  @P0 SHF.R.S32.HI R4, RZ, 0x1, R158 ;  /* 0x00000001ff040819 */ /* 0x000fc8000001149e */
[C---:B------:R-:W-:Y:S02]  /*e900*/  @P0 IADD3 R3, -R4.reuse, RZ, RZ ;  /* 0x000000ff04030210 */ /* 0x040fe40007ffe1ff */
[----:B------:R-:W-:Y:S02]  /*e910*/  @P0 IADD3 R145, -R4, RZ, RZ ;  /* 0x000000ff04910210 */ /* 0x000fe40007ffe1ff */
[----:B------:R-:W-:Y:S02]  /*e920*/  IADD3 R5, P1, R3, R0, RZ ;  /* 0x0000000003057210 */ /* 0x000fe40007f3e0ff */
[----:B------:R-:W-:Y:S01]  /*e930*/  @P0 SHF.R.S32.HI R158, RZ, 0x1, R158 ;  /* 0x00000001ff9e0819 */ /* 0x000fe2000001149e */
[----:B-1----:R-:W-:Y:S01]  /*e940*/  IMAD.WIDE R16, R145, 0x2, R6 ;  /* 0x0000000291107825 */ /* 0x002fe200078e0206 */
[----:B------:R-:W-:Y:S02]  /*e950*/  LEA.HI.X.SX32 R4, R3, R2, 0x1, P1 ;  /* 0x0000000203047211 */ /* 0x000fe400008f0eff */
[----:B----4-:R-:W-:-:S02]  /*e960*/  LEA R20, P1, R5, c[0x0][0x2b0], 0x1 ;  /* 0x0000ac0005147a11 */ /* 0x010fc400078208ff */
[----:B------:R-:W-:Y:S01]  /*e970*/  MOV R3, RZ ;  /* 0x000000ff00037202 */ /* 0x000fe20000000f00 */
[----:B------:R-:W4:Y:S01]  /*e980*/  LDG.E.128 R16, [R16.64] ;  /* 0x0000000610107981 */ /* 0x000f22000c1e1d00 */
[----:B------:R-:W-:Y:S02]  /*e990*/  LEA.HI.X R21, R5, c[0x0][0x2b4], R4, 0x1, P1 ;  /* 0x0000ad0005157a11 */ /* 0x000fe400008f0c04 */
[----:B------:R-:W-:-:S03]  /*e9a0*/  @P0 IADD3 R3, -R158, RZ, RZ ;  /* 0x000000ff9e030210 */ /* 0x000fc60007ffe1ff */
[----:B--2---:R4:W2:Y:S01]  /*e9b0*/  LDG.E.128 R4, [R20.64] ;  /* 0x0000000614047981 */ /* 0x0048a2000c1e1d00 */
        /* <DEDUP_REMOVED lines=15> */
[----:B------:R-:W-:-:S02]  /*eab0*/  HADD2.F32 R23, -RZ, R17.H0_H0 ;  /* 0x20000011ff177230 */ /* 0x000fc40000004100 */
[----:B------:R-:W-:Y:S02]  /*eac0*/  HADD2.F32 R16, -RZ, R17.H1_H1 ;  /* 0x30000011ff107230 */ /* 0x000fe40000004100 */
[--C-:B------:R-:W-:Y:S02]  /*ead0*/  HADD2.F32 R6, -RZ, R7.reuse.H0_H0 ;  /* 0x20000007ff067230 */ /* 0x100fe40000004100 */
[----:B------:R-:W-:Y:S02]  /*eae0*/  HADD2.F32 R4, -RZ, R4.H1_H1 ;  /* 0x30000004ff047230 */ /* 0x000fe40000004100 */
[----:B------:R-:W-:Y:S01]  /*eaf0*/  HADD2.F32 R7, -RZ, R7.H1_H1 ;  /* 0x30000007ff077230 */ /* 0x000fe20000004100 */
[----:B------:R-:W-:Y:S01]  /*eb00*/  FMUL.FTZ R21, R21, R0 ;  /* 0x0000000015157220 */ /* 0x000fe20000410000 */
[--C-:B------:R-:W-:Y:S01]  /*eb10*/  HADD2.F32 R0, -RZ, R19.reuse.H1_H1 ;  /* 0x30000013ff007230 */ /* 0x100fe20000004100 */
[----:B------:R-:W-:Y:S01]  /*eb20*/  FMUL.FTZ R23, R23, R2 ;  /* 0x0000000217177220 */ /* 0x000fe20000410000 */
[----:B------:R-:W-:Y:S01]  /*eb30*/  HADD2.F32 R2, -RZ, R18.H0_H0 ;  /* 0x20000012ff027230 */ /* 0x000fe20000004100 */
[----:B------:R-:W-:Y:S01]  /*eb40*/  FMUL.FTZ R16, R16, R5 ;  /* 0x0000000510107220 */ /* 0x000fe20000410000 */
[----:B------:R-:W-:Y:S01]  /*eb50*/  HADD2.F32 R5, -RZ, R19.H0_H0 ;  /* 0x20000013ff057230 */ /* 0x000fe20000004100 */
[----:B------:R-:W-:-:S02]  /*eb60*/  @!P0 FADD.FTZ R4, -R4, -RZ ;  /* 0x800000ff04048221 */ /* 0x000fc40000010100 */
[----:B------:R-:W-:Y:S02]  /*eb70*/  @!P0 FADD.FTZ R3, -R3, -RZ ;  /* 0x800000ff03038221 */ /* 0x000fe40000010100 */
[----:B------:R-:W-:Y:S02]  /*eb80*/  @!P0 FADD.FTZ R6, -R6, -RZ ;  /* 0x800000ff06068221 */ /* 0x000fe40000010100 */
[----:B------:R-:W-:Y:S02]  /*eb90*/  @!P0 FADD.FTZ R7, -R7, -RZ ;  /* 0x800000ff07078221 */ /* 0x000fe40000010100 */
[----:B------:R-:W-:Y:S01]  /*eba0*/  FMUL.FTZ R25, R25, R4 ;  /* 0x0000000419197220 */ /* 0x000fe20000410000 */
[----:B-----5:R-:W-:Y:S01]  /*ebb0*/  HADD2.F32 R4, -RZ, R13.H0_H0 ;  /* 0x2000000dff047230 */ /* 0x020fe20000004100 */
[----:B------:R-:W-:Y:S01]  /*ebc0*/  FMUL.FTZ R3, R2, R3 ;  /* 0x0000000302037220 */ /* 0x000fe20000410000 */
[----:B---3--:R-:W-:Y:S01]  /*ebd0*/  HADD2.F32 R2, -RZ, R8.H0_H0 ;  /* 0x20000008ff027230 */ /* 0x008fe20000004100 */
        /* <DEDUP_REMOVED lines=13> */
[----:B------:R-:W-:Y:S02]  /*ecb0*/  HADD2.F32 R12, -RZ, R12.H1_H1 ;  /* 0x3000000cff0c7230 */ /* 0x000fe40000004100 */
[----:B------:R-:W-:Y:S02]  /*ecc0*/  HADD2.F32 R8, -RZ, R8.H1_H1 ;  /* 0x30000008ff087230 */ /* 0x000fe40000004100 */
        /* <DEDUP_REMOVED lines=16> */
.L_x_1449:
[----:B------:R-:W-:Y:S05]  /*edd0*/  BSYNC B0 ;  /* 0x0000000000007941 */ /* 0x000fea0003800000 */
.L_x_1448:
[----:B-----5:R1:W-:Y:S01]  /*ede0*/  STS.128 [R170+0x2800], R12 ;  /* 0x0028000caa007388 */ /* 0x0203e20000000c00 */
[----:B------:R-:W-:Y:S05]  /*edf0*/  BRA `(.L_x_1417) ;  /* 0x000003c000007947 */ /* 0x000fea0003800000 */
.L_x_1403:
        /* <DEDUP_REMOVED lines=30> */
.L_x_1451:
[----:B------:R-:W-:Y:S05]  /*efe0*/  BSYNC B0 ;  /* 0x0000000000007941 */ /* 0x000fea0003800000 */
.L_x_1450:
[----:B------:R-:W-:-:S04]  /*eff0*/  IADD3 R24, R174, 0x20, RZ ;  /* 0x00000020ae187810 */ /* 0x000fc80007ffe0ff */
[----:B------:R-:W-:-:S13]  /*f000*/  ISETP.GE.AND P0, PT, R24, R3, PT ;  /* 0x000000031800720c */ /* 0x000fda0003f06270 */
[----:B------:R-:W-:Y:S05]  /*f010*/  @P0 BRA `(.L_x_1417) ;  /* 0x000001a000000947 */ /* 0x000fea0003800000 */
[----:B------:R-:W-:Y:S02]  /*f020*/  ISETP.GE.AND P0, PT, R116, c[0x0][0x220], PT ;  /* 0x0000880074007a0c */ /* 0x000fe40003f06270 */
[----:B------:R-:W-:Y:S02]  /*f030*/  IADD3 R168, P1, R168, UR4, RZ ;  /* 0x00000004a8a87c10 */ /* 0x000fe4000ff3e0ff */
[----:B------:R-:W-:Y:S02]  /*f040*/  ISETP.NE.AND P3, PT, R152, RZ, PT ;  /* 0x000000ff9800720c */ /* 0x000fe40003f65270 */
[----:B------:R-:W-:Y:S02]  /*f050*/  IADD3.X R69, R69, UR5, RZ, P1, !PT ;  /* 0x0000000545457c10 */ /* 0x000fe40008ffe4ff */
[----:B------:R-:W-:-:S04]  /*f060*/  @!P5 LEA R2, P1, R168, c[0x0][0x160], 0x1 ;  /* 0x00005800a802da11 */ /* 0x000fc800078208ff */
[C---:B------:R-:W-:Y:S01]  /*f070*/  @!P5 LEA.HI.X R3, R168.reuse, c[0x0][0x164], R69, 0x1, P1 ;  /* 0x00005900a803da11 */ /* 0x040fe200008f0c45 */
[----:B------:R2:W-:Y:S01]  /*f080*/  @P0 STS.128 [R170+0x800], RZ ;  /* 0x000800ffaa000388 */ /* 0x0005e20000000c00 */
[----:B-1----:R-:W-:-:S04]  /*f090*/  @!P0 LEA R4, P2, R168, c[0x0][0x160], 0x1 ;  /* 0x00005800a8048a11 */ /* 0x002fc800078408ff */
        /* <DEDUP_REMOVED lines=18> */
.L_x_1417:
[----:B------:R-:W-:Y:S05]  /*f1c0*/  BSYNC B3 ;  /* 0x0000000000037941 */ /* 0x000fea0003800000 */
.L_x_1402:
[----:B------:R-:W-:Y:S01]  /*f1d0*/  IADD3 R155, R53, -0x1, RZ ;  /* 0xffffffff359b7810 */ /* 0x000fe20007ffe0ff */
[----:B------:R-:W-:Y:S01]  /*f1e0*/  BSSY B0, `(.L_x_1452) ;  /* 0x0000020000007945 */ /* 0x000fe20003800000 */
[----:B------:R-:W-:Y:S02]  /*f1f0*/  LEA R158, P0, R166, c[0x0][0x168], 0x1 ;  /* 0x00005a00a69e7a11 */ /* 0x000fe400078008ff */
[----:B------:R-:W-:Y:S01]  /*f200*/  LOP3.LUT R134, R160, 0xff, RZ, 0xc0, !PT ;  /* 0x000000ffa0867812 */ /* 0x000fe200078ec0ff */
[----:B------:R-:W-:Y:S01]  /*f210*/  IMAD.SHL.U32 R0, R155, 0x80, RZ ;  /* 0x000000809b007824 */ /* 0x000fe200078e00ff */
[----:B------:R-:W-:-:S03]  /*f220*/  LEA.HI.X R159, R166, c[0x0][0x16c], R163, 0x1, P0 ;  /* 0x00005b00a69f7a11 */ /* 0x000fc600000f0ca3 */
[----:B-12---:R-:W-:-:S05]  /*f230*/  IMAD.IADD R3, R55, 0x1, -R0 ;  /* 0x0000000137037824 */ /* 0x006fca00078e0a00 */
[----:B------:R-:W-:-:S13]  /*f240*/  ISETP.GE.AND P1, PT, R174, R3, PT ;  /* 0x00000003ae00720c */ /* 0x000fda0003f26270 */
        /* <DEDUP_REMOVED lines=24> */
.L_x_1454:
[----:B------:R2:W-:Y:S02]  /*f3d0*/  STS.128 [R170+0x7000], RZ ;  /* 0x007000ffaa007388 */ /* 0x0005e40000000c00 */
.L_x_1453:
[----:B------:R-:W-:Y:S05]  /*f3e0*/  BSYNC B0 ;  /* 0x0000000000007941 */ /* 0x000fea0003800000 */
.L_x_1452:
[----:B------:R-:W-:Y:S01]  /*f3f0*/  ISETP.GE.AND P0, PT, R24, R3, PT ;  /* 0x000000031800720c */ /* 0x000fe20003f06270 */
[----:B------:R-:W-:-:S12]  /*f400*/  BSSY B0, `(.L_x_1455) ;  /* 0x000001f000007945 */ /* 0x000fd80003800000 */
[----:B------:R-:W-:Y:S05]  /*f410*/  @P0 BRA `(.L_x_1456) ;  /* 0x000001d000000947 */ /* 0x000fea0003800000 */
[C---:B------:R-:W-:Y:S02]  /*f420*/  LOP3.LUT R2, R134.reuse, 0x1, RZ, 0xc0, !PT ;  /* 0x0000000186027812 */ /* 0x040fe400078ec0ff */
[----:B------:R-:W-:Y:S02]  /*f430*/  LOP3.LUT P1, RZ, R134, 0x2, RZ, 0xc0, !PT ;  /* 0x0000000286ff7812 */ /* 0x000fe4000782c0ff */
[----:B------:R-:W-:Y:S02]  /*f440*/  ISETP.NE.U32.AND P0, PT, R2, 0x1, PT ;  /* 0x000000010200780c */ /* 0x000fe40003f05070 */
[----:B-1----:R-:W-:-:S05]  /*f450*/  IADD3 R5, P2, R148, R166, RZ ;  /* 0x000000a694057210 */ /* 0x002fca0007f5e0ff */
[----:B------:R-:W-:-:S04]  /*f460*/  IMAD.X R2, R147, 0x1, R163, P2 ;  /* 0x0000000193027824 */ /* 0x000fc800010e06a3 */
[C---:B------:R-:W-:Y:S02]  /*f470*/  @P1 LEA R6, P2, R5.reuse, c[0x0][0x168], 0x1 ;  /* 0x00005a0005061a11 */ /* 0x040fe400078408ff */
[C---:B------:R-:W-:Y:S02]  /*f480*/  @!P0 LEA R8, P3, R148.reuse, R158, 0x1 ;  /* 0x0000009e94088211 */ /* 0x040fe400078608ff */
        /* <DEDUP_REMOVED lines=14> */
[----:B------:R-:W-:-:S04]  /*f570*/  LEA R4, P0, R5, c[0x0][0x168], 0x1 ;  /* 0x00005a0005047a11 */ /* 0x000fc800078008ff */
[----:B------:R-:W-:-:S05]  /*f580*/  LEA.HI.X R5, R5, c[0x0][0x16c], R2, 0x1, P0 ;  /* 0x00005b0005057a11 */ /* 0x000fca00000f0c02 */
[----:B------:R-:W-:Y:S01]  /*f590*/  @!PT LDS RZ, [RZ] ;  /* 0x00000000fffff984 */ /* 0x000fe20000000800 */
[----:B------:R-:W-:Y:S01]  /*f5a0*/  @!PT LDS RZ, [RZ] ;  /* 0x00000000fffff984 */ /* 0x000fe20000000800 */
[----:B------:R-:W-:Y:S01]  /*f5b0*/  @!PT LDS RZ, [RZ] ;  /* 0x00000000fffff984 */ /* 0x000fe20000000800 */
[----:B------:R1:W-:Y:S01]  /*f5c0*/  LDGSTS.E.BYPASS.LTC128B.128 [R170+0x7800], [R4.64+0x80] ;  /* 0x0780008004aa7fae */ /* 0x0003e2000b901d46 */
[----:B------:R-:W-:Y:S05]  /*f5d0*/  BRA `(.L_x_1456) ;  /* 0x0000001000007947 */ /* 0x000fea0003800000 */
.L_x_1457:
[----:B------:R1:W-:Y:S02]  /*f5e0*/  STS.128 [R170+0x7800], RZ ;  /* 0x007800ffaa007388 */ /* 0x0003e40000000c00 */
.L_x_1456:
[----:B------:R-:W-:Y:S05]  /*f5f0*/  BSYNC B0 ;  /* 0x0000000000007941 */ /* 0x000fea0003800000 */
.L_x_1455:
[----:B-1----:R-:W-:Y:S01]  /*f600*/  IADD3 R4, R174, 0x40, RZ ;  /* 0x00000040ae047810 */ /* 0x002fe20007ffe0ff */
[----:B------:R-:W-:Y:S03]  /*f610*/  BSSY B0, `(.L_x_1458) ;  /* 0x0000024000007945 */ /* 0x000fe60003800000 */
[----:B------:R-:W-:-:S13]  /*f620*/  ISETP.GE.AND P0, PT, R4, R3, PT ;  /* 0x000000030400720c */ /* 0x000fda0003f06270 */
[----:B------:R-:W-:Y:S05]  /*f630*/  @P0 BRA `(.L_x_1459) ;  /* 0x0000021000000947 */ /* 0x000fea0003800000 */
[C---:B------:R-:W-:Y:S01]  /*f640*/  LOP3.LUT R2, R134.reuse, 0x1, RZ, 0xc0, !PT ;  /* 0x0000000186027812 */ /* 0x040fe200078ec0ff */
        /* <DEDUP_REMOVED lines=9> */
[----:B------:R-:W-:Y:S02]  /*f6e0*/  @!P0 LEA.HI.X R9, R7, R159, R6, 0x1, P3 ;  /* 0x0000009f07098211 */ /* 0x000fe400018f0c06 */
        /* <DEDUP_REMOVED lines=21> */
.L_x_1460:
[----:B------:R1:W-:Y:S02]  /*f840*/  STS.128 [R170+0x8000], RZ ;  /* 0x008000ffaa007388 */ /* 0x0003e40000000c00 */
.L_x_1459:
[----:B------:R-:W-:Y:S05]  /*f850*/  BSYNC B0 ;  /* 0x0000000000007941 */ /* 0x000fea0003800000 */
.L_x_1458:
[----:B------:R-:W-:Y:S01]  /*f860*/  IADD3 R2, R174, 0x60, RZ ;  /* 0x00000060ae027810 */ /* 0x000fe20007ffe0ff */
[----:B------:R-:W-:Y:S03]  /*f870*/  BSSY B0, `(.L_x_1461) ;  /* 0x0000023000007945 */ /* 0x000fe60003800000 */
[----:B------:R-:W-:-:S13]  /*f880*/  ISETP.GE.AND P0, PT, R2, R3, PT ;  /* 0x000000030200720c */ /* 0x000fda0003f06270 */
[----:B------:R-:W-:Y:S05]  /*f890*/  @P0 BRA `(.L_x_1462) ;  /* 0x0000020000000947 */ /* 0x000fea0003800000 */
[C---:B-1----:R-:W-:Y:S01]  /*f8a0*/  LOP3.LUT R6, R134.reuse, 0x1, RZ, 0xc0, !PT ;  /* 0x0000000186067812 */ /* 0x042fe200078ec0ff */
[----:B------:R-:W-:Y:S01]  /*f8b0*/  IMAD.MOV.U32 R5, RZ, RZ, c[0x0][0x198] ;  /* 0x00006600ff057624 */ /* 0x000fe200078e00ff */
[----:B------:R-:W-:Y:S01]  /*f8c0*/  LOP3.LUT P2, RZ, R134, 0x2, RZ, 0xc0, !PT ;  /* 0x0000000286ff7812 */ /* 0x000fe2000784c0ff */
[----:B------:R-:W-:Y:S01]  /*f8d0*/  IMAD.MOV.U32 R7, RZ, RZ, c[0x0][0x19c] ;  /* 0x00006700ff077624 */ /* 0x000fe200078e00ff */
[----:B------:R-:W-:Y:S02]  /*f8e0*/  ISETP.NE.U32.AND P0, PT, R6, 0x1, PT ;  /* 0x000000010600780c */ /* 0x000fe40003f05070 */
[----:B------:R-:W-:Y:S01]  /*f8f0*/  MOV R162, R166 ;  /* 0x000000a600a27202 */ /* 0x000fe20000000f00 */
[----:B------:R-:W-:Y:S01]  /*f900*/  IMAD R6, R7, 0x60, RZ ;  /* 0x0000006007067824 */ /* 0x000fe200078e02ff */
[----:B------:R-:W-:-:S03]  /*f910*/  LOP3.LUT P1, RZ, R134, 0x4, RZ, 0xc0, !PT ;  /* 0x0000000486ff7812 */ /* 0x000fc6000782c0ff */
[----:B------:R-:W-:-:S04]  /*f920*/  IMAD.WIDE.U32 R8, R5, 0x60, R162 ;  /* 0x0000006005087825 */ /* 0x000fc800078e00a2 */
[----:B------:R-:W-:Y:S01]  /*f930*/  IMAD.IADD R6, R9, 0x1, R6 ;  /* 0x0000000109067824 */ /* 0x000fe200078e0206 */
[----:B------:R-:W-:Y:S01]  /*f940*/  @P2 LEA R10, P3, R8, c[0x0][0x168], 0x1 ;  /* 0x00005a00080a2a11 */ /* 0x000fe200078608ff */
[----:B----4-:R-:W-:-:S03]  /*f950*/  @!P0 IMAD.WIDE.U32 R12, R5, 0xc0, R158 ;  /* 0x000000c0050c8825 */ /* 0x010fc600078e009e */
[C---:B------:R-:W-:Y:S01]  /*f960*/  @P2 LEA.HI.X R11, R8.reuse, c[0x0][0x16c], R6, 0x1, P3 ;  /* 0x00005b00080b2a11 */ /* 0x040fe200018f0c06 */
[----:B------:R-:W-:Y:S01]  /*f970*/  @!P0 IMAD R7, R7, 0xc0, RZ ;  /* 0x000000c007078824 */ /* 0x000fe200078e02ff */
[----:B------:R-:W-:-:S04]  /*f980*/  @P1 LEA R14, P3, R8, c[0x0][0x168], 0x1 ;  /* 0x00005a00080e1a11 */ /* 0x000fc800078608ff */
[----:B------:R-:W-:Y:S02]  /*f990*/  @!P0 IADD3 R13, R13, R7, RZ ;  /* 0x000000070d0d8210 */ /* 0x000fe40007ffe0ff */
[----:B------:R-:W-:-:S03]  /*f9a0*/  @P1 LEA.HI.X R15, R8, c[0x0][0x16c], R6, 0x1, P3 ;  /* 0x00005b00080f1a11 */ /* 0x000fc600018f0c06 */
        /* <DEDUP_REMOVED lines=15> */
.L_x_1462:
[----:B------:R-:W-:Y:S05]  /*faa0*/  BSYNC B0 ;  /* 0x0000000000007941 */ /* 0x000fea0003800000 */
.L_x_1461:
[----:B------:R-:W0:Y:S01]  /*fab0*/  LDGDEPBAR ;  /* 0x00000000000079af */ /* 0x000e220000000000 */
[----:B------:R-:W-:Y:S01]  /*fac0*/  ISETP.GE.AND P0, PT, R174, R3, PT ;  /* 0x00000003ae00720c */ /* 0x000fe20003f06270 */
[----:B------:R-:W-:Y:S01]  /*fad0*/  IMAD.SHL.U32 R119, R131, 0x2, RZ ;  /* 0x0000000283777824 */ /* 0x000fe200078e00ff */
[----:B------:R-:W-:Y:S01]  /*fae0*/  SHF.R.S32.HI R160, RZ, 0x1f, R161 ;  /* 0x0000001fffa07819 */ /* 0x000fe200000114a1 */
[----:B------:R-:W-:Y:S01]  /*faf0*/  BSSY B0, `(.L_x_1463) ;  /* 0x0000026000007945 */ /* 0x000fe20003800000 */
[----:B------:R-:W-:-:S02]  /*fb00*/  LEA R132, P1, R164, c[0x0][0x170], 0x1 ;  /* 0x00005c00a4847a11 */ /* 0x000fc400078208ff */
[----:B------:R-:W-:Y:S02]  /*fb10*/  LEA.HI R160, R160, R161, RZ, 0x2 ;  /* 0x000000a1a0a07211 */ /* 0x000fe400078f10ff */
[----:B------:R-:W-:Y:S02]  /*fb20*/  LOP3.LUT R119, R119, 0x6, RZ, 0xc0, !PT ;  /* 0x0000000677777812 */ /* 0x000fe400078ec0ff */
[----:B------:R-:W-:Y:S02]  /*fb30*/  LEA.HI.X R133, R164, c[0x0][0x174], R52, 0x1, P1 ;  /* 0x00005d00a4857a11 */ /* 0x000fe400008f0c34 */
        /* <DEDUP_REMOVED lines=9> */
[C---:B------:R-:W-:Y:S02]  /*fbd0*/  LOP3.LUT R5, R134.reuse, 0x1, RZ, 0xc0, !PT ;  /* 0x0000000186057812 */ /* 0x040fe400078ec0ff */
[----:B------:R-:W-:-:S02]  /*fbe0*/  R2P PR, R134, 0x6 ;  /* 0x0000000686007804 */ /* 0x000fc40000000000 */
[----:B------:R-:W-:-:S13]  /*fbf0*/  ISETP.NE.U32.AND P0, PT, R5, 0x1, PT ;  /* 0x000000010500780c */ /* 0x000fda0003f05070 */
[----:B-1----:R-:W-:Y:S02]  /*fc00*/  @!P0 IMAD.MOV.U32 R6, RZ, RZ, R132 ;  /* 0x000000ffff068224 */ /* 0x002fe400078e0084 */
        /* <DEDUP_REMOVED lines=19> */
.L_x_1465:
[----:B------:R1:W-:Y:S02]  /*fd40*/  STS.128 [R170+0xd000], RZ ;  /* 0x00d000ffaa007388 */ /* 0x0003e40000000c00 */
.L_x_1464:
[----:B------:R-:W-:Y:S05]  /*fd50*/  BSYNC B0 ;  /* 0x0000000000007941 */ /* 0x000fea0003800000 */
.L_x_1463:
        /* <DEDUP_REMOVED lines=9> */
[CC--:B-1----:R-:W-:Y:S02]  /*fdf0*/  @P1 LEA R6, P2, R150.reuse, R132.reuse, 0x1 ;  /* 0x0000008496061211 */ /* 0x0c2fe400078408ff */
        /* <DEDUP_REMOVED lines=15> */
[----:B-1----:R-:W-:-:S04]  /*fef0*/  LEA R6, P0, R150, R132, 0x1 ;  /* 0x0000008496067211 */ /* 0x002fc800078008ff */
[----:B------:R-:W-:-:S05]  /*ff00*/  LEA.HI.X R7, R150, R133, R149, 0x1, P0 ;  /* 0x0000008596077211 */ /* 0x000fca00000f0c95 */
[----:B------:R-:W-:Y:S01]  /*ff10*/  @!PT LDS RZ, [RZ] ;  /* 0x00000000fffff984 */ /* 0x000fe20000000800 */
[----:B------:R-:W-:Y:S01]  /*ff20*/  @!PT LDS RZ, [RZ] ;  /* 0x00000000fffff984 */ /* 0x000fe20000000800 */
[----:B------:R-:W-:Y:S01]  /*ff30*/  @!PT LDS RZ, [RZ] ;  /* 0x00000000fffff984 */ /* 0x000fe20000000800 */
[----:B------:R1:W-:Y:S01]  /*ff40*/  LDGSTS.E.BYPASS.LTC128B.128 [R170+0xd800], [R6.64+0x80] ;  /* 0x0d80008006aa7fae */ /* 0x0003e2000b901d46 */
[----:B------:R-:W-:Y:S05]  /*ff50*/  BRA `(.L_x_1467) ;  /* 0x0000001000007947 */ /* 0x000fea0003800000 */
.L_x_1468:
[----:B------:R1:W-:Y:S02]  /*ff60*/  STS.128 [R170+0xd800], RZ ;  /* 0x00d800ffaa007388 */ /* 0x0003e40000000c00 */
.L_x_1467:
[----:B------:R-:W-:Y:S05]  /*ff70*/  BSYNC B0 ;  /* 0x0000000000007941 */ /* 0x000fea0003800000 */
.L_x_1466:
        /* <DEDUP_REMOVED lines=11> */
[----:B-1----:R-:W-:-:S03]  /*10030*/  IMAD.SHL.U32 R6, R5, 0x40, RZ ;  /* 0x0000004005067824 */ /* 0x002fc600078e00ff */
[----:B------:R-:W-:-:S05]  /*10040*/  SHF.L.U64.HI R4, R5, R4, c[0x0][0x1a4] ;  /* 0x0000690005047619 */ /* 0x000fca0000010204 */
[CC--:B------:R-:W-:Y:S02]  /*10050*/  @P1 LEA R8, P2, R6.reuse, R132.reuse, 0x1 ;  /* 0x0000008406081211 */ /* 0x0c0fe400078408ff */
        /* <DEDUP_REMOVED lines=22> */
.L_x_1471:
[----:B------:R1:W-:Y:S02]  /*101c0*/  STS.128 [R170+0xe000], RZ ;  /* 0x00e000ffaa007388 */ /* 0x0003e40000000c00 */
.L_x_1470:
[----:B------:R-:W-:Y:S05]  /*101d0*/  BSYNC B0 ;  /* 0x0000000000007941 */ /* 0x000fea0003800000 */
.L_x_1469:
        /* <DEDUP_REMOVED lines=13> */
[----:B-1----:R-:W-:Y:S01]  /*102b0*/  @!P0 MOV R6, c[0x0][0x1a4] ;  /* 0x0000690000068a02 */ /* 0x002fe20000000f00 */
[----:B------:R-:W-:Y:S01]  /*102c0*/  @!P0 IMAD.MOV.U32 R5, RZ, RZ, c[0x0][0x1a0] ;  /* 0x00006800ff058624 */ /* 0x000fe200078e00ff */
[----:B------:R-:W-:Y:S01]  /*102d0*/  @P1 MOV R2, c[0x0][0x1a4] ;  /* 0x0000690000021a02 */ /* 0x000fe20000000f00 */
[----:B------:R-:W-:-:S04]  /*102e0*/  @P1 IMAD.WIDE.U32 R8, R4, 0xc0, R132 ;  /* 0x000000c004081825 */ /* 0x000fc800078e0084 */
        /* <DEDUP_REMOVED lines=20> */
[----:B-1----:R-:W-:-:S05]  /*10430*/  IMAD.WIDE.U32 R4, R2, 0xc0, R132 ;  /* 0x000000c002047825 */ /* 0x002fca00078e0084 */
[----:B------:R-:W-:-:S05]  /*10440*/  IADD3 R5, R5, UR4, RZ ;  /* 0x0000000405057c10 */ /* 0x000fca000fffe0ff */
[----:B------:R-:W-:Y:S01]  /*10450*/  @!PT LDS RZ, [RZ] ;  /* 0x00000000fffff984 */ /* 0x000fe20000000800 */
[----:B------:R-:W-:Y:S01]  /*10460*/  @!PT LDS RZ, [RZ] ;  /* 0x00000000fffff984 */ /* 0x000fe20000000800 */
[----:B------:R-:W-:Y:S01]  /*10470*/  @!PT LDS RZ, [RZ] ;  /* 0x00000000fffff984 */ /* 0x000fe20000000800 */
[----:B------:R1:W-:Y:S01]  /*10480*/  LDGSTS.E.BYPASS.LTC128B.128 [R170+0xe800], [R4.64+0x80] ;  /* 0x0e80008004aa7fae */ /* 0x0003e2000b901d46 */
[----:B------:R-:W-:Y:S05]  /*10490*/  BRA `(.L_x_1473) ;  /* 0x0000001000007947 */ /* 0x000fea0003800000 */
.L_x_1474:
[----:B------:R1:W-:Y:S02]  /*104a0*/  STS.128 [R170+0xe800], RZ ;  /* 0x00e800ffaa007388 */ /* 0x0003e40000000c00 */
.L_x_1473:
[----:B------:R-:W-:Y:S05]  /*104b0*/  BSYNC B0 ;  /* 0x0000000000007941 */ /* 0x000fea0003800000 */
.L_x_1472:
[----:B------:R-:W-:Y:S01]  /*104c0*/  LOP3.LUT R2, R62, 0x7fffffe, RZ, 0xc0, !PT ;  /* 0x07fffffe3e027812 */ /* 0x000fe200078ec0ff */
[----:B------:R-:W-:Y:S01]  /*104d0*/  IMAD.SHL.U32 R61, R61, 0x40, RZ ;  /* 0x000000403d3d7824 */ /* 0x000fe200078e00ff */
[----:B-1----:R-:W-:Y:S01]  /*104e0*/  LEA.HI R5, R60, R60, RZ, 0x1 ;  /* 0x0000003c3c057211 */ /* 0x002fe200078f08ff */
        /* <DEDUP_REMOVED lines=14> */
[----:B------:R-:W-:Y:S02]  /*105d0*/  LOP3.LUT R7, R4, 0x8, R59, 0xf8, !PT ;  /* 0x0000000804077812 */ /* 0x000fe400078ef83b */
[----:B------:R-:W-:Y:S02]  /*105e0*/  LOP3.LUT R59, R63, 0xffffff00, RZ, 0xc0, !PT ;  /* 0xffffff003f3b7812 */ /* 0x000fe400078ec0ff */
[----:B------:R-:W-:Y:S02]  /*105f0*/  LOP3.LUT R6, R61, 0x8, R6, 0xf8, !PT ;  /* 0x000000083d067812 */ /* 0x000fe400078ef806 */
[----:B------:R-:W-:Y:S01]  /*10600*/  SHF.R.U32.HI R4, RZ, 0x3, R4 ;  /* 0x00000003ff047819 */ /* 0x000fe20000011604 */
[----:B------:R-:W-:Y:S01]  /*10610*/  IMAD R9, R54, 0x200, R59 ;  /* 0x0000020036097824 */ /* 0x000fe200078e023b */
[----:B------:R-:W-:Y:S02]  /*10620*/  SHF.R.U32.HI R61, RZ, 0x3, R61 ;  /* 0x00000003ff3d7819 */ /* 0x000fe4000001163d */
[----:B------:R-:W-:Y:S01]  /*10630*/  LOP3.LUT R4, R7, R4, RZ, 0x3c, !PT ;  /* 0x0000000407047212 */ /* 0x000fe200078e3cff */
[----:B------:R-:W-:Y:S01]  /*10640*/  IMAD R9, R2, 0x20, R9 ;  /* 0x0000002002097824 */ /* 0x000fe200078e0209 */
[----:B------:R-:W-:-:S03]  /*10650*/  LOP3.LUT R58, R6, R61, RZ, 0x3c, !PT ;  /* 0x0000003d063a7212 */ /* 0x000fc600078e3cff */
[----:B------:R-:W-:Y:S02]  /*10660*/  IMAD.U32 R144, R5, 0x20, R4 ;  /* 0x0000002005907824 */ /* 0x000fe400078e0004 */
[----:B------:R-:W-:Y:S02]  /*10670*/  IMAD.IADD R145, R58, 0x1, R9 ;  /* 0x000000013a917824 */ /* 0x000fe400078e0209 */
[----:B------:R-:W-:Y:S02]  /*10680*/  IMAD.SHL.U32 R144, R144, 0x2, RZ ;  /* 0x0000000290907824 */ /* 0x000fe400078e00ff */
[----:B------:R-:W-:Y:S02]  /*10690*/  IMAD.SHL.U32 R145, R145, 0x2, RZ ;  /* 0x0000000291917824 */ /* 0x000fe400078e00ff */
[----:B------:R-:W-:Y:S01]  /*106a0*/  IMAD.MOV.U32 R5, RZ, RZ, 0x20 ;  /* 0x00000020ff057424 */ /* 0x000fe200078e00ff */
[----:B------:R-:W-:Y:S01]  /*106b0*/  LDSM.16.M88.4 R80, [R144+0x3000] ;  /* 0x003000009050783b */ /* 0x000fe20000000200 */
[----:B------:R-:W-:-:S03]  /*106c0*/  IMAD R143, R3, 0x2, R145 ;  /* 0x00000002038f7824 */ /* 0x000fc600078e0291 */
[----:B------:R-:W1:Y:S01]  /*106d0*/  LDSM.16.M88.4 R120, [R145] ;  /* 0x000000009178783b */ /* 0x000e620000000200 */
[----:B------:R-:W-:-:S03]  /*106e0*/  SEL R5, R5, 0xffffffe0, !P0 ;  /* 0xffffffe005057807 */ /* 0x000fc60004000000 */
[----:B------:R-:W5:Y:S02]  /*106f0*/  LDSM.16.M88.4 R72, [R144+0x3400] ;  /* 0x003400009048783b */ /* 0x000f640000000200 */
[----:B------:R-:W-:Y:S02]  /*10700*/  IMAD.IADD R141, R144, 0x1, R5 ;  /* 0x00000001908d7824 */ /* 0x000fe400078e0205 */
[----:B------:R-:W2:Y:S04]  /*10710*/  LDSM.16.M88.4 R64, [R144+0x3800] ;  /* 0x003800009040783b */ /* 0x000ea80000000200 */
[----:B---3--:R-:W3:Y:S04]  /*10720*/  LDSM.16.M88.4 R48, [R144+0x3c00] ;  /* 0x003c00009030783b */ /* 0x008ee80000000200 */
[----:B------:R-:W4:Y:S04]  /*10730*/  LDSM.16.M88.4 R40, [R144+0x4000] ;  /* 0x004000009028783b */ /* 0x000f280000000200 */
[----:B------:R-:W3:Y:S04]  /*10740*/  LDSM.16.M88.4 R32, [R144+0x4400] ;  /* 0x004400009020783b */ /* 0x000ee80000000200 */
[----:B------:R-:W3:Y:S04]  /*10750*/  LDSM.16.M88.4 R24, [R144+0x4800] ;  /* 0x004800009018783b */ /* 0x000ee80000000200 */
[----:B------:R-:W4:Y:S04]  /*10760*/  LDSM.16.M88.4 R8, [R144+0x4c00] ;  /* 0x004c00009008783b */ /* 0x000f280000000200 */
[----:B----4-:R-:W-:Y:S04]  /*10770*/  LDSM.16.M88.4 R12, [R141+0x3000] ;  /* 0x003000008d0c783b */ /* 0x010fe80000000200 */
[----:B------:R-:W4:Y:S04]  /*10780*/  LDSM.16.M88.4 R88, [R143] ;  /* 0x000000008f58783b */ /* 0x000f280000000200 */
[----:B------:R-:W4:Y:S01]  /*10790*/  LDSM.16.M88.4 R4, [R141+0x3400] ;  /* 0x003400008d04783b */ /* 0x000f220000000200 */
[C---:B-1----:R-:W-:Y:S03]  /*107a0*/  HMMA.16816.F32 R84, R120.reuse, R80, RZ ;  /* 0x000000507854723c */ /* 0x042fe600000018ff */
[----:B------:R-:W-:Y:S04]  /*107b0*/  LDSM.16.M88.4 R100, [R145+0x1000] ;  /* 0x001000009164783b */ /* 0x000fe80000000200 */
[----:B------:R-:W1:Y:S01]  /*107c0*/  LDSM.16.M88.4 R16, [R141+0x3800] ;  /* 0x003800008d10783b */ /* 0x000e620000000200 */
[C---:B-----5:R-:W-:Y:S03]  /*107d0*/  HMMA.16816.F32 R76, R120.reuse, R72, RZ ;  /* 0x00000048784c723c */ /* 0x060fe600000018ff */
[----:B------:R-:W-:Y:S04]  /*107e0*/  LDSM.16.M88.4 R108, [R141+0x4000] ;  /* 0x004000008d6c783b */ /* 0x000fe80000000200 */
[----:B------:R-:W-:Y:S01]  /*107f0*/  LDSM.16.M88.4 R104, [R141+0x4400] ;  /* 0x004400008d68783b */ /* 0x000fe20000000200 */
[C---:B--2---:R-:W-:Y:S03]  /*10800*/  HMMA.16816.F32 R68, R120.reuse, R64, RZ ;  /* 0x000000407844723c */ /* 0x044fe600000018ff */
[----:B------:R-:W-:Y:S04]  /*10810*/  LDSM.16.M88.4 R96, [R141+0x4800] ;  /* 0x004800008d60783b */ /* 0x000fe80000000200 */
[----:B------:R-:W-:Y:S01]  /*10820*/  LDSM.16.M88.4 R92, [R141+0x4c00] ;  /* 0x004c00008d5c783b */ /* 0x000fe20000000200 */
[C---:B---3--:R-:W-:Y:S03]  /*10830*/  HMMA.16816.F32 R60, R120.reuse, R48, RZ ;  /* 0x00000030783c723c */ /* 0x048fe600000018ff */
[----:B------:R-:W-:Y:S04]  /*10840*/  LDSM.16.M88.4 R124, [R143+0x1000] ;  /* 0x001000008f7c783b */ /* 0x000fe80000000200 */
[----:B------:R-:W-:Y:S01]  /*10850*/  LDSM.16.M88.4 R128, [R141+0x6c00] ;  /* 0x006c00008d80783b */ /* 0x000fe20000000200 */
[C---:B------:R-:W-:Y:S03]  /*10860*/  HMMA.16816.F32 R44, R120.reuse, R40, RZ ;  /* 0x00000028782c723c */ /* 0x040fe600000018ff */
[----:B------:R-:W-:Y:S05]  /*10870*/  LDSM.16.M88.4 R112, [R144+0x7000] ;  /* 0x007000009070783b */ /* 0x000fea0000000200 */
        /* <DEDUP_REMOVED lines=11> */
[----:B------:R-:W2:Y:S07]  /*10930*/  LDSM.16.M88.4 R8, [R141+0x3c00] ;  /* 0x003c00008d08783b */ /* 0x000eae0000000200 */
[C---:B----4-:R-:W-:Y:S08]  /*10940*/  HMMA.16816.F32 R84, R88.reuse, R12, R84 ;  /* 0x0000000c5854723c */ /* 0x050ff00000001854 */
[C---:B------:R-:W-:Y:S01]  /*10950*/  HMMA.16816.F32 R80, R88.reuse, R14, R80 ;  /* 0x0000000e5850723c */ /* 0x040fe20000001850 */
[----:B------:R-:W3:Y:S07]  /*10960*/  LDSM.16.M88.4 R12, [R144+0x5000] ;  /* 0x00500000900c783b */ /* 0x000eee0000000200 */
[C---:B------:R-:W-:Y:S08]  /*10970*/  HMMA.16816.F32 R76, R88.reuse, R4, R76 ;  /* 0x00000004584c723c */ /* 0x040ff0000000184c */
[C---:B------:R-:W-:Y:S01]  /*10980*/  HMMA.16816.F32 R72, R88.reuse, R6, R72 ;  /* 0x000000065848723c */ /* 0x040fe20000001848 */
[----:B------:R-:W4:Y:S07]  /*10990*/  LDSM.16.M88.4 R4, [R144+0x5400] ;  /* 0x005400009004783b */ /* 0x000f2e0000000200 */
[C---:B-1----:R-:W-:Y:S08]  /*109a0*/  HMMA.16816.F32 R68, R88.reuse, R16, R68 ;  /* 0x000000105844723c */ /* 0x042ff00000001844 */
[C---:B--2---:R-:W-:Y:S08]  /*109b0*/  HMMA.16816.F32 R60, R88.reuse, R8, R60 ;  /* 0x00000008583c723c */ /* 0x044ff0000000183c */
[----:B------:R-:W-:Y:S01]  /*109c0*/  HMMA.16816.F32 R48, R88, R10, R48 ;  /* 0x0000000a5830723c */ /* 0x000fe20000001830 */
[----:B------:R-:W1:Y:S07]  /*109d0*/  LDSM.16.M88.4 R8, [R144+0x5c00] ;  /* 0x005c00009008783b */ /* 0x000e6e0000000200 */
[C---:B---3--:R-:W-:Y:S08]  /*109e0*/  HMMA.16816.F32 R84, R100.reuse, R12, R84 ;  /* 0x0000000c6454723c */ /* 0x048ff00000001854 */
[----:B------:R-:W-:Y:S01]  /*109f0*/  HMMA.16816.F32 R80, R100, R14, R80 ;  /* 0x0000000e6450723c */ /* 0x000fe20000001850 */
[----:B------:R-:W2:Y:S07]  /*10a00*/  LDSM.16.M88.4 R12, [R144+0x6000] ;  /* 0x00600000900c783b */ /* 0x000eae0000000200 */
[----:B------:R-:W-:Y:S01]  /*10a10*/  HMMA.16816.F32 R64, R88, R18, R64 ;  /* 0x000000125840723c */ /* 0x000fe20000001840 */
[----:B------:R-:W3:Y:S07]  /*10a20*/  LDSM.16.M88.4 R16, [R144+0x5800] ;  /* 0x005800009010783b */ /* 0x000eee0000000200 */
[C---:B----4-:R-:W-:Y:S08]  /*10a30*/  HMMA.16816.F32 R76, R100.reuse, R4, R76 ;  /* 0x00000004644c723c */ /* 0x050ff0000000184c */
[----:B------:R-:W-:Y:S01]  /*10a40*/  HMMA.16816.F32 R72, R100, R6, R72 ;  /* 0x000000066448723c */ /* 0x000fe20000001848 */
[----:B------:R-:W4:Y:S07]  /*10a50*/  LDSM.16.M88.4 R4, [R144+0x6400] ;  /* 0x006400009004783b */ /* 0x000f2e0000000200 */
[C---:B------:R-:W-:Y:S08]  /*10a60*/  HMMA.16816.F32 R44, R88.reuse, R108, R44 ;  /* 0x0000006c582c723c */ /* 0x040ff0000000182c */
[----:B------:R-:W-:Y:S01]  /*10a70*/  HMMA.16816.F32 R40, R88, R110, R40 ;  /* 0x0000006e5828723c */ /* 0x000fe20000001828 */
[----:B------:R-:W-:Y:S07]  /*10a80*/  LDSM.16.M88.4 R108, [R144+0x6800] ;  /* 0x00680000906c783b */ /* 0x000fee0000000200 */
[C---:B-1----:R-:W-:Y:S08]  /*10a90*/  HMMA.16816.F32 R60, R100.reuse, R8, R60 ;  /* 0x00000008643c723c */ /* 0x042ff0000000183c */
[----:B------:R-:W-:Y:S01]  /*10aa0*/  HMMA.16816.F32 R48, R100, R10, R48 ;  /* 0x0000000a6430723c */ /* 0x000fe20000001830 */
        /* <DEDUP_REMOVED lines=12> */
[----:B------:R-:W2:Y:S04]  /*10b70*/  LDSM.16.M88.4 R88, [R141+0x5800] ;  /* 0x005800008d58783b */ /* 0x000ea80000000200 */
[----:B------:R-:W-:Y:S03]  /*10b80*/  LDSM.16.M88.4 R92, [R141+0x5400] ;  /* 0x005400008d5c783b */ /* 0x000fe60000000200 */
[C---:B---3--:R-:W-:Y:S08]  /*10b90*/  HMMA.16816.F32 R68, R100.reuse, R16, R68 ;  /* 0x000000106444723c */ /* 0x048ff00000001844 */
[C---:B------:R-:W-:Y:S01]  /*10ba0*/  HMMA.16816.F32 R64, R100.reuse, R18, R64 ;  /* 0x000000126440723c */ /* 0x040fe20000001840 */
[----:B------:R-:W3:Y:S07]  /*10bb0*/  LDSM.16.M88.4 R16, [R141+0x6000] ;  /* 0x006000008d10783b */ /* 0x000eee0000000200 */
[C---:B----4-:R-:W-:Y:S08]  /*10bc0*/  HMMA.16816.F32 R36, R100.reuse, R4, R36 ;  /* 0x000000046424723c */ /* 0x050ff00000001824 */
[----:B------:R-:W-:Y:S01]  /*10bd0*/  HMMA.16816.F32 R32, R100, R6, R32 ;  /* 0x000000066420723c */ /* 0x000fe20000001820 */
[----:B------:R-:W4:Y:S07]  /*10be0*/  LDSM.16.M88.4 R4, [R141+0x6800] ;  /* 0x006800008d04783b */ /* 0x000f2e0000000200 */
[C---:B-1----:R-:W-:Y:S08]  /*10bf0*/  HMMA.16816.F32 R60, R124.reuse, R8, R60 ;  /* 0x000000087c3c723c */ /* 0x042ff0000000183c */
[----:B------:R-:W-:Y:S01]  /*10c00*/  HMMA.16816.F32 R48, R124, R10, R48 ;  /* 0x0000000a7c30723c */ /* 0x000fe20000001830 */
[----:B------:R-:W1:Y:S07]  /*10c10*/  LDSM.16.M88.4 R8, [R145+0x2000] ;  /* 0x002000009108783b */ /* 0x000e6e0000000200 */
[C---:B------:R-:W-:Y:S08]  /*10c20*/  HMMA.16816.F32 R28, R100.reuse, R108, R28 ;  /* 0x0000006c641c723c */ /* 0x040ff0000000181c */
[C---:B------:R-:W-:Y:S01]  /*10c30*/  HMMA.16816.F32 R24, R100.reuse, R110, R24 ;  /* 0x0000006e6418723c */ /* 0x040fe20000001818 */
[----:B------:R-:W1:Y:S07]  /*10c40*/  LDSM.16.M88.4 R108, [R144+0x7400] ;  /* 0x00740000906c783b */ /* 0x000e6e0000000200 */
[C---:B-----5:R-:W-:Y:S08]  /*10c50*/  HMMA.16816.F32 R20, R100.reuse, R104, R20 ;  /* 0x000000686414723c */ /* 0x060ff00000001814 */
[----:B------:R-:W-:Y:S01]  /*10c60*/  HMMA.16816.F32 R120, R100, R106, R120 ;  /* 0x0000006a6478723c */ /* 0x000fe20000001878 */
[----:B------:R-:W-:Y:S04]  /*10c70*/  LDSM.16.M88.4 R104, [R144+0x7800] ;  /* 0x007800009068783b */ /* 0x000fe80000000200 */
[----:B------:R-:W-:Y:S03]  /*10c80*/  LDSM.16.M88.4 R100, [R144+0x7c00] ;  /* 0x007c00009064783b */ /* 0x000fe60000000200 */
[C---:B------:R-:W-:Y:S08]  /*10c90*/  HMMA.16816.F32 R84, R124.reuse, R96, R84 ;  /* 0x000000607c54723c */ /* 0x040ff00000001854 */
[C---:B--2---:R-:W-:Y:S08]  /*10ca0*/  HMMA.16816.F32 R36, R124.reuse, R12, R36 ;  /* 0x0000000c7c24723c */ /* 0x044ff00000001824 */
[C---:B------:R-:W-:Y:S01]  /*10cb0*/  HMMA.16816.F32 R32, R124.reuse, R14, R32 ;  /* 0x0000000e7c20723c */ /* 0x040fe20000001820 */
[----:B------:R-:W2:Y:S07]  /*10cc0*/  LDSM.16.M88.4 R12, [R144+0x8c00] ;  /* 0x008c0000900c783b */ /* 0x000eae0000000200 */
[C---:B------:R-:W-:Y:S01]  /*10cd0*/  HMMA.16816.F32 R80, R124.reuse, R98, R80 ;  /* 0x000000627c50723c */ /* 0x040fe20000001850 */
[----:B------:R-:W-:Y:S07]  /*10ce0*/  LDSM.16.M88.4 R96, [R144+0x8000] ;  /* 0x008000009060783b */ /* 0x000fee0000000200 */
[C---:B------:R-:W-:Y:S08]  /*10cf0*/  HMMA.16816.F32 R68, R124.reuse, R88, R68 ;  /* 0x000000587c44723c */ /* 0x040ff00000001844 */
[C---:B------:R-:W-:Y:S01]  /*10d00*/  HMMA.16816.F32 R64, R124.reuse, R90, R64 ;  /* 0x0000005a7c40723c */ /* 0x040fe20000001840 */
[----:B------:R-:W5:Y:S07]  /*10d10*/  LDSM.16.M88.4 R88, [R144+0x8800] ;  /* 0x008800009058783b */ /* 0x000f6e0000000200 */
[C---:B---3--:R-:W-:Y:S08]  /*10d20*/  HMMA.16816.F32 R44, R124.reuse, R16, R44 ;  /* 0x000000107c2c723c */ /* 0x048ff0000000182c */
[C---:B------:R-:W-:Y:S01]  /*10d30*/  HMMA.16816.F32 R40, R124.reuse, R18, R40 ;  /* 0x000000127c28723c */ /* 0x040fe20000001828 */
[----:B------:R-:W-:Y:S07]  /*10d40*/  LDSM.16.M88.4 R16, [R141+0x7000] ;  /* 0x007000008d10783b */ /* 0x000fee0000000200 */
[C---:B----4-:R-:W-:Y:S08]  /*10d50*/  HMMA.16816.F32 R28, R124.reuse, R4, R28 ;  /* 0x000000047c1c723c */ /* 0x050ff0000000181c */
[C---:B------:R-:W-:Y:S01]  /*10d60*/  HMMA.16816.F32 R24, R124.reuse, R6, R24 ;  /* 0x000000067c18723c */ /* 0x040fe20000001818 */
[----:B------:R-:W3:Y:S07]  /*10d70*/  LDSM.16.M88.4 R4, [R143+0x2000] ;  /* 0x002000008f04783b */ /* 0x000eee0000000200 */
[C---:B------:R-:W-:Y:S08]  /*10d80*/  HMMA.16816.F32 R76, R124.reuse, R92, R76 ;  /* 0x0000005c7c4c723c */ /* 0x040ff0000000184c */
[C---:B------:R-:W-:Y:S01]  /*10d90*/  HMMA.16816.F32 R72, R124.reuse, R94, R72 ;  /* 0x0000005e7c48723c */ /* 0x040fe20000001848 */
[----:B------:R-:W4:Y:S07]  /*10da0*/  LDSM.16.M88.4 R92, [R144+0x8400] ;  /* 0x00840000905c783b */ /* 0x000f2e0000000200 */
[C---:B------:R-:W-:Y:S08]  /*10db0*/  HMMA.16816.F32 R20, R124.reuse, R128, R20 ;  /* 0x000000807c14723c */ /* 0x040ff00000001814 */
[----:B------:R-:W-:Y:S08]  /*10dc0*/  HMMA.16816.F32 R120, R124, R130, R120 ;  /* 0x000000827c78723c */ /* 0x000ff00000001878 */
[C---:B-1----:R-:W-:Y:S01]  /*10dd0*/  HMMA.16816.F32 R124, R8.reuse, R112, R84 ;  /* 0x00000070087c723c */ /* 0x042fe20000001854 */
[----:B------:R-:W1:Y:S07]  /*10de0*/  LDSM.16.M88.4 R84, [R141+0x7400] ;  /* 0x007400008d54783b */ /* 0x000e6e0000000200 */
[C---:B------:R-:W-:Y:S08]  /*10df0*/  HMMA.16816.F32 R80, R8.reuse, R114, R80 ;  /* 0x000000720850723c */ /* 0x040ff00000001850 */
[C---:B------:R-:W-:Y:S08]  /*10e00*/  HMMA.16816.F32 R76, R8.reuse, R108, R76 ;  /* 0x0000006c084c723c */ /* 0x040ff0000000184c */
[C---:B--2---:R-:W-:Y:S07]  /*10e10*/  HMMA.16816.F32 R20, R8.reuse, R12, R20 ;  /* 0x0000000c0814723c */ /* 0x044fee0000001814 */
[----:B------:R-:W-:Y:S01]  /*10e20*/  IMAD R13, R54, 0x10, R56 ;  /* 0x00000010360d7824 */ /* 0x000fe200078e0238 */
[----:B-----5:R-:W-:Y:S04]  /*10e30*/  HMMA.16816.F32 R28, R8, R88, R28 ;  /* 0x00000058081c723c */ /* 0x020fe8000000181c */
[----:B------:R-:W-:-:S04]  /*10e40*/  IADD3 R12, R13, 0x1, R160 ;  /* 0x000000010d0c7810 */ /* 0x000fc80007ffe0a0 */
[----:B------:R-:W-:Y:S01]  /*10e50*/  HMMA.16816.F32 R24, R8, R90, R24 ;  /* 0x0000005a0818723c */ /* 0x000fe20000001818 */
[----:B------:R-:W2:Y:S01]  /*10e60*/  LDSM.16.M88.4 R88, [R141+0x7800] ;  /* 0x007800008d58783b */ /* 0x000ea20000000200 */
[----:B------:R-:W-:-:S04]  /*10e70*/  IADD3 R12, R55, R12, -R151 ;  /* 0x0000000c370c7210 */ /* 0x000fc80007ffe897 */
[----:B------:R-:W-:Y:S02]  /*10e80*/  IADD3 R118, R12, c[0x0][0x2e8], RZ ;  /* 0x0000ba000c767a10 */ /* 0x000fe40007ffe0ff */
[----:B------:R-:W-:Y:S02]  /*10e90*/  HMMA.16816.F32 R72, R8, R110, R72 ;  /* 0x0000006e0848723c */ /* 0x000fe40000001848 */
[C---:B------:R-:W-:Y:S02]  /*10ea0*/  IADD3 R12, R118.reuse, 0x8, RZ ;  /* 0x00000008760c7810 */ /* 0x040fe40007ffe0ff */
[----:B------:R-:W-:-:S04]  /*10eb0*/  IMNMX R118, R118, R55, PT ;  /* 0x0000003776767217 */ /* 0x000fc80003800200 */
[C---:B---3--:R-:W-:Y:S08]  /*10ec0*/  HMMA.16816.F32 R124, R4.reuse, R16, R124 ;  /* 0x00000010047c723c */ /* 0x048ff0000000187c */
        /* <DEDUP_REMOVED lines=9> */
[----:B------:R-:W-:Y:S01]  /*10f60*/  HMMA.16816.F32 R120, R8, R14, R120 ;  /* 0x0000000e0878723c */ /* 0x000fe20000001878 */
[----:B------:R-:W3:Y:S07]  /*10f70*/  LDSM.16.M88.4 R8, [R141+0x7c00] ;  /* 0x007c00008d08783b */ /* 0x000eee0000000200 */
[C---:B-1----:R-:W-:Y:S07]  /*10f80*/  HMMA.16816.F32 R76, R4.reuse, R84, R76 ;  /* 0x00000054044c723c */ /* 0x042fee000000184c */
[----:B------:R-:W-:Y:S01]  /*10f90*/  IMAD.IADD R84, R0, 0x1, R119 ;  /* 0x0000000100547824 */ /* 0x000fe200078e0277 */
[----:B------:R-:W-:Y:S01]  /*10fa0*/  IMNMX R119, R12, R55, PT ;  /* 0x000000370c777217 */ /* 0x000fe20003800200 */
[----:B------:R-:W-:Y:S01]  /*10fb0*/  IMAD R85, R2, 0x20, R59 ;  /* 0x0000002002557824 */ /* 0x000fe200078e023b */
[----:B------:R-:W-:Y:S02]  /*10fc0*/  HMMA.16816.F32 R72, R4, R86, R72 ;  /* 0x000000560448723c */ /* 0x000fe40000001848 */
[----:B------:R-:W-:Y:S01]  /*10fd0*/  IADD3 R12, R84, 0x8, RZ ;  /* 0x00000008540c7810 */ /* 0x000fe20007ffe0ff */
[----:B------:R-:W-:Y:S01]  /*10fe0*/  IMAD.IADD R142, R58, 0x1, R85 ;  /* 0x000000013a8e7824 */ /* 0x000fe200078e0255 */
[----:B------:R-:W-:-:S02]  /*10ff0*/  IADD3 R2, R84, 0x1, RZ ;  /* 0x0000000154027810 */ /* 0x000fc40007ffe0ff */
[CC--:B------:R-:W-:Y:S02]  /*11000*/  ISETP.GE.AND P0, PT, R12.reuse, R118.reuse, PT ;  /* 0x000000760c00720c */ /* 0x0c0fe40003f06270 */
[----:B------:R-:W-:Y:S01]  /*11010*/  ISETP.GE.AND P2, PT, R12, R119, PT ;  /* 0x000000770c00720c */ /* 0x000fe20003f46270 */
[C---:B--2---:R-:W-:Y:S01]  /*11020*/  HMMA.16816.F32 R68, R4.reuse, R88, R68 ;  /* 0x000000580444723c */ /* 0x044fe20000001844 */
[-C--:B------:R-:W-:Y:S02]  /*11030*/  ISETP.GE.AND P1, PT, R2, R118.reuse, PT ;  /* 0x000000760200720c */ /* 0x080fe40003f26270 */
[----:B------:R-:W-:Y:S02]  /*11040*/  IADD3 R12, R84, 0x10, RZ ;  /* 0x00000010540c7810 */ /* 0x000fe40007ffe0ff */
[----:B------:R-:W-:Y:S02]  /*11050*/  FSEL R93, R125, -INF , !P1 ;  /* 0xff8000007d5d7808 */ /* 0x000fe40004800000 */
[----:B------:R-:W-:Y:S01]  /*11060*/  FSEL R82, R82, -INF , !P2 ;  /* 0xff80000052527808 */ /* 0x000fe20005000000 */
[----:B------:R-:W-:Y:S01]  /*11070*/  HMMA.16816.F32 R64, R4, R90, R64 ;  /* 0x0000005a0440723c */ /* 0x000fe20000001840 */
[----:B------:R-:W-:-:S02]  /*11080*/  ISETP.GE.AND P1, PT, R12, R118, PT ;  /* 0x000000760c00720c */ /* 0x000fc40003f26270 */
[-C--:B------:R-:W-:Y:S02]  /*11090*/  ISETP.GE.AND P2, PT, R12, R119.reuse, PT ;  /* 0x000000770c00720c */ /* 0x080fe40003f46270 */
[----:B------:R-:W1:Y:S01]  /*110a0*/  LDSM.16.M88.4 R12, [R141+0x8000] ;  /* 0x008000008d0c783b */ /* 0x000e620000000200 */
[-C--:B------:R-:W-:Y:S02]  /*110b0*/  ISETP.GE.AND P4, PT, R2, R119.reuse, PT ;  /* 0x000000770200720c */ /* 0x080fe40003f86270 */
[----:B------:R-:W-:Y:S01]  /*110c0*/  IADD3 R2, R84, 0x9, RZ ;  /* 0x0000000954027810 */ /* 0x000fe20007ffe0ff */
[----:B---3--:R-:W-:Y:S01]  /*110d0*/  HMMA.16816.F32 R60, R4, R8, R60 ;  /* 0x00000008043c723c */ /* 0x008fe2000000183c */
[----:B------:R-:W-:Y:S02]  /*110e0*/  FSEL R87, R80, -INF , !P0 ;  /* 0xff80000050577808 */ /* 0x000fe40004000000 */
[C---:B------:R-:W-:Y:S02]  /*110f0*/  ISETP.GE.AND P0, PT, R2.reuse, R119, PT ;  /* 0x000000770200720c */ /* 0x040fe40003f06270 */
[----:B------:R-:W-:-:S02]  /*11100*/  ISETP.GE.AND P3, PT, R2, R118, PT ;  /* 0x000000760200720c */ /* 0x000fc40003f66270 */
[C---:B------:R-:W-:Y:S01]  /*11110*/  IADD3 R2, R84.reuse, 0x11, RZ ;  /* 0x0000001154027810 */ /* 0x040fe20007ffe0ff */
[----:B------:R-:W-:Y:S01]  /*11120*/  HMMA.16816.F32 R48, R4, R10, R48 ;  /* 0x0000000a0430723c */ /* 0x000fe20000001830 */
[----:B------:R-:W-:Y:S02]  /*11130*/  IADD3 R16, R84, 0x18, RZ ;  /* 0x0000001854107810 */ /* 0x000fe40007ffe0ff */
[----:B------:R-:W-:Y:S02]  /*11140*/  FSEL R80, R83, -INF , !P0 ;  /* 0xff80000053507808 */ /* 0x000fe40004000000 */
[----:B------:R-:W-:Y:S02]  /*11150*/  FSEL R83, R76, -INF , !P1 ;  /* 0xff8000004c537808 */ /* 0x000fe40004800000 */
[----:B------:R-:W-:Y:S02]  /*11160*/  FSEL R78, R78, -INF , !P2 ;  /* 0xff8000004e4e7808 */ /* 0x000fe40005000000 */
[----:B------:R-:W-:-:S02]  /*11170*/  ISETP.GE.AND P0, PT, R2, R119, PT ;  /* 0x000000770200720c */ /* 0x000fc40003f06270 */
[C---:B------:R-:W-:Y:S02]  /*11180*/  ISETP.GE.AND P1, PT, R16.reuse, R118, PT ;  /* 0x000000761000720c */ /* 0x040fe40003f26270 */
[----:B------:R-:W-:Y:S02]  /*11190*/  ISETP.GE.AND P2, PT, R16, R119, PT ;  /* 0x000000771000720c */ /* 0x000fe40003f46270 */
[----:B------:R-:W-:Y:S02]  /*111a0*/  IADD3 R16, R84, 0x20, RZ ;  /* 0x0000002054107810 */ /* 0x000fe40007ffe0ff */
[----:B------:R-:W-:Y:S02]  /*111b0*/  FSEL R76, R79, -INF , !P0 ;  /* 0xff8000004f4c7808 */ /* 0x000fe40004000000 */
[----:B------:R-:W-:Y:S02]  /*111c0*/  FSEL R79, R72, -INF , !P1 ;  /* 0xff800000484f7808 */ /* 0x000fe40004800000 */
[----:B------:R-:W-:-:S02]  /*111d0*/  FSEL R74, R74, -INF , !P2 ;  /* 0xff8000004a4a7808 */ /* 0x000fc40005000000 */
[CC--:B------:R-:W-:Y:S02]  /*111e0*/  ISETP.GE.AND P1, PT, R16.reuse, R118.reuse, PT ;  /* 0x000000761000720c */ /* 0x0c0fe40003f26270 */
[----:B------:R-:W-:Y:S02]  /*111f0*/  ISETP.GE.AND P2, PT, R16, R119, PT ;  /* 0x000000771000720c */ /* 0x000fe40003f46270 */
[----:B------:R-:W2:Y:S01]  /*11200*/  LDSM.16.M88.4 R16, [R141+0x8400] ;  /* 0x008400008d10783b */ /* 0x000ea20000000200 */
[----:B------:R-:W-:Y:S01]  /*11210*/  IADD3 R8, R84, 0x28, RZ ;  /* 0x0000002854087810 */ /* 0x000fe20007ffe0ff */
[----:B-1----:R-:W-:Y:S01]  /*11220*/  HMMA.16816.F32 R44, R4, R12, R44 ;  /* 0x0000000c042c723c */ /* 0x002fe2000000182c */
[----:B------:R-:W-:Y:S02]  /*11230*/  FSEL R173, R68, -INF , !P1 ;  /* 0xff80000044ad7808 */ /* 0x000fe40004800000 */
[----:B------:R-:W-:Y:S02]  /*11240*/  FSEL R178, R70, -INF , !P2 ;  /* 0xff80000046b27808 */ /* 0x000fe40005000000 */
[----:B------:R-:W-:-:S02]  /*11250*/  ISETP.GE.AND P1, PT, R8, R118, PT ;  /* 0x000000760800720c */ /* 0x000fc40003f26270 */
[-C--:B------:R-:W-:Y:S01]  /*11260*/  ISETP.GE.AND P2, PT, R8, R119.reuse, PT ;  /* 0x000000770800720c */ /* 0x080fe20003f46270 */
[----:B------:R-:W-:Y:S01]  /*11270*/  HMMA.16816.F32 R40, R4, R14, R40 ;  /* 0x0000000e0428723c */ /* 0x000fe20000001828 */
[----:B------:R-:W-:Y:S02]  /*11280*/  IADD3 R8, R84, 0x30, RZ ;  /* 0x0000003054087810 */ /* 0x000fe40007ffe0ff */
[----:B------:R-:W-:Y:S02]  /*11290*/  FSEL R177, R64, -INF , !P1 ;  /* 0xff80000040b17808 */ /* 0x000fe40004800000 */
[----:B------:R-:W-:Y:S02]  /*112a0*/  FSEL R184, R66, -INF , !P2 ;  /* 0xff80000042b87808 */ /* 0x000fe40005000000 */
[C---:B------:R-:W-:Y:S02]  /*112b0*/  ISETP.GE.AND P1, PT, R8.reuse, R118, PT ;  /* 0x000000760800720c */ /* 0x040fe40003f26270 */
[----:B------:R-:W-:-:S02]  /*112c0*/  ISETP.GE.AND P2, PT, R8, R119, PT ;  /* 0x000000770800720c */ /* 0x000fc40003f46270 */
[----:B------:R-:W-:Y:S01]  /*112d0*/  IADD3 R12, R84, 0x38, RZ ;  /* 0x00000038540c7810 */ /* 0x000fe20007ffe0ff */
[----:B------:R-:W1:Y:S01]  /*112e0*/  LDSM.16.M88.4 R8, [R141+0x8800] ;  /* 0x008800008d08783b */ /* 0x000e620000000200 */
[----:B------:R-:W-:Y:S02]  /*112f0*/  FSEL R55, R60, -INF , !P1 ;  /* 0xff8000003c377808 */ /* 0x000fe40004800000 */
[----:B------:R-:W-:Y:S02]  /*11300*/  FSEL R56, R62, -INF , !P2 ;  /* 0xff8000003e387808 */ /* 0x000fe40005000000 */
[C---:B------:R-:W-:Y:S02]  /*11310*/  ISETP.GE.AND P1, PT, R12.reuse, R118, PT ;  /* 0x000000760c00720c */ /* 0x040fe40003f26270 */
[----:B------:R-:W-:Y:S02]  /*11320*/  ISETP.GE.AND P2, PT, R12, R119, PT ;  /* 0x000000770c00720c */ /* 0x000fe40003f46270 */
[----:B------:R-:W-:-:S02]  /*11330*/  IADD3 R12, R84, 0x40, RZ ;  /* 0x00000040540c7810 */ /* 0x000fc40007ffe0ff */
[----:B------:R-:W-:Y:S02]  /*11340*/  FSEL R171, R48, -INF , !P1 ;  /* 0xff80000030ab7808 */ /* 0x000fe40004800000 */
[----:B------:R-:W-:Y:S02]  /*11350*/  FSEL R50, R50, -INF , !P2 ;  /* 0xff80000032327808 */ /* 0x000fe40005000000 */
[----:B------:R-:W-:Y:S02]  /*11360*/  FSEL R81, R81, -INF , !P3 ;  /* 0xff80000051517808 */ /* 0x000fe40005800000 */
[CC--:B------:R-:W-:Y:S01]  /*11370*/  ISETP.GE.AND P1, PT, R12.reuse, R118.reuse, PT ;  /* 0x000000760c00720c */ /* 0x0c0fe20003f26270 */
[----:B--2---:R-:W-:Y:S01]  /*11380*/  HMMA.16816.F32 R36, R4, R16, R36 ;  /* 0x000000100424723c */ /* 0x004fe20000001824 */
[----:B------:R-:W-:Y:S02]  /*11390*/  ISETP.GE.AND P2, PT, R12, R119, PT ;  /* 0x000000770c00720c */ /* 0x000fe40003f46270 */
[----:B------:R-:W-:Y:S01]  /*113a0*/  ISETP.GE.AND P3, PT, R2, R118, PT ;  /* 0x000000760200720c */ /* 0x000fe20003f66270 */
[----:B------:R-:W2:Y:S01]  /*113b0*/  LDSM.16.M88.4 R12, [R141+0x8c00] ;  /* 0x008c00008d0c783b */ /* 0x000ea20000000200 */
[----:B------:R-:W-:Y:S01]  /*113c0*/  IADD3 R2, R84, 0x19, RZ ;  /* 0x0000001954027810 */ /* 0x000fe20007ffe0ff */
[----:B------:R-:W-:-:S04]  /*113d0*/  DEPBAR.LE SB0, 0x0 ;  /* 0x000080000000791a */ /* 0x000fc80000000000 */
[----:B------:R-:W-:Y:S01]  /*113e0*/  FSEL R77, R77, -INF , !P3 ;  /* 0xff8000004d4d7808 */ /* 0x000fe20005800000 */
[C---:B------:R-:W-:Y:S01]  /*113f0*/  HMMA.16816.F32 R32, R4.reuse, R18, R32 ;  /* 0x000000120420723c */ /* 0x040fe20000001820 */
[----:B------:R-:W-:Y:S01]  /*11400*/  BAR.SYNC.DEFER_BLOCKING 0x0 ;  /* 0x0000000000007b1d */ /* 0x000fe20000010000 */
[CC--:B------:R-:W-:Y:S02]  /*11410*/  ISETP.GE.AND P3, PT, R2.reuse, R118.reuse, PT ;  /* 0x000000760200720c */ /* 0x0c0fe40003f66270 */
[----:B------:R-:W-:Y:S02]  /*11420*/  ISETP.GE.AND P0, PT, R2, R119, PT ;  /* 0x000000770200720c */ /* 0x000fe40003f06270 */
[----:B------:R-:W-:Y:S02]  /*11430*/  IADD3 R2, R84, 0x21, RZ ;  /* 0x0000002154027810 */ /* 0x000fe40007ffe0ff */
[----:B------:R-:W-:Y:S02]  /*11440*/  FSEL R73, R73, -INF , !P3 ;  /* 0xff80000049497808 */ /* 0x000fe40005800000 */
[----:B------:R-:W-:Y:S01]  /*11450*/  FSEL R72, R75, -INF , !P0 ;  /* 0xff8000004b487808 */ /* 0x000fe20004000000 */
[----:B-1----:R-:W-:Y:S01]  /*11460*/  HMMA.16816.F32 R28, R4, R8, R28 ;  /* 0x00000008041c723c */ /* 0x002fe2000000181c */
[----:B------:R-:W-:-:S02]  /*11470*/  ISETP.GE.AND P3, PT, R2, R118, PT ;  /* 0x000000760200720c */ /* 0x000fc40003f66270 */
[-C--:B------:R-:W-:Y:S02]  /*11480*/  ISETP.GE.AND P0, PT, R2, R119.reuse, PT ;  /* 0x000000770200720c */ /* 0x080fe40003f06270 */
[----:B------:R-:W-:Y:S02]  /*11490*/  IADD3 R2, R84, 0x29, RZ ;  /* 0x0000002954027810 */ /* 0x000fe40007ffe0ff */
[----:B------:R-:W-:Y:S01]  /*114a0*/  FSEL R175, R69, -INF , !P3 ;  /* 0xff80000045af7808 */ /* 0x000fe20005800000 */
[----:B------:R-:W-:Y:S01]  /*114b0*/  HMMA.16816.F32 R24, R4, R10, R24 ;  /* 0x0000000a0418723c */ /* 0x000fe20000001818 */
        /* <DEDUP_REMOVED lines=21> */
[----:B------:R-:W-:Y:S02]  /*11610*/  FSEL R168, R42, -INF , !P2 ;  /* 0xff8000002aa87808 */ /* 0x000fe40005000000 */
[----:B------:R-:W-:Y:S02]  /*11620*/  FSEL R49, R49, -INF , !P3 ;  /* 0xff80000031317808 */ /* 0x000fe40005800000 */
[----:B------:R-:W-:Y:S02]  /*11630*/  FSEL R174, R51, -INF , !P0 ;  /* 0xff80000033ae7808 */ /* 0x000fe40004000000 */
[CC--:B------:R-:W-:Y:S02]  /*11640*/  ISETP.GE.AND P1, PT, R16.reuse, R118.reuse, PT ;  /* 0x000000761000720c */ /* 0x0c0fe40003f26270 */
[----:B------:R-:W-:Y:S02]  /*11650*/  ISETP.GE.AND P2, PT, R16, R119, PT ;  /* 0x000000771000720c */ /* 0x000fe40003f46270 */
[----:B------:R-:W-:-:S02]  /*11660*/  ISETP.GE.AND P3, PT, R2, R118, PT ;  /* 0x000000760200720c */ /* 0x000fc40003f66270 */
[----:B------:R-:W-:Y:S02]  /*11670*/  ISETP.GE.AND P0, PT, R2, R119, PT ;  /* 0x000000770200720c */ /* 0x000fe40003f06270 */
[C---:B------:R-:W-:Y:S02]  /*11680*/  IADD3 R8, R84.reuse, 0x58, RZ ;  /* 0x0000005854087810 */ /* 0x040fe40007ffe0ff */
[----:B------:R-:W-:Y:S02]  /*11690*/  IADD3 R2, R84, 0x49, RZ ;  /* 0x0000004954027810 */ /* 0x000fe40007ffe0ff */
[----:B------:R-:W-:Y:S02]  /*116a0*/  FSEL R64, R36, -INF , !P1 ;  /* 0xff80000024407808 */ /* 0x000fe40004800000 */
[----:B------:R-:W-:Y:S02]  /*116b0*/  FSEL R62, R38, -INF , !P2 ;  /* 0xff800000263e7808 */ /* 0x000fe40005000000 */
[----:B------:R-:W-:-:S02]  /*116c0*/  FSEL R131, R45, -INF , !P3 ;  /* 0xff8000002d837808 */ /* 0x000fc40005800000 */
[----:B------:R-:W-:Y:S02]  /*116d0*/  FSEL R172, R47, -INF , !P0 ;  /* 0xff8000002fac7808 */ /* 0x000fe40004000000 */
[CC--:B------:R-:W-:Y:S02]  /*116e0*/  ISETP.GE.AND P1, PT, R8.reuse, R118.reuse, PT ;  /* 0x000000760800720c */ /* 0x0c0fe40003f26270 */
        /* <DEDUP_REMOVED lines=11> */
[CC--:B------:R-:W-:Y:S01]  /*117a0*/  ISETP.GE.AND P3, PT, R2.reuse, R118.reuse, PT ;  /* 0x000000760200720c */ /* 0x0c0fe20003f66270 */
[C---:B--2---:R-:W-:Y:S01]  /*117b0*/  HMMA.16816.F32 R8, R4.reuse, R12, R20 ;  /* 0x0000000c0408723c */ /* 0x044fe20000001814 */
[----:B------:R-:W-:Y:S02]  /*117c0*/  ISETP.GE.AND P0, PT, R2, R119, PT ;  /* 0x000000770200720c */ /* 0x000fe40003f06270 */
[----:B------:R-:W-:Y:S02]  /*117d0*/  IADD3 R2, R84, 0x59, RZ ;  /* 0x0000005954027810 */ /* 0x000fe40007ffe0ff */
[----:B------:R-:W-:Y:S02]  /*117e0*/  FSEL R63, R37, -INF , !P3 ;  /* 0xff800000253f7808 */ /* 0x000fe40005800000 */
[----:B------:R-:W-:Y:S01]  /*117f0*/  FSEL R128, R39, -INF , !P0 ;  /* 0xff80000027807808 */ /* 0x000fe20004000000 */
[----:B------:R-:W-:Y:S01]  /*11800*/  HMMA.16816.F32 R4, R4, R14, R120 ;  /* 0x0000000e0404723c */ /* 0x000fe20000001878 */
[----:B------:R-:W-:-:S02]  /*11810*/  ISETP.GE.AND P3, PT, R2, R118, PT ;  /* 0x000000760200720c */ /* 0x000fc40003f66270 */
[-C--:B------:R-:W-:Y:S02]  /*11820*/  ISETP.GE.AND P0, PT, R2, R119.reuse, PT ;  /* 0x000000770200720c */ /* 0x080fe40003f06270 */
        /* <DEDUP_REMOVED lines=17> */
[----:B------:R-:W-:Y:S02]  /*11940*/  ISETP.GE.AND P2, PT, R12, R119, PT ;  /* 0x000000770c00720c */ /* 0x000fe40003f46270 */
[----:B------:R-:W-:Y:S02]  /*11950*/  IADD3 R12, R84, 0x71, RZ ;  /* 0x00000071540c7810 */ /* 0x000fe40007ffe0ff */
[----:B------:R-:W-:Y:S02]  /*11960*/  FSEL R67, R8, -INF , !P1 ;  /* 0xff80000008437808 */ /* 0x000fe40004800000 */
[----:B------:R-:W-:Y:S02]  /*11970*/  FSEL R8, R127, -INF , !P4 ;  /* 0xff8000007f087808 */ /* 0x000fe40006000000 */
[----:B------:R-:W-:Y:S02]  /*11980*/  ISETP.GE.AND P4, PT, R84, R118, PT ;  /* 0x000000765400720c */ /* 0x000fe40003f86270 */
[----:B------:R-:W-:-:S02]  /*11990*/  FSEL R120, R25, -INF , !P3 ;  /* 0xff80000019787808 */ /* 0x000fc40005800000 */
[----:B------:R-:W-:Y:S02]  /*119a0*/  ISETP.GE.AND P3, PT, R12, R118, PT ;  /* 0x000000760c00720c */ /* 0x000fe40003f66270 */
[----:B------:R-:W-:Y:S02]  /*119b0*/  FSEL R124, R124, -INF , !P4 ;  /* 0xff8000007c7c7808 */ /* 0x000fe40006000000 */
[----:B------:R-:W-:Y:S02]  /*119c0*/  FSEL R20, R26, -INF , !P2 ;  /* 0xff8000001a147808 */ /* 0x000fe40005000000 */
[----:B------:R-:W-:Y:S02]  /*119d0*/  ISETP.GT.AND P4, PT, R155, R146, PT ;  /* 0x000000929b00720c */ /* 0x000fe40003f84270 */
[----:B------:R-:W-:Y:S02]  /*119e0*/  ISETP.GE.AND P2, PT, R2, R119, PT ;  /* 0x000000770200720c */ /* 0x000fe40003f46270 */
[----:B------:R-:W-:-:S02]  /*119f0*/  FSEL R65, R9, -INF , !P3 ;  /* 0xff80000009417808 */ /* 0x000fc40005800000 */
[----:B------:R-:W-:Y:S02]  /*11a00*/  IADD3 R2, R84, 0x78, RZ ;  /* 0x0000007854027810 */ /* 0x000fe40007ffe0ff */
[----:B------:R-:W-:Y:S02]  /*11a10*/  SHF.R.S32.HI R9, RZ, 0x1f, R54 ;  /* 0x0000001fff097819 */ /* 0x000fe40000011436 */
[----:B------:R-:W-:Y:S02]  /*11a20*/  FSEL R38, R27, -INF , !P0 ;  /* 0xff8000001b267808 */ /* 0x000fe40004000000 */
[----:B------:R-:W-:Y:S02]  /*11a30*/  FSEL R37, R10, -INF , !P2 ;  /* 0xff8000000a257808 */ /* 0x000fe40005000000 */
[----:B------:R-:W-:Y:S02]  /*11a40*/  ISETP.GE.AND P0, PT, R12, R119, PT ;  /* 0x000000770c00720c */ /* 0x000fe40003f06270 */
[----:B------:R-:W-:-:S02]  /*11a50*/  ISETP.GE.AND P1, PT, R2, R118, PT ;  /* 0x000000760200720c */ /* 0x000fc40003f26270 */
[----:B------:R-:W-:Y:S02]  /*11a60*/  ISETP.GE.AND P2, PT, R2, R119, PT ;  /* 0x000000770200720c */ /* 0x000fe40003f46270 */
[----:B------:R-:W-:Y:S02]  /*11a70*/  LEA.HI R9, R9, R54, RZ, 0x2 ;  /* 0x0000003609097211 */ /* 0x000fe400078f10ff */
[----:B------:R-:W-:Y:S02]  /*11a80*/  IADD3 R2, R84, 0x79, RZ ;  /* 0x0000007954027810 */ /* 0x000fe40007ffe0ff */
[----:B------:R-:W-:Y:S02]  /*11a90*/  FSEL R36, R11, -INF , !P0 ;  /* 0xff8000000b247808 */ /* 0x000fe40004000000 */
[----:B------:R-:W-:Y:S02]  /*11aa0*/  FSEL R121, R4, -INF , !P1 ;  /* 0xff80000004797808 */ /* 0x000fe40004800000 */
[----:B------:R-:W-:-:S02]  /*11ab0*/  LOP3.LUT R9, R9, 0xfffffffc, RZ, 0xc0, !PT ;  /* 0xfffffffc09097812 */ /* 0x000fc400078ec0ff */
[-C--:B------:R-:W-:Y:S02]  /*11ac0*/  ISETP.GE.AND P3, PT, R84, R119.reuse, PT ;  /* 0x000000775400720c */ /* 0x080fe40003f66270 */
[----:B------:R-:W-:Y:S01]  /*11ad0*/  ISETP.GE.AND P1, PT, R2, R118, PT ;  /* 0x000000760200720c */ /* 0x000fe20003f26270 */
[----:B------:R-:W-:Y:S01]  /*11ae0*/  IMAD.IADD R161, R54, 0x1, -R9 ;  /* 0x0000000136a17824 */ /* 0x000fe200078e0a09 */
[----:B------:R-:W-:Y:S02]  /*11af0*/  ISETP.GE.AND P0, PT, R2, R119, PT ;  /* 0x000000770200720c */ /* 0x000fe40003f06270 */
[----:B------:R-:W-:Y:S02]  /*11b00*/  FSEL R39, R6, -INF , !P2 ;  /* 0xff80000006277808 */ /* 0x000fe40005000000 */
[----:B------:R-:W-:Y:S02]  /*11b10*/  FSEL R4, R126, -INF , !P3 ;  /* 0xff8000007e047808 */ /* 0x000fe40005800000 */
[----:B------:R-:W-:-:S02]  /*11b20*/  FSEL R122, R5, -INF , !P1 ;  /* 0xff800000057a7808 */ /* 0x000fc40004800000 */
[----:B------:R-:W-:Y:S01]  /*11b30*/  FSEL R40, R7, -INF , !P0 ;  /* 0xff80000007287808 */ /* 0x000fe20004000000 */
[----:B------:R-:W-:Y:S05]  /*11b40*/  @!P4 BRA `(.L_x_1475) ;  /* 0x00000b100000c947 */ /* 0x000fea0003800000 */
[----:B------:R-:W-:-:S13]  /*11b50*/  ISETP.NE.AND P6, PT, R154, RZ, PT ;  /* 0x000000ff9a00720c */ /* 0x000fda0003fc5270 */
[----:B------:R-:W-:Y:S05]  /*11b60*/  @!P6 BRA `(.L_x_1476) ;  /* 0x000003a00000e947 */ /* 0x000fea0003800000 */
[----:B------:R-:W-:Y:S02]  /*11b70*/  IABS R5, c[0x0][0x2d0] ;  /* 0x0000b40000057a13 */ /* 0x000fe40000000000 */
[----:B------:R-:W-:Y:S02]  /*11b80*/  IABS R7, R0 ;  /* 0x0000000000077213 */ /* 0x000fe40000000000 */
[----:B------:R-:W1:Y:S01]  /*11b90*/  I2F.RP R6, R5 ;  /* 0x0000000500067306 */ /* 0x000e620000209400 */
[C---:B------:R-:W-:Y:S02]  /*11ba0*/  IADD3 R9, R0.reuse, -0x80, RZ ;  /* 0xffffff8000097810 */ /* 0x040fe40007ffe0ff */
[----:B------:R-:W-:-:S05]  /*11bb0*/  LOP3.LUT R0, R0, c[0x0][0x2d0], RZ, 0x3c, !PT ;  /* 0x0000b40000007a12 */ /* 0x000fca00078e3cff */
        /* <DEDUP_REMOVED lines=23> */
[----:B------:R-:W-:Y:S02]  /*11d30*/  ISETP.GE.AND P0, PT, R9, RZ, PT ;  /* 0x000000ff0900720c */ /* 0x000fe40003f06270 */
[----:B------:R-:W-:-:S02]  /*11d40*/  ISETP.GE.U32.AND P3, PT, R6, R5, PT ;  /* 0x000000050600720c */ /* 0x000fc40003f66070 */
[----:B------:R-:W-:-:S05]  /*11d50*/  LOP3.LUT R0, RZ, c[0x0][0x2d0], RZ, 0x33, !PT ;  /* 0x0000b400ff007a12 */ /* 0x000fca00078e33ff */
[----:B------:R-:W-:Y:S02]  /*11d60*/  @P2 IADD3 R11, R11, 0x1, RZ ;  /* 0x000000010b0b2810 */ /* 0x000fe40007ffe0ff */
[----:B------:R-:W-:Y:S02]  /*11d70*/  ISETP.NE.AND P2, PT, RZ, c[0x0][0x2d0], PT ;  /* 0x0000b400ff007a0c */ /* 0x000fe40003f45270 */
[----:B------:R-:W-:Y:S02]  /*11d80*/  @!P1 IADD3 R11, -R11, RZ, RZ ;  /* 0x000000ff0b0b9210 */ /* 0x000fe40007ffe1ff */
[----:B------:R-:W-:Y:S02]  /*11d90*/  @P3 IADD3 R2, R2, 0x1, RZ ;  /* 0x0000000102023810 */ /* 0x000fe40007ffe0ff */
[----:B------:R-:W-:-:S03]  /*11da0*/  SEL R5, R0, R11, !P2 ;  /* 0x0000000b00057207 */ /* 0x000fc60005000000 */
[----:B------:R-:W-:Y:S02]  /*11db0*/  @!P0 IMAD.MOV R2, RZ, RZ, -R2 ;  /* 0x000000ffff028224 */ /* 0x000fe400078e0a02 */
[----:B------:R-:W-:-:S03]  /*11dc0*/  IMAD.WIDE R14, R5, 0x4, R156 ;  /* 0x00000004050e7825 */ /* 0x000fc600078e029c */
[----:B------:R-:W-:Y:S02]  /*11dd0*/  SEL R0, R0, R2, !P2 ;  /* 0x0000000200007207 */ /* 0x000fe40005000000 */
[----:B------:R-:W2:Y:S03]  /*11de0*/  LDG.E R7, [R14.64] ;  /* 0x000000060e077981 */ /* 0x000ea6000c1e1900 */
[----:B------:R-:W-:-:S05]  /*11df0*/  IMAD.WIDE R12, R0, 0x4, R156 ;  /* 0x00000004000c7825 */ /* 0x000fca00078e029c */
[----:B------:R-:W2:Y:S01]  /*11e00*/  LDG.E R6, [R12.64] ;  /* 0x000000060c067981 */ /* 0x000ea2000c1e1900 */
[----:B------:R-:W-:Y:S01]  /*11e10*/  IMAD.IADD R0, R5, 0x1, -R0 ;  /* 0x0000000105007824 */ /* 0x000fe200078e0a00 */
[----:B------:R-:W-:-:S05]  /*11e20*/  MOV R5, c[0x0][0x2d0] ;  /* 0x0000b40000057a02 */ /* 0x000fca0000000f00 */
[----:B------:R-:W-:-:S05]  /*11e30*/  IMAD R5, R0, R5, -0x80 ;  /* 0xffffff8000057424 */ /* 0x000fca00078e0205 */
[----:B------:R-:W-:Y:S01]  /*11e40*/  SHF.R.S32.HI R0, RZ, 0x1f, R5 ;  /* 0x0000001fff007819 */ /* 0x000fe20000011405 */
[----:B------:R-:W-:-:S04]  /*11e50*/  IMAD.WIDE.U32 R10, R5, c[0x0][0x198], RZ ;  /* 0x00006600050a7a25 */ /* 0x000fc800078e00ff */
[----:B------:R-:W-:-:S04]  /*11e60*/  IMAD R0, R0, c[0x0][0x198], RZ ;  /* 0x0000660000007a24 */ /* 0x000fc800078e02ff */
[----:B------:R-:W-:-:S04]  /*11e70*/  IMAD R0, R5, c[0x0][0x19c], R0 ;  /* 0x0000670005007a24 */ /* 0x000fc800078e0200 */
[----:B------:R-:W-:Y:S02]  /*11e80*/  IMAD.IADD R11, R11, 0x1, R0 ;  /* 0x000000010b0b7824 */ /* 0x000fe400078e0200 */
[----:B--2---:R-:W-:-:S05]  /*11e90*/  IMAD.IADD R6, R6, 0x1, -R7 ;  /* 0x0000000106067824 */ /* 0x004fca00078e0a07 */
[----:B------:R-:W-:-:S05]  /*11ea0*/  SHF.R.S32.HI R2, RZ, 0x1f, R6 ;  /* 0x0000001fff027819 */ /* 0x000fca0000011406 */
[----:B------:R-:W-:-:S04]  /*11eb0*/  IMAD R5, R2, c[0x0][0x180], RZ ;  /* 0x0000600002057a24 */ /* 0x000fc800078e02ff */
[C---:B------:R-:W-:Y:S02]  /*11ec0*/  IMAD R5, R6.reuse, c[0x0][0x184], R5 ;  /* 0x0000610006057a24 */ /* 0x040fe400078e0205 */
[----:B------:R-:W-:-:S05]  /*11ed0*/  IMAD.WIDE.U32 R6, R6, c[0x0][0x180], R10 ;  /* 0x0000600006067a25 */ /* 0x000fca00078e000a */
[----:B------:R-:W-:Y:S01]  /*11ee0*/  IADD3 R0, R7, R5, RZ ;  /* 0x0000000507007210 */ /* 0x000fe20007ffe0ff */
[----:B------:R-:W-:Y:S01]  /*11ef0*/  IMAD.MOV.U32 R7, RZ, RZ, R6 ;  /* 0x000000ffff077224 */ /* 0x000fe200078e0006 */
[----:B------:R-:W-:Y:S05]  /*11f00*/  BRA `(.L_x_1477) ;  /* 0x0000003000007947 */ /* 0x000fea0003800000 */
.L_x_1476:
[----:B------:R-:W-:-:S05]  /*11f10*/  IMAD.MOV.U32 R7, RZ, RZ, c[0x0][0x198] ;  /* 0x00006600ff077624 */ /* 0x000fca00078e00ff */
[----:B------:R-:W-:-:S04]  /*11f20*/  LEA R7, -R7, RZ, 0x7 ;  /* 0x000000ff07077211 */ /* 0x000fc800078e39ff */
[----:B------:R-:W-:Y:S02]  /*11f30*/  SHF.R.S32.HI R0, RZ, 0x1f, R7 ;  /* 0x0000001fff007819 */ /* 0x000fe40000011407 */
.L_x_1477:
[C---:B------:R-:W-:Y:S02]  /*11f40*/  LOP3.LUT P1, RZ, R134.reuse, 0x2, RZ, 0xc0, !PT ;  /* 0x0000000286ff7812 */ /* 0x040fe4000782c0ff */
[C---:B------:R-:W-:Y:S02]  /*11f50*/  LEA R18, P2, R7.reuse, R158, 0x1 ;  /* 0x0000009e07127211 */ /* 0x040fe400078408ff */
        /* <DEDUP_REMOVED lines=31> */
[-C--:B------:R-:W-:Y:S01]  /*12150*/  @P1 IADD3 R5, P3, R7, R166.reuse, RZ ;  /* 0x000000a607051210 */ /* 0x080fe20007f7e0ff */
        /* <DEDUP_REMOVED lines=80> */
.L_x_1475:
        /* <DEDUP_REMOVED lines=36> */
[----:B-1----:R-:W-:Y:S02]  /*128a0*/  FMNMX.FTZ R7, R137, R0, !PT ;  /* 0x0000000089077209 */ /* 0x002fe40007810000 */
        /* <DEDUP_REMOVED lines=13> */
[----:B------:R-:W-:Y:S01]  /*12980*/  LDSM.16.MT88.4 R68, [R142+0x9000] ;  /* 0x009000008e44783b */ /* 0x000fe20000004200 */
[----:B------:R-:W-:-:S03]  /*12990*/  FMNMX.FTZ R7, R57, R0, !PT ;  /* 0x0000000039077209 */ /* 0x000fc60007810000 */
[----:B------:R-:W-:Y:S01]  /*129a0*/  LDSM.16.MT88.4 R96, [R142+0xd000] ;  /* 0x00d000008e60783b */ /* 0x000fe20000004200 */
[----:B------:R-:W-:-:S03]  /*129b0*/  FMNMX.FTZ R0, R120, R7, !PT ;  /* 0x0000000778007209 */ /* 0x000fc60007810000 */
[----:B------:R-:W-:Y:S01]  /*129c0*/  LDSM.16.MT88.4 R16, [R140+0xd000] ;  /* 0x00d000008c10783b */ /* 0x000fe20000004200 */
[----:B------:R-:W-:-:S03]  /*129d0*/  FMNMX.FTZ R0, R67, R0, !PT ;  /* 0x0000000043007209 */ /* 0x000fc60007810000 */
[----:B------:R-:W-:Y:S01]  /*129e0*/  LDSM.16.MT88.4 R12, [R142+0xb400] ;  /* 0x00b400008e0c783b */ /* 0x000fe20000004200 */
[----:B------:R-:W-:-:S03]  /*129f0*/  FMNMX.FTZ R0, R65, R0, !PT ;  /* 0x0000000041007209 */ /* 0x000fc60007810000 */
[----:B------:R-:W-:Y:S01]  /*12a00*/  LDSM.16.MT88.4 R24, [R140+0x9400] ;  /* 0x009400008c18783b */ /* 0x000fe20000004200 */
[----:B------:R-:W-:Y:S02]  /*12a10*/  FMNMX.FTZ R7, R121, R0, !PT ;  /* 0x0000000079077209 */ /* 0x000fe40007810000 */
[----:B------:R-:W-:Y:S02]  /*12a20*/  FMNMX.FTZ R0, R22, R5, !PT ;  /* 0x0000000516007209 */ /* 0x000fe40007810000 */
[----:B------:R-:W-:Y:S02]  /*12a30*/  FMNMX.FTZ R6, R122, R7, !PT ;  /* 0x000000077a067209 */ /* 0x000fe40007810000 */
[----:B------:R-:W-:-:S03]  /*12a40*/  FMNMX.FTZ R5, R21, R0, !PT ;  /* 0x0000000015057209 */ /* 0x000fc60007810000 */
[----:B------:R-:W1:Y:S01]  /*12a50*/  SHFL.BFLY PT, R7, R6, 0x2, 0x1f ;  /* 0x0c401f0006077f89 */ /* 0x000e6200000e0000 */
[----:B------:R-:W-:-:S04]  /*12a60*/  FMNMX.FTZ R5, R20, R5, !PT ;  /* 0x0000000514057209 */ /* 0x000fc80007810000 */
[----:B------:R-:W-:-:S04]  /*12a70*/  FMNMX.FTZ R0, R38, R5, !PT ;  /* 0x0000000526007209 */ /* 0x000fc80007810000 */
[----:B------:R-:W-:-:S04]  /*12a80*/  FMNMX.FTZ R5, R37, R0, !PT ;  /* 0x0000000025057209 */ /* 0x000fc80007810000 */
[----:B------:R-:W-:-:S04]  /*12a90*/  FMNMX.FTZ R0, R36, R5, !PT ;  /* 0x0000000524007209 */ /* 0x000fc80007810000 */
        /* <DEDUP_REMOVED lines=13> */
[--C-:B------:R-:W-:Y:S01]  /*12b70*/  FFMA.FTZ R23, R87, c[0x0][0x23c], -R126.reuse ;  /* 0x00008f0057177a23 */ /* 0x100fe2000001087e */
[----:B------:R-:W2:Y:S01]  /*12b80*/  LDSM.16.MT88.4 R92, [R140+0xb000] ;  /* 0x00b000008c5c783b */ /* 0x000ea20000004200 */
[--C-:B------:R-:W-:Y:S01]  /*12b90*/  FFMA.FTZ R44, R81, c[0x0][0x23c], -R126.reuse ;  /* 0x00008f00512c7a23 */ /* 0x100fe2000001087e */
[----:B------:R-:W-:Y:S01]  /*12ba0*/  MUFU.EX2 R124, R124 ;  /* 0x0000007c007c7308 */ /* 0x000fe20000000800 */
[--C-:B------:R-:W-:Y:S01]  /*12bb0*/  FFMA.FTZ R42, R83, c[0x0][0x23c], -R126.reuse ;  /* 0x00008f00532a7a23 */ /* 0x100fe2000001087e */
[----:B------:R-:W3:Y:S01]  /*12bc0*/  LDSM.16.MT88.4 R84, [R142+0xb000] ;  /* 0x00b000008e54783b */ /* 0x000ee20000004200 */
[----:B------:R-:W-:-:S02]  /*12bd0*/  FFMA.FTZ R41, R77, c[0x0][0x23c], -R126 ;  /* 0x00008f004d297a23 */ /* 0x000fc4000001087e */
[--C-:B------:R-:W-:Y:S02]  /*12be0*/  FFMA.FTZ R33, R79, c[0x0][0x23c], -R126.reuse ;  /* 0x00008f004f217a23 */ /* 0x100fe4000001087e */
[--C-:B------:R-:W-:Y:S01]  /*12bf0*/  FFMA.FTZ R30, R73, c[0x0][0x23c], -R126.reuse ;  /* 0x00008f00491e7a23 */ /* 0x100fe2000001087e */
[----:B------:R-:W4:Y:S01]  /*12c00*/  MUFU.EX2 R123, R123 ;  /* 0x0000007b007b7308 */ /* 0x000f220000000800 */
        /* <DEDUP_REMOVED lines=11> */
[----:B----4-:R-:W-:Y:S02]  /*12cc0*/  F2FP.PACK_AB R104, R123, R124 ;  /* 0x0000007c7b68723e */ /* 0x010fe400000000ff */
[----:B------:R-:W1:Y:S01]  /*12cd0*/  MUFU.EX2 R44, R44 ;  /* 0x0000002c002c7308 */ /* 0x000e620000000800 */
[--C-:B------:R-:W-:Y:S02]  /*12ce0*/  FFMA.FTZ R130, R4, c[0x0][0x23c], -R43.reuse ;  /* 0x00008f0004827a23 */ /* 0x100fe4000001082b */
[--C-:B------:R-:W-:Y:S02]  /*12cf0*/  FFMA.FTZ R127, R8, c[0x0][0x23c], -R43.reuse ;  /* 0x00008f00087f7a23 */ /* 0x100fe4000001082b */
[--C-:B------:R-:W-:Y:S01]  /*12d00*/  FFMA.FTZ R48, R82, c[0x0][0x23c], -R43.reuse ;  /* 0x00008f0052307a23 */ /* 0x100fe2000001082b */
[----:B------:R-:W-:Y:S01]  /*12d10*/  LDSM.16.MT88.4 R8, [R142+0x9400] ;  /* 0x009400008e08783b */ /* 0x000fe20000004200 */
[--C-:B------:R-:W-:Y:S01]  /*12d20*/  FFMA.FTZ R45, R80, c[0x0][0x23c], -R43.reuse ;  /* 0x00008f00502d7a23 */ /* 0x100fe2000001082b */
[----:B------:R-:W-:Y:S01]  /*12d30*/  MUFU.EX2 R130, R130 ;  /* 0x0000008200827308 */ /* 0x000fe20000000800 */
[----:B------:R-:W-:-:S02]  /*12d40*/  FFMA.FTZ R46, R78, c[0x0][0x23c], -R43 ;  /* 0x00008f004e2e7a23 */ /* 0x000fc4000001082b */
[--C-:B------:R-:W-:Y:S02]  /*12d50*/  FFMA.FTZ R35, R76, c[0x0][0x23c], -R43.reuse ;  /* 0x00008f004c237a23 */ /* 0x100fe4000001082b */
[--C-:B------:R-:W-:Y:S01]  /*12d60*/  FFMA.FTZ R34, R74, c[0x0][0x23c], -R43.reuse ;  /* 0x00008f004a227a23 */ /* 0x100fe2000001082b */
[----:B------:R-:W4:Y:S01]  /*12d70*/  LDSM.16.MT88.4 R76, [R140+0x9000] ;  /* 0x009000008c4c783b */ /* 0x000f220000004200 */
[--C-:B------:R-:W-:Y:S01]  /*12d80*/  FFMA.FTZ R31, R72, c[0x0][0x23c], -R43.reuse ;  /* 0x00008f00481f7a23 */ /* 0x100fe2000001082b */
[----:B------:R-:W5:Y:S01]  /*12d90*/  MUFU.EX2 R127, R127 ;  /* 0x0000007f007f7308 */ /* 0x000f620000000800 */
[----:B-1----:R-:W-:Y:S01]  /*12da0*/  F2FP.PACK_AB R106, R44, R23 ;  /* 0x000000172c6a723e */ /* 0x002fe200000000ff */
[--C-:B------:R-:W-:Y:S02]  /*12db0*/  FFMA.FTZ R28, R178, c[0x0][0x23c], -R43.reuse ;  /* 0x00008f00b21c7a23 */ /* 0x100fe4000001082b */
[--C-:B------:R-:W-:Y:S02]  /*12dc0*/  FFMA.FTZ R3, R180, c[0x0][0x23c], -R43.reuse ;  /* 0x00008f00b4037a23 */ /* 0x100fe4000001082b */
[----:B------:R-:W-:-:S02]  /*12dd0*/  FFMA.FTZ R56, R56, c[0x0][0x23c], -R43 ;  /* 0x00008f0038387a23 */ /* 0x000fc4000001082b */
[----:B------:R-:W-:Y:S01]  /*12de0*/  MUFU.EX2 R48, R48 ;  /* 0x0000003000307308 */ /* 0x000fe20000000800 */
[--C-:B------:R-:W-:Y:S02]  /*12df0*/  FFMA.FTZ R51, R176, c[0x0][0x23c], -R43.reuse ;  /* 0x00008f00b0337a23 */ /* 0x100fe4000001082b */
[--C-:B------:R-:W-:Y:S02]  /*12e00*/  FFMA.FTZ R50, R50, c[0x0][0x23c], -R43.reuse ;  /* 0x00008f0032327a23 */ /* 0x100fe4000001082b */
[----:B------:R-:W-:Y:S02]  /*12e10*/  FFMA.FTZ R47, R174, c[0x0][0x23c], -R43 ;  /* 0x00008f00ae2f7a23 */ /* 0x000fe4000001082b */
[--C-:B------:R-:W-:Y:S01]  /*12e20*/  FFMA.FTZ R166, R135, c[0x0][0x23c], -R126.reuse ;  /* 0x00008f0087a67a23 */ /* 0x100fe2000001087e */
[----:B------:R-:W1:Y:S01]  /*12e30*/  MUFU.EX2 R45, R45 ;  /* 0x0000002d002d7308 */ /* 0x000e620000000800 */
[----:B-----5:R-:W-:Y:S01]  /*12e40*/  F2FP.PACK_AB R105, R127, R130 ;  /* 0x000000827f69723e */ /* 0x020fe200000000ff */
        /* <DEDUP_REMOVED lines=8> */
[----:B-1----:R-:W-:Y:S01]  /*12ed0*/  F2FP.PACK_AB R107, R45, R48 ;  /* 0x000000302d6b723e */ /* 0x002fe200000000ff */
[----:B------:R-:W1:Y:S01]  /*12ee0*/  MUFU.EX2 R41, R41 ;  /* 0x0000002900297308 */ /* 0x000e620000000800 */
[----:B------:R-:W-:-:S02]  /*12ef0*/  FFMA.FTZ R163, R64, c[0x0][0x23c], -R126 ;  /* 0x00008f0040a37a23 */ /* 0x000fc4000001087e */
[--C-:B------:R-:W-:Y:S02]  /*12f00*/  FFMA.FTZ R64, R63, c[0x0][0x23c], -R126.reuse ;  /* 0x00008f003f407a23 */ /* 0x100fe4000001087e */
[--C-:B------:R-:W-:Y:S01]  /*12f10*/  FFMA.FTZ R168, R129, c[0x0][0x23c], -R126.reuse ;  /* 0x00008f0081a87a23 */ /* 0x100fe2000001087e */
[C---:B------:R-:W-:Y:S01]  /*12f20*/  HMMA.16816.F32 R112, R104.reuse, R68, RZ ;  /* 0x000000446870723c */ /* 0x040fe200000018ff */
[--C-:B------:R-:W-:Y:S01]  /*12f30*/  FFMA.FTZ R63, R125, c[0x0][0x23c], -R126.reuse ;  /* 0x00008f007d3f7a23 */ /* 0x100fe2000001087e */
[----:B------:R-:W-:Y:S01]  /*12f40*/  MUFU.EX2 R33, R33 ;  /* 0x0000002100217308 */ /* 0x000fe20000000800 */
[--C-:B------:R-:W-:Y:S02]  /*12f50*/  FFMA.FTZ R129, R62, c[0x0][0x23c], -R43.reuse ;  /* 0x00008f003e817a23 */ /* 0x100fe4000001082b */
[--C-:B------:R-:W-:Y:S02]  /*12f60*/  FFMA.FTZ R62, R128, c[0x0][0x23c], -R43.reuse ;  /* 0x00008f00803e7a23 */ /* 0x100fe4000001082b */
[--C-:B------:R-:W-:Y:S01]  /*12f70*/  FFMA.FTZ R125, R66, c[0x0][0x23c], -R43.reuse ;  /* 0x00008f00427d7a23 */ /* 0x100fe2000001082b */
[----:B------:R-:W-:Y:S01]  /*12f80*/  HMMA.16816.F32 R68, R104, R70, RZ ;  /* 0x000000466844723c */ /* 0x000fe200000018ff */
[----:B------:R-:W-:Y:S01]  /*12f90*/  FFMA.FTZ R60, R60, c[0x0][0x23c], -R43 ;  /* 0x00008f003c3c7a23 */ /* 0x000fe2000001082b */
[----:B------:R-:W5:Y:S01]  /*12fa0*/  MUFU.EX2 R30, R30 ;  /* 0x0000001e001e7308 */ /* 0x000f620000000800 */
[----:B-1----:R-:W-:Y:S01]  /*12fb0*/  F2FP.PACK_AB R4, R41, R42 ;  /* 0x0000002a2904723e */ /* 0x002fe200000000ff */
[----:B------:R-:W-:-:S02]  /*12fc0*/  FFMA.FTZ R167, R61, c[0x0][0x23c], -R126 ;  /* 0x00008f003da77a23 */ /* 0x000fc4000001087e */
[--C-:B------:R-:W-:Y:S02]  /*12fd0*/  FFMA.FTZ R59, R59, c[0x0][0x23c], -R126.reuse ;  /* 0x00008f003b3b7a23 */ /* 0x100fe4000001087e */
[C---:B--2---:R-:W-:Y:S01]  /*12fe0*/  HMMA.16816.F32 R88, R104.reuse, R92, RZ ;  /* 0x0000005c6858723c */ /* 0x044fe200000018ff */
[--C-:B------:R-:W-:Y:S01]  /*12ff0*/  FFMA.FTZ R57, R57, c[0x0][0x23c], -R126.reuse ;  /* 0x00008f0039397a23 */ /* 0x100fe2000001087e */
[----:B------:R-:W-:Y:S01]  /*13000*/  MUFU.EX2 R46, R46 ;  /* 0x0000002e002e7308 */ /* 0x000fe20000000800 */
[--C-:B------:R-:W-:Y:S02]  /*13010*/  FFMA.FTZ R66, R120, c[0x0][0x23c], -R126.reuse ;  /* 0x00008f0078427a23 */ /* 0x100fe4000001087e */
[--C-:B------:R-:W-:Y:S02]  /*13020*/  FFMA.FTZ R67, R67, c[0x0][0x23c], -R126.reuse ;  /* 0x00008f0043437a23 */ /* 0x100fe4000001087e */
[--C-:B------:R-:W-:Y:S01]  /*13030*/  FFMA.FTZ R128, R65, c[0x0][0x23c], -R126.reuse ;  /* 0x00008f0041807a23 */ /* 0x100fe2000001087e */
[----:B------:R-:W-:Y:S01]  /*13040*/  HMMA.16816.F32 R92, R104, R94, RZ ;  /* 0x0000005e685c723c */ /* 0x000fe200000018ff */
[----:B------:R-:W-:Y:S01]  /*13050*/  FFMA.FTZ R121, R121, c[0x0][0x23c], -R126 ;  /* 0x00008f0079797a23 */ /* 0x000fe2000001087e */
[----:B------:R-:W1:Y:S01]  /*13060*/  MUFU.EX2 R35, R35 ;  /* 0x0000002300237308 */ /* 0x000e620000000800 */
[----:B-----5:R-:W-:Y:S01]  /*13070*/  F2FP.PACK_AB R6, R30, R33 ;  /* 0x000000211e06723e */ /* 0x020fe200000000ff */
[----:B------:R-:W-:-:S02]  /*13080*/  FFMA.FTZ R61, R22, c[0x0][0x23c], -R43 ;  /* 0x00008f00163d7a23 */ /* 0x000fc4000001082b */
[--C-:B------:R-:W-:Y:S02]  /*13090*/  FFMA.FTZ R65, R20, c[0x0][0x23c], -R43.reuse ;  /* 0x00008f0014417a23 */ /* 0x100fe4000001082b */
[C---:B---3--:R-:W-:Y:S01]  /*130a0*/  HMMA.16816.F32 R80, R104.reuse, R84, RZ ;  /* 0x000000546850723c */ /* 0x048fe200000018ff */
[----:B------:R-:W-:Y:S01]  /*130b0*/  FFMA.FTZ R38, R38, c[0x0][0x23c], -R43 ;  /* 0x00008f0026267a23 */ /* 0x000fe2000001082b */
[----:B------:R-:W-:Y:S01]  /*130c0*/  MUFU.EX2 R34, R34 ;  /* 0x0000002200227308 */ /* 0x000fe20000000800 */
[----:B------:R-:W-:Y:S02]  /*130d0*/  FADD.FTZ R124, R124, R123 ;  /* 0x0000007b7c7c7221 */ /* 0x000fe40000010000 */
[----:B------:R-:W-:Y:S02]  /*130e0*/  FADD.FTZ R127, R130, R127 ;  /* 0x0000007f827f7221 */ /* 0x000fe40000010000 */
[----:B------:R-:W-:Y:S01]  /*130f0*/  FFMA.FTZ R39, R39, c[0x0][0x23c], -R43 ;  /* 0x00008f0027277a23 */ /* 0x000fe2000001082b */
[----:B------:R-:W-:Y:S01]  /*13100*/  HMMA.16816.F32 R84, R104, R86, RZ ;  /* 0x000000566854723c */ /* 0x000fe200000018ff */
[----:B------:R-:W-:Y:S01]  /*13110*/  FADD.FTZ R48, R48, R127 ;  /* 0x0000007f30307221 */ /* 0x000fe20000010000 */
[----:B------:R-:W2:Y:S01]  /*13120*/  MUFU.EX2 R31, R31 ;  /* 0x0000001f001f7308 */ /* 0x000ea20000000800 */
[----:B-1----:R-:W-:Y:S01]  /*13130*/  F2FP.PACK_AB R5, R35, R46 ;  /* 0x0000002e2305723e */ /* 0x002fe200000000ff */
[----:B------:R-:W-:-:S02]  /*13140*/  FFMA.FTZ R40, R40, c[0x0][0x23c], -R43 ;  /* 0x00008f0028287a23 */ /* 0x000fc4000001082b */
[----:B------:R-:W-:Y:S02]  /*13150*/  FADD.FTZ R45, R45, R48 ;  /* 0x000000302d2d7221 */ /* 0x000fe40000010000 */
[----:B----4-:R-:W-:Y:S02]  /*13160*/  HMMA.16816.F32 R72, R104, R76, RZ ;  /* 0x0000004c6848723c */ /* 0x010fe400000018ff */
[----:B------:R-:W-:Y:S01]  /*13170*/  MUFU.EX2 R32, R32 ;  /* 0x0000002000207308 */ /* 0x000fe20000000800 */
[----:B------:R-:W-:-:S05]  /*13180*/  FADD.FTZ R46, R46, R45 ;  /* 0x0000002d2e2e7221 */ /* 0x000fca0000010000 */
[C---:B------:R-:W-:Y:S01]  /*13190*/  HMMA.16816.F32 R108, R104.reuse, R96, RZ ;  /* 0x00000060686c723c */ /* 0x040fe200000018ff */
[----:B--2---:R-:W-:Y:S01]  /*131a0*/  F2FP.PACK_AB R7, R31, R34 ;  /* 0x000000221f07723e */ /* 0x004fe200000000ff */
        /* <DEDUP_REMOVED lines=27> */
[--C-:B------:R-:W-:Y:S01]  /*13360*/  FFMA.FTZ R24, R179, c[0x0][0x23c], -R126.reuse ;  /* 0x00008f00b3187a23 */ /* 0x100fe2000001087e */
[----:B------:R-:W-:Y:S01]  /*13370*/  HMMA.16816.F32 R76, R4, R26, R76 ;  /* 0x0000001a044c723c */ /* 0x000fe2000000184c */
[----:B------:R-:W-:Y:S01]  /*13380*/  FFMA.FTZ R25, R182, c[0x0][0x23c], -R43 ;  /* 0x00008f00b6197a23 */ /* 0x000fe2000001082b */
[----:B------:R-:W-:Y:S05]  /*13390*/  MUFU.EX2 R135, R135 ;  /* 0x0000008700877308 */ /* 0x000fea0000000800 */
[----:B------:R-:W-:-:S02]  /*133a0*/  FFMA.FTZ R27, R177, c[0x0][0x23c], -R126 ;  /* 0x00008f00b11b7a23 */ /* 0x000fc4000001087e */
[--C-:B------:R-:W-:Y:S01]  /*133b0*/  FFMA.FTZ R26, R184, c[0x0][0x23c], -R43.reuse ;  /* 0x00008f00b81a7a23 */ /* 0x100fe2000001082b */
[----:B---3--:R-:W-:Y:S01]  /*133c0*/  HMMA.16816.F32 R108, R4, R12, R108 ;  /* 0x0000000c046c723c */ /* 0x008fe2000000186c */
[----:B------:R-:W-:Y:S01]  /*133d0*/  MUFU.EX2 R24, R24 ;  /* 0x0000001800187308 */ /* 0x000fe20000000800 */
[----:B------:R-:W-:Y:S02]  /*133e0*/  FFMA.FTZ R126, R122, c[0x0][0x23c], -R126 ;  /* 0x00008f007a7e7a23 */ /* 0x000fe4000001087e */
[----:B------:R-:W-:-:S04]  /*133f0*/  FFMA.FTZ R122, R21, c[0x0][0x23c], -R43 ;  /* 0x00008f00157a7a23 */ /* 0x000fc8000001082b */
[C---:B------:R-:W-:Y:S01]  /*13400*/  HMMA.16816.F32 R96, R4.reuse, R14, R96 ;  /* 0x0000000e0460723c */ /* 0x040fe20000001860 */
[----:B------:R-:W-:Y:S01]  /*13410*/  MUFU.EX2 R27, R27 ;  /* 0x0000001b001b7308 */ /* 0x000fe20000000800 */
[----:B------:R-:W3:Y:S06]  /*13420*/  LDSM.16.MT88.4 R12, [R142+0x9800] ;  /* 0x009800008e0c783b */ /* 0x000eec0000004200 */
[C---:B--2---:R-:W-:Y:S01]  /*13430*/  HMMA.16816.F32 R100, R4.reuse, R8, R100 ;  /* 0x000000080464723c */ /* 0x044fe20000001864 */
[----:B------:R-:W2:Y:S07]  /*13440*/  MUFU.EX2 R25, R25 ;  /* 0x0000001900197308 */ /* 0x000eae0000000800 */
[----:B------:R-:W-:Y:S01]  /*13450*/  HMMA.16816.F32 R104, R4, R10, R104 ;  /* 0x0000000a0468723c */ /* 0x000fe20000001868 */
[----:B------:R-:W4:Y:S01]  /*13460*/  LDSM.16.MT88.4 R8, [R140+0x9800] ;  /* 0x009800008c08783b */ /* 0x000f220000004200 */
[----:B------:R-:W5:Y:S05]  /*13470*/  MUFU.EX2 R26, R26 ;  /* 0x0000001a001a7308 */ /* 0x000f6a0000000800 */
[----:B-1----:R-:W-:-:S02]  /*13480*/  F2FP.PACK_AB R4, R29, R32 ;  /* 0x000000201d04723e */ /* 0x002fc400000000ff */
[----:B--2---:R-:W-:Y:S01]  /*13490*/  F2FP.PACK_AB R5, R25, R28 ;  /* 0x0000001c1905723e */ /* 0x004fe200000000ff */
[----:B------:R-:W-:Y:S01]  /*134a0*/  MUFU.EX2 R162, R162 ;  /* 0x000000a200a27308 */ /* 0x000fe20000000800 */
[----:B------:R-:W-:Y:S02]  /*134b0*/  F2FP.PACK_AB R6, R24, R27 ;  /* 0x0000001b1806723e */ /* 0x000fe400000000ff */
[----:B-----5:R-:W-:-:S05]  /*134c0*/  F2FP.PACK_AB R7, R3, R26 ;  /* 0x0000001a0307723e */ /* 0x020fca00000000ff */
[----:B------:R-:W-:Y:S02]  /*134d0*/  MUFU.EX2 R131, R131 ;  /* 0x0000008300837308 */ /* 0x000fe40000000800 */
[C---:B---3--:R-:W-:Y:S06]  /*134e0*/  HMMA.16816.F32 R112, R4.reuse, R12, R112 ;  /* 0x0000000c0470723c */ /* 0x048fec0000001870 */
[----:B------:R-:W-:Y:S02]  /*134f0*/  MUFU.EX2 R138, R138 ;  /* 0x0000008a008a7308 */ /* 0x000fe40000000800 */
[C---:B------:R-:W-:Y:S01]  /*13500*/  HMMA.16816.F32 R68, R4.reuse, R14, R68 ;  /* 0x0000000e0444723c */ /* 0x040fe20000001844 */
[----:B------:R-:W1:Y:S05]  /*13510*/  LDSM.16.MT88.4 R12, [R142+0xb800] ;  /* 0x00b800008e0c783b */ /* 0x000e6a0000004200 */
[----:B------:R-:W2:Y:S02]  /*13520*/  MUFU.EX2 R137, R137 ;  /* 0x0000008900897308 */ /* 0x000ea40000000800 */
[C---:B----4-:R-:W-:Y:S06]  /*13530*/  HMMA.16816.F32 R72, R4.reuse, R8, R72 ;  /* 0x000000080448723c */ /* 0x050fec0000001848 */
[----:B------:R-:W-:Y:S02]  /*13540*/  MUFU.EX2 R139, R139 ;  /* 0x0000008b008b7308 */ /* 0x000fe40000000800 */
[C---:B------:R-:W-:Y:S01]  /*13550*/  HMMA.16816.F32 R76, R4.reuse, R10, R76 ;  /* 0x0000000a044c723c */ /* 0x040fe2000000184c */
[----:B------:R-:W3:Y:S05]  /*13560*/  LDSM.16.MT88.4 R8, [R140+0xb800] ;  /* 0x00b800008c08783b */ /* 0x000eea0000004200 */
[----:B------:R-:W4:Y:S08]  /*13570*/  MUFU.EX2 R136, R136 ;  /* 0x0000008800887308 */ /* 0x000f300000000800 */
[----:B------:R-:W-:Y:S08]  /*13580*/  MUFU.EX2 R163, R163 ;  /* 0x000000a300a37308 */ /* 0x000ff00000000800 */
[----:B------:R-:W5:Y:S01]  /*13590*/  MUFU.EX2 R64, R64 ;  /* 0x0000004000407308 */ /* 0x000f620000000800 */
[C---:B-1----:R-:W-:Y:S07]  /*135a0*/  HMMA.16816.F32 R80, R4.reuse, R12, R80 ;  /* 0x0000000c0450723c */ /* 0x042fee0000001850 */
[----:B------:R-:W-:Y:S01]  /*135b0*/  MUFU.EX2 R168, R168 ;  /* 0x000000a800a87308 */ /* 0x000fe20000000800 */
[C---:B------:R-:W-:Y:S01]  /*135c0*/  HMMA.16816.F32 R84, R4.reuse, R14, R84 ;  /* 0x0000000e0454723c */ /* 0x040fe20000001854 */
[----:B------:R-:W1:Y:S06]  /*135d0*/  LDSM.16.MT88.4 R12, [R142+0xd800] ;  /* 0x00d800008e0c783b */ /* 0x000e6c0000004200 */
[----:B------:R-:W-:Y:S01]  /*135e0*/  MUFU.EX2 R63, R63 ;  /* 0x0000003f003f7308 */ /* 0x000fe20000000800 */
[C---:B---3--:R-:W-:Y:S07]  /*135f0*/  HMMA.16816.F32 R88, R4.reuse, R8, R88 ;  /* 0x000000080458723c */ /* 0x048fee0000001858 */
[----:B------:R-:W-:Y:S01]  /*13600*/  MUFU.EX2 R129, R129 ;  /* 0x0000008100817308 */ /* 0x000fe20000000800 */
[C---:B------:R-:W-:Y:S01]  /*13610*/  HMMA.16816.F32 R92, R4.reuse, R10, R92 ;  /* 0x0000000a045c723c */ /* 0x040fe2000000185c */
[----:B------:R-:W3:Y:S06]  /*13620*/  LDSM.16.MT88.4 R8, [R140+0xd800] ;  /* 0x00d800008c08783b */ /* 0x000eec0000004200 */
[----:B------:R-:W1:Y:S08]  /*13630*/  MUFU.EX2 R62, R62 ;  /* 0x0000003e003e7308 */ /* 0x000e700000000800 */
[----:B------:R-:W-:Y:S08]  /*13640*/  MUFU.EX2 R125, R125 ;  /* 0x0000007d007d7308 */ /* 0x000ff00000000800 */
[----:B------:R-:W2:Y:S01]  /*13650*/  MUFU.EX2 R60, R60 ;  /* 0x0000003c003c7308 */ /* 0x000ea20000000800 */
[C---:B-1----:R-:W-:Y:S07]  /*13660*/  HMMA.16816.F32 R108, R4.reuse, R12, R108 ;  /* 0x0000000c046c723c */ /* 0x042fee000000186c */
[----:B------:R-:W-:Y:S01]  /*13670*/  MUFU.EX2 R120, R167 ;  /* 0x000000a700787308 */ /* 0x000fe20000000800 */
[C---:B------:R-:W-:Y:S01]  /*13680*/  HMMA.16816.F32 R96, R4.reuse, R14, R96 ;  /* 0x0000000e0460723c */ /* 0x040fe20000001860 */
[----:B------:R-:W1:Y:S06]  /*13690*/  LDSM.16.MT88.4 R12, [R142+0x9c00] ;  /* 0x009c00008e0c783b */ /* 0x000e6c0000004200 */
[----:B------:R-:W1:Y:S01]  /*136a0*/  MUFU.EX2 R59, R59 ;  /* 0x0000003b003b7308 */ /* 0x000e620000000800 */
[C---:B---3--:R-:W-:Y:S07]  /*136b0*/  HMMA.16816.F32 R100, R4.reuse, R8, R100 ;  /* 0x000000080464723c */ /* 0x048fee0000001864 */
[----:B------:R-:W-:Y:S01]  /*136c0*/  MUFU.EX2 R57, R57 ;  /* 0x0000003900397308 */ /* 0x000fe20000000800 */
[----:B------:R-:W-:Y:S01]  /*136d0*/  HMMA.16816.F32 R104, R4, R10, R104 ;  /* 0x0000000a0468723c */ /* 0x000fe20000001868 */
[----:B------:R-:W3:Y:S06]  /*136e0*/  LDSM.16.MT88.4 R8, [R140+0x9c00] ;  /* 0x009c00008c08783b */ /* 0x000eec0000004200 */
[----:B------:R-:W1:Y:S01]  /*136f0*/  MUFU.EX2 R66, R66 ;  /* 0x0000004200427308 */ /* 0x000e620000000800 */
[----:B------:R-:W-:-:S02]  /*13700*/  F2FP.PACK_AB R4, R55, R58 ;  /* 0x0000003a3704723e */ /* 0x000fc400000000ff */
[----:B------:R-:W-:-:S05]  /*13710*/  F2FP.PACK_AB R5, R51, R56 ;  /* 0x000000383305723e */ /* 0x000fca00000000ff */
[----:B------:R-:W-:Y:S01]  /*13720*/  MUFU.EX2 R61, R61 ;  /* 0x0000003d003d7308 */ /* 0x000fe20000000800 */
[----:B------:R-:W-:Y:S02]  /*13730*/  F2FP.PACK_AB R6, R49, R54 ;  /* 0x000000363106723e */ /* 0x000fe400000000ff */
[----:B------:R-:W-:-:S05]  /*13740*/  F2FP.PACK_AB R7, R47, R50 ;  /* 0x000000322f07723e */ /* 0x000fca00000000ff */
[----:B------:R-:W-:Y:S02]  /*13750*/  MUFU.EX2 R122, R122 ;  /* 0x0000007a007a7308 */ /* 0x000fe40000000800 */
[C---:B-1----:R-:W-:Y:S06]  /*13760*/  HMMA.16816.F32 R112, R4.reuse, R12, R112 ;  /* 0x0000000c0470723c */ /* 0x042fec0000001870 */
[----:B------:R-:W-:Y:S02]  /*13770*/  MUFU.EX2 R65, R65 ;  /* 0x0000004100417308 */ /* 0x000fe40000000800 */
[C---:B------:R-:W-:Y:S01]  /*13780*/  HMMA.16816.F32 R68, R4.reuse, R14, R68 ;  /* 0x0000000e0444723c */ /* 0x040fe20000001844 */
[----:B------:R-:W1:Y:S05]  /*13790*/  LDSM.16.MT88.4 R12, [R142+0xbc00] ;  /* 0x00bc00008e0c783b */ /* 0x000e6a0000004200 */
[----:B------:R-:W1:Y:S02]  /*137a0*/  MUFU.EX2 R38, R38 ;  /* 0x0000002600267308 */ /* 0x000e640000000800 */
[C---:B---3--:R-:W-:Y:S06]  /*137b0*/  HMMA.16816.F32 R72, R4.reuse, R8, R72 ;  /* 0x000000080448723c */ /* 0x048fec0000001848 */
[----:B------:R-:W-:Y:S02]  /*137c0*/  MUFU.EX2 R67, R67 ;  /* 0x0000004300437308 */ /* 0x000fe40000000800 */
[C---:B------:R-:W-:Y:S01]  /*137d0*/  HMMA.16816.F32 R76, R4.reuse, R10, R76 ;  /* 0x0000000a044c723c */ /* 0x040fe2000000184c */
[----:B------:R-:W3:Y:S05]  /*137e0*/  LDSM.16.MT88.4 R8, [R140+0xbc00] ;  /* 0x00bc00008c08783b */ /* 0x000eea0000004200 */
[----:B------:R-:W1:Y:S08]  /*137f0*/  MUFU.EX2 R128, R128 ;  /* 0x0000008000807308 */ /* 0x000e700000000800 */
[----:B------:R-:W-:Y:S08]  /*13800*/  MUFU.EX2 R121, R121 ;  /* 0x0000007900797308 */ /* 0x000ff00000000800 */
[----:B------:R-:W-:Y:S01]  /*13810*/  MUFU.EX2 R126, R126 ;  /* 0x0000007e007e7308 */ /* 0x000fe20000000800 */
        /* <DEDUP_REMOVED lines=10> */
[----:B------:R-:W-:Y:S01]  /*138c0*/  HMMA.16816.F32 R104, R4, R10, R104 ;  /* 0x0000000a0468723c */ /* 0x000fe20000001868 */
[----:B------:R-:W3:Y:S06]  /*138d0*/  LDSM.16.MT88.4 R8, [R140+0xa000] ;  /* 0x00a000008c08783b */ /* 0x000eec0000004200 */
[----:B------:R-:W-:-:S02]  /*138e0*/  F2FP.PACK_AB R4, R135, R166 ;  /* 0x000000a68704723e */ /* 0x000fc400000000ff */
[----:B--2---:R-:W-:Y:S02]  /*138f0*/  F2FP.PACK_AB R5, R137, R138 ;  /* 0x0000008a8905723e */ /* 0x004fe400000000ff */
[----:B------:R-:W-:Y:S02]  /*13900*/  F2FP.PACK_AB R6, R131, R162 ;  /* 0x000000a28306723e */ /* 0x000fe400000000ff */
[----:B----4-:R-:W-:-:S07]  /*13910*/  F2FP.PACK_AB R7, R136, R139 ;  /* 0x0000008b8807723e */ /* 0x010fce00000000ff */
[C---:B-1----:R-:W-:Y:S08]  /*13920*/  HMMA.16816.F32 R112, R4.reuse, R12, R112 ;  /* 0x0000000c0470723c */ /* 0x042ff00000001870 */
[C---:B------:R-:W-:Y:S01]  /*13930*/  HMMA.16816.F32 R68, R4.reuse, R14, R68 ;  /* 0x0000000e0444723c */ /* 0x040fe20000001844 */
[----:B------:R-:W1:Y:S07]  /*13940*/  LDSM.16.MT88.4 R12, [R142+0xc000] ;  /* 0x00c000008e0c783b */ /* 0x000e6e0000004200 */
[C---:B---3--:R-:W-:Y:S08]  /*13950*/  HMMA.16816.F32 R72, R4.reuse, R8, R72 ;  /* 0x000000080448723c */ /* 0x048ff00000001848 */
[C---:B------:R-:W-:Y:S01]  /*13960*/  HMMA.16816.F32 R76, R4.reuse, R10, R76 ;  /* 0x0000000a044c723c */ /* 0x040fe2000000184c */
[----:B------:R-:W2:Y:S07]  /*13970*/  LDSM.16.MT88.4 R8, [R140+0xc000] ;  /* 0x00c000008c08783b */ /* 0x000eae0000004200 */
[C---:B-1----:R-:W-:Y:S08]  /*13980*/  HMMA.16816.F32 R80, R4.reuse, R12, R80 ;  /* 0x0000000c0450723c */ /* 0x042ff00000001850 */
        /* <DEDUP_REMOVED lines=8> */
[C---:B--2---:R-:W-:Y:S08]  /*13a10*/  HMMA.16816.F32 R100, R4.reuse, R8, R100 ;  /* 0x000000080464723c */ /* 0x044ff00000001864 */
[----:B------:R-:W-:Y:S01]  /*13a20*/  HMMA.16816.F32 R104, R4, R10, R104 ;  /* 0x0000000a0468723c */ /* 0x000fe20000001868 */
[----:B------:R-:W2:Y:S06]  /*13a30*/  LDSM.16.MT88.4 R8, [R142+0xc400] ;  /* 0x00c400008e08783b */ /* 0x000eac0000004200 */
[----:B-----5:R-:W-:-:S02]  /*13a40*/  F2FP.PACK_AB R4, R64, R163 ;  /* 0x000000a34004723e */ /* 0x020fc400000000ff */
[----:B------:R-:W-:Y:S02]  /*13a50*/  F2FP.PACK_AB R5, R62, R129 ;  /* 0x000000813e05723e */ /* 0x000fe400000000ff */
[----:B------:R-:W-:Y:S02]  /*13a60*/  F2FP.PACK_AB R6, R63, R168 ;  /* 0x000000a83f06723e */ /* 0x000fe400000000ff */
[----:B------:R-:W-:-:S07]  /*13a70*/  F2FP.PACK_AB R7, R60, R125 ;  /* 0x0000007d3c07723e */ /* 0x000fce00000000ff */
[C---:B------:R-:W-:Y:S08]  /*13a80*/  HMMA.16816.F32 R112, R4.reuse, R16, R112 ;  /* 0x000000100470723c */ /* 0x040ff00000001870 */
[C---:B------:R-:W-:Y:S01]  /*13a90*/  HMMA.16816.F32 R68, R4.reuse, R18, R68 ;  /* 0x000000120444723c */ /* 0x040fe20000001844 */
[----:B------:R-:W3:Y:S07]  /*13aa0*/  LDSM.16.MT88.4 R16, [R140+0xc400] ;  /* 0x00c400008c10783b */ /* 0x000eee0000004200 */
[C---:B-1----:R-:W-:Y:S08]  /*13ab0*/  HMMA.16816.F32 R72, R4.reuse, R12, R72 ;  /* 0x0000000c0448723c */ /* 0x042ff00000001848 */
[C---:B--2---:R-:W-:Y:S08]  /*13ac0*/  HMMA.16816.F32 R80, R4.reuse, R8, R80 ;  /* 0x000000080450723c */ /* 0x044ff00000001850 */
[C---:B------:R-:W-:Y:S01]  /*13ad0*/  HMMA.16816.F32 R84, R4.reuse, R10, R84 ;  /* 0x0000000a0454723c */ /* 0x040fe20000001854 */
[----:B------:R-:W1:Y:S07]  /*13ae0*/  LDSM.16.MT88.4 R8, [R140+0xe400] ;  /* 0x00e400008c08783b */ /* 0x000e6e0000004200 */
        /* <DEDUP_REMOVED lines=9> */
[----:B------:R-:W-:Y:S01]  /*13b80*/  HMMA.16816.F32 R96, R4, R14, R96 ;  /* 0x0000000e0460723c */ /* 0x000fe20000001860 */
[----:B------:R-:W2:Y:S06]  /*13b90*/  LDSM.16.MT88.4 R12, [R142+0xc800] ;  /* 0x00c800008e0c783b */ /* 0x000eac0000004200 */
[----:B------:R-:W-:Y:S01]  /*13ba0*/  FADD.FTZ R5, R23, R124 ;  /* 0x0000007c17057221 */ /* 0x000fe20000010000 */
[----:B------:R-:W-:Y:S01]  /*13bb0*/  F2FP.PACK_AB R4, R59, R120 ;  /* 0x000000783b04723e */ /* 0x000fe200000000ff */
[----:B------:R-:W4:Y:S01]  /*13bc0*/  LDSM.16.MT88.4 R20, [R140+0xa800] ;  /* 0x00a800008c14783b */ /* 0x000f220000004200 */
[----:B------:R-:W-:Y:S01]  /*13bd0*/  F2FP.PACK_AB R6, R66, R57 ;  /* 0x000000394206723e */ /* 0x000fe200000000ff */
[----:B------:R-:W-:Y:S01]  /*13be0*/  FADD.FTZ R5, R44, R5 ;  /* 0x000000052c057221 */ /* 0x000fe20000010000 */
[----:B------:R-:W-:Y:S01]  /*13bf0*/  F2FP.PACK_AB R7, R38, R65 ;  /* 0x000000412607723e */ /* 0x000fe200000000ff */
[----:B------:R-:W-:-:S02]  /*13c00*/  FFMA.FTZ R44, R37, c[0x0][0x23c], -R43 ;  /* 0x00008f00252c7a23 */ /* 0x000fc4000001082b */
[----:B------:R-:W-:Y:S01]  /*13c10*/  FADD.FTZ R42, R42, R5 ;  /* 0x000000052a2a7221 */ /* 0x000fe20000010000 */
[----:B------:R-:W-:Y:S01]  /*13c20*/  F2FP.PACK_AB R5, R122, R61 ;  /* 0x0000003d7a05723e */ /* 0x000fe200000000ff */
[----:B------:R-:W-:Y:S02]  /*13c30*/  FFMA.FTZ R37, R36, c[0x0][0x23c], -R43 ;  /* 0x00008f0024257a23 */ /* 0x000fe4000001082b */
[----:B------:R-:W-:Y:S01]  /*13c40*/  FADD.FTZ R42, R41, R42 ;  /* 0x0000002a292a7221 */ /* 0x000fe20000010000 */
[----:B------:R-:W-:Y:S03]  /*13c50*/  MUFU.EX2 R36, R44 ;  /* 0x0000002c00247308 */ /* 0x000fe60000000800 */
[----:B---3--:R-:W-:Y:S01]  /*13c60*/  HMMA.16816.F32 R88, R4, R16, R88 ;  /* 0x000000100458723c */ /* 0x008fe20000001858 */
[----:B------:R-:W-:-:S04]  /*13c70*/  FADD.FTZ R33, R33, R42 ;  /* 0x0000002a21217221 */ /* 0x000fc80000010000 */
[----:B------:R-:W-:Y:S01]  /*13c80*/  FADD.FTZ R33, R30, R33 ;  /* 0x000000211e217221 */ /* 0x000fe20000010000 */
[----:B------:R-:W3:Y:S01]  /*13c90*/  MUFU.EX2 R37, R37 ;  /* 0x0000002500257308 */ /* 0x000ee20000000800 */
[----:B------:R-:W-:Y:S01]  /*13ca0*/  FADD.FTZ R17, R35, R46 ;  /* 0x0000002e23117221 */ /* 0x000fe20000010000 */
[C---:B-1----:R-:W-:Y:S01]  /*13cb0*/  HMMA.16816.F32 R112, R4.reuse, R8, R112 ;  /* 0x000000080470723c */ /* 0x042fe20000001870 */
[----:B------:R-:W-:Y:S02]  /*13cc0*/  FADD.FTZ R30, R32, R33 ;  /* 0x00000021201e7221 */ /* 0x000fe40000010000 */
[----:B------:R-:W-:Y:S02]  /*13cd0*/  FADD.FTZ R16, R34, R17 ;  /* 0x0000001122107221 */ /* 0x000fe40000010000 */
[----:B------:R-:W-:Y:S01]  /*13ce0*/  FADD.FTZ R30, R29, R30 ;  /* 0x0000001e1d1e7221 */ /* 0x000fe20000010000 */
[----:B------:R-:W-:Y:S01]  /*13cf0*/  MUFU.EX2 R35, R39 ;  /* 0x0000002700237308 */ /* 0x000fe20000000800 */
[----:B------:R-:W-:Y:S01]  /*13d00*/  FADD.FTZ R31, R31, R16 ;  /* 0x000000101f1f7221 */ /* 0x000fe20000010000 */
[----:B------:R-:W-:Y:S01]  /*13d10*/  HMMA.16816.F32 R68, R4, R10, R68 ;  /* 0x0000000a0444723c */ /* 0x000fe20000001844 */
[----:B------:R-:W1:Y:S01]  /*13d20*/  LDSM.16.MT88.4 R8, [R142+0xe800] ;  /* 0x00e800008e08783b */ /* 0x000e620000004200 */
[----:B------:R-:W-:-:S02]  /*13d30*/  FADD.FTZ R27, R27, R30 ;  /* 0x0000001e1b1b7221 */ /* 0x000fc40000010000 */
[----:B------:R-:W-:Y:S02]  /*13d40*/  FADD.FTZ R28, R28, R31 ;  /* 0x0000001f1c1c7221 */ /* 0x000fe40000010000 */
[----:B------:R-:W-:Y:S01]  /*13d50*/  FADD.FTZ R27, R24, R27 ;  /* 0x0000001b181b7221 */ /* 0x000fe20000010000 */
[----:B------:R-:W5:Y:S01]  /*13d60*/  MUFU.EX2 R34, R40 ;  /* 0x0000002800227308 */ /* 0x000f620000000800 */
        /* <DEDUP_REMOVED lines=10> */
[----:B------:R-:W-:Y:S01]  /*13e10*/  HMMA.16816.F32 R92, R4, R18, R92 ;  /* 0x00000012045c723c */ /* 0x000fe2000000185c */
[----:B------:R-:W3:Y:S01]  /*13e20*/  LDSM.16.MT88.4 R16, [R142+0xcc00] ;  /* 0x00cc00008e10783b */ /* 0x000ee20000004200 */
[----:B------:R-:W-:Y:S02]  /*13e30*/  FADD.FTZ R51, R51, R56 ;  /* 0x0000003833337221 */ /* 0x000fe40000010000 */
[----:B------:R-:W-:Y:S02]  /*13e40*/  FADD.FTZ R49, R49, R54 ;  /* 0x0000003631317221 */ /* 0x000fe40000010000 */
[----:B------:R-:W-:-:S02]  /*13e50*/  FADD.FTZ R50, R50, R51 ;  /* 0x0000003332327221 */ /* 0x000fc40000010000 */
[C---:B----4-:R-:W-:Y:S01]  /*13e60*/  HMMA.16816.F32 R72, R4.reuse, R20, R72 ;  /* 0x000000140448723c */ /* 0x050fe20000001848 */
        /* <DEDUP_REMOVED lines=29> */
[----:B------:R-:W-:Y:S01]  /*14040*/  FADD.FTZ R122, R122, R61 ;  /* 0x0000003d7a7a7221 */ /* 0x000fe20000010000 */
[----:B------:R-:W-:Y:S01]  /*14050*/  F2FP.PACK_AB R4, R128, R67 ;  /* 0x000000438004723e */ /* 0x000fe200000000ff */
[----:B------:R-:W-:Y:S01]  /*14060*/  FADD.FTZ R66, R66, R57 ;  /* 0x0000003942427221 */ /* 0x000fe20000010000 */
[----:B---3--:R-:W-:Y:S01]  /*14070*/  F2FP.PACK_AB R5, R37, R36 ;  /* 0x000000242505723e */ /* 0x008fe200000000ff */
[----:B------:R-:W-:Y:S01]  /*14080*/  FADD.FTZ R65, R65, R122 ;  /* 0x0000007a41417221 */ /* 0x000fe20000010000 */
[----:B------:R-:W-:Y:S01]  /*14090*/  F2FP.PACK_AB R6, R126, R121 ;  /* 0x000000797e06723e */ /* 0x000fe200000000ff */
[----:B------:R-:W-:Y:S01]  /*140a0*/  FADD.FTZ R67, R67, R66 ;  /* 0x0000004243437221 */ /* 0x000fe20000010000 */
[----:B-----5:R-:W-:Y:S01]  /*140b0*/  F2FP.PACK_AB R7, R34, R35 ;  /* 0x000000232207723e */ /* 0x020fe200000000ff */
        /* <DEDUP_REMOVED lines=8> */
[----:B-1----:R-:W-:Y:S03]  /*14140*/  HMMA.16816.F32 R72, R4, R8, R72 ;  /* 0x000000080448723c */ /* 0x002fe60000001848 */
[----:B------:R-:W-:-:S05]  /*14150*/  FADD.FTZ R166, R34, R35 ;  /* 0x0000002322a67221 */ /* 0x000fca0000010000 */
[C---:B------:R-:W-:Y:S01]  /*14160*/  HMMA.16816.F32 R76, R4.reuse, R10, R76 ;  /* 0x0000000a044c723c */ /* 0x040fe2000000184c */
[----:B------:R-:W1:Y:S07]  /*14170*/  LDSM.16.MT88.4 R8, [R142+0xec00] ;  /* 0x00ec00008e08783b */ /* 0x000e6e0000004200 */
[C---:B------:R-:W-:Y:S01]  /*14180*/  HMMA.16816.F32 R84, R4.reuse, R18, R84 ;  /* 0x000000120454723c */ /* 0x040fe20000001854 */
[----:B------:R-:W3:Y:S07]  /*14190*/  LDSM.16.MT88.4 R16, [R140+0xec00] ;  /* 0x00ec00008c10783b */ /* 0x000eee0000004200 */
[C---:B------:R-:W-:Y:S08]  /*141a0*/  HMMA.16816.F32 R112, R4.reuse, R20, R112 ;  /* 0x000000140470723c */ /* 0x040ff00000001870 */
[C---:B------:R-:W-:Y:S08]  /*141b0*/  HMMA.16816.F32 R68, R4.reuse, R22, R68 ;  /* 0x000000160444723c */ /* 0x040ff00000001844 */
[C---:B--2---:R-:W-:Y:S08]  /*141c0*/  HMMA.16816.F32 R88, R4.reuse, R12, R88 ;  /* 0x0000000c0458723c */ /* 0x044ff00000001858 */
[C---:B------:R-:W-:Y:S08]  /*141d0*/  HMMA.16816.F32 R92, R4.reuse, R14, R92 ;  /* 0x0000000e045c723c */ /* 0x040ff0000000185c */
[C---:B-1----:R-:W-:Y:S08]  /*141e0*/  HMMA.16816.F32 R108, R4.reuse, R8, R108 ;  /* 0x00000008046c723c */ /* 0x042ff0000000186c */
[C---:B------:R-:W-:Y:S08]  /*141f0*/  HMMA.16816.F32 R96, R4.reuse, R10, R96 ;  /* 0x0000000a0460723c */ /* 0x040ff00000001860 */
[C---:B---3--:R-:W-:Y:S08]  /*14200*/  HMMA.16816.F32 R100, R4.reuse, R16, R100 ;  /* 0x000000100464723c */ /* 0x048ff00000001864 */
[----:B------:R-:W-:Y:S01]  /*14210*/  HMMA.16816.F32 R104, R4, R18, R104 ;  /* 0x000000120468723c */ /* 0x000fe20000001868 */
[----:B------:R-:W-:Y:S07]  /*14220*/  @!UPT UIADD3 URZ, URZ, URZ, URZ ;  /* 0x0000003f3f3ff290 */ /* 0x000fee000fffe03f */
[----:B------:R-:W-:Y:S11]  /*14230*/  @!P4 BRA `(.L_x_1478) ;  /* 0x000048e00000c947 */ /* 0x000ff60003800000 */
        /* <DEDUP_REMOVED lines=61> */
[----:B------:R-:W-:Y:S01]  /*14610*/  IMAD R4, R5, c[0x0][0x18c], R4 ;  /* 0x0000630005047a24 */ /* 0x000fe200078e0204 */
[----:B------:R-:W-:-:S03]  /*14620*/  MOV R7, R8 ;  /* 0x0000000800077202 */ /* 0x000fc60000000f00 */
[----:B------:R-:W-:Y:S01]  /*14630*/  IMAD.IADD R5, R9, 0x1, R4 ;  /* 0x0000000109057824 */ /* 0x000fe200078e0204 */
[----:B------:R-:W-:Y:S05]  /*14640*/  BRA `(.L_x_1480) ;  /* 0x0000003000007947 */ /* 0x000fea0003800000 */
.L_x_1479:
[----:B------:R-:W-:-:S05]  /*14650*/  IMAD.MOV.U32 R7, RZ, RZ, c[0x0][0x1a0] ;  /* 0x00006800ff077624 */ /* 0x000fca00078e00ff */
[----:B------:R-:W-:-:S04]  /*14660*/  LEA R7, -R7, RZ, 0x7 ;  /* 0x000000ff07077211 */ /* 0x000fc800078e39ff */
[----:B------:R-:W-:Y:S02]  /*14670*/  SHF.R.S32.HI R5, RZ, 0x1f, R7 ;  /* 0x0000001fff057819 */ /* 0x000fe40000011407 */
.L_x_1480:
[C---:B------:R-:W-:Y:S02]  /*14680*/  LOP3.LUT P1, RZ, R134.reuse, 0x2, RZ, 0xc0, !PT ;  /* 0x0000000286ff7812 */ /* 0x040fe4000782c0ff */
[----:B------:R-:W-:Y:S02]  /*14690*/  LOP3.LUT P0, RZ, R134, 0x4, RZ, 0xc0, !PT ;  /* 0x0000000486ff7812 */ /* 0x000fe4000780c0ff */
[----:B------:R-:W-:-:S04]  /*146a0*/  LEA R162, P3, R7, R132, 0x1 ;  /* 0x0000008407a27211 */ /* 0x000fc800078608ff */
        /* <DEDUP_REMOVED lines=91> */
[C---:B------:R-:W-:Y:S01]  /*14c60*/  @P1 LEA R30, P3, R4.reuse, c[0x0][0x170], 0x1 ;  /* 0x00005c00041e1a11 */ /* 0x040fe200078608ff */
[----:B------:R-:W-:Y:S03]  /*14c70*/  @!P2 STS.128 [R170+0xa800], RZ ;  /* 0x00a800ffaa00a388 */ /* 0x000fe60000000c00 */
[----:B------:R-:W-:Y:S02]  /*14c80*/  @P1 LEA.HI.X R31, R4, c[0x0][0x174], R3, 0x1, P3 ;  /* 0x00005d00041f1a11 */ /* 0x000fe400018f0c03 */
[----:B------:R-:W-:Y:S01]  /*14c90*/  @P0 IADD3 R7, P3, R7, R164, RZ ;  /* 0x000000a407070210 */ /* 0x000fe20007f7e0ff */
[----:B------:R-:W1:Y:S04]  /*14ca0*/  S2R R3, SR_TID.X ;  /* 0x0000000000037919 */ /* 0x000e680000002100 */
[----:B------:R-:W-:Y:S01]  /*14cb0*/  @P0 IMAD.X R52, R5, 0x1, R52, P3 ;  /* 0x0000000105340824 */ /* 0x000fe200018e0634 */
[C---:B------:R-:W-:Y:S01]  /*14cc0*/  @P0 LEA R48, P3, R7.reuse, c[0x0][0x170], 0x1 ;  /* 0x00005c0007300a11 */ /* 0x040fe200078608ff */
[----:B------:R-:W-:Y:S01]  /*14cd0*/  @!PT LDS RZ, [RZ] ;  /* 0x00000000fffff984 */ /* 0x000fe20000000800 */
[----:B------:R-:W-:Y:S01]  /*14ce0*/  @!PT LDS RZ, [RZ] ;  /* 0x00000000fffff984 */ /* 0x000fe20000000800 */
[----:B------:R-:W-:Y:S01]  /*14cf0*/  @!PT LDS RZ, [RZ] ;  /* 0x00000000fffff984 */ /* 0x000fe20000000800 */
[----:B------:R3:W-:Y:S03]  /*14d00*/  @P1 LDGSTS.E.BYPASS.LTC128B.128 [R170+0xc800], [R30.64+0x40] ;  /* 0x0c8000401eaa1fae */ /* 0x0007e6000b901d46 */
[----:B------:R-:W-:Y:S01]  /*14d10*/  @P0 LEA.HI.X R49, R7, c[0x0][0x174], R52, 0x1, P3 ;  /* 0x00005d0007310a11 */ /* 0x000fe200018f0c34 */
[----:B------:R-:W-:Y:S04]  /*14d20*/  @!P1 STS.128 [R170+0xc800], RZ ;  /* 0x00c800ffaa009388 */ /* 0x000fe80000000c00 */
[----:B------:R-:W-:Y:S01]  /*14d30*/  @!PT LDS RZ, [RZ] ;  /* 0x00000000fffff984 */ /* 0x000fe20000000800 */
[----:B------:R-:W-:Y:S01]  /*14d40*/  @!PT LDS RZ, [RZ] ;  /* 0x00000000fffff984 */ /* 0x000fe20000000800 */
[----:B------:R-:W-:Y:S01]  /*14d50*/  @!PT LDS RZ, [RZ] ;  /* 0x00000000fffff984 */ /* 0x000fe20000000800 */
[----:B------:R3:W-:Y:S04]  /*14d60*/  @P0 LDGSTS.E.BYPASS.LTC128B.128 [R170+0xe800], [R48.64+0x80] ;  /* 0x0e80008030aa0fae */ /* 0x0007e8000b901d46 */
[----:B------:R-:W-:Y:S04]  /*14d70*/  @!P0 STS.128 [R170+0xe800], RZ ;  /* 0x00e800ffaa008388 */ /* 0x000fe80000000c00 */
[----:B------:R-:W-:Y:S01]  /*14d80*/  LDSM.16.M88.4 R40, [R145] ;  /* 0x000000009128783b */ /* 0x000fe20000000200 */
[----:B-1----:R-:W-:-:S03]  /*14d90*/  IMAD.SHL.U32 R3, R3, 0x2, RZ ;  /* 0x0000000203037824 */ /* 0x002fc600078e00ff */
[----:B----4-:R-:W5:Y:S04]  /*14da0*/  LDSM.16.M88.4 R16, [R144+0x3800] ;  /* 0x003800009010783b */ /* 0x010f680000000200 */
[----:B--2---:R-:W1:Y:S04]  /*14db0*/  LDSM.16.M88.4 R8, [R144+0x3c00] ;  /* 0x003c00009008783b */ /* 0x004e680000000200 */
[----:B------:R-:W-:Y:S04]  /*14dc0*/  LDSM.16.M88.4 R128, [R143] ;  /* 0x000000008f80783b */ /* 0x000fe80000000200 */
[----:B------:R-:W2:Y:S04]  /*14dd0*/  LDSM.16.M88.4 R124, [R141+0x3800] ;  /* 0x003800008d7c783b */ /* 0x000ea80000000200 */
[----:B------:R-:W4:Y:S04]  /*14de0*/  LDSM.16.M88.4 R120, [R141+0x3c00] ;  /* 0x003c00008d78783b */ /* 0x000f280000000200 */
[----:B------:R-:W2:Y:S04]  /*14df0*/  LDSM.16.M88.4 R32, [R144+0x3000] ;  /* 0x003000009020783b */ /* 0x000ea80000000200 */
[----:B------:R-:W2:Y:S04]  /*14e00*/  LDSM.16.M88.4 R24, [R144+0x3400] ;  /* 0x003400009018783b */ /* 0x000ea80000000200 */
[----:B------:R-:W2:Y:S04]  /*14e10*/  LDSM.16.M88.4 R56, [R144+0x4400] ;  /* 0x004400009038783b */ /* 0x000ea80000000200 */
[----:B---3--:R-:W3:Y:S04]  /*14e20*/  LDSM.16.M88.4 R48, [R144+0x4800] ;  /* 0x004800009030783b */ /* 0x008ee80000000200 */
[----:B------:R-:W3:Y:S01]  /*14e30*/  LDSM.16.M88.4 R4, [R141+0x3000] ;  /* 0x003000008d04783b */ /* 0x000ee20000000200 */
[C---:B-----5:R-:W-:Y:S03]  /*14e40*/  HMMA.16816.F32 R20, R40.reuse, R16, RZ ;  /* 0x000000102814723c */ /* 0x060fe600000018ff */
[----:B------:R-:W5:Y:S04]  /*14e50*/  LDSM.16.M88.4 R44, [R141+0x3400] ;  /* 0x003400008d2c783b */ /* 0x000f680000000200 */
[----:B------:R-:W3:Y:S01]  /*14e60*/  LDSM.16.M88.4 R64, [R144+0x4000] ;  /* 0x004000009040783b */ /* 0x000ee20000000200 */
[C---:B-1----:R-:W-:Y:S03]  /*14e70*/  HMMA.16816.F32 R12, R40.reuse, R8, RZ ;  /* 0x00000008280c723c */ /* 0x042fe600000018ff */
[----:B------:R-:W1:Y:S04]  /*14e80*/  LDSM.16.M88.4 R132, [R144+0x4c00] ;  /* 0x004c00009084783b */ /* 0x000e680000000200 */
[----:B------:R-:W-:Y:S01]  /*14e90*/  LDSM.16.M88.4 R136, [R141+0x4000] ;  /* 0x004000008d88783b */ /* 0x000fe20000000200 */
[C---:B------:R-:W-:Y:S03]  /*14ea0*/  HMMA.16816.F32 R16, R40.reuse, R18, RZ ;  /* 0x000000122810723c */ /* 0x040fe600000018ff */
[----:B------:R-:W0:Y:S05]  /*14eb0*/  LDGDEPBAR ;  /* 0x00000000000079af */ /* 0x000e2a0000000000 */
[----:B------:R-:W-:Y:S08]  /*14ec0*/  HMMA.16816.F32 R8, R40, R10, RZ ;  /* 0x0000000a2808723c */ /* 0x000ff000000018ff */
[C---:B--2---:R-:W-:Y:S08]  /*14ed0*/  HMMA.16816.F32 R20, R128.reuse, R124, R20 ;  /* 0x0000007c8014723c */ /* 0x044ff00000001814 */
[C---:B------:R-:W-:Y:S01]  /*14ee0*/  HMMA.16816.F32 R16, R128.reuse, R126, R16 ;  /* 0x0000007e8010723c */ /* 0x040fe20000001810 */
[----:B------:R-:W2:Y:S07]  /*14ef0*/  LDSM.16.M88.4 R124, [R141+0x4400] ;  /* 0x004400008d7c783b */ /* 0x000eae0000000200 */
[C---:B----4-:R-:W-:Y:S08]  /*14f00*/  HMMA.16816.F32 R12, R128.reuse, R120, R12 ;  /* 0x00000078800c723c */ /* 0x050ff0000000180c */
[----:B------:R-:W-:Y:S01]  /*14f10*/  HMMA.16816.F32 R8, R128, R122, R8 ;  /* 0x0000007a8008723c */ /* 0x000fe20000001808 */
[----:B------:R-:W4:Y:S07]  /*14f20*/  LDSM.16.M88.4 R120, [R141+0x4800] ;  /* 0x004800008d78783b */ /* 0x000f2e0000000200 */
[C---:B------:R-:W-:Y:S08]  /*14f30*/  HMMA.16816.F32 R36, R40.reuse, R32, RZ ;  /* 0x000000202824723c */ /* 0x040ff000000018ff */
[C---:B------:R-:W-:Y:S08]  /*14f40*/  HMMA.16816.F32 R32, R40.reuse, R34, RZ ;  /* 0x000000222820723c */ /* 0x040ff000000018ff */
[C---:B------:R-:W-:Y:S08]  /*14f50*/  HMMA.16816.F32 R28, R40.reuse, R24, RZ ;  /* 0x00000018281c723c */ /* 0x040ff000000018ff */
[C---:B------:R-:W-:Y:S08]  /*14f60*/  HMMA.16816.F32 R24, R40.reuse, R26, RZ ;  /* 0x0000001a2818723c */ /* 0x040ff000000018ff */
[C---:B------:R-:W-:Y:S08]  /*14f70*/  HMMA.16816.F32 R60, R40.reuse, R56, RZ ;  /* 0x00000038283c723c */ /* 0x040ff000000018ff */
[C---:B---3--:R-:W-:Y:S08]  /*14f80*/  HMMA.16816.F32 R52, R40.reuse, R48, RZ ;  /* 0x000000302834723c */ /* 0x048ff000000018ff */
[C---:B------:R-:W-:Y:S08]  /*14f90*/  HMMA.16816.F32 R56, R40.reuse, R58, RZ ;  /* 0x0000003a2838723c */ /* 0x040ff000000018ff */
[----:B------:R-:W-:Y:S08]  /*14fa0*/  HMMA.16816.F32 R48, R40, R50, RZ ;  /* 0x000000322830723c */ /* 0x000ff000000018ff */
[C---:B------:R-:W-:Y:S08]  /*14fb0*/  HMMA.16816.F32 R36, R128.reuse, R4, R36 ;  /* 0x000000048024723c */ /* 0x040ff00000001824 */
[C---:B------:R-:W-:Y:S08]  /*14fc0*/  HMMA.16816.F32 R32, R128.reuse, R6, R32 ;  /* 0x000000068020723c */ /* 0x040ff00000001820 */
[----:B-----5:R-:W-:Y:S08]  /*14fd0*/  HMMA.16816.F32 R28, R128, R44, R28 ;  /* 0x0000002c801c723c */ /* 0x020ff0000000181c */
[----:B------:R-:W-:Y:S08]  /*14fe0*/  HMMA.16816.F32 R4, R40, R64, RZ ;  /* 0x000000402804723c */ /* 0x000ff000000018ff */
[----:B------:R-:W-:Y:S08]  /*14ff0*/  HMMA.16816.F32 R24, R128, R46, R24 ;  /* 0x0000002e8018723c */ /* 0x000ff00000001818 */
[C---:B------:R-:W-:Y:S08]  /*15000*/  HMMA.16816.F32 R64, R40.reuse, R66, RZ ;  /* 0x000000422840723c */ /* 0x040ff000000018ff */
[C---:B-1----:R-:W-:Y:S08]  /*15010*/  HMMA.16816.F32 R44, R40.reuse, R132, RZ ;  /* 0x00000084282c723c */ /* 0x042ff000000018ff */
[----:B------:R-:W-:Y:S01]  /*15020*/  HMMA.16816.F32 R40, R40, R134, RZ ;  /* 0x000000862828723c */ /* 0x000fe200000018ff */
[----:B------:R-:W1:Y:S07]  /*15030*/  LDSM.16.M88.4 R132, [R141+0x4c00] ;  /* 0x004c00008d84783b */ /* 0x000e6e0000000200 */
[C---:B--2---:R-:W-:Y:S08]  /*15040*/  HMMA.16816.F32 R60, R128.reuse, R124, R60 ;  /* 0x0000007c803c723c */ /* 0x044ff0000000183c */
[C---:B------:R-:W-:Y:S01]  /*15050*/  HMMA.16816.F32 R56, R128.reuse, R126, R56 ;  /* 0x0000007e8038723c */ /* 0x040fe20000001838 */
[----:B------:R-:W-:Y:S07]  /*15060*/  LDSM.16.M88.4 R124, [R145+0x1000] ;  /* 0x00100000917c783b */ /* 0x000fee0000000200 */
[C---:B----4-:R-:W-:Y:S08]  /*15070*/  HMMA.16816.F32 R52, R128.reuse, R120, R52 ;  /* 0x000000788034723c */ /* 0x050ff00000001834 */
[C---:B------:R-:W-:Y:S01]  /*15080*/  HMMA.16816.F32 R48, R128.reuse, R122, R48 ;  /* 0x0000007a8030723c */ /* 0x040fe20000001830 */
[----:B------:R-:W2:Y:S07]  /*15090*/  LDSM.16.M88.4 R120, [R144+0x5000] ;  /* 0x005000009078783b */ /* 0x000eae0000000200 */
[C---:B------:R-:W-:Y:S08]  /*150a0*/  HMMA.16816.F32 R4, R128.reuse, R136, R4 ;  /* 0x000000888004723c */ /* 0x040ff00000001804 */
[C---:B------:R-:W-:Y:S01]  /*150b0*/  HMMA.16816.F32 R64, R128.reuse, R138, R64 ;  /* 0x0000008a8040723c */ /* 0x040fe20000001840 */
[----:B------:R-:W3:Y:S07]  /*150c0*/  LDSM.16.M88.4 R136, [R144+0x5400] ;  /* 0x005400009088783b */ /* 0x000eee0000000200 */
[C---:B-1----:R-:W-:Y:S08]  /*150d0*/  HMMA.16816.F32 R44, R128.reuse, R132, R44 ;  /* 0x00000084802c723c */ /* 0x042ff0000000182c */
[----:B------:R-:W-:Y:S01]  /*150e0*/  HMMA.16816.F32 R40, R128, R134, R40 ;  /* 0x000000868028723c */ /* 0x000fe20000001828 */
[----:B------:R-:W1:Y:S04]  /*150f0*/  LDSM.16.M88.4 R128, [R144+0x5800] ;  /* 0x005800009080783b */ /* 0x000e680000000200 */
[----:B------:R-:W4:Y:S03]  /*15100*/  LDSM.16.M88.4 R132, [R144+0x6000] ;  /* 0x006000009084783b */ /* 0x000f260000000200 */
        /* <DEDUP_REMOVED lines=9> */
[C---:B----4-:R-:W-:Y:S08]  /*151a0*/  HMMA.16816.F32 R4, R124.reuse, R132, R4 ;  /* 0x000000847c04723c */ /* 0x050ff00000001804 */
[C---:B--2---:R-:W-:Y:S08]  /*151b0*/  HMMA.16816.F32 R12, R124.reuse, R120, R12 ;  /* 0x000000787c0c723c */ /* 0x044ff0000000180c */
[C---:B------:R-:W-:Y:S01]  /*151c0*/  HMMA.16816.F32 R8, R124.reuse, R122, R8 ;  /* 0x0000007a7c08723c */ /* 0x040fe20000001808 */
[----:B------:R-:W2:Y:S07]  /*151d0*/  LDSM.16.M88.4 R120, [R144+0x6800] ;  /* 0x006800009078783b */ /* 0x000eae0000000200 */
[C---:B------:R-:W-:Y:S01]  /*151e0*/  HMMA.16816.F32 R64, R124.reuse, R134, R64 ;  /* 0x000000867c40723c */ /* 0x040fe20000001840 */
[----:B------:R-:W-:Y:S07]  /*151f0*/  LDSM.16.M88.4 R132, [R141+0x5400] ;  /* 0x005400008d84783b */ /* 0x000fee0000000200 */
[C---:B---3--:R-:W-:Y:S08]  /*15200*/  HMMA.16816.F32 R44, R124.reuse, R136, R44 ;  /* 0x000000887c2c723c */ /* 0x048ff0000000182c */
[C---:B-1----:R-:W-:Y:S08]  /*15210*/  HMMA.16816.F32 R60, R124.reuse, R128, R60 ;  /* 0x000000807c3c723c */ /* 0x042ff0000000183c */
[C---:B------:R-:W-:Y:S01]  /*15220*/  HMMA.16816.F32 R56, R124.reuse, R130, R56 ;  /* 0x000000827c38723c */ /* 0x040fe20000001838 */
[----:B------:R-:W1:Y:S07]  /*15230*/  LDSM.16.M88.4 R128, [R143+0x1000] ;  /* 0x001000008f80783b */ /* 0x000e6e0000000200 */
[C---:B------:R-:W-:Y:S01]  /*15240*/  HMMA.16816.F32 R40, R124.reuse, R138, R40 ;  /* 0x0000008a7c28723c */ /* 0x040fe20000001828 */
[----:B------:R-:W3:Y:S07]  /*15250*/  LDSM.16.M88.4 R136, [R141+0x6000] ;  /* 0x006000008d88783b */ /* 0x000eee0000000200 */
[C---:B--2---:R-:W-:Y:S08]  /*15260*/  HMMA.16816.F32 R52, R124.reuse, R120, R52 ;  /* 0x000000787c34723c */ /* 0x044ff00000001834 */
[----:B------:R-:W-:Y:S01]  /*15270*/  HMMA.16816.F32 R48, R124, R122, R48 ;  /* 0x0000007a7c30723c */ /* 0x000fe20000001830 */
[----:B------:R-:W2:Y:S04]  /*15280*/  LDSM.16.M88.4 R120, [R141+0x5000] ;  /* 0x005000008d78783b */ /* 0x000ea80000000200 */
[----:B------:R-:W4:Y:S03]  /*15290*/  LDSM.16.M88.4 R124, [R141+0x5800] ;  /* 0x005800008d7c783b */ /* 0x000f260000000200 */
[C---:B-1----:R-:W-:Y:S08]  /*152a0*/  HMMA.16816.F32 R28, R128.reuse, R132, R28 ;  /* 0x00000084801c723c */ /* 0x042ff0000000181c */
[C---:B------:R-:W-:Y:S01]  /*152b0*/  HMMA.16816.F32 R24, R128.reuse, R134, R24 ;  /* 0x000000868018723c */ /* 0x040fe20000001818 */
[----:B------:R-:W1:Y:S07]  /*152c0*/  LDSM.16.M88.4 R132, [R141+0x6c00] ;  /* 0x006c00008d84783b */ /* 0x000e6e0000000200 */
[C---:B---3--:R-:W-:Y:S08]  /*152d0*/  HMMA.16816.F32 R4, R128.reuse, R136, R4 ;  /* 0x000000888004723c */ /* 0x048ff00000001804 */
[C---:B--2---:R-:W-:Y:S08]  /*152e0*/  HMMA.16816.F32 R36, R128.reuse, R120, R36 ;  /* 0x000000788024723c */ /* 0x044ff00000001824 */
        /* <DEDUP_REMOVED lines=8> */
[C---:B------:R-:W-:Y:S01]  /*15370*/  HMMA.16816.F32 R64, R128.reuse, R138, R64 ;  /* 0x0000008a8040723c */ /* 0x040fe20000001840 */
[----:B------:R-:W-:Y:S07]  /*15380*/  LDSM.16.M88.4 R136, [R144+0x7400] ;  /* 0x007400009088783b */ /* 0x000fee0000000200 */
[C---:B--2---:R-:W-:Y:S08]  /*15390*/  HMMA.16816.F32 R12, R128.reuse, R120, R12 ;  /* 0x00000078800c723c */ /* 0x044ff0000000180c */
[C---:B------:R-:W-:Y:S01]  /*153a0*/  HMMA.16816.F32 R8, R128.reuse, R122, R8 ;  /* 0x0000007a8008723c */ /* 0x040fe20000001808 */
[----:B------:R-:W1:Y:S07]  /*153b0*/  LDSM.16.M88.4 R120, [R141+0x6800] ;  /* 0x006800008d78783b */ /* 0x000e6e0000000200 */
[C---:B---3--:R-:W-:Y:S08]  /*153c0*/  HMMA.16816.F32 R60, R128.reuse, R124, R60 ;  /* 0x0000007c803c723c */ /* 0x048ff0000000183c */
        /* <DEDUP_REMOVED lines=8> */
[----:B------:R-:W-:Y:S07]  /*15450*/  LDSM.16.M88.4 R132, [R143+0x2000] ;  /* 0x002000008f84783b */ /* 0x000fee0000000200 */
[C---:B------:R-:W-:Y:S08]  /*15460*/  HMMA.16816.F32 R28, R124.reuse, R136, R28 ;  /* 0x000000887c1c723c */ /* 0x040ff0000000181c */
        /* <DEDUP_REMOVED lines=15> */
[----:B------:R-:W-:Y:S01]  /*15560*/  HMMA.16816.F32 R56, R124, R130, R56 ;  /* 0x000000827c38723c */ /* 0x000fe20000001838 */
[----:B------:R-:W3:Y:S07]  /*15570*/  LDSM.16.M88.4 R128, [R141+0x7400] ;  /* 0x007400008d80783b */ /* 0x000eee0000000200 */
[C---:B--2---:R-:W-:Y:S08]  /*15580*/  HMMA.16816.F32 R4, R132.reuse, R136, R4 ;  /* 0x000000888404723c */ /* 0x044ff00000001804 */
[----:B------:R-:W-:Y:S08]  /*15590*/  HMMA.16816.F32 R64, R132, R138, R64 ;  /* 0x0000008a8440723c */ /* 0x000ff00000001840 */
[C---:B-1----:R-:W-:Y:S08]  /*155a0*/  HMMA.16816.F32 R52, R124.reuse, R120, R52 ;  /* 0x000000787c34723c */ /* 0x042ff00000001834 */
[----:B------:R-:W-:Y:S01]  /*155b0*/  HMMA.16816.F32 R48, R124, R122, R48 ;  /* 0x0000007a7c30723c */ /* 0x000fe20000001830 */
[----:B------:R-:W1:Y:S04]  /*155c0*/  LDSM.16.M88.4 R120, [R141+0x7000] ;  /* 0x007000008d78783b */ /* 0x000e680000000200 */
[----:B------:R-:W2:Y:S03]  /*155d0*/  LDSM.16.M88.4 R124, [R141+0x7800] ;  /* 0x007800008d7c783b */ /* 0x000ea60000000200 */
        /* <DEDUP_REMOVED lines=10> */
[C---:B------:R-:W-:Y:S08]  /*15680*/  HMMA.16816.F32 R56, R132.reuse, R130, R56 ;  /* 0x000000828438723c */ /* 0x040ff00000001838 */
[C---:B-1----:R-:W-:Y:S08]  /*15690*/  HMMA.16816.F32 R12, R132.reuse, R120, R12 ;  /* 0x00000078840c723c */ /* 0x042ff0000000180c */
[----:B------:R-:W-:Y:S01]  /*156a0*/  HMMA.16816.F32 R8, R132, R122, R8 ;  /* 0x0000007a8408723c */ /* 0x000fe20000001808 */
[----:B------:R-:W1:Y:S01]  /*156b0*/  LDSM.16.M88.4 R120, [R141+0x8c00] ;  /* 0x008c00008d78783b */ /* 0x000e620000000200 */
[----:B------:R-:W-:-:S06]  /*156c0*/  DEPBAR.LE SB0, 0x0 ;  /* 0x000080000000791a */ /* 0x000fcc0000000000 */
[C---:B--2---:R-:W-:Y:S08]  /*156d0*/  HMMA.16816.F32 R52, R132.reuse, R124, R52 ;  /* 0x0000007c8434723c */ /* 0x044ff00000001834 */
[C---:B------:R-:W-:Y:S08]  /*156e0*/  HMMA.16816.F32 R48, R132.reuse, R126, R48 ;  /* 0x0000007e8430723c */ /* 0x040ff00000001830 */
[C---:B-1----:R-:W-:Y:S07]  /*156f0*/  HMMA.16816.F32 R44, R132.reuse, R120, R44 ;  /* 0x00000078842c723c */ /* 0x042fee000000182c */
[----:B------:R-:W-:Y:S01]  /*15700*/  LOP3.LUT R120, R3, 0x6, RZ, 0xc0, !PT ;  /* 0x0000000603787812 */ /* 0x000fe200078ec0ff */
[----:B------:R-:W-:Y:S01]  /*15710*/  IMAD.SHL.U32 R3, R155, 0x80, RZ ;  /* 0x000000809b037824 */ /* 0x000fe200078e00ff */
[----:B------:R-:W-:Y:S04]  /*15720*/  HMMA.16816.F32 R40, R132, R122, R40 ;  /* 0x0000007a8428723c */ /* 0x000fe80000001828 */
[----:B------:R-:W-:-:S03]  /*15730*/  LOP3.LUT R121, R3, 0x10, R120, 0xfe, !PT ;  /* 0x0000001003797812 */ /* 0x000fc600078efe78 */
[----:B------:R-:W-:Y:S01]  /*15740*/  LOP3.LUT R122, R3, 0x8, R120, 0xfe, !PT ;  /* 0x00000008037a7812 */ /* 0x000fe200078efe78 */
[----:B------:R-:W-:Y:S01]  /*15750*/  IMAD.MOV.U32 R132, RZ, RZ, R162 ;  /* 0x000000ffff847224 */ /* 0x000fe200078e00a2 */
[----:B------:R-:W-:Y:S01]  /*15760*/  BAR.SYNC.DEFER_BLOCKING 0x0 ;  /* 0x0000000000007b1d */ /* 0x000fe20000010000 */
[-C--:B------:R-:W-:Y:S01]  /*15770*/  ISETP.GE.AND P2, PT, R121, R118.reuse, PT ;  /* 0x000000767900720c */ /* 0x080fe20003f46270 */
[----:B------:R-:W-:Y:S01]  /*15780*/  IMAD.MOV.U32 R133, RZ, RZ, R163 ;  /* 0x000000ffff857224 */ /* 0x000fe200078e00a3 */
[C---:B------:R-:W-:Y:S02]  /*15790*/  ISETP.GE.AND P1, PT, R122.reuse, R118, PT ;  /* 0x000000767a00720c */ /* 0x040fe40003f26270 */
[-C--:B------:R-:W-:Y:S02]  /*157a0*/  ISETP.GE.AND P0, PT, R122, R119.reuse, PT ;  /* 0x000000777a00720c */ /* 0x080fe40003f06270 */
[----:B------:R-:W-:Y:S02]  /*157b0*/  LOP3.LUT R122, R3, 0x18, R120, 0xfe, !PT ;  /* 0x00000018037a7812 */ /* 0x000fe400078efe78 */
[----:B------:R-:W-:-:S02]  /*157c0*/  ISETP.GE.AND P3, PT, R121, R119, PT ;  /* 0x000000777900720c */ /* 0x000fc40003f66270 */
[C-C-:B------:R-:W-:Y:S02]  /*157d0*/  LOP3.LUT R121, R3.reuse, 0x20, R120.reuse, 0xfe, !PT ;  /* 0x0000002003797812 */ /* 0x140fe400078efe78 */
[----:B------:R-:W-:Y:S02]  /*157e0*/  FSEL R123, R32, -INF , !P1 ;  /* 0xff800000207b7808 */ /* 0x000fe40004800000 */
[----:B------:R-:W-:Y:S02]  /*157f0*/  ISETP.GE.AND P4, PT, R122, R118, PT ;  /* 0x000000767a00720c */ /* 0x000fe40003f86270 */
[----:B------:R-:W-:Y:S02]  /*15800*/  FSEL R34, R34, -INF , !P0 ;  /* 0xff80000022227808 */ /* 0x000fe40004000000 */
[----:B------:R-:W-:Y:S02]  /*15810*/  LOP3.LUT R32, R3, 0x28, R120, 0xfe, !PT ;  /* 0x0000002803207812 */ /* 0x000fe400078efe78 */
[----:B------:R-:W-:-:S02]  /*15820*/  FSEL R207, R28, -INF , !P2 ;  /* 0xff8000001ccf7808 */ /* 0x000fc40005000000 */
[-C--:B------:R-:W-:Y:S02]  /*15830*/  ISETP.GE.AND P0, PT, R122, R119.reuse, PT ;  /* 0x000000777a00720c */ /* 0x080fe40003f06270 */
[C---:B------:R-:W-:Y:S02]  /*15840*/  ISETP.GE.AND P2, PT, R121.reuse, R118, PT ;  /* 0x000000767900720c */ /* 0x040fe40003f46270 */
[----:B------:R-:W-:Y:S02]  /*15850*/  ISETP.GE.AND P1, PT, R121, R119, PT ;  /* 0x000000777900720c */ /* 0x000fe40003f26270 */
[----:B------:R-:W-:Y:S02]  /*15860*/  LOP3.LUT R28, R3, 0x30, R120, 0xfe, !PT ;  /* 0x00000030031c7812 */ /* 0x000fe400078efe78 */
[----:B------:R-:W-:Y:S02]  /*15870*/  FSEL R136, R30, -INF , !P3 ;  /* 0xff8000001e887808 */ /* 0x000fe40005800000 */
[----:B------:R-:W-:-:S02]  /*15880*/  FSEL R201, R24, -INF , !P4 ;  /* 0xff80000018c97808 */ /* 0x000fc40006000000 */
[-C--:B------:R-:W-:Y:S02]  /*15890*/  ISETP.GE.AND P3, PT, R32, R118.reuse, PT ;  /* 0x000000762000720c */ /* 0x080fe40003f66270 */
[----:B------:R-:W-:Y:S02]  /*158a0*/  FSEL R130, R26, -INF , !P0 ;  /* 0xff8000001a827808 */ /* 0x000fe40004000000 */
[----:B------:R-:W-:Y:S02]  /*158b0*/  LOP3.LUT R24, R3, 0x38, R120, 0xfe, !PT ;  /* 0x0000003803187812 */ /* 0x000fe400078efe78 */
[----:B------:R-:W-:Y:S02]  /*158c0*/  FSEL R129, R20, -INF , !P2 ;  /* 0xff80000014817808 */ /* 0x000fe40005000000 */
[----:B------:R-:W-:Y:S02]  /*158d0*/  ISETP.GE.AND P0, PT, R32, R119, PT ;  /* 0x000000772000720c */ /* 0x000fe40003f06270 */
[----:B------:R-:W-:-:S02]  /*158e0*/  ISETP.GE.AND P2, PT, R28, R118, PT ;  /* 0x000000761c00720c */ /* 0x000fc40003f46270 */
[----:B------:R-:W-:Y:S02]  /*158f0*/  FSEL R134, R22, -INF , !P1 ;  /* 0xff80000016867808 */ /* 0x000fe40004800000 */
[----:B------:R-:W-:Y:S02]  /*15900*/  ISETP.GE.AND P1, PT, R28, R119, PT ;  /* 0x000000771c00720c */ /* 0x000fe40003f26270 */
[----:B------:R-:W-:Y:S02]  /*15910*/  LOP3.LUT R20, R3, 0x40, R120, 0xfe, !PT ;  /* 0x0000004003147812 */ /* 0x000fe400078efe78 */
[----:B------:R-:W-:Y:S02]  /*15920*/  FSEL R127, R16, -INF , !P3 ;  /* 0xff800000107f7808 */ /* 0x000fe40005800000 */
[----:B------:R-:W-:Y:S02]  /*15930*/  ISETP.GE.AND P3, PT, R24, R118, PT ;  /* 0x000000761800720c */ /* 0x000fe40003f66270 */
[----:B------:R-:W-:-:S02]  /*15940*/  FSEL R196, R18, -INF , !P0 ;  /* 0xff80000012c47808 */ /* 0x000fc40004000000 */
[----:B------:R-:W-:Y:S02]  /*15950*/  FSEL R199, R12, -INF , !P2 ;  /* 0xff8000000cc77808 */ /* 0x000fe40005000000 */
[-C--:B------:R-:W-:Y:S02]  /*15960*/  ISETP.GE.AND P0, PT, R24, R119.reuse, PT ;  /* 0x000000771800720c */ /* 0x080fe40003f06270 */
[----:B------:R-:W-:Y:S02]  /*15970*/  ISETP.GE.AND P2, PT, R20, R118, PT ;  /* 0x000000761400720c */ /* 0x000fe40003f46270 */
[----:B------:R-:W-:Y:S02]  /*15980*/  FSEL R198, R14, -INF , !P1 ;  /* 0xff8000000ec67808 */ /* 0x000fe40004800000 */
[----:B------:R-:W-:Y:S02]  /*15990*/  LOP3.LUT R16, R3, 0x48, R120, 0xfe, !PT ;  /* 0x0000004803107812 */ /* 0x000fe400078efe78 */
[----:B------:R-:W-:-:S02]  /*159a0*/  ISETP.GE.AND P1, PT, R20, R119, PT ;  /* 0x000000771400720c */ /* 0x000fc40003f26270 */
[C-C-:B------:R-:W-:Y:S02]  /*159b0*/  LOP3.LUT R12, R3.reuse, 0x50, R120.reuse, 0xfe, !PT ;  /* 0x00000050030c7812 */ /* 0x140fe400078efe78 */
[----:B------:R-:W-:Y:S02]  /*159c0*/  FSEL R197, R8, -INF , !P3 ;  /* 0xff80000008c57808 */ /* 0x000fe40005800000 */
[----:B------:R-:W-:Y:S02]  /*159d0*/  LOP3.LUT R8, R3, 0x58, R120, 0xfe, !PT ;  /* 0x0000005803087812 */ /* 0x000fe400078efe78 */
[----:B------:R-:W-:Y:S02]  /*159e0*/  FSEL R202, R10, -INF , !P0 ;  /* 0xff8000000aca7808 */ /* 0x000fe40004000000 */
[----:B------:R-:W-:Y:S02]  /*159f0*/  FSEL R185, R4, -INF , !P2 ;  /* 0xff80000004b97808 */ /* 0x000fe40005000000 */
[----:B------:R-:W-:-:S02]  /*15a00*/  ISETP.GE.AND P3, PT, R16, R118, PT ;  /* 0x000000761000720c */ /* 0x000fc40003f66270 */
[-C--:B------:R-:W-:Y:S02]  /*15a10*/  ISETP.GE.AND P0, PT, R16, R119.reuse, PT ;  /* 0x000000771000720c */ /* 0x080fe40003f06270 */
[-C--:B------:R-:W-:Y:S02]  /*15a20*/  ISETP.GE.AND P2, PT, R12, R118.reuse, PT ;  /* 0x000000760c00720c */ /* 0x080fe40003f46270 */
[----:B------:R-:W-:Y:S02]  /*15a30*/  FSEL R186, R6, -INF , !P1 ;  /* 0xff80000006ba7808 */ /* 0x000fe40004800000 */
[----:B------:R-:W-:Y:S02]  /*15a40*/  LOP3.LUT R6, R3, 0x60, R120, 0xfe, !PT ;  /* 0x0000006003067812 */ /* 0x000fe400078efe78 */
[----:B------:R-:W-:Y:S02]  /*15a50*/  ISETP.GE.AND P1, PT, R12, R119, PT ;  /* 0x000000770c00720c */ /* 0x000fe40003f26270 */
[----:B------:R-:W-:-:S02]  /*15a60*/  ISETP.GE.AND P4, PT, R8, R118, PT ;  /* 0x000000760800720c */ /* 0x000fc40003f86270 */
[----:B------:R-:W-:Y:S02]  /*15a70*/  LOP3.LUT R4, R3, 0x68, R120, 0xfe, !PT ;  /* 0x0000006803047812 */ /* 0x000fe400078efe78 */
[----:B------:R-:W-:Y:S02]  /*15a80*/  FSEL R187, R64, -INF , !P3 ;  /* 0xff80000040bb7808 */ /* 0x000fe40005800000 */
[----:B------:R-:W-:Y:S02]  /*15a90*/  FSEL R184, R66, -INF , !P0 ;  /* 0xff80000042b87808 */ /* 0x000fe40004000000 */
[----:B------:R-:W-:Y:S02]  /*15aa0*/  FSEL R171, R60, -INF , !P2 ;  /* 0xff8000003cab7808 */ /* 0x000fe40005000000 */
[----:B------:R-:W-:Y:S02]  /*15ab0*/  ISETP.GE.AND P0, PT, R8, R119, PT ;  /* 0x000000770800720c */ /* 0x000fe40003f06270 */
[----:B------:R-:W-:-:S02]  /*15ac0*/  ISETP.GE.AND P3, PT, R6, R118, PT ;  /* 0x000000760600720c */ /* 0x000fc40003f66270 */
[-C--:B------:R-:W-:Y:S02]  /*15ad0*/  ISETP.GE.AND P2, PT, R6, R119.reuse, PT ;  /* 0x000000770600720c */ /* 0x080fe40003f46270 */
[----:B------:R-:W-:Y:S02]  /*15ae0*/  FSEL R172, R62, -INF , !P1 ;  /* 0xff8000003eac7808 */ /* 0x000fe40004800000 */
[----:B------:R-:W-:Y:S02]  /*15af0*/  FSEL R169, R56, -INF , !P4 ;  /* 0xff80000038a97808 */ /* 0x000fe40006000000 */
[----:B------:R-:W-:Y:S02]  /*15b00*/  LOP3.LUT R6, R3, 0x70, R120, 0xfe, !PT ;  /* 0x0000007003067812 */ /* 0x000fe400078efe78 */
[C---:B------:R-:W-:Y:S02]  /*15b10*/  ISETP.GE.AND P4, PT, R4.reuse, R118, PT ;  /* 0x000000760400720c */ /* 0x040fe40003f86270 */
[----:B------:R-:W-:-:S02]  /*15b20*/  ISETP.GE.AND P1, PT, R4, R119, PT ;  /* 0x000000770400720c */ /* 0x000fc40003f26270 */
[C---:B------:R-:W-:Y:S02]  /*15b30*/  LOP3.LUT R8, R3.reuse, R120, RZ, 0xfc, !PT ;  /* 0x0000007803087212 */ /* 0x040fe400078efcff */
[----:B------:R-:W-:Y:S02]  /*15b40*/  LOP3.LUT R4, R3, 0x78, R120, 0xfe, !PT ;  /* 0x0000007803047812 */ /* 0x000fe400078efe78 */
[----:B------:R-:W-:Y:S02]  /*15b50*/  FSEL R164, R58, -INF , !P0 ;  /* 0xff8000003aa47808 */ /* 0x000fe40004000000 */
[----:B------:R-:W-:Y:S02]  /*15b60*/  ISETP.GE.AND P0, PT, R6, R119, PT ;  /* 0x000000770600720c */ /* 0x000fe40003f06270 */
[----:B------:R-:W-:Y:S02]  /*15b70*/  FSEL R137, R52, -INF , !P3 ;  /* 0xff80000034897808 */ /* 0x000fe40005800000 */
[----:B------:R-:W-:-:S02]  /*15b80*/  FSEL R120, R54, -INF , !P2 ;  /* 0xff80000036787808 */ /* 0x000fc40005000000 */
[----:B------:R-:W-:Y:S02]  /*15b90*/  IADD3 R10, R8, 0x1, RZ ;  /* 0x00000001080a7810 */ /* 0x000fe40007ffe0ff */
        /* <DEDUP_REMOVED lines=9> */
[----:B------:R-:W-:Y:S02]  /*15c30*/  FSEL R165, R44, -INF , !P3 ;  /* 0xff8000002ca57808 */ /* 0x000fe40005800000 */
[----:B------:R-:W-:-:S02]  /*15c40*/  IADD3 R4, R8, 0x11, RZ ;  /* 0x0000001108047810 */ /* 0x000fc40007ffe0ff */
        /* <DEDUP_REMOVED lines=12> */
[----:B------:R-:W-:Y:S02]  /*15d10*/  ISETP.GE.AND P2, PT, R10, R119, PT ;  /* 0x000000770a00720c */ /* 0x000fe40003f46270 */
[----:B------:R-:W-:Y:S02]  /*15d20*/  IADD3 R10, R8, 0x29, RZ ;  /* 0x00000029080a7810 */ /* 0x000fe40007ffe0ff */
[----:B------:R-:W-:Y:S02]  /*15d30*/  FSEL R211, R29, -INF , !P1 ;  /* 0xff8000001dd37808 */ /* 0x000fe40004800000 */
[----:B------:R-:W-:Y:S02]  /*15d40*/  FSEL R62, R31, -INF , !P0 ;  /* 0xff8000001f3e7808 */ /* 0x000fe40004000000 */
[----:B------:R-:W-:Y:S02]  /*15d50*/  ISETP.GE.AND P1, PT, R12, R118, PT ;  /* 0x000000760c00720c */ /* 0x000fe40003f26270 */
[----:B------:R-:W-:-:S02]  /*15d60*/  FSEL R209, R25, -INF , !P3 ;  /* 0xff80000019d17808 */ /* 0x000fc40005800000 */
[-C--:B------:R-:W-:Y:S02]  /*15d70*/  ISETP.GE.AND P0, PT, R12, R119.reuse, PT ;  /* 0x000000770c00720c */ /* 0x080fe40003f06270 */
[----:B------:R-:W-:Y:S02]  /*15d80*/  FSEL R210, R27, -INF , !P2 ;  /* 0xff8000001bd27808 */ /* 0x000fe40005000000 */
[----:B------:R-:W-:Y:S02]  /*15d90*/  IADD3 R12, R8, 0x31, RZ ;  /* 0x00000031080c7810 */ /* 0x000fe40007ffe0ff */
[C---:B------:R-:W-:Y:S02]  /*15da0*/  ISETP.GE.AND P3, PT, R10.reuse, R118, PT ;  /* 0x000000760a00720c */ /* 0x040fe40003f66270 */
[----:B------:R-:W-:Y:S02]  /*15db0*/  ISETP.GE.AND P2, PT, R10, R119, PT ;  /* 0x000000770a00720c */ /* 0x000fe40003f46270 */
[----:B------:R-:W-:-:S02]  /*15dc0*/  IADD3 R10, R8, 0x39, RZ ;  /* 0x00000039080a7810 */ /* 0x000fc40007ffe0ff */
[----:B------:R-:W-:Y:S02]  /*15dd0*/  FSEL R131, R21, -INF , !P1 ;  /* 0xff80000015837808 */ /* 0x000fe40004800000 */
[----:B------:R-:W-:Y:S02]  /*15de0*/  FSEL R208, R23, -INF , !P0 ;  /* 0xff80000017d07808 */ /* 0x000fe40004000000 */
[C---:B------:R-:W-:Y:S02]  /*15df0*/  ISETP.GE.AND P1, PT, R12.reuse, R118, PT ;  /* 0x000000760c00720c */ /* 0x040fe40003f26270 */
[----:B------:R-:W-:Y:S02]  /*15e00*/  FSEL R135, R17, -INF , !P3 ;  /* 0xff80000011877808 */ /* 0x000fe40005800000 */
[----:B------:R-:W-:Y:S02]  /*15e10*/  ISETP.GE.AND P0, PT, R12, R119, PT ;  /* 0x000000770c00720c */ /* 0x000fe40003f06270 */
[----:B------:R-:W-:-:S02]  /*15e20*/  IADD3 R12, R8, 0x41, RZ ;  /* 0x00000041080c7810 */ /* 0x000fc40007ffe0ff */
[CC--:B------:R-:W-:Y:S02]  /*15e30*/  ISETP.GE.AND P3, PT, R10.reuse, R118.reuse, PT ;  /* 0x000000760a00720c */ /* 0x0c0fe40003f66270 */
[----:B------:R-:W-:Y:S02]  /*15e40*/  FSEL R200, R19, -INF , !P2 ;  /* 0xff80000013c87808 */ /* 0x000fe40005000000 */
[----:B------:R-:W-:Y:S02]  /*15e50*/  FSEL R205, R13, -INF , !P1 ;  /* 0xff8000000dcd7808 */ /* 0x000fe40004800000 */
[----:B------:R-:W-:Y:S02]  /*15e60*/  FSEL R206, R15, -INF , !P0 ;  /* 0xff8000000fce7808 */ /* 0x000fe40004000000 */
[----:B------:R-:W-:Y:S02]  /*15e70*/  ISETP.GE.AND P2, PT, R10, R119, PT ;  /* 0x000000770a00720c */ /* 0x000fe40003f46270 */
[----:B------:R-:W-:-:S02]  /*15e80*/  ISETP.GE.AND P1, PT, R12, R118, PT ;  /* 0x000000760c00720c */ /* 0x000fc40003f26270 */
[----:B------:R-:W-:Y:S02]  /*15e90*/  FSEL R203, R9, -INF , !P3 ;  /* 0xff80000009cb7808 */ /* 0x000fe40005800000 */
[----:B------:R-:W-:Y:S02]  /*15ea0*/  ISETP.GE.AND P0, PT, R12, R119, PT ;  /* 0x000000770c00720c */ /* 0x000fe40003f06270 */
[C---:B------:R-:W-:Y:S02]  /*15eb0*/  IADD3 R10, R8.reuse, 0x49, RZ ;  /* 0x00000049080a7810 */ /* 0x040fe40007ffe0ff */
[----:B------:R-:W-:Y:S02]  /*15ec0*/  IADD3 R9, R8, 0x51, RZ ;  /* 0x0000005108097810 */ /* 0x000fe40007ffe0ff */
        /* <DEDUP_REMOVED lines=14> */
[----:B------:R-:W-:Y:S02]  /*15fb0*/  ISETP.GT.AND P4, PT, R155, R146, PT ;  /* 0x000000929b00720c */ /* 0x000fe40003f84270 */
        /* <DEDUP_REMOVED lines=58> */
[----:B------:R-:W-:-:S07]  /*16360*/  ISETP.GE.U32.AND P3, PT, R9, R8, PT ;  /* 0x000000080900720c */ /* 0x000fce0003f66070 */
[----:B------:R-:W-:Y:S02]  /*16370*/  @P2 IADD3 R13, R13, 0x1, RZ ;  /* 0x000000010d0d2810 */ /* 0x000fe40007ffe0ff */
[----:B------:R-:W-:-:S03]  /*16380*/  ISETP.NE.AND P2, PT, RZ, c[0x0][0x2d0], PT ;  /* 0x0000b400ff007a0c */ /* 0x000fc60003f45270 */
        /* <DEDUP_REMOVED lines=27> */
.L_x_1482:
[----:B------:R-:W-:-:S05]  /*16540*/  IMAD.MOV.U32 R9, RZ, RZ, c[0x0][0x198] ;  /* 0x00006600ff097624 */ /* 0x000fca00078e00ff */
[----:B------:R-:W-:-:S04]  /*16550*/  LEA R9, -R9, RZ, 0x7 ;  /* 0x000000ff09097211 */ /* 0x000fc800078e39ff */
[----:B------:R-:W-:Y:S02]  /*16560*/  SHF.R.S32.HI R12, RZ, 0x1f, R9 ;  /* 0x0000001fff0c7819 */ /* 0x000fe40000011409 */
.L_x_1483:
[----:B------:R-:W-:Y:S02]  /*16570*/  ISETP.GE.AND P1, PT, R116, c[0x0][0x220], PT ;  /* 0x0000880074007a0c */ /* 0x000fe40003f26270 */
[C---:B------:R-:W-:Y:S02]  /*16580*/  LEA R16, P0, R9.reuse, R158, 0x1 ;  /* 0x0000009e09107211 */ /* 0x040fe400078008ff */
[----:B------:R-:W-:Y:S02]  /*16590*/  ISETP.NE.AND P3, PT, R152, RZ, PT ;  /* 0x000000ff9800720c */ /* 0x000fe40003f65270 */
[----:B------:R-:W-:Y:S02]  /*165a0*/  LEA.HI.X R17, R9, R159, R12, 0x1, P0 ;  /* 0x0000009f09117211 */ /* 0x000fe400000f0c0c */
[----:B------:R-:W-:Y:S02]  /*165b0*/  IADD3 R7, P2, P0, R148, R9, R148 ;  /* 0x0000000994077210 */ /* 0x000fe4000785e094 */
[----:B------:R-:W-:-:S02]  /*165c0*/  SEL R8, RZ, 0x3fffc, P3 ;  /* 0x0003fffcff087807 */ /* 0x000fc40001800000 */
[--C-:B------:R-:W-:Y:S01]  /*165d0*/  IADD3.X R10, R147, R12, R147.reuse, P2, P0 ;  /* 0x0000000c930a7210 */ /* 0x100fe200017e0493 */
[----:B------:R-:W-:Y:S01]  /*165e0*/  @!PT LDS RZ, [RZ] ;  /* 0x00000000fffff984 */ /* 0x000fe20000000800 */
[----:B------:R-:W-:Y:S01]  /*165f0*/  @!PT LDS RZ, [RZ] ;  /* 0x00000000fffff984 */ /* 0x000fe20000000800 */
[----:B------:R-:W-:Y:S01]  /*16600*/  @!PT LDS RZ, [RZ] ;  /* 0x00000000fffff984 */ /* 0x000fe20000000800 */
[----:B------:R1:W-:Y:S01]  /*16610*/  @!P1 LDGSTS.E.BYPASS.LTC128B.128 [R170+0x3000], [R16.64] ;  /* 0x0300000010aa9fae */ /* 0x0003e2000b901d46 */
[----:B------:R-:W-:Y:S02]  /*16620*/  @!P1 IADD3 R3, P2, R9, R148, RZ ;  /* 0x0000009409039210 */ /* 0x000fe40007f5e0ff */
[----:B------:R-:W-:Y:S01]  /*16630*/  LOP3.LUT P0, RZ, R8, 0x4, RZ, 0xc0, !PT ;  /* 0x0000000408ff7812 */ /* 0x000fe2000780c0ff */
[----:B------:R1:W-:Y:S02]  /*16640*/  @P1 STS [R170+0x3000], RZ ;  /* 0x003000ffaa001388 */ /* 0x0003e40000000800 */
[----:B------:R-:W-:Y:S01]  /*16650*/  @!P1 IMAD.X R8, R12, 0x1, R147, P2 ;  /* 0x000000010c089824 */ /* 0x000fe200010e0693 */
[C---:B------:R-:W-:Y:S01]  /*16660*/  @!P1 LEA R14, P2, R3.reuse, R158, 0x1 ;  /* 0x0000009e030e9211 */ /* 0x040fe200078408ff */
[----:B------:R1:W-:Y:S03]  /*16670*/  @P1 STS [R170+0x3004], RZ ;  /* 0x003004ffaa001388 */ /* 0x0003e60000000800 */
[----:B------:R-:W-:Y:S01]  /*16680*/  @!P1 LEA.HI.X R15, R3, R159, R8, 0x1, P2 ;  /* 0x0000009f030f9211 */ /* 0x000fe200010f0c08 */
[----:B------:R1:W-:Y:S01]  /*16690*/  @P1 STS.64 [R170+0x3008], RZ ;  /* 0x003008ffaa001388 */ /* 0x0003e20000000a00 */
[----:B------:R-:W-:-:S03]  /*166a0*/  @!P5 IADD3 R3, P2, R9, R148, RZ ;  /* 0x000000940903d210 */ /* 0x000fc60007f5e0ff */
[----:B------:R-:W-:Y:S01]  /*166b0*/  @!PT LDS RZ, [RZ] ;  /* 0x00000000fffff984 */ /* 0x000fe20000000800 */
[----:B------:R-:W-:Y:S01]  /*166c0*/  @!PT LDS RZ, [RZ] ;  /* 0x00000000fffff984 */ /* 0x000fe20000000800 */
[----:B------:R-:W-:Y:S01]  /*166d0*/  @!PT LDS RZ, [RZ] ;  /* 0x00000000fffff984 */ /* 0x000fe20000000800 */
[----:B------:R1:W-:Y:S02]  /*166e0*/  @!P5 LDGSTS.E.BYPASS.LTC128B.128 [R170+0x5000], [R16.64+0x40] ;  /* 0x0500004010aadfae */ /* 0x0003e4000b901d46 */
[----:B------:R-:W-:Y:S01]  /*166f0*/  @!P5 IMAD.X R8, R12, 0x1, R147, P2 ;  /* 0x000000010c08d824 */ /* 0x000fe200010e0693 */
[C---:B------:R-:W-:Y:S01]  /*16700*/  @!P5 LEA R18, P2, R3.reuse, R158, 0x1 ;  /* 0x0000009e0312d211 */ /* 0x040fe200078408ff */
[----:B------:R1:W-:Y:S03]  /*16710*/  @P5 STS.128 [R170+0x5000], RZ ;  /* 0x005000ffaa005388 */ /* 0x0003e60000000c00 */
[----:B------:R-:W-:Y:S01]  /*16720*/  @!P5 LEA.HI.X R19, R3, R159, R8, 0x1, P2 ;  /* 0x0000009f0313d211 */ /* 0x000fe200010f0c08 */
[----:B------:R-:W-:Y:S01]  /*16730*/  @!PT LDS RZ, [RZ] ;  /* 0x00000000fffff984 */ /* 0x000fe20000000800 */
[----:B------:R-:W-:Y:S01]  /*16740*/  @!PT LDS RZ, [RZ] ;  /* 0x00000000fffff984 */ /* 0x000fe20000000800 */
[----:B------:R-:W-:Y:S01]  /*16750*/  @!PT LDS RZ, [RZ] ;  /* 0x00000000fffff984 */ /* 0x000fe20000000800 */
[----:B------:R1:W-:Y:S01]  /*16760*/  @P0 LDGSTS.E.BYPASS.LTC128B.128 [R170+0x7000], [R16.64+0x80] ;  /* 0x0700008010aa0fae */ /* 0x0003e2000b901d46 */
[----:B------:R-:W-:-:S03]  /*16770*/  @P0 IADD3 R9, P2, R9, R148, RZ ;  /* 0x0000009409090210 */ /* 0x000fc60007f5e0ff */
[----:B------:R1:W-:Y:S02]  /*16780*/  @!P0 STS.128 [R170+0x7000], RZ ;  /* 0x007000ffaa008388 */ /* 0x0003e40000000c00 */
[----:B------:R-:W-:Y:S01]  /*16790*/  @P0 IMAD.X R12, R12, 0x1, R147, P2 ;  /* 0x000000010c0c0824 */ /* 0x000fe200010e0693 */
[CC--:B------:R-:W-:Y:S01]  /*167a0*/  @P0 LEA R8, P2, R9.reuse, R158.reuse, 0x1 ;  /* 0x0000009e09080211 */ /* 0x0c0fe200078408ff */
[----:B------:R-:W-:Y:S01]  /*167b0*/  @!PT LDS RZ, [RZ] ;  /* 0x00000000fffff984 */ /* 0x000fe20000000800 */
[----:B------:R-:W-:Y:S01]  /*167c0*/  @!PT LDS RZ, [RZ] ;  /* 0x00000000fffff984 */ /* 0x000fe20000000800 */
[----:B------:R-:W-:Y:S01]  /*167d0*/  @!PT LDS RZ, [RZ] ;  /* 0x00000000fffff984 */ /* 0x000fe20000000800 */
[----:B------:R1:W-:Y:S03]  /*167e0*/  @!P1 LDGSTS.E.BYPASS.LTC128B.128 [R170+0x3800], [R14.64] ;  /* 0x038000000eaa9fae */ /* 0x0003e6000b901d46 */
[----:B------:R-:W-:Y:S01]  /*167f0*/  @P0 LEA.HI.X R9, R9, R159, R12, 0x1, P2 ;  /* 0x0000009f09090211 */ /* 0x000fe200010f0c0c */
[----:B------:R1:W-:Y:S01]  /*16800*/  @P1 STS.128 [R170+0x3800], RZ ;  /* 0x003800ffaa001388 */ /* 0x0003e20000000c00 */
[----:B------:R-:W-:-:S03]  /*16810*/  @!P1 LEA R22, P2, R7, R158, 0x1 ;  /* 0x0000009e07169211 */ /* 0x000fc600078408ff */
[----:B------:R-:W-:Y:S01]  /*16820*/  @!PT LDS RZ, [RZ] ;  /* 0x00000000fffff984 */ /* 0x000fe20000000800 */
[----:B------:R-:W-:Y:S01]  /*16830*/  @!PT LDS RZ, [RZ] ;  /* 0x00000000fffff984 */ /* 0x000fe20000000800 */
[----:B------:R-:W-:Y:S01]  /*16840*/  @!PT LDS RZ, [RZ] ;  /* 0x00000000fffff984 */ /* 0x000fe20000000800 */
[----:B------:R1:W-:Y:S01]  /*16850*/  @!P5 LDGSTS.E.BYPASS.LTC128B.128 [R170+0x5800], [R18.64+0x40] ;  /* 0x0580004012aadfae */ /* 0x0003e2000b901d46 */
[CCC-:B------:R-:W-:Y:S02]  /*16860*/  @!P1 LEA.HI.X R23, R7.reuse, R159.reuse, R10.reuse, 0x1, P2 ;  /* 0x0000009f07179211 */ /* 0x1c0fe400010f0c0a */
[CC--:B------:R-:W-:Y:S01]  /*16870*/  @!P5 LEA R20, P2, R7.reuse, R158.reuse, 0x1 ;  /* 0x0000009e0714d211 */ /* 0x0c0fe200078408ff */
[----:B------:R1:W-:Y:S03]  /*16880*/  @P5 STS.128 [R170+0x5800], RZ ;  /* 0x005800ffaa005388 */ /* 0x0003e60000000c00 */
[C---:B------:R-:W-:Y:S01]  /*16890*/  @!P5 LEA.HI.X R21, R7.reuse, R159, R10, 0x1, P2 ;  /* 0x0000009f0715d211 */ /* 0x040fe200010f0c0a */
[----:B------:R-:W-:Y:S01]  /*168a0*/  @!PT LDS RZ, [RZ] ;  /* 0x00000000fffff984 */ /* 0x000fe20000000800 */
[----:B------:R-:W-:Y:S01]  /*168b0*/  @!PT LDS RZ, [RZ] ;  /* 0x00000000fffff984 */ /* 0x000fe20000000800 */
[----:B------:R-:W-:Y:S01]  /*168c0*/  @!PT LDS RZ, [RZ] ;  /* 0x00000000fffff984 */ /* 0x000fe20000000800 */
[----:B------:R1:W-:Y:S01]  /*168d0*/  @P0 LDGSTS.E.BYPASS.LTC128B.128 [R170+0x7800], [R8.64+0x80] ;  /* 0x0780008008aa0fae */ /* 0x0003e2000b901d46 */
[----:B------:R-:W-:-:S03]  /*168e0*/  @P0 LEA R12, P2, R7, R158, 0x1 ;  /* 0x0000009e070c0211 */ /* 0x000fc600078408ff */
[----:B------:R1:W-:Y:S01]  /*168f0*/  @!P0 STS.128 [R170+0x7800], RZ ;  /* 0x007800ffaa008388 */ /* 0x0003e20000000c00 */
[CC--:B------:R-:W-:Y:S02]  /*16900*/  @P0 LEA.HI.X R13, R7.reuse, R159.reuse, R10, 0x1, P2 ;  /* 0x0000009f070d0211 */ /* 0x0c0fe400010f0c0a */
[----:B------:R-:W-:Y:S01]  /*16910*/  IADD3 R7, P2, R7, R148, RZ ;  /* 0x0000009407077210 */ /* 0x000fe20007f5e0ff */
[----:B------:R-:W-:Y:S01]  /*16920*/  @!PT LDS RZ, [RZ] ;  /* 0x00000000fffff984 */ /* 0x000fe20000000800 */
[----:B------:R-:W-:Y:S01]  /*16930*/  @!PT LDS RZ, [RZ] ;  /* 0x00000000fffff984 */ /* 0x000fe20000000800 */
[----:B------:R-:W-:Y:S01]  /*16940*/  @!PT LDS RZ, [RZ] ;  /* 0x00000000fffff984 */ /* 0x000fe20000000800 */
[----:B------:R1:W-:Y:S04]  /*16950*/  @!P1 LDGSTS.E.BYPASS.LTC128B.128 [R170+0x4000], [R22.64] ;  /* 0x0400000016aa9fae */ /* 0x0003e8000b901d46 */
[----:B------:R-:W-:Y:S01]  /*16960*/  IMAD.X R10, R10, 0x1, R147, P2 ;  /* 0x000000010a0a7824 */ /* 0x000fe200010e0693 */
[CC--:B------:R-:W-:Y:S01]  /*16970*/  @!P1 LEA R26, P2, R7.reuse, R158.reuse, 0x1 ;  /* 0x0000009e071a9211 */ /* 0x0c0fe200078408ff */
[----:B------:R1:W-:Y:S03]  /*16980*/  @P1 STS.128 [R170+0x4000], RZ ;  /* 0x004000ffaa001388 */ /* 0x0003e60000000c00 */
[C---:B------:R-:W-:Y:S01]  /*16990*/  @!P1 LEA.HI.X R27, R7.reuse, R159, R10, 0x1, P2 ;  /* 0x0000009f071b9211 */ /* 0x040fe200010f0c0a */
[----:B------:R-:W-:Y:S01]  /*169a0*/  @!PT LDS RZ, [RZ] ;  /* 0x00000000fffff984 */ /* 0x000fe20000000800 */
[----:B------:R-:W-:Y:S01]  /*169b0*/  @!PT LDS RZ, [RZ] ;  /* 0x00000000fffff984 */ /* 0x000fe20000000800 */
[----:B------:R-:W-:Y:S01]  /*169c0*/  @!PT LDS RZ, [RZ] ;  /* 0x00000000fffff984 */ /* 0x000fe20000000800 */
[----:B------:R1:W-:Y:S01]  /*169d0*/  @!P5 LDGSTS.E.BYPASS.LTC128B.128 [R170+0x6000], [R20.64+0x40] ;  /* 0x0600004014aadfae */ /* 0x0003e2000b901d46 */
[----:B------:R-:W-:-:S03]  /*169e0*/  @!P5 LEA R24, P2, R7, R158, 0x1 ;  /* 0x0000009e0718d211 */ /* 0x000fc600078408ff */
[----:B------:R1:W-:Y:S01]  /*169f0*/  @P5 STS.128 [R170+0x6000], RZ ;  /* 0x006000ffaa005388 */ /* 0x0003e20000000c00 */
[CC--:B------:R-:W-:Y:S02]  /*16a00*/  @!P5 LEA.HI.X R25, R7.reuse, R159.reuse, R10, 0x1, P2 ;  /* 0x0000009f0719d211 */ /* 0x0c0fe400010f0c0a */
[C---:B------:R-:W-:Y:S01]  /*16a10*/  @P0 LEA R28, P2, R7.reuse, R158, 0x1 ;  /* 0x0000009e071c0211 */ /* 0x040fe200078408ff */
[----:B------:R-:W-:Y:S01]  /*16a20*/  @!PT LDS RZ, [RZ] ;  /* 0x00000000fffff984 */ /* 0x000fe20000000800 */
[----:B------:R-:W-:Y:S01]  /*16a30*/  @!PT LDS RZ, [RZ] ;  /* 0x00000000fffff984 */ /* 0x000fe20000000800 */
[----:B------:R-:W-:Y:S01]  /*16a40*/  @!PT LDS RZ, [RZ] ;  /* 0x00000000fffff984 */ /* 0x000fe20000000800 */
[----:B------:R1:W-:Y:S01]  /*16a50*/  @P0 LDGSTS.E.BYPASS.LTC128B.128 [R170+0x8000], [R12.64+0x80] ;  /* 0x080000800caa0fae */ /* 0x0003e2000b901d46 */
[----:B------:R-:W-:Y:S02]  /*16a60*/  IMAD.MOV.U32 R158, RZ, RZ, R16 ;  /* 0x000000ffff9e7224 */ /* 0x000fe400078e0010 */
        /* <DEDUP_REMOVED lines=19> */
.L_x_1481:
[----:B-1----:R-:W-:Y:S01]  /*16ba0*/  FMNMX.FTZ R8, R2, R5, !PT ;  /* 0x0000000502087209 */ /* 0x002fe20007810000 */
        /* <DEDUP_REMOVED lines=80> */
[----:B------:R-:W-:Y:S02]  /*170b0*/  FSEL R182, R182, RZ, P1 ;  /* 0x000000ffb6b67208 */ /* 0x000fe40000800000 */
[----:B------:R-:W-:Y:S01]  /*170c0*/  FSETP.NEU.FTZ.AND P0, PT, R3, -INF , PT ;  /* 0xff8000000300780b */ /* 0x000fe20003f1d000 */
[----:B------:R-:W-:-:S02]  /*170d0*/  FADD.FTZ R195, R2, -R195 ;  /* 0x800000c302c37221 */ /* 0x000fc40000010000 */
[--C-:B------:R-:W-:Y:S02]  /*170e0*/  FFMA.FTZ R194, R5, c[0x0][0x23c], -R182.reuse ;  /* 0x00008f0005c27a23 */ /* 0x100fe400000108b6 */
[----:B------:R-:W-:Y:S02]  /*170f0*/  FMUL.FTZ R5, R3, c[0x0][0x23c] ;  /* 0x00008f0003057a20 */ /* 0x000fe40000410000 */
[--C-:B------:R-:W-:Y:S02]  /*17100*/  FFMA.FTZ R179, R123, c[0x0][0x23c], -R182.reuse ;  /* 0x00008f007bb37a23 */ /* 0x100fe400000108b6 */
[--C-:B------:R-:W-:Y:S01]  /*17110*/  FFMA.FTZ R181, R37, c[0x0][0x23c], -R182.reuse ;  /* 0x00008f0025b57a23 */ /* 0x100fe200000108b6 */
[----:B------:R-:W-:Y:S01]  /*17120*/  FSEL R123, R5, RZ, P0 ;  /* 0x000000ff057b7208 */ /* 0x000fe20000000000 */
[----:B------:R-:W-:Y:S01]  /*17130*/  FFMA.FTZ R124, R33, c[0x0][0x23c], -R182 ;  /* 0x00008f00217c7a23 */ /* 0x000fe200000108b6 */
[----:B------:R-:W-:Y:S01]  /*17140*/  FSEL R5, R3, RZ, P0 ;  /* 0x000000ff03057208 */ /* 0x000fe20000000000 */
[----:B------:R-:W-:Y:S01]  /*17150*/  FMUL.FTZ R195, R195, c[0x0][0x23c] ;  /* 0x00008f00c3c37a20 */ /* 0x000fe20000410000 */
[----:B------:R-:W-:Y:S01]  /*17160*/  MUFU.EX2 R194, R194 ;  /* 0x000000c200c27308 */ /* 0x000fe20000000800 */
[----:B------:R-:W-:-:S02]  /*17170*/  FFMA.FTZ R192, R38, c[0x0][0x23c], -R123 ;  /* 0x00008f0026c07a23 */ /* 0x000fc4000001087b */
[----:B------:R-:W-:Y:S02]  /*17180*/  FADD.FTZ R0, R0, -R5 ;  /* 0x8000000500007221 */ /* 0x000fe40000010000 */
[--C-:B------:R-:W-:Y:S02]  /*17190*/  FFMA.FTZ R163, R6, c[0x0][0x23c], -R123.reuse ;  /* 0x00008f0006a37a23 */ /* 0x100fe4000001087b */
[--C-:B------:R-:W-:Y:S01]  /*171a0*/  FFMA.FTZ R138, R34, c[0x0][0x23c], -R123.reuse ;  /* 0x00008f00228a7a23 */ /* 0x100fe2000001087b */
[----:B------:R-:W2:Y:S01]  /*171b0*/  MUFU.EX2 R181, R181 ;  /* 0x000000b500b57308 */ /* 0x000ea20000000800 */
[----:B------:R-:W-:Y:S01]  /*171c0*/  FFMA.FTZ R125, R4, c[0x0][0x23c], -R123 ;  /* 0x00008f00047d7a23 */ /* 0x000fe2000001087b */
[----:B------:R-:W3:Y:S01]  /*171d0*/  LDSM.16.MT88.4 R32, [R140+0xb000] ;  /* 0x00b000008c20783b */ /* 0x000ee20000004200 */
[----:B------:R-:W-:Y:S02]  /*171e0*/  FMUL.FTZ R0, R0, c[0x0][0x23c] ;  /* 0x00008f0000007a20 */ /* 0x000fe40000410000 */
[----:B------:R-:W-:-:S02]  /*171f0*/  FFMA.FTZ R118, R207, c[0x0][0x23c], -R182 ;  /* 0x00008f00cf767a23 */ /* 0x000fc400000108b6 */
[--C-:B------:R-:W-:Y:S01]  /*17200*/  FFMA.FTZ R59, R211, c[0x0][0x23c], -R182.reuse ;  /* 0x00008f00d33b7a23 */ /* 0x100fe200000108b6 */
[----:B------:R-:W-:Y:S01]  /*17210*/  MUFU.EX2 R179, R179 ;  /* 0x000000b300b37308 */ /* 0x000fe20000000800 */
[----:B------:R-:W-:Y:S02]  /*17220*/  FFMA.FTZ R57, R201, c[0x0][0x23c], -R182 ;  /* 0x00008f00c9397a23 */ /* 0x000fe400000108b6 */
[--C-:B------:R-:W-:Y:S02]  /*17230*/  FFMA.FTZ R61, R62, c[0x0][0x23c], -R123.reuse ;  /* 0x00008f003e3d7a23 */ /* 0x100fe4000001087b */
[--C-:B------:R-:W-:Y:S02]  /*17240*/  FFMA.FTZ R63, R130, c[0x0][0x23c], -R123.reuse ;  /* 0x00008f00823f7a23 */ /* 0x100fe4000001087b */
[--C-:B------:R-:W-:Y:S01]  /*17250*/  FFMA.FTZ R2, R210, c[0x0][0x23c], -R123.reuse ;  /* 0x00008f00d2027a23 */ /* 0x100fe2000001087b */
        /* <DEDUP_REMOVED lines=40> */
[----:B-----5:R-:W-:Y:S01]  /*174e0*/  F2FP.PACK_AB R51, R125, R138 ;  /* 0x0000008a7d33723e */ /* 0x020fe200000000ff */
[-C--:B------:R-:W-:Y:S01]  /*174f0*/  FMUL.FTZ R12, R72, R195.reuse ;  /* 0x000000c3480c7220 */ /* 0x080fe20000410000 */
[----:B------:R-:W2:Y:S01]  /*17500*/  MUFU.EX2 R59, R59 ;  /* 0x0000003b003b7308 */ /* 0x000ea20000000800 */
[----:B------:R-:W-:Y:S02]  /*17510*/  FMUL.FTZ R13, R73, R195 ;  /* 0x000000c3490d7220 */ /* 0x000fe40000410000 */
        /* <DEDUP_REMOVED lines=10> */
[----:B------:R-:W-:Y:S01]  /*175c0*/  FMUL.FTZ R23, R83, R193 ;  /* 0x000000c153177220 */ /* 0x000fe20000410000 */
[----:B------:R5:W-:Y:S01]  /*175d0*/  MUFU.EX2 R62, R136 ;  /* 0x00000088003e7308 */ /* 0x000be20000000800 */
[-C--:B------:R-:W-:Y:S02]  /*175e0*/  FMUL.FTZ R76, R76, R195.reuse ;  /* 0x000000c34c4c7220 */ /* 0x080fe40000410000 */
[----:B------:R-:W-:Y:S01]  /*175f0*/  FMUL.FTZ R77, R77, R195 ;  /* 0x000000c34d4d7220 */ /* 0x000fe20000410000 */
[----:B------:R-:W-:Y:S01]  /*17600*/  HMMA.16816.F32 R12, R48, R16, R12 ;  /* 0x00000010300c723c */ /* 0x000fe2000000180c */
[----:B------:R-:W-:-:S02]  /*17610*/  FMUL.FTZ R78, R78, R193 ;  /* 0x000000c14e4e7220 */ /* 0x000fc40000410000 */
[----:B------:R-:W-:Y:S01]  /*17620*/  FMUL.FTZ R79, R79, R193 ;  /* 0x000000c14f4f7220 */ /* 0x000fe20000410000 */
[----:B------:R-:W1:Y:S01]  /*17630*/  MUFU.EX2 R61, R61 ;  /* 0x0000003d003d7308 */ /* 0x000e620000000800 */
        /* <DEDUP_REMOVED lines=9> */
[----:B------:R-:W-:Y:S01]  /*176d0*/  FMUL.FTZ R29, R89, R195 ;  /* 0x000000c3591d7220 */ /* 0x000fe20000410000 */
[----:B------:R-:W-:Y:S01]  /*176e0*/  LDSM.16.MT88.4 R76, [R140+0xa400] ;  /* 0x00a400008c4c783b */ /* 0x000fe20000004200 */
[-C--:B------:R-:W-:Y:S01]  /*176f0*/  FMUL.FTZ R30, R90, R193.reuse ;  /* 0x000000c15a1e7220 */ /* 0x080fe20000410000 */
[----:B------:R-:W1:Y:S01]  /*17700*/  MUFU.EX2 R0, R0 ;  /* 0x0000000000007308 */ /* 0x000e620000000800 */
[----:B------:R-:W-:Y:S02]  /*17710*/  FMUL.FTZ R31, R91, R193 ;  /* 0x000000c15b1f7220 */ /* 0x000fe40000410000 */
        /* <DEDUP_REMOVED lines=8> */
[C---:B---3--:R-:W-:Y:S01]  /*177a0*/  HMMA.16816.F32 R28, R48.reuse, R32, R28 ;  /* 0x00000020301c723c */ /* 0x048fe2000000181c */
[----:B------:R-:W-:Y:S02]  /*177b0*/  FMUL.FTZ R93, R93, R195 ;  /* 0x000000c35d5d7220 */ /* 0x000fe40000410000 */
        /* <DEDUP_REMOVED lines=8> */
[----:B------:R-:W-:Y:S02]  /*17840*/  FMUL.FTZ R99, R99, R193 ;  /* 0x000000c163637220 */ /* 0x000fe40000410000 */
        /* <DEDUP_REMOVED lines=14> */
[----:B-----5:R-:W-:Y:S01]  /*17930*/  FFMA.FTZ R136, R129, c[0x0][0x23c], -R182 ;  /* 0x00008f0081887a23 */ /* 0x020fe200000108b6 */
[----:B------:R-:W-:Y:S01]  /*17940*/  HMMA.16816.F32 R44, R48, R52, R44 ;  /* 0x00000034302c723c */ /* 0x000fe2000000182c */
[----:B------:R-:W-:-:S02]  /*17950*/  FFMA.FTZ R129, R208, c[0x0][0x23c], -R123 ;  /* 0x00008f00d0817a23 */ /* 0x000fc4000001087b */
[--C-:B------:R-:W-:Y:S01]  /*17960*/  FFMA.FTZ R184, R184, c[0x0][0x23c], -R123.reuse ;  /* 0x00008f00b8b87a23 */ /* 0x100fe2000001087b */
[----:B------:R-:W-:Y:S01]  /*17970*/  MUFU.EX2 R162, R162 ;  /* 0x000000a200a27308 */ /* 0x000fe20000000800 */
[--C-:B------:R-:W-:Y:S02]  /*17980*/  FFMA.FTZ R187, R188, c[0x0][0x23c], -R123.reuse ;  /* 0x00008f00bcbb7a23 */ /* 0x100fe4000001087b */
[----:B--2---:R-:W-:Y:S01]  /*17990*/  F2FP.PACK_AB R52, R59, R118 ;  /* 0x000000763b34723e */ /* 0x004fe200000000ff */
[----:B------:R-:W-:Y:S01]  /*179a0*/  HMMA.16816.F32 R48, R48, R54, R104 ;  /* 0x000000363030723c */ /* 0x000fe20000001868 */
[----:B-1----:R-:W-:Y:S01]  /*179b0*/  F2FP.PACK_AB R53, R61, R62 ;  /* 0x0000003e3d35723e */ /* 0x002fe200000000ff */
[----:B------:R-:W-:Y:S02]  /*179c0*/  FFMA.FTZ R183, R183, c[0x0][0x23c], -R182 ;  /* 0x00008f00b7b77a23 */ /* 0x000fe400000108b6 */
[----:B------:R-:W1:Y:S01]  /*179d0*/  MUFU.EX2 R136, R136 ;  /* 0x0000008800887308 */ /* 0x000e620000000800 */
[----:B------:R-:W-:-:S02]  /*179e0*/  FFMA.FTZ R172, R172, c[0x0][0x23c], -R123 ;  /* 0x00008f00acac7a23 */ /* 0x000fc4000001087b */
[----:B------:R-:W-:Y:S01]  /*179f0*/  F2FP.PACK_AB R54, R0, R57 ;  /* 0x000000390036723e */ /* 0x000fe200000000ff */
[--C-:B------:R-:W-:Y:S01]  /*17a00*/  FFMA.FTZ R137, R137, c[0x0][0x23c], -R182.reuse ;  /* 0x00008f0089897a23 */ /* 0x100fe200000108b6 */
[----:B------:R-:W-:Y:S01]  /*17a10*/  F2FP.PACK_AB R55, R2, R63 ;  /* 0x0000003f0237723e */ /* 0x000fe200000000ff */
[--C-:B------:R-:W-:Y:S02]  /*17a20*/  FFMA.FTZ R173, R173, c[0x0][0x23c], -R182.reuse ;  /* 0x00008f00adad7a23 */ /* 0x100fe400000108b6 */
[----:B------:R-:W2:Y:S01]  /*17a30*/  MUFU.EX2 R129, R129 ;  /* 0x0000008100817308 */ /* 0x000ea20000000800 */
[--C-:B------:R-:W-:Y:S02]  /*17a40*/  FFMA.FTZ R139, R139, c[0x0][0x23c], -R182.reuse ;  /* 0x00008f008b8b7a23 */ /* 0x100fe400000108b6 */
[----:B------:R-:W-:Y:S01]  /*17a50*/  FFMA.FTZ R175, R175, c[0x0][0x23c], -R182 ;  /* 0x00008f00afaf7a23 */ /* 0x000fe200000108b6 */
[----:B------:R-:W-:Y:S01]  /*17a60*/  HMMA.16816.F32 R4, R52, R72, R4 ;  /* 0x000000483404723c */ /* 0x000fe20000001804 */
[----:B------:R-:W-:-:S02]  /*17a70*/  FFMA.FTZ R194, R167, R195, R194 ;  /* 0x000000c3a7c27223 */ /* 0x000fc400000100c2 */
[----:B------:R-:W-:Y:S01]  /*17a80*/  FFMA.FTZ R166, R166, R193, R192 ;  /* 0x000000c1a6a67223 */ /* 0x000fe200000100c0 */
[----:B------:R-:W3:Y:S01]  /*17a90*/  MUFU.EX2 R135, R135 ;  /* 0x0000008700877308 */ /* 0x000ee20000000800 */
[----:B------:R-:W-:Y:S02]  /*17aa0*/  FADD.FTZ R194, R181, R194 ;  /* 0x000000c2b5c27221 */ /* 0x000fe40000010000 */
[----:B------:R-:W-:Y:S01]  /*17ab0*/  FADD.FTZ R163, R163, R166 ;  /* 0x000000a6a3a37221 */ /* 0x000fe20000010000 */
[----:B------:R-:W-:Y:S01]  /*17ac0*/  HMMA.16816.F32 R8, R52, R74, R8 ;  /* 0x0000004a3408723c */ /* 0x000fe20000001808 */
[----:B------:R-:W5:Y:S01]  /*17ad0*/  LDSM.16.MT88.4 R72, [R140+0xb400] ;  /* 0x00b400008c48783b */ /* 0x000f620000004200 */
        /* <DEDUP_REMOVED lines=14> */
[--C-:B------:R-:W-:Y:S02]  /*17bc0*/  FFMA.FTZ R165, R165, c[0x0][0x23c], -R182.reuse ;  /* 0x00008f00a5a57a23 */ /* 0x100fe400000108b6 */
[--C-:B------:R-:W-:Y:S01]  /*17bd0*/  FFMA.FTZ R168, R168, c[0x0][0x23c], -R182.reuse ;  /* 0x00008f00a8a87a23 */ /* 0x100fe200000108b6 */
[C---:B------:R-:W-:Y:S01]  /*17be0*/  HMMA.16816.F32 R20, R52.reuse, R64, R20 ;  /* 0x000000403414723c */ /* 0x040fe20000001814 */
[--C-:B------:R-:W-:Y:S02]  /*17bf0*/  FFMA.FTZ R166, R119, c[0x0][0x23c], -R123.reuse ;  /* 0x00008f0077a67a23 */ /* 0x100fe4000001087b */
[--C-:B------:R-:W-:Y:S01]  /*17c00*/  FFMA.FTZ R177, R177, c[0x0][0x23c], -R182.reuse ;  /* 0x00008f00b1b17a23 */ /* 0x100fe200000108b6 */
[----:B------:R-:W-:Y:S01]  /*17c10*/  MUFU.EX2 R196, R196 ;  /* 0x000000c400c47308 */ /* 0x000fe20000000800 */
[----:B------:R-:W-:Y:S02]  /*17c20*/  FFMA.FTZ R180, R180, c[0x0][0x23c], -R182 ;  /* 0x00008f00b4b47a23 */ /* 0x000fe400000108b6 */
[--C-:B------:R-:W-:Y:S01]  /*17c30*/  FFMA.FTZ R58, R58, c[0x0][0x23c], -R123.reuse ;  /* 0x00008f003a3a7a23 */ /* 0x100fe2000001087b */
[----:B------:R-:W-:Y:S01]  /*17c40*/  HMMA.16816.F32 R24, R52, R66, R24 ;  /* 0x000000423418723c */ /* 0x000fe20000001818 */
[----:B------:R-:W1:Y:S01]  /*17c50*/  LDSM.16.MT88.4 R64, [R140+0xd400] ;  /* 0x00d400008c40783b */ /* 0x000e620000004200 */
[----:B------:R-:W-:-:S02]  /*17c60*/  FFMA.FTZ R122, R122, c[0x0][0x23c], -R123 ;  /* 0x00008f007a7a7a23 */ /* 0x000fc4000001087b */
[----:B------:R-:W-:Y:S01]  /*17c70*/  MUFU.EX2 R199, R199 ;  /* 0x000000c700c77308 */ /* 0x000fe20000000800 */
[----:B------:R-:W-:-:S03]  /*17c80*/  FFMA.FTZ R121, R121, c[0x0][0x23c], -R123 ;  /* 0x00008f0079797a23 */ /* 0x000fc6000001087b */
[C---:B-----5:R-:W-:Y:S04]  /*17c90*/  HMMA.16816.F32 R28, R52.reuse, R72, R28 ;  /* 0x00000048341c723c */ /* 0x060fe8000000181c */
[----:B------:R-:W-:Y:S04]  /*17ca0*/  MUFU.EX2 R198, R198 ;  /* 0x000000c600c67308 */ /* 0x000fe80000000800 */
[C---:B------:R-:W-:Y:S01]  /*17cb0*/  HMMA.16816.F32 R32, R52.reuse, R74, R32 ;  /* 0x0000004a3420723c */ /* 0x040fe20000001820 */
[----:B------:R-:W5:Y:S03]  /*17cc0*/  LDSM.16.MT88.4 R72, [R142+0x9800] ;  /* 0x009800008e48783b */ /* 0x000f660000004200 */
        /* <DEDUP_REMOVED lines=11> */
[----:B------:R-:W-:-:S02]  /*17d80*/  F2FP.PACK_AB R52, R131, R136 ;  /* 0x000000888334723e */ /* 0x000fc400000000ff */
[----:B--2---:R-:W-:Y:S02]  /*17d90*/  F2FP.PACK_AB R53, R129, R134 ;  /* 0x000000868135723e */ /* 0x004fe400000000ff */
[----:B------:R-:W-:Y:S01]  /*17da0*/  F2FP.PACK_AB R54, R127, R130 ;  /* 0x000000827f36723e */ /* 0x000fe200000000ff */
[----:B------:R-:W2:Y:S01]  /*17db0*/  MUFU.EX2 R204, R204 ;  /* 0x000000cc00cc7308 */ /* 0x000ea20000000800 */
[----:B---3--:R-:W-:Y:S02]  /*17dc0*/  F2FP.PACK_AB R55, R135, R162 ;  /* 0x000000a28737723e */ /* 0x008fe400000000ff */
[----:B-1----:R-:W-:-:S05]  /*17dd0*/  F2FP.PACK_AB R104, R206, R205 ;  /* 0x000000cdce68723e */ /* 0x002fca00000000ff */
[C---:B-----5:R-:W-:Y:S01]  /*17de0*/  HMMA.16816.F32 R4, R52.reuse, R72, R4 ;  /* 0x000000483404723c */ /* 0x060fe20000001804 */
        /* <DEDUP_REMOVED lines=210> */
[----:B------:R-:W-:-:S06]  /*18b10*/  FADD.FTZ R166, R166, R27 ;  /* 0x0000001ba6a67221 */ /* 0x000fcc0000010000 */
.L_x_1478:
        /* <DEDUP_REMOVED lines=8> */
.L_x_1488:
[----:B------:R-:W-:Y:S04]  /*18ba0*/  DEPBAR.LE SB0, 0x0 ;  /* 0x000080000000791a */ /* 0x000fe80000000000 */
[----:B------:R-:W-:Y:S01]  /*18bb0*/  BAR.SYNC.DEFER_BLOCKING 0x0 ;  /* 0x0000000000007b1d */ /* 0x000fe20000010000 */
[----:B------:R-:W-:Y:S01]  /*18bc0*/  ISETP.NE.AND P6, PT, R154, RZ, PT ;  /* 0x000000ff9a00720c */ /* 0x000fe20003fc5270 */
[----:B------:R-:W-:Y:S01]  /*18bd0*/  IMAD.MOV.U32 R9, RZ, RZ, R163 ;  /* 0x000000ffff097224 */ /* 0x000fe200078e00a3 */
[----:B------:R-:W-:Y:S01]  /*18be0*/  IADD3 R155, R155, -0x1, RZ ;  /* 0xffffffff9b9b7810 */ /* 0x000fe20007ffe0ff */
[----:B------:R-:W-:Y:S10]  /*18bf0*/  IMAD.MOV.U32 R0, RZ, RZ, R162 ;  /* 0x000000ffff007224 */ /* 0x000ff400078e00a2 */
        /* <DEDUP_REMOVED lines=58> */
[----:B------:R-:W-:Y:S04]  /*18fa0*/  IMAD R5, R2, c[0x0][0x18c], R5 ;  /* 0x0000630002057a24 */ /* 0x000fe800078e0205 */
[----:B------:R-:W-:Y:S02]  /*18fb0*/  IMAD.IADD R0, R9, 0x1, R5 ;  /* 0x0000000109007824 */ /* 0x000fe400078e0205 */
[----:B------:R-:W-:Y:S03]  /*18fc0*/  IMAD.MOV.U32 R9, RZ, RZ, R8 ;  /* 0x000000ffff097224 */ /* 0x000fe600078e0008 */
.L_x_1485:
[----:B------:R-:W-:Y:S02]  /*18fd0*/  ISETP.GE.AND P0, PT, R116, c[0x0][0x220], PT ;  /* 0x0000880074007a0c */ /* 0x000fe40003f06270 */
[CC--:B------:R-:W-:Y:S02]  /*18fe0*/  LEA R164, P3, R9.reuse, R132.reuse, 0x1 ;  /* 0x0000008409a47211 */ /* 0x0c0fe400078608ff */
        /* <DEDUP_REMOVED lines=10> */
[----:B------:R-:W-:Y:S01]  /*19090*/  IMAD.X R4, R149, 0x1, R0, P2 ;  /* 0x0000000195047824 */ /* 0x000fe200010e0600 */
[C---:B------:R-:W-:Y:S01]  /*190a0*/  IADD3 R5, P2, R150.reuse, R7, RZ ;  /* 0x0000000796057210 */ /* 0x040fe20007f5e0ff */
[----:B------:R-:W-:Y:S03]  /*190b0*/  @P0 STS [R170+0x9000], RZ ;  /* 0x009000ffaa000388 */ /* 0x000fe60000000800 */
[-CC-:B------:R-:W-:Y:S01]  /*190c0*/  @!P0 LEA.HI.X R11, R7, R133.reuse, R4.reuse, 0x1, P3 ;  /* 0x00000085070b8211 */ /* 0x180fe200018f0c04 */
        /* <DEDUP_REMOVED lines=14> */
[C-C-:B------:R-:W-:Y:S01]  /*191b0*/  @!P0 LEA.HI.X R17, R5.reuse, R133, R2.reuse, 0x1, P4 ;  /* 0x0000008505118211 */ /* 0x140fe200020f0c02 */
[----:B------:R-:W-:Y:S01]  /*191c0*/  @!PT LDS RZ, [RZ] ;  /* 0x00000000fffff984 */ /* 0x000fe20000000800 */
[----:B------:R-:W-:Y:S01]  /*191d0*/  @!PT LDS RZ, [RZ] ;  /* 0x00000000fffff984 */ /* 0x000fe20000000800 */
[----:B------:R-:W-:Y:S01]  /*191e0*/  @!PT LDS RZ, [RZ] ;  /* 0x00000000fffff984 */ /* 0x000fe20000000800 */
[----:B------:R1:W-:Y:S01]  /*191f0*/  @P1 LDGSTS.E.BYPASS.LTC128B.128 [R170+0xd000], [R164.64+0x80] ;  /* 0x0d000080a4aa1fae */ /* 0x0003e2000b901d46 */
[----:B------:R-:W-:Y:S02]  /*19200*/  IADD3 R0, P2, R150, R5, RZ ;  /* 0x0000000596007210 */ /* 0x000fe40007f5e0ff */
[-CC-:B------:R-:W-:Y:S01]  /*19210*/  @!P5 LEA.HI.X R15, R5, R133.reuse, R2.reuse, 0x1, P3 ;  /* 0x00000085050fd211 */ /* 0x180fe200018f0c02 */
[----:B------:R-:W-:Y:S01]  /*19220*/  @!P1 STS.128 [R170+0xd000], RZ ;  /* 0x00d000ffaa009388 */ /* 0x000fe20000000c00 */
[CC--:B------:R-:W-:Y:S01]  /*19230*/  @!P0 LEA R20, P4, R0.reuse, R132.reuse, 0x1 ;  /* 0x0000008400148211 */ /* 0x0c0fe200078808ff */
        /* <DEDUP_REMOVED lines=18> */
[----:B------:R-:W-:Y:S01]  /*19360*/  ISETP.GT.AND P2, PT, R155, R146, PT ;  /* 0x000000929b00720c */ /* 0x000fe20003f44270 */
        /* <DEDUP_REMOVED lines=197> */
[----:B------:R-:W-:Y:S04]  /*19fc0*/  IABS R0, c[0x0][0x2d0] ;  /* 0x0000b40000007a13 */ /* 0x000fe80000000000 */
[----:B------:R-:W1:Y:S10]  /*19fd0*/  I2F.RP R121, R0 ;  /* 0x0000000000797306 */ /* 0x000e740000209400 */
[----:B-1----:R-:W1:Y:S02]  /*19fe0*/  MUFU.RCP R2, R121 ;  /* 0x0000007900027308 */ /* 0x002e640000001000 */
[----:B-1----:R-:W-:Y:S01]  /*19ff0*/  IADD3 R122, R2, 0xffffffe, RZ ;  /* 0x0ffffffe027a7810 */ /* 0x002fe20007ffe0ff */
[----:B------:R-:W-:Y:S07]  /*1a000*/  IMAD.SHL.U32 R2, R155, 0x80, RZ ;  /* 0x000000809b027824 */ /* 0x000fee00078e00ff */
[----:B------:R-:W1:Y:S01]  /*1a010*/  F2I.FTZ.U32.TRUNC.NTZ R123, R122 ;  /* 0x0000007a007b7305 */ /* 0x000e62000021f000 */
[C---:B------:R-:W-:Y:S02]  /*1a020*/  IADD3 R124, R2.reuse, -0x80, RZ ;  /* 0xffffff80027c7810 */ /* 0x040fe40007ffe0ff */
[----:B------:R-:W-:Y:S02]  /*1a030*/  IABS R120, R2 ;  /* 0x0000000200787213 */ /* 0x000fe40000000000 */
[----:B------:R-:W-:Y:S02]  /*1a040*/  LOP3.LUT R2, R2, c[0x0][0x2d0], RZ, 0x3c, !PT ;  /* 0x0000b40002027a12 */ /* 0x000fe400078e3cff */
[----:B------:R-:W-:Y:S02]  /*1a050*/  IABS R118, R124 ;  /* 0x0000007c00767213 */ /* 0x000fe40000000000 */
        /* <DEDUP_REMOVED lines=16> */
[----:B------:R-:W-:Y:S03]  /*1a160*/  @!P2 IMAD.IADD R118, R118, 0x1, -R0 ;  /* 0x000000017676a824 */ /* 0x000fe600078e0a00 */
[-C--:B------:R-:W-:Y:S02]  /*1a170*/  ISETP.GE.U32.AND P3, PT, R120, R0.reuse, PT ;  /* 0x000000007800720c */ /* 0x080fe40003f66070 */
[----:B------:R-:W-:Y:S02]  /*1a180*/  ISETP.GE.U32.AND P2, PT, R118, R0, PT ;  /* 0x000000007600720c */ /* 0x000fe40003f46070 */
[----:B------:R-:W-:Y:S09]  /*1a190*/  LOP3.LUT R0, RZ, c[0x0][0x2d0], RZ, 0x33, !PT ;  /* 0x0000b400ff007a12 */ /* 0x000ff200078e33ff */
[----:B------:R-:W-:Y:S02]  /*1a1a0*/  @P3 IADD3 R125, R125, 0x1, RZ ;  /* 0x000000017d7d3810 */ /* 0x000fe40007ffe0ff */
[----:B------:R-:W-:Y:S02]  /*1a1b0*/  ISETP.GE.AND P3, PT, R2, RZ, PT ;  /* 0x000000ff0200720c */ /* 0x000fe40003f66270 */
[----:B------:R-:W-:Y:S02]  /*1a1c0*/  @P2 IADD3 R122, R122, 0x1, RZ ;  /* 0x000000017a7a2810 */ /* 0x000fe40007ffe0ff */
[----:B------:R-:W-:Y:S09]  /*1a1d0*/  ISETP.GE.AND P2, PT, R124, RZ, PT ;  /* 0x000000ff7c00720c */ /* 0x000ff20003f46270 */
[----:B------:R-:W-:Y:S04]  /*1a1e0*/  @!P3 IMAD.MOV R125, RZ, RZ, -R125 ;  /* 0x000000ffff7db224 */ /* 0x000fe800078e0a7d */
[----:B------:R-:W-:Y:S02]  /*1a1f0*/  @!P2 IADD3 R122, -R122, RZ, RZ ;  /* 0x000000ff7a7aa210 */ /* 0x000fe40007ffe1ff */
[----:B------:R-:W-:Y:S04]  /*1a200*/  ISETP.NE.AND P2, PT, RZ, c[0x0][0x2d0], PT ;  /* 0x0000b400ff007a0c */ /* 0x000fe80003f45270 */
        /* <DEDUP_REMOVED lines=22> */
[----:B------:R-:W-:Y:S05]  /*1a370*/  IMAD.MOV.U32 R121, RZ, RZ, R124 ;  /* 0x000000ffff797224 */ /* 0x000fea00078e007c */
.L_x_1487:
[C---:B------:R-:W-:Y:S02]  /*1a380*/  LEA R128, P3, R121.reuse, R158, 0x1 ;  /* 0x0000009e79807211 */ /* 0x040fe400078608ff */
[C---:B------:R-:W-:Y:S02]  /*1a390*/  IADD3 R123, P2, R121.reuse, R148, RZ ;  /* 0x00000094797b7210 */ /* 0x040fe40007f5e0ff */
[-C--:B------:R-:W-:Y:S02]  /*1a3a0*/  LEA.HI.X R129, R121, R159.reuse, R0, 0x1, P3 ;  /* 0x0000009f79817211 */ /* 0x080fe400018f0c00 */
[CC--:B------:R-:W-:Y:S01]  /*1a3b0*/  @!P5 LEA R124, P3, R123.reuse, R158.reuse, 0x1 ;  /* 0x0000009e7b7cd211 */ /* 0x0c0fe200078608ff */
[--C-:B------:R-:W-:Y:S01]  /*1a3c0*/  IMAD.X R2, R0, 0x1, R147.reuse, P2 ;  /* 0x0000000100027824 */ /* 0x100fe200010e0693 */
[CC--:B------:R-:W-:Y:S01]  /*1a3d0*/  @!P0 LEA R126, P2, R123.reuse, R158.reuse, 0x1 ;  /* 0x0000009e7b7e8211 */ /* 0x0c0fe200078408ff */
[----:B------:R-:W-:Y:S01]  /*1a3e0*/  @!PT LDS RZ, [RZ] ;  /* 0x00000000fffff984 */ /* 0x000fe20000000800 */
[----:B------:R-:W-:Y:S01]  /*1a3f0*/  @!PT LDS RZ, [RZ] ;  /* 0x00000000fffff984 */ /* 0x000fe20000000800 */
[----:B------:R-:W-:Y:S01]  /*1a400*/  @!PT LDS RZ, [RZ] ;  /* 0x00000000fffff984 */ /* 0x000fe20000000800 */
[----:B------:R1:W-:Y:S03]  /*1a410*/  @!P0 LDGSTS.E.BYPASS.LTC128B.128 [R170+0x3000], [R128.64] ;  /* 0x0300000080aa8fae */ /* 0x0003e6000b901d46 */
[CCC-:B------:R-:W-:Y:S01]  /*1a420*/  @!P0 LEA.HI.X R127, R123.reuse, R159.reuse, R2.reuse, 0x1, P2 ;  /* 0x0000009f7b7f8211 */ /* 0x1c0fe200010f0c02 */
[----:B------:R1:W-:Y:S01]  /*1a430*/  @P0 STS [R170+0x3000], RZ ;  /* 0x003000ffaa000388 */ /* 0x0003e20000000800 */
[CCC-:B------:R-:W-:Y:S02]  /*1a440*/  @!P5 LEA.HI.X R125, R123.reuse, R159.reuse, R2.reuse, 0x1, P3 ;  /* 0x0000009f7b7dd211 */ /* 0x1c0fe400018f0c02 */
[C---:B------:R-:W-:Y:S01]  /*1a450*/  @P1 LEA R122, P2, R123.reuse, R158, 0x1 ;  /* 0x0000009e7b7a1211 */ /* 0x040fe200078408ff */
[----:B------:R1:W-:Y:S01]  /*1a460*/  @P0 STS [R170+0x3004], RZ ;  /* 0x003004ffaa000388 */ /* 0x0003e20000000800 */
[C---:B------:R-:W-:Y:S02]  /*1a470*/  IADD3 R121, P3, R123.reuse, R148, RZ ;  /* 0x000000947b797210 */ /* 0x040fe40007f7e0ff */
[-C--:B------:R-:W-:Y:S01]  /*1a480*/  @P1 LEA.HI.X R123, R123, R159.reuse, R2, 0x1, P2 ;  /* 0x0000009f7b7b1211 */ /* 0x080fe200010f0c02 */
[----:B------:R1:W-:Y:S01]  /*1a490*/  @P0 STS.64 [R170+0x3008], RZ ;  /* 0x003008ffaa000388 */ /* 0x0003e20000000a00 */
[CC--:B------:R-:W-:Y:S01]  /*1a4a0*/  @!P0 LEA R134, P2, R121.reuse, R158.reuse, 0x1 ;  /* 0x0000009e79868211 */ /* 0x0c0fe200078408ff */
[--C-:B------:R-:W-:Y:S01]  /*1a4b0*/  IMAD.X R2, R2, 0x1, R147.reuse, P3 ;  /* 0x0000000102027824 */ /* 0x100fe200018e0693 */
[CC--:B------:R-:W-:Y:S01]  /*1a4c0*/  @!P5 LEA R130, P3, R121.reuse, R158.reuse, 0x1 ;  /* 0x0000009e7982d211 */ /* 0x0c0fe200078608ff */
[----:B------:R-:W-:Y:S01]  /*1a4d0*/  @!PT LDS RZ, [RZ] ;  /* 0x00000000fffff984 */ /* 0x000fe20000000800 */
[----:B------:R-:W-:Y:S01]  /*1a4e0*/  @!PT LDS RZ, [RZ] ;  /* 0x00000000fffff984 */ /* 0x000fe20000000800 */
[----:B------:R-:W-:Y:S01]  /*1a4f0*/  @!PT LDS RZ, [RZ] ;  /* 0x00000000fffff984 */ /* 0x000fe20000000800 */
[----:B------:R1:W-:Y:S03]  /*1a500*/  @!P5 LDGSTS.E.BYPASS.LTC128B.128 [R170+0x5000], [R128.64+0x40] ;  /* 0x0500004080aadfae */ /* 0x0003e6000b901d46 */
[CCC-:B------:R-:W-:Y:S01]  /*1a510*/  @!P0 LEA.HI.X R135, R121.reuse, R159.reuse, R2.reuse, 0x1, P2 ;  /* 0x0000009f79878211 */ /* 0x1c0fe200010f0c02 */
[----:B------:R1:W-:Y:S01]  /*1a520*/  @P5 STS.128 [R170+0x5000], RZ ;  /* 0x005000ffaa005388 */ /* 0x0003e20000000c00 */
[CCC-:B------:R-:W-:Y:S02]  /*1a530*/  @!P5 LEA.HI.X R131, R121.reuse, R159.reuse, R2.reuse, 0x1, P3 ;  /* 0x0000009f7983d211 */ /* 0x1c0fe400018f0c02 */
[C---:B------:R-:W-:Y:S01]  /*1a540*/  @P1 LEA R120, P2, R121.reuse, R158, 0x1 ;  /* 0x0000009e79781211 */ /* 0x040fe200078408ff */
        /* <DEDUP_REMOVED lines=62> */
.L_x_1486:
        /* <DEDUP_REMOVED lines=71> */
[----:B-1----:R-:W-:Y:S05]  /*1ada0*/  FMNMX.FTZ R0, R121, R0, !PT ;  /* 0x0000000079007209 */ /* 0x002fea0007810000 */
[----:B------:R-:W-:Y:S01]  /*1adb0*/  FMUL.FTZ R121, R0, c[0x0][0x23c] ;  /* 0x00008f0000797a20 */ /* 0x000fe20000410000 */
[----:B--2---:R-:W-:Y:S02]  /*1adc0*/  FMNMX.FTZ R2, R127, R2, !PT ;  /* 0x000000027f027209 */ /* 0x004fe40007810000 */
[----:B------:R-:W-:Y:S02]  /*1add0*/  LDSM.16.MT88.4 R124, [R140+0x9000] ;  /* 0x009000008c7c783b */ /* 0x000fe40000004200 */
[C---:B------:R-:W-:Y:S01]  /*1ade0*/  FSETP.NEU.FTZ.AND P0, PT, R2.reuse, -INF , PT ;  /* 0xff8000000200780b */ /* 0x040fe20003f1d000 */
[C---:B------:R-:W-:Y:S02]  /*1adf0*/  FADD.FTZ R118, -R2.reuse, R119 ;  /* 0x0000007702767221 */ /* 0x040fe40000010100 */
[----:B------:R-:W-:Y:S02]  /*1ae00*/  FMUL.FTZ R171, R2, c[0x0][0x23c] ;  /* 0x00008f0002ab7a20 */ /* 0x000fe40000410000 */
[----:B------:R-:W-:Y:S02]  /*1ae10*/  FMUL.FTZ R120, R118, c[0x0][0x23c] ;  /* 0x00008f0076787a20 */ /* 0x000fe40000410000 */
[C---:B------:R-:W-:Y:S01]  /*1ae20*/  FADD.FTZ R119, -R0.reuse, R3 ;  /* 0x0000000300777221 */ /* 0x040fe20000010100 */
[----:B------:R-:W-:Y:S01]  /*1ae30*/  FSEL R171, R171, RZ, P0 ;  /* 0x000000ffabab7208 */ /* 0x000fe20000000000 */
[----:B------:R1:W2:Y:S01]  /*1ae40*/  MUFU.EX2 R118, R120 ;  /* 0x0000007800767308 */ /* 0x0002a20000000800 */
[----:B------:R-:W-:Y:S01]  /*1ae50*/  FSETP.NEU.FTZ.AND P0, PT, R0, -INF , PT ;  /* 0xff8000000000780b */ /* 0x000fe20003f1d000 */
[----:B------:R-:W-:Y:S01]  /*1ae60*/  FMUL.FTZ R3, R119, c[0x0][0x23c] ;  /* 0x00008f0077037a20 */ /* 0x000fe20000410000 */
[----:B------:R-:W-:Y:S01]  /*1ae70*/  MOV R119, R2 ;  /* 0x0000000200777202 */ /* 0x000fe20000000f00 */
[--C-:B------:R-:W-:Y:S01]  /*1ae80*/  FFMA.FTZ R173, R5, c[0x0][0x23c], -R171.reuse ;  /* 0x00008f0005ad7a23 */ /* 0x100fe200000108ab */
[----:B------:R-:W-:Y:S01]  /*1ae90*/  FSEL R5, R121, RZ, P0 ;  /* 0x000000ff79057208 */ /* 0x000fe20000000000 */
[--C-:B------:R-:W-:Y:S01]  /*1aea0*/  FFMA.FTZ R176, R4, c[0x0][0x23c], -R171.reuse ;  /* 0x00008f0004b07a23 */ /* 0x100fe200000108ab */
[----:B------:R-:W-:Y:S01]  /*1aeb0*/  ISETP.GT.AND P0, PT, R155, R146, PT ;  /* 0x000000929b00720c */ /* 0x000fe20003f04270 */
[----:B------:R-:W-:Y:S02]  /*1aec0*/  FFMA.FTZ R164, R8, c[0x0][0x23c], -R171 ;  /* 0x00008f0008a47a23 */ /* 0x000fe400000108ab */
[--C-:B------:R-:W-:Y:S01]  /*1aed0*/  FFMA.FTZ R175, R6, c[0x0][0x23c], -R5.reuse ;  /* 0x00008f0006af7a23 */ /* 0x100fe20000010805 */
[----:B------:R-:W3:Y:S01]  /*1aee0*/  MUFU.EX2 R3, R3 ;  /* 0x0000000300037308 */ /* 0x000ee20000000800 */
[----:B------:R-:W-:Y:S02]  /*1aef0*/  FFMA.FTZ R138, R7, c[0x0][0x23c], -R5 ;  /* 0x00008f00078a7a23 */ /* 0x000fe40000010805 */
[----:B------:R-:W-:Y:S02]  /*1af00*/  FFMA.FTZ R135, R9, c[0x0][0x23c], -R171 ;  /* 0x00008f0009877a23 */ /* 0x000fe400000108ab */
[--C-:B------:R-:W-:Y:S02]  /*1af10*/  FFMA.FTZ R137, R10, c[0x0][0x23c], -R5.reuse ;  /* 0x00008f000a897a23 */ /* 0x100fe40000010805 */
[----:B------:R-:W-:Y:S02]  /*1af20*/  FFMA.FTZ R6, R11, c[0x0][0x23c], -R5 ;  /* 0x00008f000b067a23 */ /* 0x000fe40000010805 */
[--C-:B------:R-:W-:Y:S01]  /*1af30*/  FFMA.FTZ R136, R12, c[0x0][0x23c], -R171.reuse ;  /* 0x00008f000c887a23 */ /* 0x100fe200000108ab */
[----:B------:R-:W-:Y:S01]  /*1af40*/  MUFU.EX2 R176, R176 ;  /* 0x000000b000b07308 */ /* 0x000fe20000000800 */
[----:B------:R-:W-:Y:S01]  /*1af50*/  FFMA.FTZ R7, R13, c[0x0][0x23c], -R171 ;  /* 0x00008f000d077a23 */ /* 0x000fe200000108ab */
[----:B-1----:R-:W1:Y:S01]  /*1af60*/  LDSM.16.MT88.4 R120, [R142+0x9000] ;  /* 0x009000008e78783b */ /* 0x002e620000004200 */
[C---:B--2---:R-:W-:Y:S02]  /*1af70*/  FMUL.FTZ R8, R118.reuse, R112 ;  /* 0x0000007076087220 */ /* 0x044fe40000410000 */
[C---:B------:R-:W-:Y:S02]  /*1af80*/  FMUL.FTZ R9, R118.reuse, R113 ;  /* 0x0000007176097220 */ /* 0x040fe40000410000 */
[C---:B------:R-:W-:Y:S03]  /*1af90*/  FMUL.FTZ R68, R118.reuse, R68 ;  /* 0x0000004476447220 */ /* 0x040fe60000410000 */
[----:B------:R-:W2:Y:S01]  /*1afa0*/  MUFU.EX2 R173, R173 ;  /* 0x000000ad00ad7308 */ /* 0x000ea20000000800 */
[C---:B------:R-:W-:Y:S02]  /*1afb0*/  FMUL.FTZ R69, R118.reuse, R69 ;  /* 0x0000004576457220 */ /* 0x040fe40000410000 */
[C---:B------:R-:W-:Y:S02]  /*1afc0*/  FMUL.FTZ R72, R118.reuse, R72 ;  /* 0x0000004876487220 */ /* 0x040fe40000410000 */
[C---:B---3--:R-:W-:Y:S02]  /*1afd0*/  FMUL.FTZ R10, R3.reuse, R114 ;  /* 0x00000072030a7220 */ /* 0x048fe40000410000 */
        /* <DEDUP_REMOVED lines=34> */
[----:B------:R-:W3:Y:S01]  /*1b200*/  MUFU.EX2 R6, R6 ;  /* 0x0000000600067308 */ /* 0x000ee20000000800 */
[----:B------:R-:W-:Y:S02]  /*1b210*/  FMUL.FTZ R13, R118, R109 ;  /* 0x0000006d760d7220 */ /* 0x000fe40000410000 */
[--C-:B------:R-:W-:Y:S01]  /*1b220*/  FFMA.FTZ R139, R14, c[0x0][0x23c], -R5.reuse ;  /* 0x00008f000e8b7a23 */ /* 0x100fe20000010805 */
[----:B--2---:R-:W-:Y:S01]  /*1b230*/  F2FP.PACK_AB R114, R135, R164 ;  /* 0x000000a48772723e */ /* 0x004fe200000000ff */
[----:B------:R-:W-:Y:S02]  /*1b240*/  FMUL.FTZ R14, R3, R110 ;  /* 0x0000006e030e7220 */ /* 0x000fe40000410000 */
[--C-:B------:R-:W-:Y:S02]  /*1b250*/  FFMA.FTZ R134, R15, c[0x0][0x23c], -R5.reuse ;  /* 0x00008f000f867a23 */ /* 0x100fe40000010805 */
[----:B------:R-:W-:Y:S01]  /*1b260*/  FMUL.FTZ R15, R3, R111 ;  /* 0x0000006f030f7220 */ /* 0x000fe20000410000 */
[----:B------:R-:W-:Y:S01]  /*1b270*/  MUFU.EX2 R136, R136 ;  /* 0x0000008800887308 */ /* 0x000fe20000000800 */
[----:B------:R-:W-:Y:S01]  /*1b280*/  LDSM.16.MT88.4 R108, [R142+0x9400] ;  /* 0x009400008e6c783b */ /* 0x000fe20000004200 */
[--C-:B------:R-:W-:Y:S02]  /*1b290*/  FFMA.FTZ R165, R26, c[0x0][0x23c], -R5.reuse ;  /* 0x00008f001aa57a23 */ /* 0x100fe40000010805 */
[--C-:B------:R-:W-:Y:S02]  /*1b2a0*/  FFMA.FTZ R172, R27, c[0x0][0x23c], -R5.reuse ;  /* 0x00008f001bac7a23 */ /* 0x100fe40000010805 */
[----:B------:R-:W-:Y:S02]  /*1b2b0*/  FFMA.FTZ R177, R31, c[0x0][0x23c], -R5 ;  /* 0x00008f001fb17a23 */ /* 0x000fe40000010805 */
[----:B------:R-:W-:Y:S02]  /*1b2c0*/  FFMA.FTZ R174, R33, c[0x0][0x23c], -R171 ;  /* 0x00008f0021ae7a23 */ /* 0x000fe400000108ab */
[--C-:B------:R-:W-:Y:S01]  /*1b2d0*/  FFMA.FTZ R178, R39, c[0x0][0x23c], -R5.reuse ;  /* 0x00008f0027b27a23 */ /* 0x100fe20000010805 */
[----:B------:R-:W-:Y:S01]  /*1b2e0*/  MUFU.EX2 R7, R7 ;  /* 0x0000000700077308 */ /* 0x000fe20000000800 */
[----:B------:R-:W-:Y:S01]  /*1b2f0*/  FMUL.FTZ R96, R118, R96 ;  /* 0x0000006076607220 */ /* 0x000fe20000410000 */
[----:B---3--:R-:W-:Y:S01]  /*1b300*/  F2FP.PACK_AB R115, R6, R137 ;  /* 0x000000890673723e */ /* 0x008fe200000000ff */
[C---:B------:R-:W-:Y:S02]  /*1b310*/  FMUL.FTZ R97, R118.reuse, R97 ;  /* 0x0000006176617220 */ /* 0x040fe40000410000 */
[C---:B------:R-:W-:Y:S02]  /*1b320*/  FMUL.FTZ R98, R3.reuse, R98 ;  /* 0x0000006203627220 */ /* 0x040fe40000410000 */
[C---:B------:R-:W-:Y:S02]  /*1b330*/  FMUL.FTZ R99, R3.reuse, R99 ;  /* 0x0000006303637220 */ /* 0x040fe40000410000 */
[C---:B-1----:R-:W-:Y:S01]  /*1b340*/  HMMA.16816.F32 R8, R112.reuse, R120, R8 ;  /* 0x000000787008723c */ /* 0x042fe20000001808 */
[----:B------:R-:W-:Y:S04]  /*1b350*/  MUFU.EX2 R139, R139 ;  /* 0x0000008b008b7308 */ /* 0x000fe80000000800 */
[C---:B------:R-:W-:Y:S02]  /*1b360*/  FMUL.FTZ R100, R118.reuse, R100 ;  /* 0x0000006476647220 */ /* 0x040fe40000410000 */
[C---:B------:R-:W-:Y:S01]  /*1b370*/  FMUL.FTZ R101, R118.reuse, R101 ;  /* 0x0000006576657220 */ /* 0x040fe20000410000 */
[C---:B------:R-:W-:Y:S01]  /*1b380*/  HMMA.16816.F32 R68, R112.reuse, R122, R68 ;  /* 0x0000007a7044723c */ /* 0x040fe20000001844 */
[----:B------:R-:W1:Y:S02]  /*1b390*/  LDSM.16.MT88.4 R120, [R140+0xb000] ;  /* 0x00b000008c78783b */ /* 0x000e640000004200 */
[----:B------:R-:W2:Y:S01]  /*1b3a0*/  MUFU.EX2 R134, R134 ;  /* 0x0000008600867308 */ /* 0x000ea20000000800 */
[C---:B------:R-:W-:Y:S02]  /*1b3b0*/  FMUL.FTZ R102, R3.reuse, R102 ;  /* 0x0000006603667220 */ /* 0x040fe40000410000 */
[----:B------:R-:W-:Y:S02]  /*1b3c0*/  FMUL.FTZ R103, R3, R103 ;  /* 0x0000006703677220 */ /* 0x000fe40000410000 */
[C---:B------:R-:W-:Y:S04]  /*1b3d0*/  HMMA.16816.F32 R72, R112.reuse, R124, R72 ;  /* 0x0000007c7048723c */ /* 0x040fe80000001848 */
[----:B------:R-:W-:Y:S01]  /*1b3e0*/  FFMA.FTZ R176, R118, R167, R176 ;  /* 0x000000a776b07223 */ /* 0x000fe200000100b0 */
[----:B------:R-:W-:Y:S01]  /*1b3f0*/  MUFU.EX2 R165, R165 ;  /* 0x000000a500a57308 */ /* 0x000fe20000000800 */
[----:B------:R-:W-:Y:S02]  /*1b400*/  FFMA.FTZ R167, R38, c[0x0][0x23c], -R5 ;  /* 0x00008f0026a77a23 */ /* 0x000fe40000010805 */
[C---:B------:R-:W-:Y:S01]  /*1b410*/  HMMA.16816.F32 R76, R112.reuse, R126, R76 ;  /* 0x0000007e704c723c */ /* 0x040fe2000000184c */
[----:B------:R-:W3:Y:S03]  /*1b420*/  LDSM.16.MT88.4 R124, [R142+0xd000] ;  /* 0x00d000008e7c783b */ /* 0x000ee60000004200 */
[--C-:B------:R-:W-:Y:S02]  /*1b430*/  FFMA.FTZ R179, R41, c[0x0][0x23c], -R171.reuse ;  /* 0x00008f0029b37a23 */ /* 0x100fe400000108ab */
[----:B------:R-:W-:Y:S01]  /*1b440*/  FFMA.FTZ R41, R48, c[0x0][0x23c], -R171 ;  /* 0x00008f0030297a23 */ /* 0x000fe200000108ab */
[----:B------:R-:W4:Y:S01]  /*1b450*/  MUFU.EX2 R172, R172 ;  /* 0x000000ac00ac7308 */ /* 0x000f220000000800 */
        /* <DEDUP_REMOVED lines=9> */
[C---:B-1----:R-:W-:Y:S03]  /*1b4f0*/  HMMA.16816.F32 R88, R112.reuse, R120, R88 ;  /* 0x000000787058723c */ /* 0x042fe60000001858 */
[----:B------:R-:W-:Y:S01]  /*1b500*/  FFMA.FTZ R44, R57, c[0x0][0x23c], -R171 ;  /* 0x00008f00392c7a23 */ /* 0x000fe200000108ab */
[----:B------:R-:W-:Y:S01]  /*1b510*/  MUFU.EX2 R177, R177 ;  /* 0x000000b100b17308 */ /* 0x000fe20000000800 */
[----:B------:R-:W-:Y:S02]  /*1b520*/  FFMA.FTZ R175, R3, R166, R175 ;  /* 0x000000a603af7223 */ /* 0x000fe400000100af */
[----:B------:R-:W-:Y:S01]  /*1b530*/  FFMA.FTZ R16, R16, c[0x0][0x23c], -R171 ;  /* 0x00008f0010107a23 */ /* 0x000fe200000108ab */
[C---:B------:R-:W-:Y:S01]  /*1b540*/  HMMA.16816.F32 R92, R112.reuse, R122, R92 ;  /* 0x0000007a705c723c */ /* 0x040fe2000000185c */
[----:B------:R-:W1:Y:S03]  /*1b550*/  LDSM.16.MT88.4 R120, [R140+0x9400] ;  /* 0x009400008c78783b */ /* 0x000e660000004200 */
[----:B------:R-:W-:Y:S02]  /*1b560*/  FADD.FTZ R138, R138, R175 ;  /* 0x000000af8a8a7221 */ /* 0x000fe40000010000 */
[----:B------:R-:W-:Y:S01]  /*1b570*/  FFMA.FTZ R169, R20, c[0x0][0x23c], -R171 ;  /* 0x00008f0014a97a23 */ /* 0x000fe200000108ab */
[----:B------:R-:W-:Y:S01]  /*1b580*/  MUFU.EX2 R174, R174 ;  /* 0x000000ae00ae7308 */ /* 0x000fe20000000800 */
[C---:B---3--:R-:W-:Y:S04]  /*1b590*/  HMMA.16816.F32 R12, R112.reuse, R124, R12 ;  /* 0x0000007c700c723c */ /* 0x048fe8000000180c */
[----:B------:R-:W-:Y:S02]  /*1b5a0*/  FADD.FTZ R137, R137, R138 ;  /* 0x0000008a89897221 */ /* 0x000fe40000010000 */
[----:B------:R-:W-:Y:S02]  /*1b5b0*/  FFMA.FTZ R168, R22, c[0x0][0x23c], -R5 ;  /* 0x00008f0016a87a23 */ /* 0x000fe40000010805 */
[C---:B------:R-:W-:Y:S01]  /*1b5c0*/  HMMA.16816.F32 R96, R112.reuse, R126, R96 ;  /* 0x0000007e7060723c */ /* 0x040fe20000001860 */
[----:B------:R3:W-:Y:S03]  /*1b5d0*/  MUFU.EX2 R124, R16 ;  /* 0x00000010007c7308 */ /* 0x0007e60000000800 */
[----:B------:R-:W-:Y:S02]  /*1b5e0*/  FFMA.FTZ R125, R17, c[0x0][0x23c], -R171 ;  /* 0x00008f00117d7a23 */ /* 0x000fe400000108ab */
[----:B------:R-:W-:Y:S01]  /*1b5f0*/  FMUL.FTZ R17, R118, R105 ;  /* 0x0000006976117220 */ /* 0x000fe20000410000 */
[----:B--2---:R-:W-:Y:S01]  /*1b600*/  F2FP.PACK_AB R105, R134, R139 ;  /* 0x0000008b8669723e */ /* 0x004fe200000000ff */
[C---:B-----5:R-:W-:Y:S03]  /*1b610*/  HMMA.16816.F32 R100, R112.reuse, R128, R100 ;  /* 0x000000807064723c */ /* 0x060fe60000001864 */
[----:B------:R-:W2:Y:S01]  /*1b620*/  MUFU.EX2 R125, R125 ;  /* 0x0000007d007d7308 */ /* 0x000ea20000000800 */
[--C-:B------:R-:W-:Y:S02]  /*1b630*/  FFMA.FTZ R126, R18, c[0x0][0x23c], -R5.reuse ;  /* 0x00008f00127e7a23 */ /* 0x100fe40000010805 */
[----:B------:R-:W-:Y:S02]  /*1b640*/  FFMA.FTZ R127, R19, c[0x0][0x23c], -R5 ;  /* 0x00008f00137f7a23 */ /* 0x000fe40000010805 */
[C---:B------:R-:W-:Y:S04]  /*1b650*/  FMUL.FTZ R18, R3.reuse, R106 ;  /* 0x0000006a03127220 */ /* 0x040fe80000410000 */
[----:B------:R-:W-:Y:S01]  /*1b660*/  FMUL.FTZ R19, R3, R107 ;  /* 0x0000006b03137220 */ /* 0x000fe20000410000 */
[----:B------:R-:W-:Y:S01]  /*1b670*/  MUFU.EX2 R126, R126 ;  /* 0x0000007e007e7308 */ /* 0x000fe20000000800 */
[----:B------:R-:W-:Y:S02]  /*1b680*/  FFMA.FTZ R128, R21, c[0x0][0x23c], -R171 ;  /* 0x00008f0015807a23 */ /* 0x000fe400000108ab */
[----:B------:R-:W-:Y:S01]  /*1b690*/  FFMA.FTZ R129, R23, c[0x0][0x23c], -R5 ;  /* 0x00008f0017817a23 */ /* 0x000fe20000010805 */
[----:B----4-:R-:W-:Y:S01]  /*1b6a0*/  F2FP.PACK_AB R23, R172, R165 ;  /* 0x000000a5ac17723e */ /* 0x010fe200000000ff */
[----:B---3--:R-:W-:Y:S01]  /*1b6b0*/  FMUL.FTZ R16, R118, R104 ;  /* 0x0000006876107220 */ /* 0x008fe20000410000 */
[----:B------:R-:W-:Y:S01]  /*1b6c0*/  F2FP.PACK_AB R104, R7, R136 ;  /* 0x000000880768723e */ /* 0x000fe200000000ff */
[--C-:B------:R-:W-:Y:S02]  /*1b6d0*/  FFMA.FTZ R118, R40, c[0x0][0x23c], -R171.reuse ;  /* 0x00008f0028767a23 */ /* 0x100fe400000108ab */
[----:B------:R-:W-:Y:S01]  /*1b6e0*/  FFMA.FTZ R40, R49, c[0x0][0x23c], -R171 ;  /* 0x00008f0031287a23 */ /* 0x000fe200000108ab */
[----:B------:R-:W3:Y:S01]  /*1b6f0*/  MUFU.EX2 R127, R127 ;  /* 0x0000007f007f7308 */ /* 0x000ee20000000800 */
[--C-:B------:R-:W-:Y:S01]  /*1b700*/  FFMA.FTZ R49, R46, c[0x0][0x23c], -R5.reuse ;  /* 0x00008f002e317a23 */ /* 0x100fe20000010805 */
[----:B------:R-:W-:Y:S01]  /*1b710*/  HMMA.16816.F32 R16, R112, R130, R16 ;  /* 0x000000827010723c */ /* 0x000fe20000001810 */
[----:B------:R-:W4:Y:S02]  /*1b720*/  LDSM.16.MT88.4 R112, [R142+0xb400] ;  /* 0x00b400008e70783b */ /* 0x000f240000004200 */
[----:B--2---:R-:W-:Y:S01]  /*1b730*/  F2FP.PACK_AB R106, R125, R124 ;  /* 0x0000007c7d6a723e */ /* 0x004fe200000000ff */
[--C-:B------:R-:W-:Y:S02]  /*1b740*/  FFMA.FTZ R54, R54, c[0x0][0x23c], -R5.reuse ;  /* 0x00008f0036367a23 */ /* 0x100fe40000010805 */
[----:B------:R-:W-:Y:S02]  /*1b750*/  FFMA.FTZ R55, R55, c[0x0][0x23c], -R5 ;  /* 0x00008f0037377a23 */ /* 0x000fe40000010805 */
[--C-:B------:R-:W-:Y:S01]  /*1b760*/  FFMA.FTZ R130, R24, c[0x0][0x23c], -R171.reuse ;  /* 0x00008f0018827a23 */ /* 0x100fe200000108ab */
[----:B------:R-:W-:Y:S03]  /*1b770*/  MUFU.EX2 R3, R43 ;  /* 0x0000002b00037308 */ /* 0x000fe60000000800 */
[----:B------:R-:W-:Y:S02]  /*1b780*/  FFMA.FTZ R131, R25, c[0x0][0x23c], -R171 ;  /* 0x00008f0019837a23 */ /* 0x000fe400000108ab */
[----:B------:R-:W-:Y:S01]  /*1b790*/  LDSM.16.MT88.4 R24, [R142+0xb800] ;  /* 0x00b800008e18783b */ /* 0x000fe20000004200 */
[--C-:B------:R-:W-:Y:S02]  /*1b7a0*/  FFMA.FTZ R58, R58, c[0x0][0x23c], -R5.reuse ;  /* 0x00008f003a3a7a23 */ /* 0x100fe40000010805 */
[----:B------:R-:W-:Y:S02]  /*1b7b0*/  FFMA.FTZ R59, R59, c[0x0][0x23c], -R5 ;  /* 0x00008f003b3b7a23 */ /* 0x000fe40000010805 */
[----:B------:R-:W-:Y:S01]  /*1b7c0*/  MUFU.EX2 R56, R40 ;  /* 0x0000002800387308 */ /* 0x000fe20000000800 */
[--C-:B------:R-:W-:Y:S01]  /*1b7d0*/  FFMA.FTZ R61, R61, c[0x0][0x23c], -R171.reuse ;  /* 0x00008f003d3d7a23 */ /* 0x100fe200000108ab */
[----:B---3--:R-:W-:Y:S01]  /*1b7e0*/  F2FP.PACK_AB R107, R127, R126 ;  /* 0x0000007e7f6b723e */ /* 0x008fe200000000ff */
[----:B------:R-:W-:Y:S02]  /*1b7f0*/  FFMA.FTZ R64, R64, c[0x0][0x23c], -R171 ;  /* 0x00008f0040407a23 */ /* 0x000fe400000108ab */
[----:B------:R-:W-:Y:S02]  /*1b800*/  FADD.FTZ R173, R173, R176 ;  /* 0x000000b0adad7221 */ /* 0x000fe40000010000 */
[----:B------:R-:W-:Y:S02]  /*1b810*/  FFMA.FTZ R50, R50, c[0x0][0x23c], -R5 ;  /* 0x00008f0032327a23 */ /* 0x000fe40000010805 */
[C---:B------:R-:W-:Y:S01]  /*1b820*/  HMMA.16816.F32 R8, R104.reuse, R108, R8 ;  /* 0x0000006c6808723c */ /* 0x040fe20000001808 */
[----:B------:R-:W-:Y:S04]  /*1b830*/  MUFU.EX2 R138, R44 ;  /* 0x0000002c008a7308 */ /* 0x000fe80000000800 */
[----:B------:R-:W-:Y:S02]  /*1b840*/  FADD.FTZ R164, R164, R173 ;  /* 0x000000ada4a47221 */ /* 0x000fe40000010000 */
[--C-:B------:R-:W-:Y:S01]  /*1b850*/  FFMA.FTZ R51, R51, c[0x0][0x23c], -R5.reuse ;  /* 0x00008f0033337a23 */ /* 0x100fe20000010805 */
[C---:B------:R-:W-:Y:S01]  /*1b860*/  HMMA.16816.F32 R68, R104.reuse, R110, R68 ;  /* 0x0000006e6844723c */ /* 0x040fe20000001844 */
[----:B------:R-:W2:Y:S02]  /*1b870*/  LDSM.16.MT88.4 R108, [R140+0xb400] ;  /* 0x00b400008c6c783b */ /* 0x000ea40000004200 */
[----:B------:R-:W-:Y:S01]  /*1b880*/  MUFU.EX2 R54, R54 ;  /* 0x0000003600367308 */ /* 0x000fe20000000800 */
[----:B------:R-:W-:Y:S02]  /*1b890*/  FFMA.FTZ R63, R63, c[0x0][0x23c], -R5 ;  /* 0x00008f003f3f7a23 */ /* 0x000fe40000010805 */
[----:B------:R-:W-:Y:S02]  /*1b8a0*/  FADD.FTZ R6, R6, R137 ;  /* 0x0000008906067221 */ /* 0x000fe40000010000 */
[C---:B-1----:R-:W-:Y:S04]  /*1b8b0*/  HMMA.16816.F32 R72, R104.reuse, R120, R72 ;  /* 0x000000786848723c */ /* 0x042fe80000001848 */
[----:B------:R-:W-:Y:S01]  /*1b8c0*/  FFMA.FTZ R66, R66, c[0x0][0x23c], -R5 ;  /* 0x00008f0042427a23 */ /* 0x000fe20000010805 */
[----:B------:R-:W-:Y:S01]  /*1b8d0*/  MUFU.EX2 R55, R55 ;  /* 0x0000003700377308 */ /* 0x000fe20000000800 */
[----:B------:R-:W-:Y:S02]  /*1b8e0*/  FADD.FTZ R139, R139, R6 ;  /* 0x000000068b8b7221 */ /* 0x000fe40000010000 */
[C---:B------:R-:W-:Y:S01]  /*1b8f0*/  HMMA.16816.F32 R76, R104.reuse, R122, R76 ;  /* 0x0000007a684c723c */ /* 0x040fe2000000184c */
[----:B------:R-:W1:Y:S03]  /*1b900*/  LDSM.16.MT88.4 R120, [R142+0xd400] ;  /* 0x00d400008e78783b */ /* 0x000e660000004200 */
[----:B------:R-:W-:Y:S03]  /*1b910*/  FADD.FTZ R139, R134, R139 ;  /* 0x0000008b868b7221 */ /* 0x000fe60000010000 */
[----:B------:R-:W-:Y:S01]  /*1b920*/  MUFU.EX2 R58, R58 ;  /* 0x0000003a003a7308 */ /* 0x000fe20000000800 */
[C---:B----4-:R-:W-:Y:S04]  /*1b930*/  HMMA.16816.F32 R80, R104.reuse, R112, R80 ;  /* 0x000000706850723c */ /* 0x050fe80000001850 */
[----:B------:R-:W-:Y:S04]  /*1b940*/  FADD.FTZ R126, R126, R139 ;  /* 0x0000008b7e7e7221 */ /* 0x000fe80000010000 */
[C---:B------:R-:W-:Y:S01]  /*1b950*/  HMMA.16816.F32 R84, R104.reuse, R114, R84 ;  /* 0x000000726854723c */ /* 0x040fe20000001854 */
[----:B------:R-:W3:Y:S01]  /*1b960*/  LDSM.16.MT88.4 R112, [R140+0xd400] ;  /* 0x00d400008c70783b */ /* 0x000ee20000004200 */
[----:B------:R-:W-:Y:S02]  /*1b970*/  MUFU.EX2 R59, R59 ;  /* 0x0000003b003b7308 */ /* 0x000fe40000000800 */
[----:B------:R-:W-:Y:S04]  /*1b980*/  FADD.FTZ R127, R127, R126 ;  /* 0x0000007e7f7f7221 */ /* 0x000fe80000010000 */
[C---:B--2---:R-:W-:Y:S04]  /*1b990*/  HMMA.16816.F32 R88, R104.reuse, R108, R88 ;  /* 0x0000006c6858723c */ /* 0x044fe80000001858 */
[----:B------:R-:W-:Y:S04]  /*1b9a0*/  MUFU.EX2 R169, R169 ;  /* 0x000000a900a97308 */ /* 0x000fe80000000800 */
[C---:B------:R-:W-:Y:S01]  /*1b9b0*/  HMMA.16816.F32 R92, R104.reuse, R110, R92 ;  /* 0x0000006e685c723c */ /* 0x040fe2000000185c */
[----:B------:R-:W2:Y:S05]  /*1b9c0*/  LDSM.16.MT88.4 R108, [R142+0x9800] ;  /* 0x009800008e6c783b */ /* 0x000eaa0000004200 */
[----:B------:R-:W4:Y:S02]  /*1b9d0*/  MUFU.EX2 R128, R128 ;  /* 0x0000008000807308 */ /* 0x000f240000000800 */
[C---:B-1----:R-:W-:Y:S08]  /*1b9e0*/  HMMA.16816.F32 R12, R104.reuse, R120, R12 ;  /* 0x00000078680c723c */ /* 0x042ff0000000180c */
[----:B------:R-:W-:Y:S01]  /*1b9f0*/  MUFU.EX2 R168, R168 ;  /* 0x000000a800a87308 */ /* 0x000fe20000000800 */
[C---:B------:R-:W-:Y:S01]  /*1ba00*/  HMMA.16816.F32 R96, R104.reuse, R122, R96 ;  /* 0x0000007a6860723c */ /* 0x040fe20000001860 */
[----:B------:R-:W1:Y:S07]  /*1ba10*/  LDSM.16.MT88.4 R120, [R140+0x9800] ;  /* 0x009800008c78783b */ /* 0x000e6e0000004200 */
[C---:B---3--:R-:W-:Y:S01]  /*1ba20*/  HMMA.16816.F32 R100, R104.reuse, R112, R100 ;  /* 0x000000706864723c */ /* 0x048fe20000001864 */
[----:B------:R-:W3:Y:S03]  /*1ba30*/  MUFU.EX2 R129, R129 ;  /* 0x0000008100817308 */ /* 0x000ee60000000800 */
[----:B----4-:R-:W-:Y:S04]  /*1ba40*/  F2FP.PACK_AB R20, R128, R169 ;  /* 0x000000a98014723e */ /* 0x010fe800000000ff */
[----:B------:R-:W-:Y:S01]  /*1ba50*/  HMMA.16816.F32 R16, R104, R114, R16 ;  /* 0x000000726810723c */ /* 0x000fe20000001810 */
[----:B------:R-:W4:Y:S02]  /*1ba60*/  LDSM.16.MT88.4 R104, [R140+0xb800] ;  /* 0x00b800008c68783b */ /* 0x000f240000004200 */
[----:B------:R-:W-:Y:S10]  /*1ba70*/  MUFU.EX2 R130, R130 ;  /* 0x0000008200827308 */ /* 0x000ff40000000800 */
[----:B------:R-:W5:Y:S01]  /*1ba80*/  MUFU.EX2 R131, R131 ;  /* 0x0000008300837308 */ /* 0x000f620000000800 */
[C---:B---3--:R-:W-:Y:S01]  /*1ba90*/  F2FP.PACK_AB R21, R129.reuse, R168 ;  /* 0x000000a88115723e */ /* 0x048fe200000000ff */
[----:B------:R-:W-:Y:S04]  /*1baa0*/  FADD.FTZ R168, R168, R127 ;  /* 0x0000007fa8a87221 */ /* 0x000fe80000010000 */
[----:B------:R-:W-:Y:S04]  /*1bab0*/  FADD.FTZ R168, R129, R168 ;  /* 0x000000a881a87221 */ /* 0x000fe80000010000 */
[----:B------:R-:W-:Y:S10]  /*1bac0*/  MUFU.EX2 R167, R167 ;  /* 0x000000a700a77308 */ /* 0x000ff40000000800 */
[----:B------:R-:W-:Y:S01]  /*1bad0*/  MUFU.EX2 R178, R178 ;  /* 0x000000b200b27308 */ /* 0x000fe20000000800 */
[----:B-----5:R-:W-:Y:S09]  /*1bae0*/  F2FP.PACK_AB R22, R131, R130 ;  /* 0x000000828316723e */ /* 0x020ff200000000ff */
[----:B------:R-:W-:Y:S01]  /*1baf0*/  MUFU.EX2 R118, R118 ;  /* 0x0000007600767308 */ /* 0x000fe20000000800 */
[C---:B--2---:R-:W-:Y:S08]  /*1bb00*/  HMMA.16816.F32 R8, R20.reuse, R108, R8 ;  /* 0x0000006c1408723c */ /* 0x044ff00000001808 */
[C---:B------:R-:W-:Y:S01]  /*1bb10*/  HMMA.16816.F32 R68, R20.reuse, R110, R68 ;  /* 0x0000006e1444723c */ /* 0x040fe20000001844 */
[----:B------:R-:W2:Y:S01]  /*1bb20*/  LDSM.16.MT88.4 R108, [R142+0xd800] ;  /* 0x00d800008e6c783b */ /* 0x000ea20000004200 */
[----:B------:R-:W-:Y:S06]  /*1bb30*/  MUFU.EX2 R179, R179 ;  /* 0x000000b300b37308 */ /* 0x000fec0000000800 */
[C---:B-1----:R-:W-:Y:S04]  /*1bb40*/  HMMA.16816.F32 R72, R20.reuse, R120, R72 ;  /* 0x000000781448723c */ /* 0x042fe80000001848 */
[----:B------:R-:W-:Y:S03]  /*1bb50*/  MUFU.EX2 R180, R180 ;  /* 0x000000b400b47308 */ /* 0x000fe60000000800 */
[--C-:B------:R-:W-:Y:S01]  /*1bb60*/  FFMA.FTZ R120, R28, c[0x0][0x23c], -R171.reuse ;  /* 0x00008f001c787a23 */ /* 0x100fe200000108ab */
[C---:B------:R-:W-:Y:S04]  /*1bb70*/  HMMA.16816.F32 R76, R20.reuse, R122, R76 ;  /* 0x0000007a144c723c */ /* 0x040fe8000000184c */
[--C-:B------:R-:W-:Y:S02]  /*1bb80*/  FFMA.FTZ R121, R32, c[0x0][0x23c], -R171.reuse ;  /* 0x00008f0020797a23 */ /* 0x100fe400000108ab */
[----:B------:R-:W-:Y:S01]  /*1bb90*/  MUFU.EX2 R120, R120 ;  /* 0x0000007800787308 */ /* 0x000fe20000000800 */
[----:B------:R-:W-:Y:S01]  /*1bba0*/  FFMA.FTZ R123, R29, c[0x0][0x23c], -R171 ;  /* 0x00008f001d7b7a23 */ /* 0x000fe200000108ab */
[C---:B------:R-:W-:Y:S04]  /*1bbb0*/  HMMA.16816.F32 R80, R20.reuse, R24, R80 ;  /* 0x000000181450723c */ /* 0x040fe80000001850 */
[----:B------:R-:W-:Y:S02]  /*1bbc0*/  FFMA.FTZ R122, R30, c[0x0][0x23c], -R5 ;  /* 0x00008f001e7a7a23 */ /* 0x000fe40000010805 */
[----:B------:R-:W-:Y:S02]  /*1bbd0*/  LDSM.16.MT88.4 R28, [R142+0x9c00] ;  /* 0x009c00008e1c783b */ /* 0x000fe40000004200 */
[C---:B------:R-:W-:Y:S01]  /*1bbe0*/  HMMA.16816.F32 R84, R20.reuse, R26, R84 ;  /* 0x0000001a1454723c */ /* 0x040fe20000001854 */
[----:B------:R-:W1:Y:S05]  /*1bbf0*/  MUFU.EX2 R123, R123 ;  /* 0x0000007b007b7308 */ /* 0x000e6a0000000800 */
[----:B------:R-:W3:Y:S02]  /*1bc00*/  LDSM.16.MT88.4 R24, [R140+0xd800] ;  /* 0x00d800008c18783b */ /* 0x000ee40000004200 */
[C---:B----4-:R-:W-:Y:S03]  /*1bc10*/  HMMA.16816.F32 R88, R20.reuse, R104, R88 ;  /* 0x000000681458723c */ /* 0x050fe60000001858 */
[----:B------:R-:W-:Y:S04]  /*1bc20*/  MUFU.EX2 R121, R121 ;  /* 0x0000007900797308 */ /* 0x000fe80000000800 */
[--C-:B------:R-:W-:Y:S01]  /*1bc30*/  FFMA.FTZ R105, R53, c[0x0][0x23c], -R171.reuse ;  /* 0x00008f0035697a23 */ /* 0x100fe200000108ab */
[C---:B------:R-:W-:Y:S04]  /*1bc40*/  HMMA.16816.F32 R92, R20.reuse, R106, R92 ;  /* 0x0000006a145c723c */ /* 0x040fe8000000185c */
[--C-:B------:R-:W-:Y:S01]  /*1bc50*/  FFMA.FTZ R104, R60, c[0x0][0x23c], -R171.reuse ;  /* 0x00008f003c687a23 */ /* 0x100fe200000108ab */
[----:B------:R-:W-:Y:S02]  /*1bc60*/  MUFU.EX2 R53, R41 ;  /* 0x0000002900357308 */ /* 0x000fe40000000800 */
[----:B------:R-:W-:Y:S01]  /*1bc70*/  FFMA.FTZ R106, R52, c[0x0][0x23c], -R171 ;  /* 0x00008f00346a7a23 */ /* 0x000fe200000108ab */
[C---:B--2---:R-:W-:Y:S04]  /*1bc80*/  HMMA.16816.F32 R12, R20.reuse, R108, R12 ;  /* 0x0000006c140c723c */ /* 0x044fe8000000180c */
[--C-:B------:R-:W-:Y:S02]  /*1bc90*/  FFMA.FTZ R52, R47, c[0x0][0x23c], -R5.reuse ;  /* 0x00008f002f347a23 */ /* 0x100fe40000010805 */
[----:B------:R-:W-:Y:S01]  /*1bca0*/  FADD.FTZ R47, R135, R164 ;  /* 0x000000a4872f7221 */ /* 0x000fe20000010000 */
[----:B------:R-:W2:Y:S01]  /*1bcb0*/  MUFU.EX2 R122, R122 ;  /* 0x0000007a007a7308 */ /* 0x000ea20000000800 */
[C---:B------:R-:W-:Y:S04]  /*1bcc0*/  HMMA.16816.F32 R96, R20.reuse, R110, R96 ;  /* 0x0000006e1460723c */ /* 0x040fe80000001860 */
[--C-:B------:R-:W-:Y:S02]  /*1bcd0*/  FFMA.FTZ R108, R34, c[0x0][0x23c], -R5.reuse ;  /* 0x00008f00226c7a23 */ /* 0x100fe40000010805 */
[----:B------:R-:W-:Y:S02]  /*1bce0*/  FFMA.FTZ R109, R35, c[0x0][0x23c], -R5 ;  /* 0x00008f00236d7a23 */ /* 0x000fe40000010805 */
[----:B------:R-:W4:Y:S01]  /*1bcf0*/  LDSM.16.MT88.4 R32, [R140+0x9c00] ;  /* 0x009c00008c20783b */ /* 0x000f220000004200 */
[--C-:B------:R-:W-:Y:S01]  /*1bd00*/  FFMA.FTZ R110, R36, c[0x0][0x23c], -R171.reuse ;  /* 0x00008f00246e7a23 */ /* 0x100fe200000108ab */
[----:B------:R-:W-:Y:S02]  /*1bd10*/  MUFU.EX2 R108, R108 ;  /* 0x0000006c006c7308 */ /* 0x000fe40000000800 */
[----:B------:R-:W-:Y:S01]  /*1bd20*/  FFMA.FTZ R111, R37, c[0x0][0x23c], -R171 ;  /* 0x00008f00256f7a23 */ /* 0x000fe200000108ab */
[C---:B---3--:R-:W-:Y:S03]  /*1bd30*/  HMMA.16816.F32 R100, R20.reuse, R24, R100 ;  /* 0x000000181464723c */ /* 0x048fe60000001864 */
[----:B------:R-:W-:Y:S01]  /*1bd40*/  LDSM.16.MT88.4 R36, [R140+0xc000] ;  /* 0x00c000008c24783b */ /* 0x000fe20000004200 */
[----:B------:R-:W-:Y:S02]  /*1bd50*/  FADD.FTZ R136, R136, R47 ;  /* 0x0000002f88887221 */ /* 0x000fe40000010000 */
[----:B------:R-:W-:Y:S01]  /*1bd60*/  FFMA.FTZ R171, R65, c[0x0][0x23c], -R171 ;  /* 0x00008f0041ab7a23 */ /* 0x000fe200000108ab */
[----:B------:R-:W3:Y:S01]  /*1bd70*/  MUFU.EX2 R109, R109 ;  /* 0x0000006d006d7308 */ /* 0x000ee20000000800 */
[----:B------:R-:W-:Y:S01]  /*1bd80*/  FADD.FTZ R7, R7, R136 ;  /* 0x0000008807077221 */ /* 0x000fe20000010000 */
[----:B------:R-:W-:Y:S02]  /*1bd90*/  HMMA.16816.F32 R16, R20, R26, R16 ;  /* 0x0000001a1410723c */ /* 0x000fe40000001810 */
[----:B------:R-:W5:Y:S01]  /*1bda0*/  LDSM.16.MT88.4 R24, [R142+0xbc00] ;  /* 0x00bc00008e18783b */ /* 0x000f620000004200 */
[----:B------:R-:W-:Y:S02]  /*1bdb0*/  FADD.FTZ R124, R124, R7 ;  /* 0x000000077c7c7221 */ /* 0x000fe40000010000 */
[----:B------:R-:W-:Y:S02]  /*1bdc0*/  FADD.FTZ R7, R165, R168 ;  /* 0x000000a8a5077221 */ /* 0x000fe40000010000 */
[----:B-1----:R-:W-:Y:S01]  /*1bdd0*/  F2FP.PACK_AB R20, R123, R120 ;  /* 0x000000787b14723e */ /* 0x002fe200000000ff */
[----:B------:R1:W-:Y:S01]  /*1bde0*/  MUFU.EX2 R65, R45 ;  /* 0x0000002d00417308 */ /* 0x0003e20000000800 */
[----:B--2---:R-:W-:Y:S01]  /*1bdf0*/  F2FP.PACK_AB R21, R177, R122 ;  /* 0x0000007ab115723e */ /* 0x004fe200000000ff */
[----:B------:R-:W-:Y:S02]  /*1be00*/  LDSM.16.MT88.4 R40, [R140+0xc400] ;  /* 0x00c400008c28783b */ /* 0x000fe40000004200 */
[----:B------:R-:W-:Y:S01]  /*1be10*/  F2FP.PACK_AB R22, R174, R121 ;  /* 0x00000079ae16723e */ /* 0x000fe200000000ff */
[----:B------:R-:W-:Y:S02]  /*1be20*/  FADD.FTZ R7, R172, R7 ;  /* 0x00000007ac077221 */ /* 0x000fe40000010000 */
[----:B------:R-:W-:Y:S02]  /*1be30*/  FADD.FTZ R124, R125, R124 ;  /* 0x0000007c7d7c7221 */ /* 0x000fe40000010000 */
[----:B------:R-:W-:Y:S01]  /*1be40*/  FADD.FTZ R122, R122, R7 ;  /* 0x000000077a7a7221 */ /* 0x000fe20000010000 */
[----:B------:R-:W-:Y:S01]  /*1be50*/  MUFU.EX2 R60, R106 ;  /* 0x0000006a003c7308 */ /* 0x000fe20000000800 */
[----:B------:R-:W-:Y:S02]  /*1be60*/  FADD.FTZ R169, R169, R124 ;  /* 0x0000007ca9a97221 */ /* 0x000fe40000010000 */
[----:B------:R-:W-:Y:S01]  /*1be70*/  FADD.FTZ R177, R177, R122 ;  /* 0x0000007ab1b17221 */ /* 0x000fe20000010000 */
[----:B---3--:R-:W-:Y:S01]  /*1be80*/  F2FP.PACK_AB R23, R109, R108 ;  /* 0x0000006c6d17723e */ /* 0x008fe200000000ff */
[----:B------:R-:W-:Y:S04]  /*1be90*/  FADD.FTZ R169, R128, R169 ;  /* 0x000000a980a97221 */ /* 0x000fe80000010000 */
[----:B------:R-:W-:Y:S01]  /*1bea0*/  FADD.FTZ R130, R130, R169 ;  /* 0x000000a982827221 */ /* 0x000fe20000010000 */
[----:B------:R2:W-:Y:S01]  /*1beb0*/  MUFU.EX2 R57, R105 ;  /* 0x0000006900397308 */ /* 0x0005e20000000800 */
[C---:B------:R-:W-:Y:S01]  /*1bec0*/  HMMA.16816.F32 R8, R20.reuse, R28, R8 ;  /* 0x0000001c1408723c */ /* 0x040fe20000001808 */
[----:B-1----:R-:W-:Y:S02]  /*1bed0*/  LDSM.16.MT88.4 R44, [R142+0xe800] ;  /* 0x00e800008e2c783b */ /* 0x002fe40000004200 */
[----:B------:R-:W-:Y:S05]  /*1bee0*/  FADD.FTZ R131, R131, R130 ;  /* 0x0000008283837221 */ /* 0x000fea0000010000 */
[C---:B------:R-:W-:Y:S01]  /*1bef0*/  HMMA.16816.F32 R68, R20.reuse, R30, R68 ;  /* 0x0000001e1444723c */ /* 0x040fe20000001844 */
[----:B------:R-:W-:Y:S01]  /*1bf00*/  MUFU.EX2 R110, R110 ;  /* 0x0000006e006e7308 */ /* 0x000fe20000000800 */
[----:B------:R-:W1:Y:S06]  /*1bf10*/  LDSM.16.MT88.4 R28, [R140+0xbc00] ;  /* 0x00bc00008c1c783b */ /* 0x000e6c0000004200 */
[C---:B----4-:R-:W-:Y:S03]  /*1bf20*/  HMMA.16816.F32 R72, R20.reuse, R32, R72 ;  /* 0x000000201448723c */ /* 0x050fe60000001848 */
[----:B------:R-:W3:Y:S01]  /*1bf30*/  MUFU.EX2 R111, R111 ;  /* 0x0000006f006f7308 */ /* 0x000ee20000000800 */
[--C-:B--2---:R-:W-:Y:S04]  /*1bf40*/  FFMA.FTZ R105, R62, c[0x0][0x23c], -R5.reuse ;  /* 0x00008f003e697a23 */ /* 0x104fe80000010805 */
[C---:B------:R-:W-:Y:S01]  /*1bf50*/  HMMA.16816.F32 R76, R20.reuse, R34, R76 ;  /* 0x00000022144c723c */ /* 0x040fe2000000184c */
[----:B------:R-:W2:Y:S03]  /*1bf60*/  LDSM.16.MT88.4 R32, [R142+0xdc00] ;  /* 0x00dc00008e20783b */ /* 0x000ea60000004200 */
[----:B------:R-:W-:Y:S01]  /*1bf70*/  FFMA.FTZ R5, R67, c[0x0][0x23c], -R5 ;  /* 0x00008f0043057a23 */ /* 0x000fe20000010805 */
[----:B------:R-:W4:Y:S03]  /*1bf80*/  MUFU.EX2 R181, R181 ;  /* 0x000000b500b57308 */ /* 0x000f260000000800 */
[C---:B-----5:R-:W-:Y:S07]  /*1bf90*/  HMMA.16816.F32 R80, R20.reuse, R24, R80 ;  /* 0x000000181450723c */ /* 0x060fee0000001850 */
[----:B------:R-:W-:Y:S01]  /*1bfa0*/  MUFU.EX2 R49, R49 ;  /* 0x0000003100317308 */ /* 0x000fe20000000800 */
[C---:B------:R-:W-:Y:S01]  /*1bfb0*/  HMMA.16816.F32 R84, R20.reuse, R26, R84 ;  /* 0x0000001a1454723c */ /* 0x040fe20000001854 */
[----:B------:R-:W5:Y:S08]  /*1bfc0*/  LDSM.16.MT88.4 R24, [R140+0xdc00] ;  /* 0x00dc00008c18783b */ /* 0x000f700000004200 */
        /* <DEDUP_REMOVED lines=11> */
[----:B------:R-:W-:Y:S01]  /*1c080*/  HMMA.16816.F32 R16, R20, R26, R16 ;  /* 0x0000001a1410723c */ /* 0x000fe20000001810 */
[----:B------:R-:W5:Y:S01]  /*1c090*/  LDSM.16.MT88.4 R24, [R142+0xc000] ;  /* 0x00c000008e18783b */ /* 0x000f620000004200 */
[----:B------:R-:W2:Y:S05]  /*1c0a0*/  MUFU.EX2 R62, R61 ;  /* 0x0000003d003e7308 */ /* 0x000eaa0000000800 */
[----:B---3--:R-:W-:Y:S02]  /*1c0b0*/  F2FP.PACK_AB R20, R111, R110 ;  /* 0x0000006e6f14723e */ /* 0x008fe400000000ff */
[----:B------:R-:W-:Y:S03]  /*1c0c0*/  F2FP.PACK_AB R21, R178, R167 ;  /* 0x000000a7b215723e */ /* 0x000fe600000000ff */
[----:B------:R-:W-:Y:S01]  /*1c0d0*/  F2FP.PACK_AB R22, R179, R118 ;  /* 0x00000076b316723e */ /* 0x000fe200000000ff */
[----:B------:R-:W-:Y:S01]  /*1c0e0*/  MUFU.EX2 R6, R105 ;  /* 0x0000006900067308 */ /* 0x000fe20000000800 */
[----:B----4-:R-:W-:Y:S07]  /*1c0f0*/  F2FP.PACK_AB R23, R181, R180 ;  /* 0x000000b4b517723e */ /* 0x010fee00000000ff */
[C---:B-1----:R-:W-:Y:S02]  /*1c100*/  HMMA.16816.F32 R8, R20.reuse, R28, R8 ;  /* 0x0000001c1408723c */ /* 0x042fe40000001808 */
[----:B------:R-:W1:Y:S01]  /*1c110*/  MUFU.EX2 R63, R63 ;  /* 0x0000003f003f7308 */ /* 0x000e620000000800 */
[----:B--2---:R-:W-:Y:S05]  /*1c120*/  F2FP.PACK_AB R104, R62, R135 ;  /* 0x000000873e68723e */ /* 0x004fea00000000ff */
[C---:B------:R-:W-:Y:S01]  /*1c130*/  HMMA.16816.F32 R68, R20.reuse, R30, R68 ;  /* 0x0000001e1444723c */ /* 0x040fe20000001844 */
[----:B------:R-:W2:Y:S03]  /*1c140*/  LDSM.16.MT88.4 R28, [R142+0xe000] ;  /* 0x00e000008e1c783b */ /* 0x000ea60000004200 */
[----:B------:R-:W-:Y:S04]  /*1c150*/  MUFU.EX2 R64, R64 ;  /* 0x0000004000407308 */ /* 0x000fe80000000800 */
[C---:B------:R-:W-:Y:S06]  /*1c160*/  HMMA.16816.F32 R72, R20.reuse, R32, R72 ;  /* 0x000000201448723c */ /* 0x040fec0000001848 */
[----:B------:R-:W3:Y:S02]  /*1c170*/  MUFU.EX2 R171, R171 ;  /* 0x000000ab00ab7308 */ /* 0x000ee40000000800 */
[C---:B------:R-:W-:Y:S01]  /*1c180*/  HMMA.16816.F32 R76, R20.reuse, R34, R76 ;  /* 0x00000022144c723c */ /* 0x040fe2000000184c */
[----:B------:R-:W4:Y:S03]  /*1c190*/  LDSM.16.MT88.4 R32, [R140+0xe000] ;  /* 0x00e000008c20783b */ /* 0x000f260000004200 */
[----:B-1----:R-:W-:Y:S04]  /*1c1a0*/  F2FP.PACK_AB R105, R63, R6 ;  /* 0x000000063f69723e */ /* 0x002fe800000000ff */
[C---:B-----5:R-:W-:Y:S01]  /*1c1b0*/  HMMA.16816.F32 R80, R20.reuse, R24, R80 ;  /* 0x000000181450723c */ /* 0x060fe20000001850 */
[----:B------:R-:W-:Y:S07]  /*1c1c0*/  MUFU.EX2 R5, R5 ;  /* 0x0000000500057308 */ /* 0x000fee0000000800 */
[C---:B------:R-:W-:Y:S01]  /*1c1d0*/  HMMA.16816.F32 R84, R20.reuse, R26, R84 ;  /* 0x0000001a1454723c */ /* 0x040fe20000001854 */
[----:B------:R-:W1:Y:S03]  /*1c1e0*/  LDSM.16.MT88.4 R24, [R142+0xa400] ;  /* 0x00a400008e18783b */ /* 0x000e660000004200 */
[----:B---3--:R-:W-:Y:S04]  /*1c1f0*/  F2FP.PACK_AB R106, R171, R64 ;  /* 0x00000040ab6a723e */ /* 0x008fe800000000ff */
[C---:B------:R-:W-:Y:S08]  /*1c200*/  HMMA.16816.F32 R88, R20.reuse, R36, R88 ;  /* 0x000000241458723c */ /* 0x040ff00000001858 */
[C---:B------:R-:W-:Y:S01]  /*1c210*/  HMMA.16816.F32 R92, R20.reuse, R38, R92 ;  /* 0x00000026145c723c */ /* 0x040fe2000000185c */
[----:B------:R-:W-:Y:S07]  /*1c220*/  LDSM.16.MT88.4 R36, [R142+0xc400] ;  /* 0x00c400008e24783b */ /* 0x000fee0000004200 */
[C---:B--2---:R-:W-:Y:S08]  /*1c230*/  HMMA.16816.F32 R12, R20.reuse, R28, R12 ;  /* 0x0000001c140c723c */ /* 0x044ff0000000180c */
[C---:B------:R-:W-:Y:S01]  /*1c240*/  HMMA.16816.F32 R96, R20.reuse, R30, R96 ;  /* 0x0000001e1460723c */ /* 0x040fe20000001860 */
[----:B------:R-:W2:Y:S07]  /*1c250*/  LDSM.16.MT88.4 R28, [R140+0xa400] ;  /* 0x00a400008c1c783b */ /* 0x000eae0000004200 */
[C---:B----4-:R-:W-:Y:S08]  /*1c260*/  HMMA.16816.F32 R100, R20.reuse, R32, R100 ;  /* 0x000000201464723c */ /* 0x050ff00000001864 */
        /* <DEDUP_REMOVED lines=43> */
[C---:B-1----:R-:W-:Y:S07]  /*1c520*/  HMMA.16816.F32 R100, R20.reuse, R24, R100 ;  /* 0x000000181464723c */ /* 0x042fee0000001864 */
[----:B------:R-:W-:Y:S01]  /*1c530*/  FADD.FTZ R24, R120, R131 ;  /* 0x0000008378187221 */ /* 0x000fe20000010000 */
[----:B------:R-:W-:Y:S01]  /*1c540*/  HMMA.16816.F32 R16, R20, R26, R16 ;  /* 0x0000001a1410723c */ /* 0x000fe20000001810 */
[----:B------:R-:W-:Y:S03]  /*1c550*/  LDSM.16.MT88.4 R20, [R142+0xec00] ;  /* 0x00ec00008e14783b */ /* 0x000fe60000004200 */
[----:B------:R-:W-:Y:S04]  /*1c560*/  FADD.FTZ R24, R123, R24 ;  /* 0x000000187b187221 */ /* 0x000fe80000010000 */
[C---:B--2---:R-:W-:Y:S01]  /*1c570*/  HMMA.16816.F32 R112, R104.reuse, R28, R8 ;  /* 0x0000001c6870723c */ /* 0x044fe20000001808 */
[----:B------:R-:W1:Y:S04]  /*1c580*/  LDSM.16.MT88.4 R8, [R140+0xcc00] ;  /* 0x00cc00008c08783b */ /* 0x000e680000004200 */
[----:B------:R-:W-:Y:S02]  /*1c590*/  FADD.FTZ R7, R121, R24 ;  /* 0x0000001879077221 */ /* 0x000fe40000010000 */
[----:B------:R-:W-:Y:S01]  /*1c5a0*/  FADD.FTZ R28, R108, R177 ;  /* 0x000000b16c1c7221 */ /* 0x000fe20000010000 */
[C---:B------:R-:W-:Y:S01]  /*1c5b0*/  HMMA.16816.F32 R68, R104.reuse, R30, R68 ;  /* 0x0000001e6844723c */ /* 0x040fe20000001844 */
[----:B------:R-:W2:Y:S03]  /*1c5c0*/  LDSM.16.MT88.4 R24, [R140+0xec00] ;  /* 0x00ec00008c18783b */ /* 0x000ea60000004200 */
[----:B------:R-:W-:Y:S02]  /*1c5d0*/  FADD.FTZ R7, R174, R7 ;  /* 0x00000007ae077221 */ /* 0x000fe40000010000 */
[----:B------:R-:W-:Y:S02]  /*1c5e0*/  FADD.FTZ R28, R109, R28 ;  /* 0x0000001c6d1c7221 */ /* 0x000fe40000010000 */
[C---:B---3--:R-:W-:Y:S04]  /*1c5f0*/  HMMA.16816.F32 R72, R104.reuse, R32, R72 ;  /* 0x000000206848723c */ /* 0x048fe80000001848 */
[----:B------:R-:W-:Y:S02]  /*1c600*/  FADD.FTZ R110, R110, R7 ;  /* 0x000000076e6e7221 */ /* 0x000fe40000010000 */
[----:B------:R-:W-:Y:S02]  /*1c610*/  FADD.FTZ R7, R167, R28 ;  /* 0x0000001ca7077221 */ /* 0x000fe40000010000 */
[C---:B------:R-:W-:Y:S04]  /*1c620*/  HMMA.16816.F32 R76, R104.reuse, R34, R76 ;  /* 0x00000022684c723c */ /* 0x040fe8000000184c */
[----:B------:R-:W-:Y:S02]  /*1c630*/  FADD.FTZ R111, R111, R110 ;  /* 0x0000006e6f6f7221 */ /* 0x000fe40000010000 */
[----:B------:R-:W-:Y:S02]  /*1c640*/  FADD.FTZ R7, R178, R7 ;  /* 0x00000007b2077221 */ /* 0x000fe40000010000 */
[C---:B----4-:R-:W-:Y:S04]  /*1c650*/  HMMA.16816.F32 R80, R104.reuse, R36, R80 ;  /* 0x000000246850723c */ /* 0x050fe80000001850 */
[----:B------:R-:W-:Y:S04]  /*1c660*/  FADD.FTZ R28, R180, R7 ;  /* 0x00000007b41c7221 */ /* 0x000fe80000010000 */
[C---:B------:R-:W-:Y:S04]  /*1c670*/  HMMA.16816.F32 R84, R104.reuse, R38, R84 ;  /* 0x000000266854723c */ /* 0x040fe80000001854 */
[----:B------:R-:W-:Y:S04]  /*1c680*/  FADD.FTZ R28, R181, R28 ;  /* 0x0000001cb51c7221 */ /* 0x000fe80000010000 */
[----:B------:R-:W-:Y:S01]  /*1c690*/  FADD.FTZ R49, R49, R28 ;  /* 0x0000001c31317221 */ /* 0x000fe20000010000 */
[C---:B-1----:R-:W-:Y:S07]  /*1c6a0*/  HMMA.16816.F32 R88, R104.reuse, R8, R88 ;  /* 0x000000086858723c */ /* 0x042fee0000001858 */
[----:B------:R-:W-:Y:S01]  /*1c6b0*/  FADD.FTZ R8, R118, R111 ;  /* 0x0000006f76087221 */ /* 0x000fe20000010000 */
[C---:B------:R-:W-:Y:S04]  /*1c6c0*/  HMMA.16816.F32 R92, R104.reuse, R10, R92 ;  /* 0x0000000a685c723c */ /* 0x040fe8000000185c */
[----:B------:R-:W-:Y:S04]  /*1c6d0*/  FADD.FTZ R8, R179, R8 ;  /* 0x00000008b3087221 */ /* 0x000fe80000010000 */
        /* <DEDUP_REMOVED lines=29> */
.L_x_1484:
[----:B------:R-:W1:Y:S01]  /*1c8b0*/  SHFL.BFLY PT, R4, R167, 0x2, 0x1f ;  /* 0x0c401f00a7047f89 */ /* 0x000e6200000e0000 */
[----:B------:R-:W-:Y:S01]  /*1c8c0*/  MOV R8, 0x3f800000 ;  /* 0x3f80000000087802 */ /* 0x000fe20000000f00 */
[----:B------:R-:W-:Y:S01]  /*1c8d0*/  BSSY B0, `(.L_x_1489) ;  /* 0x00000bf000007945 */ /* 0x000fe20003800000 */
[----:B------:R-:W-:Y:S01]  /*1c8e0*/  MOV R7, 0x3f800000 ;  /* 0x3f80000000077802 */ /* 0x000fe20000000f00 */
[----:B------:R-:W2:Y:S01]  /*1c8f0*/  SHFL.BFLY PT, R5, R166, 0x2, 0x1f ;  /* 0x0c401f00a6057f89 */ /* 0x000ea200000e0000 */
[----:B------:R-:W-:-:S03]  /*1c900*/  IMAD R161, R161, 0x10, R160 ;  /* 0x00000010a1a17824 */ /* 0x000fc600078e02a0 */
[----:B------:R-:W-:Y:S01]  /*1c910*/  BAR.SYNC.DEFER_BLOCKING 0x0 ;  /* 0x0000000000007b1d */ /* 0x000fe20000010000 */
[----:B-1----:R-:W-:-:S05]  /*1c920*/  FADD.FTZ R3, R4, R167 ;  /* 0x000000a704037221 */ /* 0x002fca0000010000 */
[----:B------:R-:W1:Y:S01]  /*1c930*/  S2R R4, SR_TID.X ;  /* 0x0000000000047919 */ /* 0x000e620000002100 */
[----:B--2---:R-:W-:-:S03]  /*1c940*/  FADD.FTZ R10, R5, R166 ;  /* 0x000000a6050a7221 */ /* 0x004fc60000010000 */
[----:B------:R-:W2:Y:S04]  /*1c950*/  SHFL.BFLY PT, R6, R3, 0x1, 0x1f ;  /* 0x0c201f0003067f89 */ /* 0x000ea800000e0000 */
[----:B------:R-:W3:Y:S01]  /*1c960*/  SHFL.BFLY PT, R5, R10, 0x1, 0x1f ;  /* 0x0c201f000a057f89 */ /* 0x000ee200000e0000 */
[----:B-1----:R-:W-:-:S04]  /*1c970*/  SHF.R.S32.HI R9, RZ, 0x1f, R4 ;  /* 0x0000001fff097819 */ /* 0x002fc80000011404 */
[-C--:B------:R-:W-:Y:S01]  /*1c980*/  LEA.HI R11, R9, R4.reuse, RZ, 0x2 ;  /* 0x00000004090b7211 */ /* 0x080fe200078f10ff */
[----:B--2---:R-:W-:Y:S01]  /*1c990*/  FADD.FTZ R6, R3, R6 ;  /* 0x0000000603067221 */ /* 0x004fe20000010000 */
[-C--:B------:R-:W-:Y:S02]  /*1c9a0*/  LEA.HI R3, R9, R4.reuse, RZ, 0x5 ;  /* 0x0000000409037211 */ /* 0x080fe400078f28ff */
[----:B------:R-:W-:Y:S01]  /*1c9b0*/  LOP3.LUT R15, R11, 0xfffffffc, RZ, 0xc0, !PT ;  /* 0xfffffffc0b0f7812 */ /* 0x000fe200078ec0ff */
[----:B---3--:R-:W-:Y:S01]  /*1c9c0*/  FADD.FTZ R5, R10, R5 ;  /* 0x000000050a057221 */ /* 0x008fe20000010000 */
[----:B------:R-:W-:Y:S02]  /*1c9d0*/  SHF.R.S32.HI R11, RZ, 0x2, R11 ;  /* 0x00000002ff0b7819 */ /* 0x000fe4000001140b */
[----:B------:R-:W-:Y:S02]  /*1c9e0*/  SHF.R.S32.HI R13, RZ, 0x5, R3 ;  /* 0x00000005ff0d7819 */ /* 0x000fe40000011403 */
[----:B------:R-:W-:-:S02]  /*1c9f0*/  IADD3 R10, -R15, R4, RZ ;  /* 0x000000040f0a7210 */ /* 0x000fc40007ffe1ff */
[----:B------:R-:W-:Y:S02]  /*1ca00*/  SHF.R.S32.HI R16, RZ, 0x1f, R11 ;  /* 0x0000001fff107819 */ /* 0x000fe4000001140b */
[----:B------:R-:W-:Y:S02]  /*1ca10*/  LEA R10, R13, R10, 0x8 ;  /* 0x0000000a0d0a7211 */ /* 0x000fe400078e40ff */
[----:B------:R-:W-:Y:S02]  /*1ca20*/  LEA.HI R13, R9, R4, RZ, 0x3 ;  /* 0x00000004090d7211 */ /* 0x000fe400078f18ff */
[----:B------:R-:W-:Y:S02]  /*1ca30*/  LEA.HI R16, R16, R11, RZ, 0x3 ;  /* 0x0000000b10107211 */ /* 0x000fe400078f18ff */
[----:B------:R-:W-:Y:S02]  /*1ca40*/  SHF.R.S32.HI R12, RZ, 0x3, R13 ;  /* 0x00000003ff0c7819 */ /* 0x000fe4000001140d */
[----:B------:R-:W-:-:S02]  /*1ca50*/  LOP3.LUT R16, R16, 0xfffffff8, RZ, 0xc0, !PT ;  /* 0xfffffff810107812 */ /* 0x000fc400078ec0ff */
[----:B------:R-:W-:Y:S02]  /*1ca60*/  LEA.HI R14, R9, R4, RZ, 0x6 ;  /* 0x00000004090e7211 */ /* 0x000fe400078f30ff */
[----:B------:R-:W-:Y:S01]  /*1ca70*/  LEA.HI R15, R13, R12, RZ, 0x1 ;  /* 0x0000000c0d0f7211 */ /* 0x000fe200078f08ff */
[----:B------:R-:W-:Y:S01]  /*1ca80*/  IMAD.IADD R17, R11, 0x1, -R16 ;  /* 0x000000010b117824 */ /* 0x000fe200078e0a10 */
[----:B------:R-:W-:Y:S02]  /*1ca90*/  SHF.L.U32 R14, R14, 0x2, RZ ;  /* 0x000000020e0e7819 */ /* 0x000fe400000006ff */
[----:B------:R-:W-:Y:S02]  /*1caa0*/  LEA.HI R11, R9, R4, RZ, 0x4 ;  /* 0x00000004090b7211 */ /* 0x000fe400078f20ff */
[----:B------:R-:W-:Y:S02]  /*1cab0*/  LOP3.LUT R9, R15, 0xfffffffe, RZ, 0xc0, !PT ;  /* 0xfffffffe0f097812 */ /* 0x000fe400078ec0ff */
[----:B------:R-:W-:-:S02]  /*1cac0*/  LOP3.LUT R19, R13, 0xfffffff8, RZ, 0xc0, !PT ;  /* 0xfffffff80d137812 */ /* 0x000fc400078ec0ff */
[----:B------:R-:W-:Y:S02]  /*1cad0*/  FSETP.NE.FTZ.AND P1, PT, R6, RZ, PT ;  /* 0x000000ff0600720b */ /* 0x000fe40003f35000 */
[----:B------:R-:W-:Y:S02]  /*1cae0*/  LOP3.LUT R15, R14, 0x3fffff00, RZ, 0xc0, !PT ;  /* 0x3fffff000e0f7812 */ /* 0x000fe400078ec0ff */
[----:B------:R-:W-:Y:S02]  /*1caf0*/  LEA.HI R13, R17, R17, RZ, 0x1 ;  /* 0x00000011110d7211 */ /* 0x000fe400078f08ff */
[----:B------:R-:W-:Y:S02]  /*1cb00*/  IADD3 R14, R12, -R9, RZ ;  /* 0x800000090c0e7210 */ /* 0x000fe40007ffe0ff */
[----:B------:R-:W-:Y:S02]  /*1cb10*/  IADD3 R9, -R19, R4, RZ ;  /* 0x0000000413097210 */ /* 0x000fe40007ffe1ff */
[----:B------:R-:W-:-:S02]  /*1cb20*/  LOP3.LUT R18, R13, 0x1fffffe, RZ, 0xc0, !PT ;  /* 0x01fffffe0d127812 */ /* 0x000fc400078ec0ff */
[----:B------:R-:W-:Y:S01]  /*1cb30*/  FSETP.NE.FTZ.AND P0, PT, R5, RZ, PT ;  /* 0x000000ff0500720b */ /* 0x000fe20003f15000 */
[----:B------:R-:W1:Y:S01]  /*1cb40*/  @P1 MUFU.RCP R8, R6 ;  /* 0x0000000600081308 */ /* 0x000e620000001000 */
[----:B------:R-:W-:Y:S02]  /*1cb50*/  LEA.HI R16, R9, R9, RZ, 0x1 ;  /* 0x0000000909107211 */ /* 0x000fe400078f08ff */
[----:B------:R-:W-:Y:S02]  /*1cb60*/  IADD3 R17, R17, -R18, RZ ;  /* 0x8000001211117210 */ /* 0x000fe40007ffe0ff */
[----:B------:R-:W-:Y:S02]  /*1cb70*/  SHF.R.S32.HI R13, RZ, 0x1, R13 ;  /* 0x00000001ff0d7819 */ /* 0x000fe4000001140d */
[----:B------:R-:W-:Y:S01]  /*1cb80*/  SHF.R.S32.HI R18, RZ, 0x1, R16 ;  /* 0x00000001ff127819 */ /* 0x000fe20000011410 */
[----:B------:R-:W-:Y:S01]  /*1cb90*/  @P1 MUFU.LG2 R6, R6 ;  /* 0x0000000600061308 */ /* 0x000fe20000000c00 */
[----:B------:R-:W-:-:S02]  /*1cba0*/  LOP3.LUT R16, R16, 0xfffffffe, RZ, 0xc0, !PT ;  /* 0xfffffffe10107812 */ /* 0x000fc400078ec0ff */
[----:B------:R-:W-:Y:S02]  /*1cbb0*/  LEA R14, R14, R15, 0x5 ;  /* 0x0000000f0e0e7211 */ /* 0x000fe400078e28ff */
[----:B------:R-:W-:Y:S02]  /*1cbc0*/  SHF.R.S32.HI R11, RZ, 0x4, R11 ;  /* 0x00000004ff0b7819 */ /* 0x000fe4000001140b */
[----:B------:R-:W-:Y:S01]  /*1cbd0*/  SHF.L.U32 R15, R13, 0x6, RZ ;  /* 0x000000060d0f7819 */ /* 0x000fe200000006ff */
[----:B------:R-:W2:Y:S01]  /*1cbe0*/  @P0 MUFU.RCP R7, R5 ;  /* 0x0000000500070308 */ /* 0x000ea20000001000 */
[----:B------:R-:W-:Y:S01]  /*1cbf0*/  LEA R10, R17, R10, 0x4 ;  /* 0x0000000a110a7211 */ /* 0x000fe200078e20ff */
[----:B------:R-:W-:Y:S01]  /*1cc00*/  IMAD.IADD R17, R9, 0x1, -R16 ;  /* 0x0000000109117824 */ /* 0x000fe200078e0a10 */
[----:B------:R-:W-:Y:S01]  /*1cc10*/  LOP3.LUT R15, R15, 0xc0, RZ, 0xc0, !PT ;  /* 0x000000c00f0f7812 */ /* 0x000fe200078ec0ff */
[----:B------:R-:W-:Y:S01]  /*1cc20*/  IMAD.SHL.U32 R11, R11, 0x40, RZ ;  /* 0x000000400b0b7824 */ /* 0x000fe200078e00ff */
[----:B------:R-:W-:Y:S01]  /*1cc30*/  LOP3.LUT R16, R13, 0x1, RZ, 0xc0, !PT ;  /* 0x000000010d107812 */ /* 0x000fe200078ec0ff */
[C---:B-1----:R-:W-:Y:S01]  /*1cc40*/  FMUL.FTZ R112, R8.reuse, R112 ;  /* 0x0000007008707220 */ /* 0x042fe20000410000 */
[----:B------:R-:W-:Y:S01]  /*1cc50*/  LEA.HI R15, R15, R15, RZ, 0x1d ;  /* 0x0000000f0f0f7211 */ /* 0x000fe200078fe8ff */
[----:B------:R-:W-:Y:S01]  /*1cc60*/  FMUL.FTZ R113, R8, R113 ;  /* 0x0000007108717220 */ /* 0x000fe20000410000 */
[----:B------:R-:W-:Y:S01]  /*1cc70*/  ISETP.NE.U32.AND P3, PT, R16, 0x1, PT ;  /* 0x000000011000780c */ /* 0x000fe20003f65070 */
[C---:B------:R-:W-:Y:S01]  /*1cc80*/  FMUL.FTZ R68, R8.reuse, R68 ;  /* 0x0000004408447220 */ /* 0x040fe20000410000 */
[----:B------:R-:W-:Y:S01]  /*1cc90*/  LOP3.LUT R11, R11, 0xc0, RZ, 0xc0, !PT ;  /* 0x000000c00b0b7812 */ /* 0x000fe200078ec0ff */
[----:B------:R-:W-:Y:S01]  /*1cca0*/  FMUL.FTZ R69, R8, R69 ;  /* 0x0000004508457220 */ /* 0x000fe20000410000 */
[----:B------:R-:W-:Y:S01]  /*1ccb0*/  SHF.L.U32 R18, R18, 0x3, RZ ;  /* 0x0000000312127819 */ /* 0x000fe200000006ff */
[----:B------:R-:W-:Y:S01]  /*1ccc0*/  FMUL.FTZ R72, R8, R72 ;  /* 0x0000004808487220 */ /* 0x000fe20000410000 */
[----:B------:R-:W-:Y:S01]  /*1ccd0*/  LEA R10, R10, R15, 0x1 ;  /* 0x0000000f0a0a7211 */ /* 0x000fe200078e08ff */
[C---:B------:R-:W-:Y:S01]  /*1cce0*/  FMUL.FTZ R73, R8.reuse, R73 ;  /* 0x0000004908497220 */ /* 0x040fe20000410000 */
[----:B------:R-:W-:Y:S01]  /*1ccf0*/  LOP3.LUT R18, R11, 0x18, R18, 0xf8, !PT ;  /* 0x000000180b127812 */ /* 0x000fe200078ef812 */
[C---:B------:R-:W-:Y:S01]  /*1cd00*/  FMUL.FTZ R76, R8.reuse, R76 ;  /* 0x0000004c084c7220 */ /* 0x040fe20000410000 */
[----:B------:R-:W-:Y:S01]  /*1cd10*/  SHF.R.U32.HI R11, RZ, 0x3, R11 ;  /* 0x00000003ff0b7819 */ /* 0x000fe2000001160b */
[C---:B------:R-:W-:Y:S01]  /*1cd20*/  FMUL.FTZ R77, R8.reuse, R77 ;  /* 0x0000004d084d7220 */ /* 0x040fe20000410000 */
[----:B------:R-:W-:Y:S01]  /*1cd30*/  LOP3.LUT P2, RZ, R13, 0x2, RZ, 0xc0, !PT ;  /* 0x000000020dff7812 */ /* 0x000fe2000784c0ff */
[----:B------:R-:W-:Y:S01]  /*1cd40*/  FMUL.FTZ R80, R8, R80 ;  /* 0x0000005008507220 */ /* 0x000fe20000410000 */
[----:B------:R-:W-:Y:S01]  /*1cd50*/  SHF.L.U32 R13, R10, 0x2, RZ ;  /* 0x000000020a0d7819 */ /* 0x000fe200000006ff */
[C---:B------:R-:W-:Y:S01]  /*1cd60*/  FMUL.FTZ R81, R8.reuse, R81 ;  /* 0x0000005108517220 */ /* 0x040fe20000410000 */
[----:B------:R-:W-:Y:S01]  /*1cd70*/  LEA R14, R17, R14, 0x2 ;  /* 0x0000000e110e7211 */ /* 0x000fe200078e10ff */
[----:B------:R-:W-:Y:S01]  /*1cd80*/  FMUL.FTZ R84, R8, R84 ;  /* 0x0000005408547220 */ /* 0x000fe20000410000 */
[----:B------:R-:W-:Y:S01]  /*1cd90*/  LOP3.LUT R11, R18, R11, RZ, 0x3c, !PT ;  /* 0x0000000b120b7212 */ /* 0x000fe200078e3cff */
[C---:B------:R-:W-:Y:S01]  /*1cda0*/  FMUL.FTZ R85, R8.reuse, R85 ;  /* 0x0000005508557220 */ /* 0x040fe20000410000 */
[C---:B------:R-:W-:Y:S01]  /*1cdb0*/  IADD3 R15, R13.reuse, -0x20, RZ ;  /* 0xffffffe00d0f7810 */ /* 0x040fe20007ffe0ff */
[C---:B------:R-:W-:Y:S01]  /*1cdc0*/  FMUL.FTZ R88, R8.reuse, R88 ;  /* 0x0000005808587220 */ /* 0x040fe20000410000 */
        /* <DEDUP_REMOVED lines=14> */
[C---:B------:R-:W-:Y:S02]  /*1ceb0*/  FMUL.FTZ R101, R8.reuse, R101 ;  /* 0x0000006508657220 */ /* 0x040fe40000410000 */
[C---:B------:R-:W-:Y:S02]  /*1cec0*/  FMUL.FTZ R104, R8.reuse, R104 ;  /* 0x0000006808687220 */ /* 0x040fe40000410000 */
[----:B------:R-:W-:Y:S01]  /*1ced0*/  FMUL.FTZ R105, R8, R105 ;  /* 0x0000006908697220 */ /* 0x000fe20000410000 */
[----:B------:R-:W-:Y:S01]  /*1cee0*/  MOV R8, 0x40 ;  /* 0x0000004000087802 */ /* 0x000fe20000000f00 */
[----:B--2---:R-:W-:-:S02]  /*1cef0*/  FMUL.FTZ R115, R7, R115 ;  /* 0x0000007307737220 */ /* 0x004fc40000410000 */
[C---:B------:R-:W-:Y:S01]  /*1cf00*/  FMUL.FTZ R114, R7.reuse, R114 ;  /* 0x0000007207727220 */ /* 0x040fe20000410000 */
[----:B------:R-:W-:Y:S01]  /*1cf10*/  SEL R8, R8, 0xffffffc0, !P2 ;  /* 0xffffffc008087807 */ /* 0x000fe20005000000 */
[----:B------:R-:W-:Y:S01]  /*1cf20*/  FMUL.FTZ R71, R7, R71 ;  /* 0x0000004707477220 */ /* 0x000fe20000410000 */
[----:B------:R-:W-:Y:S01]  /*1cf30*/  LOP3.LUT P2, RZ, R3, 0x3, RZ, 0xc0, !PT ;  /* 0x0000000303ff7812 */ /* 0x000fe2000784c0ff */
[----:B------:R-:W-:Y:S01]  /*1cf40*/  FMUL.FTZ R70, R7, R70 ;  /* 0x0000004607467220 */ /* 0x000fe20000410000 */
[----:B------:R-:W-:Y:S01]  /*1cf50*/  IADD3 R13, R13, R8, RZ ;  /* 0x000000080d0d7210 */ /* 0x000fe20007ffe0ff */
[C---:B------:R-:W-:Y:S01]  /*1cf60*/  FMUL.FTZ R75, R7.reuse, R75 ;  /* 0x0000004b074b7220 */ /* 0x040fe20000410000 */
[----:B------:R-:W-:Y:S01]  /*1cf70*/  STS.64 [R10.X4+0x400], R114 ;  /* 0x000400720a007388 */ /* 0x000fe20000004a00 */
        /* <DEDUP_REMOVED lines=8> */
[----:B------:R-:W-:Y:S01]  /*1d000*/  STS.64 [R13], R72 ;  /* 0x000000480d007388 */ /* 0x000fe20000000a00 */
[C---:B------:R-:W-:Y:S02]  /*1d010*/  FMUL.FTZ R86, R7.reuse, R86 ;  /* 0x0000005607567220 */ /* 0x040fe40000410000 */
[C---:B------:R-:W-:Y:S01]  /*1d020*/  FMUL.FTZ R91, R7.reuse, R91 ;  /* 0x0000005b075b7220 */ /* 0x040fe20000410000 */
[----:B------:R-:W-:Y:S01]  /*1d030*/  STS.64 [R13+0x400], R74 ;  /* 0x0004004a0d007388 */ /* 0x000fe20000000a00 */
[----:B------:R-:W-:-:S02]  /*1d040*/  FMUL.FTZ R90, R7, R90 ;  /* 0x0000005a075a7220 */ /* 0x000fc40000410000 */
[C---:B------:R-:W-:Y:S02]  /*1d050*/  FMUL.FTZ R95, R7.reuse, R95 ;  /* 0x0000005f075f7220 */ /* 0x040fe40000410000 */
[C---:B------:R-:W-:Y:S02]  /*1d060*/  FMUL.FTZ R94, R7.reuse, R94 ;  /* 0x0000005e075e7220 */ /* 0x040fe40000410000 */
[C---:B------:R-:W-:Y:S02]  /*1d070*/  FMUL.FTZ R111, R7.reuse, R111 ;  /* 0x0000006f076f7220 */ /* 0x040fe40000410000 */
[C---:B------:R-:W-:Y:S02]  /*1d080*/  FMUL.FTZ R110, R7.reuse, R110 ;  /* 0x0000006e076e7220 */ /* 0x040fe40000410000 */
[C---:B------:R-:W-:Y:S02]  /*1d090*/  FMUL.FTZ R99, R7.reuse, R99 ;  /* 0x0000006307637220 */ /* 0x040fe40000410000 */
[----:B------:R-:W-:-:S02]  /*1d0a0*/  FMUL.FTZ R98, R7, R98 ;  /* 0x0000006207627220 */ /* 0x000fc40000410000 */
[C---:B------:R-:W-:Y:S02]  /*1d0b0*/  FMUL.FTZ R103, R7.reuse, R103 ;  /* 0x0000006707677220 */ /* 0x040fe40000410000 */
[C---:B------:R-:W-:Y:S02]  /*1d0c0*/  FMUL.FTZ R102, R7.reuse, R102 ;  /* 0x0000006607667220 */ /* 0x040fe40000410000 */
[C---:B------:R-:W-:Y:S02]  /*1d0d0*/  FMUL.FTZ R107, R7.reuse, R107 ;  /* 0x0000006b076b7220 */ /* 0x040fe40000410000 */
[----:B------:R-:W-:Y:S02]  /*1d0e0*/  FMUL.FTZ R106, R7, R106 ;  /* 0x0000006a076a7220 */ /* 0x000fe40000410000 */
[----:B------:R-:W-:Y:S01]  /*1d0f0*/  IMAD.IADD R7, R14, 0x1, R11 ;  /* 0x000000010e077824 */ /* 0x000fe200078e020b */
[----:B------:R-:W-:Y:S01]  /*1d100*/  IADD3 R14, R8, R15, RZ ;  /* 0x0000000f080e7210 */ /* 0x000fe20007ffe0ff */
[----:B------:R-:W2:Y:S01]  /*1d110*/  S2R R11, SR_CTAID.Z ;  /* 0x00000000000b7919 */ /* 0x000ea20000002700 */
[----:B-1----:R-:W-:-:S03]  /*1d120*/  @P0 FMUL.FTZ R5, R5, 0.69314718246459960938 ;  /* 0x3f31721805050820 */ /* 0x002fc60000410000 */
[----:B------:R-:W-:Y:S04]  /*1d130*/  STS.64 [R14], R76 ;  /* 0x0000004c0e007388 */ /* 0x000fe80000000a00 */
[----:B------:R-:W-:Y:S04]  /*1d140*/  STS.64 [R14+0x400], R78 ;  /* 0x0004004e0e007388 */ /* 0x000fe80000000a00 */
[----:B------:R-:W-:Y:S04]  /*1d150*/  STS.64 [R10.X4+0x2000], R80 ;  /* 0x002000500a007388 */ /* 0x000fe80000004a00 */
[----:B------:R-:W-:Y:S04]  /*1d160*/  STS.64 [R10.X4+0x2400], R82 ;  /* 0x002400520a007388 */ /* 0x000fe80000004a00 */
[----:B------:R-:W-:Y:S04]  /*1d170*/  STS.64 [R15+0x2000], R84 ;  /* 0x002000540f007388 */ /* 0x000fe80000000a00 */
[----:B------:R-:W-:Y:S04]  /*1d180*/  STS.64 [R15+0x2400], R86 ;  /* 0x002400560f007388 */ /* 0x000fe80000000a00 */
[----:B------:R-:W-:Y:S04]  /*1d190*/  STS.64 [R13+0x2000], R88 ;  /* 0x002000580d007388 */ /* 0x000fe80000000a00 */
[----:B------:R-:W-:Y:S04]  /*1d1a0*/  STS.64 [R13+0x2400], R90 ;  /* 0x0024005a0d007388 */ /* 0x000fe80000000a00 */
[----:B------:R-:W1:Y:S04]  /*1d1b0*/  S2R R8, SR_CTAID.Y ;  /* 0x0000000000087919 */ /* 0x000e680000002600 */
[----:B------:R-:W-:Y:S04]  /*1d1c0*/  STS.64 [R14+0x2000], R92 ;  /* 0x0020005c0e007388 */ /* 0x000fe80000000a00 */
[----:B------:R-:W-:Y:S04]  /*1d1d0*/  STS.64 [R14+0x2400], R94 ;  /* 0x0024005e0e007388 */ /* 0x000fe80000000a00 */
[----:B------:R-:W-:Y:S04]  /*1d1e0*/  STS.64 [R10.X4+0x4000], R108 ;  /* 0x0040006c0a007388 */ /* 0x000fe80000004a00 */
[----:B------:R3:W-:Y:S04]  /*1d1f0*/  STS.64 [R10.X4+0x4400], R110 ;  /* 0x0044006e0a007388 */ /* 0x0007e80000004a00 */
[----:B------:R-:W-:Y:S04]  /*1d200*/  STS.64 [R15+0x4000], R96 ;  /* 0x004000600f007388 */ /* 0x000fe80000000a00 */
[----:B------:R-:W-:Y:S01]  /*1d210*/  STS.64 [R15+0x4400], R98 ;  /* 0x004400620f007388 */ /* 0x000fe20000000a00 */
[----:B-1----:R-:W-:-:S03]  /*1d220*/  IMAD R8, R8, c[0x0][0x210], R153 ;  /* 0x0000840008087a24 */ /* 0x002fc600078e0299 */
[----:B------:R-:W-:Y:S04]  /*1d230*/  STS.64 [R13+0x4000], R100 ;  /* 0x004000640d007388 */ /* 0x000fe80000000a00 */
[----:B------:R-:W-:Y:S04]  /*1d240*/  STS.64 [R13+0x4400], R102 ;  /* 0x004400660d007388 */ /* 0x000fe80000000a00 */
[----:B------:R-:W-:Y:S04]  /*1d250*/  STS.64 [R14+0x4000], R104 ;  /* 0x004000680e007388 */ /* 0x000fe80000000a00 */
[----:B------:R1:W-:Y:S04]  /*1d260*/  STS.64 [R14+0x4400], R106 ;  /* 0x0044006a0e007388 */ /* 0x0003e80000000a00 */
[----:B---3--:R-:W3:Y:S04]  /*1d270*/  S2R R10, SR_CTAID.X ;  /* 0x00000000000a7919 */ /* 0x008ee80000002500 */
[----:B------:R-:W-:Y:S01]  /*1d280*/  BAR.SYNC.DEFER_BLOCKING 0x0 ;  /* 0x0000000000007b1d */ /* 0x000fe20000010000 */
[----:B-1----:R-:W-:-:S02]  /*1d290*/  IADD3 R14, -R153, RZ, RZ ;  /* 0x000000ff990e7210 */ /* 0x002fc40007ffe1ff */
[----:B---3--:R-:W-:-:S03]  /*1d2a0*/  SHF.L.U32 R3, R10, 0x6, RZ ;  /* 0x000000060a037819 */ /* 0x008fc600000006ff */
[----:B--2---:R-:W-:Y:S01]  /*1d2b0*/  IMAD R11, R14, c[0x0][0x1c0], R11 ;  /* 0x000070000e0b7a24 */ /* 0x004fe200078e020b */
[----:B------:R-:W-:Y:S01]  /*1d2c0*/  SHF.L.U32 R14, R9, 0x2, RZ ;  /* 0x00000002090e7819 */ /* 0x000fe200000006ff */
[----:B------:R-:W-:Y:S01]  /*1d2d0*/  @P1 FMUL.FTZ R9, R6, 0.69314718246459960938 ;  /* 0x3f31721806091820 */ /* 0x000fe20000410000 */
[----:B------:R-:W1:Y:S01]  /*1d2e0*/  LDS.128 R56, [R7.X4] ;  /* 0x0000000007387984 */ /* 0x000e620000004c00 */
[----:B------:R-:W-:Y:S01]  /*1d2f0*/  IMAD R8, R8, c[0x0][0x1c0], R11 ;  /* 0x0000700008087a24 */ /* 0x000fe200078e020b */
[----:B------:R-:W-:Y:S01]  /*1d300*/  SHF.R.S32.HI R15, RZ, 0x1f, R14 ;  /* 0x0000001fff0f7819 */ /* 0x000fe2000001140e */
[----:B------:R-:W-:Y:S01]  /*1d310*/  @P1 FFMA.FTZ R4, R2, c[0x0][0x238], R9 ;  /* 0x00008e0002041a23 */ /* 0x000fe20000010009 */
[----:B------:R-:W2:Y:S01]  /*1d320*/  LDS.128 R52, [R7.X4+0x800] ;  /* 0x0008000007347984 */ /* 0x000ea20000004c00 */
[----:B------:R-:W-:-:S03]  /*1d330*/  IMAD R8, R8, c[0x0][0x214], R3 ;  /* 0x0000850008087a24 */ /* 0x000fc600078e0203 */
[----:B------:R-:W3:Y:S04]  /*1d340*/  LDS.128 R48, [R7.X4+0x1000] ;  /* 0x0010000007307984 */ /* 0x000ee80000004c00 */
[----:B------:R-:W4:Y:S04]  /*1d350*/  LDS.128 R44, [R7.X4+0x1800] ;  /* 0x00180000072c7984 */ /* 0x000f280000004c00 */
        /* <DEDUP_REMOVED lines=8> */
[----:B-----5:R-:W-:Y:S01]  /*1d3e0*/  MOV R7, 0xff800000 ;  /* 0xff80000000077802 */ /* 0x020fe20000000f00 */
[----:B------:R-:W-:Y:S01]  /*1d3f0*/  @P0 FFMA.FTZ R7, R0, c[0x0][0x238], R5 ;  /* 0x00008e0000070a23 */ /* 0x000fe20000010005 */
[----:B------:R-:W-:Y:S05]  /*1d400*/  @P2 BRA `(.L_x_1490) ;  /* 0x000000b000002947 */ /* 0x000fea0003800000 */
[----:B--234-:R-:W-:Y:S01]  /*1d410*/  IMAD R0, R10, -0x40, R151 ;  /* 0xffffffc00a007824 */ /* 0x01cfe200078e0297 */
[----:B------:R-:W-:-:S02]  /*1d420*/  IADD3 R5, R161, 0x8, RZ ;  /* 0x00000008a1057810 */ /* 0x000fc40007ffe0ff */
        /* <DEDUP_REMOVED lines=9> */
.L_x_1490:
[----:B--234-:R-:W-:Y:S05]  /*1d4c0*/  BSYNC B0 ;  /* 0x0000000000007941 */ /* 0x01cfea0003800000 */
.L_x_1489:
[----:B------:R-:W-:Y:S01]  /*1d4d0*/  IMAD R151, R10, -0x40, R151 ;  /* 0xffffffc00a977824 */ /* 0x000fe200078e0297 */
[----:B------:R-:W-:Y:S01]  /*1d4e0*/  BSSY B0, `(.L_x_1491) ;  /* 0x0000012000007945 */ /* 0x000fe20003800000 */
[----:B------:R-:W-:-:S03]  /*1d4f0*/  IMAD.WIDE R2, R12, 0x60, R14 ;  /* 0x000000600c027825 */ /* 0x000fc600078e020e */
[----:B------:R-:W-:Y:S01]  /*1d500*/  ISETP.GE.AND P1, PT, R12, R151, PT ;  /* 0x000000970c00720c */ /* 0x000fe20003f26270 */
[----:B------:R-:W-:-:S05]  /*1d510*/  IMAD R8, R8, c[0x0][0x22c], RZ ;  /* 0x00008b0008087a24 */ /* 0x000fca00078e02ff */
[----:B------:R-:W-:Y:S02]  /*1d520*/  IADD3 R0, P0, R8, R2, RZ ;  /* 0x0000000208007210 */ /* 0x000fe40007f1e0ff */
[----:B------:R-:W-:Y:S02]  /*1d530*/  IADD3 R2, R14, 0x20, RZ ;  /* 0x000000200e027810 */ /* 0x000fe40007ffe0ff */
        /* <DEDUP_REMOVED lines=12> */
.L_x_1492:
[----:B------:R-:W-:Y:S05]  /*1d600*/  BSYNC B0 ;  /* 0x0000000000007941 */ /* 0x000fea0003800000 */
.L_x_1491:
        /* <DEDUP_REMOVED lines=10> */
.L_x_1494:
[----:B------:R-:W-:Y:S05]  /*1d6b0*/  BSYNC B0 ;  /* 0x0000000000007941 */ /* 0x000fea0003800000 */
.L_x_1493:
        /* <DEDUP_REMOVED lines=10> */
.L_x_1496:
[----:B------:R-:W-:Y:S05]  /*1d760*/  BSYNC B0 ;  /* 0x0000000000007941 */ /* 0x000fea0003800000 */
.L_x_1495:
        /* <DEDUP_REMOVED lines=11> */
.L_x_1497:
        /* <DEDUP_REMOVED lines=14> */
.L_x_6112:


//--------------------- .text._ZN5flash24flash_fwd_splitkv_kernelI23Flash_fwd_kernel_traitsILi96ELi64ELi128ELi4ELb0ELb0EN7cutlass6half_tE19Flash_kernel_traitsILi96ELi64ELi128ELi4ES3_EELb1ELb0ELb0ELb0ELb0ELb1ELb1ELb1EEEvNS_16Flash_fwd_paramsE --------------------------
	.section	.text._ZN5flash24flash_fwd_splitkv_kernelI23Flash_fwd_kernel_traitsILi96ELi64ELi128ELi4ELb0ELb0EN7cutlass6half_tE19Flash_kernel_traitsILi96ELi64ELi128ELi4ES3_EELb1ELb0ELb0ELb0ELb0ELb1ELb1ELb1EEEvNS_16Flash_fwd_paramsE,"ax",@progbits
	.sectioninfo	@"SHI_REGISTERS=224"
	.align	128
        .global         _ZN5flash24flash_fwd_splitkv_kernelI23Flash_fwd_kernel_traitsILi96ELi64ELi128ELi4ELb0ELb0EN7cutlass6half_tE19Flash_kernel_traitsILi96ELi64ELi128ELi4ES3_EELb1ELb0ELb0ELb0ELb0ELb1ELb1ELb1EEEvNS_16Flash_fwd_paramsE
        .type           _ZN5flash24flash_fwd_splitkv_kernelI23Flash_fwd_kernel_traitsILi96ELi64ELi128ELi4ELb0ELb0EN7cutlass6half_tE19Flash_kernel_traitsILi96ELi64ELi128ELi4ES3_EELb1ELb0ELb0ELb0ELb0ELb1ELb1ELb1EEEvNS_16Flash_fwd_paramsE,@function
        .size           _ZN5flash24flash_fwd_splitkv_kernelI23Flash_fwd_kernel_traitsILi96ELi64ELi128ELi4ELb0ELb0EN7cutlass6half_tE19Flash_kernel_traitsILi96ELi64ELi128ELi4ES3_EELb1ELb0ELb0ELb0ELb0ELb1ELb1ELb1EEEvNS_16Flash_fwd_paramsE,(.L_x_6113 - _ZN5flash24flash_fwd_splitkv_kernelI23Flash_fwd_kernel_traitsILi96ELi64ELi128ELi4ELb0ELb0EN7cutlass6half_tE19Flash_kernel_traitsILi96ELi64ELi128ELi4ES3_EELb1ELb0ELb0ELb0ELb0ELb1ELb1ELb1EEEvNS_16Flash_fwd_paramsE)
        .other          _ZN5flash24flash_fwd_splitkv_kernelI23Flash_fwd_kernel_traitsILi96ELi64ELi128ELi4ELb0ELb0EN7cutlass6half_tE19Flash_kernel_traitsILi96ELi64ELi128ELi4ES3_EELb1ELb0ELb0ELb0ELb0ELb1ELb1ELb1EEEvNS_16Flash_fwd_paramsE,@"STO_CUDA_ENTRY STV_DEFAULT"
_ZN5flash24flash_fwd_splitkv_kernelI23Flash_fwd_kernel_traitsILi96ELi64ELi128ELi4ELb0ELb0EN7cutlass6half_tE19Flash_kernel_traitsILi96ELi64ELi128ELi4ES3_EELb1ELb0ELb0ELb0ELb0ELb1ELb1ELb1EEEvNS_16Flash_fwd_paramsE:
.text._ZN5flash24flash_fwd_splitkv_kernelI23Flash_fwd_kernel_traitsILi96ELi64ELi128ELi4ELb0ELb0EN7cutlass6half_tE19Flash_kernel_traitsILi96ELi64ELi128ELi4ES3_EELb1ELb0ELb0ELb0ELb0ELb1ELb1ELb1EEEvNS_16Flash_fwd_paramsE:
        /* <DEDUP_REMOVED lines=53> */
.L_x_1498:
[----:B-1-34-:R-:W-:Y:S02]  /*0350*/  MOV R71, c[0x0][0x218] ;  /* 0x0000860000477a02 */ /* 0x01afe40000000f00 */
.L_x_1499:
        /* <DEDUP_REMOVED lines=88> */
.L_x_1502:
[----:B------:R-:W-:Y:S05]  /*08e0*/  BSYNC B0 ;  /* 0x0000000000007941 */ /* 0x000fea0003800000 */
.L_x_1501:
        /* <DEDUP_REMOVED lines=10> */
.L_x_1504:
[----:B------:R-:W-:Y:S05]  /*0990*/  BSYNC B0 ;  /* 0x0000000000007941 */ /* 0x000fea0003800000 */
.L_x_1503:
        /* <DEDUP_REMOVED lines=10> */
.L_x_1506:
[----:B------:R-:W-:Y:S05]  /*0a40*/  BSYNC B0 ;  /* 0x0000000000007941 */ /* 0x000fea0003800000 */
.L_x_1505:
        /* <DEDUP_REMOVED lines=10> */
.L_x_1508:
[----:B------:R-:W-:Y:S05]  /*0af0*/  BSYNC B0 ;  /* 0x0000000000007941 */ /* 0x000fea0003800000 */
.L_x_1507:
        /* <DEDUP_REMOVED lines=20> */
.L_x_1500:
        /* <DEDUP_REMOVED lines=95> */
.L_x_1509:
        /* <DEDUP_REMOVED lines=17> */
.L_x_1511:
        /* <DEDUP_REMOVED lines=53> */
.L_x_1510:
        /* <DEDUP_REMOVED lines=264> */
.L_x_1605:
        /* <DEDUP_REMOVED lines=18> */
.L_x_1514:
[----:B------:R-:W-:Y:S05]  /*2830*/  BSYNC B0 ;  /* 0x0000000000007941 */ /* 0x000fea0003800000 */
.L_x_1513:
        /* <DEDUP_REMOVED lines=18> */
.L_x_1516:
[----:B------:R-:W-:Y:S05]  /*2960*/  BSYNC B0 ;  /* 0x0000000000007941 */ /* 0x000fea0003800000 */
.L_x_1515:
        /* <DEDUP_REMOVED lines=21> */
.L_x_1518:
[----:B------:R-:W-:Y:S05]  /*2ac0*/  BSYNC B0 ;  /* 0x0000000000007941 */ /* 0x000fea0003800000 */
.L_x_1517:
        /* <DEDUP_REMOVED lines=21> */
.L_x_1520:
[----:B------:R-:W-:Y:S05]  /*2c20*/  BSYNC B0 ;  /* 0x0000000000007941 */ /* 0x000fea0003800000 */
.L_x_1519:
        /* <DEDUP_REMOVED lines=66> */
.L_x_1526:
[----:B------:R-:W-:Y:S05]  /*3050*/  BSYNC B0 ;  /* 0x0000000000007941 */ /* 0x000fea0003800000 */
.L_x_1525:
        /* <DEDUP_REMOVED lines=54> */
.L_x_1528:
[----:B------:R-:W-:Y:S05]  /*33c0*/  BSYNC B0 ;  /* 0x0000000000007941 */ /* 0x000fea0003800000 */
.L_x_1527:
        /* <DEDUP_REMOVED lines=53> */
.L_x_1524:
[----:B------:R-:W-:Y:S05]  /*3720*/  BSYNC B1 ;  /* 0x0000000000017941 */ /* 0x000fea0003800000 */
.L_x_1523:
        /* <DEDUP_REMOVED lines=65> */
.L_x_1532:
[----:B------:R-:W-:Y:S05]  /*3b40*/  BSYNC B0 ;  /* 0x0000000000007941 */ /* 0x000fea0003800000 */
.L_x_1531:
        /* <DEDUP_REMOVED lines=57> */
.L_x_1534:
[----:B------:R-:W-:Y:S05]  /*3ee0*/  BSYNC B0 ;  /* 0x0000000000007941 */ /* 0x000fea0003800000 */
.L_x_1533:
        /* <DEDUP_REMOVED lines=56> */
.L_x_1530:
[----:B------:R-:W-:Y:S05]  /*4270*/  BSYNC B1 ;  /* 0x0000000000017941 */ /* 0x000fea0003800000 */
.L_x_1529:
        /* <DEDUP_REMOVED lines=64> */
.L_x_1538:
[----:B------:R-:W-:Y:S05]  /*4680*/  BSYNC B0 ;  /* 0x0000000000007941 */ /* 0x000fea0003800000 */
.L_x_1537:
        /* <DEDUP_REMOVED lines=57> */
.L_x_1540:
[----:B------:R-:W-:Y:S05]  /*4a20*/  BSYNC B0 ;  /* 0x0000000000007941 */ /* 0x000fea0003800000 */
.L_x_1539:
        /* <DEDUP_REMOVED lines=56> */
.L_x_1536:
[----:B------:R-:W-:Y:S05]  /*4db0*/  BSYNC B1 ;  /* 0x0000000000017941 */ /* 0x000fea0003800000 */
.L_x_1535:
        /* <DEDUP_REMOVED lines=70> */
.L_x_1544:
[----:B------:R-:W-:Y:S05]  /*5220*/  BSYNC B0 ;  /* 0x0000000000007941 */ /* 0x000fea0003800000 */
.L_x_1543:
        /* <DEDUP_REMOVED lines=57> */
.L_x_1546:
[----:B------:R-:W-:Y:S05]  /*55c0*/  BSYNC B0 ;  /* 0x0000000000007941 */ /* 0x000fea0003800000 */
.L_x_1545:
        /* <DEDUP_REMOVED lines=56> */
.L_x_1542:
[----:B------:R-:W-:Y:S05]  /*5950*/  BSYNC B1 ;  /* 0x0000000000017941 */ /* 0x000fea0003800000 */
.L_x_1541:
        /* <DEDUP_REMOVED lines=8> */
.L_x_1522:
        /* <DEDUP_REMOVED lines=95> */
.L_x_1553:
[----:B------:R-:W-:Y:S05]  /*5fd0*/  BSYNC B0 ;  /* 0x0000000000007941 */ /* 0x000fea0003800000 */
.L_x_1552:
[----:B------:R-:W-:Y:S05]  /*5fe0*/  MOV R109, R107 ;  /* 0x0000006b006d7202 */ /* 0x000fea0000000f00 */
[----:B-----5:R2:W-:Y:S02]  /*5ff0*/  STG.E.128 [R108.64], R48 ;  /* 0x000000306c007986 */ /* 0x0205e4000c101d06 */
.L_x_1551:
[----:B------:R-:W-:Y:S05]  /*6000*/  BSYNC B1 ;  /* 0x0000000000017941 */ /* 0x000fea0003800000 */
.L_x_1550:
        /* <DEDUP_REMOVED lines=95> */
.L_x_1557:
[----:B------:R-:W-:Y:S05]  /*6600*/  BSYNC B0 ;  /* 0x0000000000007941 */ /* 0x000fea0003800000 */
.L_x_1556:
[----:B------:R-:W-:Y:S05]  /*6610*/  MOV R109, R107 ;  /* 0x0000006b006d7202 */ /* 0x000fea0000000f00 */
[----:B-----5:R3:W-:Y:S02]  /*6620*/  STG.E.128 [R108.64+0x40], R48 ;  /* 0x000040306c007986 */ /* 0x0207e4000c101d06 */
.L_x_1555:
[----:B------:R-:W-:Y:S05]  /*6630*/  BSYNC B1 ;  /* 0x0000000000017941 */ /* 0x000fea0003800000 */
.L_x_1554:
        /* <DEDUP_REMOVED lines=94> */
.L_x_1559:
[----:B------:R-:W-:Y:S05]  /*6c20*/  BSYNC B0 ;  /* 0x0000000000007941 */ /* 0x000fea0003800000 */
.L_x_1558:
[----:B------:R-:W-:Y:S05]  /*6c30*/  MOV R109, R107 ;  /* 0x0000006b006d7202 */ /* 0x000fea0000000f00 */
[----:B-----5:R3:W-:Y:S02]  /*6c40*/  STG.E.128 [R108.64+0x80], R48 ;  /* 0x000080306c007986 */ /* 0x0207e4000c101d06 */
.L_x_1549:
[----:B------:R-:W-:Y:S05]  /*6c50*/  BSYNC B2 ;  /* 0x0000000000027941 */ /* 0x000fea0003800000 */
.L_x_1548:
        /* <DEDUP_REMOVED lines=102> */
.L_x_1565:
[----:B------:R-:W-:Y:S05]  /*72c0*/  BSYNC B0 ;  /* 0x0000000000007941 */ /* 0x000fea0003800000 */
.L_x_1564:
[C---:B------:R-:W-:Y:S04]  /*72d0*/  LEA R2, P0, R148.reuse, R108, 0x1 ;  /* 0x0000006c94027211 */ /* 0x040fe800078008ff */
[----:B------:R-:W-:Y:S05]  /*72e0*/  LEA.HI.X R3, R148, R107, R147, 0x1, P0 ;  /* 0x0000006b94037211 */ /* 0x000fea00000f0c93 */
[----:B-----5:R1:W-:Y:S04]  /*72f0*/  STG.E.128 [R2.64], R36 ;  /* 0x0000002402007986 */ /* 0x0203e8000c101d06 */
.L_x_1563:
[----:B------:R-:W-:Y:S05]  /*7300*/  BSYNC B1 ;  /* 0x0000000000017941 */ /* 0x000fea0003800000 */
.L_x_1562:
        /* <DEDUP_REMOVED lines=100> */
.L_x_1569:
[----:B------:R-:W-:Y:S05]  /*7950*/  BSYNC B0 ;  /* 0x0000000000007941 */ /* 0x000fea0003800000 */
.L_x_1568:
[C---:B------:R-:W-:Y:S04]  /*7960*/  LEA R2, P0, R81.reuse, R108, 0x1 ;  /* 0x0000006c51027211 */ /* 0x040fe800078008ff */
[----:B------:R-:W-:Y:S05]  /*7970*/  LEA.HI.X R3, R81, R107, R80, 0x1, P0 ;  /* 0x0000006b51037211 */ /* 0x000fea00000f0c50 */
[----:B-----5:R4:W-:Y:S04]  /*7980*/  STG.E.128 [R2.64], R36 ;  /* 0x0000002402007986 */ /* 0x0209e8000c101d06 */
.L_x_1567:
[----:B------:R-:W-:Y:S05]  /*7990*/  BSYNC B1 ;  /* 0x0000000000017941 */ /* 0x000fea0003800000 */
.L_x_1566:
        /* <DEDUP_REMOVED lines=99> */
.L_x_1571:
[----:B------:R-:W-:Y:S05]  /*7fd0*/  BSYNC B0 ;  /* 0x0000000000007941 */ /* 0x000fea0003800000 */
.L_x_1570:
[C---:B------:R-:W-:Y:S04]  /*7fe0*/  LEA R2, P0, R89.reuse, R108, 0x1 ;  /* 0x0000006c59027211 */ /* 0x040fe800078008ff */
[----:B------:R-:W-:Y:S05]  /*7ff0*/  LEA.HI.X R3, R89, R107, R88, 0x1, P0 ;  /* 0x0000006b59037211 */ /* 0x000fea00000f0c58 */
[----:B-----5:R4:W-:Y:S04]  /*8000*/  STG.E.128 [R2.64], R36 ;  /* 0x0000002402007986 */ /* 0x0209e8000c101d06 */
.L_x_1561:
[----:B------:R-:W-:Y:S05]  /*8010*/  BSYNC B2 ;  /* 0x0000000000027941 */ /* 0x000fea0003800000 */
.L_x_1560:
        /* <DEDUP_REMOVED lines=102> */
.L_x_1577:
[----:B------:R-:W-:Y:S05]  /*8680*/  BSYNC B0 ;  /* 0x0000000000007941 */ /* 0x000fea0003800000 */
.L_x_1576:
[C---:B------:R-:W-:Y:S04]  /*8690*/  LEA R2, P0, R172.reuse, R108, 0x1 ;  /* 0x0000006cac027211 */ /* 0x040fe800078008ff */
[----:B------:R-:W-:Y:S05]  /*86a0*/  LEA.HI.X R3, R172, R107, R74, 0x1, P0 ;  /* 0x0000006bac037211 */ /* 0x000fea00000f0c4a */
[----:B-----5:R4:W-:Y:S04]  /*86b0*/  STG.E.128 [R2.64], R36 ;  /* 0x0000002402007986 */ /* 0x0209e8000c101d06 */
.L_x_1575:
[----:B------:R-:W-:Y:S05]  /*86c0*/  BSYNC B1 ;  /* 0x0000000000017941 */ /* 0x000fea0003800000 */
.L_x_1574:
        /* <DEDUP_REMOVED lines=100> */
.L_x_1581:
[----:B------:R-:W-:Y:S05]  /*8d10*/  BSYNC B0 ;  /* 0x0000000000007941 */ /* 0x000fea0003800000 */
.L_x_1580:
[C---:B------:R-:W-:Y:S04]  /*8d20*/  LEA R2, P0, R83.reuse, R108, 0x1 ;  /* 0x0000006c53027211 */ /* 0x040fe800078008ff */
[----:B------:R-:W-:Y:S05]  /*8d30*/  LEA.HI.X R3, R83, R107, R82, 0x1, P0 ;  /* 0x0000006b53037211 */ /* 0x000fea00000f0c52 */
[----:B-----5:R4:W-:Y:S04]  /*8d40*/  STG.E.128 [R2.64], R36 ;  /* 0x0000002402007986 */ /* 0x0209e8000c101d06 */
.L_x_1579:
[----:B------:R-:W-:Y:S05]  /*8d50*/  BSYNC B1 ;  /* 0x0000000000017941 */ /* 0x000fea0003800000 */
.L_x_1578:
        /* <DEDUP_REMOVED lines=99> */
.L_x_1583:
[----:B------:R-:W-:Y:S05]  /*9390*/  BSYNC B0 ;  /* 0x0000000000007941 */ /* 0x000fea0003800000 */
.L_x_1582:
[C---:B------:R-:W-:Y:S04]  /*93a0*/  LEA R2, P0, R91.reuse, R108, 0x1 ;  /* 0x0000006c5b027211 */ /* 0x040fe800078008ff */
[----:B------:R-:W-:Y:S05]  /*93b0*/  LEA.HI.X R3, R91, R107, R90, 0x1, P0 ;  /* 0x0000006b5b037211 */ /* 0x000fea00000f0c5a */
[----:B-----5:R4:W-:Y:S04]  /*93c0*/  STG.E.128 [R2.64], R36 ;  /* 0x0000002402007986 */ /* 0x0209e8000c101d06 */
.L_x_1573:
[----:B------:R-:W-:Y:S05]  /*93d0*/  BSYNC B2 ;  /* 0x0000000000027941 */ /* 0x000fea0003800000 */
.L_x_1572:
        /* <DEDUP_REMOVED lines=106> */
.L_x_1589:
[----:B------:R-:W-:Y:S05]  /*9a80*/  BSYNC B0 ;  /* 0x0000000000007941 */ /* 0x000fea0003800000 */
.L_x_1588:
[C---:B------:R-:W-:Y:S01]  /*9a90*/  IMAD R0, R179.reuse, c[0x0][0x19c], RZ ;  /* 0x00006700b3007a24 */ /* 0x040fe200078e02ff */
[----:B--23--:R-:W-:Y:S05]  /*9aa0*/  MOV R109, R107 ;  /* 0x0000006b006d7202 */ /* 0x00cfea0000000f00 */
[----:B------:R-:W-:Y:S05]  /*9ab0*/  IMAD.WIDE.U32 R2, R179, c[0x0][0x198], R108 ;  /* 0x00006600b3027a25 */ /* 0x000fea00078e006c */
[----:B------:R-:W-:Y:S05]  /*9ac0*/  IADD3 R3, R3, R0, RZ ;  /* 0x0000000003037210 */ /* 0x000fea0007ffe0ff */
[----:B-----5:R2:W-:Y:S02]  /*9ad0*/  STG.E.128 [R2.64], R36 ;  /* 0x0000002402007986 */ /* 0x0205e4000c101d06 */
.L_x_1587:
[----:B------:R-:W-:Y:S05]  /*9ae0*/  BSYNC B1 ;  /* 0x0000000000017941 */ /* 0x000fea0003800000 */
.L_x_1586:
        /* <DEDUP_REMOVED lines=100> */
.L_x_1593:
[----:B------:R-:W-:Y:S05]  /*a130*/  BSYNC B0 ;  /* 0x0000000000007941 */ /* 0x000fea0003800000 */
.L_x_1592:
[C---:B------:R-:W-:Y:S04]  /*a140*/  LEA R2, P0, R95.reuse, R108, 0x1 ;  /* 0x0000006c5f027211 */ /* 0x040fe800078008ff */
[----:B------:R-:W-:Y:S05]  /*a150*/  LEA.HI.X R3, R95, R107, R94, 0x1, P0 ;  /* 0x0000006b5f037211 */ /* 0x000fea00000f0c5e */
[----:B-----5:R2:W-:Y:S04]  /*a160*/  STG.E.128 [R2.64], R36 ;  /* 0x0000002402007986 */ /* 0x0205e8000c101d06 */
.L_x_1591:
[----:B------:R-:W-:Y:S05]  /*a170*/  BSYNC B1 ;  /* 0x0000000000017941 */ /* 0x000fea0003800000 */
.L_x_1590:
        /* <DEDUP_REMOVED lines=99> */
.L_x_1595:
[----:B------:R-:W-:Y:S05]  /*a7b0*/  BSYNC B0 ;  /* 0x0000000000007941 */ /* 0x000fea0003800000 */
.L_x_1594:
[C---:B------:R-:W-:Y:S04]  /*a7c0*/  LEA R2, P0, R99.reuse, R108, 0x1 ;  /* 0x0000006c63027211 */ /* 0x040fe800078008ff */
[----:B------:R-:W-:Y:S05]  /*a7d0*/  LEA.HI.X R3, R99, R107, R98, 0x1, P0 ;  /* 0x0000006b63037211 */ /* 0x000fea00000f0c62 */
[----:B-----5:R2:W-:Y:S04]  /*a7e0*/  STG.E.128 [R2.64], R36 ;  /* 0x0000002402007986 */ /* 0x0205e8000c101d06 */
.L_x_1585:
[----:B------:R-:W-:Y:S05]  /*a7f0*/  BSYNC B2 ;  /* 0x0000000000027941 */ /* 0x000fea0003800000 */
.L_x_1584:
        /* <DEDUP_REMOVED lines=8> */
.L_x_1521:
        /* <DEDUP_REMOVED lines=17> */
.L_x_1597:
[----:B------:R-:W-:Y:S05]  /*a990*/  BSYNC B0 ;  /* 0x0000000000007941 */ /* 0x000fea0003800000 */
.L_x_1596:
        /* <DEDUP_REMOVED lines=24> */
.L_x_1599:
[----:B------:R-:W-:Y:S05]  /*ab20*/  BSYNC B0 ;  /* 0x0000000000007941 */ /* 0x000fea0003800000 */
.L_x_1598:
        /* <DEDUP_REMOVED lines=23> */
.L_x_1601:
[----:B------:R-:W-:Y:S05]  /*aca0*/  BSYNC B0 ;  /* 0x0000000000007941 */ /* 0x000fea0003800000 */
.L_x_1600:
        /* <DEDUP_REMOVED lines=30> */
.L_x_1602:
[----:B------:R-:W-:Y:S05]  /*ae90*/  BSYNC B0 ;  /* 0x0000000000007941 */ /* 0x000fea0003800000 */
.L_x_1547:
        /* <DEDUP_REMOVED lines=81> */
.L_x_1603:
        /* <DEDUP_REMOVED lines=9> */
.L_x_1604:
[----:B------:R-:W-:Y:S04]  /*b440*/  IADD3 R9, R9, -0x1, RZ ;  /* 0xffffffff09097810 */ /* 0x000fe80007ffe0ff */
[----:B------:R-:W-:Y:S11]  /*b450*/  ISETP.GT.AND P0, PT, R9, R68, PT ;  /* 0x000000440900720c */ /* 0x000ff60003f04270 */
[----:B------:R-:W-:Y:S02]  /*b460*/  @!UPT UIADD3 URZ, URZ, URZ, URZ ;  /* 0x0000003f3f3ff290 */ /* 0x000fe4000fffe03f */
[----:B------:R-:W-:-:S05]  /*b470*/  @P0 BRA `(.L_x_1605) ;  /* 0xffff729000000947 */ /* 0x000fca000383ffff */
.L_x_1512:
        /* <DEDUP_REMOVED lines=89> */
.L_x_1614:
[----:B------:R-:W-:Y:S05]  /*ba10*/  BSYNC B0 ;  /* 0x0000000000007941 */ /* 0x000fea0003800000 */
.L_x_1613:
[----:B-----5:R4:W-:Y:S04]  /*ba20*/  STS.64 [R170], R12 ;  /* 0x0000000caa007388 */ /* 0x0209e80000000a00 */
[----:B------:R4:W-:Y:S02]  /*ba30*/  STS.64 [R170+0x8], R14 ;  /* 0x0000080eaa007388 */ /* 0x0009e40000000a00 */
.L_x_1612:
[----:B------:R-:W-:Y:S05]  /*ba40*/  BSYNC B1 ;  /* 0x0000000000017941 */ /* 0x000fea0003800000 */
.L_x_1611:
        /* <DEDUP_REMOVED lines=46> */
.L_x_1618:
[----:B------:R-:W-:Y:S05]  /*bd30*/  BSYNC B0 ;  /* 0x0000000000007941 */ /* 0x000fea0003800000 */
.L_x_1617:
[----:B-----5:R1:W-:Y:S02]  /*bd40*/  STS.128 [R170+0x1000], R12 ;  /* 0x0010000caa007388 */ /* 0x0203e40000000c00 */
.L_x_1616:
[----:B------:R-:W-:Y:S05]  /*bd50*/  BSYNC B1 ;  /* 0x0000000000017941 */ /* 0x000fea0003800000 */
.L_x_1615:
        /* <DEDUP_REMOVED lines=46> */
.L_x_1620:
[----:B------:R-:W-:Y:S05]  /*c040*/  BSYNC B0 ;  /* 0x0000000000007941 */ /* 0x000fea0003800000 */
.L_x_1619:
[----:B-----5:R2:W-:Y:S02]  /*c050*/  STS.128 [R170+0x2000], R24 ;  /* 0x00200018aa007388 */ /* 0x0205e40000000c00 */
.L_x_1610:
[----:B------:R-:W-:Y:S05]  /*c060*/  BSYNC B2 ;  /* 0x0000000000027941 */ /* 0x000fea0003800000 */
.L_x_1609:
        /* <DEDUP_REMOVED lines=61> */
.L_x_1625:
[----:B------:R-:W-:Y:S05]  /*c440*/  BSYNC B0 ;  /* 0x0000000000007941 */ /* 0x000fea0003800000 */
.L_x_1624:
[----:B-----5:R4:W-:Y:S02]  /*c450*/  STS.128 [R170+0x800], R12 ;  /* 0x0008000caa007388 */ /* 0x0209e40000000c00 */
.L_x_1623:
[----:B------:R-:W-:Y:S05]  /*c460*/  BSYNC B1 ;  /* 0x0000000000017941 */ /* 0x000fea0003800000 */
.L_x_1622:
        /* <DEDUP_REMOVED lines=46> */
.L_x_1629:
[----:B------:R-:W-:Y:S05]  /*c750*/  BSYNC B0 ;  /* 0x0000000000007941 */ /* 0x000fea0003800000 */
.L_x_1628:
[----:B-----5:R4:W-:Y:S02]  /*c760*/  STS.128 [R170+0x1800], R12 ;  /* 0x0018000caa007388 */ /* 0x0209e40000000c00 */
.L_x_1627:
[----:B------:R-:W-:Y:S05]  /*c770*/  BSYNC B1 ;  /* 0x0000000000017941 */ /* 0x000fea0003800000 */
.L_x_1626:
        /* <DEDUP_REMOVED lines=46> */
.L_x_1631:
[----:B------:R-:W-:Y:S05]  /*ca60*/  BSYNC B0 ;  /* 0x0000000000007941 */ /* 0x000fea0003800000 */
.L_x_1630:
[----:B-----5:R4:W-:Y:S01]  /*ca70*/  STS.128 [R170+0x2800], R12 ;  /* 0x0028000caa007388 */ /* 0x0209e20000000c00 */
[----:B------:R-:W-:Y:S05]  /*ca80*/  BRA `(.L_x_1621) ;  /* 0x0000273000007947 */ /* 0x000fea0003800000 */
.L_x_1608:
        /* <DEDUP_REMOVED lines=94> */
.L_x_1637:
[----:B------:R-:W-:Y:S05]  /*d070*/  BSYNC B0 ;  /* 0x0000000000007941 */ /* 0x000fea0003800000 */
.L_x_1636:
[----:B-----5:R4:W-:Y:S04]  /*d080*/  STS.64 [R170], R20 ;  /* 0x00000014aa007388 */ /* 0x0209e80000000a00 */
[----:B------:R4:W-:Y:S02]  /*d090*/  STS.64 [R170+0x8], R22 ;  /* 0x00000816aa007388 */ /* 0x0009e40000000a00 */
.L_x_1635:
[----:B------:R-:W-:Y:S05]  /*d0a0*/  BSYNC B1 ;  /* 0x0000000000017941 */ /* 0x000fea0003800000 */
.L_x_1634:
        /* <DEDUP_REMOVED lines=89> */
.L_x_1641:
[----:B------:R-:W-:Y:S05]  /*d640*/  BSYNC B0 ;  /* 0x0000000000007941 */ /* 0x000fea0003800000 */
.L_x_1640:
[----:B-----5:R1:W-:Y:S02]  /*d650*/  STS.128 [R170+0x1000], R20 ;  /* 0x00100014aa007388 */ /* 0x0203e40000000c00 */
.L_x_1639:
[----:B------:R-:W-:Y:S05]  /*d660*/  BSYNC B1 ;  /* 0x0000000000017941 */ /* 0x000fea0003800000 */
.L_x_1638:
        /* <DEDUP_REMOVED lines=89> */
.L_x_1643:
[----:B------:R-:W-:Y:S05]  /*dc00*/  BSYNC B0 ;  /* 0x0000000000007941 */ /* 0x000fea0003800000 */
.L_x_1642:
[----:B-----5:R4:W-:Y:S02]  /*dc10*/  STS.128 [R170+0x2000], R20 ;  /* 0x00200014aa007388 */ /* 0x0209e40000000c00 */
.L_x_1633:
[----:B------:R-:W-:Y:S05]  /*dc20*/  BSYNC B2 ;  /* 0x0000000000027941 */ /* 0x000fea0003800000 */
.L_x_1632:
        /* <DEDUP_REMOVED lines=94> */
.L_x_1647:
[----:B------:R-:W-:Y:S05]  /*e210*/  BSYNC B0 ;  /* 0x0000000000007941 */ /* 0x000fea0003800000 */
.L_x_1646:
[----:B-----5:R4:W-:Y:S02]  /*e220*/  STS.128 [R170+0x800], R20 ;  /* 0x00080014aa007388 */ /* 0x0209e40000000c00 */
.L_x_1645:
[----:B------:R-:W-:Y:S05]  /*e230*/  BSYNC B1 ;  /* 0x0000000000017941 */ /* 0x000fea0003800000 */
.L_x_1644:
        /* <DEDUP_REMOVED lines=90> */
.L_x_1651:
[----:B------:R-:W-:Y:S05]  /*e7e0*/  BSYNC B0 ;  /* 0x0000000000007941 */ /* 0x000fea0003800000 */
.L_x_1650:
[----:B-----5:R1:W-:Y:S02]  /*e7f0*/  STS.128 [R170+0x1800], R16 ;  /* 0x00180010aa007388 */ /* 0x0203e40000000c00 */
.L_x_1649:
[----:B------:R-:W-:Y:S05]  /*e800*/  BSYNC B1 ;  /* 0x0000000000017941 */ /* 0x000fea0003800000 */
.L_x_1648:
        /* <DEDUP_REMOVED lines=92> */
.L_x_1653:
[----:B------:R-:W-:Y:S05]  /*edd0*/  BSYNC B0 ;  /* 0x0000000000007941 */ /* 0x000fea0003800000 */
.L_x_1652:
[----:B-----5:R1:W-:Y:S01]  /*ede0*/  STS.128 [R170+0x2800], R12 ;  /* 0x0028000caa007388 */ /* 0x0203e20000000c00 */
[----:B------:R-:W-:Y:S05]  /*edf0*/  BRA `(.L_x_1621) ;  /* 0x000003c000007947 */ /* 0x000fea0003800000 */
.L_x_1607:
        /* <DEDUP_REMOVED lines=30> */
.L_x_1655:
[----:B------:R-:W-:Y:S05]  /*efe0*/  BSYNC B0 ;  /* 0x0000000000007941 */ /* 0x000fea0003800000 */
.L_x_1654:
        /* <DEDUP_REMOVED lines=29> */
.L_x_1621:
[----:B------:R-:W-:Y:S05]  /*f1c0*/  BSYNC B3 ;  /* 0x0000000000037941 */ /* 0x000fea0003800000 */
.L_x_1606:
        /* <DEDUP_REMOVED lines=32> */
.L_x_1658:
[----:B------:R2:W-:Y:S02]  /*f3d0*/  STS.128 [R170+0x7000], RZ ;  /* 0x007000ffaa007388 */ /* 0x0005e40000000c00 */
.L_x_1657:
[----:B------:R-:W-:Y:S05]  /*f3e0*/  BSYNC B0 ;  /* 0x0000000000007941 */ /* 0x000fea0003800000 */
.L_x_1656:
        /* <DEDUP_REMOVED lines=31> */
.L_x_1661:
[----:B------:R1:W-:Y:S02]  /*f5e0*/  STS.128 [R170+0x7800], RZ ;  /* 0x007800ffaa007388 */ /* 0x0003e40000000c00 */
.L_x_1660:
[----:B------:R-:W-:Y:S05]  /*f5f0*/  BSYNC B0 ;  /* 0x0000000000007941 */ /* 0x000fea0003800000 */
.L_x_1659:
        /* <DEDUP_REMOVED lines=36> */
.L_x_1664:
[----:B------:R1:W-:Y:S02]  /*f840*/  STS.128 [R170+0x8000], RZ ;  /* 0x008000ffaa007388 */ /* 0x0003e40000000c00 */
.L_x_1663:
[----:B------:R-:W-:Y:S05]  /*f850*/  BSYNC B0 ;  /* 0x0000000000007941 */ /* 0x000fea0003800000 */
.L_x_1662:
        /* <DEDUP_REMOVED lines=36> */
.L_x_1666:
[----:B------:R-:W-:Y:S05]  /*faa0*/  BSYNC B0 ;  /* 0x0000000000007941 */ /* 0x000fea0003800000 */
.L_x_1665:
        /* <DEDUP_REMOVED lines=41> */
.L_x_1669:
[----:B------:R1:W-:Y:S02]  /*fd40*/  STS.128 [R170+0xd000], RZ ;  /* 0x00d000ffaa007388 */ /* 0x0003e40000000c00 */
.L_x_1668:
[----:B------:R-:W-:Y:S05]  /*fd50*/  BSYNC B0 ;  /* 0x0000000000007941 */ /* 0x000fea0003800000 */
.L_x_1667:
        /* <DEDUP_REMOVED lines=32> */
.L_x_1672:
[----:B------:R1:W-:Y:S02]  /*ff60*/  STS.128 [R170+0xd800], RZ ;  /* 0x00d800ffaa007388 */ /* 0x0003e40000000c00 */
.L_x_1671:
[----:B------:R-:W-:Y:S05]  /*ff70*/  BSYNC B0 ;  /* 0x0000000000007941 */ /* 0x000fea0003800000 */
.L_x_1670:
        /* <DEDUP_REMOVED lines=36> */
.L_x_1675:
[----:B------:R1:W-:Y:S02]  /*101c0*/  STS.128 [R170+0xe000], RZ ;  /* 0x00e000ffaa007388 */ /* 0x0003e40000000c00 */
.L_x_1674:
[----:B------:R-:W-:Y:S05]  /*101d0*/  BSYNC B0 ;  /* 0x0000000000007941 */ /* 0x000fea0003800000 */
.L_x_1673:
        /* <DEDUP_REMOVED lines=44> */
.L_x_1678:
[----:B------:R1:W-:Y:S02]  /*104a0*/  STS.128 [R170+0xe800], RZ ;  /* 0x00e800ffaa007388 */ /* 0x0003e40000000c00 */
.L_x_1677:
[----:B------:R-:W-:Y:S05]  /*104b0*/  BSYNC B0 ;  /* 0x0000000000007941 */ /* 0x000fea0003800000 */
.L_x_1676:
        /* <DEDUP_REMOVED lines=19> */
[----:B------:R-:W-:Y:S02]  /*105f0*/  SHF.R.U32.HI R7, RZ, 0x3, R2 ;  /* 0x00000003ff077819 */ /* 0x000fe40000011602 */
[----:B------:R-:W-:Y:S01]  /*10600*/  LOP3.LUT R2, R61, 0x8, R4, 0xf8, !PT ;  /* 0x000000083d027812 */ /* 0x000fe200078ef804 */
        /* <DEDUP_REMOVED lines=10> */
[----:B----4-:R-:W-:Y:S01]  /*106b0*/  LDSM.16.M88.4 R20, [R144+0x3000] ;  /* 0x003000009014783b */ /* 0x010fe20000000200 */
[----:B------:R-:W-:-:S03]  /*106c0*/  IMAD R123, R3, 0x2, R145 ;  /* 0x00000002037b7824 */ /* 0x000fc600078e0291 */
[----:B------:R-:W1:Y:S01]  /*106d0*/  LDSM.16.M88.4 R104, [R145] ;  /* 0x000000009168783b */ /* 0x000e620000000200 */
[----:B------:R-:W-:-:S03]  /*106e0*/  SEL R5, R5, 0xffffffe0, !P0 ;  /* 0xffffffe005057807 */ /* 0x000fc60004000000 */
[----:B------:R-:W-:Y:S02]  /*106f0*/  LDSM.16.M88.4 R124, [R123] ;  /* 0x000000007b7c783b */ /* 0x000fe40000000200 */
[----:B------:R-:W-:Y:S02]  /*10700*/  IMAD.IADD R120, R144, 0x1, R5 ;  /* 0x0000000190787824 */ /* 0x000fe400078e0205 */
[----:B------:R-:W4:Y:S04]  /*10710*/  LDSM.16.M88.4 R64, [R144+0x4000] ;  /* 0x004000009040783b */ /* 0x000f280000000200 */
[----:B------:R-:W5:Y:S04]  /*10720*/  LDSM.16.M88.4 R12, [R120+0x3000] ;  /* 0x00300000780c783b */ /* 0x000f680000000200 */
[----:B---3--:R-:W3:Y:S04]  /*10730*/  LDSM.16.M88.4 R48, [R144+0x4400] ;  /* 0x004400009030783b */ /* 0x008ee80000000200 */
[----:B------:R-:W2:Y:S04]  /*10740*/  LDSM.16.M88.4 R88, [R144+0x3400] ;  /* 0x003400009058783b */ /* 0x000ea80000000200 */
[----:B------:R-:W2:Y:S04]  /*10750*/  LDSM.16.M88.4 R80, [R144+0x3800] ;  /* 0x003800009050783b */ /* 0x000ea80000000200 */
[----:B------:R-:W2:Y:S04]  /*10760*/  LDSM.16.M88.4 R72, [R144+0x3c00] ;  /* 0x003c00009048783b */ /* 0x000ea80000000200 */
[----:B------:R-:W2:Y:S04]  /*10770*/  LDSM.16.M88.4 R40, [R144+0x4800] ;  /* 0x004800009028783b */ /* 0x000ea80000000200 */
[----:B------:R-:W2:Y:S01]  /*10780*/  LDSM.16.M88.4 R4, [R144+0x4c00] ;  /* 0x004c00009004783b */ /* 0x000ea20000000200 */
[C---:B-1----:R-:W-:Y:S03]  /*10790*/  HMMA.16816.F32 R24, R104.reuse, R20, RZ ;  /* 0x000000146818723c */ /* 0x042fe600000018ff */
[----:B------:R-:W-:Y:S04]  /*107a0*/  LDSM.16.M88.4 R16, [R144+0x5000] ;  /* 0x005000009010783b */ /* 0x000fe80000000200 */
[----:B------:R-:W1:Y:S01]  /*107b0*/  LDSM.16.M88.4 R100, [R145+0x1000] ;  /* 0x001000009164783b */ /* 0x000e620000000200 */
[C---:B------:R-:W-:Y:S03]  /*107c0*/  HMMA.16816.F32 R20, R104.reuse, R22, RZ ;  /* 0x000000166814723c */ /* 0x040fe600000018ff */
[----:B------:R-:W1:Y:S04]  /*107d0*/  LDSM.16.M88.4 R28, [R120+0x4000] ;  /* 0x00400000781c783b */ /* 0x000e680000000200 */
[----:B------:R-:W1:Y:S01]  /*107e0*/  LDSM.16.M88.4 R8, [R120+0x4400] ;  /* 0x004400007808783b */ /* 0x000e620000000200 */
[----:B----4-:R-:W-:Y:S03]  /*107f0*/  HMMA.16816.F32 R68, R104, R64, RZ ;  /* 0x000000406844723c */ /* 0x010fe600000018ff */
[----:B------:R-:W4:Y:S04]  /*10800*/  LDSM.16.M88.4 R112, [R120+0x3400] ;  /* 0x003400007870783b */ /* 0x000f280000000200 */
[----:B------:R-:W-:Y:S01]  /*10810*/  LDSM.16.M88.4 R92, [R120+0x5000] ;  /* 0x00500000785c783b */ /* 0x000fe20000000200 */
[----:B-----5:R-:W-:Y:S03]  /*10820*/  HMMA.16816.F32 R24, R124, R12, R24 ;  /* 0x0000000c7c18723c */ /* 0x020fe60000001818 */
[----:B------:R-:W-:Y:S04]  /*10830*/  LDSM.16.M88.4 R36, [R120+0x3c00] ;  /* 0x003c00007824783b */ /* 0x000fe80000000200 */
[----:B------:R-:W-:Y:S01]  /*10840*/  LDSM.16.M88.4 R96, [R120+0x3800] ;  /* 0x003800007860783b */ /* 0x000fe20000000200 */
[C---:B---3--:R-:W-:Y:S03]  /*10850*/  HMMA.16816.F32 R60, R104.reuse, R48, RZ ;  /* 0x00000030683c723c */ /* 0x048fe600000018ff */
[----:B------:R-:W-:Y:S05]  /*10860*/  LDSM.16.M88.4 R132, [R144+0x5400] ;  /* 0x005400009084783b */ /* 0x000fea0000000200 */
[C---:B------:R-:W-:Y:S08]  /*10870*/  HMMA.16816.F32 R64, R104.reuse, R66, RZ ;  /* 0x000000426840723c */ /* 0x040ff000000018ff */
[----:B------:R-:W-:Y:S08]  /*10880*/  HMMA.16816.F32 R48, R104, R50, RZ ;  /* 0x000000326830723c */ /* 0x000ff000000018ff */
[----:B------:R-:W-:Y:S01]  /*10890*/  HMMA.16816.F32 R20, R124, R14, R20 ;  /* 0x0000000e7c14723c */ /* 0x000fe20000001814 */
[----:B------:R-:W3:Y:S07]  /*108a0*/  LDSM.16.M88.4 R12, [R123+0x1000] ;  /* 0x001000007b0c783b */ /* 0x000eee0000000200 */
[C---:B--2---:R-:W-:Y:S08]  /*108b0*/  HMMA.16816.F32 R32, R104.reuse, R88, RZ ;  /* 0x000000586820723c */ /* 0x044ff000000018ff */
        /* <DEDUP_REMOVED lines=10> */
[----:B-1----:R-:W-:Y:S08]  /*10960*/  HMMA.16816.F32 R24, R100, R16, R24 ;  /* 0x000000106418723c */ /* 0x002ff00000001818 */
[C---:B------:R-:W-:Y:S08]  /*10970*/  HMMA.16816.F32 R68, R124.reuse, R28, R68 ;  /* 0x0000001c7c44723c */ /* 0x040ff00000001844 */
[C---:B------:R-:W-:Y:S01]  /*10980*/  HMMA.16816.F32 R64, R124.reuse, R30, R64 ;  /* 0x0000001e7c40723c */ /* 0x040fe20000001840 */
[----:B------:R-:W-:Y:S07]  /*10990*/  LDSM.16.M88.4 R28, [R144+0x7000] ;  /* 0x00700000901c783b */ /* 0x000fee0000000200 */
[C---:B------:R-:W-:Y:S08]  /*109a0*/  HMMA.16816.F32 R60, R124.reuse, R8, R60 ;  /* 0x000000087c3c723c */ /* 0x040ff0000000183c */
[C---:B------:R-:W-:Y:S01]  /*109b0*/  HMMA.16816.F32 R48, R124.reuse, R10, R48 ;  /* 0x0000000a7c30723c */ /* 0x040fe20000001830 */
[----:B------:R-:W1:Y:S07]  /*109c0*/  LDSM.16.M88.4 R8, [R145+0x2000] ;  /* 0x002000009108783b */ /* 0x000e6e0000000200 */
[C---:B----4-:R-:W-:Y:S08]  /*109d0*/  HMMA.16816.F32 R32, R124.reuse, R112, R32 ;  /* 0x000000707c20723c */ /* 0x050ff00000001820 */
[----:B------:R-:W-:Y:S01]  /*109e0*/  HMMA.16816.F32 R88, R124, R114, R88 ;  /* 0x000000727c58723c */ /* 0x000fe20000001858 */
[----:B------:R-:W4:Y:S07]  /*109f0*/  LDSM.16.M88.4 R112, [R120+0x4c00] ;  /* 0x004c00007870783b */ /* 0x000f2e0000000200 */
[----:B------:R-:W-:Y:S01]  /*10a00*/  HMMA.16816.F32 R20, R100, R18, R20 ;  /* 0x000000126414723c */ /* 0x000fe20000001814 */
[----:B------:R-:W-:Y:S07]  /*10a10*/  LDSM.16.M88.4 R16, [R120+0x7000] ;  /* 0x007000007810783b */ /* 0x000fee0000000200 */
[----:B---3--:R-:W-:Y:S08]  /*10a20*/  HMMA.16816.F32 R24, R12, R92, R24 ;  /* 0x0000005c0c18723c */ /* 0x008ff00000001818 */
[C---:B------:R-:W-:Y:S08]  /*10a30*/  HMMA.16816.F32 R76, R124.reuse, R36, R76 ;  /* 0x000000247c4c723c */ /* 0x040ff0000000184c */
[C---:B------:R-:W-:Y:S01]  /*10a40*/  HMMA.16816.F32 R72, R124.reuse, R38, R72 ;  /* 0x000000267c48723c */ /* 0x040fe20000001848 */
[----:B------:R-:W3:Y:S07]  /*10a50*/  LDSM.16.M88.4 R36, [R120+0x5400] ;  /* 0x005400007824783b */ /* 0x000eee0000000200 */
[C---:B--2---:R-:W-:Y:S08]  /*10a60*/  HMMA.16816.F32 R44, R124.reuse, R4, R44 ;  /* 0x000000047c2c723c */ /* 0x044ff0000000182c */
[C---:B------:R-:W-:Y:S01]  /*10a70*/  HMMA.16816.F32 R40, R124.reuse, R6, R40 ;  /* 0x000000067c28723c */ /* 0x040fe20000001828 */
[----:B------:R-:W2:Y:S07]  /*10a80*/  LDSM.16.M88.4 R4, [R123+0x2000] ;  /* 0x002000007b04783b */ /* 0x000eae0000000200 */
[C---:B------:R-:W-:Y:S08]  /*10a90*/  HMMA.16816.F32 R84, R124.reuse, R96, R84 ;  /* 0x000000607c54723c */ /* 0x040ff00000001854 */
[----:B------:R-:W-:Y:S01]  /*10aa0*/  HMMA.16816.F32 R80, R124, R98, R80 ;  /* 0x000000627c50723c */ /* 0x000fe20000001850 */
[----:B------:R-:W5:Y:S07]  /*10ab0*/  LDSM.16.M88.4 R96, [R144+0x5800] ;  /* 0x005800009060783b */ /* 0x000f6e0000000200 */
[----:B------:R-:W-:Y:S01]  /*10ac0*/  HMMA.16816.F32 R20, R12, R94, R20 ;  /* 0x0000005e0c14723c */ /* 0x000fe20000001814 */
[----:B------:R-:W2:Y:S07]  /*10ad0*/  LDSM.16.M88.4 R92, [R144+0x5c00] ;  /* 0x005c0000905c783b */ /* 0x000eae0000000200 */
[----:B------:R-:W-:Y:S08]  /*10ae0*/  HMMA.16816.F32 R32, R100, R132, R32 ;  /* 0x000000846420723c */ /* 0x000ff00000001820 */
[----:B-1----:R-:W-:Y:S08]  /*10af0*/  HMMA.16816.F32 R24, R8, R28, R24 ;  /* 0x0000001c0818723c */ /* 0x002ff00000001818 */
[----:B----4-:R-:W-:Y:S01]  /*10b00*/  HMMA.16816.F32 R136, R124, R112, R108 ;  /* 0x000000707c88723c */ /* 0x010fe2000000186c */
[----:B------:R-:W1:Y:S07]  /*10b10*/  LDSM.16.M88.4 R108, [R144+0x7400] ;  /* 0x00740000906c783b */ /* 0x000e6e0000000200 */
[----:B------:R-:W-:Y:S01]  /*10b20*/  HMMA.16816.F32 R20, R8, R30, R20 ;  /* 0x0000001e0814723c */ /* 0x000fe20000001814 */
[----:B------:R-:W4:Y:S07]  /*10b30*/  LDSM.16.M88.4 R28, [R120+0x5800] ;  /* 0x00580000781c783b */ /* 0x000f2e0000000200 */
[----:B---3--:R-:W-:Y:S08]  /*10b40*/  HMMA.16816.F32 R32, R12, R36, R32 ;  /* 0x000000240c20723c */ /* 0x008ff00000001820 */
[----:B--2---:R-:W-:Y:S08]  /*10b50*/  HMMA.16816.F32 R24, R4, R16, R24 ;  /* 0x000000100418723c */ /* 0x004ff00000001818 */
[C---:B-----5:R-:W-:Y:S08]  /*10b60*/  HMMA.16816.F32 R84, R100.reuse, R96, R84 ;  /* 0x000000606454723c */ /* 0x060ff00000001854 */
[----:B------:R-:W-:Y:S01]  /*10b70*/  HMMA.16816.F32 R96, R100, R98, R80 ;  /* 0x000000626460723c */ /* 0x000fe20000001850 */
[----:B------:R-:W2:Y:S07]  /*10b80*/  LDSM.16.M88.4 R80, [R120+0x7400] ;  /* 0x007400007850783b */ /* 0x000eae0000000200 */
[----:B------:R-:W-:Y:S01]  /*10b90*/  HMMA.16816.F32 R20, R4, R18, R20 ;  /* 0x000000120414723c */ /* 0x000fe20000001814 */
[----:B------:R-:W3:Y:S01]  /*10ba0*/  LDSM.16.M88.4 R16, [R144+0x7800] ;  /* 0x007800009010783b */ /* 0x000ee20000000200 */
[----:B------:R-:W-:-:S02]  /*10bb0*/  FMUL.FTZ R58, R24, c[0x0][0x2ec] ;  /* 0x0000bb00183a7a20 */ /* 0x000fc40000410000 */
[----:B------:R-:W-:-:S04]  /*10bc0*/  FMUL.FTZ R57, R25, c[0x0][0x2ec] ;  /* 0x0000bb0019397a20 */ /* 0x000fc80000410000 */
[C---:B------:R-:W-:Y:S01]  /*10bd0*/  HMMA.16816.F32 R88, R100.reuse, R134, R88 ;  /* 0x000000866458723c */ /* 0x040fe20000001858 */
[----:B------:R-:W-:Y:S07]  /*10be0*/  MUFU.TANH R58, R58 ;  /* 0x0000003a003a7308 */ /* 0x000fee0000002400 */
[----:B------:R-:W-:Y:S01]  /*10bf0*/  HMMA.16816.F32 R76, R100, R92, R76 ;  /* 0x0000005c644c723c */ /* 0x000fe2000000184c */
[----:B------:R-:W5:Y:S06]  /*10c00*/  MUFU.TANH R57, R57 ;  /* 0x0000003900397308 */ /* 0x000f6c0000002400 */
[----:B------:R-:W-:Y:S01]  /*10c10*/  FMUL.FTZ R92, R26, c[0x0][0x2ec] ;  /* 0x0000bb001a5c7a20 */ /* 0x000fe20000410000 */
[----:B-1----:R-:W-:Y:S01]  /*10c20*/  HMMA.16816.F32 R32, R8, R108, R32 ;  /* 0x0000006c0820723c */ /* 0x002fe20000001820 */
[----:B------:R-:W-:-:S02]  /*10c30*/  FMUL.FTZ R93, R27, c[0x0][0x2ec] ;  /* 0x0000bb001b5d7a20 */ /* 0x000fc40000410000 */
[----:B------:R-:W1:Y:S01]  /*10c40*/  LDSM.16.M88.4 R24, [R120+0x5c00] ;  /* 0x005c00007818783b */ /* 0x000e620000000200 */
[----:B------:R-:W-:Y:S01]  /*10c50*/  FMUL.FTZ R20, R20, c[0x0][0x2ec] ;  /* 0x0000bb0014147a20 */ /* 0x000fe20000410000 */
[----:B------:R-:W-:Y:S03]  /*10c60*/  MUFU.TANH R92, R92 ;  /* 0x0000005c005c7308 */ /* 0x000fe60000002400 */
[----:B------:R-:W-:Y:S01]  /*10c70*/  HMMA.16816.F32 R104, R124, R114, R104 ;  /* 0x000000727c68723c */ /* 0x000fe20000001868 */
[----:B------:R-:W1:Y:S04]  /*10c80*/  LDSM.16.M88.4 R112, [R144+0x6000] ;  /* 0x006000009070783b */ /* 0x000e680000000200 */
[----:B------:R-:W1:Y:S03]  /*10c90*/  MUFU.TANH R93, R93 ;  /* 0x0000005d005d7308 */ /* 0x000e660000002400 */
[C---:B----4-:R-:W-:Y:S08]  /*10ca0*/  HMMA.16816.F32 R84, R12.reuse, R28, R84 ;  /* 0x0000001c0c54723c */ /* 0x050ff00000001854 */
[----:B------:R-:W-:Y:S01]  /*10cb0*/  HMMA.16816.F32 R96, R12, R30, R96 ;  /* 0x0000001e0c60723c */ /* 0x000fe20000001860 */
[----:B------:R-:W-:Y:S07]  /*10cc0*/  LDSM.16.M88.4 R28, [R144+0x6400] ;  /* 0x00640000901c783b */ /* 0x000fee0000000200 */
[----:B------:R-:W-:Y:S07]  /*10cd0*/  HMMA.16816.F32 R72, R100, R94, R72 ;  /* 0x0000005e6448723c */ /* 0x000fee0000001848 */
[----:B------:R-:W-:Y:S01]  /*10ce0*/  FMUL.FTZ R94, R22, c[0x0][0x2ec] ;  /* 0x0000bb00165e7a20 */ /* 0x000fe20000410000 */
[----:B------:R-:W-:Y:S01]  /*10cf0*/  HMMA.16816.F32 R88, R12, R38, R88 ;  /* 0x000000260c58723c */ /* 0x000fe20000001858 */
[----:B------:R-:W4:Y:S01]  /*10d00*/  LDSM.16.M88.4 R36, [R120+0x7800] ;  /* 0x007800007824783b */ /* 0x000f220000000200 */
[----:B------:R-:W-:-:S03]  /*10d10*/  FMUL.FTZ R95, R23, c[0x0][0x2ec] ;  /* 0x0000bb00175f7a20 */ /* 0x000fc60000410000 */
[----:B------:R-:W-:Y:S03]  /*10d20*/  MUFU.TANH R94, R94 ;  /* 0x0000005e005e7308 */ /* 0x000fe60000002400 */
[----:B--2---:R-:W-:Y:S05]  /*10d30*/  HMMA.16816.F32 R32, R4, R80, R32 ;  /* 0x000000500420723c */ /* 0x004fea0000001820 */
[----:B------:R2:W1:Y:S02]  /*10d40*/  MUFU.TANH R80, R20 ;  /* 0x0000001400507308 */ /* 0x0004640000002400 */
[----:B------:R-:W-:Y:S01]  /*10d50*/  FMUL.FTZ R81, R21, c[0x0][0x2ec] ;  /* 0x0000bb0015517a20 */ /* 0x000fe20000410000 */
[C---:B---3--:R-:W-:Y:S05]  /*10d60*/  HMMA.16816.F32 R84, R8.reuse, R16, R84 ;  /* 0x000000100854723c */ /* 0x048fea0000001854 */
[----:B------:R-:W-:Y:S03]  /*10d70*/  MUFU.TANH R95, R95 ;  /* 0x0000005f005f7308 */ /* 0x000fe60000002400 */
[----:B------:R-:W-:Y:S01]  /*10d80*/  HMMA.16816.F32 R96, R8, R18, R96 ;  /* 0x000000120860723c */ /* 0x000fe20000001860 */
[----:B------:R-:W-:Y:S04]  /*10d90*/  LDSM.16.M88.4 R16, [R120+0x6000] ;  /* 0x006000007810783b */ /* 0x000fe80000000200 */
[----:B--2---:R-:W2:Y:S01]  /*10da0*/  LDSM.16.M88.4 R20, [R144+0x7c00] ;  /* 0x007c00009014783b */ /* 0x004ea20000000200 */
[----:B------:R-:W-:Y:S02]  /*10db0*/  MUFU.TANH R81, R81 ;  /* 0x0000005100517308 */ /* 0x000fe40000002400 */
[----:B-1----:R-:W-:Y:S01]  /*10dc0*/  HMMA.16816.F32 R76, R12, R24, R76 ;  /* 0x000000180c4c723c */ /* 0x002fe2000000184c */
[----:B------:R-:W-:-:S02]  /*10dd0*/  FMUL.FTZ R32, R32, c[0x0][0x2ec] ;  /* 0x0000bb0020207a20 */ /* 0x000fc40000410000 */
[----:B------:R-:W-:Y:S02]  /*10de0*/  FMUL.FTZ R33, R33, c[0x0][0x2ec] ;  /* 0x0000bb0021217a20 */ /* 0x000fe40000410000 */
[----:B------:R-:W-:Y:S02]  /*10df0*/  FMUL.FTZ R109, R34, c[0x0][0x2ec] ;  /* 0x0000bb00226d7a20 */ /* 0x000fe40000410000 */
[----:B------:R-:W-:Y:S01]  /*10e00*/  FMUL.FTZ R108, R35, c[0x0][0x2ec] ;  /* 0x0000bb00236c7a20 */ /* 0x000fe20000410000 */
[----:B------:R-:W-:Y:S01]  /*10e10*/  HMMA.16816.F32 R72, R12, R26, R72 ;  /* 0x0000001a0c48723c */ /* 0x000fe20000001848 */
[----:B------:R-:W1:Y:S02]  /*10e20*/  LDSM.16.M88.4 R24, [R144+0x6800] ;  /* 0x006800009018783b */ /* 0x000e640000000200 */
[----:B------:R-:W-:Y:S05]  /*10e30*/  MUFU.TANH R109, R109 ;  /* 0x0000006d006d7308 */ /* 0x000fea0000002400 */
[C---:B------:R-:W-:Y:S03]  /*10e40*/  HMMA.16816.F32 R68, R100.reuse, R112, R68 ;  /* 0x000000706444723c */ /* 0x040fe60000001844 */
[----:B------:R-:W-:Y:S05]  /*10e50*/  MUFU.TANH R108, R108 ;  /* 0x0000006c006c7308 */ /* 0x000fea0000002400 */
[----:B------:R-:W-:Y:S08]  /*10e60*/  HMMA.16816.F32 R64, R100, R114, R64 ;  /* 0x000000726440723c */ /* 0x000ff00000001840 */
[C---:B----4-:R-:W-:Y:S08]  /*10e70*/  HMMA.16816.F32 R84, R4.reuse, R36, R84 ;  /* 0x000000240454723c */ /* 0x050ff00000001854 */
[----:B------:R-:W-:Y:S01]  /*10e80*/  HMMA.16816.F32 R96, R4, R38, R96 ;  /* 0x000000260460723c */ /* 0x000fe20000001860 */
[----:B------:R-:W3:Y:S07]  /*10e90*/  LDSM.16.M88.4 R36, [R144+0x8000] ;  /* 0x008000009024783b */ /* 0x000eee0000000200 */
[C---:B--2---:R-:W-:Y:S08]  /*10ea0*/  HMMA.16816.F32 R76, R8.reuse, R20, R76 ;  /* 0x00000014084c723c */ /* 0x044ff0000000184c */
[----:B------:R-:W-:Y:S01]  /*10eb0*/  HMMA.16816.F32 R72, R8, R22, R72 ;  /* 0x000000160848723c */ /* 0x000fe20000001848 */
[----:B------:R-:W2:Y:S01]  /*10ec0*/  LDSM.16.M88.4 R20, [R144+0x6c00] ;  /* 0x006c00009014783b */ /* 0x000ea20000000200 */
        /* <DEDUP_REMOVED lines=9> */
[----:B------:R-:W-:Y:S01]  /*10f60*/  MUFU.TANH R184, R87 ;  /* 0x0000005700b87308 */ /* 0x000fe20000002400 */
[----:B------:R-:W-:-:S06]  /*10f70*/  FMUL.FTZ R97, R97, c[0x0][0x2ec] ;  /* 0x0000bb0061617a20 */ /* 0x000fcc0000410000 */
[----:B------:R-:W-:Y:S01]  /*10f80*/  HMMA.16816.F32 R40, R100, R26, R40 ;  /* 0x0000001a6428723c */ /* 0x000fe20000001828 */
[----:B------:R-:W1:Y:S01]  /*10f90*/  LDSM.16.M88.4 R24, [R120+0x6400] ;  /* 0x006400007818783b */ /* 0x000e620000000200 */
[----:B------:R-:W-:Y:S06]  /*10fa0*/  MUFU.TANH R84, R84 ;  /* 0x0000005400547308 */ /* 0x000fec0000002400 */
[----:B------:R-:W-:Y:S01]  /*10fb0*/  HMMA.16816.F32 R64, R12, R18, R64 ;  /* 0x000000120c40723c */ /* 0x000fe20000001840 */
[----:B------:R-:W-:Y:S01]  /*10fc0*/  LDSM.16.M88.4 R16, [R120+0x6800] ;  /* 0x006800007810783b */ /* 0x000fe20000000200 */
[----:B------:R-:W-:Y:S06]  /*10fd0*/  MUFU.TANH R85, R85 ;  /* 0x0000005500557308 */ /* 0x000fec0000002400 */
[C---:B------:R-:W-:Y:S02]  /*10fe0*/  HMMA.16816.F32 R60, R100.reuse, R28, R60 ;  /* 0x0000001c643c723c */ /* 0x040fe4000000183c */
[----:B------:R-:W-:Y:S06]  /*10ff0*/  MUFU.TANH R171, R96 ;  /* 0x0000006000ab7308 */ /* 0x000fec0000002400 */
[----:B------:R-:W-:Y:S01]  /*11000*/  HMMA.16816.F32 R48, R100, R30, R48 ;  /* 0x0000001e6430723c */ /* 0x000fe20000001830 */
[----:B------:R-:W4:Y:S01]  /*11010*/  LDSM.16.M88.4 R28, [R120+0x8000] ;  /* 0x00800000781c783b */ /* 0x000f220000000200 */
[----:B------:R-:W-:Y:S06]  /*11020*/  MUFU.TANH R182, R98 ;  /* 0x0000006200b67308 */ /* 0x000fec0000002400 */
[C---:B------:R-:W-:Y:S02]  /*11030*/  HMMA.16816.F32 R88, R8.reuse, R110, R88 ;  /* 0x0000006e0858723c */ /* 0x040fe40000001858 */
[----:B------:R-:W-:Y:S06]  /*11040*/  MUFU.TANH R175, R97 ;  /* 0x0000006100af7308 */ /* 0x000fec0000002400 */
[----:B---3--:R-:W-:Y:S07]  /*11050*/  HMMA.16816.F32 R68, R8, R36, R68 ;  /* 0x000000240844723c */ /* 0x008fee0000001844 */
[----:B------:R-:W-:Y:S01]  /*11060*/  FMUL.FTZ R36, R99, c[0x0][0x2ec] ;  /* 0x0000bb0063247a20 */ /* 0x000fe20000410000 */
[C---:B--2---:R-:W-:Y:S05]  /*11070*/  HMMA.16816.F32 R136, R100.reuse, R20, R136 ;  /* 0x000000146488723c */ /* 0x044fea0000001888 */
[----:B------:R-:W-:Y:S03]  /*11080*/  MUFU.TANH R36, R36 ;  /* 0x0000002400247308 */ /* 0x000fe60000002400 */
[----:B------:R-:W-:Y:S01]  /*11090*/  HMMA.16816.F32 R104, R100, R22, R104 ;  /* 0x000000166468723c */ /* 0x000fe20000001868 */
[----:B------:R-:W2:Y:S07]  /*110a0*/  LDSM.16.M88.4 R20, [R144+0x8400] ;  /* 0x008400009014783b */ /* 0x000eae0000000200 */
[----:B------:R-:W-:Y:S08]  /*110b0*/  HMMA.16816.F32 R64, R8, R38, R64 ;  /* 0x000000260840723c */ /* 0x000ff00000001840 */
[----:B------:R-:W-:Y:S01]  /*110c0*/  HMMA.16816.F32 R88, R4, R82, R88 ;  /* 0x000000520458723c */ /* 0x000fe20000001858 */
[----:B------:R-:W3:Y:S07]  /*110d0*/  MUFU.TANH R83, R32 ;  /* 0x0000002000537308 */ /* 0x000eee0000002400 */
[----:B-1----:R-:W-:Y:S01]  /*110e0*/  HMMA.16816.F32 R60, R12, R24, R60 ;  /* 0x000000180c3c723c */ /* 0x002fe2000000183c */
[----:B------:R1:W1:Y:S07]  /*110f0*/  MUFU.TANH R82, R33 ;  /* 0x0000002100527308 */ /* 0x00026e0000002400 */
[----:B----4-:R-:W-:Y:S08]  /*11100*/  HMMA.16816.F32 R68, R4, R28, R68 ;  /* 0x0000001c0444723c */ /* 0x010ff00000001844 */
[----:B------:R-:W-:Y:S01]  /*11110*/  HMMA.16816.F32 R48, R12, R26, R48 ;  /* 0x0000001a0c30723c */ /* 0x000fe20000001830 */
[----:B-1----:R-:W1:Y:S01]  /*11120*/  LDSM.16.M88.4 R32, [R120+0x7c00] ;  /* 0x007c00007820783b */ /* 0x002e620000000200 */
[----:B------:R-:W-:-:S02]  /*11130*/  FMUL.FTZ R88, R88, c[0x0][0x2ec] ;  /* 0x0000bb0058587a20 */ /* 0x000fc40000410000 */
[----:B------:R-:W-:Y:S01]  /*11140*/  FMUL.FTZ R90, R90, c[0x0][0x2ec] ;  /* 0x0000bb005a5a7a20 */ /* 0x000fe20000410000 */
[----:B------:R-:W4:Y:S01]  /*11150*/  LDSM.16.M88.4 R24, [R120+0x8400] ;  /* 0x008400007818783b */ /* 0x000f220000000200 */
[----:B------:R-:W-:Y:S02]  /*11160*/  FMUL.FTZ R89, R89, c[0x0][0x2ec] ;  /* 0x0000bb0059597a20 */ /* 0x000fe40000410000 */
[----:B------:R-:W-:Y:S01]  /*11170*/  HMMA.16816.F32 R44, R12, R16, R44 ;  /* 0x000000100c2c723c */ /* 0x000fe2000000182c */
[----:B------:R-:W-:Y:S01]  /*11180*/  FMUL.FTZ R91, R91, c[0x0][0x2ec] ;  /* 0x0000bb005b5b7a20 */ /* 0x000fe20000410000 */
[----:B------:R-:W1:Y:S05]  /*11190*/  MUFU.TANH R88, R88 ;  /* 0x0000005800587308 */ /* 0x000e6a0000002400 */
[----:B------:R-:W-:Y:S01]  /*111a0*/  IMAD R17, R54, 0x10, R56 ;  /* 0x0000001036117824 */ /* 0x000fe200078e0238 */
[----:B------:R-:W-:Y:S01]  /*111b0*/  HMMA.16816.F32 R64, R4, R30, R64 ;  /* 0x0000001e0440723c */ /* 0x000fe20000001840 */
[----:B------:R-:W3:Y:S01]  /*111c0*/  LDSM.16.M88.4 R28, [R144+0x8800] ;  /* 0x00880000901c783b */ /* 0x000ee20000000200 */
[----:B------:R-:W-:Y:S01]  /*111d0*/  FMUL.FTZ R174, R70, c[0x0][0x2ec] ;  /* 0x0000bb0046ae7a20 */ /* 0x000fe20000410000 */
[----:B------:R-:W1:Y:S01]  /*111e0*/  MUFU.TANH R90, R90 ;  /* 0x0000005a005a7308 */ /* 0x000e620000002400 */
[----:B------:R-:W-:Y:S01]  /*111f0*/  IADD3 R16, R17, 0x1, R160 ;  /* 0x0000000111107810 */ /* 0x000fe20007ffe0a0 */
[----:B------:R-:W-:-:S02]  /*11200*/  IMAD.IADD R70, R0, 0x1, R119 ;  /* 0x0000000100467824 */ /* 0x000fc400078e0277 */
[----:B------:R-:W-:Y:S01]  /*11210*/  FMUL.FTZ R71, R71, c[0x0][0x2ec] ;  /* 0x0000bb0047477a20 */ /* 0x000fe20000410000 */
[----:B------:R-:W-:Y:S01]  /*11220*/  IADD3 R16, R55, R16, -R151 ;  /* 0x0000001037107210 */ /* 0x000fe20007ffe897 */
[----:B------:R-:W-:Y:S01]  /*11230*/  HMMA.16816.F32 R40, R12, R18, R40 ;  /* 0x000000120c28723c */ /* 0x000fe20000001828 */
[----:B------:R-:W-:Y:S01]  /*11240*/  FMUL.FTZ R68, R68, c[0x0][0x2ec] ;  /* 0x0000bb0044447a20 */ /* 0x000fe20000410000 */
[----:B------:R-:W-:Y:S01]  /*11250*/  MUFU.TANH R172, R71 ;  /* 0x0000004700ac7308 */ /* 0x000fe20000002400 */
[----:B------:R-:W-:Y:S01]  /*11260*/  IADD3 R16, R16, c[0x0][0x2e8], RZ ;  /* 0x0000ba0010107a10 */ /* 0x000fe20007ffe0ff */
[----:B------:R-:W-:Y:S02]  /*11270*/  FMUL.FTZ R38, R69, c[0x0][0x2ec] ;  /* 0x0000bb0045267a20 */ /* 0x000fe40000410000 */
[----:B------:R-:W-:Y:S01]  /*11280*/  IMAD R69, R118, 0x20, R59 ;  /* 0x0000002076457824 */ /* 0x000fe200078e023b */
[C---:B------:R-:W-:Y:S01]  /*11290*/  IADD3 R18, R16.reuse, 0x8, RZ ;  /* 0x0000000810127810 */ /* 0x040fe20007ffe0ff */
[----:B--2---:R-:W-:Y:S01]  /*112a0*/  HMMA.16816.F32 R60, R8, R20, R60 ;  /* 0x00000014083c723c */ /* 0x004fe2000000183c */
[-C--:B------:R-:W-:Y:S01]  /*112b0*/  IMNMX R119, R16, R55.reuse, PT ;  /* 0x0000003710777217 */ /* 0x080fe20003800200 */
[----:B------:R2:W-:Y:S01]  /*112c0*/  MUFU.TANH R141, R68 ;  /* 0x00000044008d7308 */ /* 0x0005e20000002400 */
[----:B------:R-:W-:Y:S01]  /*112d0*/  IMNMX R121, R18, R55, PT ;  /* 0x0000003712797217 */ /* 0x000fe20003800200 */
[----:B------:R-:W-:Y:S01]  /*112e0*/  IMAD.IADD R122, R2, 0x1, R69 ;  /* 0x00000001027a7824 */ /* 0x000fe200078e0245 */
[----:B------:R-:W3:Y:S02]  /*112f0*/  LDSM.16.M88.4 R16, [R120+0x6c00] ;  /* 0x006c00007810783b */ /* 0x000ee40000000200 */
[----:B------:R-:W-:Y:S01]  /*11300*/  IADD3 R20, R70, 0x1, RZ ;  /* 0x0000000146147810 */ /* 0x000fe20007ffe0ff */
[C---:B-1----:R-:W-:Y:S01]  /*11310*/  HMMA.16816.F32 R76, R4.reuse, R32, R76 ;  /* 0x00000020044c723c */ /* 0x042fe2000000184c */
[----:B------:R-:W-:Y:S01]  /*11320*/  FMUL.FTZ R168, R67, c[0x0][0x2ec] ;  /* 0x0000bb0043a87a20 */ /* 0x000fe20000410000 */
[----:B------:R-:W1:Y:S01]  /*11330*/  MUFU.TANH R89, R89 ;  /* 0x0000005900597308 */ /* 0x000e620000002400 */
[C---:B------:R-:W-:Y:S01]  /*11340*/  ISETP.GE.AND P1, PT, R20.reuse, R119, PT ;  /* 0x000000771400720c */ /* 0x040fe20003f26270 */
[----:B------:R-:W-:Y:S01]  /*11350*/  FMUL.FTZ R65, R65, c[0x0][0x2ec] ;  /* 0x0000bb0041417a20 */ /* 0x000fe20000410000 */
[----:B------:R-:W-:Y:S01]  /*11360*/  ISETP.GE.AND P0, PT, R20, R121, PT ;  /* 0x000000791400720c */ /* 0x000fe20003f06270 */
[----:B------:R-:W-:Y:S01]  /*11370*/  FMUL.FTZ R66, R66, c[0x0][0x2ec] ;  /* 0x0000bb0042427a20 */ /* 0x000fe20000410000 */
[----:B-----5:R-:W-:Y:S01]  /*11380*/  FSEL R67, R57, -INF , !P1 ;  /* 0xff80000039437808 */ /* 0x020fe20004800000 */
[----:B------:R-:W-:Y:S01]  /*11390*/  HMMA.16816.F32 R72, R4, R34, R72 ;  /* 0x000000220448723c */ /* 0x000fe20000001848 */
[----:B------:R-:W-:Y:S01]  /*113a0*/  IADD3 R32, R70, 0x19, RZ ;  /* 0x0000001946207810 */ /* 0x000fe20007ffe0ff */
[----:B------:R-:W5:Y:S01]  /*113b0*/  MUFU.TANH R91, R91 ;  /* 0x0000005b005b7308 */ /* 0x000f620000002400 */
[----:B--2---:R-:W-:Y:S01]  /*113c0*/  FSEL R68, R93, -INF , !P0 ;  /* 0xff8000005d447808 */ /* 0x004fe20004000000 */
[----:B------:R-:W-:-:S04]  /*113d0*/  FMUL.FTZ R39, R64, c[0x0][0x2ec] ;  /* 0x0000bb0040277a20 */ /* 0x000fc80000410000 */
[----:B------:R-:W-:Y:S02]  /*113e0*/  HMMA.16816.F32 R48, R8, R22, R48 ;  /* 0x000000160830723c */ /* 0x000fe40000001830 */
[----:B------:R-:W-:Y:S05]  /*113f0*/  MUFU.TANH R174, R174 ;  /* 0x000000ae00ae7308 */ /* 0x000fea0000002400 */
[----:B------:R-:W-:Y:S01]  /*11400*/  IADD3 R22, R70, 0x8, RZ ;  /* 0x0000000846167810 */ /* 0x000fe20007ffe0ff */
[----:B----4-:R-:W-:Y:S01]  /*11410*/  HMMA.16816.F32 R60, R4, R24, R60 ;  /* 0x00000018043c723c */ /* 0x010fe2000000183c */
[----:B------:R-:W-:Y:S01]  /*11420*/  FMUL.FTZ R78, R78, c[0x0][0x2ec] ;  /* 0x0000bb004e4e7a20 */ /* 0x000fe20000410000 */
[----:B------:R-:W-:Y:S01]  /*11430*/  MUFU.TANH R38, R38 ;  /* 0x0000002600267308 */ /* 0x000fe20000002400 */
[----:B------:R-:W-:Y:S01]  /*11440*/  ISETP.GE.AND P2, PT, R22, R119, PT ;  /* 0x000000771600720c */ /* 0x000fe20003f46270 */
[----:B------:R-:W-:Y:S01]  /*11450*/  FMUL.FTZ R37, R76, c[0x0][0x2ec] ;  /* 0x0000bb004c257a20 */ /* 0x000fe20000410000 */
[----:B------:R-:W-:Y:S01]  /*11460*/  ISETP.GE.AND P3, PT, R22, R121, PT ;  /* 0x000000791600720c */ /* 0x000fe20003f66270 */
[----:B------:R-:W-:Y:S01]  /*11470*/  FMUL.FTZ R76, R77, c[0x0][0x2ec] ;  /* 0x0000bb004d4c7a20 */ /* 0x000fe20000410000 */
[----:B------:R-:W-:Y:S01]  /*11480*/  IADD3 R24, R70, 0x10, RZ ;  /* 0x0000001046187810 */ /* 0x000fe20007ffe0ff */
[----:B---3--:R-:W-:Y:S01]  /*11490*/  HMMA.16816.F32 R44, R8, R28, R44 ;  /* 0x0000001c082c723c */ /* 0x008fe2000000182c */
[----:B------:R-:W-:Y:S01]  /*114a0*/  FSEL R71, R80, -INF , !P2 ;  /* 0xff80000050477808 */ /* 0x000fe20005000000 */
[----:B------:R-:W-:Y:S01]  /*114b0*/  FMUL.FTZ R74, R74, c[0x0][0x2ec] ;  /* 0x0000bb004a4a7a20 */ /* 0x000fe20000410000 */
[C---:B------:R-:W-:Y:S01]  /*114c0*/  ISETP.GE.AND P2, PT, R24.reuse, R119, PT ;  /* 0x000000771800720c */ /* 0x040fe20003f46270 */
[----:B------:R2:W-:Y:S01]  /*114d0*/  MUFU.TANH R180, R78 ;  /* 0x0000004e00b47308 */ /* 0x0005e20000002400 */
[-C--:B------:R-:W-:Y:S01]  /*114e0*/  ISETP.GE.AND P1, PT, R24, R121.reuse, PT ;  /* 0x000000791800720c */ /* 0x080fe20003f26270 */
[----:B------:R-:W3:Y:S01]  /*114f0*/  LDSM.16.M88.4 R20, [R120+0x8800] ;  /* 0x008800007814783b */ /* 0x000ee20000000200 */
[C---:B------:R-:W-:Y:S01]  /*11500*/  IADD3 R28, R70.reuse, 0x9, RZ ;  /* 0x00000009461c7810 */ /* 0x040fe20007ffe0ff */
[----:B------:R-:W-:Y:S01]  /*11510*/  HMMA.16816.F32 R48, R4, R26, R48 ;  /* 0x0000001a0430723c */ /* 0x000fe20000001830 */
[----:B------:R-:W-:Y:S01]  /*11520*/  IADD3 R24, R70, 0x18, RZ ;  /* 0x0000001846187810 */ /* 0x000fe20007ffe0ff */
[----:B------:R-:W-:Y:S01]  /*11530*/  FMUL.FTZ R73, R73, c[0x0][0x2ec] ;  /* 0x0000bb0049497a20 */ /* 0x000fe20000410000 */
[----:B------:R-:W-:Y:S01]  /*11540*/  ISETP.GE.AND P0, PT, R28, R121, PT ;  /* 0x000000791c00720c */ /* 0x000fe20003f06270 */
[----:B------:R4:W-:Y:S01]  /*11550*/  MUFU.TANH R142, R74 ;  /* 0x0000004a008e7308 */ /* 0x0009e20000002400 */
[----:B------:R-:W-:Y:S01]  /*11560*/  FSEL R94, R94, -INF , !P3 ;  /* 0xff8000005e5e7808 */ /* 0x000fe20005800000 */
[----:B------:R-:W-:Y:S01]  /*11570*/  FMUL.FTZ R72, R72, c[0x0][0x2ec] ;  /* 0x0000bb0048487a20 */ /* 0x000fe20000410000 */
[----:B------:R-:W-:Y:S01]  /*11580*/  IADD3 R26, R70, 0x11, RZ ;  /* 0x00000011461a7810 */ /* 0x000fe20007ffe0ff */
[----:B------:R-:W-:Y:S01]  /*11590*/  HMMA.16816.F32 R136, R12, R16, R136 ;  /* 0x000000100c88723c */ /* 0x000fe20000001888 */
[----:B------:R-:W-:Y:S01]  /*115a0*/  FSEL R83, R83, -INF , !P2 ;  /* 0xff80000053537808 */ /* 0x000fe20005000000 */
[----:B------:R-:W-:Y:S01]  /*115b0*/  FMUL.FTZ R79, R79, c[0x0][0x2ec] ;  /* 0x0000bb004f4f7a20 */ /* 0x000fe20000410000 */
[-C--:B------:R-:W-:Y:S01]  /*115c0*/  ISETP.GE.AND P3, PT, R26, R119.reuse, PT ;  /* 0x000000771a00720c */ /* 0x080fe20003f66270 */
[----:B------:R1:W-:Y:S01]  /*115d0*/  MUFU.TANH R143, R73 ;  /* 0x00000049008f7308 */ /* 0x0003e20000002400 */
[----:B--2---:R-:W-:Y:S01]  /*115e0*/  FSEL R78, R109, -INF , !P1 ;  /* 0xff8000006d4e7808 */ /* 0x004fe20004800000 */
[----:B------:R-:W-:Y:S01]  /*115f0*/  FMUL.FTZ R75, R75, c[0x0][0x2ec] ;  /* 0x0000bb004b4b7a20 */ /* 0x000fe20000410000 */
[C---:B------:R-:W-:Y:S01]  /*11600*/  ISETP.GE.AND P2, PT, R24.reuse, R119, PT ;  /* 0x000000771800720c */ /* 0x040fe20003f46270 */
[----:B------:R-:W-:Y:S01]  /*11610*/  HMMA.16816.F32 R40, R8, R30, R40 ;  /* 0x0000001e0828723c */ /* 0x000fe20000001828 */
[----:B------:R-:W-:Y:S01]  /*11620*/  ISETP.GE.AND P1, PT, R24, R121, PT ;  /* 0x000000791800720c */ /* 0x000fe20003f26270 */
[----:B------:R-:W-:Y:S01]  /*11630*/  FMUL.FTZ R60, R60, c[0x0][0x2ec] ;  /* 0x0000bb003c3c7a20 */ /* 0x000fe20000410000 */
[----:B------:R-:W-:Y:S01]  /*11640*/  ISETP.GE.AND P4, PT, R28, R119, PT ;  /* 0x000000771c00720c */ /* 0x000fe20003f86270 */
[----:B------:R-:W2:Y:S01]  /*11650*/  MUFU.TANH R37, R37 ;  /* 0x0000002500257308 */ /* 0x000ea20000002400 */
[----:B----4-:R-:W-:Y:S01]  /*11660*/  FSEL R74, R95, -INF , !P0 ;  /* 0xff8000005f4a7808 */ /* 0x010fe20004000000 */
[----:B------:R-:W-:Y:S01]  /*11670*/  FMUL.FTZ R57, R62, c[0x0][0x2ec] ;  /* 0x0000bb003e397a20 */ /* 0x000fe20000410000 */
[----:B------:R-:W-:Y:S01]  /*11680*/  ISETP.GE.AND P0, PT, R26, R121, PT ;  /* 0x000000791a00720c */ /* 0x000fe20003f06270 */
[----:B------:R-:W-:Y:S01]  /*11690*/  HMMA.16816.F32 R104, R12, R18, R104 ;  /* 0x000000120c68723c */ /* 0x000fe20000001868 */
[----:B------:R-:W4:Y:S01]  /*116a0*/  LDSM.16.M88.4 R24, [R144+0x8c00] ;  /* 0x008c00009018783b */ /* 0x000f220000000200 */
[----:B------:R-:W-:Y:S01]  /*116b0*/  IADD3 R28, R70, 0x20, RZ ;  /* 0x00000020461c7810 */ /* 0x000fe20007ffe0ff */
[----:B------:R-:W-:Y:S01]  /*116c0*/  FMUL.FTZ R49, R49, c[0x0][0x2ec] ;  /* 0x0000bb0031317a20 */ /* 0x000fe20000410000 */
[----:B------:R-:W-:Y:S01]  /*116d0*/  FSEL R17, R82, -INF , !P3 ;  /* 0xff80000052117808 */ /* 0x000fe20005800000 */
[----:B------:R-:W2:Y:S01]  /*116e0*/  MUFU.TANH R76, R76 ;  /* 0x0000004c004c7308 */ /* 0x000ea20000002400 */
[----:B------:R-:W-:Y:S01]  /*116f0*/  FSEL R16, R108, -INF , !P0 ;  /* 0xff8000006c107808 */ /* 0x000fe20004000000 */
[----:B------:R-:W-:Y:S01]  /*11700*/  FMUL.FTZ R51, R51, c[0x0][0x2ec] ;  /* 0x0000bb0033337a20 */ /* 0x000fe20000410000 */
[----:B-1----:R-:W-:Y:S01]  /*11710*/  FSEL R73, R88, -INF , !P2 ;  /* 0xff80000058497808 */ /* 0x002fe20005000000 */
[----:B------:R-:W-:Y:S01]  /*11720*/  FMUL.FTZ R61, R61, c[0x0][0x2ec] ;  /* 0x0000bb003d3d7a20 */ /* 0x000fe20000410000 */
[----:B------:R-:W-:Y:S01]  /*11730*/  FSEL R90, R90, -INF , !P1 ;  /* 0xff8000005a5a7808 */ /* 0x000fe20004800000 */
[----:B------:R-:W-:Y:S01]  /*11740*/  FMUL.FTZ R63, R63, c[0x0][0x2ec] ;  /* 0x0000bb003f3f7a20 */ /* 0x000fe20000410000 */
[C---:B------:R-:W-:Y:S01]  /*11750*/  ISETP.GE.AND P3, PT, R32.reuse, R119, PT ;  /* 0x000000772000720c */ /* 0x040fe20003f66270 */
[----:B------:R-:W1:Y:S01]  /*11760*/  MUFU.TANH R178, R79 ;  /* 0x0000004f00b27308 */ /* 0x000e620000002400 */
[----:B------:R-:W-:Y:S01]  /*11770*/  ISETP.GE.AND P0, PT, R32, R121, PT ;  /* 0x000000792000720c */ /* 0x000fe20003f06270 */
[----:B------:R-:W-:Y:S01]  /*11780*/  FMUL.FTZ R48, R48, c[0x0][0x2ec] ;  /* 0x0000bb0030307a20 */ /* 0x000fe20000410000 */
[C---:B------:R-:W-:Y:S01]  /*11790*/  ISETP.GE.AND P2, PT, R28.reuse, R119, PT ;  /* 0x000000771c00720c */ /* 0x040fe20003f46270 */
[----:B---3--:R-:W-:Y:S01]  /*117a0*/  HMMA.16816.F32 R32, R4, R20, R44 ;  /* 0x000000140420723c */ /* 0x008fe2000000182c */
[----:B------:R-:W-:Y:S01]  /*117b0*/  ISETP.GE.AND P1, PT, R28, R121, PT ;  /* 0x000000791c00720c */ /* 0x000fe20003f26270 */
[----:B------:R-:W-:Y:S01]  /*117c0*/  FMUL.FTZ R50, R50, c[0x0][0x2ec] ;  /* 0x0000bb0032327a20 */ /* 0x000fe20000410000 */
[----:B------:R-:W-:Y:S01]  /*117d0*/  IADD3 R28, R70, 0x21, RZ ;  /* 0x00000021461c7810 */ /* 0x000fe20007ffe0ff */
[----:B------:R-:W3:Y:S01]  /*117e0*/  MUFU.TANH R72, R72 ;  /* 0x0000004800487308 */ /* 0x000ee20000002400 */
[----:B------:R-:W-:-:S02]  /*117f0*/  FSEL R89, R89, -INF , !P3 ;  /* 0xff80000059597808 */ /* 0x000fc40005800000 */
[----:B-----5:R-:W-:Y:S01]  /*11800*/  FSEL R80, R91, -INF , !P0 ;  /* 0xff8000005b507808 */ /* 0x020fe20004000000 */
[----:B------:R-:W-:Y:S01]  /*11810*/  HMMA.16816.F32 R40, R4, R22, R40 ;  /* 0x000000160428723c */ /* 0x000fe20000001828 */
[C---:B------:R-:W-:Y:S02]  /*11820*/  ISETP.GE.AND P3, PT, R28.reuse, R119, PT ;  /* 0x000000771c00720c */ /* 0x040fe40003f66270 */
[----:B------:R-:W-:Y:S01]  /*11830*/  ISETP.GE.AND P0, PT, R28, R121, PT ;  /* 0x000000791c00720c */ /* 0x000fe20003f06270 */
[----:B------:R-:W5:Y:S01]  /*11840*/  MUFU.TANH R176, R75 ;  /* 0x0000004b00b07308 */ /* 0x000f620000002400 */
[----:B------:R-:W-:Y:S02]  /*11850*/  IADD3 R28, R70, 0x29, RZ ;  /* 0x00000029461c7810 */ /* 0x000fe40007ffe0ff */
[----:B------:R-:W-:Y:S02]  /*11860*/  FSEL R173, R173, -INF , !P3 ;  /* 0xff800000adad7808 */ /* 0x000fe40005800000 */
[----:B------:R-:W-:-:S02]  /*11870*/  FSEL R184, R184, -INF , !P0 ;  /* 0xff800000b8b87808 */ /* 0x000fc40004000000 */
[C---:B------:R-:W-:Y:S01]  /*11880*/  ISETP.GE.AND P3, PT, R28.reuse, R119, PT ;  /* 0x000000771c00720c */ /* 0x040fe20003f66270 */
[----:B------:R1:W-:Y:S01]  /*11890*/  MUFU.TANH R131, R60 ;  /* 0x0000003c00837308 */ /* 0x0003e20000002400 */
[----:B------:R-:W-:Y:S02]  /*118a0*/  ISETP.GE.AND P0, PT, R28, R121, PT ;  /* 0x000000791c00720c */ /* 0x000fe40003f06270 */
[----:B------:R-:W3:Y:S01]  /*118b0*/  LDSM.16.M88.4 R28, [R120+0x8c00] ;  /* 0x008c0000781c783b */ /* 0x000ee20000000200 */
[----:B------:R-:W-:Y:S01]  /*118c0*/  IADD3 R20, R70, 0x28, RZ ;  /* 0x0000002846147810 */ /* 0x000fe20007ffe0ff */
[C---:B----4-:R-:W-:Y:S01]  /*118d0*/  HMMA.16816.F32 R136, R8.reuse, R24, R136 ;  /* 0x000000180888723c */ /* 0x050fe20000001888 */
[----:B------:R-:W-:Y:S01]  /*118e0*/  FSEL R55, R84, -INF , !P2 ;  /* 0xff80000054377808 */ /* 0x000fe20005000000 */
[----:B------:R-:W-:Y:S01]  /*118f0*/  FMUL.FTZ R32, R32, c[0x0][0x2ec] ;  /* 0x0000bb0020207a20 */ /* 0x000fe20000410000 */
[----:B------:R-:W-:Y:S01]  /*11900*/  FSEL R56, R85, -INF , !P1 ;  /* 0xff80000055387808 */ /* 0x000fe20004800000 */
[----:B------:R2:W-:Y:S01]  /*11910*/  MUFU.TANH R135, R49 ;  /* 0x0000003100877308 */ /* 0x0005e20000002400 */
[----:B------:R-:W-:Y:S01]  /*11920*/  ISETP.GE.AND P2, PT, R20, R119, PT ;  /* 0x000000771400720c */ /* 0x000fe20003f46270 */
[----:B------:R-:W-:Y:S01]  /*11930*/  FMUL.FTZ R34, R34, c[0x0][0x2ec] ;  /* 0x0000bb0022227a20 */ /* 0x000fe20000410000 */
[----:B------:R-:W-:Y:S01]  /*11940*/  ISETP.GE.AND P1, PT, R20, R121, PT ;  /* 0x000000791400720c */ /* 0x000fe20003f26270 */
[----:B------:R-:W-:Y:S01]  /*11950*/  HMMA.16816.F32 R104, R8, R26, R104 ;  /* 0x0000001a0868723c */ /* 0x000fe20000001868 */
[----:B------:R-:W-:Y:S01]  /*11960*/  IADD3 R20, R70, 0x30, RZ ;  /* 0x0000003046147810 */ /* 0x000fe20007ffe0ff */
[----:B------:R-:W-:Y:S01]  /*11970*/  FMUL.FTZ R41, R41, c[0x0][0x2ec] ;  /* 0x0000bb0029297a20 */ /* 0x000fe20000410000 */
[----:B------:R-:W-:Y:S01]  /*11980*/  FSEL R171, R171, -INF , !P2 ;  /* 0xff800000abab7808 */ /* 0x000fe20005000000 */
[----:B------:R4:W-:Y:S01]  /*11990*/  MUFU.TANH R62, R51 ;  /* 0x00000033003e7308 */ /* 0x0009e20000002400 */
[----:B------:R-:W-:Y:S01]  /*119a0*/  FSEL R182, R182, -INF , !P1 ;  /* 0xff800000b6b67808 */ /* 0x000fe20004800000 */
[----:B------:R-:W-:Y:S01]  /*119b0*/  FMUL.FTZ R33, R33, c[0x0][0x2ec] ;  /* 0x0000bb0021217a20 */ /* 0x000fe20000410000 */
[----:B------:R-:W-:Y:S01]  /*119c0*/  ISETP.GE.AND P2, PT, R20, R119, PT ;  /* 0x000000771400720c */ /* 0x000fe20003f46270 */
[----:B------:R-:W-:Y:S01]  /*119d0*/  FMUL.FTZ R40, R40, c[0x0][0x2ec] ;  /* 0x0000bb0028287a20 */ /* 0x000fe20000410000 */
[----:B------:R-:W-:Y:S01]  /*119e0*/  ISETP.GE.AND P1, PT, R20, R121, PT ;  /* 0x000000791400720c */ /* 0x000fe20003f26270 */
[----:B------:R-:W-:-:S04]  /*119f0*/  DEPBAR.LE SB0, 0x0 ;  /* 0x000080000000791a */ /* 0x000fc80000000000 */
[C---:B------:R-:W-:Y:S01]  /*11a00*/  IADD3 R24, R70.reuse, 0x31, RZ ;  /* 0x0000003146187810 */ /* 0x040fe20007ffe0ff */
[----:B------:R-:W3:Y:S01]  /*11a10*/  MUFU.TANH R169, R65 ;  /* 0x0000004100a97308 */ /* 0x000ee20000002400 */
[----:B------:R-:W-:Y:S02]  /*11a20*/  IADD3 R20, R70, 0x38, RZ ;  /* 0x0000003846147810 */ /* 0x000fe40007ffe0ff */
[----:B------:R-:W-:Y:S02]  /*11a30*/  FSEL R175, R175, -INF , !P3 ;  /* 0xff800000afaf7808 */ /* 0x000fe40005800000 */
[----:B-1----:R-:W-:Y:S02]  /*11a40*/  FSEL R60, R36, -INF , !P0 ;  /* 0xff800000243c7808 */ /* 0x002fe40004000000 */
[----:B--2---:R-:W-:Y:S01]  /*11a50*/  FSEL R49, R37, -INF , !P2 ;  /* 0xff80000025317808 */ /* 0x004fe20005000000 */
[----:B------:R-:W1:Y:S01]  /*11a60*/  MUFU.TANH R168, R168 ;  /* 0x000000a800a87308 */ /* 0x000e620000002400 */
[----:B------:R-:W-:-:S02]  /*11a70*/  FSEL R180, R180, -INF , !P1 ;  /* 0xff800000b4b47808 */ /* 0x000fc40004800000 */
[C---:B------:R-:W-:Y:S02]  /*11a80*/  ISETP.GE.AND P3, PT, R24.reuse, R119, PT ;  /* 0x000000771800720c */ /* 0x040fe40003f66270 */
[----:B------:R-:W-:Y:S02]  /*11a90*/  ISETP.GE.AND P0, PT, R24, R121, PT ;  /* 0x000000791800720c */ /* 0x000fe40003f06270 */
[C---:B------:R-:W-:Y:S01]  /*11aa0*/  ISETP.GE.AND P2, PT, R20.reuse, R119, PT ;  /* 0x000000771400720c */ /* 0x040fe20003f46270 */
[----:B------:R2:W1:Y:S01]  /*11ab0*/  MUFU.TANH R140, R66 ;  /* 0x00000042008c7308 */ /* 0x0004620000002400 */
[----:B------:R-:W-:Y:S01]  /*11ac0*/  ISETP.GE.AND P1, PT, R20, R121, PT ;  /* 0x000000791400720c */ /* 0x000fe20003f26270 */
[----:B---3--:R-:W-:Y:S01]  /*11ad0*/  HMMA.16816.F32 R104, R4, R30, R104 ;  /* 0x0000001e0468723c */ /* 0x008fe20000001868 */
[C---:B------:R-:W-:Y:S02]  /*11ae0*/  IADD3 R22, R70.reuse, 0x39, RZ ;  /* 0x0000003946167810 */ /* 0x040fe40007ffe0ff */
[----:B------:R-:W-:-:S02]  /*11af0*/  IADD3 R20, R70, 0x40, RZ ;  /* 0x0000004046147810 */ /* 0x000fc40007ffe0ff */
[----:B----4-:R-:W-:Y:S01]  /*11b00*/  FSEL R51, R76, -INF , !P3 ;  /* 0xff8000004c337808 */ /* 0x010fe20005800000 */
[----:B------:R-:W3:Y:S01]  /*11b10*/  MUFU.TANH R127, R61 ;  /* 0x0000003d007f7308 */ /* 0x000ee20000002400 */
[----:B------:R-:W-:Y:S02]  /*11b20*/  FSEL R178, R178, -INF , !P0 ;  /* 0xff800000b2b27808 */ /* 0x000fe40004000000 */
[----:B------:R-:W-:Y:S02]  /*11b30*/  FSEL R47, R72, -INF , !P2 ;  /* 0xff800000482f7808 */ /* 0x000fe40005000000 */
[----:B------:R-:W-:Y:S02]  /*11b40*/  FSEL R142, R142, -INF , !P1 ;  /* 0xff8000008e8e7808 */ /* 0x000fe40004800000 */
[C---:B------:R-:W-:Y:S01]  /*11b50*/  ISETP.GE.AND P3, PT, R22.reuse, R119, PT ;  /* 0x000000771600720c */ /* 0x040fe20003f66270 */
[----:B------:R-:W4:Y:S01]  /*11b60*/  MUFU.TANH R134, R63 ;  /* 0x0000003f00867308 */ /* 0x000f220000002400 */
[----:B------:R-:W-:Y:S01]  /*11b70*/  ISETP.GE.AND P0, PT, R22, R121, PT ;  /* 0x000000791600720c */ /* 0x000fe20003f06270 */
[----:B------:R-:W-:Y:S01]  /*11b80*/  FMUL.FTZ R22, R35, c[0x0][0x2ec] ;  /* 0x0000bb0023167a20 */ /* 0x000fe20000410000 */
[----:B------:R-:W-:-:S02]  /*11b90*/  ISETP.GE.AND P2, PT, R20, R119, PT ;  /* 0x000000771400720c */ /* 0x000fc40003f46270 */
[----:B------:R-:W-:Y:S02]  /*11ba0*/  ISETP.GE.AND P1, PT, R20, R121, PT ;  /* 0x000000791400720c */ /* 0x000fe40003f26270 */
[C---:B------:R-:W-:Y:S01]  /*11bb0*/  IADD3 R14, R70.reuse, 0x41, RZ ;  /* 0x00000041460e7810 */ /* 0x040fe20007ffe0ff */
[----:B------:R-:W1:Y:S01]  /*11bc0*/  MUFU.TANH R57, R57 ;  /* 0x0000003900397308 */ /* 0x000e620000002400 */
[----:B------:R-:W-:Y:S01]  /*11bd0*/  IADD3 R12, R70, 0x48, RZ ;  /* 0x00000048460c7810 */ /* 0x000fe20007ffe0ff */
[----:B------:R-:W-:Y:S01]  /*11be0*/  FMUL.FTZ R36, R106, c[0x0][0x2ec] ;  /* 0x0000bb006a247a20 */ /* 0x000fe20000410000 */
[----:B------:R-:W-:Y:S01]  /*11bf0*/  FSEL R143, R143, -INF , !P3 ;  /* 0xff8000008f8f7808 */ /* 0x000fe20005800000 */
[----:B------:R-:W-:Y:S01]  /*11c00*/  FMUL.FTZ R23, R104, c[0x0][0x2ec] ;  /* 0x0000bb0068177a20 */ /* 0x000fe20000410000 */
[----:B-----5:R-:W-:Y:S01]  /*11c10*/  FSEL R176, R176, -INF , !P0 ;  /* 0xff800000b0b07808 */ /* 0x020fe20004000000 */
[----:B--2---:R-:W-:Y:S01]  /*11c20*/  FMUL.FTZ R66, R105, c[0x0][0x2ec] ;  /* 0x0000bb0069427a20 */ /* 0x004fe20000410000 */
[----:B------:R-:W-:Y:S01]  /*11c30*/  FSEL R141, R141, -INF , !P2 ;  /* 0xff8000008d8d7808 */ /* 0x000fe20005000000 */
[----:B------:R-:W2:Y:S01]  /*11c40*/  MUFU.TANH R39, R39 ;  /* 0x0000002700277308 */ /* 0x000ea20000002400 */
[----:B------:R-:W-:-:S02]  /*11c50*/  FSEL R174, R174, -INF , !P1 ;  /* 0xff800000aeae7808 */ /* 0x000fc40004800000 */
[C---:B------:R-:W-:Y:S02]  /*11c60*/  ISETP.GE.AND P3, PT, R14.reuse, R119, PT ;  /* 0x000000770e00720c */ /* 0x040fe40003f66270 */
[----:B------:R-:W-:Y:S02]  /*11c70*/  ISETP.GE.AND P0, PT, R14, R121, PT ;  /* 0x000000790e00720c */ /* 0x000fe40003f06270 */
[C---:B------:R-:W-:Y:S01]  /*11c80*/  ISETP.GE.AND P2, PT, R12.reuse, R119, PT ;  /* 0x000000770c00720c */ /* 0x040fe20003f46270 */
[----:B------:R-:W5:Y:S01]  /*11c90*/  MUFU.TANH R22, R22 ;  /* 0x0000001600167308 */ /* 0x000f620000002400 */
[----:B------:R-:W-:Y:S02]  /*11ca0*/  ISETP.GE.AND P1, PT, R12, R121, PT ;  /* 0x000000790c00720c */ /* 0x000fe40003f26270 */
[----:B------:R-:W-:Y:S01]  /*11cb0*/  HMMA.16816.F32 R12, R4, R28, R136 ;  /* 0x0000001c040c723c */ /* 0x000fe20000001888 */
[----:B------:R-:W-:Y:S02]  /*11cc0*/  IADD3 R20, R70, 0x49, RZ ;  /* 0x0000004946147810 */ /* 0x000fe40007ffe0ff */
[----:B------:R-:W-:-:S02]  /*11cd0*/  FSEL R172, R172, -INF , !P0 ;  /* 0xff800000acac7808 */ /* 0x000fc40004000000 */
[----:B------:R-:W-:Y:S01]  /*11ce0*/  ISETP.GE.AND P0, PT, R20, R121, PT ;  /* 0x000000791400720c */ /* 0x000fe20003f06270 */
[----:B------:R-:W2:Y:S01]  /*11cf0*/  MUFU.TANH R61, R41 ;  /* 0x00000029003d7308 */ /* 0x000ea20000002400 */
[----:B------:R-:W-:Y:S02]  /*11d00*/  FSEL R139, R38, -INF , !P3 ;  /* 0xff800000268b7808 */ /* 0x000fe40005800000 */
[----:B------:R-:W-:Y:S01]  /*11d10*/  ISETP.GE.AND P3, PT, R20, R119, PT ;  /* 0x000000771400720c */ /* 0x000fe20003f66270 */
[----:B------:R-:W-:Y:S01]  /*11d20*/  FMUL.FTZ R20, R42, c[0x0][0x2ec] ;  /* 0x0000bb002a147a20 */ /* 0x000fe20000410000 */
[C---:B------:R-:W-:Y:S02]  /*11d30*/  IADD3 R10, R70.reuse, 0x51, RZ ;  /* 0x00000051460a7810 */ /* 0x040fe40007ffe0ff */
[----:B------:R-:W-:Y:S01]  /*11d40*/  IADD3 R18, R70, 0x50, RZ ;  /* 0x0000005046127810 */ /* 0x000fe20007ffe0ff */
[----:B------:R-:W2:Y:S01]  /*11d50*/  MUFU.TANH R125, R48 ;  /* 0x00000030007d7308 */ /* 0x000ea20000002400 */
[----:B------:R-:W-:-:S02]  /*11d60*/  FSEL R169, R169, -INF , !P3 ;  /* 0xff800000a9a97808 */ /* 0x000fc40005800000 */
[----:B-1----:R-:W-:Y:S02]  /*11d70*/  FSEL R168, R168, -INF , !P0 ;  /* 0xff800000a8a87808 */ /* 0x002fe40004000000 */
[C---:B------:R-:W-:Y:S02]  /*11d80*/  ISETP.GE.AND P3, PT, R10.reuse, R119, PT ;  /* 0x000000770a00720c */ /* 0x040fe40003f66270 */
[-C--:B------:R-:W-:Y:S01]  /*11d90*/  ISETP.GE.AND P0, PT, R10, R121.reuse, PT ;  /* 0x000000790a00720c */ /* 0x080fe20003f06270 */
[----:B------:R-:W1:Y:S01]  /*11da0*/  MUFU.TANH R132, R50 ;  /* 0x0000003200847308 */ /* 0x000e620000002400 */
[----:B------:R-:W-:Y:S01]  /*11db0*/  IADD3 R10, R70, 0x59, RZ ;  /* 0x00000059460a7810 */ /* 0x000fe20007ffe0ff */
[----:B------:R-:W-:Y:S01]  /*11dc0*/  FMUL.FTZ R13, R13, c[0x0][0x2ec] ;  /* 0x0000bb000d0d7a20 */ /* 0x000fe20000410000 */
[----:B------:R-:W-:Y:S01]  /*11dd0*/  FSEL R140, R140, -INF , !P1 ;  /* 0xff8000008c8c7808 */ /* 0x000fe20004800000 */
[----:B------:R-:W-:Y:S01]  /*11de0*/  FMUL.FTZ R12, R12, c[0x0][0x2ec] ;  /* 0x0000bb000c0c7a20 */ /* 0x000fe20000410000 */
[----:B------:R-:W-:Y:S01]  /*11df0*/  ISETP.GE.AND P1, PT, R18, R121, PT ;  /* 0x000000791200720c */ /* 0x000fe20003f26270 */
[----:B------:R-:W-:Y:S01]  /*11e00*/  FMUL.FTZ R14, R14, c[0x0][0x2ec] ;  /* 0x0000bb000e0e7a20 */ /* 0x000fe20000410000 */
[----:B---3--:R-:W-:Y:S01]  /*11e10*/  FSEL R127, R127, -INF , !P3 ;  /* 0xff8000007f7f7808 */ /* 0x008fe20005800000 */
[----:B------:R-:W-:Y:S01]  /*11e20*/  MUFU.TANH R65, R32 ;  /* 0x0000002000417308 */ /* 0x000fe20000002400 */
[----:B----4-:R-:W-:Y:S01]  /*11e30*/  FSEL R134, R134, -INF , !P0 ;  /* 0xff80000086867808 */ /* 0x010fe20004000000 */
[----:B------:R-:W-:Y:S01]  /*11e40*/  FMUL.FTZ R15, R15, c[0x0][0x2ec] ;  /* 0x0000bb000f0f7a20 */ /* 0x000fe20000410000 */
[----:B------:R-:W-:-:S02]  /*11e50*/  ISETP.GE.AND P3, PT, R10, R119, PT ;  /* 0x000000770a00720c */ /* 0x000fc40003f66270 */
[----:B------:R-:W-:Y:S02]  /*11e60*/  ISETP.GE.AND P0, PT, R10, R121, PT ;  /* 0x000000790a00720c */ /* 0x000fe40003f06270 */
[----:B------:R-:W-:Y:S01]  /*11e70*/  IADD3 R6, R70, 0x61, RZ ;  /* 0x0000006146067810 */ /* 0x000fe20007ffe0ff */
[----:B------:R-:W-:Y:S01]  /*11e80*/  MUFU.TANH R50, R34 ;  /* 0x0000002200327308 */ /* 0x000fe20000002400 */
[----:B------:R-:W-:Y:S02]  /*11e90*/  FSEL R136, R57, -INF , !P1 ;  /* 0xff80000039887808 */ /* 0x000fe40004800000 */
[----:B------:R-:W-:Y:S02]  /*11ea0*/  FSEL R135, R135, -INF , !P3 ;  /* 0xff80000087877808 */ /* 0x000fe40005800000 */
[----:B------:R-:W-:Y:S02]  /*11eb0*/  FSEL R62, R62, -INF , !P0 ;  /* 0xff8000003e3e7808 */ /* 0x000fe40004000000 */
[----:B--2---:R-:W-:Y:S01]  /*11ec0*/  FSEL R137, R39, -INF , !P2 ;  /* 0xff80000027897808 */ /* 0x004fe20005000000 */
[----:B------:R-:W2:Y:S01]  /*11ed0*/  MUFU.TANH R57, R13 ;  /* 0x0000000d00397308 */ /* 0x000ea20000002400 */
[C---:B------:R-:W-:Y:S01]  /*11ee0*/  ISETP.GE.AND P3, PT, R6.reuse, R119, PT ;  /* 0x000000770600720c */ /* 0x040fe20003f66270 */
[----:B------:R-:W-:Y:S01]  /*11ef0*/  FMUL.FTZ R39, R43, c[0x0][0x2ec] ;  /* 0x0000bb002b277a20 */ /* 0x000fe20000410000 */
[----:B------:R-:W-:-:S02]  /*11f00*/  ISETP.GE.AND P0, PT, R6, R121, PT ;  /* 0x000000790600720c */ /* 0x000fc40003f06270 */
[-C--:B------:R-:W-:Y:S02]  /*11f10*/  ISETP.GE.AND P2, PT, R18, R119.reuse, PT ;  /* 0x000000771200720c */ /* 0x080fe40003f46270 */
[C---:B------:R-:W-:Y:S01]  /*11f20*/  IADD3 R6, R70.reuse, 0x69, RZ ;  /* 0x0000006946067810 */ /* 0x040fe20007ffe0ff */
[----:B------:R-:W3:Y:S01]  /*11f30*/  MUFU.TANH R64, R33 ;  /* 0x0000002100407308 */ /* 0x000ee20000002400 */
[----:B------:R-:W-:Y:S02]  /*11f40*/  IADD3 R8, R70, 0x58, RZ ;  /* 0x0000005846087810 */ /* 0x000fe40007ffe0ff */
[----:B------:R-:W-:Y:S02]  /*11f50*/  FSEL R81, R81, -INF , !P4 ;  /* 0xff80000051517808 */ /* 0x000fe40006000000 */
[----:B-----5:R-:W-:Y:S02]  /*11f60*/  FSEL R22, R22, -INF , !P0 ;  /* 0xff80000016167808 */ /* 0x020fe40004000000 */
[----:B------:R-:W-:Y:S01]  /*11f70*/  FSEL R131, R131, -INF , !P2 ;  /* 0xff80000083837808 */ /* 0x000fe20005000000 */
[----:B------:R4:W5:Y:S01]  /*11f80*/  MUFU.TANH R63, R40 ;  /* 0x00000028003f7308 */ /* 0x0009620000002400 */
[----:B------:R-:W-:-:S02]  /*11f90*/  ISETP.GE.AND P4, PT, R6, R119, PT ;  /* 0x000000770600720c */ /* 0x000fc40003f86270 */
[----:B------:R-:W-:Y:S02]  /*11fa0*/  ISETP.GE.AND P0, PT, R6, R121, PT ;  /* 0x000000790600720c */ /* 0x000fe40003f06270 */
[C---:B------:R-:W-:Y:S02]  /*11fb0*/  ISETP.GE.AND P2, PT, R8.reuse, R119, PT ;  /* 0x000000770800720c */ /* 0x040fe40003f46270 */
[----:B------:R-:W-:Y:S01]  /*11fc0*/  ISETP.GE.AND P1, PT, R8, R121, PT ;  /* 0x000000790800720c */ /* 0x000fe20003f26270 */
[----:B------:R-:W2:Y:S01]  /*11fd0*/  MUFU.TANH R20, R20 ;  /* 0x0000001400147308 */ /* 0x000ea20000002400 */
[C---:B------:R-:W-:Y:S02]  /*11fe0*/  IADD3 R6, R70.reuse, 0x71, RZ ;  /* 0x0000007146067810 */ /* 0x040fe40007ffe0ff */
[----:B------:R-:W-:Y:S02]  /*11ff0*/  IADD3 R8, R70, 0x60, RZ ;  /* 0x0000006046087810 */ /* 0x000fe40007ffe0ff */
[----:B------:R-:W-:-:S02]  /*12000*/  FSEL R61, R61, -INF , !P4 ;  /* 0xff8000003d3d7808 */ /* 0x000fc40006000000 */
[----:B------:R-:W-:Y:S01]  /*12010*/  FSEL R125, R125, -INF , !P2 ;  /* 0xff8000007d7d7808 */ /* 0x000fe20005000000 */
[----:B------:R-:W3:Y:S01]  /*12020*/  MUFU.TANH R39, R39 ;  /* 0x0000002700277308 */ /* 0x000ee20000002400 */
[----:B-1----:R-:W-:Y:S01]  /*12030*/  FSEL R132, R132, -INF , !P1 ;  /* 0xff80000084847808 */ /* 0x002fe20004800000 */
[----:B----4-:R-:W-:Y:S01]  /*12040*/  FMUL.FTZ R40, R107, c[0x0][0x2ec] ;  /* 0x0000bb006b287a20 */ /* 0x010fe20000410000 */
[-C--:B------:R-:W-:Y:S02]  /*12050*/  ISETP.GE.AND P4, PT, R6, R119.reuse, PT ;  /* 0x000000770600720c */ /* 0x080fe40003f86270 */
[C---:B------:R-:W-:Y:S02]  /*12060*/  ISETP.GE.AND P2, PT, R8.reuse, R119, PT ;  /* 0x000000770800720c */ /* 0x040fe40003f46270 */
[----:B------:R-:W-:Y:S01]  /*12070*/  ISETP.GE.AND P1, PT, R8, R121, PT ;  /* 0x000000790800720c */ /* 0x000fe20003f26270 */
[----:B------:R-:W1:Y:S01]  /*12080*/  MUFU.TANH R59, R12 ;  /* 0x0000000c003b7308 */ /* 0x000e620000002400 */
[----:B------:R-:W-:-:S02]  /*12090*/  IADD3 R4, R70, 0x68, RZ ;  /* 0x0000006846047810 */ /* 0x000fc40007ffe0ff */
[----:B--2---:R-:W-:Y:S02]  /*120a0*/  FSEL R57, R57, -INF , !P4 ;  /* 0xff80000039397808 */ /* 0x004fe40006000000 */
[----:B------:R-:W-:Y:S02]  /*120b0*/  FSEL R65, R65, -INF , !P2 ;  /* 0xff80000041417808 */ /* 0x000fe40005000000 */
[----:B------:R-:W-:Y:S01]  /*120c0*/  FSEL R50, R50, -INF , !P1 ;  /* 0xff80000032327808 */ /* 0x000fe20004800000 */
[----:B------:R-:W2:Y:S01]  /*120d0*/  MUFU.TANH R38, R14 ;  /* 0x0000000e00267308 */ /* 0x000ea20000002400 */
[-C--:B------:R-:W-:Y:S02]  /*120e0*/  ISETP.GE.AND P4, PT, R70, R119.reuse, PT ;  /* 0x000000774600720c */ /* 0x080fe40003f86270 */
[C---:B------:R-:W-:Y:S02]  /*120f0*/  ISETP.GE.AND P2, PT, R4.reuse, R119, PT ;  /* 0x000000770400720c */ /* 0x040fe40003f46270 */
[----:B------:R-:W-:-:S02]  /*12100*/  ISETP.GE.AND P1, PT, R4, R121, PT ;  /* 0x000000790400720c */ /* 0x000fc40003f26270 */
[----:B------:R-:W-:Y:S01]  /*12110*/  IADD3 R4, R70, 0x70, RZ ;  /* 0x0000007046047810 */ /* 0x000fe20007ffe0ff */
[----:B------:R-:W4:Y:S01]  /*12120*/  MUFU.TANH R37, R15 ;  /* 0x0000000f00257308 */ /* 0x000f220000002400 */
[----:B------:R-:W-:Y:S02]  /*12130*/  FSEL R58, R58, -INF , !P4 ;  /* 0xff8000003a3a7808 */ /* 0x000fe40006000000 */
[----:B---3--:R-:W-:Y:S02]  /*12140*/  FSEL R64, R64, -INF , !P3 ;  /* 0xff80000040407808 */ /* 0x008fe40005800000 */
[----:B-----5:R-:W-:Y:S02]  /*12150*/  FSEL R63, R63, -INF , !P2 ;  /* 0xff8000003f3f7808 */ /* 0x020fe40005000000 */
[----:B------:R-:W-:Y:S01]  /*12160*/  ISETP.GT.AND P4, PT, R155, R146, PT ;  /* 0x000000929b00720c */ /* 0x000fe20003f84270 */
[----:B------:R-:W3:Y:S01]  /*12170*/  MUFU.TANH R36, R36 ;  /* 0x0000002400247308 */ /* 0x000ee20000002400 */
[----:B------:R-:W-:-:S02]  /*12180*/  ISETP.GE.AND P3, PT, R4, R119, PT ;  /* 0x000000770400720c */ /* 0x000fc40003f66270 */
[-C--:B------:R-:W-:Y:S02]  /*12190*/  ISETP.GE.AND P2, PT, R4, R121.reuse, PT ;  /* 0x000000790400720c */ /* 0x080fe40003f46270 */
[----:B------:R-:W-:Y:S02]  /*121a0*/  IADD3 R4, R70, 0x78, RZ ;  /* 0x0000007846047810 */ /* 0x000fe40007ffe0ff */
[----:B------:R-:W-:Y:S01]  /*121b0*/  SHF.R.S32.HI R5, RZ, 0x1f, R54 ;  /* 0x0000001fff057819 */ /* 0x000fe20000011436 */
[----:B------:R-:W5:Y:S01]  /*121c0*/  MUFU.TANH R23, R23 ;  /* 0x0000001700177308 */ /* 0x000f620000002400 */
[----:B------:R-:W-:Y:S02]  /*121d0*/  FSEL R20, R20, -INF , !P1 ;  /* 0xff80000014147808 */ /* 0x000fe40004800000 */
[----:B------:R-:W-:Y:S02]  /*121e0*/  FSEL R39, R39, -INF , !P0 ;  /* 0xff80000027277808 */ /* 0x000fe40004000000 */
[----:B-1----:R-:W-:Y:S01]  /*121f0*/  FSEL R59, R59, -INF , !P3 ;  /* 0xff8000003b3b7808 */ /* 0x002fe20005800000 */
[----:B------:R-:W-:Y:S01]  /*12200*/  BAR.SYNC.DEFER_BLOCKING 0x0 ;  /* 0x0000000000007b1d */ /* 0x000fe20000010000 */
[----:B------:R-:W-:-:S02]  /*12210*/  ISETP.GE.AND P1, PT, R6, R121, PT ;  /* 0x000000790600720c */ /* 0x000fc40003f26270 */
[C---:B------:R-:W-:Y:S02]  /*12220*/  ISETP.GE.AND P3, PT, R4.reuse, R119, PT ;  /* 0x000000770400720c */ /* 0x040fe40003f66270 */
[----:B------:R-:W-:Y:S01]  /*12230*/  ISETP.GE.AND P0, PT, R4, R121, PT ;  /* 0x000000790400720c */ /* 0x000fe20003f06270 */
[----:B------:R-:W1:Y:S01]  /*12240*/  MUFU.TANH R66, R66 ;  /* 0x0000004200427308 */ /* 0x000e620000002400 */
[----:B------:R-:W-:Y:S02]  /*12250*/  LEA.HI R5, R5, R54, RZ, 0x2 ;  /* 0x0000003605057211 */ /* 0x000fe400078f10ff */
[----:B------:R-:W-:Y:S02]  /*12260*/  IADD3 R4, R70, 0x79, RZ ;  /* 0x0000007946047810 */ /* 0x000fe40007ffe0ff */
[----:B--2---:R-:W-:Y:S02]  /*12270*/  FSEL R38, R38, -INF , !P2 ;  /* 0xff80000026267808 */ /* 0x004fe40005000000 */
[----:B----4-:R-:W-:Y:S01]  /*12280*/  FSEL R37, R37, -INF , !P1 ;  /* 0xff80000025257808 */ /* 0x010fe20004800000 */
[----:B------:R-:W2:Y:S01]  /*12290*/  MUFU.TANH R40, R40 ;  /* 0x0000002800287308 */ /* 0x000ea20000002400 */
[----:B---3--:R-:W-:-:S02]  /*122a0*/  FSEL R36, R36, -INF , !P0 ;  /* 0xff80000024247808 */ /* 0x008fc40004000000 */
[----:B------:R-:W-:Y:S02]  /*122b0*/  LOP3.LUT R5, R5, 0xfffffffc, RZ, 0xc0, !PT ;  /* 0xfffffffc05057812 */ /* 0x000fe400078ec0ff */
[----:B------:R-:W-:Y:S02]  /*122c0*/  ISETP.GE.AND P1, PT, R70, R121, PT ;  /* 0x000000794600720c */ /* 0x000fe40003f26270 */
[----:B------:R-:W-:Y:S01]  /*122d0*/  ISETP.GE.AND P2, PT, R4, R119, PT ;  /* 0x000000770400720c */ /* 0x000fe20003f46270 */
[----:B------:R-:W-:Y:S01]  /*122e0*/  IMAD.IADD R161, R54, 0x1, -R5 ;  /* 0x0000000136a17824 */ /* 0x000fe200078e0a05 */
[----:B------:R-:W-:Y:S02]  /*122f0*/  ISETP.GE.AND P0, PT, R4, R121, PT ;  /* 0x000000790400720c */ /* 0x000fe40003f06270 */
[----:B-----5:R-:W-:Y:S02]  /*12300*/  FSEL R23, R23, -INF , !P3 ;  /* 0xff80000017177808 */ /* 0x020fe40005800000 */
[----:B------:R-:W-:-:S02]  /*12310*/  FSEL R92, R92, -INF , !P1 ;  /* 0xff8000005c5c7808 */ /* 0x000fc40004800000 */
[----:B-1----:R-:W-:Y:S02]  /*12320*/  FSEL R66, R66, -INF , !P2 ;  /* 0xff80000042427808 */ /* 0x002fe40005000000 */
[----:B--2---:R-:W-:Y:S01]  /*12330*/  FSEL R40, R40, -INF , !P0 ;  /* 0xff80000028287808 */ /* 0x004fe20004000000 */
        /* <DEDUP_REMOVED lines=48> */
[----:B------:R-:W-:-:S05]  /*12640*/  SHF.R.S32.HI R0, RZ, 0x1f, R5 ;  /* 0x0000001fff007819 */ /* 0x000fca0000011405 */
[----:B------:R-:W-:-:S04]  /*12650*/  IMAD R0, R0, c[0x0][0x198], RZ ;  /* 0x0000660000007a24 */ /* 0x000fc800078e02ff */
[C---:B------:R-:W-:Y:S02]  /*12660*/  IMAD R0, R5.reuse, c[0x0][0x19c], R0 ;  /* 0x0000670005007a24 */ /* 0x040fe400078e0200 */
[----:B--2---:R-:W-:Y:S02]  /*12670*/  IMAD.IADD R4, R4, 0x1, -R7 ;  /* 0x0000000104047824 */ /* 0x004fe400078e0a07 */
[----:B------:R-:W-:-:S03]  /*12680*/  IMAD.WIDE.U32 R6, R5, c[0x0][0x198], RZ ;  /* 0x0000660005067a25 */ /* 0x000fc600078e00ff */
[----:B------:R-:W-:Y:S01]  /*12690*/  SHF.R.S32.HI R2, RZ, 0x1f, R4 ;  /* 0x0000001fff027819 */ /* 0x000fe20000011404 */
[----:B------:R-:W-:-:S04]  /*126a0*/  IMAD.IADD R7, R7, 0x1, R0 ;  /* 0x0000000107077824 */ /* 0x000fc800078e0200 */
[----:B------:R-:W-:Y:S02]  /*126b0*/  IMAD R5, R2, c[0x0][0x180], RZ ;  /* 0x0000600002057a24 */ /* 0x000fe400078e02ff */
[----:B------:R-:W-:-:S04]  /*126c0*/  IMAD.WIDE.U32 R6, R4, c[0x0][0x180], R6 ;  /* 0x0000600004067a25 */ /* 0x000fc800078e0006 */
[----:B------:R-:W-:-:S05]  /*126d0*/  IMAD R5, R4, c[0x0][0x184], R5 ;  /* 0x0000610004057a24 */ /* 0x000fca00078e0205 */
[----:B------:R-:W-:Y:S01]  /*126e0*/  IADD3 R0, R7, R5, RZ ;  /* 0x0000000507007210 */ /* 0x000fe20007ffe0ff */
[----:B------:R-:W-:Y:S01]  /*126f0*/  IMAD.MOV.U32 R7, RZ, RZ, R6 ;  /* 0x000000ffff077224 */ /* 0x000fe200078e0006 */
[----:B------:R-:W-:Y:S05]  /*12700*/  BRA `(.L_x_1681) ;  /* 0x0000003000007947 */ /* 0x000fea0003800000 */
.L_x_1680:
[----:B------:R-:W-:-:S05]  /*12710*/  IMAD.MOV.U32 R7, RZ, RZ, c[0x0][0x198] ;  /* 0x00006600ff077624 */ /* 0x000fca00078e00ff */
[----:B------:R-:W-:-:S04]  /*12720*/  LEA R7, -R7, RZ, 0x7 ;  /* 0x000000ff07077211 */ /* 0x000fc800078e39ff */
[----:B------:R-:W-:Y:S02]  /*12730*/  SHF.R.S32.HI R0, RZ, 0x1f, R7 ;  /* 0x0000001fff007819 */ /* 0x000fe40000011407 */
.L_x_1681:
        /* <DEDUP_REMOVED lines=114> */
.L_x_1679:
[----:B------:R-:W-:Y:S02]  /*12e60*/  FMNMX.FTZ R0, R58, R67, !PT ;  /* 0x000000433a007209 */ /* 0x000fe40007810000 */
[----:B-1----:R-:W-:-:S02]  /*12e70*/  FMNMX.FTZ R5, R92, R68, !PT ;  /* 0x000000445c057209 */ /* 0x002fc40007810000 */
        /* <DEDUP_REMOVED lines=66> */
[----:B------:R-:W-:-:S04]  /*132a0*/  FMNMX.FTZ R7, R36, R7, !PT ;  /* 0x0000000724077209 */ /* 0x000fc80007810000 */
[----:B------:R-:W-:Y:S02]  /*132b0*/  FMNMX.FTZ R7, R40, R7, !PT ;  /* 0x0000000728077209 */ /* 0x000fe40007810000 */
[----:B-1----:R-:W-:-:S03]  /*132c0*/  FMNMX.FTZ R9, R4, R9, !PT ;  /* 0x0000000904097209 */ /* 0x002fc60007810000 */
[----:B------:R-:W1:Y:S04]  /*132d0*/  SHFL.BFLY PT, R4, R7, 0x2, 0x1f ;  /* 0x0c401f0007047f89 */ /* 0x000e6800000e0000 */
[----:B------:R-:W2:Y:S01]  /*132e0*/  SHFL.BFLY PT, R2, R9, 0x1, 0x1f ;  /* 0x0c201f0009027f89 */ /* 0x000ea200000e0000 */
[----:B-1----:R-:W-:Y:S02]  /*132f0*/  FMNMX.FTZ R4, R7, R4, !PT ;  /* 0x0000000407047209 */ /* 0x002fe40007810000 */
[----:B--2---:R-:W-:-:S03]  /*13300*/  FMNMX.FTZ R2, R9, R2, !PT ;  /* 0x0000000209027209 */ /* 0x004fc60007810000 */
[----:B------:R-:W1:Y:S01]  /*13310*/  SHFL.BFLY PT, R5, R4, 0x1, 0x1f ;  /* 0x0c201f0004057f89 */ /* 0x000e6200000e0000 */
[C---:B------:R-:W-:Y:S01]  /*13320*/  FSETP.NEU.FTZ.AND P0, PT, R2.reuse, -INF , PT ;  /* 0xff8000000200780b */ /* 0x040fe20003f1d000 */
[----:B------:R-:W-:Y:S02]  /*13330*/  FMUL.FTZ R126, R2, c[0x0][0x23c] ;  /* 0x00008f00027e7a20 */ /* 0x000fe40000410000 */
[----:B------:R-:W-:Y:S03]  /*13340*/  LDSM.16.MT88.4 R8, [R122+0x9400] ;  /* 0x009400007a08783b */ /* 0x000fe60000004200 */
[----:B------:R-:W-:-:S05]  /*13350*/  FSEL R126, R126, RZ, P0 ;  /* 0x000000ff7e7e7208 */ /* 0x000fca0000000000 */
[--C-:B------:R-:W-:Y:S02]  /*13360*/  FFMA.FTZ R124, R58, c[0x0][0x23c], -R126.reuse ;  /* 0x00008f003a7c7a23 */ /* 0x100fe4000001087e */
[--C-:B------:R-:W-:Y:S02]  /*13370*/  FFMA.FTZ R67, R67, c[0x0][0x23c], -R126.reuse ;  /* 0x00008f0043437a23 */ /* 0x100fe4000001087e */
[--C-:B------:R-:W-:Y:S02]  /*13380*/  FFMA.FTZ R21, R71, c[0x0][0x23c], -R126.reuse ;  /* 0x00008f0047157a23 */ /* 0x100fe4000001087e */
[--C-:B------:R-:W-:Y:S01]  /*13390*/  FFMA.FTZ R44, R81, c[0x0][0x23c], -R126.reuse ;  /* 0x00008f00512c7a23 */ /* 0x100fe2000001087e */
[----:B------:R-:W-:Y:S01]  /*133a0*/  MUFU.EX2 R124, R124 ;  /* 0x0000007c007c7308 */ /* 0x000fe20000000800 */
[--C-:B------:R-:W-:Y:S01]  /*133b0*/  FFMA.FTZ R42, R83, c[0x0][0x23c], -R126.reuse ;  /* 0x00008f00532a7a23 */ /* 0x100fe2000001087e */
[----:B-1----:R-:W-:Y:S01]  /*133c0*/  FMNMX.FTZ R0, R4, R5, !PT ;  /* 0x0000000504007209 */ /* 0x002fe20007810000 */
[----:B------:R-:W-:-:S02]  /*133d0*/  FFMA.FTZ R41, R17, c[0x0][0x23c], -R126 ;  /* 0x00008f0011297a23 */ /* 0x000fc4000001087e */
[--C-:B------:R-:W-:Y:S01]  /*133e0*/  FFMA.FTZ R33, R73, c[0x0][0x23c], -R126.reuse ;  /* 0x00008f0049217a23 */ /* 0x100fe2000001087e */
[C---:B------:R-:W-:Y:S01]  /*133f0*/  FSETP.NEU.FTZ.AND P0, PT, R0.reuse, -INF , PT ;  /* 0xff8000000000780b */ /* 0x040fe20003f1d000 */
[----:B------:R-:W-:Y:S01]  /*13400*/  FMUL.FTZ R43, R0, c[0x0][0x23c] ;  /* 0x00008f00002b7a20 */ /* 0x000fe20000410000 */
[----:B------:R-:W1:Y:S01]  /*13410*/  MUFU.EX2 R67, R67 ;  /* 0x0000004300437308 */ /* 0x000e620000000800 */
[--C-:B------:R-:W-:Y:S02]  /*13420*/  FFMA.FTZ R30, R89, c[0x0][0x23c], -R126.reuse ;  /* 0x00008f00591e7a23 */ /* 0x100fe4000001087e */
[--C-:B------:R-:W-:Y:S01]  /*13430*/  FFMA.FTZ R32, R55, c[0x0][0x23c], -R126.reuse ;  /* 0x00008f0037207a23 */ /* 0x100fe2000001087e */
[----:B------:R-:W-:Y:S01]  /*13440*/  FSEL R43, R43, RZ, P0 ;  /* 0x000000ff2b2b7208 */ /* 0x000fe20000000000 */
[--C-:B------:R-:W-:Y:S02]  /*13450*/  FFMA.FTZ R29, R173, c[0x0][0x23c], -R126.reuse ;  /* 0x00008f00ad1d7a23 */ /* 0x100fe4000001087e */
[----:B------:R-:W-:Y:S01]  /*13460*/  FFMA.FTZ R55, R51, c[0x0][0x23c], -R126 ;  /* 0x00008f0033377a23 */ /* 0x000fe2000001087e */
[----:B------:R-:W-:Y:S01]  /*13470*/  MUFU.EX2 R21, R21 ;  /* 0x0000001500157308 */ /* 0x000fe20000000800 */
[----:B------:R-:W-:-:S02]  /*13480*/  FFMA.FTZ R138, R92, c[0x0][0x23c], -R43 ;  /* 0x00008f005c8a7a23 */ /* 0x000fc4000001082b */
[--C-:B------:R-:W-:Y:S02]  /*13490*/  FFMA.FTZ R133, R68, c[0x0][0x23c], -R43.reuse ;  /* 0x00008f0044857a23 */ /* 0x100fe4000001082b */
[--C-:B------:R-:W-:Y:S02]  /*134a0*/  FFMA.FTZ R48, R94, c[0x0][0x23c], -R43.reuse ;  /* 0x00008f005e307a23 */ /* 0x100fe4000001082b */
[--C-:B------:R-:W-:Y:S01]  /*134b0*/  FFMA.FTZ R45, R74, c[0x0][0x23c], -R43.reuse ;  /* 0x00008f004a2d7a23 */ /* 0x100fe2000001082b */
[----:B------:R-:W2:Y:S01]  /*134c0*/  MUFU.EX2 R44, R44 ;  /* 0x0000002c002c7308 */ /* 0x000ea20000000800 */
[----:B-1----:R-:W-:Y:S01]  /*134d0*/  F2FP.PACK_AB R68, R67, R124 ;  /* 0x0000007c4344723e */ /* 0x002fe200000000ff */
[--C-:B------:R-:W-:Y:S01]  /*134e0*/  FFMA.FTZ R46, R78, c[0x0][0x23c], -R43.reuse ;  /* 0x00008f004e2e7a23 */ /* 0x100fe2000001082b */
[----:B------:R-:W1:Y:S01]  /*134f0*/  LDSM.16.MT88.4 R92, [R122+0xb000] ;  /* 0x00b000007a5c783b */ /* 0x000e620000004200 */
[--C-:B------:R-:W-:Y:S02]  /*13500*/  FFMA.FTZ R35, R16, c[0x0][0x23c], -R43.reuse ;  /* 0x00008f0010237a23 */ /* 0x100fe4000001082b */
[--C-:B------:R-:W-:Y:S01]  /*13510*/  FFMA.FTZ R34, R90, c[0x0][0x23c], -R43.reuse ;  /* 0x00008f005a227a23 */ /* 0x100fe2000001082b */
[----:B------:R-:W3:Y:S01]  /*13520*/  LDSM.16.MT88.4 R76, [R122+0xd000] ;  /* 0x00d000007a4c783b */ /* 0x000ee20000004200 */
[----:B------:R-:W-:Y:S01]  /*13530*/  MUFU.EX2 R138, R138 ;  /* 0x0000008a008a7308 */ /* 0x000fe20000000800 */
[----:B------:R-:W-:-:S02]  /*13540*/  FFMA.FTZ R31, R80, c[0x0][0x23c], -R43 ;  /* 0x00008f00501f7a23 */ /* 0x000fc4000001082b */
[----:B------:R-:W4:Y:S01]  /*13550*/  LDSM.16.MT88.4 R16, [R118+0xd000] ;  /* 0x00d000007610783b */ /* 0x000f220000004200 */
[--C-:B------:R-:W-:Y:S02]  /*13560*/  FFMA.FTZ R28, R56, c[0x0][0x23c], -R43.reuse ;  /* 0x00008f00381c7a23 */ /* 0x100fe4000001082b */
[----:B------:R-:W-:Y:S02]  /*13570*/  FFMA.FTZ R3, R60, c[0x0][0x23c], -R43 ;  /* 0x00008f003c037a23 */ /* 0x000fe4000001082b */
[----:B------:R-:W5:Y:S01]  /*13580*/  MUFU.EX2 R133, R133 ;  /* 0x0000008500857308 */ /* 0x000f620000000800 */
        /* <DEDUP_REMOVED lines=9> */
[----:B------:R-:W2:Y:S01]  /*13620*/  MUFU.EX2 R45, R45 ;  /* 0x0000002d002d7308 */ /* 0x000ea20000000800 */
[----:B-----5:R-:W-:Y:S01]  /*13630*/  F2FP.PACK_AB R69, R133, R138 ;  /* 0x0000008a8545723e */ /* 0x020fe200000000ff */
[----:B------:R-:W-:-:S02]  /*13640*/  FFMA.FTZ R166, R141, c[0x0][0x23c], -R126 ;  /* 0x00008f008da67a23 */ /* 0x000fc4000001087e */
[--C-:B------:R-:W-:Y:S02]  /*13650*/  FFMA.FTZ R143, R139, c[0x0][0x23c], -R126.reuse ;  /* 0x00008f008b8f7a23 */ /* 0x100fe4000001087e */
[--C-:B------:R-:W-:Y:S02]  /*13660*/  FFMA.FTZ R142, R137, c[0x0][0x23c], -R126.reuse ;  /* 0x00008f00898e7a23 */ /* 0x100fe4000001087e */
[----:B------:R-:W-:Y:S01]  /*13670*/  MUFU.EX2 R42, R42 ;  /* 0x0000002a002a7308 */ /* 0x000fe20000000800 */
[----:B------:R-:W-:Y:S02]  /*13680*/  FFMA.FTZ R139, R169, c[0x0][0x23c], -R126 ;  /* 0x00008f00a98b7a23 */ /* 0x000fe4000001087e */
[--C-:B------:R-:W-:Y:S02]  /*13690*/  FFMA.FTZ R162, R174, c[0x0][0x23c], -R43.reuse ;  /* 0x00008f00aea27a23 */ /* 0x100fe4000001082b */
[--C-:B------:R-:W-:Y:S02]  /*136a0*/  FFMA.FTZ R141, R172, c[0x0][0x23c], -R43.reuse ;  /* 0x00008f00ac8d7a23 */ /* 0x100fe4000001082b */
[--C-:B------:R-:W-:Y:S01]  /*136b0*/  FFMA.FTZ R140, R140, c[0x0][0x23c], -R43.reuse ;  /* 0x00008f008c8c7a23 */ /* 0x100fe2000001082b */
        /* <DEDUP_REMOVED lines=9> */
[--C-:B------:R-:W-:Y:S02]  /*13750*/  FFMA.FTZ R136, R136, c[0x0][0x23c], -R43.reuse ;  /* 0x00008f0088887a23 */ /* 0x100fe4000001082b */
[--C-:B------:R-:W-:Y:S01]  /*13760*/  FFMA.FTZ R131, R134, c[0x0][0x23c], -R43.reuse ;  /* 0x00008f0086837a23 */ /* 0x100fe2000001082b */
[----:B------:R-:W-:Y:S01]  /*13770*/  HMMA.16816.F32 R108, R68, R110, RZ ;  /* 0x0000006e446c723c */ /* 0x000fe200000018ff */
[--C-:B------:R-:W-:Y:S01]  /*13780*/  FFMA.FTZ R135, R132, c[0x0][0x23c], -R43.reuse ;  /* 0x00008f0084877a23 */ /* 0x100fe2000001082b */
[----:B------:R-:W5:Y:S01]  /*13790*/  MUFU.EX2 R30, R30 ;  /* 0x0000001e001e7308 */ /* 0x000f620000000800 */
[----:B--2---:R-:W-:Y:S01]  /*137a0*/  F2FP.PACK_AB R4, R41, R42 ;  /* 0x0000002a2904723e */ /* 0x004fe200000000ff */
[----:B------:R-:W-:-:S02]  /*137b0*/  FFMA.FTZ R62, R62, c[0x0][0x23c], -R43 ;  /* 0x00008f003e3e7a23 */ /* 0x000fc4000001082b */
[--C-:B------:R-:W-:Y:S02]  /*137c0*/  FFMA.FTZ R163, R64, c[0x0][0x23c], -R126.reuse ;  /* 0x00008f0040a37a23 */ /* 0x100fe4000001087e */
[C---:B------:R-:W-:Y:S01]  /*137d0*/  HMMA.16816.F32 R88, R68.reuse, R84, RZ ;  /* 0x000000544458723c */ /* 0x040fe200000018ff */
[--C-:B------:R-:W-:Y:S01]  /*137e0*/  FFMA.FTZ R64, R61, c[0x0][0x23c], -R126.reuse ;  /* 0x00008f003d407a23 */ /* 0x100fe2000001087e */
[----:B------:R-:W-:Y:S01]  /*137f0*/  MUFU.EX2 R46, R46 ;  /* 0x0000002e002e7308 */ /* 0x000fe20000000800 */
[----:B------:R-:W-:Y:S02]  /*13800*/  FADD.FTZ R124, R124, R67 ;  /* 0x000000437c7c7221 */ /* 0x000fe40000010000 */
[--C-:B------:R-:W-:Y:S02]  /*13810*/  FFMA.FTZ R50, R50, c[0x0][0x23c], -R43.reuse ;  /* 0x00008f0032327a23 */ /* 0x100fe4000001082b */
[--C-:B------:R-:W-:Y:S01]  /*13820*/  FFMA.FTZ R61, R22, c[0x0][0x23c], -R43.reuse ;  /* 0x00008f00163d7a23 */ /* 0x100fe2000001082b */
[----:B------:R-:W-:Y:S01]  /*13830*/  HMMA.16816.F32 R84, R68, R86, RZ ;  /* 0x000000564454723c */ /* 0x000fe200000018ff */
[----:B------:R-:W-:Y:S01]  /*13840*/  FFMA.FTZ R39, R39, c[0x0][0x23c], -R43 ;  /* 0x00008f0027277a23 */ /* 0x000fe2000001082b */
[----:B------:R-:W2:Y:S01]  /*13850*/  MUFU.EX2 R35, R35 ;  /* 0x0000002300237308 */ /* 0x000ea20000000800 */
[----:B-----5:R-:W-:Y:S01]  /*13860*/  F2FP.PACK_AB R6, R30, R33 ;  /* 0x000000211e06723e */ /* 0x020fe200000000ff */
        /* <DEDUP_REMOVED lines=9> */
[----:B------:R-:W-:Y:S01]  /*13900*/  FFMA.FTZ R40, R40, c[0x0][0x23c], -R43 ;  /* 0x00008f0028287a23 */ /* 0x000fe2000001082b */
[----:B------:R-:W1:Y:S01]  /*13910*/  MUFU.EX2 R31, R31 ;  /* 0x0000001f001f7308 */ /* 0x000e620000000800 */
[----:B--2---:R-:W-:Y:S01]  /*13920*/  F2FP.PACK_AB R5, R35, R46 ;  /* 0x0000002e2305723e */ /* 0x004fe200000000ff */
[----:B------:R-:W-:-:S04]  /*13930*/  FADD.FTZ R48, R48, R133 ;  /* 0x0000008530307221 */ /* 0x000fc80000010000 */
        /* <DEDUP_REMOVED lines=13> */
[----:B------:R-:W-:Y:S06]  /*13a10*/  MUFU.EX2 R55, R55 ;  /* 0x0000003700377308 */ /* 0x000fec0000000800 */
[----:B------:R-:W-:Y:S01]  /*13a20*/  HMMA.16816.F32 R92, R4, R14, R92 ;  /* 0x0000000e045c723c */ /* 0x000fe2000000185c */
[----:B------:R-:W3:Y:S01]  /*13a30*/  LDSM.16.MT88.4 R12, [R122+0xd400] ;  /* 0x00d400007a0c783b */ /* 0x000ee20000004200 */
[----:B------:R-:W-:Y:S06]  /*13a40*/  MUFU.EX2 R56, R56 ;  /* 0x0000003800387308 */ /* 0x000fec0000000800 */
[C---:B------:R-:W-:Y:S02]  /*13a50*/  HMMA.16816.F32 R76, R68.reuse, R78, RZ ;  /* 0x0000004e444c723c */ /* 0x040fe400000018ff */
[----:B------:R-:W-:Y:S06]  /*13a60*/  MUFU.EX2 R49, R49 ;  /* 0x0000003100317308 */ /* 0x000fec0000000800 */
[C---:B----4-:R-:W-:Y:S02]  /*13a70*/  HMMA.16816.F32 R72, R68.reuse, R16, RZ ;  /* 0x000000104448723c */ /* 0x050fe400000018ff */
[----:B------:R-:W-:Y:S06]  /*13a80*/  MUFU.EX2 R58, R58 ;  /* 0x0000003a003a7308 */ /* 0x000fec0000000800 */
[----:B------:R-:W-:Y:S01]  /*13a90*/  HMMA.16816.F32 R68, R68, R18, RZ ;  /* 0x000000124444723c */ /* 0x000fe200000018ff */
[----:B------:R-:W-:Y:S01]  /*13aa0*/  LDSM.16.MT88.4 R16, [R122+0xa400] ;  /* 0x00a400007a10783b */ /* 0x000fe20000004200 */
        /* <DEDUP_REMOVED lines=13> */
[----:B---3--:R-:W-:Y:S01]  /*13b80*/  HMMA.16816.F32 R80, R4, R12, R80 ;  /* 0x0000000c0450723c */ /* 0x008fe20000001850 */
[----:B------:R-:W-:Y:S01]  /*13b90*/  FFMA.FTZ R26, R182, c[0x0][0x23c], -R43 ;  /* 0x00008f00b61a7a23 */ /* 0x000fe2000001082b */
[----:B------:R-:W-:Y:S01]  /*13ba0*/  MUFU.EX2 R24, R24 ;  /* 0x0000001800187308 */ /* 0x000fe20000000800 */
[----:B------:R-:W-:-:S05]  /*13bb0*/  FFMA.FTZ R126, R66, c[0x0][0x23c], -R126 ;  /* 0x00008f00427e7a23 */ /* 0x000fca000001087e */
[C---:B------:R-:W-:Y:S01]  /*13bc0*/  HMMA.16816.F32 R76, R4.reuse, R14, R76 ;  /* 0x0000000e044c723c */ /* 0x040fe2000000184c */
[----:B------:R-:W3:Y:S01]  /*13bd0*/  LDSM.16.MT88.4 R12, [R122+0x9800] ;  /* 0x009800007a0c783b */ /* 0x000ee20000004200 */
[----:B------:R-:W4:Y:S06]  /*13be0*/  MUFU.EX2 R27, R27 ;  /* 0x0000001b001b7308 */ /* 0x000f2c0000000800 */
[C---:B--2---:R-:W-:Y:S02]  /*13bf0*/  HMMA.16816.F32 R72, R4.reuse, R8, R72 ;  /* 0x000000080448723c */ /* 0x044fe40000001848 */
[----:B------:R-:W2:Y:S06]  /*13c00*/  MUFU.EX2 R25, R25 ;  /* 0x0000001900197308 */ /* 0x000eac0000000800 */
[----:B------:R-:W-:Y:S01]  /*13c10*/  HMMA.16816.F32 R68, R4, R10, R68 ;  /* 0x0000000a0444723c */ /* 0x000fe20000001844 */
[----:B------:R-:W5:Y:S01]  /*13c20*/  LDSM.16.MT88.4 R8, [R118+0x9800] ;  /* 0x009800007608783b */ /* 0x000f620000004200 */
[----:B------:R-:W3:Y:S05]  /*13c30*/  MUFU.EX2 R26, R26 ;  /* 0x0000001a001a7308 */ /* 0x000eea0000000800 */
[----:B-1----:R-:W-:-:S02]  /*13c40*/  F2FP.PACK_AB R4, R29, R32 ;  /* 0x000000201d04723e */ /* 0x002fc400000000ff */
[----:B----4-:R-:W-:Y:S01]  /*13c50*/  F2FP.PACK_AB R6, R24, R27 ;  /* 0x0000001b1806723e */ /* 0x010fe200000000ff */
[----:B------:R-:W-:Y:S01]  /*13c60*/  MUFU.EX2 R142, R142 ;  /* 0x0000008e008e7308 */ /* 0x000fe20000000800 */
[----:B--2---:R-:W-:Y:S02]  /*13c70*/  F2FP.PACK_AB R5, R25, R28 ;  /* 0x0000001c1905723e */ /* 0x004fe400000000ff */
[----:B---3--:R-:W-:-:S05]  /*13c80*/  F2FP.PACK_AB R7, R3, R26 ;  /* 0x0000001a0307723e */ /* 0x008fca00000000ff */
[----:B------:R-:W-:Y:S02]  /*13c90*/  MUFU.EX2 R139, R139 ;  /* 0x0000008b008b7308 */ /* 0x000fe40000000800 */
[C---:B------:R-:W-:Y:S06]  /*13ca0*/  HMMA.16816.F32 R112, R4.reuse, R12, R112 ;  /* 0x0000000c0470723c */ /* 0x040fec0000001870 */
[----:B------:R-:W-:Y:S02]  /*13cb0*/  MUFU.EX2 R162, R162 ;  /* 0x000000a200a27308 */ /* 0x000fe40000000800 */
[C---:B------:R-:W-:Y:S01]  /*13cc0*/  HMMA.16816.F32 R108, R4.reuse, R14, R108 ;  /* 0x0000000e046c723c */ /* 0x040fe2000000186c */
[----:B------:R-:W1:Y:S05]  /*13cd0*/  LDSM.16.MT88.4 R12, [R122+0xb800] ;  /* 0x00b800007a0c783b */ /* 0x000e6a0000004200 */
[----:B------:R-:W2:Y:S02]  /*13ce0*/  MUFU.EX2 R141, R141 ;  /* 0x0000008d008d7308 */ /* 0x000ea40000000800 */
[C---:B-----5:R-:W-:Y:S06]  /*13cf0*/  HMMA.16816.F32 R104, R4.reuse, R8, R104 ;  /* 0x000000080468723c */ /* 0x060fec0000001868 */
        /* <DEDUP_REMOVED lines=22> */
[----:B------:R-:W-:Y:S01]  /*13e60*/  MUFU.EX2 R59, R163 ;  /* 0x000000a3003b7308 */ /* 0x000fe20000000800 */
        /* <DEDUP_REMOVED lines=10> */
[----:B------:R-:W2:Y:S02]  /*13f10*/  MUFU.EX2 R61, R61 ;  /* 0x0000003d003d7308 */ /* 0x000ea40000000800 */
[C---:B-1----:R-:W-:Y:S06]  /*13f20*/  HMMA.16816.F32 R112, R4.reuse, R12, R112 ;  /* 0x0000000c0470723c */ /* 0x042fec0000001870 */
[----:B------:R-:W-:Y:S02]  /*13f30*/  MUFU.EX2 R39, R39 ;  /* 0x0000002700277308 */ /* 0x000fe40000000800 */
[C---:B------:R-:W-:Y:S01]  /*13f40*/  HMMA.16816.F32 R108, R4.reuse, R14, R108 ;  /* 0x0000000e046c723c */ /* 0x040fe2000000186c */
[----:B------:R-:W1:Y:S05]  /*13f50*/  LDSM.16.MT88.4 R12, [R122+0xbc00] ;  /* 0x00bc00007a0c783b */ /* 0x000e6a0000004200 */
[----:B------:R-:W-:Y:S02]  /*13f60*/  MUFU.EX2 R63, R63 ;  /* 0x0000003f003f7308 */ /* 0x000fe40000000800 */
[C---:B---3--:R-:W-:Y:S06]  /*13f70*/  HMMA.16816.F32 R104, R4.reuse, R8, R104 ;  /* 0x000000080468723c */ /* 0x048fec0000001868 */
[----:B------:R-:W-:Y:S02]  /*13f80*/  MUFU.EX2 R132, R132 ;  /* 0x0000008400847308 */ /* 0x000fe40000000800 */
[C---:B------:R-:W-:Y:S01]  /*13f90*/  HMMA.16816.F32 R100, R4.reuse, R10, R100 ;  /* 0x0000000a0464723c */ /* 0x040fe20000001864 */
[----:B------:R-:W3:Y:S05]  /*13fa0*/  LDSM.16.MT88.4 R8, [R118+0xbc00] ;  /* 0x00bc00007608783b */ /* 0x000eea0000004200 */
[----:B------:R-:W-:Y:S02]  /*13fb0*/  MUFU.EX2 R167, R126 ;  /* 0x0000007e00a77308 */ /* 0x000fe40000000800 */
        /* <DEDUP_REMOVED lines=56> */
[----:B------:R-:W-:Y:S01]  /*14340*/  FFMA.FTZ R4, R20, c[0x0][0x23c], -R43 ;  /* 0x00008f0014047a23 */ /* 0x000fe2000001082b */
[----:B------:R-:W-:Y:S01]  /*14350*/  F2FP.PACK_AB R6, R64, R57 ;  /* 0x000000394006723e */ /* 0x000fe200000000ff */
[----:B------:R-:W-:-:S02]  /*14360*/  FADD.FTZ R5, R21, R124 ;  /* 0x0000007c15057221 */ /* 0x000fc40000010000 */
[----:B------:R3:W4:Y:S01]  /*14370*/  MUFU.EX2 R124, R4 ;  /* 0x00000004007c7308 */ /* 0x0007220000000800 */
[----:B------:R-:W-:Y:S01]  /*14380*/  FADD.FTZ R7, R45, R48 ;  /* 0x000000302d077221 */ /* 0x000fe20000010000 */
[----:B------:R-:W-:Y:S01]  /*14390*/  LDSM.16.MT88.4 R20, [R118+0xa800] ;  /* 0x00a800007614783b */ /* 0x000fe20000004200 */
[----:B------:R-:W-:Y:S02]  /*143a0*/  FADD.FTZ R5, R44, R5 ;  /* 0x000000052c057221 */ /* 0x000fe40000010000 */
[----:B------:R-:W-:Y:S02]  /*143b0*/  FADD.FTZ R46, R46, R7 ;  /* 0x000000072e2e7221 */ /* 0x000fe40000010000 */
[----:B------:R-:W-:Y:S01]  /*143c0*/  FADD.FTZ R42, R42, R5 ;  /* 0x000000052a2a7221 */ /* 0x000fe20000010000 */
[----:B------:R-:W-:Y:S01]  /*143d0*/  F2FP.PACK_AB R5, R61, R50 ;  /* 0x000000323d05723e */ /* 0x000fe200000000ff */
[----:B------:R-:W-:Y:S02]  /*143e0*/  FFMA.FTZ R45, R38, c[0x0][0x23c], -R43 ;  /* 0x00008f00262d7a23 */ /* 0x000fe4000001082b */
[----:B------:R-:W-:-:S02]  /*143f0*/  FADD.FTZ R42, R41, R42 ;  /* 0x0000002a292a7221 */ /* 0x000fc40000010000 */
[--C-:B------:R-:W-:Y:S02]  /*14400*/  FFMA.FTZ R38, R37, c[0x0][0x23c], -R43.reuse ;  /* 0x00008f0025267a23 */ /* 0x100fe4000001082b */
[----:B------:R-:W-:Y:S01]  /*14410*/  FADD.FTZ R33, R33, R42 ;  /* 0x0000002a21217221 */ /* 0x000fe20000010000 */
[----:B---3--:R-:W-:Y:S01]  /*14420*/  F2FP.PACK_AB R4, R59, R66 ;  /* 0x000000423b04723e */ /* 0x008fe200000000ff */
[----:B------:R-:W-:Y:S01]  /*14430*/  FFMA.FTZ R44, R36, c[0x0][0x23c], -R43 ;  /* 0x00008f00242c7a23 */ /* 0x000fe2000001082b */
[----:B----4-:R-:W-:Y:S01]  /*14440*/  F2FP.PACK_AB R7, R39, R124 ;  /* 0x0000007c2707723e */ /* 0x010fe200000000ff */
[----:B------:R-:W-:Y:S01]  /*14450*/  FADD.FTZ R33, R30, R33 ;  /* 0x000000211e217221 */ /* 0x000fe20000010000 */
[----:B------:R-:W3:Y:S03]  /*14460*/  MUFU.EX2 R36, R65 ;  /* 0x0000004100247308 */ /* 0x000ee60000000800 */
[----:B------:R-:W-:-:S02]  /*14470*/  FADD.FTZ R30, R32, R33 ;  /* 0x00000021201e7221 */ /* 0x000fc40000010000 */
[C---:B-1----:R-:W-:Y:S02]  /*14480*/  HMMA.16816.F32 R112, R4.reuse, R8, R112 ;  /* 0x000000080470723c */ /* 0x042fe40000001870 */
[----:B------:R-:W-:Y:S01]  /*14490*/  FADD.FTZ R30, R29, R30 ;  /* 0x0000001e1d1e7221 */ /* 0x000fe20000010000 */
[----:B------:R-:W-:Y:S03]  /*144a0*/  MUFU.EX2 R37, R45 ;  /* 0x0000002d00257308 */ /* 0x000fe60000000800 */
[----:B------:R-:W-:Y:S02]  /*144b0*/  FADD.FTZ R27, R27, R30 ;  /* 0x0000001e1b1b7221 */ /* 0x000fe40000010000 */
[----:B------:R-:W-:Y:S01]  /*144c0*/  HMMA.16816.F32 R108, R4, R10, R108 ;  /* 0x0000000a046c723c */ /* 0x000fe2000000186c */
[----:B------:R-:W1:Y:S01]  /*144d0*/  LDSM.16.MT88.4 R8, [R122+0xe800] ;  /* 0x00e800007a08783b */ /* 0x000e620000004200 */
[----:B------:R-:W-:Y:S01]  /*144e0*/  FADD.FTZ R27, R24, R27 ;  /* 0x0000001b181b7221 */ /* 0x000fe20000010000 */
[----:B------:R-:W4:Y:S03]  /*144f0*/  MUFU.EX2 R38, R38 ;  /* 0x0000002600267308 */ /* 0x000f260000000800 */
[----:B------:R-:W-:-:S02]  /*14500*/  FADD.FTZ R60, R60, R27 ;  /* 0x0000001b3c3c7221 */ /* 0x000fc40000010000 */
[----:B------:R-:W-:Y:S02]  /*14510*/  HMMA.16816.F32 R88, R4, R16, R88 ;  /* 0x000000100458723c */ /* 0x000fe40000001858 */
[----:B------:R-:W-:-:S04]  /*14520*/  FADD.FTZ R55, R55, R60 ;  /* 0x0000003c37377221 */ /* 0x000fc80000010000 */
[----:B------:R-:W-:Y:S02]  /*14530*/  FADD.FTZ R56, R56, R55 ;  /* 0x0000003738387221 */ /* 0x000fe40000010000 */
[----:B------:R-:W-:Y:S01]  /*14540*/  FADD.FTZ R17, R35, R46 ;  /* 0x0000002e23117221 */ /* 0x000fe20000010000 */
[C---:B--2---:R-:W-:Y:S01]  /*14550*/  HMMA.16816.F32 R96, R4.reuse, R12, R96 ;  /* 0x0000000c0460723c */ /* 0x044fe20000001860 */
[----:B------:R-:W-:Y:S01]  /*14560*/  MUFU.EX2 R35, R44 ;  /* 0x0000002c00237308 */ /* 0x000fe20000000800 */
[----:B------:R-:W-:Y:S02]  /*14570*/  FADD.FTZ R49, R49, R56 ;  /* 0x0000003831317221 */ /* 0x000fe40000010000 */
[----:B------:R-:W-:Y:S02]  /*14580*/  FADD.FTZ R16, R34, R17 ;  /* 0x0000001122107221 */ /* 0x000fe40000010000 */
[----:B------:R-:W-:Y:S02]  /*14590*/  FADD.FTZ R166, R166, R49 ;  /* 0x00000031a6a67221 */ /* 0x000fe40000010000 */
[----:B------:R-:W-:Y:S01]  /*145a0*/  FADD.FTZ R31, R31, R16 ;  /* 0x000000101f1f7221 */ /* 0x000fe20000010000 */
[----:B------:R-:W-:Y:S01]  /*145b0*/  HMMA.16816.F32 R92, R4, R14, R92 ;  /* 0x0000000e045c723c */ /* 0x000fe2000000185c */
[----:B------:R-:W2:Y:S01]  /*145c0*/  LDSM.16.MT88.4 R12, [R118+0xe800] ;  /* 0x00e80000760c783b */ /* 0x000ea20000004200 */
        /* <DEDUP_REMOVED lines=9> */
[----:B-1----:R-:W-:Y:S01]  /*14660*/  HMMA.16816.F32 R80, R4, R8, R80 ;  /* 0x000000080450723c */ /* 0x002fe20000001850 */
[----:B------:R-:W-:-:S02]  /*14670*/  FADD.FTZ R3, R3, R26 ;  /* 0x0000001a03037221 */ /* 0x000fc40000010000 */
[----:B------:R-:W-:Y:S02]  /*14680*/  FADD.FTZ R172, R172, R139 ;  /* 0x0000008bacac7221 */ /* 0x000fe40000010000 */
[----:B------:R-:W-:Y:S02]  /*14690*/  FADD.FTZ R58, R58, R3 ;  /* 0x000000033a3a7221 */ /* 0x000fe40000010000 */
[----:B------:R-:W-:Y:S01]  /*146a0*/  FADD.FTZ R127, R127, R172 ;  /* 0x000000ac7f7f7221 */ /* 0x000fe20000010000 */
[----:B------:R-:W-:Y:S01]  /*146b0*/  HMMA.16816.F32 R76, R4, R10, R76 ;  /* 0x0000000a044c723c */ /* 0x000fe2000000184c */
[----:B------:R-:W1:Y:S01]  /*146c0*/  LDSM.16.MT88.4 R8, [R118+0xac00] ;  /* 0x00ac00007608783b */ /* 0x000e620000004200 */
        /* <DEDUP_REMOVED lines=13> */
[----:B--2---:R-:W-:Y:S01]  /*147a0*/  HMMA.16816.F32 R72, R4, R12, R72 ;  /* 0x0000000c0448723c */ /* 0x004fe20000001848 */
[----:B------:R-:W-:Y:S02]  /*147b0*/  FADD.FTZ R140, R140, R141 ;  /* 0x0000008d8c8c7221 */ /* 0x000fe40000010000 */
[----:B------:R-:W-:Y:S02]  /*147c0*/  FADD.FTZ R64, R64, R57 ;  /* 0x0000003940407221 */ /* 0x000fe40000010000 */
[----:B------:R-:W-:-:S03]  /*147d0*/  FADD.FTZ R137, R137, R140 ;  /* 0x0000008c89897221 */ /* 0x000fc60000010000 */
[----:B------:R-:W-:Y:S01]  /*147e0*/  HMMA.16816.F32 R68, R4, R14, R68 ;  /* 0x0000000e0444723c */ /* 0x000fe20000001844 */
[----:B------:R-:W-:Y:S01]  /*147f0*/  FADD.FTZ R136, R136, R137 ;  /* 0x0000008988887221 */ /* 0x000fe20000010000 */
[----:B------:R-:W2:Y:S03]  /*14800*/  LDSM.16.MT88.4 R12, [R118+0xcc00] ;  /* 0x00cc0000760c783b */ /* 0x000ea60000004200 */
[----:B------:R-:W-:Y:S02]  /*14810*/  FADD.FTZ R136, R131, R136 ;  /* 0x0000008883887221 */ /* 0x000fe40000010000 */
[----:B---3--:R-:W-:Y:S01]  /*14820*/  F2FP.PACK_AB R4, R36, R63 ;  /* 0x0000003f2404723e */ /* 0x008fe200000000ff */
[----:B------:R-:W-:Y:S01]  /*14830*/  FADD.FTZ R63, R63, R64 ;  /* 0x000000403f3f7221 */ /* 0x000fe20000010000 */
[----:B----4-:R-:W-:Y:S01]  /*14840*/  F2FP.PACK_AB R5, R38, R37 ;  /* 0x000000252605723e */ /* 0x010fe200000000ff */
[----:B------:R-:W-:Y:S01]  /*14850*/  FADD.FTZ R135, R135, R136 ;  /* 0x0000008887877221 */ /* 0x000fe20000010000 */
[----:B------:R-:W-:Y:S01]  /*14860*/  F2FP.PACK_AB R6, R167, R132 ;  /* 0x00000084a706723e */ /* 0x000fe200000000ff */
[----:B------:R-:W-:Y:S01]  /*14870*/  FADD.FTZ R63, R36, R63 ;  /* 0x0000003f243f7221 */ /* 0x000fe20000010000 */
[----:B-----5:R-:W-:Y:S01]  /*14880*/  F2FP.PACK_AB R7, R34, R35 ;  /* 0x000000232207723e */ /* 0x020fe200000000ff */
[----:B------:R-:W-:-:S02]  /*14890*/  FADD.FTZ R135, R62, R135 ;  /* 0x000000873e877221 */ /* 0x000fc40000010000 */
[----:B------:R-:W-:Y:S02]  /*148a0*/  FADD.FTZ R132, R132, R63 ;  /* 0x0000003f84847221 */ /* 0x000fe40000010000 */
[----:B------:R-:W-:Y:S02]  /*148b0*/  FADD.FTZ R50, R50, R135 ;  /* 0x0000008732327221 */ /* 0x000fe40000010000 */
[----:B-1----:R-:W-:Y:S01]  /*148c0*/  HMMA.16816.F32 R104, R4, R8, R104 ;  /* 0x000000080468723c */ /* 0x002fe20000001868 */
[----:B------:R-:W-:Y:S02]  /*148d0*/  FADD.FTZ R167, R167, R132 ;  /* 0x00000084a7a77221 */ /* 0x000fe40000010000 */
        /* <DEDUP_REMOVED lines=87> */
.L_x_1683:
[----:B------:R-:W-:-:S05]  /*14e50*/  IMAD.MOV.U32 R7, RZ, RZ, c[0x0][0x1a0] ;  /* 0x00006800ff077624 */ /* 0x000fca00078e00ff */
[----:B------:R-:W-:-:S04]  /*14e60*/  LEA R7, -R7, RZ, 0x7 ;  /* 0x000000ff07077211 */ /* 0x000fc800078e39ff */
[----:B------:R-:W-:Y:S02]  /*14e70*/  SHF.R.S32.HI R5, RZ, 0x1f, R7 ;  /* 0x0000001fff057819 */ /* 0x000fe40000011407 */
.L_x_1684:
        /* <DEDUP_REMOVED lines=96> */
[----:B------:R-:W-:Y:S02]  /*15480*/  @P1 LEA.HI.X R27, R4, c[0x0][0x174], R3, 0x1, P3 ;  /* 0x00005d00041b1a11 */ /* 0x000fe400018f0c03 */
[----:B------:R-:W-:-:S03]  /*15490*/  @P0 IADD3 R7, P3, R7, R164, RZ ;  /* 0x000000a407070210 */ /* 0x000fc60007f7e0ff */
[----:B------:R-:W-:Y:S01]  /*154a0*/  @!PT LDS RZ, [RZ] ;  /* 0x00000000fffff984 */ /* 0x000fe20000000800 */
[----:B------:R-:W-:Y:S01]  /*154b0*/  @!PT LDS RZ, [RZ] ;  /* 0x00000000fffff984 */ /* 0x000fe20000000800 */
[----:B------:R-:W-:Y:S01]  /*154c0*/  @!PT LDS RZ, [RZ] ;  /* 0x00000000fffff984 */ /* 0x000fe20000000800 */
[----:B------:R1:W-:Y:S02]  /*154d0*/  @P1 LDGSTS.E.BYPASS.LTC128B.128 [R170+0xc800], [R26.64+0x40] ;  /* 0x0c8000401aaa1fae */ /* 0x0003e4000b901d46 */
[----:B------:R-:W-:Y:S01]  /*154e0*/  @P0 IMAD.X R52, R5, 0x1, R52, P3 ;  /* 0x0000000105340824 */ /* 0x000fe200018e0634 */
[C---:B------:R-:W-:Y:S01]  /*154f0*/  @P0 LEA R28, P3, R7.reuse, c[0x0][0x170], 0x1 ;  /* 0x00005c00071c0a11 */ /* 0x040fe200078608ff */
[----:B------:R-:W-:Y:S03]  /*15500*/  @!P1 STS.128 [R170+0xc800], RZ ;  /* 0x00c800ffaa009388 */ /* 0x000fe60000000c00 */
[----:B------:R-:W-:-:S05]  /*15510*/  @P0 LEA.HI.X R29, R7, c[0x0][0x174], R52, 0x1, P3 ;  /* 0x00005d00071d0a11 */ /* 0x000fca00018f0c34 */
[----:B------:R-:W-:Y:S01]  /*15520*/  @!PT LDS RZ, [RZ] ;  /* 0x00000000fffff984 */ /* 0x000fe20000000800 */
[----:B------:R-:W-:Y:S01]  /*15530*/  @!PT LDS RZ, [RZ] ;  /* 0x00000000fffff984 */ /* 0x000fe20000000800 */
[----:B------:R-:W-:Y:S01]  /*15540*/  @!PT LDS RZ, [RZ] ;  /* 0x00000000fffff984 */ /* 0x000fe20000000800 */
[----:B------:R1:W-:Y:S04]  /*15550*/  @P0 LDGSTS.E.BYPASS.LTC128B.128 [R170+0xe800], [R28.64+0x80] ;  /* 0x0e8000801caa0fae */ /* 0x0003e8000b901d46 */
[----:B------:R-:W-:Y:S04]  /*15560*/  @!P0 STS.128 [R170+0xe800], RZ ;  /* 0x00e800ffaa008388 */ /* 0x000fe80000000c00 */
[----:B------:R-:W-:Y:S04]  /*15570*/  LDSM.16.M88.4 R4, [R145] ;  /* 0x000000009104783b */ /* 0x000fe80000000200 */
[----:B------:R-:W1:Y:S04]  /*15580*/  LDSM.16.M88.4 R60, [R144+0x3000] ;  /* 0x00300000903c783b */ /* 0x000e680000000200 */
[----:B------:R-:W-:Y:S04]  /*15590*/  LDSM.16.M88.4 R132, [R123] ;  /* 0x000000007b84783b */ /* 0x000fe80000000200 */
[----:B---3--:R-:W-:Y:S04]  /*155a0*/  LDSM.16.M88.4 R12, [R120+0x3000] ;  /* 0x00300000780c783b */ /* 0x008fe80000000200 */
[----:B------:R-:W3:Y:S04]  /*155b0*/  LDSM.16.M88.4 R44, [R144+0x3800] ;  /* 0x00380000902c783b */ /* 0x000ee80000000200 */
[----:B------:R-:W3:Y:S04]  /*155c0*/  LDSM.16.M88.4 R36, [R144+0x3c00] ;  /* 0x003c00009024783b */ /* 0x000ee80000000200 */
[----:B------:R-:W4:Y:S04]  /*155d0*/  LDSM.16.M88.4 R128, [R120+0x3800] ;  /* 0x003800007880783b */ /* 0x000f280000000200 */
[----:B------:R-:W4:Y:S04]  /*155e0*/  LDSM.16.M88.4 R124, [R120+0x3c00] ;  /* 0x003c0000787c783b */ /* 0x000f280000000200 */
[----:B------:R-:W4:Y:S04]  /*155f0*/  LDSM.16.M88.4 R52, [R144+0x3400] ;  /* 0x003400009034783b */ /* 0x000f280000000200 */
[----:B-----5:R-:W5:Y:S04]  /*15600*/  LDSM.16.M88.4 R20, [R144+0x4400] ;  /* 0x004400009014783b */ /* 0x020f680000000200 */
[----:B--2---:R-:W-:Y:S01]  /*15610*/  LDSM.16.M88.4 R8, [R120+0x3400] ;  /* 0x003400007808783b */ /* 0x004fe20000000200 */
[C---:B-1----:R-:W-:Y:S03]  /*15620*/  HMMA.16816.F32 R64, R4.reuse, R60, RZ ;  /* 0x0000003c0440723c */ /* 0x042fe600000018ff */
[----:B------:R-:W-:Y:S04]  /*15630*/  LDSM.16.M88.4 R28, [R144+0x4000] ;  /* 0x00400000901c783b */ /* 0x000fe80000000200 */
[----:B------:R-:W-:Y:S01]  /*15640*/  LDSM.16.M88.4 R140, [R144+0x4c00] ;  /* 0x004c0000908c783b */ /* 0x000fe20000000200 */
[C---:B------:R-:W-:Y:S03]  /*15650*/  HMMA.16816.F32 R60, R4.reuse, R62, RZ ;  /* 0x0000003e043c723c */ /* 0x040fe600000018ff */
[----:B------:R-:W-:Y:S04]  /*15660*/  LDSM.16.M88.4 R136, [R120+0x4000] ;  /* 0x004000007888783b */ /* 0x000fe80000000200 */
[----:B------:R-:W0:Y:S01]  /*15670*/  LDGDEPBAR ;  /* 0x00000000000079af */ /* 0x000e220000000000 */
[----:B---3--:R-:W-:Y:S08]  /*15680*/  HMMA.16816.F32 R48, R4, R44, RZ ;  /* 0x0000002c0430723c */ /* 0x008ff000000018ff */
[C---:B------:R-:W-:Y:S08]  /*15690*/  HMMA.16816.F32 R64, R132.reuse, R12, R64 ;  /* 0x0000000c8440723c */ /* 0x040ff00000001840 */
[----:B------:R-:W-:Y:S01]  /*156a0*/  HMMA.16816.F32 R60, R132, R14, R60 ;  /* 0x0000000e843c723c */ /* 0x000fe2000000183c */
[----:B------:R-:W1:Y:S07]  /*156b0*/  LDSM.16.M88.4 R12, [R144+0x4800] ;  /* 0x00480000900c783b */ /* 0x000e6e0000000200 */
[C---:B------:R-:W-:Y:S08]  /*156c0*/  HMMA.16816.F32 R40, R4.reuse, R36, RZ ;  /* 0x000000240428723c */ /* 0x040ff000000018ff */
[C---:B------:R-:W-:Y:S08]  /*156d0*/  HMMA.16816.F32 R44, R4.reuse, R46, RZ ;  /* 0x0000002e042c723c */ /* 0x040ff000000018ff */
[----:B------:R-:W-:Y:S08]  /*156e0*/  HMMA.16816.F32 R36, R4, R38, RZ ;  /* 0x000000260424723c */ /* 0x000ff000000018ff */
[C---:B----4-:R-:W-:Y:S08]  /*156f0*/  HMMA.16816.F32 R48, R132.reuse, R128, R48 ;  /* 0x000000808430723c */ /* 0x050ff00000001830 */
[C---:B------:R-:W-:Y:S01]  /*15700*/  HMMA.16816.F32 R44, R132.reuse, R130, R44 ;  /* 0x00000082842c723c */ /* 0x040fe2000000182c */
[----:B------:R-:W2:Y:S07]  /*15710*/  LDSM.16.M88.4 R128, [R120+0x4400] ;  /* 0x004400007880783b */ /* 0x000eae0000000200 */
[C---:B------:R-:W-:Y:S08]  /*15720*/  HMMA.16816.F32 R40, R132.reuse, R124, R40 ;  /* 0x0000007c8428723c */ /* 0x040ff00000001828 */
[----:B------:R-:W-:Y:S01]  /*15730*/  HMMA.16816.F32 R36, R132, R126, R36 ;  /* 0x0000007e8424723c */ /* 0x000fe20000001824 */
[----:B------:R-:W3:Y:S07]  /*15740*/  LDSM.16.M88.4 R124, [R120+0x4800] ;  /* 0x00480000787c783b */ /* 0x000eee0000000200 */
[C---:B------:R-:W-:Y:S08]  /*15750*/  HMMA.16816.F32 R56, R4.reuse, R52, RZ ;  /* 0x000000340438723c */ /* 0x040ff000000018ff */
[C---:B------:R-:W-:Y:S08]  /*15760*/  HMMA.16816.F32 R52, R4.reuse, R54, RZ ;  /* 0x000000360434723c */ /* 0x040ff000000018ff */
[C---:B-----5:R-:W-:Y:S08]  /*15770*/  HMMA.16816.F32 R24, R4.reuse, R20, RZ ;  /* 0x000000140418723c */ /* 0x060ff000000018ff */
[C---:B-1----:R-:W-:Y:S08]  /*15780*/  HMMA.16816.F32 R16, R4.reuse, R12, RZ ;  /* 0x0000000c0410723c */ /* 0x042ff000000018ff */
[C---:B------:R-:W-:Y:S08]  /*15790*/  HMMA.16816.F32 R20, R4.reuse, R22, RZ ;  /* 0x000000160414723c */ /* 0x040ff000000018ff */
[----:B------:R-:W-:Y:S08]  /*157a0*/  HMMA.16816.F32 R12, R4, R14, RZ ;  /* 0x0000000e040c723c */ /* 0x000ff000000018ff */
[----:B------:R-:W-:Y:S08]  /*157b0*/  HMMA.16816.F32 R56, R132, R8, R56 ;  /* 0x000000088438723c */ /* 0x000ff00000001838 */
[----:B------:R-:W-:Y:S08]  /*157c0*/  HMMA.16816.F32 R32, R4, R28, RZ ;  /* 0x0000001c0420723c */ /* 0x000ff000000018ff */
[----:B------:R-:W-:Y:S08]  /*157d0*/  HMMA.16816.F32 R52, R132, R10, R52 ;  /* 0x0000000a8434723c */ /* 0x000ff00000001834 */
[C---:B------:R-:W-:Y:S08]  /*157e0*/  HMMA.16816.F32 R28, R4.reuse, R30, RZ ;  /* 0x0000001e041c723c */ /* 0x040ff000000018ff */
[C---:B------:R-:W-:Y:S08]  /*157f0*/  HMMA.16816.F32 R8, R4.reuse, R140, RZ ;  /* 0x0000008c0408723c */ /* 0x040ff000000018ff */
[----:B------:R-:W-:Y:S01]  /*15800*/  HMMA.16816.F32 R4, R4, R142, RZ ;  /* 0x0000008e0404723c */ /* 0x000fe200000018ff */
        /* <DEDUP_REMOVED lines=73> */
[C---:B------:R-:W-:Y:S08]  /*15ca0*/  HMMA.16816.F32 R32, R124.reuse, R140, R32 ;  /* 0x0000008c7c20723c */ /* 0x040ff00000001820 */
[C---:B-1----:R-:W-:Y:S08]  /*15cb0*/  HMMA.16816.F32 R40, R124.reuse, R128, R40 ;  /* 0x000000807c28723c */ /* 0x042ff00000001828 */
[C---:B------:R-:W-:Y:S01]  /*15cc0*/  HMMA.16816.F32 R36, R124.reuse, R130, R36 ;  /* 0x000000827c24723c */ /* 0x040fe20000001824 */
[----:B------:R-:W1:Y:S07]  /*15cd0*/  LDSM.16.M88.4 R128, [R144+0x8c00] ;  /* 0x008c00009080783b */ /* 0x000e6e0000000200 */
[C---:B------:R-:W-:Y:S01]  /*15ce0*/  HMMA.16816.F32 R28, R124.reuse, R142, R28 ;  /* 0x0000008e7c1c723c */ /* 0x040fe2000000181c */
[----:B------:R-:W-:Y:S07]  /*15cf0*/  LDSM.16.M88.4 R140, [R123+0x2000] ;  /* 0x002000007b8c783b */ /* 0x000fee0000000200 */
[C---:B---3--:R-:W-:Y:S08]  /*15d00*/  HMMA.16816.F32 R24, R124.reuse, R136, R24 ;  /* 0x000000887c18723c */ /* 0x048ff00000001818 */
[C---:B------:R-:W-:Y:S01]  /*15d10*/  HMMA.16816.F32 R20, R124.reuse, R138, R20 ;  /* 0x0000008a7c14723c */ /* 0x040fe20000001814 */
[----:B------:R-:W3:Y:S07]  /*15d20*/  LDSM.16.M88.4 R136, [R120+0x7000] ;  /* 0x007000007888783b */ /* 0x000eee0000000200 */
[C---:B--2---:R-:W-:Y:S08]  /*15d30*/  HMMA.16816.F32 R16, R124.reuse, R132, R16 ;  /* 0x000000847c10723c */ /* 0x044ff00000001810 */
[C---:B------:R-:W-:Y:S01]  /*15d40*/  HMMA.16816.F32 R12, R124.reuse, R134, R12 ;  /* 0x000000867c0c723c */ /* 0x040fe2000000180c */
[----:B------:R-:W2:Y:S07]  /*15d50*/  LDSM.16.M88.4 R132, [R120+0x7400] ;  /* 0x007400007884783b */ /* 0x000eae0000000200 */
[C---:B-1----:R-:W-:Y:S08]  /*15d60*/  HMMA.16816.F32 R8, R124.reuse, R128, R8 ;  /* 0x000000807c08723c */ /* 0x042ff00000001808 */
[----:B------:R-:W-:Y:S01]  /*15d70*/  HMMA.16816.F32 R4, R124, R130, R4 ;  /* 0x000000827c04723c */ /* 0x000fe20000001804 */
[----:B------:R-:W1:Y:S04]  /*15d80*/  LDSM.16.M88.4 R124, [R120+0x7c00] ;  /* 0x007c0000787c783b */ /* 0x000e680000000200 */
[----:B------:R-:W4:Y:S03]  /*15d90*/  LDSM.16.M88.4 R128, [R120+0x7800] ;  /* 0x007800007880783b */ /* 0x000f260000000200 */
[C---:B---3--:R-:W-:Y:S08]  /*15da0*/  HMMA.16816.F32 R60, R140.reuse, R138, R60 ;  /* 0x0000008a8c3c723c */ /* 0x048ff0000000183c */
[C---:B------:R-:W-:Y:S08]  /*15db0*/  HMMA.16816.F32 R64, R140.reuse, R136, R64 ;  /* 0x000000888c40723c */ /* 0x040ff00000001840 */
[C---:B--2---:R-:W-:Y:S08]  /*15dc0*/  HMMA.16816.F32 R56, R140.reuse, R132, R56 ;  /* 0x000000848c38723c */ /* 0x044ff00000001838 */
[----:B------:R-:W-:Y:S01]  /*15dd0*/  FMUL.FTZ R60, R60, c[0x0][0x2ec] ;  /* 0x0000bb003c3c7a20 */ /* 0x000fe20000410000 */
[----:B------:R-:W-:Y:S01]  /*15de0*/  HMMA.16816.F32 R52, R140, R134, R52 ;  /* 0x000000868c34723c */ /* 0x000fe20000001834 */
[----:B------:R-:W-:-:S06]  /*15df0*/  FMUL.FTZ R61, R61, c[0x0][0x2ec] ;  /* 0x0000bb003d3d7a20 */ /* 0x000fcc0000410000 */
[----:B------:R-:W-:Y:S01]  /*15e00*/  FMUL.FTZ R138, R66, c[0x0][0x2ec] ;  /* 0x0000bb00428a7a20 */ /* 0x000fe20000410000 */
[----:B-1----:R-:W-:Y:S01]  /*15e10*/  HMMA.16816.F32 R40, R140, R124, R40 ;  /* 0x0000007c8c28723c */ /* 0x002fe20000001828 */
[----:B------:R-:W-:Y:S02]  /*15e20*/  FMUL.FTZ R3, R64, c[0x0][0x2ec] ;  /* 0x0000bb0040037a20 */ /* 0x000fe40000410000 */
[----:B------:R-:W-:Y:S01]  /*15e30*/  FMUL.FTZ R66, R67, c[0x0][0x2ec] ;  /* 0x0000bb0043427a20 */ /* 0x000fe20000410000 */
[----:B------:R-:W-:Y:S01]  /*15e40*/  MUFU.TANH R64, R60 ;  /* 0x0000003c00407308 */ /* 0x000fe20000002400 */
[----:B------:R-:W-:-:S03]  /*15e50*/  FMUL.FTZ R65, R65, c[0x0][0x2ec] ;  /* 0x0000bb0041417a20 */ /* 0x000fc60000410000 */
[C---:B------:R-:W-:Y:S01]  /*15e60*/  HMMA.16816.F32 R36, R140.reuse, R126, R36 ;  /* 0x0000007e8c24723c */ /* 0x040fe20000001824 */
[----:B------:R-:W1:Y:S03]  /*15e70*/  LDSM.16.M88.4 R124, [R120+0x8000] ;  /* 0x00800000787c783b */ /* 0x000e660000000200 */
[----:B------:R2:W-:Y:S04]  /*15e80*/  MUFU.TANH R67, R61 ;  /* 0x0000003d00437308 */ /* 0x0005e80000002400 */
[----:B----4-:R-:W-:Y:S01]  /*15e90*/  HMMA.16816.F32 R48, R140, R128, R48 ;  /* 0x000000808c30723c */ /* 0x010fe20000001830 */
[----:B------:R-:W-:-:S03]  /*15ea0*/  FMUL.FTZ R55, R55, c[0x0][0x2ec] ;  /* 0x0000bb0037377a20 */ /* 0x000fc60000410000 */
[----:B------:R-:W-:Y:S03]  /*15eb0*/  MUFU.TANH R65, R65 ;  /* 0x0000004100417308 */ /* 0x000fe60000002400 */
[----:B------:R-:W-:Y:S01]  /*15ec0*/  FMUL.FTZ R129, R62, c[0x0][0x2ec] ;  /* 0x0000bb003e817a20 */ /* 0x000fe20000410000 */
[----:B------:R-:W-:Y:S01]  /*15ed0*/  HMMA.16816.F32 R44, R140, R130, R44 ;  /* 0x000000828c2c723c */ /* 0x000fe2000000182c */
[----:B------:R-:W-:Y:S02]  /*15ee0*/  FMUL.FTZ R128, R63, c[0x0][0x2ec] ;  /* 0x0000bb003f807a20 */ /* 0x000fe40000410000 */
[----:B------:R-:W-:Y:S01]  /*15ef0*/  FMUL.FTZ R40, R40, c[0x0][0x2ec] ;  /* 0x0000bb0028287a20 */ /* 0x000fe20000410000 */
[----:B--2---:R-:W2:Y:S01]  /*15f00*/  LDSM.16.M88.4 R60, [R120+0x8400] ;  /* 0x00840000783c783b */ /* 0x004ea20000000200 */
[----:B------:R-:W-:Y:S01]  /*15f10*/  FMUL.FTZ R205, R41, c[0x0][0x2ec] ;  /* 0x0000bb0029cd7a20 */ /* 0x000fe20000410000 */
[----:B------:R-:W3:Y:S01]  /*15f20*/  MUFU.TANH R129, R129 ;  /* 0x0000008100817308 */ /* 0x000ee20000002400 */
        /* <DEDUP_REMOVED lines=9> */
[----:B------:R-:W5:Y:S01]  /*15fc0*/  MUFU.TANH R130, R130 ;  /* 0x0000008200827308 */ /* 0x000f620000002400 */
[----:B------:R-:W-:Y:S01]  /*15fd0*/  FMUL.FTZ R208, R51, c[0x0][0x2ec] ;  /* 0x0000bb0033d07a20 */ /* 0x000fe20000410000 */
[C---:B-1----:R-:W-:Y:S01]  /*15fe0*/  HMMA.16816.F32 R32, R140.reuse, R124, R32 ;  /* 0x0000007c8c20723c */ /* 0x042fe20000001820 */
[----:B------:R-:W1:Y:S01]  /*15ff0*/  LDSM.16.M88.4 R48, [R120+0x8800] ;  /* 0x008800007830783b */ /* 0x000e620000000200 */
[----:B------:R-:W-:Y:S02]  /*16000*/  FMUL.FTZ R44, R44, c[0x0][0x2ec] ;  /* 0x0000bb002c2c7a20 */ /* 0x000fe40000410000 */
[----:B------:R-:W-:Y:S01]  /*16010*/  FMUL.FTZ R46, R46, c[0x0][0x2ec] ;  /* 0x0000bb002e2e7a20 */ /* 0x000fe20000410000 */
[----:B----4-:R-:W4:Y:S01]  /*16020*/  LDSM.16.M88.4 R40, [R120+0x8c00] ;  /* 0x008c00007828783b */ /* 0x010f220000000200 */
[----:B------:R-:W1:Y:S01]  /*16030*/  MUFU.TANH R57, R57 ;  /* 0x0000003900397308 */ /* 0x000e620000002400 */
[----:B------:R-:W-:Y:S01]  /*16040*/  FMUL.FTZ R124, R52, c[0x0][0x2ec] ;  /* 0x0000bb00347c7a20 */ /* 0x000fe20000410000 */
[----:B------:R-:W-:Y:S01]  /*16050*/  HMMA.16816.F32 R28, R140, R126, R28 ;  /* 0x0000007e8c1c723c */ /* 0x000fe2000000181c */
[----:B------:R-:W-:Y:S01]  /*16060*/  FMUL.FTZ R52, R53, c[0x0][0x2ec] ;  /* 0x0000bb0035347a20 */ /* 0x000fe20000410000 */
[----:B------:R-:W-:-:S04]  /*16070*/  DEPBAR.LE SB0, 0x0 ;  /* 0x000080000000791a */ /* 0x000fc80000000000 */
[----:B------:R-:W-:Y:S01]  /*16080*/  FMUL.FTZ R53, R54, c[0x0][0x2ec] ;  /* 0x0000bb0036357a20 */ /* 0x000fe20000410000 */
[----:B------:R-:W1:Y:S01]  /*16090*/  MUFU.TANH R133, R133 ;  /* 0x0000008500857308 */ /* 0x000e620000002400 */
[----:B------:R-:W-:Y:S02]  /*160a0*/  FMUL.FTZ R36, R36, c[0x0][0x2ec] ;  /* 0x0000bb0024247a20 */ /* 0x000fe40000410000 */
[----:B------:R-:W-:Y:S01]  /*160b0*/  FMUL.FTZ R38, R38, c[0x0][0x2ec] ;  /* 0x0000bb0026267a20 */ /* 0x000fe20000410000 */
[----:B--2---:R-:W-:Y:S01]  /*160c0*/  HMMA.16816.F32 R24, R140, R60, R24 ;  /* 0x0000003c8c18723c */ /* 0x004fe20000001818 */
[----:B------:R-:W-:Y:S02]  /*160d0*/  FMUL.FTZ R58, R59, c[0x0][0x2ec] ;  /* 0x0000bb003b3a7a20 */ /* 0x000fe40000410000 */
[----:B------:R-:W-:Y:S01]  /*160e0*/  FMUL.FTZ R45, R45, c[0x0][0x2ec] ;  /* 0x0000bb002d2d7a20 */ /* 0x000fe20000410000 */
[----:B------:R-:W-:Y:S01]  /*160f0*/  MUFU.TANH R53, R53 ;  /* 0x0000003500357308 */ /* 0x000fe20000002400 */
[----:B------:R-:W-:-:S02]  /*16100*/  FMUL.FTZ R189, R32, c[0x0][0x2ec] ;  /* 0x0000bb0020bd7a20 */ /* 0x000fc40000410000 */
[----:B------:R-:W2:Y:S01]  /*16110*/  S2R R32, SR_TID.X ;  /* 0x0000000000207919 */ /* 0x000ea20000002100 */
[----:B------:R-:W-:Y:S01]  /*16120*/  HMMA.16816.F32 R20, R140, R62, R20 ;  /* 0x0000003e8c14723c */ /* 0x000fe20000001814 */
[----:B------:R-:W-:Y:S02]  /*16130*/  FMUL.FTZ R194, R35, c[0x0][0x2ec] ;  /* 0x0000bb0023c27a20 */ /* 0x000fe40000410000 */
[----:B------:R-:W-:Y:S01]  /*16140*/  FMUL.FTZ R33, R33, c[0x0][0x2ec] ;  /* 0x0000bb0021217a20 */ /* 0x000fe20000410000 */
[----:B------:R-:W-:Y:S01]  /*16150*/  MUFU.TANH R136, R136 ;  /* 0x0000008800887308 */ /* 0x000fe20000002400 */
[----:B------:R-:W-:Y:S02]  /*16160*/  FMUL.FTZ R187, R28, c[0x0][0x2ec] ;  /* 0x0000bb001cbb7a20 */ /* 0x000fe40000410000 */
[----:B------:R-:W-:Y:S02]  /*16170*/  IMAD.SHL.U32 R28, R155, 0x80, RZ ;  /* 0x000000809b1c7824 */ /* 0x000fe400078e00ff */
[----:B------:R-:W-:-:S02]  /*16180*/  FMUL.FTZ R34, R34, c[0x0][0x2ec] ;  /* 0x0000bb0022227a20 */ /* 0x000fc40000410000 */
[----:B------:R-:W-:Y:S01]  /*16190*/  FMUL.FTZ R30, R30, c[0x0][0x2ec] ;  /* 0x0000bb001e1e7a20 */ /* 0x000fe20000410000 */
[----:B------:R-:W-:Y:S01]  /*161a0*/  MUFU.TANH R131, R44 ;  /* 0x0000002c00837308 */ /* 0x000fe20000002400 */
[----:B------:R-:W-:Y:S01]  /*161b0*/  FMUL.FTZ R47, R47, c[0x0][0x2ec] ;  /* 0x0000bb002f2f7a20 */ /* 0x000fe20000410000 */
[C---:B-1----:R-:W-:Y:S01]  /*161c0*/  HMMA.16816.F32 R16, R140.reuse, R48, R16 ;  /* 0x000000308c10723c */ /* 0x042fe20000001810 */
[----:B------:R-:W-:Y:S02]  /*161d0*/  FMUL.FTZ R37, R37, c[0x0][0x2ec] ;  /* 0x0000bb0025257a20 */ /* 0x000fe40000410000 */
[----:B------:R-:W-:Y:S02]  /*161e0*/  FMUL.FTZ R183, R24, c[0x0][0x2ec] ;  /* 0x0000bb0018b77a20 */ /* 0x000fe40000410000 */
[----:B------:R-:W-:Y:S01]  /*161f0*/  FMUL.FTZ R176, R26, c[0x0][0x2ec] ;  /* 0x0000bb001ab07a20 */ /* 0x000fe20000410000 */
[----:B------:R-:W-:Y:S01]  /*16200*/  MUFU.TANH R200, R46 ;  /* 0x0000002e00c87308 */ /* 0x000fe20000002400 */
[----:B------:R-:W-:Y:S01]  /*16210*/  FMUL.FTZ R185, R25, c[0x0][0x2ec] ;  /* 0x0000bb0019b97a20 */ /* 0x000fe20000410000 */
[----:B------:R-:W-:Y:S01]  /*16220*/  HMMA.16816.F32 R12, R140, R50, R12 ;  /* 0x000000328c0c723c */ /* 0x000fe2000000180c */
[----:B--2---:R-:W-:-:S02]  /*16230*/  IMAD.SHL.U32 R32, R32, 0x2, RZ ;  /* 0x0000000220207824 */ /* 0x004fc400078e00ff */
[----:B------:R-:W-:Y:S02]  /*16240*/  FMUL.FTZ R179, R20, c[0x0][0x2ec] ;  /* 0x0000bb0014b37a20 */ /* 0x000fe40000410000 */
[----:B------:R-:W-:Y:S01]  /*16250*/  FMUL.FTZ R168, R22, c[0x0][0x2ec] ;  /* 0x0000bb0016a87a20 */ /* 0x000fe20000410000 */
[----:B------:R-:W-:Y:S01]  /*16260*/  LOP3.LUT R35, R32, 0x6, RZ, 0xc0, !PT ;  /* 0x0000000620237812 */ /* 0x000fe200078ec0ff */
[----:B------:R-:W-:Y:S01]  /*16270*/  MUFU.TANH R198, R198 ;  /* 0x000000c600c67308 */ /* 0x000fe20000002400 */
[C---:B----4-:R-:W-:Y:S01]  /*16280*/  HMMA.16816.F32 R8, R140.reuse, R40, R8 ;  /* 0x000000288c08723c */ /* 0x050fe20000001808 */
[----:B------:R-:W-:Y:S01]  /*16290*/  FMUL.FTZ R39, R39, c[0x0][0x2ec] ;  /* 0x0000bb0027277a20 */ /* 0x000fe20000410000 */
[C-C-:B------:R-:W-:Y:S01]  /*162a0*/  LOP3.LUT R32, R28.reuse, 0x8, R35.reuse, 0xfe, !PT ;  /* 0x000000081c207812 */ /* 0x140fe200078efe23 */
[----:B------:R-:W-:Y:S01]  /*162b0*/  FMUL.FTZ R31, R31, c[0x0][0x2ec] ;  /* 0x0000bb001f1f7a20 */ /* 0x000fe20000410000 */
[--C-:B------:R-:W-:Y:S01]  /*162c0*/  LOP3.LUT R24, R28, 0x10, R35.reuse, 0xfe, !PT ;  /* 0x000000101c187812 */ /* 0x100fe200078efe23 */
[----:B------:R-:W-:Y:S01]  /*162d0*/  FMUL.FTZ R29, R29, c[0x0][0x2ec] ;  /* 0x0000bb001d1d7a20 */ /* 0x000fe20000410000 */
[C---:B------:R-:W-:Y:S01]  /*162e0*/  ISETP.GE.AND P1, PT, R32.reuse, R119, PT ;  /* 0x000000772000720c */ /* 0x040fe20003f26270 */
[----:B------:R-:W-:Y:S01]  /*162f0*/  MUFU.TANH R197, R36 ;  /* 0x0000002400c57308 */ /* 0x000fe20000002400 */
[----:B------:R-:W-:Y:S01]  /*16300*/  HMMA.16816.F32 R4, R140, R42, R4 ;  /* 0x0000002a8c04723c */ /* 0x000fe20000001804 */
[----:B------:R-:W-:Y:S01]  /*16310*/  ISETP.GE.AND P0, PT, R32, R121, PT ;  /* 0x000000792000720c */ /* 0x000fe20003f06270 */
[----:B------:R-:W-:Y:S01]  /*16320*/  FMUL.FTZ R18, R18, c[0x0][0x2ec] ;  /* 0x0000bb0012127a20 */ /* 0x000fe20000410000 */
[C---:B------:R-:W-:Y:S01]  /*16330*/  ISETP.GE.AND P2, PT, R24.reuse, R119, PT ;  /* 0x000000771800720c */ /* 0x040fe20003f46270 */
[----:B------:R-:W-:Y:S01]  /*16340*/  FMUL.FTZ R21, R21, c[0x0][0x2ec] ;  /* 0x0000bb0015157a20 */ /* 0x000fe20000410000 */
[-C--:B------:R-:W-:Y:S01]  /*16350*/  ISETP.GE.AND P3, PT, R24, R121.reuse, PT ;  /* 0x000000791800720c */ /* 0x080fe20003f66270 */
[----:B------:R-:W-:Y:S01]  /*16360*/  FMUL.FTZ R23, R23, c[0x0][0x2ec] ;  /* 0x0000bb0017177a20 */ /* 0x000fe20000410000 */
[C-C-:B------:R-:W-:Y:S01]  /*16370*/  LOP3.LUT R26, R28.reuse, 0x18, R35.reuse, 0xfe, !PT ;  /* 0x000000181c1a7812 */ /* 0x140fe200078efe23 */
[----:B------:R-:W-:Y:S01]  /*16380*/  MUFU.TANH R204, R38 ;  /* 0x0000002600cc7308 */ /* 0x000fe20000002400 */
[--C-:B------:R-:W-:Y:S01]  /*16390*/  LOP3.LUT R24, R28, 0x20, R35.reuse, 0xfe, !PT ;  /* 0x000000201c187812 */ /* 0x100fe200078efe23 */
[----:B------:R-:W-:Y:S01]  /*163a0*/  FMUL.FTZ R141, R16, c[0x0][0x2ec] ;  /* 0x0000bb00108d7a20 */ /* 0x000fe20000410000 */
[----:B---3--:R-:W-:Y:S01]  /*163b0*/  FSEL R20, R129, -INF , !P0 ;  /* 0xff80000081147808 */ /* 0x008fe20004000000 */
[----:B------:R-:W-:Y:S01]  /*163c0*/  FMUL.FTZ R14, R14, c[0x0][0x2ec] ;  /* 0x0000bb000e0e7a20 */ /* 0x000fe20000410000 */
[----:B-----5:R-:W-:Y:S01]  /*163d0*/  FSEL R59, R130, -INF , !P2 ;  /* 0xff800000823b7808 */ /* 0x020fe20005000000 */
[----:B------:R-:W-:Y:S01]  /*163e0*/  FMUL.FTZ R139, R12, c[0x0][0x2ec] ;  /* 0x0000bb000c8b7a20 */ /* 0x000fe20000410000 */
[----:B------:R-:W-:Y:S01]  /*163f0*/  ISETP.GE.AND P0, PT, R26, R121, PT ;  /* 0x000000791a00720c */ /* 0x000fe20003f06270 */
[----:B------:R-:W1:Y:S01]  /*16400*/  MUFU.TANH R189, R189 ;  /* 0x000000bd00bd7308 */ /* 0x000e620000002400 */
[-C--:B------:R-:W-:Y:S01]  /*16410*/  ISETP.GE.AND P2, PT, R24, R119.reuse, PT ;  /* 0x000000771800720c */ /* 0x080fe20003f46270 */
[----:B------:R-:W-:Y:S01]  /*16420*/  FMUL.FTZ R165, R8, c[0x0][0x2ec] ;  /* 0x0000bb0008a57a20 */ /* 0x000fe20000410000 */
[--C-:B------:R-:W-:Y:S01]  /*16430*/  LOP3.LUT R22, R28, 0x30, R35.reuse, 0xfe, !PT ;  /* 0x000000301c167812 */ /* 0x100fe200078efe23 */
[----:B------:R-:W-:Y:S01]  /*16440*/  FMUL.FTZ R10, R10, c[0x0][0x2ec] ;  /* 0x0000bb000a0a7a20 */ /* 0x000fe20000410000 */
[----:B------:R-:W-:Y:S01]  /*16450*/  FSEL R60, R57, -INF , !P3 ;  /* 0xff800000393c7808 */ /* 0x000fe20005800000 */
[----:B------:R-:W-:Y:S01]  /*16460*/  FMUL.FTZ R13, R13, c[0x0][0x2ec] ;  /* 0x0000bb000d0d7a20 */ /* 0x000fe20000410000 */
[----:B------:R-:W-:Y:S01]  /*16470*/  FSEL R133, R133, -INF , !P2 ;  /* 0xff80000085857808 */ /* 0x000fe20005000000 */
[----:B------:R2:W-:Y:S01]  /*16480*/  MUFU.TANH R195, R33 ;  /* 0x0000002100c37308 */ /* 0x0005e20000002400 */
[-C--:B------:R-:W-:Y:S01]  /*16490*/  ISETP.GE.AND P2, PT, R22, R119.reuse, PT ;  /* 0x000000771600720c */ /* 0x080fe20003f46270 */
[----:B------:R-:W-:Y:S01]  /*164a0*/  FMUL.FTZ R143, R4, c[0x0][0x2ec] ;  /* 0x0000bb00048f7a20 */ /* 0x000fe20000410000 */
[--C-:B------:R-:W-:Y:S01]  /*164b0*/  LOP3.LUT R16, R28, 0x40, R35.reuse, 0xfe, !PT ;  /* 0x000000401c107812 */ /* 0x100fe200078efe23 */
[----:B------:R-:W-:Y:S01]  /*164c0*/  FMUL.FTZ R6, R6, c[0x0][0x2ec] ;  /* 0x0000bb0006067a20 */ /* 0x000fe20000410000 */
[----:B------:R-:W-:Y:S01]  /*164d0*/  FSEL R199, R199, -INF , !P2 ;  /* 0xff800000c7c77808 */ /* 0x000fe20005000000 */
[----:B------:R-:W-:Y:S01]  /*164e0*/  FMUL.FTZ R27, R27, c[0x0][0x2ec] ;  /* 0x0000bb001b1b7a20 */ /* 0x000fe20000410000 */
[-C--:B------:R-:W-:Y:S01]  /*164f0*/  ISETP.GE.AND P2, PT, R16, R119.reuse, PT ;  /* 0x000000771000720c */ /* 0x080fe20003f46270 */
[----:B------:R-:W3:Y:S01]  /*16500*/  MUFU.TANH R186, R34 ;  /* 0x0000002200ba7308 */ /* 0x000ee20000002400 */
[--C-:B------:R-:W-:Y:S01]  /*16510*/  LOP3.LUT R12, R28, 0x50, R35.reuse, 0xfe, !PT ;  /* 0x000000501c0c7812 */ /* 0x100fe200078efe23 */
[----:B------:R-:W-:Y:S01]  /*16520*/  FMUL.FTZ R169, R9, c[0x0][0x2ec] ;  /* 0x0000bb0009a97a20 */ /* 0x000fe20000410000 */
[----:B-1----:R-:W-:Y:S01]  /*16530*/  FSEL R189, R189, -INF , !P2 ;  /* 0xff800000bdbd7808 */ /* 0x002fe20005000000 */
[----:B------:R-:W-:Y:S01]  /*16540*/  FMUL.FTZ R19, R19, c[0x0][0x2ec] ;  /* 0x0000bb0013137a20 */ /* 0x000fe20000410000 */
[-C--:B------:R-:W-:Y:S01]  /*16550*/  ISETP.GE.AND P2, PT, R12, R119.reuse, PT ;  /* 0x000000770c00720c */ /* 0x080fe20003f46270 */
[----:B------:R-:W-:Y:S01]  /*16560*/  FMUL.FTZ R9, R11, c[0x0][0x2ec] ;  /* 0x0000bb000b097a20 */ /* 0x000fe20000410000 */
[----:B------:R-:W-:Y:S01]  /*16570*/  ISETP.GE.AND P4, PT, R26, R119, PT ;  /* 0x000000771a00720c */ /* 0x000fe20003f86270 */
[----:B------:R-:W1:Y:S01]  /*16580*/  MUFU.TANH R187, R187 ;  /* 0x000000bb00bb7308 */ /* 0x000e620000002400 */
[----:B--2---:R-:W-:Y:S01]  /*16590*/  FSEL R33, R64, -INF , !P1 ;  /* 0xff80000040217808 */ /* 0x004fe20004800000 */
[----:B------:R-:W-:Y:S01]  /*165a0*/  FMUL.FTZ R15, R15, c[0x0][0x2ec] ;  /* 0x0000bb000f0f7a20 */ /* 0x000fe20000410000 */
[----:B------:R-:W-:Y:S01]  /*165b0*/  ISETP.GE.AND P1, PT, R24, R121, PT ;  /* 0x000000791800720c */ /* 0x000fe20003f26270 */
[----:B------:R-:W-:Y:S01]  /*165c0*/  FMUL.FTZ R177, R5, c[0x0][0x2ec] ;  /* 0x0000bb0005b17a20 */ /* 0x000fe20000410000 */
[----:B------:R-:W-:Y:S01]  /*165d0*/  LOP3.LUT R24, R28, 0x28, R35, 0xfe, !PT ;  /* 0x000000281c187812 */ /* 0x000fe200078efe23 */
[----:B------:R-:W-:Y:S01]  /*165e0*/  FMUL.FTZ R5, R7, c[0x0][0x2ec] ;  /* 0x0000bb0007057a20 */ /* 0x000fe20000410000 */
[----:B------:R-:W-:Y:S01]  /*165f0*/  FSEL R64, R53, -INF , !P0 ;  /* 0xff80000035407808 */ /* 0x000fe20004000000 */
[----:B------:R-:W2:Y:S01]  /*16600*/  MUFU.TANH R182, R30 ;  /* 0x0000001e00b67308 */ /* 0x000ea20000002400 */
[----:B------:R-:W-:Y:S01]  /*16610*/  FSEL R136, R136, -INF , !P1 ;  /* 0xff80000088887808 */ /* 0x000fe20004800000 */
[----:B------:R-:W-:Y:S01]  /*16620*/  FMUL.FTZ R17, R17, c[0x0][0x2ec] ;  /* 0x0000bb0011117a20 */ /* 0x000fe20000410000 */
[C---:B------:R-:W-:Y:S01]  /*16630*/  ISETP.GE.AND P3, PT, R24.reuse, R119, PT ;  /* 0x000000771800720c */ /* 0x040fe20003f66270 */
[----:B------:R-:W-:Y:S01]  /*16640*/  IMAD.MOV.U32 R129, RZ, RZ, R163 ;  /* 0x000000ffff817224 */ /* 0x000fe200078e00a3 */
[----:B------:R-:W-:-:S02]  /*16650*/  ISETP.GE.AND P0, PT, R24, R121, PT ;  /* 0x000000791800720c */ /* 0x000fc40003f06270 */
[----:B------:R-:W-:Y:S01]  /*16660*/  ISETP.GE.AND P1, PT, R22, R121, PT ;  /* 0x000000791600720c */ /* 0x000fe20003f26270 */
[----:B------:R-:W4:Y:S01]  /*16670*/  MUFU.TANH R183, R183 ;  /* 0x000000b700b77308 */ /* 0x000f220000002400 */
[----:B------:R-:W-:Y:S02]  /*16680*/  LOP3.LUT R22, R28, 0x38, R35, 0xfe, !PT ;  /* 0x000000381c167812 */ /* 0x000fe400078efe23 */
[----:B------:R-:W-:Y:S02]  /*16690*/  FSEL R131, R131, -INF , !P3 ;  /* 0xff80000083837808 */ /* 0x000fe40005800000 */
[----:B------:R-:W-:Y:S02]  /*166a0*/  FSEL R200, R200, -INF , !P0 ;  /* 0xff800000c8c87808 */ /* 0x000fe40004000000 */
[----:B------:R-:W-:Y:S01]  /*166b0*/  FSEL R198, R198, -INF , !P1 ;  /* 0xff800000c6c67808 */ /* 0x000fe20004800000 */
[----:B------:R-:W5:Y:S01]  /*166c0*/  MUFU.TANH R176, R176 ;  /* 0x000000b000b07308 */ /* 0x000f620000002400 */
[----:B------:R-:W-:-:S02]  /*166d0*/  ISETP.GE.AND P3, PT, R22, R119, PT ;  /* 0x000000771600720c */ /* 0x000fc40003f66270 */
[-C--:B------:R-:W-:Y:S02]  /*166e0*/  ISETP.GE.AND P0, PT, R22, R121.reuse, PT ;  /* 0x000000791600720c */ /* 0x080fe40003f06270 */
[----:B------:R-:W-:Y:S02]  /*166f0*/  ISETP.GE.AND P1, PT, R16, R121, PT ;  /* 0x000000791000720c */ /* 0x000fe40003f26270 */
[----:B------:R-:W-:Y:S01]  /*16700*/  LOP3.LUT R16, R28, 0x48, R35, 0xfe, !PT ;  /* 0x000000481c107812 */ /* 0x000fe200078efe23 */
[----:B------:R-:W1:Y:S01]  /*16710*/  MUFU.TANH R124, R124 ;  /* 0x0000007c007c7308 */ /* 0x000e620000002400 */
[----:B------:R-:W-:Y:S02]  /*16720*/  FSEL R197, R197, -INF , !P3 ;  /* 0xff800000c5c57808 */ /* 0x000fe40005800000 */
[----:B------:R-:W-:Y:S02]  /*16730*/  FSEL R204, R204, -INF , !P0 ;  /* 0xff800000cccc7808 */ /* 0x000fe40004000000 */
[----:B---3--:R-:W-:-:S02]  /*16740*/  FSEL R186, R186, -INF , !P1 ;  /* 0xff800000baba7808 */ /* 0x008fc40004800000 */
[C---:B------:R-:W-:Y:S01]  /*16750*/  ISETP.GE.AND P3, PT, R16.reuse, R119, PT ;  /* 0x000000771000720c */ /* 0x040fe20003f66270 */
[----:B------:R-:W3:Y:S01]  /*16760*/  MUFU.TANH R179, R179 ;  /* 0x000000b300b37308 */ /* 0x000ee20000002400 */
[-C--:B------:R-:W-:Y:S02]  /*16770*/  ISETP.GE.AND P0, PT, R16, R121.reuse, PT ;  /* 0x000000791000720c */ /* 0x080fe40003f06270 */
[----:B------:R-:W-:Y:S02]  /*16780*/  ISETP.GE.AND P1, PT, R12, R121, PT ;  /* 0x000000790c00720c */ /* 0x000fe40003f26270 */
[C-C-:B------:R-:W-:Y:S02]  /*16790*/  LOP3.LUT R12, R28.reuse, 0x58, R35.reuse, 0xfe, !PT ;  /* 0x000000581c0c7812 */ /* 0x140fe400078efe23 */
[----:B------:R-:W-:Y:S01]  /*167a0*/  LOP3.LUT R8, R28, 0x60, R35, 0xfe, !PT ;  /* 0x000000601c087812 */ /* 0x000fe200078efe23 */
[----:B------:R-:W3:Y:S01]  /*167b0*/  MUFU.TANH R168, R168 ;  /* 0x000000a800a87308 */ /* 0x000ee20000002400 */
[----:B-1----:R-:W-:-:S02]  /*167c0*/  FSEL R187, R187, -INF , !P3 ;  /* 0xff800000bbbb7808 */ /* 0x002fc40005800000 */
[----:B--2---:R-:W-:Y:S02]  /*167d0*/  FSEL R182, R182, -INF , !P0 ;  /* 0xff800000b6b67808 */ /* 0x004fe40004000000 */
[----:B----4-:R-:W-:Y:S02]  /*167e0*/  FSEL R183, R183, -INF , !P2 ;  /* 0xff800000b7b77808 */ /* 0x010fe40005000000 */
[----:B-----5:R-:W-:Y:S01]  /*167f0*/  FSEL R176, R176, -INF , !P1 ;  /* 0xff800000b0b07808 */ /* 0x020fe20004800000 */
[----:B------:R-:W1:Y:S01]  /*16800*/  MUFU.TANH R164, R18 ;  /* 0x0000001200a47308 */ /* 0x000e620000002400 */
[----:B------:R-:W-:Y:S02]  /*16810*/  FSEL R57, R124, -INF , !P4 ;  /* 0xff8000007c397808 */ /* 0x000fe40006000000 */
[C---:B------:R-:W-:Y:S02]  /*16820*/  ISETP.GE.AND P3, PT, R12.reuse, R119, PT ;  /* 0x000000770c00720c */ /* 0x040fe40003f66270 */
[----:B------:R-:W-:-:S02]  /*16830*/  ISETP.GE.AND P0, PT, R12, R121, PT ;  /* 0x000000790c00720c */ /* 0x000fc40003f06270 */
[C---:B------:R-:W-:Y:S01]  /*16840*/  ISETP.GE.AND P2, PT, R8.reuse, R119, PT ;  /* 0x000000770800720c */ /* 0x040fe20003f46270 */
[----:B------:R-:W2:Y:S01]  /*16850*/  MUFU.TANH R141, R141 ;  /* 0x0000008d008d7308 */ /* 0x000ea20000002400 */
[----:B------:R-:W-:Y:S02]  /*16860*/  ISETP.GE.AND P1, PT, R8, R121, PT ;  /* 0x000000790800720c */ /* 0x000fe40003f26270 */
[C-C-:B------:R-:W-:Y:S02]  /*16870*/  LOP3.LUT R8, R28.reuse, 0x68, R35.reuse, 0xfe, !PT ;  /* 0x000000681c087812 */ /* 0x140fe400078efe23 */
[----:B------:R-:W-:Y:S02]  /*16880*/  LOP3.LUT R4, R28, 0x70, R35, 0xfe, !PT ;  /* 0x000000701c047812 */ /* 0x000fe400078efe23 */
[----:B---3--:R-:W-:Y:S01]  /*16890*/  FSEL R179, R179, -INF , !P3 ;  /* 0xff800000b3b37808 */ /* 0x008fe20005800000 */
[----:B------:R-:W3:Y:S01]  /*168a0*/  MUFU.TANH R130, R14 ;  /* 0x0000000e00827308 */ /* 0x000ee20000002400 */
[----:B------:R-:W-:-:S02]  /*168b0*/  FSEL R168, R168, -INF , !P0 ;  /* 0xff800000a8a87808 */ /* 0x000fc40004000000 */
[----:B-1----:R-:W-:Y:S02]  /*168c0*/  FSEL R164, R164, -INF , !P1 ;  /* 0xff800000a4a47808 */ /* 0x002fe40004800000 */
[----:B------:R-:W-:Y:S02]  /*168d0*/  ISETP.GE.AND P0, PT, R8, R121, PT ;  /* 0x000000790800720c */ /* 0x000fe40003f06270 */
[C---:B------:R-:W-:Y:S01]  /*168e0*/  ISETP.GE.AND P3, PT, R4.reuse, R119, PT ;  /* 0x000000770400720c */ /* 0x040fe20003f66270 */
[----:B------:R-:W1:Y:S01]  /*168f0*/  MUFU.TANH R165, R165 ;  /* 0x000000a500a57308 */ /* 0x000e620000002400 */
[----:B------:R-:W-:Y:S02]  /*16900*/  ISETP.GE.AND P1, PT, R4, R121, PT ;  /* 0x000000790400720c */ /* 0x000fe40003f26270 */
[----:B------:R-:W-:Y:S02]  /*16910*/  ISETP.GE.AND P4, PT, R8, R119, PT ;  /* 0x000000770800720c */ /* 0x000fe40003f86270 */
[----:B------:R-:W-:-:S02]  /*16920*/  LOP3.LUT R4, R28, 0x78, R35, 0xfe, !PT ;  /* 0x000000781c047812 */ /* 0x000fc400078efe23 */
[----:B------:R-:W-:Y:S01]  /*16930*/  LOP3.LUT R8, R28, R35, RZ, 0xfc, !PT ;  /* 0x000000231c087212 */ /* 0x000fe200078efcff */
[----:B------:R-:W4:Y:S01]  /*16940*/  MUFU.TANH R62, R10 ;  /* 0x0000000a003e7308 */ /* 0x000f220000002400 */
[----:B--2---:R-:W-:Y:S02]  /*16950*/  FSEL R141, R141, -INF , !P2 ;  /* 0xff8000008d8d7808 */ /* 0x004fe40005000000 */
[----:B---3--:R-:W-:Y:S02]  /*16960*/  FSEL R130, R130, -INF , !P0 ;  /* 0xff80000082827808 */ /* 0x008fe40004000000 */
[C---:B------:R-:W-:Y:S02]  /*16970*/  ISETP.GE.AND P2, PT, R4.reuse, R119, PT ;  /* 0x000000770400720c */ /* 0x040fe40003f46270 */
[----:B------:R-:W-:Y:S01]  /*16980*/  ISETP.GE.AND P0, PT, R4, R121, PT ;  /* 0x000000790400720c */ /* 0x000fe20003f06270 */
[----:B------:R-:W2:Y:S01]  /*16990*/  MUFU.TANH R143, R143 ;  /* 0x0000008f008f7308 */ /* 0x000ea20000002400 */
[----:B------:R-:W-:-:S02]  /*169a0*/  IADD3 R4, R8, 0x1, RZ ;  /* 0x0000000108047810 */ /* 0x000fc40007ffe0ff */
[----:B-1----:R-:W-:Y:S02]  /*169b0*/  FSEL R165, R165, -INF , !P3 ;  /* 0xff800000a5a57808 */ /* 0x002fe40005800000 */
[----:B------:R-:W-:Y:S02]  /*169c0*/  ISETP.GE.AND P3, PT, R4, R119, PT ;  /* 0x000000770400720c */ /* 0x000fe40003f66270 */
[----:B------:R-:W-:Y:S01]  /*169d0*/  IADD3 R12, R8, 0x19, RZ ;  /* 0x00000019080c7810 */ /* 0x000fe20007ffe0ff */
[----:B------:R1:W3:Y:S01]  /*169e0*/  MUFU.TANH R124, R6 ;  /* 0x00000006007c7308 */ /* 0x0002e20000002400 */
[----:B----4-:R-:W-:Y:S02]  /*169f0*/  FSEL R62, R62, -INF , !P1 ;  /* 0xff8000003e3e7808 */ /* 0x010fe40004800000 */
[----:B------:R-:W-:Y:S02]  /*16a00*/  ISETP.GE.AND P1, PT, R4, R121, PT ;  /* 0x000000790400720c */ /* 0x000fe40003f26270 */
[----:B------:R-:W-:-:S02]  /*16a10*/  IADD3 R4, R8, 0x11, RZ ;  /* 0x0000001108047810 */ /* 0x000fc40007ffe0ff */
[----:B------:R-:W-:Y:S01]  /*16a20*/  FSEL R25, R65, -INF , !P3 ;  /* 0xff80000041197808 */ /* 0x000fe20005800000 */
[----:B------:R-:W4:Y:S01]  /*16a30*/  MUFU.TANH R66, R66 ;  /* 0x0000004200427308 */ /* 0x000f220000002400 */
[----:B--2---:R-:W-:Y:S02]  /*16a40*/  FSEL R143, R143, -INF , !P2 ;  /* 0xff8000008f8f7808 */ /* 0x004fe40005000000 */
[----:B------:R-:W-:Y:S02]  /*16a50*/  ISETP.GE.AND P3, PT, R4, R119, PT ;  /* 0x000000770400720c */ /* 0x000fe40003f66270 */
[----:B------:R-:W-:-:S03]  /*16a60*/  IADD3 R10, R8, 0x21, RZ ;  /* 0x00000021080a7810 */ /* 0x000fc60007ffe0ff */
[----:B------:R-:W2:Y:S01]  /*16a70*/  MUFU.TANH R128, R128 ;  /* 0x0000008000807308 */ /* 0x000ea20000002400 */
[----:B-1----:R-:W-:Y:S02]  /*16a80*/  IADD3 R6, R8, 0x9, RZ ;  /* 0x0000000908067810 */ /* 0x002fe40007ffe0ff */
[----:B---3--:R-:W-:Y:S02]  /*16a90*/  FSEL R124, R124, -INF , !P0 ;  /* 0xff8000007c7c7808 */ /* 0x008fe40004000000 */
[C---:B------:R-:W-:Y:S02]  /*16aa0*/  ISETP.GE.AND P2, PT, R6.reuse, R119, PT ;  /* 0x000000770600720c */ /* 0x040fe40003f46270 */
[-C--:B------:R-:W-:Y:S01]  /*16ab0*/  ISETP.GE.AND P0, PT, R6, R121.reuse, PT ;  /* 0x000000790600720c */ /* 0x080fe20003f06270 */
[----:B------:R-:W1:Y:S01]  /*16ac0*/  MUFU.TANH R56, R56 ;  /* 0x0000003800387308 */ /* 0x000e620000002400 */
[----:B----4-:R-:W-:Y:S02]  /*16ad0*/  FSEL R6, R66, -INF , !P1 ;  /* 0xff80000042067808 */ /* 0x010fe40004800000 */
[----:B------:R-:W-:-:S02]  /*16ae0*/  ISETP.GE.AND P1, PT, R4, R121, PT ;  /* 0x000000790400720c */ /* 0x000fc40003f26270 */
[----:B------:R-:W-:Y:S02]  /*16af0*/  FSEL R67, R67, -INF , !P2 ;  /* 0xff80000043437808 */ /* 0x000fe40005000000 */
[----:B------:R-:W-:Y:S01]  /*16b00*/  ISETP.GE.AND P2, PT, R12, R119, PT ;  /* 0x000000770c00720c */ /* 0x000fe20003f46270 */
[----:B------:R-:W3:Y:S01]  /*16b10*/  MUFU.TANH R58, R58 ;  /* 0x0000003a003a7308 */ /* 0x000ee20000002400 */
[----:B--2---:R-:W-:Y:S01]  /*16b20*/  FSEL R4, R128, -INF , !P0 ;  /* 0xff80000080047808 */ /* 0x004fe20004000000 */
[----:B------:R-:W-:Y:S01]  /*16b30*/  IMAD.MOV.U32 R128, RZ, RZ, R162 ;  /* 0x000000ffff807224 */ /* 0x000fe200078e00a2 */
        /* <DEDUP_REMOVED lines=25> */
[----:B------:R-:W-:-:S04]  /*16cd0*/  ISETP.GE.AND P3, PT, R12, R119, PT ;  /* 0x000000770c00720c */ /* 0x000fc80003f66270 */
[----:B------:R-:W-:Y:S01]  /*16ce0*/  FSEL R195, R195, -INF , !P3 ;  /* 0xff800000c3c37808 */ /* 0x000fe20005800000 */
        /* <DEDUP_REMOVED lines=27> */
[-C--:B------:R-:W-:Y:S02]  /*16ea0*/  ISETP.GE.AND P4, PT, R12, R119.reuse, PT ;  /* 0x000000770c00720c */ /* 0x080fe40003f86270 */
[----:B------:R-:W-:-:S03]  /*16eb0*/  ISETP.GE.AND P3, PT, R10, R119, PT ;  /* 0x000000770a00720c */ /* 0x000fc60003f66270 */
[----:B------:R-:W2:Y:S01]  /*16ec0*/  MUFU.TANH R193, R29 ;  /* 0x0000001d00c17308 */ /* 0x000ea20000002400 */
[----:B-1----:R-:W-:Y:S02]  /*16ed0*/  FSEL R184, R184, -INF , !P0 ;  /* 0xff800000b8b87808 */ /* 0x002fe40004000000 */
[----:B------:R-:W-:Y:S02]  /*16ee0*/  ISETP.GE.AND P0, PT, R10, R121, PT ;  /* 0x000000790a00720c */ /* 0x000fe40003f06270 */
[----:B------:R-:W-:-:S03]  /*16ef0*/  IADD3 R10, R8, 0x61, RZ ;  /* 0x00000061080a7810 */ /* 0x000fc60007ffe0ff */
[----:B------:R-:W1:Y:S01]  /*16f00*/  MUFU.TANH R3, R3 ;  /* 0x0000000300037308 */ /* 0x000e620000002400 */
[----:B---3--:R-:W-:Y:S02]  /*16f10*/  FSEL R171, R171, -INF , !P4 ;  /* 0xff800000abab7808 */ /* 0x008fe40006000000 */
[-C--:B------:R-:W-:Y:S02]  /*16f20*/  ISETP.GE.AND P4, PT, R8, R119.reuse, PT ;  /* 0x000000770800720c */ /* 0x080fe40003f86270 */
[----:B------:R-:W-:-:S03]  /*16f30*/  ISETP.GE.AND P6, PT, R10, R119, PT ;  /* 0x000000770a00720c */ /* 0x000fc60003fc6270 */
[----:B------:R-:W3:Y:S01]  /*16f40*/  MUFU.TANH R181, R21 ;  /* 0x0000001500b57308 */ /* 0x000ee20000002400 */
[----:B--2---:R-:W-:Y:S02]  /*16f50*/  FSEL R193, R193, -INF , !P2 ;  /* 0xff800000c1c17808 */ /* 0x004fe40005000000 */
[----:B------:R-:W-:Y:S02]  /*16f60*/  ISETP.GE.AND P2, PT, R10, R121, PT ;  /* 0x000000790a00720c */ /* 0x000fe40003f46270 */
[----:B------:R-:W-:-:S03]  /*16f70*/  IADD3 R10, R8, 0x71, RZ ;  /* 0x00000071080a7810 */ /* 0x000fc60007ffe0ff */
[----:B------:R-:W2:Y:S01]  /*16f80*/  MUFU.TANH R172, R23 ;  /* 0x0000001700ac7308 */ /* 0x000ea20000002400 */
[----:B-1----:R-:W-:Y:S02]  /*16f90*/  FSEL R3, R3, -INF , !P4 ;  /* 0xff80000003037808 */ /* 0x002fe40006000000 */
[----:B------:R-:W-:-:S05]  /*16fa0*/  ISETP.GT.AND P4, PT, R155, R146, PT ;  /* 0x000000929b00720c */ /* 0x000fca0003f84270 */
        /* <DEDUP_REMOVED lines=13> */
[----:B------:R-:W-:-:S05]  /*17080*/  ISETP.GE.AND P2, PT, R10, R119, PT ;  /* 0x000000770a00720c */ /* 0x000fca0003f46270 */
[----:B------:R-:W3:Y:S01]  /*17090*/  MUFU.TANH R138, R138 ;  /* 0x0000008a008a7308 */ /* 0x000ee20000002400 */
[----:B--2---:R-:W-:Y:S02]  /*170a0*/  FSEL R132, R132, -INF , !P1 ;  /* 0xff80000084847808 */ /* 0x004fe40004800000 */
[----:B------:R-:W-:-:S05]  /*170b0*/  ISETP.GE.AND P1, PT, R8, R121, PT ;  /* 0x000000790800720c */ /* 0x000fca0003f26270 */
[----:B------:R-:W2:Y:S01]  /*170c0*/  MUFU.TANH R173, R17 ;  /* 0x0000001100ad7308 */ /* 0x000ea20000002400 */
[----:B-1----:R-:W-:Y:S02]  /*170d0*/  FSEL R119, R9, -INF , !P0 ;  /* 0xff80000009777808 */ /* 0x002fe40004000000 */
[----:B------:R-:W-:-:S05]  /*170e0*/  ISETP.GE.AND P0, PT, R10, R121, PT ;  /* 0x000000790a00720c */ /* 0x000fca0003f06270 */
[----:B------:R-:W1:Y:S01]  /*170f0*/  MUFU.TANH R169, R169 ;  /* 0x000000a900a97308 */ /* 0x000e620000002400 */
[----:B---3--:R-:W-:-:S07]  /*17100*/  FSEL R138, R138, -INF , !P1 ;  /* 0xff8000008a8a7808 */ /* 0x008fce0004800000 */
[----:B------:R-:W3:Y:S01]  /*17110*/  MUFU.TANH R177, R177 ;  /* 0x000000b100b17308 */ /* 0x000ee20000002400 */
[----:B--2---:R-:W-:-:S07]  /*17120*/  FSEL R173, R173, -INF , !P6 ;  /* 0xff800000adad7808 */ /* 0x004fce0007000000 */
[----:B------:R-:W2:Y:S01]  /*17130*/  MUFU.TANH R5, R5 ;  /* 0x0000000500057308 */ /* 0x000ea20000002400 */
[----:B-1----:R-:W-:Y:S02]  /*17140*/  FSEL R169, R169, -INF , !P3 ;  /* 0xff800000a9a97808 */ /* 0x002fe40005800000 */
[----:B---3--:R-:W-:Y:S02]  /*17150*/  FSEL R177, R177, -INF , !P2 ;  /* 0xff800000b1b17808 */ /* 0x008fe40005000000 */
        /* <DEDUP_REMOVED lines=36> */
[----:B------:R-:W-:-:S03]  /*173a0*/  ISETP.NE.AND P2, PT, RZ, c[0x0][0x2d0], PT ;  /* 0x0000b400ff007a0c */ /* 0x000fc60003f45270 */
        /* <DEDUP_REMOVED lines=26> */
.L_x_1686:
[----:B------:R-:W-:-:S05]  /*17550*/  IMAD.MOV.U32 R9, RZ, RZ, c[0x0][0x198] ;  /* 0x00006600ff097624 */ /* 0x000fca00078e00ff */
[----:B------:R-:W-:-:S04]  /*17560*/  LEA R9, -R9, RZ, 0x7 ;  /* 0x000000ff09097211 */ /* 0x000fc800078e39ff */
[----:B------:R-:W-:Y:S02]  /*17570*/  SHF.R.S32.HI R12, RZ, 0x1f, R9 ;  /* 0x0000001fff0c7819 */ /* 0x000fe40000011409 */
.L_x_1687:
        /* <DEDUP_REMOVED lines=99> */
.L_x_1685:
        /* <DEDUP_REMOVED lines=83> */
[----:B------:R-:W1:Y:S01]  /*180e0*/  LDSM.16.MT88.4 R8, [R122+0x9000] ;  /* 0x009000007a08783b */ /* 0x000e620000004200 */
[C---:B------:R-:W-:Y:S01]  /*180f0*/  FMUL.FTZ R125, R3.reuse, c[0x0][0x23c] ;  /* 0x00008f00037d7a20 */ /* 0x040fe20000410000 */
[----:B------:R-:W-:Y:S01]  /*18100*/  MUFU.EX2 R190, R190 ;  /* 0x000000be00be7308 */ /* 0x000fe20000000800 */
[----:B------:R-:W-:Y:S01]  /*18110*/  FADD.FTZ R192, R2, -R5 ;  /* 0x8000000502c07221 */ /* 0x000fe20000010000 */
[----:B------:R-:W2:Y:S01]  /*18120*/  LDSM.16.MT88.4 R24, [R122+0xb000] ;  /* 0x00b000007a18783b */ /* 0x000ea20000004200 */
[----:B------:R-:W-:Y:S01]  /*18130*/  FSEL R5, R3, RZ, P0 ;  /* 0x000000ff03057208 */ /* 0x000fe20000000000 */
[----:B------:R-:W-:Y:S01]  /*18140*/  FFMA.FTZ R126, R67, c[0x0][0x23c], -R180 ;  /* 0x00008f00437e7a23 */ /* 0x000fe200000108b4 */
[----:B------:R-:W-:Y:S01]  /*18150*/  FSEL R125, R125, RZ, P0 ;  /* 0x000000ff7d7d7208 */ /* 0x000fe20000000000 */
[----:B------:R-:W3:Y:S01]  /*18160*/  LDSM.16.MT88.4 R32, [R118+0xb000] ;  /* 0x00b000007620783b */ /* 0x000ee20000004200 */
[----:B------:R-:W-:Y:S01]  /*18170*/  FMUL.FTZ R192, R192, c[0x0][0x23c] ;  /* 0x00008f00c0c07a20 */ /* 0x000fe20000410000 */
[----:B------:R-:W4:Y:S01]  /*18180*/  MUFU.EX2 R178, R178 ;  /* 0x000000b200b27308 */ /* 0x000f220000000800 */
[----:B------:R-:W-:-:S02]  /*18190*/  FADD.FTZ R0, R0, -R5 ;  /* 0x8000000500007221 */ /* 0x000fc40000010000 */
[--C-:B------:R-:W-:Y:S02]  /*181a0*/  FFMA.FTZ R188, R138, c[0x0][0x23c], -R125.reuse ;  /* 0x00008f008abc7a23 */ /* 0x100fe4000001087d */
[--C-:B------:R-:W-:Y:S02]  /*181b0*/  FFMA.FTZ R163, R6, c[0x0][0x23c], -R125.reuse ;  /* 0x00008f0006a37a23 */ /* 0x100fe4000001087d */
[--C-:B------:R-:W-:Y:S01]  /*181c0*/  FFMA.FTZ R140, R20, c[0x0][0x23c], -R125.reuse ;  /* 0x00008f00148c7a23 */ /* 0x100fe2000001087d */
[----:B------:R-:W-:Y:S01]  /*181d0*/  MUFU.EX2 R175, R175 ;  /* 0x000000af00af7308 */ /* 0x000fe20000000800 */
[----:B------:R-:W-:Y:S02]  /*181e0*/  FFMA.FTZ R127, R4, c[0x0][0x23c], -R125 ;  /* 0x00008f00047f7a23 */ /* 0x000fe4000001087d */
[----:B------:R-:W-:Y:S02]  /*181f0*/  FMUL.FTZ R0, R0, c[0x0][0x23c] ;  /* 0x00008f0000007a20 */ /* 0x000fe40000410000 */
[----:B------:R-:W-:-:S02]  /*18200*/  FFMA.FTZ R61, R59, c[0x0][0x23c], -R180 ;  /* 0x00008f003b3d7a23 */ /* 0x000fc400000108b4 */
[--C-:B------:R-:W-:Y:S01]  /*18210*/  FFMA.FTZ R58, R65, c[0x0][0x23c], -R180.reuse ;  /* 0x00008f00413a7a23 */ /* 0x100fe200000108b4 */
[----:B------:R-:W5:Y:S01]  /*18220*/  MUFU.EX2 R126, R126 ;  /* 0x0000007e007e7308 */ /* 0x000f620000000800 */
[----:B----4-:R-:W-:Y:S01]  /*18230*/  F2FP.PACK_AB R48, R178, R190 ;  /* 0x000000beb230723e */ /* 0x010fe200000000ff */
        /* <DEDUP_REMOVED lines=8> */
[----:B------:R-:W4:Y:S01]  /*182c0*/  MUFU.EX2 R163, R163 ;  /* 0x000000a300a37308 */ /* 0x000f220000000800 */
[----:B-----5:R-:W-:Y:S01]  /*182d0*/  F2FP.PACK_AB R50, R126, R175 ;  /* 0x000000af7e32723e */ /* 0x020fe200000000ff */
[----:B------:R-:W-:Y:S02]  /*182e0*/  FFMA.FTZ R135, R135, c[0x0][0x23c], -R180 ;  /* 0x00008f0087877a23 */ /* 0x000fe400000108b4 */
[--C-:B------:R-:W-:Y:S02]  /*182f0*/  FFMA.FTZ R136, R136, c[0x0][0x23c], -R125.reuse ;  /* 0x00008f0088887a23 */ /* 0x100fe4000001087d */
[----:B------:R-:W-:-:S02]  /*18300*/  FFMA.FTZ R133, R208, c[0x0][0x23c], -R125 ;  /* 0x00008f00d0857a23 */ /* 0x000fc4000001087d */
[----:B------:R-:W-:Y:S01]  /*18310*/  MUFU.EX2 R140, R140 ;  /* 0x0000008c008c7308 */ /* 0x000fe20000000800 */
[--C-:B------:R-:W-:Y:S02]  /*18320*/  FFMA.FTZ R162, R200, c[0x0][0x23c], -R125.reuse ;  /* 0x00008f00c8a27a23 */ /* 0x100fe4000001087d */
[--C-:B------:R-:W-:Y:S02]  /*18330*/  FFMA.FTZ R137, R196, c[0x0][0x23c], -R125.reuse ;  /* 0x00008f00c4897a23 */ /* 0x100fe4000001087d */
[--C-:B------:R-:W-:Y:S02]  /*18340*/  FFMA.FTZ R201, R199, c[0x0][0x23c], -R180.reuse ;  /* 0x00008f00c7c97a23 */ /* 0x100fe400000108b4 */
[----:B------:R-:W-:Y:S01]  /*18350*/  FFMA.FTZ R196, R203, c[0x0][0x23c], -R180 ;  /* 0x00008f00cbc47a23 */ /* 0x000fe200000108b4 */
[----:B------:R-:W5:Y:S01]  /*18360*/  MUFU.EX2 R192, R192 ;  /* 0x000000c000c07308 */ /* 0x000f620000000800 */
[----:B----4-:R-:W-:Y:S01]  /*18370*/  F2FP.PACK_AB R49, R163, R188 ;  /* 0x000000bca331723e */ /* 0x010fe200000000ff */
[----:B------:R-:W-:-:S02]  /*18380*/  FFMA.FTZ R199, R198, c[0x0][0x23c], -R125 ;  /* 0x00008f00c6c77a23 */ /* 0x000fc4000001087d */
[--C-:B------:R-:W-:Y:S02]  /*18390*/  FFMA.FTZ R200, R205, c[0x0][0x23c], -R180.reuse ;  /* 0x00008f00cdc87a23 */ /* 0x100fe400000108b4 */
[--C-:B------:R-:W-:Y:S02]  /*183a0*/  FFMA.FTZ R197, R197, c[0x0][0x23c], -R180.reuse ;  /* 0x00008f00c5c57a23 */ /* 0x100fe400000108b4 */
[----:B------:R-:W4:Y:S01]  /*183b0*/  MUFU.EX2 R191, R0 ;  /* 0x0000000000bf7308 */ /* 0x000f220000000800 */
[--C-:B------:R-:W-:Y:S02]  /*183c0*/  FFMA.FTZ R198, R206, c[0x0][0x23c], -R125.reuse ;  /* 0x00008f00cec67a23 */ /* 0x100fe4000001087d */
[--C-:B------:R-:W-:Y:S02]  /*183d0*/  FFMA.FTZ R203, R204, c[0x0][0x23c], -R125.reuse ;  /* 0x00008f00cccb7a23 */ /* 0x100fe4000001087d */
[----:B------:R-:W-:Y:S02]  /*183e0*/  FFMA.FTZ R202, R202, c[0x0][0x23c], -R125 ;  /* 0x00008f00caca7a23 */ /* 0x000fe4000001087d */
[----:B------:R-:W-:Y:S01]  /*183f0*/  FFMA.FTZ R206, R195, c[0x0][0x23c], -R180 ;  /* 0x00008f00c3ce7a23 */ /* 0x000fe200000108b4 */
[----:B------:R-:W1:Y:S01]  /*18400*/  MUFU.EX2 R127, R127 ;  /* 0x0000007f007f7308 */ /* 0x000e620000000800 */
[----:B-----5:R-:W-:-:S02]  /*18410*/  FMUL.FTZ R4, R112, R192 ;  /* 0x000000c070047220 */ /* 0x020fc40000410000 */
[-C--:B------:R-:W-:Y:S02]  /*18420*/  FMUL.FTZ R5, R113, R192.reuse ;  /* 0x000000c071057220 */ /* 0x080fe40000410000 */
[-C--:B------:R-:W-:Y:S02]  /*18430*/  FMUL.FTZ R12, R104, R192.reuse ;  /* 0x000000c0680c7220 */ /* 0x080fe40000410000 */
[----:B------:R-:W-:Y:S01]  /*18440*/  FMUL.FTZ R13, R105, R192 ;  /* 0x000000c0690d7220 */ /* 0x000fe20000410000 */
[----:B------:R-:W-:Y:S01]  /*18450*/  MUFU.EX2 R61, R61 ;  /* 0x0000003d003d7308 */ /* 0x000fe20000000800 */
[-C--:B----4-:R-:W-:Y:S02]  /*18460*/  FMUL.FTZ R6, R114, R191.reuse ;  /* 0x000000bf72067220 */ /* 0x090fe40000410000 */
[-C--:B------:R-:W-:Y:S02]  /*18470*/  FMUL.FTZ R7, R115, R191.reuse ;  /* 0x000000bf73077220 */ /* 0x080fe40000410000 */
[----:B------:R-:W-:-:S02]  /*18480*/  FMUL.FTZ R14, R106, R191 ;  /* 0x000000bf6a0e7220 */ /* 0x000fc40000410000 */
[-C--:B------:R-:W-:Y:S01]  /*18490*/  FMUL.FTZ R15, R107, R191.reuse ;  /* 0x000000bf6b0f7220 */ /* 0x080fe20000410000 */
[----:B-1----:R-:W-:Y:S01]  /*184a0*/  F2FP.PACK_AB R51, R127, R140 ;  /* 0x0000008c7f33723e */ /* 0x002fe200000000ff */
[-C--:B------:R-:W-:Y:S01]  /*184b0*/  FMUL.FTZ R20, R96, R192.reuse ;  /* 0x000000c060147220 */ /* 0x080fe20000410000 */
[----:B------:R-:W1:Y:S01]  /*184c0*/  MUFU.EX2 R58, R58 ;  /* 0x0000003a003a7308 */ /* 0x000e620000000800 */
[-C--:B------:R-:W-:Y:S02]  /*184d0*/  FMUL.FTZ R21, R97, R192.reuse ;  /* 0x000000c061157220 */ /* 0x080fe40000410000 */
[-C--:B------:R-:W-:Y:S02]  /*184e0*/  FMUL.FTZ R22, R98, R191.reuse ;  /* 0x000000bf62167220 */ /* 0x080fe40000410000 */
[----:B------:R-:W-:Y:S01]  /*184f0*/  FMUL.FTZ R23, R99, R191 ;  /* 0x000000bf63177220 */ /* 0x000fe20000410000 */
[----:B------:R-:W-:Y:S01]  /*18500*/  HMMA.16816.F32 R4, R48, R8, R4 ;  /* 0x000000083004723c */ /* 0x000fe20000001804 */
[-C--:B------:R-:W-:Y:S01]  /*18510*/  FMUL.FTZ R28, R88, R192.reuse ;  /* 0x000000c0581c7220 */ /* 0x080fe20000410000 */
[----:B------:R-:W-:Y:S01]  /*18520*/  MUFU.EX2 R57, R57 ;  /* 0x0000003900397308 */ /* 0x000fe20000000800 */
[----:B------:R-:W-:-:S02]  /*18530*/  FMUL.FTZ R29, R89, R192 ;  /* 0x000000c0591d7220 */ /* 0x000fc40000410000 */
[-C--:B------:R-:W-:Y:S02]  /*18540*/  FMUL.FTZ R30, R90, R191.reuse ;  /* 0x000000bf5a1e7220 */ /* 0x080fe40000410000 */
[-C--:B------:R-:W-:Y:S01]  /*18550*/  FMUL.FTZ R31, R91, R191.reuse ;  /* 0x000000bf5b1f7220 */ /* 0x080fe20000410000 */
[C---:B------:R-:W-:Y:S01]  /*18560*/  HMMA.16816.F32 R12, R48.reuse, R16, R12 ;  /* 0x00000010300c723c */ /* 0x040fe2000000180c */
[-C--:B------:R-:W-:Y:S01]  /*18570*/  FMUL.FTZ R36, R80, R192.reuse ;  /* 0x000000c050247220 */ /* 0x080fe20000410000 */
[----:B------:R-:W-:Y:S01]  /*18580*/  MUFU.EX2 R60, R60 ;  /* 0x0000003c003c7308 */ /* 0x000fe20000000800 */
[-C--:B------:R-:W-:Y:S02]  /*18590*/  FMUL.FTZ R37, R81, R192.reuse ;  /* 0x000000c051257220 */ /* 0x080fe40000410000 */
[-C--:B------:R-:W-:Y:S02]  /*185a0*/  FMUL.FTZ R38, R82, R191.reuse ;  /* 0x000000bf52267220 */ /* 0x080fe40000410000 */
[----:B------:R-:W-:Y:S01]  /*185b0*/  FMUL.FTZ R39, R83, R191 ;  /* 0x000000bf53277220 */ /* 0x000fe20000410000 */
[----:B--2---:R-:W-:Y:S01]  /*185c0*/  HMMA.16816.F32 R20, R48, R24, R20 ;  /* 0x000000183014723c */ /* 0x004fe20000001814 */
[-C--:B------:R-:W-:Y:S01]  /*185d0*/  FMUL.FTZ R108, R108, R192.reuse ;  /* 0x000000c06c6c7220 */ /* 0x080fe20000410000 */
[----:B------:R-:W2:Y:S01]  /*185e0*/  MUFU.EX2 R59, R59 ;  /* 0x0000003b003b7308 */ /* 0x000ea20000000800 */
[----:B------:R-:W-:-:S02]  /*185f0*/  FMUL.FTZ R109, R109, R192 ;  /* 0x000000c06d6d7220 */ /* 0x000fc40000410000 */
[-C--:B------:R-:W-:Y:S02]  /*18600*/  FMUL.FTZ R110, R110, R191.reuse ;  /* 0x000000bf6e6e7220 */ /* 0x080fe40000410000 */
[-C--:B------:R-:W-:Y:S01]  /*18610*/  FMUL.FTZ R111, R111, R191.reuse ;  /* 0x000000bf6f6f7220 */ /* 0x080fe20000410000 */
[C---:B---3--:R-:W-:Y:S01]  /*18620*/  HMMA.16816.F32 R28, R48.reuse, R32, R28 ;  /* 0x00000020301c723c */ /* 0x048fe2000000181c */
[-C--:B------:R-:W-:Y:S01]  /*18630*/  FMUL.FTZ R100, R100, R192.reuse ;  /* 0x000000c064647220 */ /* 0x080fe20000410000 */
[----:B------:R-:W-:Y:S01]  /*18640*/  MUFU.EX2 R2, R2 ;  /* 0x0000000200027308 */ /* 0x000fe20000000800 */
        /* <DEDUP_REMOVED lines=12> */
[-C--:B------:R-:W-:Y:S01]  /*18710*/  FMUL.FTZ R85, R85, R192.reuse ;  /* 0x000000c055557220 */ /* 0x080fe20000410000 */
[----:B------:R-:W-:Y:S01]  /*18720*/  LDSM.16.MT88.4 R108, [R122+0xa400] ;  /* 0x00a400007a6c783b */ /* 0x000fe20000004200 */
[-C--:B------:R-:W-:Y:S02]  /*18730*/  FMUL.FTZ R86, R86, R191.reuse ;  /* 0x000000bf56567220 */ /* 0x080fe40000410000 */
[-C--:B------:R-:W-:Y:S01]  /*18740*/  FMUL.FTZ R87, R87, R191.reuse ;  /* 0x000000bf57577220 */ /* 0x080fe20000410000 */
[----:B------:R-:W-:Y:S01]  /*18750*/  HMMA.16816.F32 R16, R48, R18, R100 ;  /* 0x000000123010723c */ /* 0x000fe20000001864 */
[-C--:B------:R-:W-:Y:S01]  /*18760*/  FMUL.FTZ R76, R76, R192.reuse ;  /* 0x000000c04c4c7220 */ /* 0x080fe20000410000 */
[----:B------:R-:W-:Y:S01]  /*18770*/  MUFU.EX2 R134, R134 ;  /* 0x0000008600867308 */ /* 0x000fe20000000800 */
[----:B------:R-:W-:Y:S01]  /*18780*/  FMUL.FTZ R77, R77, R192 ;  /* 0x000000c04d4d7220 */ /* 0x000fe20000410000 */
[----:B------:R-:W-:Y:S01]  /*18790*/  LDSM.16.MT88.4 R100, [R118+0xa400] ;  /* 0x00a400007664783b */ /* 0x000fe20000004200 */
[----:B------:R-:W-:-:S02]  /*187a0*/  FMUL.FTZ R78, R78, R191 ;  /* 0x000000bf4e4e7220 */ /* 0x000fc40000410000 */
        /* <DEDUP_REMOVED lines=19> */
[----:B------:R-:W-:Y:S01]  /*188e0*/  FFMA.FTZ R63, R64, c[0x0][0x23c], -R125 ;  /* 0x00008f00403f7a23 */ /* 0x000fe2000001087d */
[----:B------:R-:W-:Y:S01]  /*188f0*/  MUFU.EX2 R133, R133 ;  /* 0x0000008500857308 */ /* 0x000fe20000000800 */
[--C-:B------:R-:W-:Y:S01]  /*18900*/  FFMA.FTZ R204, R193, c[0x0][0x23c], -R180.reuse ;  /* 0x00008f00c1cc7a23 */ /* 0x100fe200000108b4 */
[----:B------:R-:W-:Y:S01]  /*18910*/  LDSM.16.MT88.4 R64, [R122+0xb400] ;  /* 0x00b400007a40783b */ /* 0x000fe20000004200 */
[--C-:B------:R-:W-:Y:S01]  /*18920*/  FFMA.FTZ R189, R189, c[0x0][0x23c], -R180.reuse ;  /* 0x00008f00bdbd7a23 */ /* 0x100fe200000108b4 */
[----:B------:R-:W-:Y:S01]  /*18930*/  HMMA.16816.F32 R44, R48, R52, R44 ;  /* 0x00000034302c723c */ /* 0x000fe2000000182c */
[----:B------:R-:W-:-:S02]  /*18940*/  FFMA.FTZ R187, R187, c[0x0][0x23c], -R180 ;  /* 0x00008f00bbbb7a23 */ /* 0x000fc400000108b4 */
[--C-:B------:R-:W-:Y:S01]  /*18950*/  FFMA.FTZ R186, R186, c[0x0][0x23c], -R125.reuse ;  /* 0x00008f00baba7a23 */ /* 0x100fe2000001087d */
[----:B------:R-:W4:Y:S01]  /*18960*/  MUFU.EX2 R0, R0 ;  /* 0x0000000000007308 */ /* 0x000f220000000800 */
        /* <DEDUP_REMOVED lines=8> */
[--C-:B------:R-:W-:Y:S02]  /*189f0*/  FFMA.FTZ R185, R185, c[0x0][0x23c], -R180.reuse ;  /* 0x00008f00b9b97a23 */ /* 0x100fe400000108b4 */
[----:B------:R-:W-:Y:S02]  /*18a00*/  FFMA.FTZ R176, R176, c[0x0][0x23c], -R125 ;  /* 0x00008f00b0b07a23 */ /* 0x000fe4000001087d */
[--C-:B------:R-:W-:Y:S01]  /*18a10*/  FFMA.FTZ R141, R141, c[0x0][0x23c], -R180.reuse ;  /* 0x00008f008d8d7a23 */ /* 0x100fe200000108b4 */
[----:B----4-:R-:W-:Y:S01]  /*18a20*/  F2FP.PACK_AB R54, R0, R57 ;  /* 0x000000390036723e */ /* 0x010fe200000000ff */
[----:B------:R-:W-:Y:S01]  /*18a30*/  MUFU.EX2 R162, R162 ;  /* 0x000000a200a27308 */ /* 0x000fe20000000800 */
[--C-:B------:R-:W-:Y:S02]  /*18a40*/  FFMA.FTZ R173, R173, c[0x0][0x23c], -R180.reuse ;  /* 0x00008f00adad7a23 */ /* 0x100fe400000108b4 */
[--C-:B------:R-:W-:Y:S02]  /*18a50*/  FFMA.FTZ R139, R139, c[0x0][0x23c], -R180.reuse ;  /* 0x00008f008b8b7a23 */ /* 0x100fe400000108b4 */
[----:B------:R-:W-:Y:S01]  /*18a60*/  FFMA.FTZ R171, R171, c[0x0][0x23c], -R180 ;  /* 0x00008f00abab7a23 */ /* 0x000fe200000108b4 */
[----:B--2---:R-:W-:-:S02]  /*18a70*/  F2FP.PACK_AB R55, R2, R63 ;  /* 0x0000003f0237723e */ /* 0x004fc400000000ff */
[----:B------:R-:W2:Y:S01]  /*18a80*/  MUFU.EX2 R137, R137 ;  /* 0x0000008900897308 */ /* 0x000ea20000000800 */
[----:B------:R-:W-:Y:S02]  /*18a90*/  FFMA.FTZ R167, R167, R192, R190 ;  /* 0x000000c0a7a77223 */ /* 0x000fe400000100be */
[----:B------:R-:W-:Y:S02]  /*18aa0*/  FFMA.FTZ R166, R166, R191, R188 ;  /* 0x000000bfa6a67223 */ /* 0x000fe400000100bc */
        /* <DEDUP_REMOVED lines=13> */
[----:B-1----:R-:W-:Y:S01]  /*18b80*/  HMMA.16816.F32 R12, R52, R68, R12 ;  /* 0x00000044340c723c */ /* 0x002fe2000000180c */
[----:B------:R-:W-:Y:S01]  /*18b90*/  FADD.FTZ R58, R58, R61 ;  /* 0x0000003d3a3a7221 */ /* 0x000fe20000010000 */
[----:B------:R-:W-:Y:S01]  /*18ba0*/  MUFU.EX2 R197, R197 ;  /* 0x000000c500c57308 */ /* 0x000fe20000000800 */
[----:B------:R-:W-:-:S02]  /*18bb0*/  FADD.FTZ R60, R59, R60 ;  /* 0x0000003c3b3c7221 */ /* 0x000fc40000010000 */
[--C-:B------:R-:W-:Y:S02]  /*18bc0*/  FFMA.FTZ R165, R165, c[0x0][0x23c], -R180.reuse ;  /* 0x00008f00a5a57a23 */ /* 0x100fe400000108b4 */
[--C-:B------:R-:W-:Y:S01]  /*18bd0*/  FFMA.FTZ R143, R143, c[0x0][0x23c], -R180.reuse ;  /* 0x00008f008f8f7a23 */ /* 0x100fe200000108b4 */
[C---:B------:R-:W-:Y:S01]  /*18be0*/  HMMA.16816.F32 R16, R52.reuse, R70, R16 ;  /* 0x000000463410723c */ /* 0x040fe20000001810 */
[----:B------:R-:W1:Y:S01]  /*18bf0*/  LDSM.16.MT88.4 R68, [R122+0xd400] ;  /* 0x00d400007a44783b */ /* 0x000e620000004200 */
[----:B------:R-:W-:Y:S01]  /*18c00*/  MUFU.EX2 R196, R196 ;  /* 0x000000c400c47308 */ /* 0x000fe20000000800 */
[--C-:B------:R-:W-:Y:S02]  /*18c10*/  FFMA.FTZ R166, R121, c[0x0][0x23c], -R125.reuse ;  /* 0x00008f0079a67a23 */ /* 0x100fe4000001087d */
[--C-:B------:R-:W-:Y:S02]  /*18c20*/  FFMA.FTZ R169, R169, c[0x0][0x23c], -R180.reuse ;  /* 0x00008f00a9a97a23 */ /* 0x100fe400000108b4 */
[----:B------:R-:W-:Y:S01]  /*18c30*/  FFMA.FTZ R177, R177, c[0x0][0x23c], -R180 ;  /* 0x00008f00b1b17a23 */ /* 0x000fe200000108b4 */
[----:B------:R-:W-:Y:S01]  /*18c40*/  HMMA.16816.F32 R20, R52, R64, R20 ;  /* 0x000000403414723c */ /* 0x000fe20000001814 */
[--C-:B------:R-:W-:Y:S01]  /*18c50*/  FFMA.FTZ R119, R119, c[0x0][0x23c], -R125.reuse ;  /* 0x00008f0077777a23 */ /* 0x100fe2000001087d */
[----:B------:R-:W-:Y:S01]  /*18c60*/  MUFU.EX2 R199, R199 ;  /* 0x000000c700c77308 */ /* 0x000fe20000000800 */
[----:B------:R-:W-:-:S05]  /*18c70*/  FFMA.FTZ R124, R124, c[0x0][0x23c], -R125 ;  /* 0x00008f007c7c7a23 */ /* 0x000fca000001087d */
[C---:B------:R-:W-:Y:S01]  /*18c80*/  HMMA.16816.F32 R24, R52.reuse, R66, R24 ;  /* 0x000000423418723c */ /* 0x040fe20000001818 */
[----:B------:R-:W5:Y:S01]  /*18c90*/  LDSM.16.MT88.4 R64, [R118+0xd400] ;  /* 0x00d400007640783b */ /* 0x000f620000004200 */
[----:B------:R-:W1:Y:S06]  /*18ca0*/  MUFU.EX2 R198, R198 ;  /* 0x000000c600c67308 */ /* 0x000e6c0000000800 */
[C---:B---3--:R-:W-:Y:S02]  /*18cb0*/  HMMA.16816.F32 R28, R52.reuse, R72, R28 ;  /* 0x00000048341c723c */ /* 0x048fe4000000181c */
[----:B------:R-:W-:Y:S06]  /*18cc0*/  MUFU.EX2 R203, R203 ;  /* 0x000000cb00cb7308 */ /* 0x000fec0000000800 */
[C---:B------:R-:W-:Y:S01]  /*18cd0*/  HMMA.16816.F32 R32, R52.reuse, R74, R32 ;  /* 0x0000004a3420723c */ /* 0x040fe20000001820 */
[----:B------:R-:W3:Y:S01]  /*18ce0*/  LDSM.16.MT88.4 R72, [R122+0x9800] ;  /* 0x009800007a48783b */ /* 0x000ee20000004200 */
[----:B------:R-:W2:Y:S06]  /*18cf0*/  MUFU.EX2 R202, R202 ;  /* 0x000000ca00ca7308 */ /* 0x000eac0000000800 */
[C---:B-1----:R-:W-:Y:S02]  /*18d00*/  HMMA.16816.F32 R36, R52.reuse, R68, R36 ;  /* 0x000000443424723c */ /* 0x042fe40000001824 */
[----:B------:R-:W-:Y:S06]  /*18d10*/  MUFU.EX2 R189, R189 ;  /* 0x000000bd00bd7308 */ /* 0x000fec0000000800 */
[C---:B------:R-:W-:Y:S01]  /*18d20*/  HMMA.16816.F32 R40, R52.reuse, R70, R40 ;  /* 0x000000463428723c */ /* 0x040fe20000001828 */
[----:B------:R-:W1:Y:S01]  /*18d30*/  LDSM.16.MT88.4 R68, [R118+0x9800] ;  /* 0x009800007644783b */ /* 0x000e620000004200 */
        /* <DEDUP_REMOVED lines=10> */
[----:B--2---:R-:W-:-:S05]  /*18de0*/  F2FP.PACK_AB R55, R137, R162 ;  /* 0x000000a28937723e */ /* 0x004fca00000000ff */
[----:B------:R-:W2:Y:S02]  /*18df0*/  MUFU.EX2 R195, R195 ;  /* 0x000000c300c37308 */ /* 0x000ea40000000800 */
[C---:B---3--:R-:W-:Y:S06]  /*18e00*/  HMMA.16816.F32 R4, R52.reuse, R72, R4 ;  /* 0x000000483404723c */ /* 0x048fec0000001804 */
[----:B------:R-:W-:Y:S02]  /*18e10*/  MUFU.EX2 R182, R182 ;  /* 0x000000b600b67308 */ /* 0x000fe40000000800 */
[C---:B------:R-:W-:Y:S01]  /*18e20*/  HMMA.16816.F32 R8, R52.reuse, R74, R8 ;  /* 0x0000004a3408723c */ /* 0x040fe20000001808 */
[----:B------:R-:W3:Y:S05]  /*18e30*/  LDSM.16.MT88.4 R72, [R118+0xb800] ;  /* 0x00b800007648783b */ /* 0x000eea0000004200 */
[----:B------:R-:W2:Y:S02]  /*18e40*/  MUFU.EX2 R193, R193 ;  /* 0x000000c100c17308 */ /* 0x000ea40000000800 */
[C---:B-1----:R-:W-:Y:S06]  /*18e50*/  HMMA.16816.F32 R12, R52.reuse, R68, R12 ;  /* 0x00000044340c723c */ /* 0x042fec000000180c */
[----:B------:R-:W-:Y:S02]  /*18e60*/  MUFU.EX2 R165, R165 ;  /* 0x000000a500a57308 */ /* 0x000fe40000000800 */
[C---:B------:R-:W-:Y:S01]  /*18e70*/  HMMA.16816.F32 R16, R52.reuse, R70, R16 ;  /* 0x000000463410723c */ /* 0x040fe20000001810 */
[----:B------:R-:W1:Y:S05]  /*18e80*/  LDSM.16.MT88.4 R68, [R122+0xd800] ;  /* 0x00d800007a44783b */ /* 0x000e6a0000004200 */
        /* <DEDUP_REMOVED lines=8> */
[C---:B-1----:R-:W-:Y:S08]  /*18f10*/  HMMA.16816.F32 R36, R52.reuse, R68, R36 ;  /* 0x000000443424723c */ /* 0x042ff00000001824 */
[C---:B------:R-:W-:Y:S01]  /*18f20*/  HMMA.16816.F32 R40, R52.reuse, R70, R40 ;  /* 0x000000463428723c */ /* 0x040fe20000001828 */
[----:B------:R-:W1:Y:S07]  /*18f30*/  LDSM.16.MT88.4 R68, [R118+0x9c00] ;  /* 0x009c00007644783b */ /* 0x000e6e0000004200 */
        /* <DEDUP_REMOVED lines=13> */
[C---:B-----5:R-:W-:Y:S08]  /*19010*/  HMMA.16816.F32 R20, R52.reuse, R64, R20 ;  /* 0x000000403414723c */ /* 0x060ff00000001814 */
[C---:B------:R-:W-:Y:S01]  /*19020*/  HMMA.16816.F32 R24, R52.reuse, R66, R24 ;  /* 0x000000423418723c */ /* 0x040fe20000001818 */
[----:B------:R-:W4:Y:S07]  /*19030*/  LDSM.16.MT88.4 R64, [R118+0xdc00] ;  /* 0x00dc00007640783b */ /* 0x000f2e0000004200 */
[C---:B---3--:R-:W-:Y:S08]  /*19040*/  HMMA.16816.F32 R28, R52.reuse, R72, R28 ;  /* 0x00000048341c723c */ /* 0x048ff0000000181c */
[C---:B------:R-:W-:Y:S01]  /*19050*/  HMMA.16816.F32 R32, R52.reuse, R74, R32 ;  /* 0x0000004a3420723c */ /* 0x040fe20000001820 */
[----:B------:R-:W3:Y:S07]  /*19060*/  LDSM.16.MT88.4 R72, [R122+0xc000] ;  /* 0x00c000007a48783b */ /* 0x000eee0000004200 */
[C---:B-1----:R-:W-:Y:S07]  /*19070*/  HMMA.16816.F32 R36, R52.reuse, R68, R36 ;  /* 0x000000443424723c */ /* 0x042fee0000001824 */
[----:B------:R-:W-:Y:S01]  /*19080*/  F2FP.PACK_AB R68, R206, R189 ;  /* 0x000000bdce44723e */ /* 0x000fe200000000ff */
[----:B------:R-:W-:Y:S01]  /*19090*/  HMMA.16816.F32 R40, R52, R70, R40 ;  /* 0x000000463428723c */ /* 0x000fe20000001828 */
[----:B--2---:R-:W-:-:S06]  /*190a0*/  F2FP.PACK_AB R69, R195, R186 ;  /* 0x000000bac345723e */ /* 0x004fcc00000000ff */
        /* <DEDUP_REMOVED lines=168> */
.L_x_1682:
        /* <DEDUP_REMOVED lines=8> */
.L_x_1692:
        /* <DEDUP_REMOVED lines=39> */
[----:B------:R-:W-:Y:S09]  /*19e20*/  ISETP.NE.AND P1, PT, RZ, c[0x0][0x2d0], PT ;  /* 0x0000b400ff007a0c */ /* 0x000ff20003f25270 */
        /* <DEDUP_REMOVED lines=27> */
.L_x_1689:
[----:B------:R-:W-:Y:S02]  /*19fe0*/  ISETP.GE.AND P0, PT, R116, c[0x0][0x220], PT ;  /* 0x0000880074007a0c */ /* 0x000fe40003f06270 */
[CC--:B------:R-:W-:Y:S02]  /*19ff0*/  LEA R164, P3, R7.reuse, R128.reuse, 0x1 ;  /* 0x0000008007a47211 */ /* 0x0c0fe400078608ff */
        /* <DEDUP_REMOVED lines=10> */
[----:B------:R-:W-:Y:S02]  /*1a0a0*/  IADD3.X R4, R149, R0, RZ, P2, !PT ;  /* 0x0000000095047210 */ /* 0x000fe400017fe4ff */
[C---:B------:R-:W-:Y:S02]  /*1a0b0*/  IADD3 R3, P2, R150.reuse, R5, RZ ;  /* 0x0000000596037210 */ /* 0x040fe40007f5e0ff */
[-CC-:B------:R-:W-:Y:S01]  /*1a0c0*/  @!P0 LEA.HI.X R11, R5, R129.reuse, R4.reuse, 0x1, P3 ;  /* 0x00000081050b8211 */ /* 0x180fe200018f0c04 */
[----:B------:R-:W-:Y:S01]  /*1a0d0*/  @P0 STS.64 [R170+0x9008], RZ ;  /* 0x009008ffaa000388 */ /* 0x000fe20000000a00 */
[----:B------:R-:W-:Y:S02]  /*1a0e0*/  IADD3.X R2, R149, R4, RZ, P2, !PT ;  /* 0x0000000495027210 */ /* 0x000fe400017fe4ff */
        /* <DEDUP_REMOVED lines=30> */
[----:B------:R-:W-:Y:S05]  /*1a2d0*/  ISETP.GT.AND P2, PT, R155, R146, PT ;  /* 0x000000929b00720c */ /* 0x000fea0003f44270 */
        /* <DEDUP_REMOVED lines=336> */
[----:B------:R-:W-:Y:S04]  /*1b7e0*/  IABS R0, c[0x0][0x2d0] ;  /* 0x0000b40000007a13 */ /* 0x000fe80000000000 */
[----:B------:R-:W2:Y:S10]  /*1b7f0*/  I2F.RP R7, R0 ;  /* 0x0000000000077306 */ /* 0x000eb40000209400 */
[----:B--2---:R-:W2:Y:S02]  /*1b800*/  MUFU.RCP R2, R7 ;  /* 0x0000000700027308 */ /* 0x004ea40000001000 */
[----:B--2---:R-:W-:Y:S01]  /*1b810*/  IADD3 R10, R2, 0xffffffe, RZ ;  /* 0x0ffffffe020a7810 */ /* 0x004fe20007ffe0ff */
[----:B------:R-:W-:Y:S07]  /*1b820*/  IMAD.SHL.U32 R2, R155, 0x80, RZ ;  /* 0x000000809b027824 */ /* 0x000fee00078e00ff */
[----:B------:R-:W2:Y:S01]  /*1b830*/  F2I.FTZ.U32.TRUNC.NTZ R11, R10 ;  /* 0x0000000a000b7305 */ /* 0x000ea2000021f000 */
[C---:B------:R-:W-:Y:S02]  /*1b840*/  IADD3 R9, R2.reuse, -0x80, RZ ;  /* 0xffffff8002097810 */ /* 0x040fe40007ffe0ff */
[----:B------:R-:W-:Y:S02]  /*1b850*/  IABS R6, R2 ;  /* 0x0000000200067213 */ /* 0x000fe40000000000 */
[----:B------:R-:W-:Y:S02]  /*1b860*/  LOP3.LUT R2, R2, c[0x0][0x2d0], RZ, 0x3c, !PT ;  /* 0x0000b40002027a12 */ /* 0x000fe400078e3cff */
[----:B------:R-:W-:Y:S02]  /*1b870*/  IABS R4, R9 ;  /* 0x0000000900047213 */ /* 0x000fe40000000000 */
        /* <DEDUP_REMOVED lines=17> */
[----:B------:R-:W-:Y:S03]  /*1b990*/  @!P2 IMAD.IADD R4, R4, 0x1, -R0 ;  /* 0x000000010404a824 */ /* 0x000fe600078e0a00 */
[-C--:B------:R-:W-:Y:S02]  /*1b9a0*/  ISETP.GE.U32.AND P3, PT, R6, R0.reuse, PT ;  /* 0x000000000600720c */ /* 0x080fe40003f66070 */
[----:B------:R-:W-:Y:S11]  /*1b9b0*/  ISETP.GE.U32.AND P2, PT, R4, R0, PT ;  /* 0x000000000400720c */ /* 0x000ff60003f46070 */
        /* <DEDUP_REMOVED lines=30> */
.L_x_1691:
        /* <DEDUP_REMOVED lines=91> */
.L_x_1690:
        /* <DEDUP_REMOVED lines=93> */
[----:B------:R-:W-:Y:S01]  /*1c720*/  ISETP.GT.AND P0, PT, R155, R146, PT ;  /* 0x000000929b00720c */ /* 0x000fe20003f04270 */
        /* <DEDUP_REMOVED lines=182> */
[----:B------:R-:W2:Y:S01]  /*1d290*/  MUFU.EX2 R96, R96 ;  /* 0x0000006000607308 */ /* 0x000ea20000000800 */
[--C-:B------:R-:W-:Y:S02]  /*1d2a0*/  FFMA.FTZ R185, R185, c[0x0][0x23c], -R196.reuse ;  /* 0x00008f00b9b97a23 */ /* 0x100fe400000108c4 */
[--C-:B------:R-:W-:Y:S02]  /*1d2b0*/  FFMA.FTZ R187, R187, c[0x0][0x23c], -R196.reuse ;  /* 0x00008f00bbbb7a23 */ /* 0x100fe400000108c4 */
[C---:B-----5:R-:W-:Y:S04]  /*1d2c0*/  HMMA.16816.F32 R20, R56.reuse, R60, R20 ;  /* 0x0000003c3814723c */ /* 0x060fe80000001814 */
[----:B------:R-:W-:Y:S01]  /*1d2d0*/  FFMA.FTZ R196, R189, c[0x0][0x23c], -R196 ;  /* 0x00008f00bdc47a23 */ /* 0x000fe200000108c4 */
[----:B------:R-:W-:Y:S03]  /*1d2e0*/  MUFU.EX2 R97, R97 ;  /* 0x0000006100617308 */ /* 0x000fe60000000800 */
[C---:B------:R-:W-:Y:S01]  /*1d2f0*/  HMMA.16816.F32 R24, R56.reuse, R62, R24 ;  /* 0x0000003e3818723c */ /* 0x040fe20000001818 */
[----:B------:R-:W3:Y:S06]  /*1d300*/  LDSM.16.MT88.4 R60, [R118+0xd400] ;  /* 0x00d40000763c783b */ /* 0x000eec0000004200 */
[----:B------:R-:W4:Y:S01]  /*1d310*/  MUFU.EX2 R98, R98 ;  /* 0x0000006200627308 */ /* 0x000f220000000800 */
[C---:B-1----:R-:W-:Y:S08]  /*1d320*/  HMMA.16816.F32 R28, R56.reuse, R64, R28 ;  /* 0x00000040381c723c */ /* 0x042ff0000000181c */
[C---:B------:R-:W-:Y:S01]  /*1d330*/  HMMA.16816.F32 R32, R56.reuse, R66, R32 ;  /* 0x000000423820723c */ /* 0x040fe20000001820 */
[----:B------:R-:W1:Y:S01]  /*1d340*/  LDSM.16.MT88.4 R64, [R122+0x9800] ;  /* 0x009800007a40783b */ /* 0x000e620000004200 */
[----:B------:R-:W5:Y:S06]  /*1d350*/  MUFU.EX2 R134, R134 ;  /* 0x0000008600867308 */ /* 0x000f6c0000000800 */
[C---:B------:R-:W-:Y:S04]  /*1d360*/  HMMA.16816.F32 R36, R56.reuse, R68, R36 ;  /* 0x000000443824723c */ /* 0x040fe80000001824 */
[----:B------:R-:W-:Y:S04]  /*1d370*/  MUFU.EX2 R133, R133 ;  /* 0x0000008500857308 */ /* 0x000fe80000000800 */
[C---:B------:R-:W-:Y:S01]  /*1d380*/  HMMA.16816.F32 R40, R56.reuse, R70, R40 ;  /* 0x000000463828723c */ /* 0x040fe20000001828 */
[----:B------:R-:W1:Y:S05]  /*1d390*/  LDSM.16.MT88.4 R68, [R118+0x9800] ;  /* 0x009800007644783b */ /* 0x000e6a0000004200 */
[----:B------:R-:W1:Y:S02]  /*1d3a0*/  MUFU.EX2 R186, R186 ;  /* 0x000000ba00ba7308 */ /* 0x000e640000000800 */
[C---:B---3--:R-:W-:Y:S08]  /*1d3b0*/  HMMA.16816.F32 R44, R56.reuse, R60, R44 ;  /* 0x0000003c382c723c */ /* 0x048ff0000000182c */
[----:B------:R-:W-:Y:S01]  /*1d3c0*/  HMMA.16816.F32 R48, R56, R62, R48 ;  /* 0x0000003e3830723c */ /* 0x000fe20000001830 */
[----:B------:R-:W3:Y:S01]  /*1d3d0*/  LDSM.16.MT88.4 R60, [R122+0xb800] ;  /* 0x00b800007a3c783b */ /* 0x000ee20000004200 */
[----:B------:R-:W-:Y:S05]  /*1d3e0*/  MUFU.EX2 R165, R165 ;  /* 0x000000a500a57308 */ /* 0x000fea0000000800 */
[----:B--2---:R-:W-:Y:S01]  /*1d3f0*/  F2FP.PACK_AB R56, R96, R105 ;  /* 0x000000696038723e */ /* 0x004fe200000000ff */
[----:B------:R-:W-:Y:S01]  /*1d400*/  FADD.FTZ R105, R105, R86 ;  /* 0x0000005669697221 */ /* 0x000fe20000010000 */
[----:B------:R-:W-:Y:S03]  /*1d410*/  F2FP.PACK_AB R57, R89, R104 ;  /* 0x000000685939723e */ /* 0x000fe600000000ff */
[----:B----4-:R-:W-:Y:S01]  /*1d420*/  F2FP.PACK_AB R58, R98, R97 ;  /* 0x00000061623a723e */ /* 0x010fe200000000ff */
[----:B------:R-:W-:Y:S01]  /*1d430*/  FADD.FTZ R104, R104, R87 ;  /* 0x0000005768687221 */ /* 0x000fe20000010000 */
[----:B-----5:R-:W-:Y:S01]  /*1d440*/  F2FP.PACK_AB R59, R134, R99 ;  /* 0x00000063863b723e */ /* 0x020fe200000000ff */
[----:B------:R-:W-:Y:S01]  /*1d450*/  LDSM.16.MT88.4 R84, [R118+0xcc00] ;  /* 0x00cc00007654783b */ /* 0x000fe20000004200 */
[----:B------:R-:W2:Y:S01]  /*1d460*/  MUFU.EX2 R164, R164 ;  /* 0x000000a400a47308 */ /* 0x000ea20000000800 */
[----:B------:R-:W-:Y:S04]  /*1d470*/  FADD.FTZ R96, R96, R105 ;  /* 0x0000006960607221 */ /* 0x000fe80000010000 */
[C---:B-1----:R-:W-:Y:S03]  /*1d480*/  HMMA.16816.F32 R4, R56.reuse, R64, R4 ;  /* 0x000000403804723c */ /* 0x042fe60000001804 */
[----:B------:R-:W-:Y:S02]  /*1d490*/  FADD.FTZ R97, R97, R96 ;  /* 0x0000006061617221 */ /* 0x000fe40000010000 */
[----:B------:R-:W-:Y:S02]  /*1d4a0*/  MUFU.EX2 R135, R135 ;  /* 0x0000008700877308 */ /* 0x000fe40000000800 */
[----:B------:R-:W-:Y:S01]  /*1d4b0*/  FADD.FTZ R98, R98, R97 ;  /* 0x0000006162627221 */ /* 0x000fe20000010000 */
[C---:B------:R-:W-:Y:S01]  /*1d4c0*/  HMMA.16816.F32 R8, R56.reuse, R66, R8 ;  /* 0x000000423808723c */ /* 0x040fe20000001808 */
[----:B------:R-:W1:Y:S06]  /*1d4d0*/  LDSM.16.MT88.4 R64, [R118+0xb800] ;  /* 0x00b800007640783b */ /* 0x000e6c0000004200 */
[----:B------:R-:W4:Y:S01]  /*1d4e0*/  MUFU.EX2 R188, R188 ;  /* 0x000000bc00bc7308 */ /* 0x000f220000000800 */
[C---:B------:R-:W-:Y:S08]  /*1d4f0*/  HMMA.16816.F32 R12, R56.reuse, R68, R12 ;  /* 0x00000044380c723c */ /* 0x040ff0000000180c */
[C---:B------:R-:W-:Y:S01]  /*1d500*/  HMMA.16816.F32 R16, R56.reuse, R70, R16 ;  /* 0x000000463810723c */ /* 0x040fe20000001810 */
[----:B------:R-:W5:Y:S01]  /*1d510*/  LDSM.16.MT88.4 R68, [R122+0xd800] ;  /* 0x00d800007a44783b */ /* 0x000f620000004200 */
[----:B------:R-:W-:Y:S06]  /*1d520*/  MUFU.EX2 R191, R191 ;  /* 0x000000bf00bf7308 */ /* 0x000fec0000000800 */
[C---:B---3--:R-:W-:Y:S04]  /*1d530*/  HMMA.16816.F32 R20, R56.reuse, R60, R20 ;  /* 0x0000003c3814723c */ /* 0x048fe80000001814 */
[----:B------:R-:W3:Y:S04]  /*1d540*/  MUFU.EX2 R190, R190 ;  /* 0x000000be00be7308 */ /* 0x000ee80000000800 */
[C---:B------:R-:W-:Y:S01]  /*1d550*/  HMMA.16816.F32 R24, R56.reuse, R62, R24 ;  /* 0x0000003e3818723c */ /* 0x040fe20000001818 */
[----:B------:R-:W2:Y:S05]  /*1d560*/  LDSM.16.MT88.4 R60, [R118+0xd800] ;  /* 0x00d80000763c783b */ /* 0x000eaa0000004200 */
[----:B------:R-:W-:Y:S02]  /*1d570*/  MUFU.EX2 R167, R167 ;  /* 0x000000a700a77308 */ /* 0x000fe40000000800 */
[C---:B-1----:R-:W-:Y:S08]  /*1d580*/  HMMA.16816.F32 R28, R56.reuse, R64, R28 ;  /* 0x00000040381c723c */ /* 0x042ff0000000181c */
[----:B------:R-:W-:Y:S01]  /*1d590*/  MUFU.EX2 R194, R194 ;  /* 0x000000c200c27308 */ /* 0x000fe20000000800 */
[C---:B------:R-:W-:Y:S01]  /*1d5a0*/  HMMA.16816.F32 R32, R56.reuse, R66, R32 ;  /* 0x000000423820723c */ /* 0x040fe20000001820 */
[----:B------:R-:W1:Y:S07]  /*1d5b0*/  LDSM.16.MT88.4 R64, [R122+0x9c00] ;  /* 0x009c00007a40783b */ /* 0x000e6e0000004200 */
[C---:B-----5:R-:W-:Y:S01]  /*1d5c0*/  HMMA.16816.F32 R36, R56.reuse, R68, R36 ;  /* 0x000000443824723c */ /* 0x060fe20000001824 */
[----:B------:R-:W-:Y:S07]  /*1d5d0*/  MUFU.EX2 R175, R175 ;  /* 0x000000af00af7308 */ /* 0x000fee0000000800 */
[C---:B------:R-:W-:Y:S01]  /*1d5e0*/  HMMA.16816.F32 R40, R56.reuse, R70, R40 ;  /* 0x000000463828723c */ /* 0x040fe20000001828 */
[----:B------:R-:W5:Y:S02]  /*1d5f0*/  LDSM.16.MT88.4 R68, [R118+0x9c00] ;  /* 0x009c00007644783b */ /* 0x000f640000004200 */
[----:B------:R-:W-:Y:S05]  /*1d600*/  MUFU.EX2 R178, R178 ;  /* 0x000000b200b27308 */ /* 0x000fea0000000800 */
[C---:B--2---:R-:W-:Y:S05]  /*1d610*/  HMMA.16816.F32 R44, R56.reuse, R60, R44 ;  /* 0x0000003c382c723c */ /* 0x044fea000000182c */
[----:B------:R-:W-:Y:S03]  /*1d620*/  MUFU.EX2 R169, R169 ;  /* 0x000000a900a97308 */ /* 0x000fe60000000800 */
[----:B------:R-:W-:Y:S01]  /*1d630*/  HMMA.16816.F32 R48, R56, R62, R48 ;  /* 0x0000003e3830723c */ /* 0x000fe20000001830 */
[----:B------:R-:W2:Y:S06]  /*1d640*/  LDSM.16.MT88.4 R60, [R122+0xbc00] ;  /* 0x00bc00007a3c783b */ /* 0x000eac0000004200 */
[----:B------:R-:W-:Y:S01]  /*1d650*/  F2FP.PACK_AB R56, R186, R133 ;  /* 0x00000085ba38723e */ /* 0x000fe200000000ff */
[----:B------:R-:W-:Y:S01]  /*1d660*/  MUFU.EX2 R180, R180 ;  /* 0x000000b400b47308 */ /* 0x000fe20000000800 */
[----:B------:R-:W-:Y:S03]  /*1d670*/  F2FP.PACK_AB R57, R164, R165 ;  /* 0x000000a5a439723e */ /* 0x000fe600000000ff */
[----:B----4-:R-:W-:Y:S01]  /*1d680*/  F2FP.PACK_AB R58, R188, R135 ;  /* 0x00000087bc3a723e */ /* 0x010fe200000000ff */
[----:B------:R-:W-:Y:S01]  /*1d690*/  FADD.FTZ R133, R133, R98 ;  /* 0x0000006285857221 */ /* 0x000fe20000010000 */
[----:B---3--:R-:W-:Y:S03]  /*1d6a0*/  F2FP.PACK_AB R59, R190, R191 ;  /* 0x000000bfbe3b723e */ /* 0x008fe600000000ff */
[----:B------:R-:W-:Y:S01]  /*1d6b0*/  FADD.FTZ R186, R186, R133 ;  /* 0x00000085baba7221 */ /* 0x000fe20000010000 */
[----:B------:R-:W-:Y:S03]  /*1d6c0*/  MUFU.EX2 R173, R173 ;  /* 0x000000ad00ad7308 */ /* 0x000fe60000000800 */
[C---:B-1----:R-:W-:Y:S03]  /*1d6d0*/  HMMA.16816.F32 R4, R56.reuse, R64, R4 ;  /* 0x000000403804723c */ /* 0x042fe60000001804 */
[----:B------:R-:W-:Y:S04]  /*1d6e0*/  FADD.FTZ R135, R135, R186 ;  /* 0x000000ba87877221 */ /* 0x000fe80000010000 */
[----:B------:R-:W-:Y:S01]  /*1d6f0*/  MUFU.EX2 R176, R176 ;  /* 0x000000b000b07308 */ /* 0x000fe20000000800 */
[C---:B------:R-:W-:Y:S01]  /*1d700*/  HMMA.16816.F32 R8, R56.reuse, R66, R8 ;  /* 0x000000423808723c */ /* 0x040fe20000001808 */
[----:B------:R-:W1:Y:S03]  /*1d710*/  LDSM.16.MT88.4 R64, [R118+0xbc00] ;  /* 0x00bc00007640783b */ /* 0x000e660000004200 */
[----:B------:R-:W-:Y:S04]  /*1d720*/  FADD.FTZ R188, R188, R135 ;  /* 0x00000087bcbc7221 */ /* 0x000fe80000010000 */
[C---:B-----5:R-:W-:Y:S01]  /*1d730*/  HMMA.16816.F32 R12, R56.reuse, R68, R12 ;  /* 0x00000044380c723c */ /* 0x060fe2000000180c */
[----:B------:R-:W-:Y:S07]  /*1d740*/  MUFU.EX2 R126, R54 ;  /* 0x00000036007e7308 */ /* 0x000fee0000000800 */
[C---:B------:R-:W-:Y:S01]  /*1d750*/  HMMA.16816.F32 R16, R56.reuse, R70, R16 ;  /* 0x000000463810723c */ /* 0x040fe20000001810 */
[----:B------:R-:W3:Y:S02]  /*1d760*/  LDSM.16.MT88.4 R68, [R122+0xdc00] ;  /* 0x00dc00007a44783b */ /* 0x000ee40000004200 */
[----:B------:R-:W-:Y:S05]  /*1d770*/  MUFU.EX2 R125, R179 ;  /* 0x000000b3007d7308 */ /* 0x000fea0000000800 */
[C---:B--2---:R-:W-:Y:S05]  /*1d780*/  HMMA.16816.F32 R20, R56.reuse, R60, R20 ;  /* 0x0000003c3814723c */ /* 0x044fea0000001814 */
[----:B------:R-:W-:Y:S03]  /*1d790*/  MUFU.EX2 R127, R127 ;  /* 0x0000007f007f7308 */ /* 0x000fe60000000800 */
[C---:B------:R-:W-:Y:S01]  /*1d7a0*/  HMMA.16816.F32 R24, R56.reuse, R62, R24 ;  /* 0x0000003e3818723c */ /* 0x040fe20000001818 */
[----:B------:R-:W2:Y:S06]  /*1d7b0*/  LDSM.16.MT88.4 R60, [R118+0xdc00] ;  /* 0x00dc0000763c783b */ /* 0x000eac0000004200 */
[----:B------:R-:W4:Y:S01]  /*1d7c0*/  MUFU.EX2 R132, R132 ;  /* 0x0000008400847308 */ /* 0x000f220000000800 */
[C---:B-1----:R-:W-:Y:S08]  /*1d7d0*/  HMMA.16816.F32 R28, R56.reuse, R64, R28 ;  /* 0x00000040381c723c */ /* 0x042ff0000000181c */
[C---:B------:R-:W-:Y:S01]  /*1d7e0*/  HMMA.16816.F32 R32, R56.reuse, R66, R32 ;  /* 0x000000423820723c */ /* 0x040fe20000001820 */
[----:B------:R-:W1:Y:S01]  /*1d7f0*/  LDSM.16.MT88.4 R64, [R122+0xa000] ;  /* 0x00a000007a40783b */ /* 0x000e620000004200 */
[----:B------:R-:W-:Y:S06]  /*1d800*/  MUFU.EX2 R138, R181 ;  /* 0x000000b5008a7308 */ /* 0x000fec0000000800 */
[C---:B---3--:R-:W-:Y:S04]  /*1d810*/  HMMA.16816.F32 R36, R56.reuse, R68, R36 ;  /* 0x000000443824723c */ /* 0x048fe80000001824 */
[----:B------:R-:W3:Y:S01]  /*1d820*/  MUFU.EX2 R171, R171 ;  /* 0x000000ab00ab7308 */ /* 0x000ee20000000800 */
[----:B----4-:R-:W-:Y:S03]  /*1d830*/  F2FP.PACK_AB R53, R132, R127 ;  /* 0x0000007f8435723e */ /* 0x010fe600000000ff */
[C---:B------:R-:W-:Y:S01]  /*1d840*/  HMMA.16816.F32 R40, R56.reuse, R70, R40 ;  /* 0x000000463828723c */ /* 0x040fe20000001828 */
[----:B------:R-:W4:Y:S05]  /*1d850*/  LDSM.16.MT88.4 R68, [R118+0xa000] ;  /* 0x00a000007644783b */ /* 0x000f2a0000004200 */
[----:B------:R-:W-:Y:S02]  /*1d860*/  MUFU.EX2 R136, R136 ;  /* 0x0000008800887308 */ /* 0x000fe40000000800 */
[C---:B--2---:R-:W-:Y:S08]  /*1d870*/  HMMA.16816.F32 R44, R56.reuse, R60, R44 ;  /* 0x0000003c382c723c */ /* 0x044ff0000000182c */
[----:B------:R-:W-:Y:S01]  /*1d880*/  HMMA.16816.F32 R48, R56, R62, R48 ;  /* 0x0000003e3830723c */ /* 0x000fe20000001830 */
[----:B------:R-:W2:Y:S01]  /*1d890*/  LDSM.16.MT88.4 R60, [R118+0xc000] ;  /* 0x00c00000763c783b */ /* 0x000ea20000004200 */
[----:B------:R-:W5:Y:S02]  /*1d8a0*/  MUFU.EX2 R131, R131 ;  /* 0x0000008300837308 */ /* 0x000f640000000800 */
[----:B---3--:R-:W-:Y:S03]  /*1d8b0*/  F2FP.PACK_AB R54, R171, R138 ;  /* 0x0000008aab36723e */ /* 0x008fe600000000ff */
[----:B------:R-:W-:Y:S01]  /*1d8c0*/  F2FP.PACK_AB R56, R194, R167 ;  /* 0x000000a7c238723e */ /* 0x000fe200000000ff */
[----:B------:R-:W-:Y:S01]  /*1d8d0*/  FADD.FTZ R167, R167, R188 ;  /* 0x000000bca7a77221 */ /* 0x000fe20000010000 */
[----:B------:R-:W-:Y:S03]  /*1d8e0*/  F2FP.PACK_AB R57, R178, R175 ;  /* 0x000000afb239723e */ /* 0x000fe600000000ff */
[----:B------:R-:W-:Y:S01]  /*1d8f0*/  F2FP.PACK_AB R58, R180, R169 ;  /* 0x000000a9b43a723e */ /* 0x000fe200000000ff */
[----:B------:R-:W-:Y:S01]  /*1d900*/  MUFU.EX2 R184, R184 ;  /* 0x000000b800b87308 */ /* 0x000fe20000000800 */
[----:B------:R-:W-:Y:S01]  /*1d910*/  F2FP.PACK_AB R59, R176, R173 ;  /* 0x000000adb03b723e */ /* 0x000fe200000000ff */
[----:B------:R-:W-:Y:S04]  /*1d920*/  FADD.FTZ R194, R194, R167 ;  /* 0x000000a7c2c27221 */ /* 0x000fe80000010000 */
[----:B------:R-:W-:Y:S02]  /*1d930*/  FADD.FTZ R169, R169, R194 ;  /* 0x000000c2a9a97221 */ /* 0x000fe40000010000 */
[C---:B-1----:R-:W-:Y:S02]  /*1d940*/  HMMA.16816.F32 R4, R56.reuse, R64, R4 ;  /* 0x000000403804723c */ /* 0x042fe40000001804 */
[----:B------:R-:W1:Y:S01]  /*1d950*/  MUFU.EX2 R185, R185 ;  /* 0x000000b900b97308 */ /* 0x000e620000000800 */
[----:B------:R-:W-:Y:S01]  /*1d960*/  FADD.FTZ R180, R180, R169 ;  /* 0x000000a9b4b47221 */ /* 0x000fe20000010000 */
[----:B-----5:R-:W-:Y:S04]  /*1d970*/  F2FP.PACK_AB R55, R131, R136 ;  /* 0x000000888337723e */ /* 0x020fe800000000ff */
[C---:B------:R-:W-:Y:S01]  /*1d980*/  HMMA.16816.F32 R8, R56.reuse, R66, R8 ;  /* 0x000000423808723c */ /* 0x040fe20000001808 */
[----:B------:R-:W3:Y:S03]  /*1d990*/  LDSM.16.MT88.4 R64, [R122+0xe000] ;  /* 0x00e000007a40783b */ /* 0x000ee60000004200 */
[----:B------:R-:W-:Y:S04]  /*1d9a0*/  MUFU.EX2 R187, R187 ;  /* 0x000000bb00bb7308 */ /* 0x000fe80000000800 */
[C---:B----4-:R-:W-:Y:S06]  /*1d9b0*/  HMMA.16816.F32 R12, R56.reuse, R68, R12 ;  /* 0x00000044380c723c */ /* 0x050fec000000180c */
[----:B------:R-:W-:Y:S02]  /*1d9c0*/  MUFU.EX2 R196, R196 ;  /* 0x000000c400c47308 */ /* 0x000fe40000000800 */
        /* <DEDUP_REMOVED lines=11> */
[C---:B----4-:R-:W-:Y:S08]  /*1da80*/  HMMA.16816.F32 R44, R56.reuse, R68, R44 ;  /* 0x00000044382c723c */ /* 0x050ff0000000182c */
[----:B------:R-:W-:Y:S01]  /*1da90*/  HMMA.16816.F32 R48, R56, R70, R48 ;  /* 0x000000463830723c */ /* 0x000fe20000001830 */
[----:B------:R-:W4:Y:S06]  /*1daa0*/  LDSM.16.MT88.4 R68, [R122+0xe400] ;  /* 0x00e400007a44783b */ /* 0x000f2c0000004200 */
[----:B------:R-:W-:Y:S01]  /*1dab0*/  F2FP.PACK_AB R56, R166, R137 ;  /* 0x00000089a638723e */ /* 0x000fe200000000ff */
[----:B------:R-:W-:Y:S01]  /*1dac0*/  FADD.FTZ R137, R137, R180 ;  /* 0x000000b489897221 */ /* 0x000fe20000010000 */
[----:B------:R-:W-:Y:S03]  /*1dad0*/  F2FP.PACK_AB R57, R172, R141 ;  /* 0x0000008dac39723e */ /* 0x000fe600000000ff */
[----:B------:R-:W-:Y:S01]  /*1dae0*/  F2FP.PACK_AB R58, R174, R139 ;  /* 0x0000008bae3a723e */ /* 0x000fe200000000ff */
[----:B------:R-:W-:Y:S01]  /*1daf0*/  FADD.FTZ R166, R166, R137 ;  /* 0x00000089a6a67221 */ /* 0x000fe20000010000 */
        /* <DEDUP_REMOVED lines=13> */
[C---:B----4-:R-:W-:Y:S08]  /*1dbd0*/  HMMA.16816.F32 R36, R56.reuse, R68, R36 ;  /* 0x000000443824723c */ /* 0x050ff00000001824 */
[C---:B------:R-:W-:Y:S01]  /*1dbe0*/  HMMA.16816.F32 R40, R56.reuse, R70, R40 ;  /* 0x000000463828723c */ /* 0x040fe20000001828 */
[----:B------:R-:W4:Y:S07]  /*1dbf0*/  LDSM.16.MT88.4 R68, [R122+0xc800] ;  /* 0x00c800007a44783b */ /* 0x000f2e0000004200 */
[C---:B--2---:R-:W-:Y:S07]  /*1dc00*/  HMMA.16816.F32 R44, R56.reuse, R60, R44 ;  /* 0x0000003c382c723c */ /* 0x044fee000000182c */
[--C-:B------:R-:W-:Y:S01]  /*1dc10*/  FFMA.FTZ R61, R52, c[0x0][0x23c], -R119.reuse ;  /* 0x00008f00343d7a23 */ /* 0x100fe20000010877 */
[----:B------:R-:W-:Y:S01]  /*1dc20*/  HMMA.16816.F32 R48, R56, R62, R48 ;  /* 0x0000003e3830723c */ /* 0x000fe20000001830 */
[----:B------:R-:W2:Y:S03]  /*1dc30*/  LDSM.16.MT88.4 R56, [R118+0xe800] ;  /* 0x00e800007638783b */ /* 0x000ea60000004200 */
[----:B------:R-:W-:Y:S01]  /*1dc40*/  F2FP.PACK_AB R52, R125, R126 ;  /* 0x0000007e7d34723e */ /* 0x000fe200000000ff */
[--C-:B------:R-:W-:Y:S01]  /*1dc50*/  FFMA.FTZ R60, R130, c[0x0][0x23c], -R119.reuse ;  /* 0x00008f00823c7a23 */ /* 0x100fe20000010877 */
[----:B------:R-:W-:Y:S01]  /*1dc60*/  MUFU.EX2 R61, R61 ;  /* 0x0000003d003d7308 */ /* 0x000fe20000000800 */
[----:B------:R-:W-:Y:S04]  /*1dc70*/  FFMA.FTZ R119, R3, c[0x0][0x23c], -R119 ;  /* 0x00008f0003777a23 */ /* 0x000fe80000010877 */
[C---:B---3--:R-:W-:Y:S05]  /*1dc80*/  HMMA.16816.F32 R4, R52.reuse, R64, R4 ;  /* 0x000000403404723c */ /* 0x048fea0000001804 */
[----:B------:R3:W-:Y:S03]  /*1dc90*/  MUFU.EX2 R3, R92 ;  /* 0x0000005c00037308 */ /* 0x0007e60000000800 */
[C---:B------:R-:W-:Y:S07]  /*1dca0*/  HMMA.16816.F32 R8, R52.reuse, R66, R8 ;  /* 0x000000423408723c */ /* 0x040fee0000001808 */
[----:B------:R-:W1:Y:S01]  /*1dcb0*/  MUFU.EX2 R60, R60 ;  /* 0x0000003c003c7308 */ /* 0x000e620000000800 */
[C---:B-----5:R-:W-:Y:S08]  /*1dcc0*/  HMMA.16816.F32 R12, R52.reuse, R72, R12 ;  /* 0x00000048340c723c */ /* 0x060ff0000000180c */
[C---:B------:R-:W-:Y:S01]  /*1dcd0*/  HMMA.16816.F32 R16, R52.reuse, R74, R16 ;  /* 0x0000004a3410723c */ /* 0x040fe20000001810 */
[----:B------:R-:W5:Y:S01]  /*1dce0*/  MUFU.EX2 R62, R119 ;  /* 0x00000077003e7308 */ /* 0x000f620000000800 */
[----:B---3--:R-:W3:Y:S06]  /*1dcf0*/  LDSM.16.MT88.4 R92, [R122+0xcc00] ;  /* 0x00cc00007a5c783b */ /* 0x008eec0000004200 */
[C---:B----4-:R-:W-:Y:S07]  /*1dd00*/  HMMA.16816.F32 R20, R52.reuse, R68, R20 ;  /* 0x000000443414723c */ /* 0x050fee0000001814 */
[----:B-1----:R-:W-:Y:S01]  /*1dd10*/  F2FP.PACK_AB R68, R185, R184 ;  /* 0x000000b8b944723e */ /* 0x002fe200000000ff */
[C---:B------:R-:W-:Y:S04]  /*1dd20*/  HMMA.16816.F32 R24, R52.reuse, R70, R24 ;  /* 0x000000463418723c */ /* 0x040fe80000001818 */
[----:B------:R-:W-:Y:S03]  /*1dd30*/  F2FP.PACK_AB R69, R60, R3 ;  /* 0x000000033c45723e */ /* 0x000fe600000000ff */
[----:B------:R-:W-:Y:S01]  /*1dd40*/  F2FP.PACK_AB R70, R196, R187 ;  /* 0x000000bbc446723e */ /* 0x000fe200000000ff */
[C---:B------:R-:W-:Y:S04]  /*1dd50*/  HMMA.16816.F32 R28, R52.reuse, R76, R28 ;  /* 0x0000004c341c723c */ /* 0x040fe8000000181c */
[----:B-----5:R-:W-:Y:S02]  /*1dd60*/  F2FP.PACK_AB R71, R62, R61 ;  /* 0x0000003d3e47723e */ /* 0x020fe400000000ff */
[----:B------:R-:W-:Y:S02]  /*1dd70*/  MOV R119, R0 ;  /* 0x0000000000777202 */ /* 0x000fe40000000f00 */
[C---:B------:R-:W-:Y:S01]  /*1dd80*/  HMMA.16816.F32 R32, R52.reuse, R78, R32 ;  /* 0x0000004e3420723c */ /* 0x040fe20000001820 */
[----:B------:R-:W1:Y:S07]  /*1dd90*/  LDSM.16.MT88.4 R76, [R122+0xec00] ;  /* 0x00ec00007a4c783b */ /* 0x000e6e0000004200 */
[C---:B------:R-:W-:Y:S08]  /*1dda0*/  HMMA.16816.F32 R36, R52.reuse, R80, R36 ;  /* 0x000000503424723c */ /* 0x040ff00000001824 */
[C---:B------:R-:W-:Y:S08]  /*1ddb0*/  HMMA.16816.F32 R40, R52.reuse, R82, R40 ;  /* 0x000000523428723c */ /* 0x040ff00000001828 */
[C---:B--2---:R-:W-:Y:S08]  /*1ddc0*/  HMMA.16816.F32 R44, R52.reuse, R56, R44 ;  /* 0x00000038342c723c */ /* 0x044ff0000000182c */
[----:B------:R-:W-:Y:S08]  /*1ddd0*/  HMMA.16816.F32 R48, R52, R58, R48 ;  /* 0x0000003a3430723c */ /* 0x000ff00000001830 */
[C---:B------:R-:W-:Y:S07]  /*1dde0*/  HMMA.16816.F32 R112, R68.reuse, R108, R4 ;  /* 0x0000006c4470723c */ /* 0x040fee0000001804 */
[----:B------:R-:W-:Y:S01]  /*1ddf0*/  FADD.FTZ R4, R89, R104 ;  /* 0x0000006859047221 */ /* 0x000fe20000010000 */
[C---:B------:R-:W-:Y:S04]  /*1de00*/  HMMA.16816.F32 R108, R68.reuse, R110, R8 ;  /* 0x0000006e446c723c */ /* 0x040fe80000001808 */
[----:B------:R-:W-:Y:S02]  /*1de10*/  FADD.FTZ R99, R99, R4 ;  /* 0x0000000463637221 */ /* 0x000fe40000010000 */
[----:B------:R-:W2:Y:S01]  /*1de20*/  LDSM.16.MT88.4 R4, [R118+0xec00] ;  /* 0x00ec00007604783b */ /* 0x000ea20000004200 */
[----:B------:R-:W-:Y:S01]  /*1de30*/  FADD.FTZ R9, R139, R166 ;  /* 0x000000a68b097221 */ /* 0x000fe20000010000 */
[C---:B------:R-:W-:Y:S04]  /*1de40*/  HMMA.16816.F32 R104, R68.reuse, R100, R12 ;  /* 0x000000644468723c */ /* 0x040fe8000000180c */
[----:B------:R-:W-:Y:S02]  /*1de50*/  FADD.FTZ R134, R134, R99 ;  /* 0x0000006386867221 */ /* 0x000fe40000010000 */
[----:B------:R-:W-:Y:S02]  /*1de60*/  FADD.FTZ R9, R174, R9 ;  /* 0x00000009ae097221 */ /* 0x000fe40000010000 */
[C---:B------:R-:W-:Y:S04]  /*1de70*/  HMMA.16816.F32 R100, R68.reuse, R102, R16 ;  /* 0x000000664464723c */ /* 0x040fe80000001810 */
        /* <DEDUP_REMOVED lines=24> */
[----:B------:R-:W-:Y:S02]  /*1e000*/  FADD.FTZ R143, R143, R172 ;  /* 0x000000ac8f8f7221 */ /* 0x000fe40000010000 */
[----:B------:R-:W-:Y:S02]  /*1e010*/  FADD.FTZ R167, R196, R167 ;  /* 0x000000a7c4a77221 */ /* 0x000fe40000010000 */
        /* <DEDUP_REMOVED lines=11> */
.L_x_1688:
        /* <DEDUP_REMOVED lines=193> */
.L_x_1694:
[----:B--234-:R-:W-:Y:S05]  /*1ece0*/  BSYNC B0 ;  /* 0x0000000000007941 */ /* 0x01cfea0003800000 */
.L_x_1693:
        /* <DEDUP_REMOVED lines=19> */
.L_x_1696:
[----:B------:R-:W-:Y:S05]  /*1ee20*/  BSYNC B0 ;  /* 0x0000000000007941 */ /* 0x000fea0003800000 */
.L_x_1695:
        /* <DEDUP_REMOVED lines=10> */
.L_x_1698:
[----:B------:R-:W-:Y:S05]  /*1eed0*/  BSYNC B0 ;  /* 0x0000000000007941 */ /* 0x000fea0003800000 */
.L_x_1697:
        /* <DEDUP_REMOVED lines=10> */
.L_x_1700:
[----:B------:R-:W-:Y:S05]  /*1ef80*/  BSYNC B0 ;  /* 0x0000000000007941 */ /* 0x000fea0003800000 */
.L_x_1699:
        /* <DEDUP_REMOVED lines=11> */
.L_x_1701:
        /* <DEDUP_REMOVED lines=12> */
.L_x_6113:


//--------------------- .text._ZN5flash24flash_fwd_splitkv_kernelI23Flash_fwd_kernel_traitsILi96ELi64ELi128ELi4ELb0ELb0EN7cutlass6half_tE19Flash_kernel_traitsILi96ELi64ELi128ELi4ES3_EELb1ELb0ELb0ELb1ELb1ELb0ELb0ELb0EEEvNS_16Flash_fwd_paramsE --------------------------
	.section	.text._ZN5flash24flash_fwd_splitkv_kernelI23Flash_fwd_kernel_traitsILi96ELi64ELi128ELi4ELb0ELb0EN7cutlass6half_tE19Flash_kernel_traitsILi96ELi64ELi128ELi4ES3_EELb1ELb0ELb0ELb1ELb1ELb0ELb0ELb0EEEvNS_16Flash_fwd_paramsE,"ax",@progbits
	.sectioninfo	@"SHI_REGISTERS=204"
	.align	128
        .global         _ZN5flash24flash_fwd_splitkv_kernelI23Flash_fwd_kernel_traitsILi96ELi64ELi128ELi4ELb0ELb0EN7cutlass6half_tE19Flash_kernel_traitsILi96ELi64ELi128ELi4ES3_EELb1ELb0ELb0ELb1ELb1ELb0ELb0ELb0EEEvNS_16Flash_fwd_paramsE
        .type           _ZN5flash24flash_fwd_splitkv_kernelI23Flash_fwd_kernel_traitsILi96ELi64ELi128ELi4ELb0ELb0EN7cutlass6half_tE19Flash_kernel_traitsILi96ELi64ELi128ELi4ES3_EELb1ELb0ELb0ELb1ELb1ELb0ELb0ELb0EEEvNS_16Flash_fwd_paramsE,@function
        .size           _ZN5flash24flash_fwd_splitkv_kernelI23Flash_fwd_kernel_traitsILi96ELi64ELi128ELi4ELb0ELb0EN7cutlass6half_tE19Flash_kernel_traitsILi96ELi64ELi128ELi4ES3_EELb1ELb0ELb0ELb1ELb1ELb0ELb0ELb0EEEvNS_16Flash_fwd_paramsE,(.L_x_6114 - _ZN5flash24flash_fwd_splitkv_kernelI23Flash_fwd_kernel_traitsILi96ELi64ELi128ELi4ELb0ELb0EN7cutlass6half_tE19Flash_kernel_traitsILi96ELi64ELi128ELi4ES3_EELb1ELb0ELb0ELb1ELb1ELb0ELb0ELb0EEEvNS_16Flash_fwd_paramsE)
        .other          _ZN5flash24flash_fwd_splitkv_kernelI23Flash_fwd_kernel_traitsILi96ELi64ELi128ELi4ELb0ELb0EN7cutlass6half_tE19Flash_kernel_traitsILi96ELi64ELi128ELi4ES3_EELb1ELb0ELb0ELb1ELb1ELb0ELb0ELb0EEEvNS_16Flash_fwd_paramsE,@"STO_CUDA_ENTRY STV_DEFAULT"
_ZN5flash24flash_fwd_splitkv_kernelI23Flash_fwd_kernel_traitsILi96ELi64ELi128ELi4ELb0ELb0EN7cutlass6half_tE19Flash_kernel_traitsILi96ELi64ELi128ELi4ES3_EELb1ELb0ELb0ELb1ELb1ELb0ELb0ELb0EEEvNS_16Flash_fwd_paramsE:
.text._ZN5flash24flash_fwd_splitkv_kernelI23Flash_fwd_kernel_traitsILi96ELi64ELi128ELi4ELb0ELb0EN7cutlass6half_tE19Flash_kernel_traitsILi96ELi64ELi128ELi4ES3_EELb1ELb0ELb0ELb1ELb1ELb0ELb0ELb0EEEvNS_16Flash_fwd_paramsE:
[----:B------:R-:W-:Y:S02]  /*0000*/  MOV R1, c[0x0][0x28] ;  /* 0x00000a0000017a02 */ /* 0x000fe40000000f00 */
[----:B------:R-:W1:Y:S01]  /*0010*/  S2R R27, SR_CTAID.Y ;  /* 0x00000000001b7919 */ /* 0x000e620000002600 */
[----:B------:R-:W-:Y:S01]  /*0020*/  ISETP.NE.U32.AND P0, PT, RZ, c[0x0][0x250], PT ;  /* 0x00009400ff007a0c */ /* 0x000fe20003f05070 */
[----:B------:R-:W-:Y:S01]  /*0030*/  IMAD.MOV.U32 R20, RZ, RZ, RZ ;  /* 0x000000ffff147224 */ /* 0x000fe200078e00ff */
[----:B------:R-:W-:Y:S01]  /*0040*/  ISETP.NE.U32.AND P2, PT, RZ, c[0x0][0x258], PT ;  /* 0x00009600ff007a0c */ /* 0x000fe20003f45070 */
[----:B------:R-:W-:Y:S01]  /*0050*/  ULDC.64 UR12, c[0x0][0x118] ;  /* 0x00004600000c7ab9 */ /* 0x000fe20000000a00 */
[----:B------:R-:W-:Y:S02]  /*0060*/  ISETP.NE.AND.EX P0, PT, RZ, c[0x0][0x254], PT, P0 ;  /* 0x00009500ff007a0c */ /* 0x000fe40003f05300 */
[----:B------:R-:W-:-:S11]  /*0070*/  ISETP.NE.AND.EX P2, PT, RZ, c[0x0][0x25c], PT, P2 ;  /* 0x00009700ff007a0c */ /* 0x000fd60003f45320 */
[----:B------:R-:W-:Y:S02]  /*0080*/  @P0 IMAD.MOV.U32 R2, RZ, RZ, 0x4 ;  /* 0x00000004ff020424 */ /* 0x000fe400078e00ff */
[----:B------:R-:W-:Y:S02]  /*0090*/  @P2 IMAD.MOV.U32 R0, RZ, RZ, 0x4 ;  /* 0x00000004ff002424 */ /* 0x000fe400078e00ff */
[----:B-1----:R-:W-:-:S04]  /*00a0*/  @P0 IMAD.WIDE R4, R27, R2, c[0x0][0x250] ;  /* 0x000094001b040625 */ /* 0x002fc800078e0202 */
[----:B------:R-:W-:Y:S01]  /*00b0*/  @P2 IMAD.WIDE R6, R27, R0, c[0x0][0x258] ;  /* 0x000096001b062625 */ /* 0x000fe200078e0200 */
[----:B------:R-:W2:Y:S04]  /*00c0*/  @P0 LDG.E R20, [R4.64] ;  /* 0x0000000c04140981 */ /* 0x000ea8000c1e1900 */
[----:B------:R-:W2:Y:S01]  /*00d0*/  @P2 LDG.E R121, [R6.64] ;  /* 0x0000000c06792981 */ /* 0x000ea2000c1e1900 */
[----:B------:R-:W-:-:S03]  /*00e0*/  @!P2 ISETP.NE.U32.AND P1, PT, RZ, c[0x0][0x268], PT ;  /* 0x00009a00ff00aa0c */ /* 0x000fc60003f25070 */
[----:B------:R-:W1:Y:S01]  /*00f0*/  S2R R23, SR_CTAID.X ;  /* 0x0000000000177919 */ /* 0x000e620000002500 */
[----:B------:R-:W-:-:S04]  /*0100*/  @!P2 ISETP.NE.AND.EX P1, PT, RZ, c[0x0][0x26c], PT, P1 ;  /* 0x00009b00ff00aa0c */ /* 0x000fc80003f25310 */
[----:B------:R-:W-:Y:S01]  /*0110*/  @!P2 SEL R3, RZ, c[0x0][0x21c], !P1 ;  /* 0x00008700ff03aa07 */ /* 0x000fe20004800000 */
[----:B-1----:R-:W-:-:S05]  /*0120*/  IMAD.SHL.U32 R125, R23, 0x40, RZ ;  /* 0x00000040177d7824 */ /* 0x002fca00078e00ff */
[----:B------:R-:W-:Y:S01]  /*0130*/  ISETP.GE.AND P0, PT, R125, c[0x0][0x214], PT ;  /* 0x000085007d007a0c */ /* 0x000fe20003f06270 */
[--C-:B--2---:R-:W-:Y:S01]  /*0140*/  @P2 IMAD.IADD R121, R121, 0x1, -R20.reuse ;  /* 0x0000000179792824 */ /* 0x104fe200078e0a14 */
[----:B------:R-:W-:-:S11]  /*0150*/  @!P2 IADD3 R121, R3, c[0x0][0x218], -R20 ;  /* 0x000086000379aa10 */ /* 0x000fd60007ffe814 */
[----:B------:R-:W-:Y:S05]  /*0160*/  @P0 EXIT ;  /* 0x000000000000094d */ /* 0x000fea0003800000 */
[----:B------:R-:W-:Y:S01]  /*0170*/  UMOV UR5, 0x7f ;  /* 0x0000007f00057882 */ /* 0x000fe20000000000 */
[----:B------:R-:W-:Y:S01]  /*0180*/  IADD3 R2, R125, 0xbf, RZ ;  /* 0x000000bf7d027810 */ /* 0x000fe20007ffe0ff */
[----:B------:R-:W-:Y:S01]  /*0190*/  ULDC UR4, c[0x0][0x218] ;  /* 0x0000860000047ab9 */ /* 0x000fe20000000800 */
[C---:B------:R-:W-:Y:S01]  /*01a0*/  IADD3 R3, R121.reuse, 0x7f, RZ ;  /* 0x0000007f79037810 */ /* 0x040fe20007ffe0ff */
[----:B------:R-:W-:Y:S01]  /*01b0*/  UIADD3 UR5, UR5, UR4, URZ ;  /* 0x0000000405057290 */ /* 0x000fe2000fffe03f */
[----:B------:R-:W-:Y:S01]  /*01c0*/  IADD3 R2, R121, -c[0x0][0x214], R2 ;  /* 0x8000850079027a10 */ /* 0x000fe20007ffe002 */
[----:B------:R-:W1:Y:S01]  /*01d0*/  S2R R18, SR_CTAID.Z ;  /* 0x0000000000127919 */ /* 0x000e620000002700 */
[----:B------:R-:W-:Y:S01]  /*01e0*/  SHF.R.S32.HI R0, RZ, 0x1f, R3 ;  /* 0x0000001fff007819 */ /* 0x000fe20000011403 */
[----:B------:R-:W-:Y:S01]  /*01f0*/  USHF.R.S32.HI UR4, URZ, 0x1f, UR5 ;  /* 0x0000001f3f047899 */ /* 0x000fe20008011405 */
[----:B------:R-:W-:Y:S01]  /*0200*/  IADD3 R2, R2, c[0x0][0x2e8], RZ ;  /* 0x0000ba0002027a10 */ /* 0x000fe20007ffe0ff */
[----:B------:R-:W2:Y:S01]  /*0210*/  S2R R122, SR_TID.X ;  /* 0x00000000007a7919 */ /* 0x000ea20000002100 */
[----:B------:R-:W-:Y:S01]  /*0220*/  LEA.HI R0, R0, R3, RZ, 0x7 ;  /* 0x0000000300007211 */ /* 0x000fe200078f38ff */
[----:B------:R-:W-:Y:S01]  /*0230*/  ULEA.HI UR4, UR4, UR5, URZ, 0x7 ;  /* 0x0000000504047291 */ /* 0x000fe2000f8f383f */
[----:B------:R-:W-:-:S02]  /*0240*/  SHF.R.S32.HI R5, RZ, 0x1f, R2 ;  /* 0x0000001fff057819 */ /* 0x000fc40000011402 */
[----:B------:R-:W-:Y:S01]  /*0250*/  SHF.R.S32.HI R0, RZ, 0x7, R0 ;  /* 0x00000007ff007819 */ /* 0x000fe20000011400 */
[----:B------:R-:W-:Y:S01]  /*0260*/  USHF.R.S32.HI UR4, URZ, 0x7, UR4 ;  /* 0x000000073f047899 */ /* 0x000fe20008011404 */
[----:B------:R-:W-:-:S04]  /*0270*/  LEA.HI R5, R5, R2, RZ, 0x7 ;  /* 0x0000000205057211 */ /* 0x000fc800078f38ff */
[----:B------:R-:W-:Y:S02]  /*0280*/  SHF.R.S32.HI R5, RZ, 0x7, R5 ;  /* 0x00000007ff057819 */ /* 0x000fe40000011405 */
[----:B------:R-:W-:-:S04]  /*0290*/  IMNMX R0, R0, UR4, PT ;  /* 0x0000000400007c17 */ /* 0x000fc8000b800200 */
[----:B------:R-:W-:-:S04]  /*02a0*/  IMNMX R5, R0, R5, PT ;  /* 0x0000000500057217 */ /* 0x000fc80003800200 */
[----:B------:R-:W-:-:S13]  /*02b0*/  ISETP.GT.AND P0, PT, R5, RZ, PT ;  /* 0x000000ff0500720c */ /* 0x000fda0003f04270 */
[----:B------:R-:W-:Y:S05]  /*02c0*/  @P0 BRA `(.L_x_1702) ;  /* 0x000003a000000947 */ /* 0x000fea0003800000 */
[----:B-12---:R-:W-:Y:S02]  /*02d0*/  SHF.R.S32.HI R3, RZ, 0x1f, R122 ;  /* 0x0000001fff037819 */ /* 0x006fe4000001147a */
[----:B------:R-:W-:Y:S02]  /*02e0*/  SHF.R.S32.HI R6, RZ, 0x1f, R125 ;  /* 0x0000001fff067819 */ /* 0x000fe4000001147d */
[----:B------:R-:W-:Y:S02]  /*02f0*/  LEA.HI R2, R3, R122, RZ, 0x2 ;  /* 0x0000007a03027211 */ /* 0x000fe400078f10ff */
[----:B------:R-:W-:Y:S01]  /*0300*/  SHF.R.S32.HI R0, RZ, 0x1f, R27 ;  /* 0x0000001fff007819 */ /* 0x000fe2000001141b */
[----:B------:R-:W-:Y:S01]  /*0310*/  IMAD R6, R6, c[0x0][0x1e8], RZ ;  /* 0x00007a0006067a24 */ /* 0x000fe200078e02ff */
[----:B------:R-:W-:Y:S02]  /*0320*/  LOP3.LUT R3, R2, 0x1ffffffc, RZ, 0xc0, !PT ;  /* 0x1ffffffc02037812 */ /* 0x000fe400078ec0ff */
[----:B------:R-:W-:Y:S01]  /*0330*/  SHF.R.S32.HI R2, RZ, 0x2, R2 ;  /* 0x00000002ff027819 */ /* 0x000fe20000011402 */
[----:B------:R-:W-:Y:S01]  /*0340*/  IMAD R0, R0, c[0x0][0x1e0], RZ ;  /* 0x0000780000007a24 */ /* 0x000fe200078e02ff */
[C---:B------:R-:W-:Y:S01]  /*0350*/  LOP3.LUT P3, RZ, R122.reuse, 0x3, RZ, 0xc0, !PT ;  /* 0x000000037aff7812 */ /* 0x040fe2000786c0ff */
[----:B------:R-:W-:-:S02]  /*0360*/  IMAD.IADD R4, R122, 0x1, -R3 ;  /* 0x000000017a047824 */ /* 0x000fc400078e0a03 */
[----:B------:R-:W-:Y:S02]  /*0370*/  IMAD R3, R125, c[0x0][0x1ec], R6 ;  /* 0x00007b007d037a24 */ /* 0x000fe400078e0206 */
[----:B------:R-:W-:Y:S02]  /*0380*/  IMAD.SHL.U32 R4, R4, 0x8, RZ ;  /* 0x0000000804047824 */ /* 0x000fe400078e00ff */
[----:B------:R-:W-:Y:S01]  /*0390*/  IMAD R7, R27, c[0x0][0x1e4], R0 ;  /* 0x000079001b077a24 */ /* 0x000fe200078e0200 */
[----:B------:R-:W-:Y:S02]  /*03a0*/  SHF.R.S32.HI R0, RZ, 0x1f, R2 ;  /* 0x0000001fff007819 */ /* 0x000fe40000011402 */
[----:B------:R-:W-:-:S05]  /*03b0*/  SHF.R.S32.HI R5, RZ, 0x1f, R4 ;  /* 0x0000001fff057819 */ /* 0x000fca0000011404 */
[----:B------:R-:W-:-:S04]  /*03c0*/  IMAD.WIDE.U32 R4, R125, c[0x0][0x1e8], R4 ;  /* 0x00007a007d047a25 */ /* 0x000fc800078e0004 */
[----:B------:R-:W-:Y:S01]  /*03d0*/  IMAD.IADD R5, R5, 0x1, R3 ;  /* 0x0000000105057824 */ /* 0x000fe200078e0203 */
[----:B------:R-:W-:-:S03]  /*03e0*/  SHF.R.S32.HI R3, RZ, 0x1f, R18 ;  /* 0x0000001fff037819 */ /* 0x000fc60000011412 */
[----:B------:R-:W-:-:S04]  /*03f0*/  IMAD.WIDE.U32 R4, R27, c[0x0][0x1e0], R4 ;  /* 0x000078001b047a25 */ /* 0x000fc800078e0004 */
[----:B------:R-:W-:Y:S01]  /*0400*/  IMAD R3, R3, c[0x0][0x1f0], RZ ;  /* 0x00007c0003037a24 */ /* 0x000fe200078e02ff */
[----:B------:R-:W-:Y:S01]  /*0410*/  IADD3 R5, R5, R7, RZ ;  /* 0x0000000705057210 */ /* 0x000fe20007ffe0ff */
[----:B------:R-:W-:Y:S02]  /*0420*/  IMAD R7, R0, c[0x0][0x1e8], RZ ;  /* 0x00007a0000077a24 */ /* 0x000fe400078e02ff */
[C---:B------:R-:W-:Y:S02]  /*0430*/  IMAD R3, R18.reuse, c[0x0][0x1f4], R3 ;  /* 0x00007d0012037a24 */ /* 0x040fe400078e0203 */
[----:B------:R-:W-:-:S04]  /*0440*/  IMAD.WIDE.U32 R4, R18, c[0x0][0x1f0], R4 ;  /* 0x00007c0012047a25 */ /* 0x000fc800078e0004 */
[----:B------:R-:W-:Y:S02]  /*0450*/  IMAD R18, R27, c[0x0][0x1c0], R18 ;  /* 0x000070001b127a24 */ /* 0x000fe400078e0212 */
[----:B------:R-:W-:Y:S02]  /*0460*/  IMAD.IADD R9, R5, 0x1, R3 ;  /* 0x0000000105097824 */ /* 0x000fe400078e0203 */
[----:B------:R-:W-:Y:S01]  /*0470*/  IMAD.MOV.U32 R8, RZ, RZ, R4 ;  /* 0x000000ffff087224 */ /* 0x000fe200078e0004 */
[----:B------:R-:W-:Y:S01]  /*0480*/  MOV R4, 0x40 ;  /* 0x0000004000047802 */ /* 0x000fe20000000f00 */
[----:B------:R-:W-:Y:S01]  /*0490*/  IMAD R5, R18, c[0x0][0x214], R125 ;  /* 0x0000850012057a24 */ /* 0x000fe200078e027d */
[----:B------:R-:W-:Y:S01]  /*04a0*/  IADD3 R125, -R125, c[0x0][0x214], RZ ;  /* 0x000085007d7d7a10 */ /* 0x000fe20007ffe1ff */
[C---:B------:R-:W-:Y:S02]  /*04b0*/  IMAD R3, R2.reuse, c[0x0][0x1ec], R7 ;  /* 0x00007b0002037a24 */ /* 0x040fe400078e0207 */
[C---:B------:R-:W-:Y:S01]  /*04c0*/  IMAD.WIDE.U32 R6, R2.reuse, c[0x0][0x1e8], R8 ;  /* 0x00007a0002067a25 */ /* 0x040fe200078e0008 */
[----:B------:R-:W-:-:S02]  /*04d0*/  ISETP.GE.OR P2, PT, R2, R125, P3 ;  /* 0x0000007d0200720c */ /* 0x000fc40001f46670 */
[----:B------:R-:W-:Y:S01]  /*04e0*/  IADD3 R8, P1, R5, R2, RZ ;  /* 0x0000000205087210 */ /* 0x000fe20007f3e0ff */
[----:B------:R-:W-:Y:S01]  /*04f0*/  IMAD.IADD R3, R7, 0x1, R3 ;  /* 0x0000000107037824 */ /* 0x000fe200078e0203 */
[----:B------:R-:W-:Y:S01]  /*0500*/  LEA R10, P0, R6, c[0x0][0x1d0], 0x1 ;  /* 0x00007400060a7a11 */ /* 0x000fe200078008ff */
[----:B------:R-:W-:Y:S01]  /*0510*/  IMAD.WIDE.U32 R12, R4, c[0x0][0x1e8], RZ ;  /* 0x00007a00040c7a25 */ /* 0x000fe200078e00ff */
[----:B------:R-:W-:Y:S02]  /*0520*/  IADD3 R2, R2, 0x20, RZ ;  /* 0x0000002002027810 */ /* 0x000fe40007ffe0ff */
[----:B------:R-:W-:Y:S01]  /*0530*/  LEA.HI.X R11, R6, c[0x0][0x1d4], R3, 0x1, P0 ;  /* 0x00007500060b7a11 */ /* 0x000fe200000f0c03 */
[----:B------:R-:W-:Y:S01]  /*0540*/  IMAD R3, R4, c[0x0][0x1ec], RZ ;  /* 0x00007b0004037a24 */ /* 0x000fe200078e02ff */
[----:B------:R-:W-:Y:S02]  /*0550*/  ISETP.GE.OR P3, PT, R2, R125, P3 ;  /* 0x0000007d0200720c */ /* 0x000fe40001f66670 */
[----:B------:R-:W-:Y:S01]  /*0560*/  LEA.HI.X.SX32 R5, R5, R0, 0x1, P1 ;  /* 0x0000000005057211 */ /* 0x000fe200008f0eff */
[----:B------:R1:W-:Y:S01]  /*0570*/  STG.E.128 [R10.64], RZ ;  /* 0x000000ff0a007986 */ /* 0x0003e2000c101d0c */
[----:B------:R-:W-:-:S02]  /*0580*/  IADD3 R6, P1, R12, R10, RZ ;  /* 0x0000000a0c067210 */ /* 0x000fc40007f3e0ff */
[C---:B------:R-:W-:Y:S01]  /*0590*/  LEA R4, P0, R8.reuse, c[0x0][0x200], 0x2 ;  /* 0x0000800008047a11 */ /* 0x040fe200078010ff */
[----:B------:R1:W-:Y:S01]  /*05a0*/  STG.E.128 [R10.64+0x40], RZ ;  /* 0x000040ff0a007986 */ /* 0x0003e2000c101d0c */
[----:B------:R-:W-:Y:S02]  /*05b0*/  IADD3.X R7, R11, R13, R3, P1, !PT ;  /* 0x0000000d0b077210 */ /* 0x000fe40000ffe403 */
[----:B------:R-:W-:Y:S01]  /*05c0*/  LEA.HI.X R5, R8, c[0x0][0x204], R5, 0x2, P0 ;  /* 0x0000810008057a11 */ /* 0x000fe200000f1405 */
[----:B------:R1:W-:Y:S01]  /*05d0*/  STG.E.128 [R10.64+0x80], RZ ;  /* 0x000080ff0a007986 */ /* 0x0003e2000c101d0c */
[----:B------:R-:W-:-:S03]  /*05e0*/  @!P2 MOV R3, 0x7f800000 ;  /* 0x7f8000000003a802 */ /* 0x000fc60000000f00 */
[----:B------:R1:W-:Y:S04]  /*05f0*/  STG.E.128 [R6.64], RZ ;  /* 0x000000ff06007986 */ /* 0x0003e8000c101d0c */
[----:B------:R1:W-:Y:S04]  /*0600*/  STG.E.128 [R6.64+0x40], RZ ;  /* 0x000040ff06007986 */ /* 0x0003e8000c101d0c */
[----:B------:R1:W-:Y:S04]  /*0610*/  STG.E.128 [R6.64+0x80], RZ ;  /* 0x000080ff06007986 */ /* 0x0003e8000c101d0c */
[----:B------:R1:W-:Y:S01]  /*0620*/  @!P2 STG.E [R4.64], R3 ;  /* 0x000000030400a986 */ /* 0x0003e2000c10190c */
[----:B------:R-:W-:Y:S05]  /*0630*/  @P3 EXIT ;  /* 0x000000000000394d */ /* 0x000fea0003800000 */
[----:B-1----:R-:W-:-:S05]  /*0640*/  MOV R3, 0x7f800000 ;  /* 0x7f80000000037802 */ /* 0x002fca0000000f00 */
[----:B------:R-:W-:Y:S01]  /*0650*/  STG.E [R4.64+0x80], R3 ;  /* 0x0000800304007986 */ /* 0x000fe2000c10190c */
[----:B------:R-:W-:Y:S05]  /*0660*/  EXIT ;  /* 0x000000000000794d */ /* 0x000fea0003800000 */
.L_x_1702:
[----:B-12---:R-:W-:Y:S01]  /*0670*/  ISETP.NE.U32.AND P0, PT, RZ, c[0x0][0x2b8], PT ;  /* 0x0000ae00ff007a0c */ /* 0x006fe20003f05070 */
[----:B------:R-:W-:-:S03]  /*0680*/  IMAD.MOV.U32 R0, RZ, RZ, R27 ;  /* 0x000000ffff007224 */ /* 0x000fc600078e001b */
[----:B------:R-:W-:-:S13]  /*0690*/  ISETP.NE.AND.EX P0, PT, RZ, c[0x0][0x2bc], PT, P0 ;  /* 0x0000af00ff007a0c */ /* 0x000fda0003f05300 */
[----:B------:R-:W-:-:S04]  /*06a0*/  @P0 IMAD.MOV.U32 R2, RZ, RZ, 0x4 ;  /* 0x00000004ff020424 */ /* 0x000fc800078e00ff */
[----:B------:R-:W-:-:S05]  /*06b0*/  @P0 IMAD.WIDE R2, R27, R2, c[0x0][0x2b8] ;  /* 0x0000ae001b020625 */ /* 0x000fca00078e0202 */
[----:B------:R1:W5:Y:S01]  /*06c0*/  @P0 LDG.E R0, [R2.64] ;  /* 0x0000000c02000981 */ /* 0x000362000c1e1900 */
[----:B------:R-:W-:Y:S01]  /*06d0*/  ISETP.NE.U32.AND P0, PT, RZ, c[0x0][0x2c0], PT ;  /* 0x0000b000ff007a0c */ /* 0x000fe20003f05070 */
[----:B------:R-:W-:Y:S01]  /*06e0*/  CS2R R184, SRZ ;  /* 0x0000000000b87805 */ /* 0x000fe2000001ff00 */
[----:B------:R-:W-:Y:S02]  /*06f0*/  PLOP3.LUT P6, PT, PT, PT, PT, 0x80, 0x0 ;  /* 0x000000000000781c */ /* 0x000fe40003fcf070 */
[----:B------:R-:W-:-:S13]  /*0700*/  ISETP.NE.AND.EX P0, PT, RZ, c[0x0][0x2c4], PT, P0 ;  /* 0x0000b100ff007a0c */ /* 0x000fda0003f05300 */
[----:B------:R-:W-:Y:S05]  /*0710*/  @!P0 BRA `(.L_x_1703) ;  /* 0x0000008000008947 */ /* 0x000fea0003800000 */
[----:B-1----:R-:W-:Y:S01]  /*0720*/  SHF.R.S32.HI R2, RZ, 0x1f, R27 ;  /* 0x0000001fff027819 */ /* 0x002fe2000001141b */
[----:B------:R-:W-:Y:S01]  /*0730*/  IMAD.WIDE.U32 R6, R27, c[0x0][0x2c8], RZ ;  /* 0x0000b2001b067a25 */ /* 0x000fe200078e00ff */
[----:B------:R-:W-:-:S03]  /*0740*/  PLOP3.LUT P6, PT, PT, PT, PT, 0x8, 0x0 ;  /* 0x000000000000781c */ /* 0x000fc60003fce170 */
[----:B------:R-:W-:Y:S01]  /*0750*/  IMAD R2, R2, c[0x0][0x2c8], RZ ;  /* 0x0000b20002027a24 */ /* 0x000fe200078e02ff */
[----:B------:R-:W-:-:S03]  /*0760*/  LEA R184, P0, R6, c[0x0][0x2c0], 0x2 ;  /* 0x0000b00006b87a11 */ /* 0x000fc600078010ff */
[----:B------:R-:W-:-:S05]  /*0770*/  IMAD R2, R27, c[0x0][0x2cc], R2 ;  /* 0x0000b3001b027a24 */ /* 0x000fca00078e0202 */
[----:B------:R-:W-:-:S04]  /*0780*/  IADD3 R3, R7, R2, RZ ;  /* 0x0000000207037210 */ /* 0x000fc80007ffe0ff */
[----:B------:R-:W-:Y:S02]  /*0790*/  LEA.HI.X R185, R6, c[0x0][0x2c4], R3, 0x2, P0 ;  /* 0x0000b10006b97a11 */ /* 0x000fe400000f1403 */
.L_x_1703:
[----:B-1----:R-:W-:Y:S01]  /*07a0*/  IABS R2, c[0x0][0x2d0] ;  /* 0x0000b40000027a13 */ /* 0x002fe20000000000 */
[----:B------:R-:W-:Y:S05]  /*07b0*/  @P6 BRA `(.L_x_1704) ;  /* 0x0000048000006947 */ /* 0x000fea0003800000 */
[----:B------:R-:W1:Y:S01]  /*07c0*/  I2F.RP R4, R2 ;  /* 0x0000000200047306 */ /* 0x000e620000209400 */
        /* <DEDUP_REMOVED lines=60> */
[C---:B------:R-:W-:Y:S02]  /*0b90*/  IMAD R15, R16.reuse, c[0x0][0x18c], R15 ;  /* 0x00006300100f7a24 */ /* 0x040fe400078e020f */
[----:B------:R-:W-:Y:S01]  /*0ba0*/  IMAD.WIDE.U32 R16, R16, c[0x0][0x188], RZ ;  /* 0x0000620010107a25 */ /* 0x000fe200078e00ff */
[----:B------:R-:W-:-:S03]  /*0bb0*/  IADD3 R7, R7, R3, RZ ;  /* 0x0000000307077210 */ /* 0x000fc60007ffe0ff */
[----:B------:R-:W-:Y:S01]  /*0bc0*/  IMAD R3, R11, c[0x0][0x19c], R0 ;  /* 0x000067000b037a24 */ /* 0x000fe200078e0200 */
[----:B------:R-:W-:Y:S01]  /*0bd0*/  IADD3 R15, R17, R15, RZ ;  /* 0x0000000f110f7210 */ /* 0x000fe20007ffe0ff */
[----:B------:R-:W-:-:S04]  /*0be0*/  IMAD.WIDE.U32 R6, R11, c[0x0][0x198], R6 ;  /* 0x000066000b067a25 */ /* 0x000fc800078e0006 */
[----:B------:R-:W-:-:S04]  /*0bf0*/  IMAD.IADD R7, R7, 0x1, R3 ;  /* 0x0000000107077824 */ /* 0x000fc800078e0203 */
[----:B------:R-:W-:-:S04]  /*0c00*/  IMAD.WIDE.U32 R6, R12, c[0x0][0x1b0], R6 ;  /* 0x00006c000c067a25 */ /* 0x000fc800078e0006 */
[----:B------:R-:W-:Y:S01]  /*0c10*/  IMAD.IADD R13, R7, 0x1, R13 ;  /* 0x00000001070d7824 */ /* 0x000fe200078e020d */
[----:B------:R-:W-:Y:S01]  /*0c20*/  MOV R14, R6 ;  /* 0x00000006000e7202 */ /* 0x000fe20000000f00 */
[----:B------:R-:W-:Y:S05]  /*0c30*/  BRA `(.L_x_1705) ;  /* 0x0000036000007947 */ /* 0x000fea0003800000 */
.L_x_1704:
[----:B------:R-:W-:Y:S02]  /*0c40*/  IABS R6, c[0x0][0x1c8] ;  /* 0x0000720000067a13 */ /* 0x000fe40000000000 */
[----:B------:R-:W-:Y:S02]  /*0c50*/  LEA R11, R5, 0xffffff80, 0x7 ;  /* 0xffffff80050b7811 */ /* 0x000fe400078e38ff */
[----:B------:R-:W1:Y:S01]  /*0c60*/  I2F.RP R7, R6 ;  /* 0x0000000600077306 */ /* 0x000e620000209400 */
[----:B-----5:R-:W-:Y:S02]  /*0c70*/  SHF.R.S32.HI R15, RZ, 0x1f, R0 ;  /* 0x0000001fff0f7819 */ /* 0x020fe40000011400 */
[----:B------:R-:W-:-:S05]  /*0c80*/  IADD3 R16, P1, R20, R11, RZ ;  /* 0x0000000b14107210 */ /* 0x000fca0007f3e0ff */
[----:B-1----:R-:W1:Y:S02]  /*0c90*/  MUFU.RCP R8, R7 ;  /* 0x0000000700087308 */ /* 0x002e640000001000 */
[----:B-1----:R-:W-:-:S06]  /*0ca0*/  IADD3 R8, R8, 0xffffffe, RZ ;  /* 0x0ffffffe08087810 */ /* 0x002fcc0007ffe0ff */
[----:B------:R-:W1:Y:S02]  /*0cb0*/  F2I.FTZ.U32.TRUNC.NTZ R9, R8 ;  /* 0x0000000800097305 */ /* 0x000e64000021f000 */
[----:B-1----:R-:W-:Y:S01]  /*0cc0*/  IADD3 R3, RZ, -R9, RZ ;  /* 0x80000009ff037210 */ /* 0x002fe20007ffe0ff */
[----:B------:R-:W-:-:S04]  /*0cd0*/  IMAD.MOV.U32 R8, RZ, RZ, RZ ;  /* 0x000000ffff087224 */ /* 0x000fc800078e00ff */
[----:B------:R-:W-:Y:S01]  /*0ce0*/  IMAD R4, R3, R6, RZ ;  /* 0x0000000603047224 */ /* 0x000fe200078e02ff */
[----:B------:R-:W-:-:S03]  /*0cf0*/  IABS R3, R18 ;  /* 0x0000001200037213 */ /* 0x000fc60000000000 */
[----:B------:R-:W-:Y:S01]  /*0d00*/  IMAD.HI.U32 R9, R9, R4, R8 ;  /* 0x0000000409097227 */ /* 0x000fe200078e0008 */
[----:B------:R-:W-:-:S05]  /*0d10*/  MOV R4, R3 ;  /* 0x0000000300047202 */ /* 0x000fca0000000f00 */
[----:B------:R-:W-:Y:S01]  /*0d20*/  IMAD.HI.U32 R12, R9, R4, RZ ;  /* 0x00000004090c7227 */ /* 0x000fe200078e00ff */
[----:B------:R-:W-:-:S03]  /*0d30*/  SHF.R.S32.HI R9, RZ, 0x1f, R11 ;  /* 0x0000001fff097819 */ /* 0x000fc6000001140b */
[----:B------:R-:W-:-:S04]  /*0d40*/  IMAD.MOV R3, RZ, RZ, -R12 ;  /* 0x000000ffff037224 */ /* 0x000fc800078e0a0c */
[----:B------:R-:W-:Y:S01]  /*0d50*/  IMAD R3, R6, R3, R4 ;  /* 0x0000000306037224 */ /* 0x000fe200078e0204 */
[----:B------:R-:W-:-:S04]  /*0d60*/  SHF.R.S32.HI R4, RZ, 0x1f, R20 ;  /* 0x0000001fff047819 */ /* 0x000fc80000011414 */
[----:B------:R-:W-:Y:S01]  /*0d70*/  ISETP.GT.U32.AND P0, PT, R6, R3, PT ;  /* 0x000000030600720c */ /* 0x000fe20003f04070 */
[----:B------:R-:W-:-:S04]  /*0d80*/  IMAD.X R7, R4, 0x1, R9, P1 ;  /* 0x0000000104077824 */ /* 0x000fc800008e0609 */
[----:B------:R-:W-:-:S08]  /*0d90*/  IMAD R7, R7, c[0x0][0x198], RZ ;  /* 0x0000660007077a24 */ /* 0x000fd000078e02ff */
[-C--:B------:R-:W-:Y:S02]  /*0da0*/  @!P0 IADD3 R3, R3, -R6.reuse, RZ ;  /* 0x8000000603038210 */ /* 0x080fe40007ffe0ff */
[----:B------:R-:W-:Y:S02]  /*0db0*/  @!P0 IADD3 R12, R12, 0x1, RZ ;  /* 0x000000010c0c8810 */ /* 0x000fe40007ffe0ff */
[----:B------:R-:W-:Y:S02]  /*0dc0*/  ISETP.GE.U32.AND P2, PT, R3, R6, PT ;  /* 0x000000060300720c */ /* 0x000fe40003f46070 */
[----:B------:R-:W-:Y:S02]  /*0dd0*/  LOP3.LUT R3, R18, c[0x0][0x1c8], RZ, 0x3c, !PT ;  /* 0x0000720012037a12 */ /* 0x000fe400078e3cff */
[----:B------:R-:W-:Y:S02]  /*0de0*/  ISETP.NE.AND P0, PT, RZ, c[0x0][0x1c8], PT ;  /* 0x00007200ff007a0c */ /* 0x000fe40003f05270 */
[----:B------:R-:W-:Y:S01]  /*0df0*/  ISETP.GE.AND P1, PT, R3, RZ, PT ;  /* 0x000000ff0300720c */ /* 0x000fe20003f26270 */
[----:B------:R-:W-:-:S02]  /*0e00*/  IMAD R3, R16, c[0x0][0x19c], R7 ;  /* 0x0000670010037a24 */ /* 0x000fc400078e0207 */
[----:B------:R-:W-:-:S04]  /*0e10*/  IMAD.WIDE.U32 R16, R16, c[0x0][0x198], RZ ;  /* 0x0000660010107a25 */ /* 0x000fc800078e00ff */
[----:B------:R-:W-:Y:S01]  /*0e20*/  @P2 IADD3 R12, R12, 0x1, RZ ;  /* 0x000000010c0c2810 */ /* 0x000fe20007ffe0ff */
[----:B------:R-:W-:Y:S01]  /*0e30*/  IMAD R7, R4, c[0x0][0x1a0], RZ ;  /* 0x0000680004077a24 */ /* 0x000fe200078e02ff */
[----:B------:R-:W-:Y:S01]  /*0e40*/  IADD3 R17, R17, R3, RZ ;  /* 0x0000000311117210 */ /* 0x000fe20007ffe0ff */
[----:B------:R-:W-:Y:S02]  /*0e50*/  IMAD R3, R15, c[0x0][0x180], RZ ;  /* 0x000060000f037a24 */ /* 0x000fe400078e02ff */
[C---:B------:R-:W-:Y:S02]  /*0e60*/  IMAD R6, R20.reuse, c[0x0][0x1a4], R7 ;  /* 0x0000690014067a24 */ /* 0x040fe400078e0207 */
[----:B------:R-:W-:Y:S01]  /*0e70*/  @!P1 IMAD.MOV R12, RZ, RZ, -R12 ;  /* 0x000000ffff0c9224 */ /* 0x000fe200078e0a0c */
[----:B------:R-:W-:Y:S01]  /*0e80*/  @!P0 LOP3.LUT R12, RZ, c[0x0][0x1c8], RZ, 0x33, !PT ;  /* 0x00007200ff0c8a12 */ /* 0x000fe200078e33ff */
[----:B------:R-:W-:-:S03]  /*0e90*/  IMAD.WIDE.U32 R20, R20, c[0x0][0x1a0], RZ ;  /* 0x0000680014147a25 */ /* 0x000fc600078e00ff */
[----:B------:R-:W-:Y:S01]  /*0ea0*/  SHF.R.S32.HI R10, RZ, 0x1f, R12 ;  /* 0x0000001fff0a7819 */ /* 0x000fe2000001140c */
[C---:B------:R-:W-:Y:S01]  /*0eb0*/  IMAD R3, R0.reuse, c[0x0][0x184], R3 ;  /* 0x0000610000037a24 */ /* 0x040fe200078e0203 */
[----:B------:R-:W-:Y:S01]  /*0ec0*/  IADD3 R7, R21, R6, RZ ;  /* 0x0000000615077210 */ /* 0x000fe20007ffe0ff */
[----:B------:R-:W-:Y:S01]  /*0ed0*/  IMAD.WIDE.U32 R16, R0, c[0x0][0x180], R16 ;  /* 0x0000600000107a25 */ /* 0x000fe200078e0010 */
[----:B------:R-:W-:-:S03]  /*0ee0*/  MOV R6, R20 ;  /* 0x0000001400067202 */ /* 0x000fc60000000f00 */
[----:B------:R-:W-:Y:S02]  /*0ef0*/  IMAD.IADD R17, R17, 0x1, R3 ;  /* 0x0000000111117824 */ /* 0x000fe400078e0203 */
[----:B------:R-:W-:Y:S02]  /*0f00*/  IMAD R15, R15, c[0x0][0x188], RZ ;  /* 0x000062000f0f7a24 */ /* 0x000fe400078e02ff */
[----:B------:R-:W-:Y:S02]  /*0f10*/  IMAD R3, R10, c[0x0][0x1b0], RZ ;  /* 0x00006c000a037a24 */ /* 0x000fe400078e02ff */
[----:B------:R-:W-:-:S04]  /*0f20*/  IMAD.WIDE.U32 R20, R0, c[0x0][0x188], R6 ;  /* 0x0000620000147a25 */ /* 0x000fc800078e0006 */
[----:B------:R-:W-:Y:S02]  /*0f30*/  IMAD R15, R0, c[0x0][0x18c], R15 ;  /* 0x00006300000f7a24 */ /* 0x000fe400078e020f */
[----:B------:R-:W-:-:S03]  /*0f40*/  IMAD.WIDE.U32 R6, R12, c[0x0][0x1b0], R16 ;  /* 0x00006c000c067a25 */ /* 0x000fc600078e0010 */
[----:B------:R-:W-:Y:S01]  /*0f50*/  IADD3 R15, R21, R15, RZ ;  /* 0x0000000f150f7210 */ /* 0x000fe20007ffe0ff */
[----:B------:R-:W-:Y:S01]  /*0f60*/  IMAD R3, R12, c[0x0][0x1b4], R3 ;  /* 0x00006d000c037a24 */ /* 0x000fe200078e0203 */
[----:B------:R-:W-:Y:S01]  /*0f70*/  MOV R14, R6 ;  /* 0x00000006000e7202 */ /* 0x000fe20000000f00 */
[----:B------:R-:W-:-:S03]  /*0f80*/  IMAD.MOV.U32 R16, RZ, RZ, R20 ;  /* 0x000000ffff107224 */ /* 0x000fc600078e0014 */
[----:B------:R-:W-:Y:S02]  /*0f90*/  IADD3 R13, R7, R3, RZ ;  /* 0x00000003070d7210 */ /* 0x000fe40007ffe0ff */
.L_x_1705:
[----:B------:R-:W-:Y:S01]  /*0fa0*/  SHF.R.S32.HI R123, RZ, 0x1f, R122 ;  /* 0x0000001fff7b7819 */ /* 0x000fe2000001147a */
[----:B------:R-:W-:Y:S01]  /*0fb0*/  ULDC.64 UR6, c[0x0][0x198] ;  /* 0x0000660000067ab9 */ /* 0x000fe20000000a00 */
[----:B------:R-:W-:Y:S01]  /*0fc0*/  SHF.R.S32.HI R0, RZ, 0x1f, R27 ;  /* 0x0000001fff007819 */ /* 0x000fe2000001141b */
[----:B------:R-:W-:Y:S01]  /*0fd0*/  USHF.L.U32 UR9, UR6, 0x6, URZ ;  /* 0x0000000606097899 */ /* 0x000fe2000800063f */
[CC--:B------:R-:W-:Y:S01]  /*0fe0*/  LEA.HI R17, R123.reuse, R122.reuse, RZ, 0x2 ;  /* 0x0000007a7b117211 */ /* 0x0c0fe200078f10ff */
[----:B------:R-:W-:Y:S01]  /*0ff0*/  UMOV UR8, 0x6 ;  /* 0x0000000600087882 */ /* 0x000fe20000000000 */
[CC--:B------:R-:W-:Y:S01]  /*1000*/  LEA.HI R8, R123.reuse, R122.reuse, RZ, 0x3 ;  /* 0x0000007a7b087211 */ /* 0x0c0fe200078f18ff */
[----:B------:R-:W-:Y:S01]  /*1010*/  IMAD R0, R0, c[0x0][0x178], RZ ;  /* 0x00005e0000007a24 */ /* 0x000fe200078e02ff */
[----:B------:R-:W-:Y:S01]  /*1020*/  LEA.HI R25, R123, R122, RZ, 0x4 ;  /* 0x0000007a7b197211 */ /* 0x000fe200078f20ff */
[----:B------:R-:W-:Y:S01]  /*1030*/  USHF.L.U64.HI UR7, UR6, UR8, UR7 ;  /* 0x0000000806077299 */ /* 0x000fe20008010207 */
[----:B------:R-:W-:Y:S01]  /*1040*/  LOP3.LUT R3, R17, 0xfffffffc, RZ, 0xc0, !PT ;  /* 0xfffffffc11037812 */ /* 0x000fe200078ec0ff */
[----:B------:R-:W-:Y:S01]  /*1050*/  ULDC.64 UR4, c[0x0][0x1a0] ;  /* 0x0000680000047ab9 */ /* 0x000fe20000000a00 */
[----:B------:R-:W-:Y:S01]  /*1060*/  SHF.R.S32.HI R19, RZ, 0x3, R8 ;  /* 0x00000003ff137819 */ /* 0x000fe20000011408 */
[----:B------:R-:W-:Y:S01]  /*1070*/  USHF.L.U32 UR10, UR4, 0x6, URZ ;  /* 0x00000006040a7899 */ /* 0x000fe2000800063f */
[----:B------:R-:W-:Y:S01]  /*1080*/  SHF.R.S32.HI R4, RZ, 0x4, R25 ;  /* 0x00000004ff047819 */ /* 0x000fe20000011419 */
[----:B------:R-:W-:Y:S01]  /*1090*/  IMAD.IADD R180, R122, 0x1, -R3 ;  /* 0x000000017ab47824 */ /* 0x000fe200078e0a03 */
[----:B------:R-:W-:Y:S01]  /*10a0*/  LOP3.LUT R21, R8, 0xfffffff8, RZ, 0xc0, !PT ;  /* 0xfffffff808157812 */ /* 0x000fe200078ec0ff */
[----:B------:R-:W-:Y:S01]  /*10b0*/  IMAD.SHL.U32 R19, R19, 0x40, RZ ;  /* 0x0000004013137824 */ /* 0x000fe200078e00ff */
[C---:B------:R-:W-:Y:S01]  /*10c0*/  LEA.HI R7, R25.reuse, R4, RZ, 0x1 ;  /* 0x0000000419077211 */ /* 0x040fe200078f08ff */
[----:B------:R-:W-:Y:S01]  /*10d0*/  IMAD.SHL.U32 R180, R180, 0x8, RZ ;  /* 0x00000008b4b47824 */ /* 0x000fe200078e00ff */
[----:B------:R-:W-:Y:S01]  /*10e0*/  LOP3.LUT R25, R25, 0xfffffff0, RZ, 0xc0, !PT ;  /* 0xfffffff019197812 */ /* 0x000fe200078ec0ff */
[C---:B------:R-:W-:Y:S01]  /*10f0*/  IMAD.IADD R21, R122.reuse, 0x1, -R21 ;  /* 0x000000017a157824 */ /* 0x040fe200078e0a15 */
[----:B------:R-:W-:Y:S01]  /*1100*/  LOP3.LUT R19, R19, 0xc0, RZ, 0xc0, !PT ;  /* 0x000000c013137812 */ /* 0x000fe200078ec0ff */
[----:B------:R-:W-:Y:S01]  /*1110*/  USHF.L.U64.HI UR5, UR4, UR8, UR5 ;  /* 0x0000000804057299 */ /* 0x000fe20008010205 */
[--C-:B------:R-:W-:Y:S01]  /*1120*/  SHF.R.S32.HI R181, RZ, 0x1f, R180.reuse ;  /* 0x0000001fffb57819 */ /* 0x100fe200000114b4 */
[----:B------:R-:W-:Y:S01]  /*1130*/  IMAD.IADD R25, R122, 0x1, -R25 ;  /* 0x000000017a197824 */ /* 0x000fe200078e0a19 */
[----:B------:R-:W-:-:S02]  /*1140*/  LOP3.LUT R3, R19, 0x18, R180, 0xf8, !PT ;  /* 0x0000001813037812 */ /* 0x000fc400078ef8b4 */
[----:B------:R-:W-:Y:S02]  /*1150*/  SHF.R.U32.HI R20, RZ, 0x3, R19 ;  /* 0x00000003ff147819 */ /* 0x000fe40000011613 */
[----:B------:R-:W-:Y:S02]  /*1160*/  LEA.HI R19, R25, R25, RZ, 0x1 ;  /* 0x0000001919137211 */ /* 0x000fe400078f08ff */
[----:B------:R-:W-:Y:S02]  /*1170*/  LOP3.LUT R7, R7, 0xfffffffe, RZ, 0xc0, !PT ;  /* 0xfffffffe07077812 */ /* 0x000fe400078ec0ff */
[----:B------:R-:W-:Y:S01]  /*1180*/  LOP3.LUT R20, R3, R20, RZ, 0x3c, !PT ;  /* 0x0000001403147212 */ /* 0x000fe200078e3cff */
[----:B------:R-:W-:Y:S01]  /*1190*/  IMAD R3, R27, c[0x0][0x17c], R0 ;  /* 0x00005f001b037a24 */ /* 0x000fe200078e0200 */
[----:B------:R-:W-:Y:S01]  /*11a0*/  LOP3.LUT R120, R19, 0x7fffffe, RZ, 0xc0, !PT ;  /* 0x07fffffe13787812 */ /* 0x000fe200078ec0ff */
[----:B------:R-:W-:Y:S01]  /*11b0*/  IMAD.WIDE.U32 R26, R27, c[0x0][0x178], R180 ;  /* 0x00005e001b1a7a25 */ /* 0x000fe200078e00b4 */
[----:B------:R-:W-:-:S02]  /*11c0*/  SHF.R.S32.HI R6, RZ, 0x1f, R25 ;  /* 0x0000001fff067819 */ /* 0x000fc40000011419 */
[----:B------:R-:W-:Y:S01]  /*11d0*/  IADD3 R24, P0, R180, R16, RZ ;  /* 0x00000010b4187210 */ /* 0x000fe20007f1e0ff */
[----:B------:R-:W-:Y:S01]  /*11e0*/  IMAD.IADD R7, R4, 0x1, -R7 ;  /* 0x0000000104077824 */ /* 0x000fe200078e0a07 */
[----:B------:R-:W-:Y:S01]  /*11f0*/  SHF.R.S32.HI R182, RZ, 0x2, R17 ;  /* 0x00000002ffb67819 */ /* 0x000fe20000011411 */
[----:B------:R-:W-:Y:S01]  /*1200*/  IMAD.IADD R27, R27, 0x1, R3 ;  /* 0x000000011b1b7824 */ /* 0x000fe200078e0203 */
[----:B------:R-:W-:Y:S01]  /*1210*/  LEA.HI R4, R21, R21, RZ, 0x1 ;  /* 0x0000001515047211 */ /* 0x000fe200078f08ff */
[----:B------:R-:W-:Y:S01]  /*1220*/  IMAD.IADD R120, R25, 0x1, -R120 ;  /* 0x0000000119787824 */ /* 0x000fe200078e0a78 */
[----:B------:R-:W-:Y:S01]  /*1230*/  LEA.HI R6, R6, R25, RZ, 0x3 ;  /* 0x0000001906067211 */ /* 0x000fe200078f18ff */
[----:B------:R-:W-:Y:S01]  /*1240*/  IMAD.X R25, R181, 0x1, R15, P0 ;  /* 0x00000001b5197824 */ /* 0x000fe200000e060f */
[----:B------:R-:W-:Y:S01]  /*1250*/  SHF.R.S32.HI R3, RZ, 0x1f, R18 ;  /* 0x0000001fff037819 */ /* 0x000fe20000011412 */
[----:B------:R-:W-:Y:S01]  /*1260*/  IMAD.WIDE.U32 R26, R18, c[0x0][0x1a8], R26 ;  /* 0x00006a00121a7a25 */ /* 0x000fe200078e001a */
[----:B------:R-:W-:-:S02]  /*1270*/  SHF.R.S32.HI R183, RZ, 0x1f, R182 ;  /* 0x0000001fffb77819 */ /* 0x000fc400000114b6 */
[----:B------:R-:W-:Y:S01]  /*1280*/  IADD3 R28, P0, R180, R14, RZ ;  /* 0x0000000eb41c7210 */ /* 0x000fe20007f1e0ff */
[----:B------:R-:W-:Y:S01]  /*1290*/  IMAD R3, R3, c[0x0][0x1a8], RZ ;  /* 0x00006a0003037a24 */ /* 0x000fe200078e02ff */
[----:B------:R-:W-:Y:S01]  /*12a0*/  LOP3.LUT R0, R4, 0x3fffffe, RZ, 0xc0, !PT ;  /* 0x03fffffe04007812 */ /* 0x000fe200078ec0ff */
[----:B------:R-:W-:Y:S01]  /*12b0*/  IMAD R15, R183, c[0x0][0x198], RZ ;  /* 0x00006600b70f7a24 */ /* 0x000fe200078e02ff */
[----:B------:R-:W-:Y:S01]  /*12c0*/  LEA.HI R17, R17, R182, RZ, 0x1 ;  /* 0x000000b611117211 */ /* 0x000fe200078f08ff */
[----:B------:R-:W-:Y:S01]  /*12d0*/  IMAD.X R29, R181, 0x1, R13, P0 ;  /* 0x00000001b51d7824 */ /* 0x000fe200000e060d */
[----:B------:R-:W-:Y:S01]  /*12e0*/  IADD3 R11, P2, R182, R11, RZ ;  /* 0x0000000bb60b7210 */ /* 0x000fe20007f5e0ff */
[----:B------:R-:W-:Y:S01]  /*12f0*/  IMAD.WIDE R22, R23, 0x40, R182 ;  /* 0x0000004017167825 */ /* 0x000fe200078e02b6 */
[----:B------:R-:W-:Y:S02]  /*1300*/  LEA.HI R123, R123, R122, RZ, 0x5 ;  /* 0x0000007a7b7b7211 */ /* 0x000fe400078f28ff */
[----:B------:R-:W-:Y:S01]  /*1310*/  LOP3.LUT R17, R17, 0x7fffffe, RZ, 0xc0, !PT ;  /* 0x07fffffe11117812 */ /* 0x000fe200078ec0ff */
[----:B------:R-:W-:Y:S01]  /*1320*/  IMAD.IADD R0, R21, 0x1, -R0 ;  /* 0x0000000115007824 */ /* 0x000fe200078e0a00 */
[----:B------:R-:W-:Y:S01]  /*1330*/  SHF.R.S32.HI R124, RZ, 0x5, R123 ;  /* 0x00000005ff7c7819 */ /* 0x000fe2000001147b */
[----:B------:R-:W-:Y:S01]  /*1340*/  IMAD R21, R10, c[0x0][0x1b8], RZ ;  /* 0x00006e000a157a24 */ /* 0x000fe200078e02ff */
[----:B------:R-:W-:Y:S01]  /*1350*/  SHF.R.S32.HI R10, RZ, 0x1, R19 ;  /* 0x00000001ff0a7819 */ /* 0x000fe20000011413 */
[----:B------:R-:W-:Y:S01]  /*1360*/  IMAD R3, R18, c[0x0][0x1ac], R3 ;  /* 0x00006b0012037a24 */ /* 0x000fe200078e0203 */
[----:B------:R-:W-:Y:S01]  /*1370*/  SHF.R.S32.HI R19, RZ, 0x1f, R19 ;  /* 0x0000001fff137819 */ /* 0x000fe20000011413 */
[C---:B------:R-:W-:Y:S01]  /*1380*/  IMAD R15, R182.reuse, c[0x0][0x19c], R15 ;  /* 0x00006700b60f7a24 */ /* 0x040fe200078e020f */
[----:B------:R-:W-:Y:S01]  /*1390*/  SHF.R.S32.HI R4, RZ, 0x1, R4 ;  /* 0x00000001ff047819 */ /* 0x000fe20000011404 */
[----:B------:R-:W-:Y:S01]  /*13a0*/  IMAD.WIDE.U32 R28, R182, c[0x0][0x198], R28 ;  /* 0x00006600b61c7a25 */ /* 0x000fe200078e001c */
[----:B------:R-:W-:-:S02]  /*13b0*/  LEA.HI R19, R19, R10, RZ, 0x2 ;  /* 0x0000000a13137211 */ /* 0x000fc400078f10ff */
[----:B------:R-:W-:Y:S01]  /*13c0*/  SHF.R.S32.HI R189, RZ, 0x1f, R123 ;  /* 0x0000001fffbd7819 */ /* 0x000fe2000001147b */
[----:B------:R-:W-:Y:S01]  /*13d0*/  IMAD R13, R23, c[0x0][0x190], RZ ;  /* 0x00006400170d7a24 */ /* 0x000fe200078e02ff */
[----:B------:R-:W-:Y:S01]  /*13e0*/  LEA R190, P0, R28, c[0x0][0x168], 0x1 ;  /* 0x00005a001cbe7a11 */ /* 0x000fe200078008ff */
[----:B------:R-:W-:Y:S01]  /*13f0*/  IMAD.IADD R27, R27, 0x1, R3 ;  /* 0x000000011b1b7824 */ /* 0x000fe200078e0203 */
[----:B------:R-:W-:Y:S01]  /*1400*/  LOP3.LUT R19, R19, 0xfffffffc, RZ, 0xc0, !PT ;  /* 0xfffffffc13137812 */ /* 0x000fe200078ec0ff */
[----:B------:R-:W-:Y:S01]  /*1410*/  IMAD.IADD R15, R29, 0x1, R15 ;  /* 0x000000011d0f7824 */ /* 0x000fe200078e020f */
[----:B------:R-:W-:Y:S01]  /*1420*/  LEA.HI R189, R189, R124, RZ, 0x2 ;  /* 0x0000007cbdbd7211 */ /* 0x000fe200078f10ff */
[C---:B------:R-:W-:Y:S02]  /*1430*/  IMAD R13, R22.reuse, c[0x0][0x194], R13 ;  /* 0x00006500160d7a24 */ /* 0x040fe400078e020d */
[----:B------:R-:W-:Y:S01]  /*1440*/  IMAD.WIDE.U32 R22, R22, c[0x0][0x190], R26 ;  /* 0x0000640016167a25 */ /* 0x000fe200078e001a */
[----:B------:R-:W-:-:S02]  /*1450*/  LEA.HI.X R191, R28, c[0x0][0x16c], R15, 0x1, P0 ;  /* 0x00005b001cbf7a11 */ /* 0x000fc400000f0c0f */
[----:B------:R-:W-:Y:S01]  /*1460*/  LOP3.LUT R189, R189, 0xfffffffc, RZ, 0xc0, !PT ;  /* 0xfffffffcbdbd7812 */ /* 0x000fe200078ec0ff */
[----:B------:R-:W-:Y:S02]  /*1470*/  IMAD.X R9, R183, 0x1, R9, P2 ;  /* 0x00000001b7097824 */ /* 0x000fe400010e0609 */
[----:B------:R-:W-:Y:S02]  /*1480*/  IMAD.IADD R17, R182, 0x1, -R17 ;  /* 0x00000001b6117824 */ /* 0x000fe400078e0a11 */
[C---:B------:R-:W-:Y:S02]  /*1490*/  IMAD R21, R12.reuse, c[0x0][0x1bc], R21 ;  /* 0x00006f000c157a24 */ /* 0x040fe400078e0215 */
[----:B------:R-:W-:Y:S01]  /*14a0*/  IMAD.WIDE.U32 R24, R12, c[0x0][0x1b8], R24 ;  /* 0x00006e000c187a25 */ /* 0x000fe200078e0018 */
[----:B------:R-:W-:-:S03]  /*14b0*/  LEA R12, P1, R22, c[0x0][0x160], 0x1 ;  /* 0x00005800160c7a11 */ /* 0x000fc600078208ff */
[----:B------:R-:W-:Y:S02]  /*14c0*/  IMAD.IADD R13, R23, 0x1, R13 ;  /* 0x00000001170d7824 */ /* 0x000fe400078e020d */
[----:B------:R-:W-:Y:S02]  /*14d0*/  IMAD.MOV.U32 R15, RZ, RZ, c[0x0][0x190] ;  /* 0x00006400ff0f7624 */ /* 0x000fe400078e00ff */
[----:B------:R-:W-:Y:S01]  /*14e0*/  IMAD R14, R9, c[0x0][0x1a0], RZ ;  /* 0x00006800090e7a24 */ /* 0x000fe200078e02ff */
[----:B------:R-:W-:Y:S01]  /*14f0*/  LEA.HI.X R13, R22, c[0x0][0x164], R13, 0x1, P1 ;  /* 0x00005900160d7a11 */ /* 0x000fe200008f0c0d */
[----:B------:R-:W-:Y:S02]  /*1500*/  IMAD R17, R124, 0x8, R17 ;  /* 0x000000087c117824 */ /* 0x000fe400078e0211 */
[----:B------:R-:W-:Y:S02]  /*1510*/  IMAD.IADD R3, R10, 0x1, -R19 ;  /* 0x000000010a037824 */ /* 0x000fe400078e0a13 */
[----:B------:R-:W-:-:S02]  /*1520*/  IMAD.MOV.U32 R10, RZ, RZ, c[0x0][0x194] ;  /* 0x00006500ff0a7624 */ /* 0x000fc400078e00ff */
[----:B------:R-:W-:Y:S01]  /*1530*/  IMAD R9, R11, c[0x0][0x1a4], R14 ;  /* 0x000069000b097a24 */ /* 0x000fe200078e020e */
[----:B------:R-:W-:Y:S01]  /*1540*/  LEA R14, P0, R15, R12, 0x6 ;  /* 0x0000000c0f0e7211 */ /* 0x000fe200078030ff */
[----:B------:R-:W-:Y:S01]  /*1550*/  IMAD.U32 R17, R17, 0x20, R20 ;  /* 0x0000002011117824 */ /* 0x000fe200078e0014 */
[----:B------:R-:W-:Y:S01]  /*1560*/  LOP3.LUT P1, RZ, R3, 0x2, RZ, 0xc0, !PT ;  /* 0x0000000203ff7812 */ /* 0x000fe2000782c0ff */
[----:B------:R-:W-:Y:S01]  /*1570*/  IMAD.IADD R25, R25, 0x1, R21 ;  /* 0x0000000119197824 */ /* 0x000fe200078e0215 */
[----:B------:R-:W-:Y:S01]  /*1580*/  LEA.HI.X R15, R15, R13, R10, 0x6, P0 ;  /* 0x0000000d0f0f7211 */ /* 0x000fe200000f340a */
[----:B------:R-:W-:Y:S01]  /*1590*/  IMAD.SHL.U32 R178, R17, 0x2, RZ ;  /* 0x0000000211b27824 */ /* 0x000fe200078e00ff */
[----:B------:R-:W-:Y:S01]  /*15a0*/  IADD3 R16, P0, R190, UR9, RZ ;  /* 0x00000009be107c10 */ /* 0x000fe2000ff1e0ff */
[----:B------:R-:W-:Y:S02]  /*15b0*/  IMAD.SHL.U32 R10, R4, 0x40, RZ ;  /* 0x00000040040a7824 */ /* 0x000fe400078e00ff */
[----:B------:R-:W-:Y:S01]  /*15c0*/  IMAD.WIDE.U32 R24, R11, c[0x0][0x1a0], R24 ;  /* 0x000068000b187a25 */ /* 0x000fe200078e0018 */
[----:B------:R-:W-:Y:S01]  /*15d0*/  @!PT LDS RZ, [RZ] ;  /* 0x00000000fffff984 */ /* 0x000fe20000000800 */
[----:B------:R-:W-:Y:S01]  /*15e0*/  @!PT LDS RZ, [RZ] ;  /* 0x00000000fffff984 */ /* 0x000fe20000000800 */
[----:B------:R-:W-:Y:S01]  /*15f0*/  @!PT LDS RZ, [RZ] ;  /* 0x00000000fffff984 */ /* 0x000fe20000000800 */
[----:B------:R1:W-:Y:S01]  /*1600*/  LDGSTS.E.BYPASS.LTC128B.128 [R178], [R12.64] ;  /* 0x000000000cb27fae */ /* 0x0003e2000b901d4c */
[----:B------:R-:W-:-:S02]  /*1610*/  IADD3.X R17, R191, UR7, RZ, P0, !PT ;  /* 0x00000007bf117c10 */ /* 0x000fc400087fe4ff */
[----:B------:R-:W-:Y:S01]  /*1620*/  IADD3 R18, P0, R16, UR9, RZ ;  /* 0x0000000910127c10 */ /* 0x000fe2000ff1e0ff */
[----:B------:R1:W-:Y:S01]  /*1630*/  LDGSTS.E.BYPASS.LTC128B.128 [R178+0x1000], [R12.64+0x40] ;  /* 0x010000400cb27fae */ /* 0x0003e2000b901d4c */
[----:B------:R-:W-:Y:S02]  /*1640*/  IMAD.IADD R9, R25, 0x1, R9 ;  /* 0x0000000119097824 */ /* 0x000fe400078e0209 */
[----:B------:R-:W-:Y:S01]  /*1650*/  IADD3.X R19, R17, UR7, RZ, P0, !PT ;  /* 0x0000000711137c10 */ /* 0x000fe200087fe4ff */
[----:B------:R1:W-:Y:S01]  /*1660*/  LDGSTS.E.BYPASS.LTC128B.128 [R178+0x2000], [R12.64+0x80] ;  /* 0x020000800cb27fae */ /* 0x0003e2000b901d4c */
[C---:B------:R-:W-:Y:S02]  /*1670*/  IMAD R125, R124.reuse, 0x10, R125 ;  /* 0x000000107c7d7824 */ /* 0x040fe400078e027d */
[----:B------:R-:W-:Y:S01]  /*1680*/  IMAD.IADD R189, R124, 0x1, -R189 ;  /* 0x000000017cbd7824 */ /* 0x000fe200078e0abd */
[----:B------:R2:W-:Y:S04]  /*1690*/  LDGSTS.E.BYPASS.LTC128B.128 [R178+0x800], [R14.64] ;  /* 0x008000000eb27fae */ /* 0x0005e8000b901d4c */
[----:B------:R2:W-:Y:S04]  /*16a0*/  LDGSTS.E.BYPASS.LTC128B.128 [R178+0x1800], [R14.64+0x40] ;  /* 0x018000400eb27fae */ /* 0x0005e8000b901d4c */
[----:B------:R2:W-:Y:S04]  /*16b0*/  LDGSTS.E.BYPASS.LTC128B.128 [R178+0x2800], [R14.64+0x80] ;  /* 0x028000800eb27fae */ /* 0x0005e8000b901d4c */
[----:B------:R3:W-:Y:S04]  /*16c0*/  LDGSTS.E.BYPASS.LTC128B.128 [R178+0x3000], [R190.64] ;  /* 0x03000000beb27fae */ /* 0x0007e8000b901d4c */
[----:B------:R3:W-:Y:S04]  /*16d0*/  LDGSTS.E.BYPASS.LTC128B.128 [R178+0x5000], [R190.64+0x40] ;  /* 0x05000040beb27fae */ /* 0x0007e8000b901d4c */
[----:B------:R3:W-:Y:S01]  /*16e0*/  LDGSTS.E.BYPASS.LTC128B.128 [R178+0x7000], [R190.64+0x80] ;  /* 0x07000080beb27fae */ /* 0x0007e2000b901d4c */
[----:B-1----:R-:W-:-:S03]  /*16f0*/  LOP3.LUT R13, R10, 0xc0, RZ, 0xc0, !PT ;  /* 0x000000c00a0d7812 */ /* 0x002fc600078ec0ff */
[----:B------:R1:W-:Y:S01]  /*1700*/  LDGSTS.E.BYPASS.LTC128B.128 [R178+0x3800], [R16.64] ;  /* 0x0380000010b27fae */ /* 0x0003e2000b901d4c */
[----:B------:R-:W-:Y:S01]  /*1710*/  IMAD.SHL.U32 R10, R3, 0x40, RZ ;  /* 0x00000040030a7824 */ /* 0x000fe200078e00ff */
[----:B------:R-:W-:Y:S02]  /*1720*/  LOP3.LUT R11, R13, 0x8, R8, 0xf8, !PT ;  /* 0x000000080d0b7812 */ /* 0x000fe400078ef808 */
[----:B------:R1:W-:Y:S01]  /*1730*/  LDGSTS.E.BYPASS.LTC128B.128 [R178+0x5800], [R16.64+0x40] ;  /* 0x0580004010b27fae */ /* 0x0003e2000b901d4c */
[----:B------:R-:W-:-:S03]  /*1740*/  SHF.R.U32.HI R8, RZ, 0x3, R13 ;  /* 0x00000003ff087819 */ /* 0x000fc6000001160d */
[----:B------:R1:W-:Y:S01]  /*1750*/  LDGSTS.E.BYPASS.LTC128B.128 [R178+0x7800], [R16.64+0x80] ;  /* 0x0780008010b27fae */ /* 0x0003e2000b901d4c */
[----:B------:R-:W-:Y:S01]  /*1760*/  LOP3.LUT R8, R11, R8, RZ, 0x3c, !PT ;  /* 0x000000080b087212 */ /* 0x000fe200078e3cff */
[----:B------:R-:W-:Y:S01]  /*1770*/  IMAD.SHL.U32 R11, R7, 0x8, RZ ;  /* 0x00000008070b7824 */ /* 0x000fe200078e00ff */
[----:B--2---:R-:W-:Y:S01]  /*1780*/  IADD3 R14, P0, R18, UR9, RZ ;  /* 0x00000009120e7c10 */ /* 0x004fe2000ff1e0ff */
[----:B------:R1:W-:Y:S03]  /*1790*/  LDGSTS.E.BYPASS.LTC128B.128 [R178+0x4000], [R18.64] ;  /* 0x0400000012b27fae */ /* 0x0003e6000b901d4c */
[----:B------:R-:W-:Y:S01]  /*17a0*/  IADD3.X R15, R19, UR7, RZ, P0, !PT ;  /* 0x00000007130f7c10 */ /* 0x000fe200087fe4ff */
[----:B------:R1:W-:Y:S01]  /*17b0*/  LDGSTS.E.BYPASS.LTC128B.128 [R178+0x6000], [R18.64+0x40] ;  /* 0x0600004012b27fae */ /* 0x0003e2000b901d4c */
[----:B------:R-:W-:-:S03]  /*17c0*/  LEA R186, P0, R24, c[0x0][0x170], 0x1 ;  /* 0x00005c0018ba7a11 */ /* 0x000fc600078008ff */
[----:B------:R1:W-:Y:S01]  /*17d0*/  LDGSTS.E.BYPASS.LTC128B.128 [R178+0x8000], [R18.64+0x80] ;  /* 0x0800008012b27fae */ /* 0x0003e2000b901d4c */
[----:B------:R-:W-:Y:S01]  /*17e0*/  LEA.HI.X R187, R24, c[0x0][0x174], R9, 0x1, P0 ;  /* 0x00005d0018bb7a11 */ /* 0x000fe200000f0c09 */
[----:B------:R-:W-:Y:S01]  /*17f0*/  IMAD R9, R7, 0x8, R0 ;  /* 0x0000000807097824 */ /* 0x000fe200078e0200 */
[----:B------:R-:W-:Y:S01]  /*1800*/  LOP3.LUT R0, R10, 0xc0, RZ, 0xc0, !PT ;  /* 0x000000c00a007812 */ /* 0x000fe200078ec0ff */
[----:B------:R2:W-:Y:S01]  /*1810*/  LDGSTS.E.BYPASS.LTC128B.128 [R178+0x4800], [R14.64] ;  /* 0x048000000eb27fae */ /* 0x0005e2000b901d4c */
[----:B------:R-:W-:Y:S01]  /*1820*/  IMAD.SHL.U32 R7, R6, 0x20, RZ ;  /* 0x0000002006077824 */ /* 0x000fe200078e00ff */
[----:B------:R-:W-:Y:S01]  /*1830*/  IADD3 R10, P0, R186, UR10, RZ ;  /* 0x0000000aba0a7c10 */ /* 0x000fe2000ff1e0ff */
[----:B------:R-:W-:Y:S01]  /*1840*/  IMAD.MOV.U32 R179, RZ, RZ, R187 ;  /* 0x000000ffffb37224 */ /* 0x000fe200078e00bb */
[----:B------:R2:W-:Y:S01]  /*1850*/  LDGSTS.E.BYPASS.LTC128B.128 [R178+0x6800], [R14.64+0x40] ;  /* 0x068000400eb27fae */ /* 0x0005e2000b901d4c */
[----:B------:R-:W-:Y:S02]  /*1860*/  LOP3.LUT R11, R0, 0x8, R11, 0xf8, !PT ;  /* 0x00000008000b7812 */ /* 0x000fe400078ef80b */
[----:B------:R-:W-:Y:S01]  /*1870*/  SHF.R.U32.HI R6, RZ, 0x3, R0 ;  /* 0x00000003ff067819 */ /* 0x000fe20000011600 */
[----:B------:R2:W-:Y:S01]  /*1880*/  LDGSTS.E.BYPASS.LTC128B.128 [R178+0x8800], [R14.64+0x80] ;  /* 0x088000800eb27fae */ /* 0x0005e2000b901d4c */
[----:B------:R-:W-:Y:S01]  /*1890*/  LOP3.LUT R7, R7, 0xffffff00, RZ, 0xc0, !PT ;  /* 0xffffff0007077812 */ /* 0x000fe200078ec0ff */
[----:B------:R-:W-:Y:S01]  /*18a0*/  IMAD.U32 R0, R9, 0x20, R8 ;  /* 0x0000002009007824 */ /* 0x000fe200078e0008 */
[----:B------:R-:W-:Y:S01]  /*18b0*/  LOP3.LUT R6, R11, R6, RZ, 0x3c, !PT ;  /* 0x000000060b067212 */ /* 0x000fe200078e3cff */
[----:B------:R-:W0:Y:S01]  /*18c0*/  LDGDEPBAR ;  /* 0x00000000000079af */ /* 0x000e220000000000 */
[----:B------:R-:W-:Y:S01]  /*18d0*/  IADD3.X R11, R187, UR5, RZ, P0, !PT ;  /* 0x00000005bb0b7c10 */ /* 0x000fe200087fe4ff */
[----:B------:R-:W-:Y:S01]  /*18e0*/  IMAD R177, R124, 0x200, R7 ;  /* 0x000002007cb17824 */ /* 0x000fe200078e0207 */
[----:B------:R-:W-:Y:S01]  /*18f0*/  IADD3 R8, P0, R10, UR10, RZ ;  /* 0x0000000a0a087c10 */ /* 0x000fe2000ff1e0ff */
[C---:B------:R-:W-:Y:S01]  /*1900*/  IMAD.SHL.U32 R126, R0.reuse, 0x2, RZ ;  /* 0x00000002007e7824 */ /* 0x040fe200078e00ff */
[----:B------:R-:W-:Y:S01]  /*1910*/  LEA R176, R0, 0x3000, 0x1 ;  /* 0x0000300000b07811 */ /* 0x000fe200078e08ff */
[----:B------:R-:W-:Y:S01]  /*1920*/  IMAD R177, R120, 0x20, R177 ;  /* 0x0000002078b17824 */ /* 0x000fe200078e02b1 */
[----:B------:R-:W-:-:S02]  /*1930*/  IADD3.X R9, R11, UR5, RZ, P0, !PT ;  /* 0x000000050b097c10 */ /* 0x000fc400087fe4ff */
[----:B------:R-:W-:Y:S01]  /*1940*/  IADD3 R12, P0, R8, UR10, RZ ;  /* 0x0000000a080c7c10 */ /* 0x000fe2000ff1e0ff */
[----:B------:R-:W-:-:S03]  /*1950*/  IMAD.IADD R177, R6, 0x1, R177 ;  /* 0x0000000106b17824 */ /* 0x000fc600078e02b1 */
[----:B------:R-:W-:Y:S01]  /*1960*/  IADD3.X R13, R9, UR5, RZ, P0, !PT ;  /* 0x00000005090d7c10 */ /* 0x000fe200087fe4ff */
[----:B------:R-:W-:Y:S01]  /*1970*/  IMAD.SHL.U32 R177, R177, 0x2, RZ ;  /* 0x00000002b1b17824 */ /* 0x000fe200078e00ff */
[----:B------:R-:W-:Y:S01]  /*1980*/  LOP3.LUT P0, RZ, R4, 0x2, RZ, 0xc0, !PT ;  /* 0x0000000204ff7812 */ /* 0x000fe2000780c0ff */
[----:B------:R-:W-:-:S05]  /*1990*/  IMAD.MOV.U32 R4, RZ, RZ, 0x20 ;  /* 0x00000020ff047424 */ /* 0x000fca00078e00ff */
[C---:B------:R-:W-:Y:S02]  /*19a0*/  SEL R3, R4.reuse, 0xffffffe0, !P0 ;  /* 0xffffffe004037807 */ /* 0x040fe40004000000 */
[----:B------:R-:W-:Y:S01]  /*19b0*/  SEL R4, R4, 0xffffffe0, !P1 ;  /* 0xffffffe004047807 */ /* 0x000fe20004800000 */
[----:B------:R-:W-:-:S04]  /*19c0*/  DEPBAR.LE SB0, 0x0 ;  /* 0x000080000000791a */ /* 0x000fc80000000000 */
[----:B------:R-:W-:Y:S01]  /*19d0*/  BAR.SYNC.DEFER_BLOCKING 0x0 ;  /* 0x0000000000007b1d */ /* 0x000fe20000010000 */
[----:B------:R-:W-:Y:S02]  /*19e0*/  IMAD.IADD R175, R177, 0x1, R4 ;  /* 0x00000001b1af7824 */ /* 0x000fe400078e0204 */
[----:B------:R-:W-:Y:S01]  /*19f0*/  IMAD.IADD R174, R176, 0x1, R3 ;  /* 0x00000001b0ae7824 */ /* 0x000fe200078e0203 */
[----:B------:R-:W-:-:S05]  /*1a00*/  LOP3.LUT R3, R123, 0xffffffe0, RZ, 0xc0, !PT ;  /* 0xffffffe07b037812 */ /* 0x000fca00078ec0ff */
[----:B------:R-:W-:-:S05]  /*1a10*/  IMAD.IADD R0, R122, 0x1, -R3 ;  /* 0x000000017a007824 */ /* 0x000fca00078e0a03 */
[----:B------:R-:W-:-:S04]  /*1a20*/  SHF.R.S32.HI R3, RZ, 0x1f, R0 ;  /* 0x0000001fff037819 */ /* 0x000fc80000011400 */
[----:B------:R-:W-:-:S04]  /*1a30*/  LEA.HI R188, R3, R0, RZ, 0x2 ;  /* 0x0000000003bc7211 */ /* 0x000fc800078f10ff */
[----:B------:R-:W-:Y:S01]  /*1a40*/  SHF.R.S32.HI R188, RZ, 0x2, R188 ;  /* 0x00000002ffbc7819 */ /* 0x000fe200000114bc */
[----:B------:R-:W-:Y:S01]  /*1a50*/  @!PT LDS RZ, [RZ] ;  /* 0x00000000fffff984 */ /* 0x000fe20000000800 */
[----:B------:R-:W-:Y:S01]  /*1a60*/  @!PT LDS RZ, [RZ] ;  /* 0x00000000fffff984 */ /* 0x000fe20000000800 */
[----:B------:R-:W-:Y:S01]  /*1a70*/  @!PT LDS RZ, [RZ] ;  /* 0x00000000fffff984 */ /* 0x000fe20000000800 */
[----:B------:R3:W-:Y:S03]  /*1a80*/  LDGSTS.E.BYPASS.LTC128B.128 [R178+0x9000], [R186.64] ;  /* 0x09000000bab27fae */ /* 0x0007e6000b901d4c */
[----:B------:R-:W-:Y:S01]  /*1a90*/  IADD3 R0, R125, 0x1, R188 ;  /* 0x000000017d007810 */ /* 0x000fe20007ffe0bc */
[----:B------:R3:W-:Y:S03]  /*1aa0*/  LDGSTS.E.BYPASS.LTC128B.128 [R178+0xb000], [R186.64+0x40] ;  /* 0x0b000040bab27fae */ /* 0x0007e6000b901d4c */
[----:B------:R-:W-:Y:S01]  /*1ab0*/  IADD3 R0, R121, -c[0x0][0x214], R0 ;  /* 0x8000850079007a10 */ /* 0x000fe20007ffe000 */
[----:B------:R3:W-:Y:S04]  /*1ac0*/  LDGSTS.E.BYPASS.LTC128B.128 [R178+0xd000], [R186.64+0x80] ;  /* 0x0d000080bab27fae */ /* 0x0007e8000b901d4c */
[----:B------:R4:W-:Y:S04]  /*1ad0*/  LDGSTS.E.BYPASS.LTC128B.128 [R178+0x9800], [R10.64] ;  /* 0x098000000ab27fae */ /* 0x0009e8000b901d4c */
[----:B------:R4:W-:Y:S04]  /*1ae0*/  LDGSTS.E.BYPASS.LTC128B.128 [R178+0xb800], [R10.64+0x40] ;  /* 0x0b8000400ab27fae */ /* 0x0009e8000b901d4c */
[----:B------:R4:W-:Y:S04]  /*1af0*/  LDGSTS.E.BYPASS.LTC128B.128 [R178+0xd800], [R10.64+0x80] ;  /* 0x0d8000800ab27fae */ /* 0x0009e8000b901d4c */
[----:B------:R4:W-:Y:S04]  /*1b00*/  LDGSTS.E.BYPASS.LTC128B.128 [R178+0xa000], [R8.64] ;  /* 0x0a00000008b27fae */ /* 0x0009e8000b901d4c */
[----:B------:R4:W-:Y:S04]  /*1b10*/  LDGSTS.E.BYPASS.LTC128B.128 [R178+0xc000], [R8.64+0x40] ;  /* 0x0c00004008b27fae */ /* 0x0009e8000b901d4c */
[----:B------:R4:W-:Y:S04]  /*1b20*/  LDGSTS.E.BYPASS.LTC128B.128 [R178+0xe000], [R8.64+0x80] ;  /* 0x0e00008008b27fae */ /* 0x0009e8000b901d4c */
[----:B------:R2:W-:Y:S04]  /*1b30*/  LDGSTS.E.BYPASS.LTC128B.128 [R178+0xa800], [R12.64] ;  /* 0x0a8000000cb27fae */ /* 0x0005e8000b901d4c */
[----:B------:R2:W-:Y:S04]  /*1b40*/  LDGSTS.E.BYPASS.LTC128B.128 [R178+0xc800], [R12.64+0x40] ;  /* 0x0c8000400cb27fae */ /* 0x0005e8000b901d4c */
[----:B------:R2:W-:Y:S04]  /*1b50*/  LDGSTS.E.BYPASS.LTC128B.128 [R178+0xe800], [R12.64+0x80] ;  /* 0x0e8000800cb27fae */ /* 0x0005e8000b901d4c */
[----:B------:R-:W-:Y:S04]  /*1b60*/  LDSM.16.M88.4 R92, [R177] ;  /* 0x00000000b15c783b */ /* 0x000fe80000000200 */
[----:B------:R-:W5:Y:S04]  /*1b70*/  LDSM.16.M88.4 R48, [R126+0x3000] ;  /* 0x003000007e30783b */ /* 0x000f680000000200 */
[----:B------:R-:W2:Y:S04]  /*1b80*/  LDSM.16.M88.4 R40, [R126+0x3400] ;  /* 0x003400007e28783b */ /* 0x000ea80000000200 */
[----:B------:R-:W2:Y:S04]  /*1b90*/  LDSM.16.M88.4 R32, [R126+0x3800] ;  /* 0x003800007e20783b */ /* 0x000ea80000000200 */
[----:B------:R-:W3:Y:S04]  /*1ba0*/  LDSM.16.M88.4 R24, [R126+0x3c00] ;  /* 0x003c00007e18783b */ /* 0x000ee80000000200 */
[----:B-1----:R-:W1:Y:S04]  /*1bb0*/  LDSM.16.M88.4 R16, [R126+0x4000] ;  /* 0x004000007e10783b */ /* 0x002e680000000200 */
[----:B----4-:R-:W4:Y:S04]  /*1bc0*/  LDSM.16.M88.4 R8, [R126+0x4400] ;  /* 0x004400007e08783b */ /* 0x010f280000000200 */
[----:B------:R-:W1:Y:S04]  /*1bd0*/  LDSM.16.M88.4 R100, [R126+0x4800] ;  /* 0x004800007e64783b */ /* 0x000e680000000200 */
[----:B------:R-:W1:Y:S04]  /*1be0*/  LDSM.16.M88.4 R60, [R126+0x4c00] ;  /* 0x004c00007e3c783b */ /* 0x000e680000000200 */
[----:B------:R-:W-:Y:S04]  /*1bf0*/  LDSM.16.M88.4 R56, [R175] ;  /* 0x00000000af38783b */ /* 0x000fe80000000200 */
[----:B------:R-:W4:Y:S01]  /*1c00*/  LDSM.16.M88.4 R72, [R174] ;  /* 0x00000000ae48783b */ /* 0x000f220000000200 */
[C---:B-----5:R-:W-:Y:S03]  /*1c10*/  HMMA.16816.F32 R52, R92.reuse, R48, RZ ;  /* 0x000000305c34723c */ /* 0x060fe600000018ff */
[----:B------:R-:W5:Y:S04]  /*1c20*/  LDSM.16.M88.4 R68, [R174+0x400] ;  /* 0x00040000ae44783b */ /* 0x000f680000000200 */
[----:B------:R-:W5:Y:S01]  /*1c30*/  LDSM.16.M88.4 R64, [R174+0x800] ;  /* 0x00080000ae40783b */ /* 0x000f620000000200 */
[C---:B--2---:R-:W-:Y:S03]  /*1c40*/  HMMA.16816.F32 R44, R92.reuse, R40, RZ ;  /* 0x000000285c2c723c */ /* 0x044fe600000018ff */
[----:B------:R-:W-:Y:S04]  /*1c50*/  LDSM.16.M88.4 R108, [R174+0x1000] ;  /* 0x00100000ae6c783b */ /* 0x000fe80000000200 */
[----:B------:R-:W-:Y:S01]  /*1c60*/  LDSM.16.M88.4 R112, [R174+0xc00] ;  /* 0x000c0000ae70783b */ /* 0x000fe20000000200 */
[C---:B------:R-:W-:Y:S03]  /*1c70*/  HMMA.16816.F32 R36, R92.reuse, R32, RZ ;  /* 0x000000205c24723c */ /* 0x040fe600000018ff */
[----:B------:R-:W-:Y:S04]  /*1c80*/  LDSM.16.M88.4 R88, [R174+0x1400] ;  /* 0x00140000ae58783b */ /* 0x000fe80000000200 */
[----:B------:R-:W-:Y:S01]  /*1c90*/  LDSM.16.M88.4 R84, [R174+0x1c00] ;  /* 0x001c0000ae54783b */ /* 0x000fe20000000200 */
[C---:B---3--:R-:W-:Y:S03]  /*1ca0*/  HMMA.16816.F32 R28, R92.reuse, R24, RZ ;  /* 0x000000185c1c723c */ /* 0x048fe600000018ff */
[----:B------:R-:W-:Y:S04]  /*1cb0*/  LDSM.16.M88.4 R80, [R177+0x1000] ;  /* 0x00100000b150783b */ /* 0x000fe80000000200 */
[----:B------:R-:W-:Y:S01]  /*1cc0*/  LDSM.16.M88.4 R76, [R126+0x5000] ;  /* 0x005000007e4c783b */ /* 0x000fe20000000200 */
[C---:B-1----:R-:W-:Y:S03]  /*1cd0*/  HMMA.16816.F32 R20, R92.reuse, R16, RZ ;  /* 0x000000105c14723c */ /* 0x042fe600000018ff */
        /* <DEDUP_REMOVED lines=17> */
[C---:B-----5:R-:W-:Y:S08]  /*1df0*/  HMMA.16816.F32 R44, R56.reuse, R68, R44 ;  /* 0x00000044382c723c */ /* 0x060ff0000000182c */
[C---:B------:R-:W-:Y:S01]  /*1e00*/  HMMA.16816.F32 R40, R56.reuse, R70, R40 ;  /* 0x000000463828723c */ /* 0x040fe20000001828 */
[----:B------:R-:W-:Y:S07]  /*1e10*/  LDSM.16.M88.4 R68, [R126+0x5800] ;  /* 0x005800007e44783b */ /* 0x000fee0000000200 */
[C---:B------:R-:W-:Y:S08]  /*1e20*/  HMMA.16816.F32 R36, R56.reuse, R64, R36 ;  /* 0x000000403824723c */ /* 0x040ff00000001824 */
[C---:B-1----:R-:W-:Y:S08]  /*1e30*/  HMMA.16816.F32 R104, R56.reuse, R60, R104 ;  /* 0x0000003c3868723c */ /* 0x042ff00000001868 */
[C---:B------:R-:W-:Y:S01]  /*1e40*/  HMMA.16816.F32 R100, R56.reuse, R62, R100 ;  /* 0x0000003e3864723c */ /* 0x040fe20000001864 */
[----:B------:R-:W1:Y:S07]  /*1e50*/  LDSM.16.M88.4 R60, [R126+0x6000] ;  /* 0x006000007e3c783b */ /* 0x000e6e0000000200 */
[C---:B------:R-:W-:Y:S01]  /*1e60*/  HMMA.16816.F32 R32, R56.reuse, R66, R32 ;  /* 0x000000423820723c */ /* 0x040fe20000001820 */
[----:B------:R-:W3:Y:S07]  /*1e70*/  LDSM.16.M88.4 R64, [R126+0x5c00] ;  /* 0x005c00007e40783b */ /* 0x000eee0000000200 */
        /* <DEDUP_REMOVED lines=10> */
[----:B------:R-:W-:Y:S01]  /*1f20*/  HMMA.16816.F32 R92, R56, R86, R92 ;  /* 0x00000056385c723c */ /* 0x000fe2000000185c */
[----:B------:R-:W4:Y:S04]  /*1f30*/  LDSM.16.M88.4 R56, [R126+0x6400] ;  /* 0x006400007e38783b */ /* 0x000f280000000200 */
[----:B------:R-:W5:Y:S03]  /*1f40*/  LDSM.16.M88.4 R84, [R126+0x6c00] ;  /* 0x006c00007e54783b */ /* 0x000f660000000200 */
        /* <DEDUP_REMOVED lines=11> */
[----:B------:R-:W1:Y:S07]  /*2000*/  LDSM.16.M88.4 R68, [R174+0x2800] ;  /* 0x00280000ae44783b */ /* 0x000e6e0000000200 */
[C---:B---3--:R-:W-:Y:S08]  /*2010*/  HMMA.16816.F32 R28, R80.reuse, R64, R28 ;  /* 0x00000040501c723c */ /* 0x048ff0000000181c */
[C---:B------:R-:W-:Y:S01]  /*2020*/  HMMA.16816.F32 R24, R80.reuse, R66, R24 ;  /* 0x000000425018723c */ /* 0x040fe20000001818 */
[----:B------:R-:W3:Y:S07]  /*2030*/  LDSM.16.M88.4 R64, [R174+0x2c00] ;  /* 0x002c0000ae40783b */ /* 0x000eee0000000200 */
[C---:B----4-:R-:W-:Y:S08]  /*2040*/  HMMA.16816.F32 R12, R80.reuse, R56, R12 ;  /* 0x00000038500c723c */ /* 0x050ff0000000180c */
[C---:B------:R-:W-:Y:S01]  /*2050*/  HMMA.16816.F32 R8, R80.reuse, R58, R8 ;  /* 0x0000003a5008723c */ /* 0x040fe20000001808 */
[----:B------:R-:W4:Y:S07]  /*2060*/  LDSM.16.M88.4 R56, [R174+0x3400] ;  /* 0x00340000ae38783b */ /* 0x000f2e0000000200 */
[C---:B------:R-:W-:Y:S08]  /*2070*/  HMMA.16816.F32 R104, R80.reuse, R88, R104 ;  /* 0x000000585068723c */ /* 0x040ff00000001868 */
[C---:B------:R-:W-:Y:S01]  /*2080*/  HMMA.16816.F32 R100, R80.reuse, R90, R100 ;  /* 0x0000005a5064723c */ /* 0x040fe20000001864 */
[----:B------:R-:W-:Y:S07]  /*2090*/  LDSM.16.M88.4 R88, [R177+0x2000] ;  /* 0x00200000b158783b */ /* 0x000fee0000000200 */
[C---:B-----5:R-:W-:Y:S08]  /*20a0*/  HMMA.16816.F32 R96, R80.reuse, R84, R96 ;  /* 0x000000545060723c */ /* 0x060ff00000001860 */
[----:B------:R-:W-:Y:S01]  /*20b0*/  HMMA.16816.F32 R92, R80, R86, R92 ;  /* 0x00000056505c723c */ /* 0x000fe2000000185c */
[----:B------:R-:W5:Y:S04]  /*20c0*/  LDSM.16.M88.4 R84, [R126+0x7000] ;  /* 0x007000007e54783b */ /* 0x000f680000000200 */
[----:B------:R-:W3:Y:S03]  /*20d0*/  LDSM.16.M88.4 R80, [R126+0x7400] ;  /* 0x007400007e50783b */ /* 0x000ee60000000200 */
[C---:B------:R-:W-:Y:S08]  /*20e0*/  HMMA.16816.F32 R52, R116.reuse, R76, R52 ;  /* 0x0000004c7434723c */ /* 0x040ff00000001834 */
[C---:B------:R-:W-:Y:S01]  /*20f0*/  HMMA.16816.F32 R48, R116.reuse, R78, R48 ;  /* 0x0000004e7430723c */ /* 0x040fe20000001830 */
[----:B------:R-:W-:Y:S07]  /*2100*/  LDSM.16.M88.4 R76, [R126+0x7800] ;  /* 0x007800007e4c783b */ /* 0x000fee0000000200 */
        /* <DEDUP_REMOVED lines=10> */
[C---:B------:R-:W-:Y:S01]  /*21b0*/  HMMA.16816.F32 R24, R116.reuse, R66, R24 ;  /* 0x000000427418723c */ /* 0x040fe20000001818 */
[----:B------:R-:W3:Y:S07]  /*21c0*/  LDSM.16.M88.4 R64, [R126+0x8400] ;  /* 0x008400007e40783b */ /* 0x000eee0000000200 */
[C---:B------:R-:W-:Y:S08]  /*21d0*/  HMMA.16816.F32 R104, R116.reuse, R112, R104 ;  /* 0x000000707468723c */ /* 0x040ff00000001868 */
[C---:B------:R-:W-:Y:S08]  /*21e0*/  HMMA.16816.F32 R100, R116.reuse, R114, R100 ;  /* 0x000000727464723c */ /* 0x040ff00000001864 */
[C---:B----4-:R-:W-:Y:S08]  /*21f0*/  HMMA.16816.F32 R12, R116.reuse, R56, R12 ;  /* 0x00000038740c723c */ /* 0x050ff0000000180c */
[----:B------:R-:W-:Y:S01]  /*2200*/  HMMA.16816.F32 R8, R116, R58, R8 ;  /* 0x0000003a7408723c */ /* 0x000fe20000001808 */
[----:B------:R-:W4:Y:S07]  /*2210*/  LDSM.16.M88.4 R56, [R126+0x8c00] ;  /* 0x008c00007e38783b */ /* 0x000f2e0000000200 */
[C---:B-----5:R-:W-:Y:S08]  /*2220*/  HMMA.16816.F32 R52, R88.reuse, R84, R52 ;  /* 0x000000545834723c */ /* 0x060ff00000001834 */
[C---:B------:R-:W-:Y:S01]  /*2230*/  HMMA.16816.F32 R48, R88.reuse, R86, R48 ;  /* 0x000000565830723c */ /* 0x040fe20000001830 */
[----:B------:R-:W-:Y:S07]  /*2240*/  LDSM.16.M88.4 R84, [R174+0x4000] ;  /* 0x00400000ae54783b */ /* 0x000fee0000000200 */
[C---:B------:R-:W-:Y:S08]  /*2250*/  HMMA.16816.F32 R44, R88.reuse, R80, R44 ;  /* 0x00000050582c723c */ /* 0x040ff0000000182c */
[----:B------:R-:W-:Y:S01]  /*2260*/  HMMA.16816.F32 R40, R88, R82, R40 ;  /* 0x000000525828723c */ /* 0x000fe20000001828 */
[----:B------:R-:W5:Y:S07]  /*2270*/  LDSM.16.M88.4 R80, [R175+0x2000] ;  /* 0x00200000af50783b */ /* 0x000f6e0000000200 */
[C---:B------:R-:W-:Y:S08]  /*2280*/  HMMA.16816.F32 R96, R116.reuse, R108, R96 ;  /* 0x0000006c7460723c */ /* 0x040ff00000001860 */
[----:B------:R-:W-:Y:S08]  /*2290*/  HMMA.16816.F32 R92, R116, R110, R92 ;  /* 0x0000006e745c723c */ /* 0x000ff0000000185c */
[C---:B-1----:R-:W-:Y:S08]  /*22a0*/  HMMA.16816.F32 R104, R88.reuse, R60, R104 ;  /* 0x0000003c5868723c */ /* 0x042ff00000001868 */
[C---:B------:R-:W-:Y:S01]  /*22b0*/  HMMA.16816.F32 R100, R88.reuse, R62, R100 ;  /* 0x0000003e5864723c */ /* 0x040fe20000001864 */
[----:B------:R-:W1:Y:S07]  /*22c0*/  LDSM.16.M88.4 R60, [R174+0x4400] ;  /* 0x00440000ae3c783b */ /* 0x000e6e0000000200 */
[C---:B--2---:R-:W-:Y:S07]  /*22d0*/  HMMA.16816.F32 R16, R88.reuse, R70, R16 ;  /* 0x000000465810723c */ /* 0x044fee0000001810 */
[----:B------:R-:W-:Y:S01]  /*22e0*/  IADD3 R70, R0, c[0x0][0x2e8], RZ ;  /* 0x0000ba0000467a10 */ /* 0x000fe20007ffe0ff */
[----:B------:R-:W-:Y:S01]  /*22f0*/  IMAD.SHL.U32 R71, R122, 0x2, RZ ;  /* 0x000000027a477824 */ /* 0x000fe200078e00ff */
[----:B---3--:R-:W-:Y:S01]  /*2300*/  HMMA.16816.F32 R12, R88, R64, R12 ;  /* 0x00000040580c723c */ /* 0x008fe2000000180c */
[----:B------:R-:W-:-:S05]  /*2310*/  IMAD.SHL.U32 R0, R5, 0x80, RZ ;  /* 0x0000008005007824 */ /* 0x000fca00078e00ff */
[----:B------:R-:W-:Y:S02]  /*2320*/  LOP3.LUT R71, R0, 0x6, R71, 0xf8, !PT ;  /* 0x0000000600477812 */ /* 0x000fe400078ef847 */
[----:B------:R-:W-:Y:S01]  /*2330*/  IADD3 R64, R70, 0x8, RZ ;  /* 0x0000000846407810 */ /* 0x000fe20007ffe0ff */
[C---:B------:R-:W-:Y:S01]  /*2340*/  HMMA.16816.F32 R8, R88.reuse, R66, R8 ;  /* 0x000000425808723c */ /* 0x040fe20000001808 */
[C---:B------:R-:W-:Y:S02]  /*2350*/  IADD3 R65, R71.reuse, -0x7f, RZ ;  /* 0xffffff8147417810 */ /* 0x040fe40007ffe0ff */
[-C--:B------:R-:W-:Y:S02]  /*2360*/  IMNMX R3, R64, R121.reuse, PT ;  /* 0x0000007940037217 */ /* 0x080fe40003800200 */
[----:B------:R-:W-:Y:S02]  /*2370*/  IADD3 R64, R71, -0x80, RZ ;  /* 0xffffff8047407810 */ /* 0x000fe40007ffe0ff */
[----:B------:R-:W-:Y:S01]  /*2380*/  IMNMX R70, R70, R121, PT ;  /* 0x0000007946467217 */ /* 0x000fe20003800200 */
[----:B----4-:R-:W-:Y:S01]  /*2390*/  HMMA.16816.F32 R96, R88, R56, R96 ;  /* 0x000000385860723c */ /* 0x010fe20000001860 */
[----:B------:R-:W-:-:S02]  /*23a0*/  ISETP.GE.AND P2, PT, R64, R3, PT ;  /* 0x000000034000720c */ /* 0x000fc40003f46270 */
[-C--:B------:R-:W-:Y:S02]  /*23b0*/  ISETP.GE.AND P5, PT, R64, R70.reuse, PT ;  /* 0x000000464000720c */ /* 0x080fe40003fa6270 */
[C---:B------:R-:W-:Y:S02]  /*23c0*/  ISETP.GE.AND P4, PT, R65.reuse, R70, PT ;  /* 0x000000464100720c */ /* 0x040fe40003f86270 */
[----:B------:R-:W-:Y:S01]  /*23d0*/  ISETP.GE.AND P1, PT, R65, R3, PT ;  /* 0x000000034100720c */ /* 0x000fe20003f26270 */
[----:B------:R-:W-:Y:S01]  /*23e0*/  HMMA.16816.F32 R92, R88, R58, R92 ;  /* 0x0000003a585c723c */ /* 0x000fe2000000185c */
[----:B------:R-:W2:Y:S04]  /*23f0*/  LDSM.16.M88.4 R64, [R174+0x4c00] ;  /* 0x004c0000ae40783b */ /* 0x000ea80000000200 */
[----:B------:R-:W3:Y:S03]  /*2400*/  LDSM.16.M88.4 R56, [R174+0x4800] ;  /* 0x00480000ae38783b */ /* 0x000ee60000000200 */
[C---:B-----5:R-:W-:Y:S08]  /*2410*/  HMMA.16816.F32 R52, R80.reuse, R84, R52 ;  /* 0x000000545034723c */ /* 0x060ff00000001834 */
[----:B------:R-:W-:Y:S08]  /*2420*/  HMMA.16816.F32 R48, R80, R86, R48 ;  /* 0x000000565030723c */ /* 0x000ff00000001830 */
[C---:B------:R-:W-:Y:S08]  /*2430*/  HMMA.16816.F32 R28, R88.reuse, R72, R28 ;  /* 0x00000048581c723c */ /* 0x040ff0000000181c */
[----:B------:R-:W-:Y:S01]  /*2440*/  HMMA.16816.F32 R36, R88, R76, R36 ;  /* 0x0000004c5824723c */ /* 0x000fe20000001824 */
[----:B------:R-:W-:-:S06]  /*2450*/  FSEL R73, R55, -INF , !P1 ;  /* 0xff80000037497808 */ /* 0x000fcc0004800000 */
[----:B------:R-:W-:Y:S01]  /*2460*/  FSEL R76, R53, -INF , !P4 ;  /* 0xff800000354c7808 */ /* 0x000fe20006000000 */
[----:B------:R-:W-:Y:S07]  /*2470*/  HMMA.16816.F32 R32, R88, R78, R32 ;  /* 0x0000004e5820723c */ /* 0x000fee0000001820 */
[----:B------:R-:W-:Y:S01]  /*2480*/  IMAD R79, R120, 0x20, R7 ;  /* 0x00000020784f7824 */ /* 0x000fe200078e0207 */
[----:B-1----:R-:W-:Y:S01]  /*2490*/  HMMA.16816.F32 R44, R80, R60, R44 ;  /* 0x0000003c502c723c */ /* 0x002fe2000000182c */
[----:B------:R-:W-:-:S04]  /*24a0*/  IADD3 R7, R71, -0x78, RZ ;  /* 0xffffff8847077810 */ /* 0x000fc80007ffe0ff */
[----:B------:R-:W-:Y:S02]  /*24b0*/  ISETP.GE.AND P3, PT, R7, R70, PT ;  /* 0x000000460700720c */ /* 0x000fe40003f66270 */
[----:B------:R-:W-:Y:S01]  /*24c0*/  IADD3 R60, R71, -0x77, RZ ;  /* 0xffffff89473c7810 */ /* 0x000fe20007ffe0ff */
[----:B------:R-:W-:Y:S01]  /*24d0*/  HMMA.16816.F32 R20, R88, R68, R20 ;  /* 0x000000445814723c */ /* 0x000fe20000001814 */
[----:B------:R-:W-:Y:S02]  /*24e0*/  ISETP.GE.AND P0, PT, R7, R3, PT ;  /* 0x000000030700720c */ /* 0x000fe40003f06270 */
[----:B------:R-:W-:-:S04]  /*24f0*/  IADD3 R7, R71, -0x6f, RZ ;  /* 0xffffff9147077810 */ /* 0x000fc80007ffe0ff */
[----:B------:R-:W-:Y:S01]  /*2500*/  FSEL R68, R52, -INF , !P5 ;  /* 0xff80000034447808 */ /* 0x000fe20006800000 */
[----:B------:R-:W-:Y:S01]  /*2510*/  HMMA.16816.F32 R24, R88, R74, R24 ;  /* 0x0000004a5818723c */ /* 0x000fe20000001818 */
[----:B------:R-:W-:Y:S02]  /*2520*/  FSEL R69, R54, -INF , !P2 ;  /* 0xff80000036457808 */ /* 0x000fe40005000000 */
[C---:B------:R-:W-:Y:S02]  /*2530*/  ISETP.GE.AND P5, PT, R60.reuse, R70, PT ;  /* 0x000000463c00720c */ /* 0x040fe40003fa6270 */
[----:B------:R-:W-:Y:S02]  /*2540*/  ISETP.GE.AND P2, PT, R60, R3, PT ;  /* 0x000000033c00720c */ /* 0x000fe40003f46270 */
[----:B------:R-:W-:Y:S01]  /*2550*/  FSEL R74, R48, -INF , !P3 ;  /* 0xff800000304a7808 */ /* 0x000fe20005800000 */
[----:B------:R-:W-:Y:S01]  /*2560*/  HMMA.16816.F32 R40, R80, R62, R40 ;  /* 0x0000003e5028723c */ /* 0x000fe20000001828 */
[----:B------:R-:W-:-:S02]  /*2570*/  FSEL R75, R50, -INF , !P0 ;  /* 0xff800000324b7808 */ /* 0x000fc40004000000 */
[----:B------:R-:W-:Y:S02]  /*2580*/  FSEL R78, R49, -INF , !P5 ;  /* 0xff800000314e7808 */ /* 0x000fe40006800000 */
[----:B------:R-:W-:Y:S02]  /*2590*/  FSEL R77, R51, -INF , !P2 ;  /* 0xff800000334d7808 */ /* 0x000fe40005000000 */
[----:B------:R-:W1:Y:S01]  /*25a0*/  LDSM.16.M88.4 R48, [R174+0x5000] ;  /* 0x00500000ae30783b */ /* 0x000e620000000200 */
[----:B--2---:R-:W-:Y:S01]  /*25b0*/  HMMA.16816.F32 R128, R80, R64, R28 ;  /* 0x000000405080723c */ /* 0x004fe2000000181c */
[----:B------:R-:W-:Y:S02]  /*25c0*/  IADD3 R52, R71, -0x70, RZ ;  /* 0xffffff9047347810 */ /* 0x000fe40007ffe0ff */
[----:B------:R-:W2:Y:S01]  /*25d0*/  LDSM.16.M88.4 R28, [R174+0x5400] ;  /* 0x00540000ae1c783b */ /* 0x000ea20000000200 */
[-C--:B------:R-:W-:Y:S02]  /*25e0*/  ISETP.GE.AND P3, PT, R7, R70.reuse, PT ;  /* 0x000000460700720c */ /* 0x080fe40003f66270 */
[----:B------:R-:W-:-:S02]  /*25f0*/  ISETP.GE.AND P4, PT, R52, R70, PT ;  /* 0x000000463400720c */ /* 0x000fc40003f86270 */
[C---:B---3--:R-:W-:Y:S01]  /*2600*/  HMMA.16816.F32 R36, R80.reuse, R56, R36 ;  /* 0x000000385024723c */ /* 0x048fe20000001824 */
[-C--:B------:R-:W-:Y:S02]  /*2610*/  ISETP.GE.AND P1, PT, R52, R3.reuse, PT ;  /* 0x000000033400720c */ /* 0x080fe40003f26270 */
[----:B------:R-:W-:Y:S02]  /*2620*/  ISETP.GE.AND P0, PT, R7, R3, PT ;  /* 0x000000030700720c */ /* 0x000fe40003f06270 */
[C---:B------:R-:W-:Y:S02]  /*2630*/  IADD3 R52, R71.reuse, -0x68, RZ ;  /* 0xffffff9847347810 */ /* 0x040fe40007ffe0ff */
[----:B------:R-:W-:Y:S01]  /*2640*/  IADD3 R7, R71, -0x67, RZ ;  /* 0xffffff9947077810 */ /* 0x000fe20007ffe0ff */
[----:B------:R-:W-:Y:S01]  /*2650*/  HMMA.16816.F32 R32, R80, R58, R32 ;  /* 0x0000003a5020723c */ /* 0x000fe20000001820 */
[----:B------:R-:W-:Y:S02]  /*2660*/  FSEL R72, R44, -INF , !P4 ;  /* 0xff8000002c487808 */ /* 0x000fe40006000000 */
[----:B------:R-:W-:-:S02]  /*2670*/  FSEL R89, R46, -INF , !P1 ;  /* 0xff8000002e597808 */ /* 0x000fc40004800000 */
[CC--:B------:R-:W-:Y:S02]  /*2680*/  ISETP.GE.AND P5, PT, R52.reuse, R70.reuse, PT ;  /* 0x000000463400720c */ /* 0x0c0fe40003fa6270 */
[-C--:B------:R-:W-:Y:S01]  /*2690*/  ISETP.GE.AND P2, PT, R52, R3.reuse, PT ;  /* 0x000000033400720c */ /* 0x080fe20003f46270 */
[----:B------:R-:W-:Y:S01]  /*26a0*/  HMMA.16816.F32 R24, R80, R66, R24 ;  /* 0x000000425018723c */ /* 0x000fe20000001818 */
[C---:B------:R-:W-:Y:S02]  /*26b0*/  ISETP.GE.AND P4, PT, R7.reuse, R70, PT ;  /* 0x000000460700720c */ /* 0x040fe40003f86270 */
[----:B------:R-:W-:Y:S02]  /*26c0*/  ISETP.GE.AND P1, PT, R7, R3, PT ;  /* 0x000000030700720c */ /* 0x000fe40003f26270 */
[C---:B------:R-:W-:Y:S02]  /*26d0*/  IADD3 R7, R71.reuse, -0x5f, RZ ;  /* 0xffffffa147077810 */ /* 0x040fe40007ffe0ff */
[----:B------:R-:W-:-:S02]  /*26e0*/  IADD3 R44, R71, -0x60, RZ ;  /* 0xffffffa0472c7810 */ /* 0x000fc40007ffe0ff */
[----:B------:R-:W-:Y:S02]  /*26f0*/  FSEL R90, R40, -INF , !P5 ;  /* 0xff800000285a7808 */ /* 0x000fe40006800000 */
[----:B------:R-:W-:Y:S02]  /*2700*/  FSEL R143, R42, -INF , !P2 ;  /* 0xff8000002a8f7808 */ /* 0x000fe40005000000 */
[C---:B------:R-:W-:Y:S02]  /*2710*/  ISETP.GE.AND P5, PT, R7.reuse, R70, PT ;  /* 0x000000460700720c */ /* 0x040fe40003fa6270 */
[----:B------:R-:W-:Y:S01]  /*2720*/  ISETP.GE.AND P2, PT, R7, R3, PT ;  /* 0x000000030700720c */ /* 0x000fe20003f46270 */
[----:B-1----:R-:W-:Y:S01]  /*2730*/  HMMA.16816.F32 R136, R80, R48, R20 ;  /* 0x000000305088723c */ /* 0x002fe20000001814 */
[----:B------:R-:W-:Y:S01]  /*2740*/  FSEL R147, R47, -INF , !P0 ;  /* 0xff8000002f937808 */ /* 0x000fe20004000000 */
[----:B------:R-:W1:Y:S01]  /*2750*/  LDSM.16.M88.4 R20, [R174+0x5800] ;  /* 0x00580000ae14783b */ /* 0x000e620000000200 */
[----:B------:R-:W-:-:S02]  /*2760*/  IADD3 R7, R71, -0x58, RZ ;  /* 0xffffffa847077810 */ /* 0x000fc40007ffe0ff */
[CC--:B------:R-:W-:Y:S02]  /*2770*/  ISETP.GE.AND P0, PT, R44.reuse, R3.reuse, PT ;  /* 0x000000032c00720c */ /* 0x0c0fe40003f06270 */
[----:B------:R-:W-:Y:S01]  /*2780*/  FSEL R88, R41, -INF , !P4 ;  /* 0xff80000029587808 */ /* 0x000fe20006000000 */
[C---:B------:R-:W-:Y:S01]  /*2790*/  HMMA.16816.F32 R16, R80.reuse, R50, R16 ;  /* 0x000000325010723c */ /* 0x040fe20000001810 */
[----:B------:R-:W-:Y:S02]  /*27a0*/  FSEL R145, R43, -INF , !P1 ;  /* 0xff8000002b917808 */ /* 0x000fe40004800000 */
[----:B------:R-:W-:Y:S02]  /*27b0*/  FSEL R148, R45, -INF , !P3 ;  /* 0xff8000002d947808 */ /* 0x000fe40005800000 */
[CC--:B------:R-:W-:Y:S02]  /*27c0*/  ISETP.GE.AND P4, PT, R7.reuse, R70.reuse, PT ;  /* 0x000000460700720c */ /* 0x0c0fe40003f86270 */
[----:B------:R-:W-:Y:S01]  /*27d0*/  ISETP.GE.AND P1, PT, R7, R3, PT ;  /* 0x000000030700720c */ /* 0x000fe20003f26270 */
[----:B--2---:R-:W-:Y:S01]  /*27e0*/  HMMA.16816.F32 R8, R80, R30, R8 ;  /* 0x0000001e5008723c */ /* 0x004fe20000001808 */
[----:B------:R-:W-:-:S02]  /*27f0*/  ISETP.GE.AND P3, PT, R44, R70, PT ;  /* 0x000000462c00720c */ /* 0x000fc40003f66270 */
[----:B------:R-:W-:Y:S02]  /*2800*/  FSEL R7, R38, -INF , !P0 ;  /* 0xff80000026077808 */ /* 0x000fe40004000000 */
[C---:B------:R-:W-:Y:S02]  /*2810*/  IADD3 R40, R71.reuse, -0x57, RZ ;  /* 0xffffffa947287810 */ /* 0x040fe40007ffe0ff */
[----:B------:R-:W-:Y:S02]  /*2820*/  IADD3 R38, R71, -0x50, RZ ;  /* 0xffffffb047267810 */ /* 0x000fe40007ffe0ff */
[----:B------:R-:W-:Y:S02]  /*2830*/  FSEL R140, R36, -INF , !P3 ;  /* 0xff800000248c7808 */ /* 0x000fe40005800000 */
[----:B------:R-:W-:Y:S02]  /*2840*/  FSEL R142, R37, -INF , !P5 ;  /* 0xff800000258e7808 */ /* 0x000fe40006800000 */
[----:B------:R-:W-:-:S02]  /*2850*/  FSEL R141, R39, -INF , !P2 ;  /* 0xff800000278d7808 */ /* 0x000fc40005000000 */
[CC--:B------:R-:W-:Y:S02]  /*2860*/  ISETP.GE.AND P3, PT, R40.reuse, R70.reuse, PT ;  /* 0x000000462800720c */ /* 0x0c0fe40003f66270 */
[-C--:B------:R-:W-:Y:S02]  /*2870*/  ISETP.GE.AND P0, PT, R40, R3.reuse, PT ;  /* 0x000000032800720c */ /* 0x080fe40003f06270 */
[C---:B------:R-:W-:Y:S02]  /*2880*/  ISETP.GE.AND P5, PT, R38.reuse, R70, PT ;  /* 0x000000462600720c */ /* 0x040fe40003fa6270 */
[----:B------:R-:W-:Y:S02]  /*2890*/  ISETP.GE.AND P2, PT, R38, R3, PT ;  /* 0x000000032600720c */ /* 0x000fe40003f46270 */
[----:B------:R-:W-:Y:S02]  /*28a0*/  FSEL R144, R32, -INF , !P4 ;  /* 0xff80000020907808 */ /* 0x000fe40006000000 */
[----:B------:R-:W-:Y:S01]  /*28b0*/  FSEL R57, R34, -INF , !P1 ;  /* 0xff80000022397808 */ /* 0x000fe20004800000 */
[----:B-1----:R-:W-:Y:S01]  /*28c0*/  HMMA.16816.F32 R100, R80, R22, R100 ;  /* 0x000000165064723c */ /* 0x002fe20000001864 */
[----:B------:R-:W-:-:S02]  /*28d0*/  IADD3 R36, R71, -0x4f, RZ ;  /* 0xffffffb147247810 */ /* 0x000fc40007ffe0ff */
[C---:B------:R-:W-:Y:S02]  /*28e0*/  IADD3 R34, R71.reuse, -0x48, RZ ;  /* 0xffffffb847227810 */ /* 0x040fe40007ffe0ff */
[----:B------:R-:W-:Y:S02]  /*28f0*/  IADD3 R32, R71, -0x47, RZ ;  /* 0xffffffb947207810 */ /* 0x000fe40007ffe0ff */
[----:B------:R-:W-:Y:S01]  /*2900*/  FSEL R146, R33, -INF , !P3 ;  /* 0xff80000021927808 */ /* 0x000fe20005800000 */
[----:B------:R-:W-:Y:S01]  /*2910*/  HMMA.16816.F32 R104, R80, R20, R104 ;  /* 0x000000145068723c */ /* 0x000fe20000001868 */
[----:B------:R-:W-:Y:S02]  /*2920*/  FSEL R67, R35, -INF , !P0 ;  /* 0xff80000023437808 */ /* 0x000fe40004000000 */
[----:B------:R-:W-:Y:S02]  /*2930*/  FSEL R56, R128, -INF , !P5 ;  /* 0xff80000080387808 */ /* 0x000fe40006800000 */
[----:B------:R-:W-:-:S02]  /*2940*/  FSEL R117, R130, -INF , !P2 ;  /* 0xff80000082757808 */ /* 0x000fc40005000000 */
[CC--:B------:R-:W-:Y:S02]  /*2950*/  ISETP.GE.AND P4, PT, R36.reuse, R70.reuse, PT ;  /* 0x000000462400720c */ /* 0x0c0fe40003f86270 */
[-C--:B------:R-:W-:Y:S02]  /*2960*/  ISETP.GE.AND P1, PT, R36, R3.reuse, PT ;  /* 0x000000032400720c */ /* 0x080fe40003f26270 */
[CC--:B------:R-:W-:Y:S02]  /*2970*/  ISETP.GE.AND P3, PT, R34.reuse, R70.reuse, PT ;  /* 0x000000462200720c */ /* 0x0c0fe40003f66270 */
[-C--:B------:R-:W-:Y:S02]  /*2980*/  ISETP.GE.AND P0, PT, R34, R3.reuse, PT ;  /* 0x000000032200720c */ /* 0x080fe40003f06270 */
[C---:B------:R-:W-:Y:S02]  /*2990*/  ISETP.GE.AND P5, PT, R32.reuse, R70, PT ;  /* 0x000000462000720c */ /* 0x040fe40003fa6270 */
[----:B------:R-:W-:-:S02]  /*29a0*/  ISETP.GE.AND P2, PT, R32, R3, PT ;  /* 0x000000032000720c */ /* 0x000fc40003f46270 */
[C---:B------:R-:W-:Y:S02]  /*29b0*/  IADD3 R33, R71.reuse, -0x40, RZ ;  /* 0xffffffc047217810 */ /* 0x040fe40007ffe0ff */
[----:B------:R-:W-:Y:S02]  /*29c0*/  IADD3 R32, R71, -0x3f, RZ ;  /* 0xffffffc147207810 */ /* 0x000fe40007ffe0ff */
        /* <DEDUP_REMOVED lines=8> */
[----:B------:R-:W-:Y:S01]  /*2a50*/  HMMA.16816.F32 R32, R80, R28, R12 ;  /* 0x0000001c5020723c */ /* 0x000fe2000000180c */
[----:B------:R-:W1:Y:S01]  /*2a60*/  LDSM.16.M88.4 R12, [R174+0x5c00] ;  /* 0x005c0000ae0c783b */ /* 0x000e620000000200 */
[----:B------:R-:W-:Y:S01]  /*2a70*/  IADD3 R26, R71, -0x38, RZ ;  /* 0xffffffc8471a7810 */ /* 0x000fe20007ffe0ff */
[----:B------:R-:W-:-:S04]  /*2a80*/  DEPBAR.LE SB0, 0x0 ;  /* 0x000080000000791a */ /* 0x000fc80000000000 */
[----:B------:R-:W-:Y:S02]  /*2a90*/  FSEL R129, R27, -INF , !P2 ;  /* 0xff8000001b817808 */ /* 0x000fe40005000000 */
[----:B------:R-:W-:Y:S02]  /*2aa0*/  IADD3 R24, R71, -0x37, RZ ;  /* 0xffffffc947187810 */ /* 0x000fe40007ffe0ff */
[----:B------:R-:W-:Y:S02]  /*2ab0*/  ISETP.GE.AND P2, PT, R26, R3, PT ;  /* 0x000000031a00720c */ /* 0x000fe40003f46270 */
[----:B------:R-:W-:Y:S02]  /*2ac0*/  FSEL R120, R25, -INF , !P5 ;  /* 0xff80000019787808 */ /* 0x000fe40006800000 */
[----:B------:R-:W-:Y:S02]  /*2ad0*/  FSEL R136, R136, -INF , !P4 ;  /* 0xff80000088887808 */ /* 0x000fe40006000000 */
[----:B------:R-:W-:-:S02]  /*2ae0*/  ISETP.GE.AND P5, PT, R26, R70, PT ;  /* 0x000000461a00720c */ /* 0x000fc40003fa6270 */
[----:B------:R-:W-:Y:S02]  /*2af0*/  ISETP.GE.AND P4, PT, R24, R70, PT ;  /* 0x000000461800720c */ /* 0x000fe40003f86270 */
[C---:B------:R-:W-:Y:S02]  /*2b00*/  IADD3 R25, R71.reuse, -0x30, RZ ;  /* 0xffffffd047197810 */ /* 0x040fe40007ffe0ff */
[----:B------:R-:W-:Y:S02]  /*2b10*/  FSEL R135, R18, -INF , !P2 ;  /* 0xff80000012877808 */ /* 0x000fe40005000000 */
[----:B------:R-:W-:Y:S02]  /*2b20*/  IADD3 R18, R71, -0x28, RZ ;  /* 0xffffffd847127810 */ /* 0x000fe40007ffe0ff */
[----:B------:R-:W-:Y:S02]  /*2b30*/  FSEL R133, R138, -INF , !P1 ;  /* 0xff8000008a857808 */ /* 0x000fe40004800000 */
[----:B------:R-:W-:Y:S01]  /*2b40*/  FSEL R139, R139, -INF , !P0 ;  /* 0xff8000008b8b7808 */ /* 0x000fe20004000000 */
[----:B------:R-:W-:Y:S01]  /*2b50*/  BAR.SYNC.DEFER_BLOCKING 0x0 ;  /* 0x0000000000007b1d */ /* 0x000fe20000010000 */
[----:B------:R-:W-:-:S02]  /*2b60*/  ISETP.GE.AND P0, PT, R25, R3, PT ;  /* 0x000000031900720c */ /* 0x000fc40003f06270 */
[----:B------:R-:W-:Y:S02]  /*2b70*/  FSEL R138, R16, -INF , !P5 ;  /* 0xff800000108a7808 */ /* 0x000fe40006800000 */
[----:B------:R-:W-:Y:S02]  /*2b80*/  FSEL R132, R17, -INF , !P4 ;  /* 0xff80000011847808 */ /* 0x000fe40006000000 */
[----:B------:R-:W-:Y:S02]  /*2b90*/  IADD3 R16, R71, -0x27, RZ ;  /* 0xffffffd947107810 */ /* 0x000fe40007ffe0ff */
[----:B------:R-:W-:Y:S01]  /*2ba0*/  ISETP.GE.AND P4, PT, R18, R70, PT ;  /* 0x000000461200720c */ /* 0x000fe20003f86270 */
[----:B-1----:R-:W-:Y:S01]  /*2bb0*/  HMMA.16816.F32 R96, R80, R12, R96 ;  /* 0x0000000c5060723c */ /* 0x002fe20000001860 */
[----:B------:R-:W-:Y:S02]  /*2bc0*/  FSEL R127, R34, -INF , !P0 ;  /* 0xff800000227f7808 */ /* 0x000fe40004000000 */
[----:B------:R-:W-:-:S02]  /*2bd0*/  FSEL R130, R137, -INF , !P3 ;  /* 0xff80000089827808 */ /* 0x000fc40005800000 */
[----:B------:R-:W-:Y:S02]  /*2be0*/  ISETP.GE.AND P0, PT, R16, R3, PT ;  /* 0x000000031000720c */ /* 0x000fe40003f06270 */
[----:B------:R-:W-:Y:S01]  /*2bf0*/  FSEL R134, R8, -INF , !P4 ;  /* 0xff80000008867808 */ /* 0x000fe20006000000 */
[----:B------:R-:W-:Y:S01]  /*2c00*/  HMMA.16816.F32 R92, R80, R14, R92 ;  /* 0x0000000e505c723c */ /* 0x000fe2000000185c */
[----:B------:R-:W-:Y:S02]  /*2c10*/  ISETP.GE.AND P3, PT, R25, R70, PT ;  /* 0x000000461900720c */ /* 0x000fe40003f66270 */
[----:B------:R-:W-:Y:S02]  /*2c20*/  IADD3 R8, R71, -0x18, RZ ;  /* 0xffffffe847087810 */ /* 0x000fe40007ffe0ff */
[----:B------:R-:W-:Y:S02]  /*2c30*/  FSEL R121, R11, -INF , !P0 ;  /* 0xff8000000b797808 */ /* 0x000fe40004000000 */
[----:B------:R-:W-:-:S02]  /*2c40*/  FSEL R128, R32, -INF , !P3 ;  /* 0xff80000020807808 */ /* 0x000fc40005800000 */
[-C--:B------:R-:W-:Y:S02]  /*2c50*/  ISETP.GE.AND P0, PT, R8, R3.reuse, PT ;  /* 0x000000030800720c */ /* 0x080fe40003f06270 */
[----:B------:R-:W-:Y:S02]  /*2c60*/  ISETP.GE.AND P1, PT, R24, R3, PT ;  /* 0x000000031800720c */ /* 0x000fe40003f26270 */
[----:B------:R-:W-:Y:S02]  /*2c70*/  ISETP.GE.AND P3, PT, R16, R70, PT ;  /* 0x000000461000720c */ /* 0x000fe40003f66270 */
[----:B------:R-:W-:Y:S02]  /*2c80*/  IADD3 R11, R71, -0x17, RZ ;  /* 0xffffffe9470b7810 */ /* 0x000fe40007ffe0ff */
[----:B------:R-:W-:Y:S02]  /*2c90*/  FSEL R61, R102, -INF , !P0 ;  /* 0xff800000663d7808 */ /* 0x000fe40004000000 */
[----:B------:R-:W-:-:S02]  /*2ca0*/  FSEL R137, R19, -INF , !P1 ;  /* 0xff80000013897808 */ /* 0x000fc40004800000 */
[----:B------:R-:W-:Y:S02]  /*2cb0*/  FSEL R124, R9, -INF , !P3 ;  /* 0xff800000097c7808 */ /* 0x000fe40005800000 */
[-C--:B------:R-:W-:Y:S02]  /*2cc0*/  ISETP.GE.AND P0, PT, R11, R3.reuse, PT ;  /* 0x000000030b00720c */ /* 0x080fe40003f06270 */
[----:B------:R-:W-:Y:S02]  /*2cd0*/  ISETP.GE.AND P1, PT, R18, R3, PT ;  /* 0x000000031200720c */ /* 0x000fe40003f26270 */
[C---:B------:R-:W-:Y:S02]  /*2ce0*/  IADD3 R9, R71.reuse, -0xf, RZ ;  /* 0xfffffff147097810 */ /* 0x040fe40007ffe0ff */
[C---:B------:R-:W-:Y:S02]  /*2cf0*/  IADD3 R24, R71.reuse, -0x2f, RZ ;  /* 0xffffffd147187810 */ /* 0x040fe40007ffe0ff */
[----:B------:R-:W-:-:S02]  /*2d00*/  IADD3 R16, R71, -0x1f, RZ ;  /* 0xffffffe147107810 */ /* 0x000fc40007ffe0ff */
[----:B------:R-:W-:Y:S02]  /*2d10*/  FSEL R59, R103, -INF , !P0 ;  /* 0xff800000673b7808 */ /* 0x000fe40004000000 */
[----:B------:R-:W-:Y:S02]  /*2d20*/  FSEL R123, R10, -INF , !P1 ;  /* 0xff8000000a7b7808 */ /* 0x000fe40004800000 */
[-C--:B------:R-:W-:Y:S02]  /*2d30*/  ISETP.GE.AND P0, PT, R9, R3.reuse, PT ;  /* 0x000000030900720c */ /* 0x080fe40003f06270 */
[-C--:B------:R-:W-:Y:S02]  /*2d40*/  ISETP.GE.AND P2, PT, R24, R3.reuse, PT ;  /* 0x000000031800720c */ /* 0x080fe40003f46270 */
[----:B------:R-:W-:Y:S02]  /*2d50*/  ISETP.GE.AND P1, PT, R16, R3, PT ;  /* 0x000000031000720c */ /* 0x000fe40003f26270 */
[----:B------:R-:W-:-:S02]  /*2d60*/  IADD3 R17, R71, -0x20, RZ ;  /* 0xffffffe047117810 */ /* 0x000fc40007ffe0ff */
[----:B------:R-:W-:Y:S02]  /*2d70*/  FSEL R51, R99, -INF , !P0 ;  /* 0xff80000063337808 */ /* 0x000fe40004000000 */
[----:B------:R-:W-:Y:S02]  /*2d80*/  FSEL R125, R35, -INF , !P2 ;  /* 0xff800000237d7808 */ /* 0x000fe40005000000 */
[----:B------:R-:W-:Y:S02]  /*2d90*/  FSEL R63, R107, -INF , !P1 ;  /* 0xff8000006b3f7808 */ /* 0x000fe40004800000 */
[----:B------:R-:W-:Y:S02]  /*2da0*/  ISETP.GE.AND P0, PT, R5, 0x2, PT ;  /* 0x000000020500780c */ /* 0x000fe40003f06270 */
[----:B------:R-:W-:Y:S02]  /*2db0*/  ISETP.GE.AND P5, PT, R24, R70, PT ;  /* 0x000000461800720c */ /* 0x000fe40003fa6270 */
[----:B------:R-:W-:-:S02]  /*2dc0*/  ISETP.GE.AND P2, PT, R17, R3, PT ;  /* 0x000000031100720c */ /* 0x000fc40003f46270 */
[-C--:B------:R-:W-:Y:S02]  /*2dd0*/  ISETP.GE.AND P1, PT, R11, R70.reuse, PT ;  /* 0x000000460b00720c */ /* 0x080fe40003f26270 */
[----:B------:R-:W-:Y:S02]  /*2de0*/  IADD3 R10, R71, -0x10, RZ ;  /* 0xfffffff0470a7810 */ /* 0x000fe40007ffe0ff */
[----:B------:R-:W-:Y:S02]  /*2df0*/  FSEL R126, R33, -INF , !P5 ;  /* 0xff800000217e7808 */ /* 0x000fe40006800000 */
[----:B------:R-:W-:Y:S02]  /*2e00*/  ISETP.GE.AND P3, PT, R8, R70, PT ;  /* 0x000000460800720c */ /* 0x000fe40003f66270 */
[----:B------:R-:W-:Y:S02]  /*2e10*/  FSEL R65, R106, -INF , !P2 ;  /* 0xff8000006a417808 */ /* 0x000fe40005000000 */
[----:B------:R-:W-:-:S02]  /*2e20*/  FSEL R62, R101, -INF , !P1 ;  /* 0xff800000653e7808 */ /* 0x000fc40004800000 */
[-C--:B------:R-:W-:Y:S02]  /*2e30*/  ISETP.GE.AND P5, PT, R17, R70.reuse, PT ;  /* 0x000000461100720c */ /* 0x080fe40003fa6270 */
[-C--:B------:R-:W-:Y:S02]  /*2e40*/  ISETP.GE.AND P4, PT, R16, R70.reuse, PT ;  /* 0x000000461000720c */ /* 0x080fe40003f86270 */
[C---:B------:R-:W-:Y:S02]  /*2e50*/  IADD3 R8, R71.reuse, -0x8, RZ ;  /* 0xfffffff847087810 */ /* 0x040fe40007ffe0ff */
[C---:B------:R-:W-:Y:S02]  /*2e60*/  ISETP.GE.AND P2, PT, R10.reuse, R70, PT ;  /* 0x000000460a00720c */ /* 0x040fe40003f46270 */
[----:B------:R-:W-:Y:S02]  /*2e70*/  ISETP.GE.AND P1, PT, R10, R3, PT ;  /* 0x000000030a00720c */ /* 0x000fe40003f26270 */
[----:B------:R-:W-:-:S02]  /*2e80*/  IADD3 R71, R71, -0x7, RZ ;  /* 0xfffffff947477810 */ /* 0x000fc40007ffe0ff */
[----:B------:R-:W-:Y:S02]  /*2e90*/  FSEL R116, R104, -INF , !P5 ;  /* 0xff80000068747808 */ /* 0x000fe40006800000 */
[----:B------:R-:W-:Y:S02]  /*2ea0*/  FSEL R66, R105, -INF , !P4 ;  /* 0xff80000069427808 */ /* 0x000fe40006000000 */
[----:B------:R-:W-:Y:S02]  /*2eb0*/  FSEL R64, R100, -INF , !P3 ;  /* 0xff80000064407808 */ /* 0x000fe40005800000 */
[----:B------:R-:W-:Y:S02]  /*2ec0*/  FSEL R60, R96, -INF , !P2 ;  /* 0xff800000603c7808 */ /* 0x000fe40005000000 */
[----:B------:R-:W-:Y:S02]  /*2ed0*/  FSEL R53, R98, -INF , !P1 ;  /* 0xff80000062357808 */ /* 0x000fe40004800000 */
[----:B------:R-:W-:-:S02]  /*2ee0*/  ISETP.GE.AND P5, PT, R9, R70, PT ;  /* 0x000000460900720c */ /* 0x000fc40003fa6270 */
[CC--:B------:R-:W-:Y:S02]  /*2ef0*/  ISETP.GE.AND P4, PT, R8.reuse, R70.reuse, PT ;  /* 0x000000460800720c */ /* 0x0c0fe40003f86270 */
[C---:B------:R-:W-:Y:S02]  /*2f00*/  ISETP.GE.AND P3, PT, R71.reuse, R70, PT ;  /* 0x000000464700720c */ /* 0x040fe40003f66270 */
[-C--:B------:R-:W-:Y:S02]  /*2f10*/  ISETP.GE.AND P2, PT, R8, R3.reuse, PT ;  /* 0x000000030800720c */ /* 0x080fe40003f46270 */
[----:B------:R-:W-:Y:S01]  /*2f20*/  ISETP.GE.AND P1, PT, R71, R3, PT ;  /* 0x000000034700720c */ /* 0x000fe20003f26270 */
[----:B------:R-:W-:Y:S01]  /*2f30*/  IMAD.IADD R3, R6, 0x1, R79 ;  /* 0x0000000106037824 */ /* 0x000fe200078e024f */
[----:B------:R-:W-:Y:S02]  /*2f40*/  FSEL R58, R97, -INF , !P5 ;  /* 0xff800000613a7808 */ /* 0x000fe40006800000 */
[----:B------:R-:W-:-:S02]  /*2f50*/  FSEL R54, R92, -INF , !P4 ;  /* 0xff8000005c367808 */ /* 0x000fc40006000000 */
[----:B------:R-:W-:Y:S02]  /*2f60*/  FSEL R52, R93, -INF , !P3 ;  /* 0xff8000005d347808 */ /* 0x000fe40005800000 */
[----:B------:R-:W-:Y:S02]  /*2f70*/  FSEL R49, R94, -INF , !P2 ;  /* 0xff8000005e317808 */ /* 0x000fe40005000000 */
[----:B------:R-:W-:Y:S01]  /*2f80*/  FSEL R48, R95, -INF , !P1 ;  /* 0xff8000005f307808 */ /* 0x000fe20004800000 */
[----:B------:R-:W-:Y:S05]  /*2f90*/  @!P0 BRA `(.L_x_1706) ;  /* 0x0000057000008947 */ /* 0x000fea0003800000 */
[----:B------:R-:W-:Y:S05]  /*2fa0*/  @P6 BRA `(.L_x_1707) ;  /* 0x000003a000006947 */ /* 0x000fea0003800000 */
[----:B------:R-:W1:Y:S01]  /*2fb0*/  I2F.RP R13, R2 ;  /* 0x00000002000d7306 */ /* 0x000e620000209400 */
[C---:B------:R-:W-:Y:S02]  /*2fc0*/  IADD3 R12, R0.reuse, -0x100, RZ ;  /* 0xffffff00000c7810 */ /* 0x040fe40007ffe0ff */
        /* <DEDUP_REMOVED lines=17> */
[C---:B------:R-:W-:Y:S01]  /*30e0*/  IMAD R9, R2.reuse, R9, R0 ;  /* 0x0000000902097224 */ /* 0x040fe200078e0200 */
[----:B------:R-:W-:Y:S01]  /*30f0*/  LOP3.LUT R0, RZ, c[0x0][0x2d0], RZ, 0x33, !PT ;  /* 0x0000b400ff007a12 */ /* 0x000fe200078e33ff */
        /* <DEDUP_REMOVED lines=9> */
[----:B------:R-:W-:Y:S02]  /*3190*/  ISETP.GE.AND P1, PT, R12, RZ, PT ;  /* 0x000000ff0c00720c */ /* 0x000fe40003f26270 */
[----:B------:R-:W-:-:S07]  /*31a0*/  ISETP.NE.AND P2, PT, RZ, c[0x0][0x2d0], PT ;  /* 0x0000b400ff007a0c */ /* 0x000fce0003f45270 */
        /* <DEDUP_REMOVED lines=22> */
[----:B------:R-:W-:Y:S02]  /*3310*/  IMAD R9, R6, c[0x0][0x184], R9 ;  /* 0x0000610006097a24 */ /* 0x000fe400078e0209 */
[----:B------:R-:W-:-:S03]  /*3320*/  IMAD.MOV.U32 R0, RZ, RZ, R10 ;  /* 0x000000ffff007224 */ /* 0x000fc600078e000a */
[----:B------:R-:W-:Y:S01]  /*3330*/  IADD3 R9, R11, R9, RZ ;  /* 0x000000090b097210 */ /* 0x000fe20007ffe0ff */
[----:B------:R-:W-:Y:S05]  /*3340*/  BRA `(.L_x_1708) ;  /* 0x0000004000007947 */ /* 0x000fea0003800000 */
.L_x_1707:
[----:B------:R-:W-:-:S04]  /*3350*/  ULEA UR6, -UR6, URZ, 0x7 ;  /* 0x0000003f06067291 */ /* 0x000fc8000f8e393f */
[----:B------:R-:W-:Y:S02]  /*3360*/  USHF.R.S32.HI UR4, URZ, 0x1f, UR6 ;  /* 0x0000001f3f047899 */ /* 0x000fe40008011406 */
[----:B------:R-:W-:-:S04]  /*3370*/  MOV R0, UR6 ;  /* 0x0000000600007c02 */ /* 0x000fc80008000f00 */
[----:B------:R-:W-:Y:S02]  /*3380*/  MOV R9, UR4 ;  /* 0x0000000400097c02 */ /* 0x000fe40008000f00 */
.L_x_1708:
[----:B------:R-:W-:-:S04]  /*3390*/  LEA R190, P1, R0, R190, 0x1 ;  /* 0x000000be00be7211 */ /* 0x000fc800078208ff */
[----:B------:R-:W-:Y:S02]  /*33a0*/  LEA.HI.X R191, R0, R191, R9, 0x1, P1 ;  /* 0x000000bf00bf7211 */ /* 0x000fe400008f0c09 */
[----:B------:R-:W-:-:S03]  /*33b0*/  IADD3 R12, P1, R190, UR9, RZ ;  /* 0x00000009be0c7c10 */ /* 0x000fc6000ff3e0ff */
[----:B------:R-:W-:Y:S01]  /*33c0*/  @!PT LDS RZ, [RZ] ;  /* 0x00000000fffff984 */ /* 0x000fe20000000800 */
[----:B------:R-:W-:Y:S01]  /*33d0*/  @!PT LDS RZ, [RZ] ;  /* 0x00000000fffff984 */ /* 0x000fe20000000800 */
[----:B------:R-:W-:Y:S01]  /*33e0*/  @!PT LDS RZ, [RZ] ;  /* 0x00000000fffff984 */ /* 0x000fe20000000800 */
[----:B------:R1:W-:Y:S01]  /*33f0*/  LDGSTS.E.BYPASS.LTC128B.128 [R178+0x3000], [R190.64] ;  /* 0x03000000beb27fae */ /* 0x0003e2000b901d4c */
[----:B------:R-:W-:Y:S02]  /*3400*/  IADD3.X R13, R191, UR7, RZ, P1, !PT ;  /* 0x00000007bf0d7c10 */ /* 0x000fe40008ffe4ff */
[----:B------:R-:W-:Y:S01]  /*3410*/  IADD3 R10, P1, R12, UR9, RZ ;  /* 0x000000090c0a7c10 */ /* 0x000fe2000ff3e0ff */
[----:B------:R1:W-:Y:S03]  /*3420*/  LDGSTS.E.BYPASS.LTC128B.128 [R178+0x5000], [R190.64+0x40] ;  /* 0x05000040beb27fae */ /* 0x0003e6000b901d4c */
[----:B------:R-:W-:Y:S01]  /*3430*/  IADD3.X R11, R13, UR7, RZ, P1, !PT ;  /* 0x000000070d0b7c10 */ /* 0x000fe20008ffe4ff */
[----:B------:R1:W-:Y:S01]  /*3440*/  LDGSTS.E.BYPASS.LTC128B.128 [R178+0x7000], [R190.64+0x80] ;  /* 0x07000080beb27fae */ /* 0x0003e2000b901d4c */
[----:B------:R-:W-:-:S03]  /*3450*/  IADD3 R8, P1, R10, UR9, RZ ;  /* 0x000000090a087c10 */ /* 0x000fc6000ff3e0ff */
[----:B------:R1:W-:Y:S01]  /*3460*/  LDGSTS.E.BYPASS.LTC128B.128 [R178+0x3800], [R12.64] ;  /* 0x038000000cb27fae */ /* 0x0003e2000b901d4c */
[----:B------:R-:W-:-:S03]  /*3470*/  IADD3.X R9, R11, UR7, RZ, P1, !PT ;  /* 0x000000070b097c10 */ /* 0x000fc60008ffe4ff */
        /* <DEDUP_REMOVED lines=8> */
[----:B------:R-:W0:Y:S02]  /*3500*/  LDGDEPBAR ;  /* 0x00000000000079af */ /* 0x000e240000000000 */
.L_x_1706:
        /* <DEDUP_REMOVED lines=61> */
[----:B------:R-:W-:Y:S01]  /*38e0*/  FMNMX.FTZ R9, R49, R2, !PT ;  /* 0x0000000231097209 */ /* 0x000fe20007810000 */
[----:B------:R-:W-:Y:S01]  /*38f0*/  LDSM.16.MT88.4 R84, [R173+0xb000] ;  /* 0x00b00000ad54783b */ /* 0x000fe20000004200 */
[----:B------:R-:W-:-:S02]  /*3900*/  IADD3 R172, R4, R173, RZ ;  /* 0x000000ad04ac7210 */ /* 0x000fc40007ffe0ff */
[----:B------:R-:W-:Y:S01]  /*3910*/  FMNMX.FTZ R6, R48, R9, !PT ;  /* 0x0000000930067209 */ /* 0x000fe20007810000 */
[----:B------:R-:W1:Y:S04]  /*3920*/  SHFL.BFLY PT, R11, R0, 0x2, 0x1f ;  /* 0x0c401f00000b7f89 */ /* 0x000e6800000e0000 */
[----:B------:R-:W2:Y:S04]  /*3930*/  SHFL.BFLY PT, R9, R6, 0x2, 0x1f ;  /* 0x0c401f0006097f89 */ /* 0x000ea800000e0000 */
[----:B------:R-:W-:Y:S04]  /*3940*/  LDSM.16.MT88.4 R108, [R172+0xb000] ;  /* 0x00b00000ac6c783b */ /* 0x000fe80000004200 */
[----:B------:R-:W-:Y:S04]  /*3950*/  LDSM.16.MT88.4 R96, [R173+0xd000] ;  /* 0x00d00000ad60783b */ /* 0x000fe80000004200 */
[----:B------:R-:W-:Y:S04]  /*3960*/  LDSM.16.MT88.4 R12, [R172+0x9400] ;  /* 0x00940000ac0c783b */ /* 0x000fe80000004200 */
[----:B------:R-:W-:Y:S01]  /*3970*/  LDSM.16.MT88.4 R24, [R173+0x9400] ;  /* 0x00940000ad18783b */ /* 0x000fe20000004200 */
[----:B-1----:R-:W-:-:S03]  /*3980*/  FMNMX.FTZ R11, R0, R11, !PT ;  /* 0x0000000b000b7209 */ /* 0x002fc60007810000 */
[----:B------:R-:W-:Y:S01]  /*3990*/  LDSM.16.MT88.4 R20, [R173+0xb400] ;  /* 0x00b40000ad14783b */ /* 0x000fe20000004200 */
[----:B--2---:R-:W-:-:S03]  /*39a0*/  FMNMX.FTZ R9, R6, R9, !PT ;  /* 0x0000000906097209 */ /* 0x004fc60007810000 */
[----:B------:R-:W1:Y:S04]  /*39b0*/  SHFL.BFLY PT, R2, R11, 0x1, 0x1f ;  /* 0x0c201f000b027f89 */ /* 0x000e6800000e0000 */
[----:B------:R-:W2:Y:S04]  /*39c0*/  SHFL.BFLY PT, R0, R9, 0x1, 0x1f ;  /* 0x0c201f0009007f89 */ /* 0x000ea800000e0000 */
[----:B------:R-:W-:Y:S01]  /*39d0*/  LDSM.16.MT88.4 R16, [R172+0xb400] ;  /* 0x00b40000ac10783b */ /* 0x000fe20000004200 */
[----:B-1----:R-:W-:Y:S02]  /*39e0*/  FMNMX.FTZ R2, R11, R2, !PT ;  /* 0x000000020b027209 */ /* 0x002fe40007810000 */
[----:B--2---:R-:W-:-:S03]  /*39f0*/  FMNMX.FTZ R0, R9, R0, !PT ;  /* 0x0000000009007209 */ /* 0x004fc60007810000 */
[C---:B------:R-:W-:Y:S01]  /*3a00*/  FMUL.FTZ R55, R2.reuse, c[0x0][0x23c] ;  /* 0x00008f0002377a20 */ /* 0x040fe20000410000 */
[----:B------:R-:W-:Y:S01]  /*3a10*/  FSETP.NEU.FTZ.AND P1, PT, R2, -INF , PT ;  /* 0xff8000000200780b */ /* 0x000fe20003f3d000 */
[----:B------:R-:W-:Y:S01]  /*3a20*/  LDSM.16.MT88.4 R8, [R172+0xd000] ;  /* 0x00d00000ac08783b */ /* 0x000fe20000004200 */
[C---:B------:R-:W-:Y:S02]  /*3a30*/  FMUL.FTZ R50, R0.reuse, c[0x0][0x23c] ;  /* 0x00008f0000327a20 */ /* 0x040fe40000410000 */
[----:B------:R-:W-:Y:S02]  /*3a40*/  FSEL R55, R55, RZ, P1 ;  /* 0x000000ff37377208 */ /* 0x000fe40000800000 */
[----:B------:R-:W-:-:S03]  /*3a50*/  FSETP.NEU.FTZ.AND P1, PT, R0, -INF , PT ;  /* 0xff8000000000780b */ /* 0x000fc60003f3d000 */
[--C-:B------:R-:W-:Y:S01]  /*3a60*/  FFMA.FTZ R46, R76, c[0x0][0x23c], -R55.reuse ;  /* 0x00008f004c2e7a23 */ /* 0x100fe20000010837 */
[----:B------:R-:W-:Y:S01]  /*3a70*/  FSEL R50, R50, RZ, P1 ;  /* 0x000000ff32327208 */ /* 0x000fe20000800000 */
[--C-:B------:R-:W-:Y:S02]  /*3a80*/  FFMA.FTZ R40, R78, c[0x0][0x23c], -R55.reuse ;  /* 0x00008f004e287a23 */ /* 0x100fe40000010837 */
[--C-:B------:R-:W-:Y:S02]  /*3a90*/  FFMA.FTZ R47, R68, c[0x0][0x23c], -R55.reuse ;  /* 0x00008f00442f7a23 */ /* 0x100fe40000010837 */
[--C-:B------:R-:W-:Y:S01]  /*3aa0*/  FFMA.FTZ R43, R77, c[0x0][0x23c], -R50.reuse ;  /* 0x00008f004d2b7a23 */ /* 0x100fe20000010832 */
[----:B------:R-:W-:Y:S01]  /*3ab0*/  MUFU.EX2 R46, R46 ;  /* 0x0000002e002e7308 */ /* 0x000fe20000000800 */
[----:B------:R-:W1:Y:S01]  /*3ac0*/  LDSM.16.MT88.4 R76, [R172+0x9000] ;  /* 0x00900000ac4c783b */ /* 0x000e620000004200 */
[----:B------:R-:W-:Y:S02]  /*3ad0*/  FFMA.FTZ R41, R74, c[0x0][0x23c], -R55 ;  /* 0x00008f004a297a23 */ /* 0x000fe40000010837 */
[----:B------:R-:W-:-:S02]  /*3ae0*/  FFMA.FTZ R45, R69, c[0x0][0x23c], -R50 ;  /* 0x00008f00452d7a23 */ /* 0x000fc40000010832 */
[--C-:B------:R-:W-:Y:S01]  /*3af0*/  FFMA.FTZ R44, R73, c[0x0][0x23c], -R50.reuse ;  /* 0x00008f00492c7a23 */ /* 0x100fe20000010832 */
[----:B------:R-:W2:Y:S01]  /*3b00*/  LDSM.16.MT88.4 R68, [R173+0x9000] ;  /* 0x00900000ad44783b */ /* 0x000ea20000004200 */
[--C-:B------:R-:W-:Y:S01]  /*3b10*/  FFMA.FTZ R42, R75, c[0x0][0x23c], -R50.reuse ;  /* 0x00008f004b2a7a23 */ /* 0x100fe20000010832 */
[----:B------:R-:W3:Y:S01]  /*3b20*/  MUFU.EX2 R47, R47 ;  /* 0x0000002f002f7308 */ /* 0x000ee20000000800 */
[--C-:B------:R-:W-:Y:S02]  /*3b30*/  FFMA.FTZ R39, R72, c[0x0][0x23c], -R55.reuse ;  /* 0x00008f0048277a23 */ /* 0x100fe40000010837 */
[--C-:B------:R-:W-:Y:S02]  /*3b40*/  FFMA.FTZ R36, R148, c[0x0][0x23c], -R55.reuse ;  /* 0x00008f0094247a23 */ /* 0x100fe40000010837 */
[--C-:B------:R-:W-:Y:S02]  /*3b50*/  FFMA.FTZ R37, R90, c[0x0][0x23c], -R55.reuse ;  /* 0x00008f005a257a23 */ /* 0x100fe40000010837 */
[----:B------:R-:W-:Y:S01]  /*3b60*/  FFMA.FTZ R32, R88, c[0x0][0x23c], -R55 ;  /* 0x00008f0058207a23 */ /* 0x000fe20000010837 */
[----:B------:R-:W-:Y:S01]  /*3b70*/  MUFU.EX2 R41, R41 ;  /* 0x0000002900297308 */ /* 0x000fe20000000800 */
[----:B------:R-:W-:-:S02]  /*3b80*/  FFMA.FTZ R38, R89, c[0x0][0x23c], -R50 ;  /* 0x00008f0059267a23 */ /* 0x000fc40000010832 */
[--C-:B------:R-:W-:Y:S02]  /*3b90*/  FFMA.FTZ R35, R147, c[0x0][0x23c], -R50.reuse ;  /* 0x00008f0093237a23 */ /* 0x100fe40000010832 */
[--C-:B------:R-:W-:Y:S02]  /*3ba0*/  FFMA.FTZ R34, R143, c[0x0][0x23c], -R50.reuse ;  /* 0x00008f008f227a23 */ /* 0x100fe40000010832 */
[--C-:B------:R-:W-:Y:S01]  /*3bb0*/  FFMA.FTZ R31, R145, c[0x0][0x23c], -R50.reuse ;  /* 0x00008f00911f7a23 */ /* 0x100fe20000010832 */
[----:B------:R-:W4:Y:S01]  /*3bc0*/  MUFU.EX2 R40, R40 ;  /* 0x0000002800287308 */ /* 0x000f220000000800 */
[----:B---3--:R-:W-:Y:S01]  /*3bd0*/  F2FP.PACK_AB R100, R46, R47 ;  /* 0x0000002f2e64723e */ /* 0x008fe200000000ff */
        /* <DEDUP_REMOVED lines=8> */
[----:B------:R-:W3:Y:S01]  /*3c60*/  MUFU.EX2 R44, R44 ;  /* 0x0000002c002c7308 */ /* 0x000ee20000000800 */
[----:B----4-:R-:W-:Y:S01]  /*3c70*/  F2FP.PACK_AB R102, R40, R41 ;  /* 0x000000292866723e */ /* 0x010fe200000000ff */
[----:B------:R-:W-:-:S02]  /*3c80*/  FFMA.FTZ R3, R67, c[0x0][0x23c], -R50 ;  /* 0x00008f0043037a23 */ /* 0x000fc40000010832 */
[--C-:B------:R-:W-:Y:S02]  /*3c90*/  FFMA.FTZ R67, R118, c[0x0][0x23c], -R55.reuse ;  /* 0x00008f0076437a23 */ /* 0x100fe40000010837 */
[--C-:B------:R-:W-:Y:S02]  /*3ca0*/  FFMA.FTZ R57, R56, c[0x0][0x23c], -R55.reuse ;  /* 0x00008f0038397a23 */ /* 0x100fe40000010837 */
[----:B------:R-:W-:Y:S01]  /*3cb0*/  MUFU.EX2 R42, R42 ;  /* 0x0000002a002a7308 */ /* 0x000fe20000000800 */
[--C-:B------:R-:W-:Y:S02]  /*3cc0*/  FFMA.FTZ R118, R120, c[0x0][0x23c], -R55.reuse ;  /* 0x00008f0078767a23 */ /* 0x100fe40000010837 */
[----:B------:R-:W-:Y:S02]  /*3cd0*/  FFMA.FTZ R56, R122, c[0x0][0x23c], -R55 ;  /* 0x00008f007a387a23 */ /* 0x000fe40000010837 */
[--C-:B------:R-:W-:Y:S02]  /*3ce0*/  FFMA.FTZ R120, R119, c[0x0][0x23c], -R50.reuse ;  /* 0x00008f0077787a23 */ /* 0x100fe40000010832 */
[--C-:B------:R-:W-:Y:S01]  /*3cf0*/  FFMA.FTZ R117, R117, c[0x0][0x23c], -R50.reuse ;  /* 0x00008f0075757a23 */ /* 0x100fe20000010832 */
[----:B------:R-:W4:Y:S01]  /*3d00*/  MUFU.EX2 R43, R43 ;  /* 0x0000002b002b7308 */ /* 0x000f220000000800 */
[----:B---3--:R-:W-:Y:S01]  /*3d10*/  F2FP.PACK_AB R101, R44, R45 ;  /* 0x0000002d2c65723e */ /* 0x008fe200000000ff */
        /* <DEDUP_REMOVED lines=8> */
[----:B----4-:R-:W-:Y:S01]  /*3da0*/  F2FP.PACK_AB R103, R43, R42 ;  /* 0x0000002a2b67723e */ /* 0x010fe200000000ff */
[----:B------:R-:W3:Y:S01]  /*3db0*/  MUFU.EX2 R36, R36 ;  /* 0x0000002400247308 */ /* 0x000ee20000000800 */
[----:B------:R-:W-:-:S02]  /*3dc0*/  FFMA.FTZ R136, R139, c[0x0][0x23c], -R50 ;  /* 0x00008f008b887a23 */ /* 0x000fc40000010832 */
[--C-:B------:R-:W-:Y:S02]  /*3dd0*/  FFMA.FTZ R135, R135, c[0x0][0x23c], -R50.reuse ;  /* 0x00008f0087877a23 */ /* 0x100fe40000010832 */
[--C-:B------:R-:W-:Y:S01]  /*3de0*/  FFMA.FTZ R138, R137, c[0x0][0x23c], -R50.reuse ;  /* 0x00008f00898a7a23 */ /* 0x100fe20000010832 */
[C---:B-1----:R-:W-:Y:S01]  /*3df0*/  HMMA.16816.F32 R72, R100.reuse, R76, RZ ;  /* 0x0000004c6448723c */ /* 0x042fe200000018ff */
[--C-:B------:R-:W-:Y:S01]  /*3e00*/  FFMA.FTZ R137, R128, c[0x0][0x23c], -R55.reuse ;  /* 0x00008f0080897a23 */ /* 0x100fe20000010837 */
[----:B------:R-:W-:Y:S01]  /*3e10*/  MUFU.EX2 R37, R37 ;  /* 0x0000002500257308 */ /* 0x000fe20000000800 */
[--C-:B------:R-:W-:Y:S02]  /*3e20*/  FFMA.FTZ R139, R134, c[0x0][0x23c], -R55.reuse ;  /* 0x00008f00868b7a23 */ /* 0x100fe40000010837 */
[--C-:B------:R-:W-:Y:S02]  /*3e30*/  FFMA.FTZ R126, R126, c[0x0][0x23c], -R55.reuse ;  /* 0x00008f007e7e7a23 */ /* 0x100fe40000010837 */
[----:B------:R-:W-:Y:S01]  /*3e40*/  FFMA.FTZ R124, R124, c[0x0][0x23c], -R55 ;  /* 0x00008f007c7c7a23 */ /* 0x000fe20000010837 */
[----:B------:R-:W-:Y:S01]  /*3e50*/  HMMA.16816.F32 R76, R100, R78, RZ ;  /* 0x0000004e644c723c */ /* 0x000fe200000018ff */
[--C-:B------:R-:W-:Y:S01]  /*3e60*/  FFMA.FTZ R127, R127, c[0x0][0x23c], -R50.reuse ;  /* 0x00008f007f7f7a23 */ /* 0x100fe20000010832 */
[----:B------:R-:W-:Y:S01]  /*3e70*/  MUFU.EX2 R32, R32 ;  /* 0x0000002000207308 */ /* 0x000fe20000000800 */
[----:B------:R-:W-:-:S02]  /*3e80*/  FFMA.FTZ R128, R125, c[0x0][0x23c], -R50 ;  /* 0x00008f007d807a23 */ /* 0x000fc40000010832 */
[--C-:B------:R-:W-:Y:S02]  /*3e90*/  FFMA.FTZ R134, R123, c[0x0][0x23c], -R50.reuse ;  /* 0x00008f007b867a23 */ /* 0x100fe40000010832 */
[--C-:B------:R-:W-:Y:S01]  /*3ea0*/  FFMA.FTZ R121, R121, c[0x0][0x23c], -R50.reuse ;  /* 0x00008f0079797a23 */ /* 0x100fe20000010832 */
[C---:B--2---:R-:W-:Y:S01]  /*3eb0*/  HMMA.16816.F32 R112, R100.reuse, R68, RZ ;  /* 0x000000446470723c */ /* 0x044fe200000018ff */
[--C-:B------:R-:W-:Y:S01]  /*3ec0*/  FFMA.FTZ R123, R116, c[0x0][0x23c], -R55.reuse ;  /* 0x00008f00747b7a23 */ /* 0x100fe20000010837 */
[----:B------:R-:W-:Y:S01]  /*3ed0*/  MUFU.EX2 R38, R38 ;  /* 0x0000002600267308 */ /* 0x000fe20000000800 */
[--C-:B------:R-:W-:Y:S02]  /*3ee0*/  FFMA.FTZ R125, R62, c[0x0][0x23c], -R55.reuse ;  /* 0x00008f003e7d7a23 */ /* 0x100fe40000010837 */
[--C-:B------:R-:W-:Y:S02]  /*3ef0*/  FFMA.FTZ R66, R66, c[0x0][0x23c], -R55.reuse ;  /* 0x00008f0042427a23 */ /* 0x100fe40000010837 */
[----:B------:R-:W-:Y:S01]  /*3f00*/  FFMA.FTZ R64, R64, c[0x0][0x23c], -R55 ;  /* 0x00008f0040407a23 */ /* 0x000fe20000010837 */
[----:B------:R-:W-:Y:S01]  /*3f10*/  HMMA.16816.F32 R80, R100, R84, RZ ;  /* 0x000000546450723c */ /* 0x000fe200000018ff */
[--C-:B------:R-:W-:Y:S01]  /*3f20*/  FFMA.FTZ R62, R65, c[0x0][0x23c], -R50.reuse ;  /* 0x00008f00413e7a23 */ /* 0x100fe20000010832 */
[----:B------:R-:W1:Y:S01]  /*3f30*/  MUFU.EX2 R35, R35 ;  /* 0x0000002300237308 */ /* 0x000e620000000800 */
[----:B------:R-:W-:-:S02]  /*3f40*/  FFMA.FTZ R63, R63, c[0x0][0x23c], -R50 ;  /* 0x00008f003f3f7a23 */ /* 0x000fc40000010832 */
[--C-:B------:R-:W-:Y:S02]  /*3f50*/  FFMA.FTZ R116, R61, c[0x0][0x23c], -R50.reuse ;  /* 0x00008f003d747a23 */ /* 0x100fe40000010832 */
[----:B------:R-:W-:Y:S01]  /*3f60*/  FFMA.FTZ R59, R59, c[0x0][0x23c], -R50 ;  /* 0x00008f003b3b7a23 */ /* 0x000fe20000010832 */
[C---:B------:R-:W-:Y:S01]  /*3f70*/  HMMA.16816.F32 R88, R100.reuse, R108, RZ ;  /* 0x0000006c6458723c */ /* 0x040fe200000018ff */
[----:B------:R-:W-:Y:S01]  /*3f80*/  FADD.FTZ R46, R47, R46 ;  /* 0x0000002e2f2e7221 */ /* 0x000fe20000010000 */
[----:B------:R-:W-:Y:S01]  /*3f90*/  MUFU.EX2 R34, R34 ;  /* 0x0000002200227308 */ /* 0x000fe20000000800 */
[----:B------:R-:W-:Y:S02]  /*3fa0*/  FADD.FTZ R45, R45, R44 ;  /* 0x0000002c2d2d7221 */ /* 0x000fe40000010000 */
[----:B------:R-:W-:Y:S02]  /*3fb0*/  FADD.FTZ R41, R41, R46 ;  /* 0x0000002e29297221 */ /* 0x000fe40000010000 */
[----:B------:R-:W-:Y:S01]  /*3fc0*/  FADD.FTZ R42, R42, R45 ;  /* 0x0000002d2a2a7221 */ /* 0x000fe20000010000 */
[----:B------:R-:W-:Y:S01]  /*3fd0*/  HMMA.16816.F32 R92, R100, R96, RZ ;  /* 0x00000060645c723c */ /* 0x000fe200000018ff */
[----:B------:R-:W-:Y:S01]  /*3fe0*/  FADD.FTZ R40, R40, R41 ;  /* 0x0000002928287221 */ /* 0x000fe20000010000 */
[----:B------:R-:W2:Y:S01]  /*3ff0*/  MUFU.EX2 R31, R31 ;  /* 0x0000001f001f7308 */ /* 0x000ea20000000800 */
[----:B------:R-:W-:-:S02]  /*4000*/  FADD.FTZ R43, R43, R42 ;  /* 0x0000002a2b2b7221 */ /* 0x000fc40000010000 */
[----:B------:R-:W-:Y:S02]  /*4010*/  FFMA.FTZ R195, R52, c[0x0][0x23c], -R55 ;  /* 0x00008f0034c37a23 */ /* 0x000fe40000010837 */
[--C-:B------:R-:W-:Y:S01]  /*4020*/  FFMA.FTZ R52, R51, c[0x0][0x23c], -R50.reuse ;  /* 0x00008f0033347a23 */ /* 0x100fe20000010832 */
[----:B------:R-:W-:Y:S01]  /*4030*/  HMMA.16816.F32 R68, R100, R70, RZ ;  /* 0x000000466444723c */ /* 0x000fe200000018ff */
[--C-:B------:R-:W-:Y:S01]  /*4040*/  FFMA.FTZ R49, R49, c[0x0][0x23c], -R50.reuse ;  /* 0x00008f0031317a23 */ /* 0x100fe20000010832 */
[----:B------:R-:W-:Y:S01]  /*4050*/  MUFU.EX2 R33, R33 ;  /* 0x0000002100217308 */ /* 0x000fe20000000800 */
[----:B------:R-:W-:-:S05]  /*4060*/  FFMA.FTZ R196, R48, c[0x0][0x23c], -R50 ;  /* 0x00008f0030c47a23 */ /* 0x000fca0000010832 */
[C---:B------:R-:W-:Y:S02]  /*4070*/  HMMA.16816.F32 R84, R100.reuse, R86, RZ ;  /* 0x000000566454723c */ /* 0x040fe400000018ff */
[----:B------:R-:W4:Y:S06]  /*4080*/  MUFU.EX2 R28, R28 ;  /* 0x0000001c001c7308 */ /* 0x000f2c0000000800 */
[C---:B------:R-:W-:Y:S02]  /*4090*/  HMMA.16816.F32 R108, R100.reuse, R110, RZ ;  /* 0x0000006e646c723c */ /* 0x040fe400000018ff */
[----:B------:R-:W-:Y:S06]  /*40a0*/  MUFU.EX2 R29, R29 ;  /* 0x0000001d001d7308 */ /* 0x000fec0000000800 */
[C---:B------:R-:W-:Y:S02]  /*40b0*/  HMMA.16816.F32 R96, R100.reuse, R98, RZ ;  /* 0x000000626460723c */ /* 0x040fe400000018ff */
[----:B------:R-:W-:Y:S06]  /*40c0*/  MUFU.EX2 R4, R4 ;  /* 0x0000000400047308 */ /* 0x000fec0000000800 */
[C---:B------:R-:W-:Y:S02]  /*40d0*/  HMMA.16816.F32 R104, R100.reuse, R8, RZ ;  /* 0x000000086468723c */ /* 0x040fe400000018ff */
[----:B------:R-:W-:Y:S05]  /*40e0*/  MUFU.EX2 R30, R30 ;  /* 0x0000001e001e7308 */ /* 0x000fea0000000800 */
[----:B---3--:R-:W-:Y:S01]  /*40f0*/  F2FP.PACK_AB R8, R36, R39 ;  /* 0x000000272408723e */ /* 0x008fe200000000ff */
[----:B------:R-:W-:Y:S01]  /*4100*/  HMMA.16816.F32 R100, R100, R10, RZ ;  /* 0x0000000a6464723c */ /* 0x000fe200000018ff */
[----:B-1----:R-:W-:Y:S01]  /*4110*/  F2FP.PACK_AB R9, R35, R38 ;  /* 0x000000262309723e */ /* 0x002fe200000000ff */
[----:B------:R-:W1:Y:S01]  /*4120*/  MUFU.EX2 R7, R7 ;  /* 0x0000000700077308 */ /* 0x000e620000000800 */
[----:B------:R-:W-:-:S02]  /*4130*/  FADD.FTZ R39, R39, R40 ;  /* 0x0000002827277221 */ /* 0x000fc40000010000 */
[----:B------:R-:W-:Y:S02]  /*4140*/  FADD.FTZ R38, R38, R43 ;  /* 0x0000002b26267221 */ /* 0x000fe40000010000 */
[----:B------:R-:W-:Y:S01]  /*4150*/  F2FP.PACK_AB R10, R32, R37 ;  /* 0x00000025200a723e */ /* 0x000fe200000000ff */
[----:B------:R-:W-:Y:S01]  /*4160*/  FADD.FTZ R36, R36, R39 ;  /* 0x0000002724247221 */ /* 0x000fe20000010000 */
[----:B--2---:R-:W-:Y:S01]  /*4170*/  F2FP.PACK_AB R11, R31, R34 ;  /* 0x000000221f0b723e */ /* 0x004fe200000000ff */
[----:B------:R-:W-:Y:S01]  /*4180*/  MUFU.EX2 R6, R6 ;  /* 0x0000000600067308 */ /* 0x000fe20000000800 */
[----:B------:R-:W-:Y:S02]  /*4190*/  FADD.FTZ R35, R35, R38 ;  /* 0x0000002623237221 */ /* 0x000fe40000010000 */
[----:B------:R-:W-:Y:S02]  /*41a0*/  FADD.FTZ R37, R37, R36 ;  /* 0x0000002425257221 */ /* 0x000fe40000010000 */
[----:B------:R-:W-:Y:S01]  /*41b0*/  FADD.FTZ R34, R34, R35 ;  /* 0x0000002322227221 */ /* 0x000fe20000010000 */
[----:B------:R-:W-:Y:S01]  /*41c0*/  HMMA.16816.F32 R72, R8, R12, R72 ;  /* 0x0000000c0848723c */ /* 0x000fe20000001848 */
[----:B------:R-:W-:Y:S01]  /*41d0*/  FADD.FTZ R32, R32, R37 ;  /* 0x0000002520207221 */ /* 0x000fe20000010000 */
[----:B------:R-:W2:Y:S01]  /*41e0*/  MUFU.EX2 R3, R3 ;  /* 0x0000000300037308 */ /* 0x000ea20000000800 */
[----:B------:R-:W-:-:S05]  /*41f0*/  FADD.FTZ R31, R31, R34 ;  /* 0x000000221f1f7221 */ /* 0x000fca0000010000 */
[C---:B------:R-:W-:Y:S01]  /*4200*/  HMMA.16816.F32 R76, R8.reuse, R14, R76 ;  /* 0x0000000e084c723c */ /* 0x040fe2000000184c */
[----:B------:R-:W3:Y:S01]  /*4210*/  LDSM.16.MT88.4 R12, [R173+0xd400] ;  /* 0x00d40000ad0c783b */ /* 0x000ee20000004200 */
[----:B------:R-:W-:Y:S06]  /*4220*/  MUFU.EX2 R57, R57 ;  /* 0x0000003900397308 */ /* 0x000fec0000000800 */
[C---:B------:R-:W-:Y:S02]  /*4230*/  HMMA.16816.F32 R112, R8.reuse, R24, R112 ;  /* 0x000000180870723c */ /* 0x040fe40000001870 */
[----:B------:R-:W5:Y:S06]  /*4240*/  MUFU.EX2 R56, R56 ;  /* 0x0000003800387308 */ /* 0x000f6c0000000800 */
[C---:B------:R-:W-:Y:S01]  /*4250*/  HMMA.16816.F32 R68, R8.reuse, R26, R68 ;  /* 0x0000001a0844723c */ /* 0x040fe20000001844 */
[----:B------:R-:W1:Y:S01]  /*4260*/  LDSM.16.MT88.4 R24, [R172+0xd400] ;  /* 0x00d40000ac18783b */ /* 0x000e620000004200 */
[----:B------:R-:W-:Y:S06]  /*4270*/  MUFU.EX2 R67, R67 ;  /* 0x0000004300437308 */ /* 0x000fec0000000800 */
[C---:B------:R-:W-:Y:S02]  /*4280*/  HMMA.16816.F32 R80, R8.reuse, R20, R80 ;  /* 0x000000140850723c */ /* 0x040fe40000001850 */
[----:B------:R-:W-:Y:S06]  /*4290*/  MUFU.EX2 R118, R118 ;  /* 0x0000007600767308 */ /* 0x000fec0000000800 */
[C---:B------:R-:W-:Y:S01]  /*42a0*/  HMMA.16816.F32 R84, R8.reuse, R22, R84 ;  /* 0x000000160854723c */ /* 0x040fe20000001854 */
[----:B------:R-:W-:Y:S01]  /*42b0*/  LDSM.16.MT88.4 R20, [R173+0x9800] ;  /* 0x00980000ad14783b */ /* 0x000fe20000004200 */
[----:B------:R-:W-:Y:S06]  /*42c0*/  MUFU.EX2 R117, R117 ;  /* 0x0000007500757308 */ /* 0x000fec0000000800 */
[C---:B------:R-:W-:Y:S02]  /*42d0*/  HMMA.16816.F32 R88, R8.reuse, R16, R88 ;  /* 0x000000100858723c */ /* 0x040fe40000001858 */
[----:B------:R-:W1:Y:S06]  /*42e0*/  MUFU.EX2 R122, R122 ;  /* 0x0000007a007a7308 */ /* 0x000e6c0000000800 */
[C---:B---3--:R-:W-:Y:S02]  /*42f0*/  HMMA.16816.F32 R92, R8.reuse, R12, R92 ;  /* 0x0000000c085c723c */ /* 0x048fe4000000185c */
[----:B------:R-:W-:Y:S06]  /*4300*/  MUFU.EX2 R120, R120 ;  /* 0x0000007800787308 */ /* 0x000fec0000000800 */
[C---:B------:R-:W-:Y:S01]  /*4310*/  HMMA.16816.F32 R96, R8.reuse, R14, R96 ;  /* 0x0000000e0860723c */ /* 0x040fe20000001860 */
[----:B------:R-:W3:Y:S01]  /*4320*/  LDSM.16.MT88.4 R12, [R173+0xb800] ;  /* 0x00b80000ad0c783b */ /* 0x000ee20000004200 */
[----:B------:R-:W2:Y:S06]  /*4330*/  MUFU.EX2 R119, R119 ;  /* 0x0000007700777308 */ /* 0x000eac0000000800 */
[C---:B------:R-:W-:Y:S01]  /*4340*/  HMMA.16816.F32 R108, R8.reuse, R18, R108 ;  /* 0x00000012086c723c */ /* 0x040fe2000000186c */
[----:B------:R-:W5:Y:S01]  /*4350*/  LDSM.16.MT88.4 R16, [R172+0x9800] ;  /* 0x00980000ac10783b */ /* 0x000f620000004200 */
[----:B------:R-:W-:Y:S06]  /*4360*/  MUFU.EX2 R131, R131 ;  /* 0x0000008300837308 */ /* 0x000fec0000000800 */
[C---:B-1----:R-:W-:Y:S02]  /*4370*/  HMMA.16816.F32 R104, R8.reuse, R24, R104 ;  /* 0x000000180868723c */ /* 0x042fe40000001868 */
[----:B------:R-:W1:Y:S06]  /*4380*/  MUFU.EX2 R130, R130 ;  /* 0x0000008200827308 */ /* 0x000e6c0000000800 */
[----:B------:R-:W-:Y:S01]  /*4390*/  HMMA.16816.F32 R100, R8, R26, R100 ;  /* 0x0000001a0864723c */ /* 0x000fe20000001864 */
[----:B------:R-:W-:Y:S01]  /*43a0*/  LDSM.16.MT88.4 R24, [R173+0x9c00] ;  /* 0x009c0000ad18783b */ /* 0x000fe20000004200 */
[----:B------:R-:W-:Y:S05]  /*43b0*/  MUFU.EX2 R129, R129 ;  /* 0x0000008100817308 */ /* 0x000fea0000000800 */
[----:B----4-:R-:W-:Y:S01]  /*43c0*/  F2FP.PACK_AB R8, R28, R33 ;  /* 0x000000211c08723e */ /* 0x010fe200000000ff */
[----:B------:R-:W-:Y:S01]  /*43d0*/  FADD.FTZ R33, R33, R32 ;  /* 0x0000002021217221 */ /* 0x000fe20000010000 */
[----:B------:R-:W-:Y:S01]  /*43e0*/  F2FP.PACK_AB R9, R7, R30 ;  /* 0x0000001e0709723e */ /* 0x000fe200000000ff */
[----:B------:R-:W-:Y:S01]  /*43f0*/  MUFU.EX2 R132, R132 ;  /* 0x0000008400847308 */ /* 0x000fe20000000800 */
[----:B------:R-:W-:Y:S01]  /*4400*/  F2FP.PACK_AB R10, R4, R29 ;  /* 0x0000001d040a723e */ /* 0x000fe200000000ff */
[----:B------:R-:W-:Y:S01]  /*4410*/  FADD.FTZ R30, R30, R31 ;  /* 0x0000001f1e1e7221 */ /* 0x000fe20000010000 */
[----:B--2---:R-:W-:Y:S01]  /*4420*/  F2FP.PACK_AB R11, R3, R6 ;  /* 0x00000006030b723e */ /* 0x004fe200000000ff */
[----:B------:R-:W-:-:S02]  /*4430*/  FADD.FTZ R28, R28, R33 ;  /* 0x000000211c1c7221 */ /* 0x000fc40000010000 */
[----:B------:R-:W-:Y:S02]  /*4440*/  FADD.FTZ R7, R7, R30 ;  /* 0x0000001e07077221 */ /* 0x000fe40000010000 */
[----:B------:R-:W-:Y:S01]  /*4450*/  MUFU.EX2 R133, R133 ;  /* 0x0000008500857308 */ /* 0x000fe20000000800 */
[----:B------:R-:W-:Y:S01]  /*4460*/  FADD.FTZ R29, R29, R28 ;  /* 0x0000001c1d1d7221 */ /* 0x000fe20000010000 */
[C---:B---3--:R-:W-:Y:S01]  /*4470*/  HMMA.16816.F32 R80, R8.reuse, R12, R80 ;  /* 0x0000000c0850723c */ /* 0x048fe20000001850 */
[----:B------:R-:W-:Y:S02]  /*4480*/  FADD.FTZ R6, R6, R7 ;  /* 0x0000000706067221 */ /* 0x000fe40000010000 */
[----:B------:R-:W-:Y:S02]  /*4490*/  FADD.FTZ R4, R4, R29 ;  /* 0x0000001d04047221 */ /* 0x000fe40000010000 */
[----:B------:R-:W-:Y:S01]  /*44a0*/  FADD.FTZ R6, R3, R6 ;  /* 0x0000000603067221 */ /* 0x000fe20000010000 */
[----:B------:R-:W2:Y:S02]  /*44b0*/  MUFU.EX2 R136, R136 ;  /* 0x0000008800887308 */ /* 0x000ea40000000800 */
[C---:B------:R-:W-:Y:S01]  /*44c0*/  HMMA.16816.F32 R84, R8.reuse, R14, R84 ;  /* 0x0000000e0854723c */ /* 0x040fe20000001854 */
[----:B------:R-:W3:Y:S05]  /*44d0*/  LDSM.16.MT88.4 R12, [R172+0xd800] ;  /* 0x00d80000ac0c783b */ /* 0x000eea0000004200 */
[----:B------:R-:W-:Y:S02]  /*44e0*/  MUFU.EX2 R135, R135 ;  /* 0x0000008700877308 */ /* 0x000fe40000000800 */
[C---:B------:R-:W-:Y:S06]  /*44f0*/  HMMA.16816.F32 R112, R8.reuse, R20, R112 ;  /* 0x000000140870723c */ /* 0x040fec0000001870 */
[----:B------:R-:W4:Y:S02]  /*4500*/  MUFU.EX2 R138, R138 ;  /* 0x0000008a008a7308 */ /* 0x000f240000000800 */
[C---:B------:R-:W-:Y:S01]  /*4510*/  HMMA.16816.F32 R68, R8.reuse, R22, R68 ;  /* 0x000000160844723c */ /* 0x040fe20000001844 */
[----:B------:R-:W1:Y:S05]  /*4520*/  LDSM.16.MT88.4 R20, [R172+0xb800] ;  /* 0x00b80000ac14783b */ /* 0x000e6a0000004200 */
[----:B------:R-:W-:Y:S02]  /*4530*/  MUFU.EX2 R137, R137 ;  /* 0x0000008900897308 */ /* 0x000fe40000000800 */
[C---:B-----5:R-:W-:Y:S06]  /*4540*/  HMMA.16816.F32 R72, R8.reuse, R16, R72 ;  /* 0x000000100848723c */ /* 0x060fec0000001848 */
[----:B------:R-:W5:Y:S02]  /*4550*/  MUFU.EX2 R126, R126 ;  /* 0x0000007e007e7308 */ /* 0x000f640000000800 */
[C---:B------:R-:W-:Y:S01]  /*4560*/  HMMA.16816.F32 R76, R8.reuse, R18, R76 ;  /* 0x00000012084c723c */ /* 0x040fe2000000184c */
[----:B------:R-:W2:Y:S05]  /*4570*/  LDSM.16.MT88.4 R16, [R173+0xd800] ;  /* 0x00d80000ad10783b */ /* 0x000eaa0000004200 */
[----:B------:R-:W-:Y:S02]  /*4580*/  MUFU.EX2 R139, R139 ;  /* 0x0000008b008b7308 */ /* 0x000fe40000000800 */
[C---:B---3--:R-:W-:Y:S06]  /*4590*/  HMMA.16816.F32 R104, R8.reuse, R12, R104 ;  /* 0x0000000c0868723c */ /* 0x048fec0000001868 */
[----:B------:R-:W-:Y:S02]  /*45a0*/  MUFU.EX2 R124, R124 ;  /* 0x0000007c007c7308 */ /* 0x000fe40000000800 */
[C---:B------:R-:W-:Y:S01]  /*45b0*/  HMMA.16816.F32 R100, R8.reuse, R14, R100 ;  /* 0x0000000e0864723c */ /* 0x040fe20000001864 */
[----:B------:R-:W3:Y:S05]  /*45c0*/  LDSM.16.MT88.4 R12, [R173+0xbc00] ;  /* 0x00bc0000ad0c783b */ /* 0x000eea0000004200 */
[----:B------:R-:W-:Y:S02]  /*45d0*/  MUFU.EX2 R127, R127 ;  /* 0x0000007f007f7308 */ /* 0x000fe40000000800 */
[C---:B-1----:R-:W-:Y:S06]  /*45e0*/  HMMA.16816.F32 R88, R8.reuse, R20, R88 ;  /* 0x000000140858723c */ /* 0x042fec0000001858 */
[----:B------:R-:W1:Y:S02]  /*45f0*/  MUFU.EX2 R128, R128 ;  /* 0x0000008000807308 */ /* 0x000e640000000800 */
[C---:B------:R-:W-:Y:S01]  /*4600*/  HMMA.16816.F32 R108, R8.reuse, R22, R108 ;  /* 0x00000016086c723c */ /* 0x040fe2000000186c */
[----:B------:R-:W-:Y:S05]  /*4610*/  LDSM.16.MT88.4 R20, [R172+0xbc00] ;  /* 0x00bc0000ac14783b */ /* 0x000fea0000004200 */
[----:B------:R-:W-:Y:S02]  /*4620*/  MUFU.EX2 R134, R134 ;  /* 0x0000008600867308 */ /* 0x000fe40000000800 */
[C---:B--2---:R-:W-:Y:S06]  /*4630*/  HMMA.16816.F32 R92, R8.reuse, R16, R92 ;  /* 0x00000010085c723c */ /* 0x044fec000000185c */
[----:B------:R-:W2:Y:S02]  /*4640*/  MUFU.EX2 R121, R121 ;  /* 0x0000007900797308 */ /* 0x000ea40000000800 */
[----:B------:R-:W-:Y:S01]  /*4650*/  HMMA.16816.F32 R96, R8, R18, R96 ;  /* 0x000000120860723c */ /* 0x000fe20000001860 */
[----:B------:R-:W1:Y:S05]  /*4660*/  LDSM.16.MT88.4 R16, [R172+0x9c00] ;  /* 0x009c0000ac10783b */ /* 0x000e6a0000004200 */
[----:B------:R-:W-:Y:S01]  /*4670*/  MUFU.EX2 R123, R123 ;  /* 0x0000007b007b7308 */ /* 0x000fe20000000800 */
[----:B------:R-:W-:Y:S01]  /*4680*/  F2FP.PACK_AB R8, R56, R57 ;  /* 0x000000393808723e */ /* 0x000fe200000000ff */
[----:B------:R-:W-:Y:S01]  /*4690*/  FADD.FTZ R57, R57, R4 ;  /* 0x0000000439397221 */ /* 0x000fe20000010000 */
[----:B------:R-:W-:Y:S01]  /*46a0*/  F2FP.PACK_AB R9, R122, R117 ;  /* 0x000000757a09723e */ /* 0x000fe200000000ff */
[----:B------:R-:W-:Y:S01]  /*46b0*/  FADD.FTZ R117, R117, R6 ;  /* 0x0000000675757221 */ /* 0x000fe20000010000 */
[----:B------:R-:W-:Y:S01]  /*46c0*/  F2FP.PACK_AB R10, R118, R67 ;  /* 0x00000043760a723e */ /* 0x000fe200000000ff */
[----:B------:R-:W-:Y:S01]  /*46d0*/  FADD.FTZ R56, R56, R57 ;  /* 0x0000003938387221 */ /* 0x000fe20000010000 */
[----:B------:R-:W-:Y:S01]  /*46e0*/  F2FP.PACK_AB R11, R119, R120 ;  /* 0x00000078770b723e */ /* 0x000fe200000000ff */
[----:B------:R-:W1:Y:S01]  /*46f0*/  MUFU.EX2 R66, R66 ;  /* 0x0000004200427308 */ /* 0x000e620000000800 */
[----:B------:R-:W-:-:S02]  /*4700*/  FADD.FTZ R117, R122, R117 ;  /* 0x000000757a757221 */ /* 0x000fc40000010000 */
[----:B------:R-:W-:Y:S02]  /*4710*/  FADD.FTZ R67, R67, R56 ;  /* 0x0000003843437221 */ /* 0x000fe40000010000 */
[----:B------:R-:W-:Y:S01]  /*4720*/  FADD.FTZ R120, R120, R117 ;  /* 0x0000007578787221 */ /* 0x000fe20000010000 */
[----:B---3--:R-:W-:Y:S01]  /*4730*/  HMMA.16816.F32 R80, R8, R12, R80 ;  /* 0x0000000c0850723c */ /* 0x008fe20000001850 */
[----:B------:R-:W-:Y:S01]  /*4740*/  FADD.FTZ R118, R118, R67 ;  /* 0x0000004376767221 */ /* 0x000fe20000010000 */
[----:B------:R-:W-:Y:S01]  /*4750*/  MUFU.EX2 R64, R64 ;  /* 0x0000004000407308 */ /* 0x000fe20000000800 */
[----:B------:R-:W-:-:S05]  /*4760*/  FADD.FTZ R120, R119, R120 ;  /* 0x0000007877787221 */ /* 0x000fca0000010000 */
[C---:B------:R-:W-:Y:S01]  /*4770*/  HMMA.16816.F32 R84, R8.reuse, R14, R84 ;  /* 0x0000000e0854723c */ /* 0x040fe20000001854 */
[----:B------:R-:W3:Y:S01]  /*4780*/  LDSM.16.MT88.4 R12, [R172+0xdc00] ;  /* 0x00dc0000ac0c783b */ /* 0x000ee20000004200 */
[----:B------:R-:W-:Y:S06]  /*4790*/  MUFU.EX2 R125, R125 ;  /* 0x0000007d007d7308 */ /* 0x000fec0000000800 */
[C---:B------:R-:W-:Y:S02]  /*47a0*/  HMMA.16816.F32 R112, R8.reuse, R24, R112 ;  /* 0x000000180870723c */ /* 0x040fe40000001870 */
[----:B------:R-:W-:Y:S06]  /*47b0*/  MUFU.EX2 R62, R62 ;  /* 0x0000003e003e7308 */ /* 0x000fec0000000800 */
[C---:B-1----:R-:W-:Y:S02]  /*47c0*/  HMMA.16816.F32 R72, R8.reuse, R16, R72 ;  /* 0x000000100848723c */ /* 0x042fe40000001848 */
[----:B------:R-:W1:Y:S06]  /*47d0*/  MUFU.EX2 R63, R63 ;  /* 0x0000003f003f7308 */ /* 0x000e6c0000000800 */
[C---:B------:R-:W-:Y:S01]  /*47e0*/  HMMA.16816.F32 R76, R8.reuse, R18, R76 ;  /* 0x00000012084c723c */ /* 0x040fe2000000184c */
[----:B------:R-:W1:Y:S01]  /*47f0*/  LDSM.16.MT88.4 R16, [R173+0xdc00] ;  /* 0x00dc0000ad10783b */ /* 0x000e620000004200 */
[----:B------:R-:W-:Y:S06]  /*4800*/  MUFU.EX2 R116, R116 ;  /* 0x0000007400747308 */ /* 0x000fec0000000800 */
[C---:B------:R-:W-:Y:S01]  /*4810*/  HMMA.16816.F32 R68, R8.reuse, R26, R68 ;  /* 0x0000001a0844723c */ /* 0x040fe20000001844 */
[----:B------:R-:W-:Y:S01]  /*4820*/  LDSM.16.MT88.4 R24, [R173+0xa000] ;  /* 0x00a00000ad18783b */ /* 0x000fe20000004200 */
[----:B------:R-:W1:Y:S06]  /*4830*/  MUFU.EX2 R59, R59 ;  /* 0x0000003b003b7308 */ /* 0x000e6c0000000800 */
[C---:B------:R-:W-:Y:S02]  /*4840*/  HMMA.16816.F32 R88, R8.reuse, R20, R88 ;  /* 0x000000140858723c */ /* 0x040fe40000001858 */
[----:B------:R-:W-:Y:S06]  /*4850*/  MUFU.EX2 R195, R195 ;  /* 0x000000c300c37308 */ /* 0x000fec0000000800 */
[C---:B---3--:R-:W-:Y:S02]  /*4860*/  HMMA.16816.F32 R104, R8.reuse, R12, R104 ;  /* 0x0000000c0868723c */ /* 0x048fe40000001868 */
[----:B------:R-:W-:Y:S06]  /*4870*/  MUFU.EX2 R52, R52 ;  /* 0x0000003400347308 */ /* 0x000fec0000000800 */
[C---:B------:R-:W-:Y:S01]  /*4880*/  HMMA.16816.F32 R100, R8.reuse, R14, R100 ;  /* 0x0000000e0864723c */ /* 0x040fe20000001864 */
[----:B------:R-:W3:Y:S01]  /*4890*/  LDSM.16.MT88.4 R12, [R172+0xa000] ;  /* 0x00a00000ac0c783b */ /* 0x000ee20000004200 */
[----:B------:R-:W-:Y:S06]  /*48a0*/  MUFU.EX2 R49, R49 ;  /* 0x0000003100317308 */ /* 0x000fec0000000800 */
[C---:B------:R-:W-:Y:S01]  /*48b0*/  HMMA.16816.F32 R108, R8.reuse, R22, R108 ;  /* 0x00000016086c723c */ /* 0x040fe2000000186c */
[----:B------:R-:W-:Y:S01]  /*48c0*/  LDSM.16.MT88.4 R20, [R173+0xc000] ;  /* 0x00c00000ad14783b */ /* 0x000fe20000004200 */
[----:B------:R-:W-:Y:S06]  /*48d0*/  MUFU.EX2 R196, R196 ;  /* 0x000000c400c47308 */ /* 0x000fec0000000800 */
[C---:B-1----:R-:W-:Y:S08]  /*48e0*/  HMMA.16816.F32 R92, R8.reuse, R16, R92 ;  /* 0x00000010085c723c */ /* 0x042ff0000000185c */
[----:B------:R-:W-:Y:S01]  /*48f0*/  HMMA.16816.F32 R96, R8, R18, R96 ;  /* 0x000000120860723c */ /* 0x000fe20000001860 */
[----:B------:R-:W1:Y:S06]  /*4900*/  LDSM.16.MT88.4 R16, [R172+0xc000] ;  /* 0x00c00000ac10783b */ /* 0x000e6c0000004200 */
[----:B------:R-:W-:Y:S01]  /*4910*/  F2FP.PACK_AB R8, R130, R131 ;  /* 0x000000838208723e */ /* 0x000fe200000000ff */
[----:B------:R-:W-:Y:S01]  /*4920*/  FADD.FTZ R131, R131, R118 ;  /* 0x0000007683837221 */ /* 0x000fe20000010000 */
[----:B------:R-:W-:Y:S01]  /*4930*/  F2FP.PACK_AB R9, R136, R133 ;  /* 0x000000858809723e */ /* 0x000fe200000000ff */
[----:B------:R-:W-:Y:S01]  /*4940*/  FADD.FTZ R133, R133, R120 ;  /* 0x0000007885857221 */ /* 0x000fe20000010000 */
[----:B------:R-:W-:Y:S01]  /*4950*/  F2FP.PACK_AB R10, R132, R129 ;  /* 0x00000081840a723e */ /* 0x000fe200000000ff */
[----:B------:R-:W-:Y:S01]  /*4960*/  FADD.FTZ R130, R130, R131 ;  /* 0x0000008382827221 */ /* 0x000fe20000010000 */
[----:B----4-:R-:W-:Y:S01]  /*4970*/  F2FP.PACK_AB R11, R138, R135 ;  /* 0x000000878a0b723e */ /* 0x010fe200000000ff */
[----:B------:R-:W-:-:S02]  /*4980*/  FADD.FTZ R136, R136, R133 ;  /* 0x0000008588887221 */ /* 0x000fc40000010000 */
[----:B------:R-:W-:Y:S02]  /*4990*/  FADD.FTZ R129, R129, R130 ;  /* 0x0000008281817221 */ /* 0x000fe40000010000 */
[----:B------:R-:W-:Y:S02]  /*49a0*/  FADD.FTZ R135, R135, R136 ;  /* 0x0000008887877221 */ /* 0x000fe40000010000 */
[----:B---3--:R-:W-:Y:S01]  /*49b0*/  HMMA.16816.F32 R72, R8, R12, R72 ;  /* 0x0000000c0848723c */ /* 0x008fe20000001848 */
[----:B------:R-:W-:Y:S02]  /*49c0*/  FADD.FTZ R132, R132, R129 ;  /* 0x0000008184847221 */ /* 0x000fe40000010000 */
[----:B------:R-:W-:-:S05]  /*49d0*/  FADD.FTZ R138, R138, R135 ;  /* 0x000000878a8a7221 */ /* 0x000fca0000010000 */
        /* <DEDUP_REMOVED lines=8> */
[C---:B------:R-:W-:Y:S08]  /*4a60*/  HMMA.16816.F32 R80, R8.reuse, R20, R80 ;  /* 0x000000140850723c */ /* 0x040ff00000001850 */
[C---:B---3--:R-:W-:Y:S08]  /*4a70*/  HMMA.16816.F32 R92, R8.reuse, R12, R92 ;  /* 0x0000000c085c723c */ /* 0x048ff0000000185c */
[C---:B------:R-:W-:Y:S01]  /*4a80*/  HMMA.16816.F32 R96, R8.reuse, R14, R96 ;  /* 0x0000000e0860723c */ /* 0x040fe20000001860 */
[----:B------:R-:W3:Y:S07]  /*4a90*/  LDSM.16.MT88.4 R12, [R173+0xc400] ;  /* 0x00c40000ad0c783b */ /* 0x000eee0000004200 */
[C---:B------:R-:W-:Y:S01]  /*4aa0*/  HMMA.16816.F32 R84, R8.reuse, R22, R84 ;  /* 0x000000160854723c */ /* 0x040fe20000001854 */
[----:B------:R-:W3:Y:S07]  /*4ab0*/  LDSM.16.MT88.4 R20, [R173+0xa400] ;  /* 0x00a40000ad14783b */ /* 0x000eee0000004200 */
[C---:B----4-:R-:W-:Y:S08]  /*4ac0*/  HMMA.16816.F32 R104, R8.reuse, R24, R104 ;  /* 0x000000180868723c */ /* 0x050ff00000001868 */
[----:B------:R-:W-:Y:S01]  /*4ad0*/  HMMA.16816.F32 R100, R8, R26, R100 ;  /* 0x0000001a0864723c */ /* 0x000fe20000001864 */
[----:B------:R-:W-:Y:S06]  /*4ae0*/  LDSM.16.MT88.4 R24, [R173+0xa800] ;  /* 0x00a80000ad18783b */ /* 0x000fec0000004200 */
[----:B-----5:R-:W-:Y:S01]  /*4af0*/  F2FP.PACK_AB R8, R126, R137 ;  /* 0x000000897e08723e */ /* 0x020fe200000000ff */
[----:B------:R-:W-:Y:S01]  /*4b00*/  FADD.FTZ R137, R137, R132 ;  /* 0x0000008489897221 */ /* 0x000fe20000010000 */
[----:B------:R-:W-:Y:S01]  /*4b10*/  F2FP.PACK_AB R9, R128, R127 ;  /* 0x0000007f8009723e */ /* 0x000fe200000000ff */
[----:B------:R-:W-:Y:S01]  /*4b20*/  FADD.FTZ R127, R127, R138 ;  /* 0x0000008a7f7f7221 */ /* 0x000fe20000010000 */
[----:B------:R-:W-:Y:S01]  /*4b30*/  F2FP.PACK_AB R10, R124, R139 ;  /* 0x0000008b7c0a723e */ /* 0x000fe200000000ff */
[----:B------:R-:W-:Y:S01]  /*4b40*/  FADD.FTZ R126, R126, R137 ;  /* 0x000000897e7e7221 */ /* 0x000fe20000010000 */
[----:B--2---:R-:W-:Y:S01]  /*4b50*/  F2FP.PACK_AB R11, R121, R134 ;  /* 0x00000086790b723e */ /* 0x004fe200000000ff */
        /* <DEDUP_REMOVED lines=8> */
[C---:B---3--:R-:W-:Y:S08]  /*4be0*/  HMMA.16816.F32 R80, R8.reuse, R12, R80 ;  /* 0x0000000c0850723c */ /* 0x048ff00000001850 */
[C---:B------:R-:W-:Y:S01]  /*4bf0*/  HMMA.16816.F32 R84, R8.reuse, R14, R84 ;  /* 0x0000000e0854723c */ /* 0x040fe20000001854 */
[----:B------:R-:W2:Y:S07]  /*4c00*/  LDSM.16.MT88.4 R12, [R172+0xe400] ;  /* 0x00e40000ac0c783b */ /* 0x000eae0000004200 */
        /* <DEDUP_REMOVED lines=14> */
[----:B------:R-:W-:Y:S01]  /*4cf0*/  F2FP.PACK_AB R9, R63, R62 ;  /* 0x0000003e3f09723e */ /* 0x000fe200000000ff */
        /* <DEDUP_REMOVED lines=18> */
[C---:B------:R-:W-:Y:S07]  /*4e20*/  HMMA.16816.F32 R112, R8.reuse, R24, R112 ;  /* 0x000000180870723c */ /* 0x040fee0000001870 */
[--C-:B------:R-:W-:Y:S01]  /*4e30*/  FFMA.FTZ R24, R60, c[0x0][0x23c], -R55.reuse ;  /* 0x00008f003c187a23 */ /* 0x100fe20000010837 */
[----:B-1----:R-:W-:Y:S01]  /*4e40*/  HMMA.16816.F32 R92, R8, R16, R92 ;  /* 0x00000010085c723c */ /* 0x002fe2000000185c */
[----:B------:R-:W-:-:S04]  /*4e50*/  FFMA.FTZ R25, R58, c[0x0][0x23c], -R55 ;  /* 0x00008f003a197a23 */ /* 0x000fc80000010837 */
[----:B------:R-:W-:Y:S03]  /*4e60*/  MUFU.EX2 R24, R24 ;  /* 0x0000001800187308 */ /* 0x000fe60000000800 */
[C---:B------:R-:W-:Y:S01]  /*4e70*/  HMMA.16816.F32 R96, R8.reuse, R18, R96 ;  /* 0x000000120860723c */ /* 0x040fe20000001860 */
[----:B------:R-:W1:Y:S04]  /*4e80*/  LDSM.16.MT88.4 R16, [R172+0xac00] ;  /* 0x00ac0000ac10783b */ /* 0x000e680000004200 */
[----:B------:R-:W4:Y:S03]  /*4e90*/  MUFU.EX2 R25, R25 ;  /* 0x0000001900197308 */ /* 0x000f260000000800 */
[C---:B--2---:R-:W-:Y:S08]  /*4ea0*/  HMMA.16816.F32 R104, R8.reuse, R12, R104 ;  /* 0x0000000c0868723c */ /* 0x044ff00000001868 */
[C---:B------:R-:W-:Y:S01]  /*4eb0*/  HMMA.16816.F32 R100, R8.reuse, R14, R100 ;  /* 0x0000000e0864723c */ /* 0x040fe20000001864 */
[----:B------:R-:W2:Y:S07]  /*4ec0*/  LDSM.16.MT88.4 R12, [R173+0xcc00] ;  /* 0x00cc0000ad0c783b */ /* 0x000eae0000004200 */
[----:B------:R-:W-:Y:S07]  /*4ed0*/  HMMA.16816.F32 R68, R8, R26, R68 ;  /* 0x0000001a0844723c */ /* 0x000fee0000001844 */
[----:B------:R-:W-:Y:S01]  /*4ee0*/  FFMA.FTZ R26, R54, c[0x0][0x23c], -R55 ;  /* 0x00008f00361a7a23 */ /* 0x000fe20000010837 */
[----:B----4-:R-:W-:Y:S01]  /*4ef0*/  F2FP.PACK_AB R8, R25, R24 ;  /* 0x000000181908723e */ /* 0x010fe200000000ff */
[----:B------:R-:W-:Y:S01]  /*4f00*/  FFMA.FTZ R27, R53, c[0x0][0x23c], -R50 ;  /* 0x00008f00351b7a23 */ /* 0x000fe20000010832 */
[----:B------:R-:W-:Y:S01]  /*4f10*/  F2FP.PACK_AB R11, R196, R49 ;  /* 0x00000031c40b723e */ /* 0x000fe200000000ff */
[----:B------:R-:W-:-:S02]  /*4f20*/  FADD.FTZ R24, R24, R125 ;  /* 0x0000007d18187221 */ /* 0x000fc40000010000 */
[----:B------:R-:W4:Y:S02]  /*4f30*/  MUFU.EX2 R26, R26 ;  /* 0x0000001a001a7308 */ /* 0x000f240000000800 */
[----:B------:R-:W-:-:S06]  /*4f40*/  FADD.FTZ R25, R25, R24 ;  /* 0x0000001819197221 */ /* 0x000fcc0000010000 */
[----:B------:R-:W5:Y:S01]  /*4f50*/  MUFU.EX2 R27, R27 ;  /* 0x0000001b001b7308 */ /* 0x000f620000000800 */
[----:B----4-:R-:W-:Y:S01]  /*4f60*/  F2FP.PACK_AB R10, R195, R26 ;  /* 0x0000001ac30a723e */ /* 0x010fe200000000ff */
[----:B------:R-:W-:-:S04]  /*4f70*/  FADD.FTZ R26, R26, R25 ;  /* 0x000000191a1a7221 */ /* 0x000fc80000010000 */
[----:B------:R-:W-:Y:S01]  /*4f80*/  FADD.FTZ R195, R195, R26 ;  /* 0x0000001ac3c37221 */ /* 0x000fe20000010000 */
[----:B-----5:R-:W-:Y:S01]  /*4f90*/  F2FP.PACK_AB R9, R52, R27 ;  /* 0x0000001b3409723e */ /* 0x020fe200000000ff */
[----:B------:R-:W-:-:S04]  /*4fa0*/  FADD.FTZ R27, R27, R116 ;  /* 0x000000741b1b7221 */ /* 0x000fc80000010000 */
[----:B------:R-:W-:Y:S02]  /*4fb0*/  FADD.FTZ R52, R52, R27 ;  /* 0x0000001b34347221 */ /* 0x000fe40000010000 */
[----:B---3--:R-:W-:Y:S02]  /*4fc0*/  HMMA.16816.F32 R112, R8, R20, R112 ;  /* 0x000000140870723c */ /* 0x008fe40000001870 */
[----:B------:R-:W-:-:S04]  /*4fd0*/  FADD.FTZ R49, R49, R52 ;  /* 0x0000003431317221 */ /* 0x000fc80000010000 */
[----:B------:R-:W-:Y:S02]  /*4fe0*/  FADD.FTZ R196, R196, R49 ;  /* 0x00000031c4c47221 */ /* 0x000fe40000010000 */
        /* <DEDUP_REMOVED lines=9> */
[C---:B------:R-:W-:Y:S08]  /*5080*/  HMMA.16816.F32 R108, R8.reuse, R22, R108 ;  /* 0x00000016086c723c */ /* 0x040ff0000000186c */
[C---:B-1----:R-:W-:Y:S08]  /*5090*/  HMMA.16816.F32 R92, R8.reuse, R16, R92 ;  /* 0x00000010085c723c */ /* 0x042ff0000000185c */
[C---:B------:R-:W-:Y:S08]  /*50a0*/  HMMA.16816.F32 R96, R8.reuse, R18, R96 ;  /* 0x000000120860723c */ /* 0x040ff00000001860 */
[C---:B--2---:R-:W-:Y:S08]  /*50b0*/  HMMA.16816.F32 R104, R8.reuse, R12, R104 ;  /* 0x0000000c0868723c */ /* 0x044ff00000001868 */
[----:B------:R-:W-:Y:S01]  /*50c0*/  HMMA.16816.F32 R100, R8, R14, R100 ;  /* 0x0000000e0864723c */ /* 0x000fe20000001864 */
[----:B------:R-:W-:Y:S07]  /*50d0*/  @!P0 BRA `(.L_x_1709) ;  /* 0x000034e000008947 */ /* 0x000fee0003800000 */
[----:B------:R-:W-:Y:S01]  /*50e0*/  ULDC UR4, c[0x0][0x1a0] ;  /* 0x0000680000047ab9 */ /* 0x000fe20000000800 */
[----:B------:R-:W-:Y:S01]  /*50f0*/  IADD3 R194, R5, -0x2, RZ ;  /* 0xfffffffe05c27810 */ /* 0x000fe20007ffe0ff */
[----:B------:R-:W-:Y:S01]  /*5100*/  ULEA UR4, -UR4, URZ, 0x7 ;  /* 0x0000003f04047291 */ /* 0x000fe2000f8e393f */
[----:B------:R-:W-:-:S02]  /*5110*/  IMAD.MOV.U32 R3, RZ, RZ, R0 ;  /* 0x000000ffff037224 */ /* 0x000fc400078e0000 */
[----:B------:R-:W-:Y:S01]  /*5120*/  IMAD.MOV.U32 R117, RZ, RZ, R2 ;  /* 0x000000ffff757224 */ /* 0x000fe200078e0002 */
[----:B------:R-:W-:Y:S02]  /*5130*/  USHF.R.S32.HI UR6, URZ, 0x1f, UR4 ;  /* 0x0000001f3f067899 */ /* 0x000fe40008011404 */
[----:B------:R-:W-:-:S04]  /*5140*/  MOV R193, UR4 ;  /* 0x0000000400c17c02 */ /* 0x000fc80008000f00 */
[----:B------:R-:W-:-:S04]  /*5150*/  MOV R192, UR6 ;  /* 0x0000000600c07c02 */ /* 0x000fc80008000f00 */
.L_x_1713:
[----:B------:R-:W-:Y:S01]  /*5160*/  MOV R8, R193 ;  /* 0x000000c100087202 */ /* 0x000fe20000000f00 */
[----:B------:R-:W-:Y:S04]  /*5170*/  DEPBAR.LE SB0, 0x0 ;  /* 0x000080000000791a */ /* 0x000fe80000000000 */
[----:B------:R-:W-:Y:S01]  /*5180*/  BAR.SYNC.DEFER_BLOCKING 0x0 ;  /* 0x0000000000007b1d */ /* 0x000fe20000010000 */
[----:B------:R-:W-:Y:S05]  /*5190*/  MOV R0, R192 ;  /* 0x000000c000007202 */ /* 0x000fea0000000f00 */
[----:B------:R-:W-:-:S05]  /*51a0*/  @P6 BRA `(.L_x_1710) ;  /* 0x000003b000006947 */ /* 0x000fca0003800000 */
        /* <DEDUP_REMOVED lines=31> */
[----:B------:R-:W-:Y:S02]  /*53a0*/  ISETP.NE.AND P1, PT, RZ, c[0x0][0x2d0], PT ;  /* 0x0000b400ff007a0c */ /* 0x000fe40003f25270 */
[----:B------:R-:W-:Y:S07]  /*53b0*/  LOP3.LUT R0, RZ, c[0x0][0x2d0], RZ, 0x33, !PT ;  /* 0x0000b400ff007a12 */ /* 0x000fee00078e33ff */
[----:B------:R-:W-:Y:S02]  /*53c0*/  @P5 IADD3 R9, R9, 0x1, RZ ;  /* 0x0000000109095810 */ /* 0x000fe40007ffe0ff */
[----:B------:R-:W-:Y:S03]  /*53d0*/  @P4 IADD3 R8, R8, 0x1, RZ ;  /* 0x0000000108084810 */ /* 0x000fe60007ffe0ff */
[----:B------:R-:W-:Y:S02]  /*53e0*/  @!P2 IMAD.MOV R9, RZ, RZ, -R9 ;  /* 0x000000ffff09a224 */ /* 0x000fe400078e0a09 */
[----:B------:R-:W-:Y:S03]  /*53f0*/  @!P0 IMAD.MOV R8, RZ, RZ, -R8 ;  /* 0x000000ffff088224 */ /* 0x000fe600078e0a08 */
        /* <DEDUP_REMOVED lines=19> */
[----:B------:R-:W-:Y:S04]  /*5530*/  IMAD R5, R4, c[0x0][0x188], RZ ;  /* 0x0000620004057a24 */ /* 0x000fe800078e02ff */
[----:B------:R-:W-:Y:S04]  /*5540*/  IMAD R5, R2, c[0x0][0x18c], R5 ;  /* 0x0000630002057a24 */ /* 0x000fe800078e0205 */
[----:B------:R-:W-:Y:S02]  /*5550*/  IMAD.IADD R0, R9, 0x1, R5 ;  /* 0x0000000109007824 */ /* 0x000fe400078e0205 */
.L_x_1710:
[C---:B------:R-:W-:Y:S04]  /*5560*/  LEA R186, P0, R8.reuse, R186, 0x1 ;  /* 0x000000ba08ba7211 */ /* 0x040fe800078008ff */
[----:B------:R-:W-:Y:S02]  /*5570*/  LEA.HI.X R179, R8, R179, R0, 0x1, P0 ;  /* 0x000000b308b37211 */ /* 0x000fe400000f0c00 */
[----:B------:R-:W-:Y:S03]  /*5580*/  IADD3 R200, P0, R186, UR10, RZ ;  /* 0x0000000abac87c10 */ /* 0x000fe6000ff1e0ff */
[----:B------:R-:W-:Y:S01]  /*5590*/  IMAD.MOV.U32 R187, RZ, RZ, R179 ;  /* 0x000000ffffbb7224 */ /* 0x000fe200078e00b3 */
[----:B------:R-:W-:Y:S02]  /*55a0*/  IADD3.X R201, R179, UR5, RZ, P0, !PT ;  /* 0x00000005b3c97c10 */ /* 0x000fe400087fe4ff */
[----:B------:R-:W-:Y:S02]  /*55b0*/  IADD3 R198, P0, R200, UR10, RZ ;  /* 0x0000000ac8c67c10 */ /* 0x000fe4000ff1e0ff */
[----:B------:R-:W-:Y:S01]  /*55c0*/  @!PT LDS RZ, [RZ] ;  /* 0x00000000fffff984 */ /* 0x000fe20000000800 */
[----:B------:R-:W-:Y:S01]  /*55d0*/  @!PT LDS RZ, [RZ] ;  /* 0x00000000fffff984 */ /* 0x000fe20000000800 */
[----:B------:R-:W-:Y:S01]  /*55e0*/  @!PT LDS RZ, [RZ] ;  /* 0x00000000fffff984 */ /* 0x000fe20000000800 */
[----:B------:R1:W-:Y:S02]  /*55f0*/  LDGSTS.E.BYPASS.LTC128B.128 [R178+0x9000], [R186.64] ;  /* 0x09000000bab27fae */ /* 0x0003e4000b901d4c */
[----:B------:R-:W-:Y:S02]  /*5600*/  IADD3.X R199, R201, UR5, RZ, P0, !PT ;  /* 0x00000005c9c77c10 */ /* 0x000fe400087fe4ff */
[----:B------:R1:W-:Y:S01]  /*5610*/  LDGSTS.E.BYPASS.LTC128B.128 [R178+0xb000], [R186.64+0x40] ;  /* 0x0b000040bab27fae */ /* 0x0003e2000b901d4c */
[----:B------:R-:W-:Y:S03]  /*5620*/  IADD3 R118, P0, R198, UR10, RZ ;  /* 0x0000000ac6767c10 */ /* 0x000fe6000ff1e0ff */
[----:B------:R1:W-:Y:S01]  /*5630*/  LDGSTS.E.BYPASS.LTC128B.128 [R178+0xd000], [R186.64+0x80] ;  /* 0x0d000080bab27fae */ /* 0x0003e2000b901d4c */
[----:B------:R-:W-:Y:S02]  /*5640*/  IADD3.X R119, R199, UR5, RZ, P0, !PT ;  /* 0x00000005c7777c10 */ /* 0x000fe400087fe4ff */
[----:B------:R-:W-:Y:S01]  /*5650*/  ISETP.GE.AND P0, PT, R194, 0x1, PT ;  /* 0x00000001c200780c */ /* 0x000fe20003f06270 */
        /* <DEDUP_REMOVED lines=10> */
[----:B------:R-:W2:Y:S04]  /*5700*/  LDSM.16.M88.4 R124, [R176] ;  /* 0x00000000b07c783b */ /* 0x000ea80000000200 */
[----:B------:R-:W3:Y:S04]  /*5710*/  LDSM.16.M88.4 R128, [R176+0x400] ;  /* 0x00040000b080783b */ /* 0x000ee80000000200 */
[----:B------:R-:W4:Y:S04]  /*5720*/  LDSM.16.M88.4 R132, [R176+0x800] ;  /* 0x00080000b084783b */ /* 0x000f280000000200 */
[----:B------:R-:W0:Y:S04]  /*5730*/  LDGDEPBAR ;  /* 0x00000000000079af */ /* 0x000e280000000000 */
[----:B------:R-:W5:Y:S04]  /*5740*/  LDSM.16.M88.4 R136, [R176+0xc00] ;  /* 0x000c0000b088783b */ /* 0x000f680000000200 */
[----:B------:R-:W1:Y:S04]  /*5750*/  LDSM.16.M88.4 R140, [R176+0x1000] ;  /* 0x00100000b08c783b */ /* 0x000e680000000200 */
[----:B------:R-:W1:Y:S04]  /*5760*/  LDSM.16.M88.4 R144, [R176+0x1400] ;  /* 0x00140000b090783b */ /* 0x000e680000000200 */
[----:B------:R-:W1:Y:S04]  /*5770*/  LDSM.16.M88.4 R148, [R176+0x1800] ;  /* 0x00180000b094783b */ /* 0x000e680000000200 */
[----:B------:R-:W1:Y:S04]  /*5780*/  LDSM.16.M88.4 R152, [R176+0x1c00] ;  /* 0x001c0000b098783b */ /* 0x000e680000000200 */
[----:B------:R-:W-:Y:S01]  /*5790*/  LDSM.16.M88.4 R156, [R175] ;  /* 0x00000000af9c783b */ /* 0x000fe20000000200 */
[C---:B--2---:R-:W-:Y:S03]  /*57a0*/  HMMA.16816.F32 R4, R120.reuse, R124, RZ ;  /* 0x0000007c7804723c */ /* 0x044fe600000018ff */
[----:B------:R-:W2:Y:S04]  /*57b0*/  LDSM.16.M88.4 R160, [R174] ;  /* 0x00000000aea0783b */ /* 0x000ea80000000200 */
[----:B------:R-:W1:Y:S01]  /*57c0*/  LDSM.16.M88.4 R164, [R174+0x400] ;  /* 0x00040000aea4783b */ /* 0x000e620000000200 */
[C---:B------:R-:W-:Y:S03]  /*57d0*/  HMMA.16816.F32 R8, R120.reuse, R126, RZ ;  /* 0x0000007e7808723c */ /* 0x040fe600000018ff */
[----:B------:R-:W1:Y:S04]  /*57e0*/  LDSM.16.M88.4 R168, [R174+0x800] ;  /* 0x00080000aea8783b */ /* 0x000e680000000200 */
[----:B------:R-:W1:Y:S01]  /*57f0*/  LDSM.16.M88.4 R124, [R174+0xc00] ;  /* 0x000c0000ae7c783b */ /* 0x000e620000000200 */
[C---:B---3--:R-:W-:Y:S08]  /*5800*/  HMMA.16816.F32 R12, R120.reuse, R128, RZ ;  /* 0x00000080780c723c */ /* 0x048ff000000018ff */
[C---:B------:R-:W-:Y:S01]  /*5810*/  HMMA.16816.F32 R16, R120.reuse, R130, RZ ;  /* 0x000000827810723c */ /* 0x040fe200000018ff */
[----:B------:R-:W-:Y:S07]  /*5820*/  LDSM.16.M88.4 R128, [R174+0x1400] ;  /* 0x00140000ae80783b */ /* 0x000fee0000000200 */
[C---:B----4-:R-:W-:Y:S08]  /*5830*/  HMMA.16816.F32 R20, R120.reuse, R132, RZ ;  /* 0x000000847814723c */ /* 0x050ff000000018ff */
[C---:B------:R-:W-:Y:S01]  /*5840*/  HMMA.16816.F32 R24, R120.reuse, R134, RZ ;  /* 0x000000867818723c */ /* 0x040fe200000018ff */
[----:B------:R-:W-:Y:S07]  /*5850*/  LDSM.16.M88.4 R132, [R174+0x1800] ;  /* 0x00180000ae84783b */ /* 0x000fee0000000200 */
[C---:B-----5:R-:W-:Y:S08]  /*5860*/  HMMA.16816.F32 R28, R120.reuse, R136, RZ ;  /* 0x00000088781c723c */ /* 0x060ff000000018ff */
[C---:B------:R-:W-:Y:S01]  /*5870*/  HMMA.16816.F32 R32, R120.reuse, R138, RZ ;  /* 0x0000008a7820723c */ /* 0x040fe200000018ff */
[----:B------:R-:W-:Y:S07]  /*5880*/  LDSM.16.M88.4 R136, [R174+0x1c00] ;  /* 0x001c0000ae88783b */ /* 0x000fee0000000200 */
[C---:B-1----:R-:W-:Y:S08]  /*5890*/  HMMA.16816.F32 R36, R120.reuse, R140, RZ ;  /* 0x0000008c7824723c */ /* 0x042ff000000018ff */
[C---:B------:R-:W-:Y:S01]  /*58a0*/  HMMA.16816.F32 R40, R120.reuse, R142, RZ ;  /* 0x0000008e7828723c */ /* 0x040fe200000018ff */
[----:B------:R-:W-:Y:S07]  /*58b0*/  LDSM.16.M88.4 R140, [R176+0x3c00] ;  /* 0x003c0000b08c783b */ /* 0x000fee0000000200 */
[C---:B------:R-:W-:Y:S08]  /*58c0*/  HMMA.16816.F32 R44, R120.reuse, R144, RZ ;  /* 0x00000090782c723c */ /* 0x040ff000000018ff */
[C---:B------:R-:W-:Y:S08]  /*58d0*/  HMMA.16816.F32 R48, R120.reuse, R146, RZ ;  /* 0x000000927830723c */ /* 0x040ff000000018ff */
[C---:B------:R-:W-:Y:S08]  /*58e0*/  HMMA.16816.F32 R52, R120.reuse, R148, RZ ;  /* 0x000000947834723c */ /* 0x040ff000000018ff */
[C---:B------:R-:W-:Y:S08]  /*58f0*/  HMMA.16816.F32 R56, R120.reuse, R150, RZ ;  /* 0x000000967838723c */ /* 0x040ff000000018ff */
[C---:B------:R-:W-:Y:S08]  /*5900*/  HMMA.16816.F32 R60, R120.reuse, R152, RZ ;  /* 0x00000098783c723c */ /* 0x040ff000000018ff */
[----:B------:R-:W-:Y:S01]  /*5910*/  HMMA.16816.F32 R64, R120, R154, RZ ;  /* 0x0000009a7840723c */ /* 0x000fe200000018ff */
[----:B------:R-:W1:Y:S07]  /*5920*/  LDSM.16.M88.4 R120, [R174+0x1000] ;  /* 0x00100000ae78783b */ /* 0x000e6e0000000200 */
[C---:B--2---:R-:W-:Y:S08]  /*5930*/  HMMA.16816.F32 R4, R156.reuse, R160, R4 ;  /* 0x000000a09c04723c */ /* 0x044ff00000001804 */
[C---:B------:R-:W-:Y:S08]  /*5940*/  HMMA.16816.F32 R8, R156.reuse, R162, R8 ;  /* 0x000000a29c08723c */ /* 0x040ff00000001808 */
[C---:B------:R-:W-:Y:S08]  /*5950*/  HMMA.16816.F32 R12, R156.reuse, R164, R12 ;  /* 0x000000a49c0c723c */ /* 0x040ff0000000180c */
[C---:B------:R-:W-:Y:S08]  /*5960*/  HMMA.16816.F32 R16, R156.reuse, R166, R16 ;  /* 0x000000a69c10723c */ /* 0x040ff00000001810 */
[C---:B------:R-:W-:Y:S08]  /*5970*/  HMMA.16816.F32 R20, R156.reuse, R168, R20 ;  /* 0x000000a89c14723c */ /* 0x040ff00000001814 */
[C---:B------:R-:W-:Y:S08]  /*5980*/  HMMA.16816.F32 R24, R156.reuse, R170, R24 ;  /* 0x000000aa9c18723c */ /* 0x040ff00000001818 */
        /* <DEDUP_REMOVED lines=13> */
[----:B------:R-:W-:Y:S01]  /*5a60*/  HMMA.16816.F32 R64, R156, R138, R64 ;  /* 0x0000008a9c40723c */ /* 0x000fe20000001840 */
        /* <DEDUP_REMOVED lines=10> */
[C---:B----4-:R-:W-:Y:S08]  /*5b10*/  HMMA.16816.F32 R28, R120.reuse, R136, R28 ;  /* 0x00000088781c723c */ /* 0x050ff0000000181c */
        /* <DEDUP_REMOVED lines=11> */
[C---:B------:R-:W-:Y:S08]  /*5bd0*/  HMMA.16816.F32 R60, R120.reuse, R140, R60 ;  /* 0x0000008c783c723c */ /* 0x040ff0000000183c */
[----:B------:R-:W-:Y:S01]  /*5be0*/  HMMA.16816.F32 R64, R120, R142, R64 ;  /* 0x0000008e7840723c */ /* 0x000fe20000001840 */
[----:B------:R-:W3:Y:S04]  /*5bf0*/  LDSM.16.M88.4 R120, [R174+0x2c00] ;  /* 0x002c0000ae78783b */ /* 0x000ee80000000200 */
[----:B------:R-:W-:Y:S03]  /*5c00*/  LDSM.16.M88.4 R140, [R174+0x3c00] ;  /* 0x003c0000ae8c783b */ /* 0x000fe60000000200 */
        /* <DEDUP_REMOVED lines=8> */
[----:B------:R-:W4:Y:S07]  /*5c90*/  LDSM.16.M88.4 R136, [R174+0x3800] ;  /* 0x00380000ae88783b */ /* 0x000f2e0000000200 */
        /* <DEDUP_REMOVED lines=9> */
[C---:B----4-:R-:W-:Y:S08]  /*5d30*/  HMMA.16816.F32 R52, R124.reuse, R136, R52 ;  /* 0x000000887c34723c */ /* 0x050ff00000001834 */
[C---:B------:R-:W-:Y:S01]  /*5d40*/  HMMA.16816.F32 R56, R124.reuse, R138, R56 ;  /* 0x0000008a7c38723c */ /* 0x040fe20000001838 */
[----:B------:R-:W3:Y:S07]  /*5d50*/  LDSM.16.M88.4 R136, [R176+0x4800] ;  /* 0x00480000b088783b */ /* 0x000eee0000000200 */
[C---:B------:R-:W-:Y:S08]  /*5d60*/  HMMA.16816.F32 R60, R124.reuse, R140, R60 ;  /* 0x0000008c7c3c723c */ /* 0x040ff0000000183c */
[----:B------:R-:W-:Y:S01]  /*5d70*/  HMMA.16816.F32 R64, R124, R142, R64 ;  /* 0x0000008e7c40723c */ /* 0x000fe20000001840 */
[----:B------:R-:W4:Y:S04]  /*5d80*/  LDSM.16.M88.4 R124, [R176+0x4c00] ;  /* 0x004c0000b07c783b */ /* 0x000f280000000200 */
[----:B------:R-:W-:Y:S03]  /*5d90*/  LDSM.16.M88.4 R140, [R176+0x5c00] ;  /* 0x005c0000b08c783b */ /* 0x000fe60000000200 */
        /* <DEDUP_REMOVED lines=33> */
[----:B------:R-:W3:Y:S01]  /*5fb0*/  LDSM.16.M88.4 R136, [R174+0x5800] ;  /* 0x00580000ae88783b */ /* 0x000ee20000000200 */
[----:B------:R-:W-:Y:S04]  /*5fc0*/  DEPBAR.LE SB0, 0x0 ;  /* 0x000080000000791a */ /* 0x000fe80000000000 */
[----:B------:R-:W-:Y:S02]  /*5fd0*/  BAR.SYNC.DEFER_BLOCKING 0x0 ;  /* 0x0000000000007b1d */ /* 0x000fe40000010000 */
[C---:B----4-:R-:W-:Y:S08]  /*5fe0*/  HMMA.16816.F32 R28, R124.reuse, R120, R28 ;  /* 0x000000787c1c723c */ /* 0x050ff0000000181c */
[C---:B------:R-:W-:Y:S08]  /*5ff0*/  HMMA.16816.F32 R32, R124.reuse, R122, R32 ;  /* 0x0000007a7c20723c */ /* 0x040ff00000001820 */
[C---:B-1----:R-:W-:Y:S08]  /*6000*/  HMMA.16816.F32 R36, R124.reuse, R128, R36 ;  /* 0x000000807c24723c */ /* 0x042ff00000001824 */
[C---:B------:R-:W-:Y:S08]  /*6010*/  HMMA.16816.F32 R40, R124.reuse, R130, R40 ;  /* 0x000000827c28723c */ /* 0x040ff00000001828 */
        /* <DEDUP_REMOVED lines=12> */
[----:B------:R-:W-:-:S05]  /*60e0*/  @P6 BRA `(.L_x_1712) ;  /* 0x000003b000006947 */ /* 0x000fca0003800000 */
        /* <DEDUP_REMOVED lines=59> */
.L_x_1712:
[C---:B------:R-:W-:Y:S04]  /*64a0*/  LEA R190, P0, R122.reuse, R190, 0x1 ;  /* 0x000000be7abe7211 */ /* 0x040fe800078008ff */
[----:B------:R-:W-:Y:S02]  /*64b0*/  LEA.HI.X R191, R122, R191, R119, 0x1, P0 ;  /* 0x000000bf7abf7211 */ /* 0x000fe400000f0c77 */
[----:B------:R-:W-:Y:S03]  /*64c0*/  IADD3 R122, P0, R190, UR9, RZ ;  /* 0x00000009be7a7c10 */ /* 0x000fe6000ff1e0ff */
        /* <DEDUP_REMOVED lines=9> */
[----:B------:R-:W-:Y:S03]  /*6560*/  IADD3 R118, P0, R120, UR9, RZ ;  /* 0x0000000978767c10 */ /* 0x000fe6000ff1e0ff */
[----:B------:R1:W-:Y:S01]  /*6570*/  LDGSTS.E.BYPASS.LTC128B.128 [R178+0x3800], [R122.64] ;  /* 0x038000007ab27fae */ /* 0x0003e2000b901d4c */
[----:B------:R-:W-:Y:S03]  /*6580*/  IADD3.X R119, R121, UR7, RZ, P0, !PT ;  /* 0x0000000779777c10 */ /* 0x000fe600087fe4ff */
        /* <DEDUP_REMOVED lines=9> */
.L_x_1711:
[----:B------:R-:W-:Y:S01]  /*6620*/  FMNMX.FTZ R0, R4, R117, !PT ;  /* 0x0000007504007209 */ /* 0x000fe20007810000 */
[----:B------:R-:W-:Y:S01]  /*6630*/  LDSM.16.MT88.4 R128, [R173+0xb000] ;  /* 0x00b00000ad80783b */ /* 0x000fe20000004200 */
        /* <DEDUP_REMOVED lines=80> */
[----:B------:R-:W-:Y:S01]  /*6b40*/  FADD.FTZ R117, -R0, R3 ;  /* 0x0000000300757221 */ /* 0x000fe20000010100 */
[----:B------:R-:W2:Y:S01]  /*6b50*/  MUFU.EX2 R116, R118 ;  /* 0x0000007600747308 */ /* 0x000ea20000000800 */
[--C-:B------:R-:W-:Y:S01]  /*6b60*/  FFMA.FTZ R146, R4, c[0x0][0x23c], -R140.reuse ;  /* 0x00008f0004927a23 */ /* 0x100fe2000001088c */
[----:B------:R-:W-:Y:S01]  /*6b70*/  FSEL R119, R119, RZ, P0 ;  /* 0x000000ff77777208 */ /* 0x000fe20000000000 */
[----:B------:R-:W-:Y:S01]  /*6b80*/  FMUL.FTZ R3, R117, c[0x0][0x23c] ;  /* 0x00008f0075037a20 */ /* 0x000fe20000410000 */
[----:B------:R-:W-:Y:S01]  /*6b90*/  ISETP.GT.AND P0, PT, R194, RZ, PT ;  /* 0x000000ffc200720c */ /* 0x000fe20003f04270 */
[--C-:B------:R-:W-:Y:S01]  /*6ba0*/  FFMA.FTZ R141, R5, c[0x0][0x23c], -R140.reuse ;  /* 0x00008f00058d7a23 */ /* 0x100fe2000001088c */
[----:B------:R-:W-:Y:S01]  /*6bb0*/  MOV R117, R2 ;  /* 0x0000000200757202 */ /* 0x000fe20000000f00 */
[--C-:B------:R-:W-:Y:S02]  /*6bc0*/  FFMA.FTZ R143, R6, c[0x0][0x23c], -R119.reuse ;  /* 0x00008f00068f7a23 */ /* 0x100fe40000010877 */
[--C-:B------:R-:W-:Y:S01]  /*6bd0*/  FFMA.FTZ R132, R7, c[0x0][0x23c], -R119.reuse ;  /* 0x00008f0007847a23 */ /* 0x100fe20000010877 */
[----:B------:R-:W3:Y:S01]  /*6be0*/  MUFU.EX2 R3, R3 ;  /* 0x0000000300037308 */ /* 0x000ee20000000800 */
        /* <DEDUP_REMOVED lines=38> */
[----:B------:R-:W-:Y:S01]  /*6e50*/  FMUL.FTZ R12, R116, R108 ;  /* 0x0000006c740c7220 */ /* 0x000fe20000410000 */
[----:B---3--:R-:W-:Y:S01]  /*6e60*/  F2FP.PACK_AB R113, R132, R143 ;  /* 0x0000008f8471723e */ /* 0x008fe200000000ff */
[--C-:B------:R-:W-:Y:S02]  /*6e70*/  FFMA.FTZ R118, R13, c[0x0][0x23c], -R140.reuse ;  /* 0x00008f000d767a23 */ /* 0x100fe4000001088c */
[C---:B------:R-:W-:Y:S02]  /*6e80*/  FMUL.FTZ R13, R116.reuse, R109 ;  /* 0x0000006d740d7220 */ /* 0x040fe40000410000 */
[C---:B------:R-:W-:Y:S01]  /*6e90*/  FMUL.FTZ R88, R116.reuse, R88 ;  /* 0x0000005874587220 */ /* 0x040fe20000410000 */
[----:B------:R-:W-:Y:S01]  /*6ea0*/  MUFU.EX2 R134, R134 ;  /* 0x0000008600867308 */ /* 0x000fe20000000800 */
[C---:B------:R-:W-:Y:S02]  /*6eb0*/  FMUL.FTZ R89, R116.reuse, R89 ;  /* 0x0000005974597220 */ /* 0x040fe40000410000 */
[C---:B------:R-:W-:Y:S02]  /*6ec0*/  FMUL.FTZ R90, R3.reuse, R90 ;  /* 0x0000005a035a7220 */ /* 0x040fe40000410000 */
[C---:B------:R-:W-:Y:S02]  /*6ed0*/  FMUL.FTZ R91, R3.reuse, R91 ;  /* 0x0000005b035b7220 */ /* 0x040fe40000410000 */
[C---:B------:R-:W-:Y:S02]  /*6ee0*/  FMUL.FTZ R92, R116.reuse, R92 ;  /* 0x0000005c745c7220 */ /* 0x040fe40000410000 */
[----:B------:R-:W-:Y:S01]  /*6ef0*/  FMUL.FTZ R93, R116, R93 ;  /* 0x0000005d745d7220 */ /* 0x000fe20000410000 */
[----:B------:R-:W3:Y:S01]  /*6f00*/  MUFU.EX2 R5, R5 ;  /* 0x0000000500057308 */ /* 0x000ee20000000800 */
[C---:B------:R-:W-:Y:S02]  /*6f10*/  FMUL.FTZ R94, R3.reuse, R94 ;  /* 0x0000005e035e7220 */ /* 0x040fe40000410000 */
[----:B------:R-:W-:Y:S01]  /*6f20*/  FMUL.FTZ R95, R3, R95 ;  /* 0x0000005f035f7220 */ /* 0x000fe20000410000 */
[----:B--2---:R-:W-:Y:S01]  /*6f30*/  F2FP.PACK_AB R114, R6, R133 ;  /* 0x000000850672723e */ /* 0x004fe200000000ff */
        /* <DEDUP_REMOVED lines=10> */
[----:B------:R-:W-:Y:S01]  /*6fe0*/  LDSM.16.MT88.4 R32, [R172+0x9c00] ;  /* 0x009c0000ac20783b */ /* 0x000fe20000004200 */
[--C-:B------:R-:W-:Y:S01]  /*6ff0*/  FFMA.FTZ R152, R36, c[0x0][0x23c], -R140.reuse ;  /* 0x00008f0024987a23 */ /* 0x100fe2000001088c */
[----:B---3--:R-:W-:Y:S01]  /*7000*/  F2FP.PACK_AB R115, R5, R134 ;  /* 0x000000860573723e */ /* 0x008fe200000000ff */
[--C-:B------:R-:W-:Y:S02]  /*7010*/  FFMA.FTZ R149, R37, c[0x0][0x23c], -R140.reuse ;  /* 0x00008f0025957a23 */ /* 0x100fe4000001088c */
[--C-:B------:R-:W-:Y:S02]  /*7020*/  FFMA.FTZ R150, R38, c[0x0][0x23c], -R119.reuse ;  /* 0x00008f0026967a23 */ /* 0x100fe40000010877 */
[--C-:B------:R-:W-:Y:S02]  /*7030*/  FFMA.FTZ R151, R39, c[0x0][0x23c], -R119.reuse ;  /* 0x00008f0027977a23 */ /* 0x100fe40000010877 */
[----:B------:R-:W-:Y:S01]  /*7040*/  MUFU.EX2 R136, R136 ;  /* 0x0000008800887308 */ /* 0x000fe20000000800 */
[C---:B------:R-:W-:Y:S01]  /*7050*/  HMMA.16816.F32 R8, R112.reuse, R120, R8 ;  /* 0x000000787008723c */ /* 0x040fe20000001808 */
[----:B------:R-:W-:Y:S04]  /*7060*/  LDSM.16.MT88.4 R36, [R172+0xa000] ;  /* 0x00a00000ac24783b */ /* 0x000fe80000004200 */
[--C-:B------:R-:W-:Y:S02]  /*7070*/  FFMA.FTZ R153, R40, c[0x0][0x23c], -R140.reuse ;  /* 0x00008f0028997a23 */ /* 0x100fe4000001088c */
[--C-:B------:R-:W-:Y:S01]  /*7080*/  FFMA.FTZ R155, R47, c[0x0][0x23c], -R119.reuse ;  /* 0x00008f002f9b7a23 */ /* 0x100fe20000010877 */
[C---:B------:R-:W-:Y:S01]  /*7090*/  HMMA.16816.F32 R68, R112.reuse, R122, R68 ;  /* 0x0000007a7044723c */ /* 0x040fe20000001844 */
[----:B------:R-:W2:Y:S01]  /*70a0*/  LDSM.16.MT88.4 R120, [R172+0xb000] ;  /* 0x00b00000ac78783b */ /* 0x000ea20000004200 */
[----:B------:R-:W3:Y:S02]  /*70b0*/  MUFU.EX2 R135, R135 ;  /* 0x0000008700877308 */ /* 0x000ee40000000800 */
[C---:B------:R-:W-:Y:S02]  /*70c0*/  FMUL.FTZ R96, R116.reuse, R96 ;  /* 0x0000006074607220 */ /* 0x040fe40000410000 */
[C---:B------:R-:W-:Y:S02]  /*70d0*/  FMUL.FTZ R97, R116.reuse, R97 ;  /* 0x0000006174617220 */ /* 0x040fe40000410000 */
[C---:B-1----:R-:W-:Y:S04]  /*70e0*/  HMMA.16816.F32 R72, R112.reuse, R124, R72 ;  /* 0x0000007c7048723c */ /* 0x042fe80000001848 */
[C---:B------:R-:W-:Y:S01]  /*70f0*/  FMUL.FTZ R98, R3.reuse, R98 ;  /* 0x0000006203627220 */ /* 0x040fe20000410000 */
[----:B------:R-:W-:Y:S01]  /*7100*/  MUFU.EX2 R138, R138 ;  /* 0x0000008a008a7308 */ /* 0x000fe20000000800 */
[C---:B------:R-:W-:Y:S02]  /*7110*/  FMUL.FTZ R99, R3.reuse, R99 ;  /* 0x0000006303637220 */ /* 0x040fe40000410000 */
[C---:B------:R-:W-:Y:S01]  /*7120*/  HMMA.16816.F32 R76, R112.reuse, R126, R76 ;  /* 0x0000007e704c723c */ /* 0x040fe2000000184c */
[----:B------:R-:W1:Y:S03]  /*7130*/  LDSM.16.MT88.4 R124, [R173+0xd000] ;  /* 0x00d00000ad7c783b */ /* 0x000e660000004200 */
[C---:B------:R-:W-:Y:S02]  /*7140*/  FMUL.FTZ R18, R3.reuse, R106 ;  /* 0x0000006a03127220 */ /* 0x040fe40000410000 */
[----:B------:R-:W-:Y:S01]  /*7150*/  FMUL.FTZ R19, R3, R107 ;  /* 0x0000006b03137220 */ /* 0x000fe20000410000 */
[----:B------:R-:W-:Y:S01]  /*7160*/  MUFU.EX2 R137, R137 ;  /* 0x0000008900897308 */ /* 0x000fe20000000800 */
[C---:B------:R-:W-:Y:S04]  /*7170*/  HMMA.16816.F32 R80, R112.reuse, R128, R80 ;  /* 0x000000807050723c */ /* 0x040fe80000001850 */
[----:B---3--:R-:W-:Y:S01]  /*7180*/  F2FP.PACK_AB R107, R135, R136 ;  /* 0x00000088876b723e */ /* 0x008fe200000000ff */
[----:B------:R-:W-:Y:S02]  /*7190*/  FMUL.FTZ R100, R116, R100 ;  /* 0x0000006474647220 */ /* 0x000fe40000410000 */
[--C-:B------:R-:W-:Y:S01]  /*71a0*/  FFMA.FTZ R128, R14, c[0x0][0x23c], -R119.reuse ;  /* 0x00008f000e807a23 */ /* 0x100fe20000010877 */
[C---:B------:R-:W-:Y:S01]  /*71b0*/  HMMA.16816.F32 R84, R112.reuse, R130, R84 ;  /* 0x000000827054723c */ /* 0x040fe20000001854 */
[----:B------:R-:W-:Y:S03]  /*71c0*/  MUFU.EX2 R139, R139 ;  /* 0x0000008b008b7308 */ /* 0x000fe60000000800 */
[----:B------:R-:W-:Y:S02]  /*71d0*/  FMUL.FTZ R14, R3, R110 ;  /* 0x0000006e030e7220 */ /* 0x000fe40000410000 */
[----:B------:R-:W-:Y:S02]  /*71e0*/  FMUL.FTZ R101, R116, R101 ;  /* 0x0000006574657220 */ /* 0x000fe40000410000 */
[--C-:B------:R-:W-:Y:S01]  /*71f0*/  FFMA.FTZ R131, R15, c[0x0][0x23c], -R119.reuse ;  /* 0x00008f000f837a23 */ /* 0x100fe20000010877 */
[C---:B--2---:R-:W-:Y:S02]  /*7200*/  HMMA.16816.F32 R88, R112.reuse, R120, R88 ;  /* 0x000000787058723c */ /* 0x044fe40000001858 */
[----:B------:R-:W-:Y:S01]  /*7210*/  MUFU.EX2 R128, R128 ;  /* 0x0000008000807308 */ /* 0x000fe20000000800 */
[C---:B------:R-:W-:Y:S02]  /*7220*/  FMUL.FTZ R15, R3.reuse, R111 ;  /* 0x0000006f030f7220 */ /* 0x040fe40000410000 */
[----:B------:R-:W2:Y:S01]  /*7230*/  LDSM.16.MT88.4 R108, [R172+0xd000] ;  /* 0x00d00000ac6c783b */ /* 0x000ea20000004200 */
[C---:B------:R-:W-:Y:S02]  /*7240*/  FMUL.FTZ R102, R3.reuse, R102 ;  /* 0x0000006603667220 */ /* 0x040fe40000410000 */
[----:B------:R-:W-:Y:S02]  /*7250*/  FMUL.FTZ R103, R3, R103 ;  /* 0x0000006703677220 */ /* 0x000fe40000410000 */
[C---:B------:R-:W-:Y:S02]  /*7260*/  HMMA.16816.F32 R12, R112.reuse, R122, R12 ;  /* 0x0000007a700c723c */ /* 0x040fe4000000180c */
[----:B------:R-:W3:Y:S01]  /*7270*/  MUFU.EX2 R131, R131 ;  /* 0x0000008300837308 */ /* 0x000ee20000000800 */
[----:B------:R-:W4:Y:S01]  /*7280*/  LDSM.16.MT88.4 R120, [R173+0x9400] ;  /* 0x00940000ad78783b */ /* 0x000f220000004200 */
[--C-:B------:R-:W-:Y:S02]  /*7290*/  FFMA.FTZ R130, R16, c[0x0][0x23c], -R140.reuse ;  /* 0x00008f0010827a23 */ /* 0x100fe4000001088c */
[--C-:B------:R-:W-:Y:S02]  /*72a0*/  FFMA.FTZ R129, R17, c[0x0][0x23c], -R140.reuse ;  /* 0x00008f0011817a23 */ /* 0x100fe4000001088c */
[C---:B-1----:R-:W-:Y:S04]  /*72b0*/  HMMA.16816.F32 R92, R112.reuse, R124, R92 ;  /* 0x0000007c705c723c */ /* 0x042fe8000000185c */
[----:B------:R-:W-:Y:S01]  /*72c0*/  MUFU.EX2 R130, R130 ;  /* 0x0000008200827308 */ /* 0x000fe20000000800 */
[----:B------:R-:W-:Y:S01]  /*72d0*/  FMUL.FTZ R16, R116, R104 ;  /* 0x0000006874107220 */ /* 0x000fe20000410000 */
[----:B------:R-:W-:Y:S01]  /*72e0*/  F2FP.PACK_AB R104, R118, R7 ;  /* 0x000000077668723e */ /* 0x000fe200000000ff */
[----:B------:R-:W-:Y:S01]  /*72f0*/  FMUL.FTZ R17, R116, R105 ;  /* 0x0000006974117220 */ /* 0x000fe20000410000 */
[C---:B------:R-:W-:Y:S01]  /*7300*/  HMMA.16816.F32 R96, R112.reuse, R126, R96 ;  /* 0x0000007e7060723c */ /* 0x040fe20000001860 */
[----:B------:R-:W1:Y:S03]  /*7310*/  LDSM.16.MT88.4 R124, [R172+0x9400] ;  /* 0x00940000ac7c783b */ /* 0x000e660000004200 */
[----:B------:R-:W-:Y:S02]  /*7320*/  FFMA.FTZ R154, R46, c[0x0][0x23c], -R119 ;  /* 0x00008f002e9a7a23 */ /* 0x000fe40000010877 */
[----:B------:R-:W5:Y:S01]  /*7330*/  MUFU.EX2 R129, R129 ;  /* 0x0000008100817308 */ /* 0x000f620000000800 */
[----:B------:R-:W-:Y:S02]  /*7340*/  FFMA.FTZ R46, R52, c[0x0][0x23c], -R140 ;  /* 0x00008f00342e7a23 */ /* 0x000fe4000001088c */
[----:B------:R-:W-:Y:S03]  /*7350*/  FFMA.FTZ R143, R3, R196, R143 ;  /* 0x000000c4038f7223 */ /* 0x000fe6000001008f */
[----:B---3--:R-:W-:Y:S01]  /*7360*/  F2FP.PACK_AB R105, R131, R128 ;  /* 0x000000808369723e */ /* 0x008fe200000000ff */
[----:B------:R-:W-:Y:S02]  /*7370*/  FFMA.FTZ R146, R116, R195, R146 ;  /* 0x000000c374927223 */ /* 0x000fe40000010092 */
[--C-:B------:R-:W-:Y:S01]  /*7380*/  FFMA.FTZ R116, R45, c[0x0][0x23c], -R140.reuse ;  /* 0x00008f002d747a23 */ /* 0x100fe2000001088c */
[----:B------:R-:W-:Y:S01]  /*7390*/  MUFU.EX2 R3, R46 ;  /* 0x0000002e00037308 */ /* 0x000fe20000000800 */
[--C-:B------:R-:W-:Y:S01]  /*73a0*/  FFMA.FTZ R45, R56, c[0x0][0x23c], -R140.reuse ;  /* 0x00008f00382d7a23 */ /* 0x100fe2000001088c */
[C---:B--2---:R-:W-:Y:S03]  /*73b0*/  HMMA.16816.F32 R16, R112.reuse, R108, R16 ;  /* 0x0000006c7010723c */ /* 0x044fe60000001810 */
[--C-:B------:R-:W-:Y:S02]  /*73c0*/  FFMA.FTZ R48, R48, c[0x0][0x23c], -R140.reuse ;  /* 0x00008f0030307a23 */ /* 0x100fe4000001088c */
[--C-:B------:R-:W-:Y:S03]  /*73d0*/  FFMA.FTZ R49, R49, c[0x0][0x23c], -R140.reuse ;  /* 0x00008f0031317a23 */ /* 0x100fe6000001088c */
[----:B------:R-:W-:Y:S01]  /*73e0*/  MUFU.EX2 R142, R142 ;  /* 0x0000008e008e7308 */ /* 0x000fe20000000800 */
[----:B------:R-:W-:Y:S01]  /*73f0*/  HMMA.16816.F32 R100, R112, R110, R100 ;  /* 0x0000006e7064723c */ /* 0x000fe20000001864 */
[----:B------:R-:W2:Y:S02]  /*7400*/  LDSM.16.MT88.4 R108, [R173+0xb400] ;  /* 0x00b40000ad6c783b */ /* 0x000ea40000004200 */
[----:B-----5:R-:W-:Y:S01]  /*7410*/  F2FP.PACK_AB R106, R129, R130 ;  /* 0x00000082816a723e */ /* 0x020fe200000000ff */
[--C-:B------:R-:W-:Y:S02]  /*7420*/  FFMA.FTZ R50, R50, c[0x0][0x23c], -R119.reuse ;  /* 0x00008f0032327a23 */ /* 0x100fe40000010877 */
[--C-:B------:R-:W-:Y:S03]  /*7430*/  FFMA.FTZ R51, R51, c[0x0][0x23c], -R119.reuse ;  /* 0x00008f0033337a23 */ /* 0x100fe60000010877 */
[----:B------:R-:W3:Y:S01]  /*7440*/  LDSM.16.MT88.4 R112, [R172+0xb400] ;  /* 0x00b40000ac70783b */ /* 0x000ee20000004200 */
[----:B------:R-:W-:Y:S01]  /*7450*/  MUFU.EX2 R144, R144 ;  /* 0x0000009000907308 */ /* 0x000fe20000000800 */
[C---:B----4-:R-:W-:Y:S05]  /*7460*/  HMMA.16816.F32 R8, R104.reuse, R120, R8 ;  /* 0x000000786808723c */ /* 0x050fea0000001808 */
[--C-:B------:R-:W-:Y:S02]  /*7470*/  FFMA.FTZ R52, R53, c[0x0][0x23c], -R140.reuse ;  /* 0x00008f0035347a23 */ /* 0x100fe4000001088c */
[--C-:B------:R-:W-:Y:S01]  /*7480*/  FFMA.FTZ R53, R54, c[0x0][0x23c], -R119.reuse ;  /* 0x00008f0036357a23 */ /* 0x100fe20000010877 */
[C---:B------:R-:W-:Y:S01]  /*7490*/  HMMA.16816.F32 R68, R104.reuse, R122, R68 ;  /* 0x0000007a6844723c */ /* 0x040fe20000001844 */
[----:B------:R-:W4:Y:S01]  /*74a0*/  LDSM.16.MT88.4 R120, [R173+0xd400] ;  /* 0x00d40000ad78783b */ /* 0x000f220000004200 */
[----:B------:R-:W-:Y:S02]  /*74b0*/  MUFU.EX2 R145, R145 ;  /* 0x0000009100917308 */ /* 0x000fe40000000800 */
[--C-:B------:R-:W-:Y:S02]  /*74c0*/  FFMA.FTZ R54, R55, c[0x0][0x23c], -R119.reuse ;  /* 0x00008f0037367a23 */ /* 0x100fe40000010877 */
[--C-:B------:R-:W-:Y:S02]  /*74d0*/  FFMA.FTZ R56, R57, c[0x0][0x23c], -R140.reuse ;  /* 0x00008f0039387a23 */ /* 0x100fe4000001088c */
[C---:B-1----:R-:W-:Y:S04]  /*74e0*/  HMMA.16816.F32 R72, R104.reuse, R124, R72 ;  /* 0x0000007c6848723c */ /* 0x042fe80000001848 */
[----:B------:R-:W-:Y:S01]  /*74f0*/  MUFU.EX2 R55, R45 ;  /* 0x0000002d00377308 */ /* 0x000fe20000000800 */
[--C-:B------:R-:W-:Y:S02]  /*7500*/  FFMA.FTZ R57, R58, c[0x0][0x23c], -R119.reuse ;  /* 0x00008f003a397a23 */ /* 0x100fe40000010877 */
[--C-:B------:R-:W-:Y:S01]  /*7510*/  FFMA.FTZ R124, R23, c[0x0][0x23c], -R119.reuse ;  /* 0x00008f00177c7a23 */ /* 0x100fe20000010877 */
[C---:B------:R-:W-:Y:S01]  /*7520*/  HMMA.16816.F32 R76, R104.reuse, R126, R76 ;  /* 0x0000007e684c723c */ /* 0x040fe2000000184c */
[----:B------:R-:W1:Y:S03]  /*7530*/  LDSM.16.MT88.4 R20, [R172+0xd400] ;  /* 0x00d40000ac14783b */ /* 0x000e660000004200 */
[--C-:B------:R-:W-:Y:S02]  /*7540*/  FFMA.FTZ R125, R24, c[0x0][0x23c], -R140.reuse ;  /* 0x00008f00187d7a23 */ /* 0x100fe4000001088c */
[--C-:B------:R-:W-:Y:S01]  /*7550*/  FFMA.FTZ R58, R59, c[0x0][0x23c], -R119.reuse ;  /* 0x00008f003b3a7a23 */ /* 0x100fe20000010877 */
[----:B------:R-:W5:Y:S01]  /*7560*/  MUFU.EX2 R124, R124 ;  /* 0x0000007c007c7308 */ /* 0x000f620000000800 */
[C---:B--2---:R-:W-:Y:S04]  /*7570*/  HMMA.16816.F32 R80, R104.reuse, R108, R80 ;  /* 0x0000006c6850723c */ /* 0x044fe80000001850 */
[--C-:B------:R-:W-:Y:S02]  /*7580*/  FFMA.FTZ R126, R25, c[0x0][0x23c], -R140.reuse ;  /* 0x00008f00197e7a23 */ /* 0x100fe4000001088c */
[--C-:B------:R-:W-:Y:S02]  /*7590*/  FFMA.FTZ R127, R26, c[0x0][0x23c], -R119.reuse ;  /* 0x00008f001a7f7a23 */ /* 0x100fe40000010877 */
[C---:B------:R-:W-:Y:S01]  /*75a0*/  HMMA.16816.F32 R84, R104.reuse, R110, R84 ;  /* 0x0000006e6854723c */ /* 0x040fe20000001854 */
[----:B------:R-:W2:Y:S01]  /*75b0*/  LDSM.16.MT88.4 R108, [R173+0x9800] ;  /* 0x00980000ad6c783b */ /* 0x000ea20000004200 */
[----:B------:R-:W-:Y:S02]  /*75c0*/  MUFU.EX2 R125, R125 ;  /* 0x0000007d007d7308 */ /* 0x000fe40000000800 */
[----:B------:R-:W-:Y:S02]  /*75d0*/  FFMA.FTZ R64, R64, c[0x0][0x23c], -R140 ;  /* 0x00008f0040407a23 */ /* 0x000fe4000001088c */
[----:B------:R-:W-:Y:S02]  /*75e0*/  FFMA.FTZ R66, R66, c[0x0][0x23c], -R119 ;  /* 0x00008f0042427a23 */ /* 0x000fe40000010877 */
[C---:B---3--:R-:W-:Y:S01]  /*75f0*/  HMMA.16816.F32 R88, R104.reuse, R112, R88 ;  /* 0x000000706858723c */ /* 0x048fe20000001858 */
[----:B------:R-:W3:Y:S03]  /*7600*/  LDSM.16.MT88.4 R24, [R172+0x9800] ;  /* 0x00980000ac18783b */ /* 0x000ee60000004200 */
[----:B------:R-:W1:Y:S01]  /*7610*/  MUFU.EX2 R126, R126 ;  /* 0x0000007e007e7308 */ /* 0x000e620000000800 */
[----:B------:R-:W-:Y:S02]  /*7620*/  FADD.FTZ R146, R141, R146 ;  /* 0x000000928d927221 */ /* 0x000fe40000010000 */
[----:B------:R-:W-:Y:S01]  /*7630*/  FADD.FTZ R143, R132, R143 ;  /* 0x0000008f848f7221 */ /* 0x000fe20000010000 */
[C---:B------:R-:W-:Y:S01]  /*7640*/  HMMA.16816.F32 R12, R104.reuse, R114, R12 ;  /* 0x00000072680c723c */ /* 0x040fe2000000180c */
[----:B------:R-:W-:Y:S03]  /*7650*/  LDSM.16.MT88.4 R112, [R172+0xb800] ;  /* 0x00b80000ac70783b */ /* 0x000fe60000004200 */
[----:B------:R-:W-:Y:S02]  /*7660*/  FADD.FTZ R133, R133, R146 ;  /* 0x0000009285857221 */ /* 0x000fe40000010000 */
[----:B------:R-:W2:Y:S01]  /*7670*/  MUFU.EX2 R127, R127 ;  /* 0x0000007f007f7308 */ /* 0x000ea20000000800 */
[----:B------:R-:W-:Y:S01]  /*7680*/  FADD.FTZ R134, R134, R143 ;  /* 0x0000008f86867221 */ /* 0x000fe20000010000 */
[C---:B----4-:R-:W-:Y:S04]  /*7690*/  HMMA.16816.F32 R92, R104.reuse, R120, R92 ;  /* 0x00000078685c723c */ /* 0x050fe8000000185c */
[----:B------:R-:W-:Y:S02]  /*76a0*/  FADD.FTZ R6, R6, R133 ;  /* 0x0000008506067221 */ /* 0x000fe40000010000 */
[----:B------:R-:W-:Y:S02]  /*76b0*/  FADD.FTZ R5, R5, R134 ;  /* 0x0000008605057221 */ /* 0x000fe40000010000 */
[C---:B------:R-:W-:Y:S01]  /*76c0*/  HMMA.16816.F32 R96, R104.reuse, R122, R96 ;  /* 0x0000007a6860723c */ /* 0x040fe20000001860 */
[----:B------:R-:W-:Y:S03]  /*76d0*/  MUFU.EX2 R147, R147 ;  /* 0x0000009300937308 */ /* 0x000fe60000000800 */
[--C-:B------:R-:W-:Y:S02]  /*76e0*/  FFMA.FTZ R121, R28, c[0x0][0x23c], -R140.reuse ;  /* 0x00008f001c797a23 */ /* 0x100fe4000001088c */
[----:B------:R-:W-:Y:S02]  /*76f0*/  FFMA.FTZ R120, R29, c[0x0][0x23c], -R140 ;  /* 0x00008f001d787a23 */ /* 0x000fe4000001088c */
[C---:B-1----:R-:W-:Y:S03]  /*7700*/  HMMA.16816.F32 R16, R104.reuse, R20, R16 ;  /* 0x000000146810723c */ /* 0x042fe60000001810 */
[----:B------:R-:W-:Y:S01]  /*7710*/  MUFU.EX2 R121, R121 ;  /* 0x0000007900797308 */ /* 0x000fe20000000800 */
[--C-:B------:R-:W-:Y:S02]  /*7720*/  FFMA.FTZ R122, R30, c[0x0][0x23c], -R119.reuse ;  /* 0x00008f001e7a7a23 */ /* 0x100fe40000010877 */
[----:B------:R-:W-:Y:S01]  /*7730*/  FFMA.FTZ R123, R31, c[0x0][0x23c], -R119 ;  /* 0x00008f001f7b7a23 */ /* 0x000fe20000010877 */
[----:B------:R-:W-:Y:S01]  /*7740*/  F2FP.PACK_AB R20, R137, R138 ;  /* 0x0000008a8914723e */ /* 0x000fe200000000ff */
[----:B------:R-:W-:Y:S01]  /*7750*/  HMMA.16816.F32 R100, R104, R22, R100 ;  /* 0x000000166864723c */ /* 0x000fe20000001864 */
[----:B------:R-:W1:Y:S03]  /*7760*/  LDSM.16.MT88.4 R104, [R173+0xb800] ;  /* 0x00b80000ad68783b */ /* 0x000e660000004200 */
[----:B-----5:R-:W-:Y:S01]  /*7770*/  F2FP.PACK_AB R21, R124, R139 ;  /* 0x0000008b7c15723e */ /* 0x020fe200000000ff */
[----:B------:R-:W-:Y:S01]  /*7780*/  MUFU.EX2 R120, R120 ;  /* 0x0000007800787308 */ /* 0x000fe20000000800 */
[----:B------:R-:W-:Y:S01]  /*7790*/  FADD.FTZ R7, R7, R6 ;  /* 0x0000000607077221 */ /* 0x000fe20000010000 */
[----:B------:R-:W-:Y:S01]  /*77a0*/  F2FP.PACK_AB R22, R126, R125 ;  /* 0x0000007d7e16723e */ /* 0x000fe200000000ff */
[----:B------:R-:W-:Y:S01]  /*77b0*/  FADD.FTZ R128, R128, R5 ;  /* 0x0000000580807221 */ /* 0x000fe20000010000 */
[----:B--2---:R-:W-:Y:S01]  /*77c0*/  F2FP.PACK_AB R23, R142, R127 ;  /* 0x0000007f8e17723e */ /* 0x004fe200000000ff */
[----:B------:R-:W-:Y:S02]  /*77d0*/  LDSM.16.MT88.4 R28, [R173+0x9c00] ;  /* 0x009c0000ad1c783b */ /* 0x000fe40000004200 */
[----:B------:R-:W-:Y:S02]  /*77e0*/  FADD.FTZ R7, R118, R7 ;  /* 0x0000000776077221 */ /* 0x000fe40000010000 */
[----:B------:R-:W-:Y:S01]  /*77f0*/  FADD.FTZ R131, R131, R128 ;  /* 0x0000008083837221 */ /* 0x000fe20000010000 */
[----:B------:R-:W2:Y:S01]  /*7800*/  MUFU.EX2 R122, R122 ;  /* 0x0000007a007a7308 */ /* 0x000ea20000000800 */
[C---:B------:R-:W-:Y:S05]  /*7810*/  HMMA.16816.F32 R8, R20.reuse, R108, R8 ;  /* 0x0000006c1408723c */ /* 0x040fea0000001808 */
[----:B------:R-:W-:Y:S02]  /*7820*/  FADD.FTZ R130, R130, R7 ;  /* 0x0000000782827221 */ /* 0x000fe40000010000 */
[----:B------:R-:W-:Y:S01]  /*7830*/  FADD.FTZ R136, R136, R131 ;  /* 0x0000008388887221 */ /* 0x000fe20000010000 */
[C---:B------:R-:W-:Y:S01]  /*7840*/  HMMA.16816.F32 R68, R20.reuse, R110, R68 ;  /* 0x0000006e1444723c */ /* 0x040fe20000001844 */
[----:B------:R-:W4:Y:S01]  /*7850*/  LDSM.16.MT88.4 R108, [R173+0xd800] ;  /* 0x00d80000ad6c783b */ /* 0x000f220000004200 */
[----:B------:R-:W5:Y:S02]  /*7860*/  MUFU.EX2 R123, R123 ;  /* 0x0000007b007b7308 */ /* 0x000f640000000800 */
[----:B------:R-:W-:Y:S02]  /*7870*/  FADD.FTZ R129, R129, R130 ;  /* 0x0000008281817221 */ /* 0x000fe40000010000 */
[----:B------:R-:W-:Y:S02]  /*7880*/  FADD.FTZ R136, R135, R136 ;  /* 0x0000008887887221 */ /* 0x000fe40000010000 */
[C---:B---3--:R-:W-:Y:S04]  /*7890*/  HMMA.16816.F32 R72, R20.reuse, R24, R72 ;  /* 0x000000181448723c */ /* 0x048fe80000001848 */
[----:B------:R-:W3:Y:S01]  /*78a0*/  MUFU.EX2 R148, R148 ;  /* 0x0000009400947308 */ /* 0x000ee20000000800 */
[----:B------:R-:W-:Y:S02]  /*78b0*/  FADD.FTZ R138, R138, R129 ;  /* 0x000000818a8a7221 */ /* 0x000fe40000010000 */
[----:B------:R-:W-:Y:S01]  /*78c0*/  FADD.FTZ R139, R139, R136 ;  /* 0x000000888b8b7221 */ /* 0x000fe20000010000 */
[C---:B------:R-:W-:Y:S01]  /*78d0*/  HMMA.16816.F32 R76, R20.reuse, R26, R76 ;  /* 0x0000001a144c723c */ /* 0x040fe2000000184c */
[----:B------:R-:W3:Y:S03]  /*78e0*/  LDSM.16.MT88.4 R24, [R172+0xd800] ;  /* 0x00d80000ac18783b */ /* 0x000ee60000004200 */
[----:B------:R-:W-:Y:S02]  /*78f0*/  FADD.FTZ R138, R137, R138 ;  /* 0x0000008a898a7221 */ /* 0x000fe40000010000 */
[----:B------:R-:W-:Y:S01]  /*7900*/  MUFU.EX2 R152, R152 ;  /* 0x0000009800987308 */ /* 0x000fe20000000800 */
[----:B------:R-:W-:Y:S01]  /*7910*/  FADD.FTZ R124, R124, R139 ;  /* 0x0000008b7c7c7221 */ /* 0x000fe20000010000 */
[C---:B-1----:R-:W-:Y:S04]  /*7920*/  HMMA.16816.F32 R80, R20.reuse, R104, R80 ;  /* 0x000000681450723c */ /* 0x042fe80000001850 */
[----:B------:R-:W-:Y:S02]  /*7930*/  FADD.FTZ R125, R125, R138 ;  /* 0x0000008a7d7d7221 */ /* 0x000fe40000010000 */
[----:B------:R-:W-:Y:S02]  /*7940*/  FADD.FTZ R5, R127, R124 ;  /* 0x0000007c7f057221 */ /* 0x000fe40000010000 */
[C---:B------:R-:W-:Y:S01]  /*7950*/  HMMA.16816.F32 R84, R20.reuse, R106, R84 ;  /* 0x0000006a1454723c */ /* 0x040fe20000001854 */
[----:B------:R-:W-:Y:S01]  /*7960*/  LDSM.16.MT88.4 R104, [R172+0xbc00] ;  /* 0x00bc0000ac68783b */ /* 0x000fe20000004200 */
[----:B------:R-:W-:Y:S02]  /*7970*/  MUFU.EX2 R149, R149 ;  /* 0x0000009500957308 */ /* 0x000fe40000000800 */
[----:B------:R-:W-:Y:S02]  /*7980*/  FADD.FTZ R126, R126, R125 ;  /* 0x0000007d7e7e7221 */ /* 0x000fe40000010000 */
[----:B------:R-:W-:Y:S02]  /*7990*/  FADD.FTZ R5, R142, R5 ;  /* 0x000000058e057221 */ /* 0x000fe40000010000 */
[C---:B------:R-:W-:Y:S04]  /*79a0*/  HMMA.16816.F32 R88, R20.reuse, R112, R88 ;  /* 0x000000701458723c */ /* 0x040fe80000001858 */
[----:B------:R-:W1:Y:S01]  /*79b0*/  MUFU.EX2 R150, R150 ;  /* 0x0000009600967308 */ /* 0x000e620000000800 */
[----:B--2---:R-:W-:Y:S03]  /*79c0*/  FADD.FTZ R6, R122, R5 ;  /* 0x000000057a067221 */ /* 0x004fe60000010000 */
[C---:B------:R-:W-:Y:S04]  /*79d0*/  HMMA.16816.F32 R12, R20.reuse, R114, R12 ;  /* 0x00000072140c723c */ /* 0x040fe8000000180c */
[----:B-----5:R-:W-:Y:S02]  /*79e0*/  FADD.FTZ R6, R123, R6 ;  /* 0x000000067b067221 */ /* 0x020fe40000010000 */
[----:B------:R-:W2:Y:S02]  /*79f0*/  MUFU.EX2 R151, R151 ;  /* 0x0000009700977308 */ /* 0x000ea40000000800 */
[C---:B----4-:R-:W-:Y:S04]  /*7a00*/  HMMA.16816.F32 R92, R20.reuse, R108, R92 ;  /* 0x0000006c145c723c */ /* 0x050fe8000000185c */
[----:B------:R-:W-:Y:S04]  /*7a10*/  FADD.FTZ R5, R147, R6 ;  /* 0x0000000693057221 */ /* 0x000fe80000010000 */
[C---:B------:R-:W-:Y:S01]  /*7a20*/  HMMA.16816.F32 R96, R20.reuse, R110, R96 ;  /* 0x0000006e1460723c */ /* 0x040fe20000001860 */
[----:B------:R-:W-:Y:S01]  /*7a30*/  LDSM.16.MT88.4 R108, [R172+0xcc00] ;  /* 0x00cc0000ac6c783b */ /* 0x000fe20000004200 */
[----:B------:R-:W-:Y:S02]  /*7a40*/  MUFU.EX2 R153, R153 ;  /* 0x0000009900997308 */ /* 0x000fe40000000800 */
[----:B---3--:R-:W-:Y:S04]  /*7a50*/  FADD.FTZ R5, R148, R5 ;  /* 0x0000000594057221 */ /* 0x008fe80000010000 */
[C---:B------:R-:W-:Y:S04]  /*7a60*/  HMMA.16816.F32 R16, R20.reuse, R24, R16 ;  /* 0x000000181410723c */ /* 0x040fe80000001810 */
[----:B------:R-:W-:Y:S01]  /*7a70*/  MUFU.EX2 R116, R116 ;  /* 0x0000007400747308 */ /* 0x000fe20000000800 */
[----:B-1----:R-:W-:Y:S03]  /*7a80*/  FADD.FTZ R6, R150, R5 ;  /* 0x0000000596067221 */ /* 0x002fe60000010000 */
[----:B------:R-:W-:Y:S01]  /*7a90*/  HMMA.16816.F32 R100, R20, R26, R100 ;  /* 0x0000001a1464723c */ /* 0x000fe20000001864 */
[----:B------:R-:W1:Y:S03]  /*7aa0*/  LDSM.16.MT88.4 R24, [R173+0xbc00] ;  /* 0x00bc0000ad18783b */ /* 0x000e660000004200 */
[----:B--2---:R-:W-:Y:S02]  /*7ab0*/  FADD.FTZ R6, R151, R6 ;  /* 0x0000000697067221 */ /* 0x004fe40000010000 */
[----:B------:R-:W-:Y:S01]  /*7ac0*/  MUFU.EX2 R154, R154 ;  /* 0x0000009a009a7308 */ /* 0x000fe20000000800 */
[C---:B------:R-:W-:Y:S01]  /*7ad0*/  F2FP.PACK_AB R20, R120.reuse, R121 ;  /* 0x000000797814723e */ /* 0x040fe200000000ff */
[----:B------:R-:W-:Y:S01]  /*7ae0*/  FADD.FTZ R121, R121, R126 ;  /* 0x0000007e79797221 */ /* 0x000fe20000010000 */
[----:B------:R-:W-:Y:S03]  /*7af0*/  F2FP.PACK_AB R21, R123, R122 ;  /* 0x0000007a7b15723e */ /* 0x000fe600000000ff */
[C---:B------:R-:W-:Y:S01]  /*7b00*/  F2FP.PACK_AB R22, R145.reuse, R144 ;  /* 0x000000909116723e */ /* 0x040fe200000000ff */
[----:B------:R-:W-:Y:S01]  /*7b10*/  FADD.FTZ R121, R120, R121 ;  /* 0x0000007978797221 */ /* 0x000fe20000010000 */
[----:B------:R-:W-:Y:S02]  /*7b20*/  F2FP.PACK_AB R23, R148, R147 ;  /* 0x000000939417723e */ /* 0x000fe400000000ff */
[----:B------:R-:W-:Y:S01]  /*7b30*/  MUFU.EX2 R155, R155 ;  /* 0x0000009b009b7308 */ /* 0x000fe20000000800 */
[----:B------:R-:W-:Y:S04]  /*7b40*/  FADD.FTZ R144, R144, R121 ;  /* 0x0000007990907221 */ /* 0x000fe80000010000 */
[C---:B------:R-:W-:Y:S03]  /*7b50*/  HMMA.16816.F32 R8, R20.reuse, R28, R8 ;  /* 0x0000001c1408723c */ /* 0x040fe60000001808 */
[----:B------:R-:W-:Y:S02]  /*7b60*/  FADD.FTZ R145, R145, R144 ;  /* 0x0000009091917221 */ /* 0x000fe40000010000 */
[----:B------:R-:W-:Y:S03]  /*7b70*/  MUFU.EX2 R48, R48 ;  /* 0x0000003000307308 */ /* 0x000fe60000000800 */
[C---:B------:R-:W-:Y:S01]  /*7b80*/  HMMA.16816.F32 R68, R20.reuse, R30, R68 ;  /* 0x0000001e1444723c */ /* 0x040fe20000001844 */
[----:B------:R-:W2:Y:S06]  /*7b90*/  LDSM.16.MT88.4 R28, [R173+0xdc00] ;  /* 0x00dc0000ad1c783b */ /* 0x000eac0000004200 */
[----:B------:R-:W-:Y:S01]  /*7ba0*/  MUFU.EX2 R49, R49 ;  /* 0x0000003100317308 */ /* 0x000fe20000000800 */
[C---:B------:R-:W-:Y:S08]  /*7bb0*/  HMMA.16816.F32 R72, R20.reuse, R32, R72 ;  /* 0x000000201448723c */ /* 0x040ff00000001848 */
[C---:B------:R-:W-:Y:S01]  /*7bc0*/  HMMA.16816.F32 R76, R20.reuse, R34, R76 ;  /* 0x00000022144c723c */ /* 0x040fe2000000184c */
[----:B------:R-:W3:Y:S01]  /*7bd0*/  LDSM.16.MT88.4 R32, [R172+0xdc00] ;  /* 0x00dc0000ac20783b */ /* 0x000ee20000004200 */
[----:B------:R-:W-:Y:S06]  /*7be0*/  MUFU.EX2 R50, R50 ;  /* 0x0000003200327308 */ /* 0x000fec0000000800 */
[C---:B-1----:R-:W-:Y:S04]  /*7bf0*/  HMMA.16816.F32 R80, R20.reuse, R24, R80 ;  /* 0x000000181450723c */ /* 0x042fe80000001850 */
[----:B------:R-:W-:Y:S04]  /*7c00*/  MUFU.EX2 R51, R51 ;  /* 0x0000003300337308 */ /* 0x000fe80000000800 */
[C---:B------:R-:W-:Y:S01]  /*7c10*/  HMMA.16816.F32 R84, R20.reuse, R26, R84 ;  /* 0x0000001a1454723c */ /* 0x040fe20000001854 */
[----:B------:R-:W1:Y:S05]  /*7c20*/  LDSM.16.MT88.4 R24, [R173+0xa000] ;  /* 0x00a00000ad18783b */ /* 0x000e6a0000004200 */
[----:B------:R-:W-:Y:S02]  /*7c30*/  MUFU.EX2 R52, R52 ;  /* 0x0000003400347308 */ /* 0x000fe40000000800 */
[C---:B------:R-:W-:Y:S07]  /*7c40*/  HMMA.16816.F32 R88, R20.reuse, R104, R88 ;  /* 0x000000681458723c */ /* 0x040fee0000001858 */
[--C-:B------:R-:W-:Y:S01]  /*7c50*/  FFMA.FTZ R104, R41, c[0x0][0x23c], -R140.reuse ;  /* 0x00008f0029687a23 */ /* 0x100fe2000001088c */
[C---:B------:R-:W-:Y:S01]  /*7c60*/  HMMA.16816.F32 R12, R20.reuse, R106, R12 ;  /* 0x0000006a140c723c */ /* 0x040fe2000000180c */
[----:B------:R-:W-:Y:S03]  /*7c70*/  MUFU.EX2 R53, R53 ;  /* 0x0000003500357308 */ /* 0x000fe60000000800 */
[--C-:B------:R-:W-:Y:S03]  /*7c80*/  FFMA.FTZ R105, R42, c[0x0][0x23c], -R119.reuse ;  /* 0x00008f002a697a23 */ /* 0x100fe60000010877 */
[--C-:B------:R-:W-:Y:S01]  /*7c90*/  FFMA.FTZ R106, R43, c[0x0][0x23c], -R119.reuse ;  /* 0x00008f002b6a7a23 */ /* 0x100fe20000010877 */
[C---:B--2---:R-:W-:Y:S01]  /*7ca0*/  HMMA.16816.F32 R92, R20.reuse, R28, R92 ;  /* 0x0000001c145c723c */ /* 0x044fe2000000185c */
[----:B------:R-:W-:Y:S02]  /*7cb0*/  LDSM.16.MT88.4 R40, [R173+0xe400] ;  /* 0x00e40000ad28783b */ /* 0x000fe40000004200 */
[----:B------:R-:W2:Y:S01]  /*7cc0*/  MUFU.EX2 R104, R104 ;  /* 0x0000006800687308 */ /* 0x000ea20000000800 */
[--C-:B------:R-:W-:Y:S02]  /*7cd0*/  FFMA.FTZ R107, R44, c[0x0][0x23c], -R140.reuse ;  /* 0x00008f002c6b7a23 */ /* 0x100fe4000001088c */
[--C-:B------:R-:W-:Y:S02]  /*7ce0*/  FFMA.FTZ R44, R60, c[0x0][0x23c], -R140.reuse ;  /* 0x00008f003c2c7a23 */ /* 0x100fe4000001088c */
[C---:B------:R-:W-:Y:S01]  /*7cf0*/  HMMA.16816.F32 R96, R20.reuse, R30, R96 ;  /* 0x0000001e1460723c */ /* 0x040fe20000001860 */
[----:B------:R-:W4:Y:S03]  /*7d00*/  LDSM.16.MT88.4 R28, [R173+0xc000] ;  /* 0x00c00000ad1c783b */ /* 0x000f260000004200 */
[--C-:B------:R-:W-:Y:S01]  /*7d10*/  FFMA.FTZ R60, R61, c[0x0][0x23c], -R140.reuse ;  /* 0x00008f003d3c7a23 */ /* 0x100fe2000001088c */
[----:B------:R-:W5:Y:S01]  /*7d20*/  MUFU.EX2 R105, R105 ;  /* 0x0000006900697308 */ /* 0x000f620000000800 */
[--C-:B------:R-:W-:Y:S02]  /*7d30*/  FFMA.FTZ R61, R62, c[0x0][0x23c], -R119.reuse ;  /* 0x00008f003e3d7a23 */ /* 0x100fe40000010877 */
[C---:B---3--:R-:W-:Y:S04]  /*7d40*/  HMMA.16816.F32 R16, R20.reuse, R32, R16 ;  /* 0x000000201410723c */ /* 0x048fe80000001810 */
[--C-:B------:R-:W-:Y:S02]  /*7d50*/  FFMA.FTZ R62, R63, c[0x0][0x23c], -R119.reuse ;  /* 0x00008f003f3e7a23 */ /* 0x100fe40000010877 */
[----:B------:R-:W-:Y:S01]  /*7d60*/  FFMA.FTZ R119, R67, c[0x0][0x23c], -R119 ;  /* 0x00008f0043777a23 */ /* 0x000fe20000010877 */
[----:B------:R-:W3:Y:S01]  /*7d70*/  MUFU.EX2 R106, R106 ;  /* 0x0000006a006a7308 */ /* 0x000ee20000000800 */
[----:B------:R-:W-:Y:S01]  /*7d80*/  HMMA.16816.F32 R100, R20, R34, R100 ;  /* 0x000000221464723c */ /* 0x000fe20000001864 */
[----:B------:R-:W4:Y:S03]  /*7d90*/  LDSM.16.MT88.4 R32, [R172+0xc000] ;  /* 0x00c00000ac20783b */ /* 0x000f260000004200 */
[----:B------:R-:W-:Y:S03]  /*7da0*/  FFMA.FTZ R140, R65, c[0x0][0x23c], -R140 ;  /* 0x00008f00418c7a23 */ /* 0x000fe6000001088c */
[----:B------:R-:W-:Y:S01]  /*7db0*/  F2FP.PACK_AB R20, R149, R152 ;  /* 0x000000989514723e */ /* 0x000fe200000000ff */
[----:B------:R-:W-:Y:S01]  /*7dc0*/  FADD.FTZ R152, R152, R145 ;  /* 0x0000009198987221 */ /* 0x000fe20000010000 */
[----:B------:R-:W-:Y:S01]  /*7dd0*/  F2FP.PACK_AB R21, R151, R150 ;  /* 0x000000969715723e */ /* 0x000fe200000000ff */
[----:B------:R1:W-:Y:S02]  /*7de0*/  MUFU.EX2 R59, R44 ;  /* 0x0000002c003b7308 */ /* 0x0003e40000000800 */
[C---:B--2---:R-:W-:Y:S01]  /*7df0*/  F2FP.PACK_AB R22, R104.reuse, R153 ;  /* 0x000000996816723e */ /* 0x044fe200000000ff */
[----:B------:R-:W-:Y:S02]  /*7e00*/  FADD.FTZ R152, R149, R152 ;  /* 0x0000009895987221 */ /* 0x000fe40000010000 */
[----:B-----5:R-:W-:Y:S02]  /*7e10*/  FADD.FTZ R5, R105, R6 ;  /* 0x0000000669057221 */ /* 0x020fe40000010000 */
[----:B------:R-:W-:Y:S03]  /*7e20*/  FADD.FTZ R153, R153, R152 ;  /* 0x0000009899997221 */ /* 0x000fe60000010000 */
[----:B------:R-:W2:Y:S01]  /*7e30*/  MUFU.EX2 R107, R107 ;  /* 0x0000006b006b7308 */ /* 0x000ea20000000800 */
[----:B------:R-:W-:Y:S01]  /*7e40*/  FADD.FTZ R104, R104, R153 ;  /* 0x0000009968687221 */ /* 0x000fe20000010000 */
[C---:B---3--:R-:W-:Y:S01]  /*7e50*/  F2FP.PACK_AB R23, R106.reuse, R105 ;  /* 0x000000696a17723e */ /* 0x048fe200000000ff */
[----:B------:R-:W-:Y:S06]  /*7e60*/  FADD.FTZ R5, R106, R5 ;  /* 0x000000056a057221 */ /* 0x000fec0000010000 */
[C---:B-1----:R-:W-:Y:S01]  /*7e70*/  HMMA.16816.F32 R8, R20.reuse, R24, R8 ;  /* 0x000000181408723c */ /* 0x042fe20000001808 */
[----:B------:R-:W1:Y:S01]  /*7e80*/  MUFU.EX2 R54, R54 ;  /* 0x0000003600367308 */ /* 0x000e620000000800 */
[----:B------:R-:W-:Y:S06]  /*7e90*/  LDSM.16.MT88.4 R44, [R172+0xe800] ;  /* 0x00e80000ac2c783b */ /* 0x000fec0000004200 */
[C---:B------:R-:W-:Y:S03]  /*7ea0*/  HMMA.16816.F32 R68, R20.reuse, R26, R68 ;  /* 0x0000001a1444723c */ /* 0x040fe60000001844 */
[----:B------:R-:W3:Y:S01]  /*7eb0*/  MUFU.EX2 R56, R56 ;  /* 0x0000003800387308 */ /* 0x000ee20000000800 */
[----:B------:R-:W5:Y:S04]  /*7ec0*/  LDSM.16.MT88.4 R24, [R173+0xe000] ;  /* 0x00e00000ad18783b */ /* 0x000f680000004200 */
[C---:B------:R-:W-:Y:S05]  /*7ed0*/  HMMA.16816.F32 R72, R20.reuse, R36, R72 ;  /* 0x000000241448723c */ /* 0x040fea0000001848 */
[----:B------:R-:W-:Y:S03]  /*7ee0*/  MUFU.EX2 R57, R57 ;  /* 0x0000003900397308 */ /* 0x000fe60000000800 */
[C---:B------:R-:W-:Y:S01]  /*7ef0*/  HMMA.16816.F32 R76, R20.reuse, R38, R76 ;  /* 0x00000026144c723c */ /* 0x040fe2000000184c */
[----:B------:R-:W1:Y:S06]  /*7f00*/  LDSM.16.MT88.4 R36, [R172+0xe000] ;  /* 0x00e00000ac24783b */ /* 0x000e6c0000004200 */
[----:B------:R-:W1:Y:S01]  /*7f10*/  MUFU.EX2 R58, R58 ;  /* 0x0000003a003a7308 */ /* 0x000e620000000800 */
[C---:B----4-:R-:W-:Y:S08]  /*7f20*/  HMMA.16816.F32 R80, R20.reuse, R28, R80 ;  /* 0x0000001c1450723c */ /* 0x050ff00000001850 */
[C---:B------:R-:W-:Y:S01]  /*7f30*/  HMMA.16816.F32 R84, R20.reuse, R30, R84 ;  /* 0x0000001e1454723c */ /* 0x040fe20000001854 */
[----:B------:R-:W-:Y:S01]  /*7f40*/  LDSM.16.MT88.4 R28, [R172+0xa400] ;  /* 0x00a40000ac1c783b */ /* 0x000fe20000004200 */
[----:B------:R-:W4:Y:S06]  /*7f50*/  MUFU.EX2 R60, R60 ;  /* 0x0000003c003c7308 */ /* 0x000f2c0000000800 */
[C---:B------:R-:W-:Y:S04]  /*7f60*/  HMMA.16816.F32 R88, R20.reuse, R32, R88 ;  /* 0x000000201458723c */ /* 0x040fe80000001858 */
[----:B------:R-:W-:Y:S04]  /*7f70*/  MUFU.EX2 R61, R61 ;  /* 0x0000003d003d7308 */ /* 0x000fe80000000800 */
[C---:B------:R-:W-:Y:S01]  /*7f80*/  HMMA.16816.F32 R12, R20.reuse, R34, R12 ;  /* 0x00000022140c723c */ /* 0x040fe2000000180c */
[----:B------:R-:W-:Y:S05]  /*7f90*/  LDSM.16.MT88.4 R32, [R173+0xc400] ;  /* 0x00c40000ad20783b */ /* 0x000fea0000004200 */
[----:B------:R-:W2:Y:S02]  /*7fa0*/  MUFU.EX2 R62, R62 ;  /* 0x0000003e003e7308 */ /* 0x000ea40000000800 */
[C---:B-----5:R-:W-:Y:S08]  /*7fb0*/  HMMA.16816.F32 R92, R20.reuse, R24, R92 ;  /* 0x00000018145c723c */ /* 0x060ff0000000185c */
[C---:B------:R-:W-:Y:S01]  /*7fc0*/  HMMA.16816.F32 R96, R20.reuse, R26, R96 ;  /* 0x0000001a1460723c */ /* 0x040fe20000001860 */
[----:B------:R-:W5:Y:S01]  /*7fd0*/  LDSM.16.MT88.4 R24, [R173+0xa400] ;  /* 0x00a40000ad18783b */ /* 0x000f620000004200 */
[----:B------:R-:W-:Y:S06]  /*7fe0*/  MUFU.EX2 R64, R64 ;  /* 0x0000004000407308 */ /* 0x000fec0000000800 */
[C---:B-1----:R-:W-:Y:S04]  /*7ff0*/  HMMA.16816.F32 R16, R20.reuse, R36, R16 ;  /* 0x000000241410723c */ /* 0x042fe80000001810 */
[----:B------:R-:W1:Y:S04]  /*8000*/  MUFU.EX2 R195, R140 ;  /* 0x0000008c00c37308 */ /* 0x000e680000000800 */
[----:B------:R-:W-:Y:S01]  /*8010*/  HMMA.16816.F32 R100, R20, R38, R100 ;  /* 0x000000261464723c */ /* 0x000fe20000001864 */
[----:B------:R-:W1:Y:S05]  /*8020*/  LDSM.16.MT88.4 R36, [R172+0xc400] ;  /* 0x00c40000ac24783b */ /* 0x000e6a0000004200 */
[----:B------:R-:W-:Y:S01]  /*8030*/  MUFU.EX2 R119, R119 ;  /* 0x0000007700777308 */ /* 0x000fe20000000800 */
[----:B--2---:R-:W-:Y:S01]  /*8040*/  F2FP.PACK_AB R20, R116, R107 ;  /* 0x0000006b7414723e */ /* 0x004fe200000000ff */
        /* <DEDUP_REMOVED lines=8> */
[----:B------:R-:W-:Y:S02]  /*80d0*/  FADD.FTZ R6, R50, R155 ;  /* 0x0000009b32067221 */ /* 0x000fe40000010000 */
[----:B------:R-:W-:Y:S01]  /*80e0*/  FADD.FTZ R48, R49, R48 ;  /* 0x0000003031307221 */ /* 0x000fe20000010000 */
[C---:B-----5:R-:W-:Y:S03]  /*80f0*/  HMMA.16816.F32 R8, R20.reuse, R24, R8 ;  /* 0x000000181408723c */ /* 0x060fe60000001808 */
[----:B------:R-:W-:Y:S05]  /*8100*/  FADD.FTZ R6, R51, R6 ;  /* 0x0000000633067221 */ /* 0x000fea0000010000 */
[C---:B------:R-:W-:Y:S01]  /*8110*/  HMMA.16816.F32 R68, R20.reuse, R26, R68 ;  /* 0x0000001a1444723c */ /* 0x040fe20000001844 */
[----:B------:R-:W2:Y:S07]  /*8120*/  LDSM.16.MT88.4 R24, [R172+0xe400] ;  /* 0x00e40000ac18783b */ /* 0x000eae0000004200 */
[C---:B------:R-:W-:Y:S08]  /*8130*/  HMMA.16816.F32 R72, R20.reuse, R28, R72 ;  /* 0x0000001c1448723c */ /* 0x040ff00000001848 */
[C---:B------:R-:W-:Y:S01]  /*8140*/  HMMA.16816.F32 R76, R20.reuse, R30, R76 ;  /* 0x0000001e144c723c */ /* 0x040fe2000000184c */
[----:B------:R-:W5:Y:S07]  /*8150*/  LDSM.16.MT88.4 R28, [R173+0xa800] ;  /* 0x00a80000ad1c783b */ /* 0x000f6e0000004200 */
[C---:B------:R-:W-:Y:S08]  /*8160*/  HMMA.16816.F32 R80, R20.reuse, R32, R80 ;  /* 0x000000201450723c */ /* 0x040ff00000001850 */
[C---:B------:R-:W-:Y:S01]  /*8170*/  HMMA.16816.F32 R84, R20.reuse, R34, R84 ;  /* 0x000000221454723c */ /* 0x040fe20000001854 */
[----:B------:R-:W3:Y:S07]  /*8180*/  LDSM.16.MT88.4 R32, [R172+0xa800] ;  /* 0x00a80000ac20783b */ /* 0x000eee0000004200 */
[C---:B-1----:R-:W-:Y:S08]  /*8190*/  HMMA.16816.F32 R88, R20.reuse, R36, R88 ;  /* 0x000000241458723c */ /* 0x042ff00000001858 */
[C---:B------:R-:W-:Y:S01]  /*81a0*/  HMMA.16816.F32 R12, R20.reuse, R38, R12 ;  /* 0x00000026140c723c */ /* 0x040fe2000000180c */
[----:B------:R-:W1:Y:S07]  /*81b0*/  LDSM.16.MT88.4 R36, [R173+0xc800] ;  /* 0x00c80000ad24783b */ /* 0x000e6e0000004200 */
[C---:B------:R-:W-:Y:S08]  /*81c0*/  HMMA.16816.F32 R92, R20.reuse, R40, R92 ;  /* 0x00000028145c723c */ /* 0x040ff0000000185c */
[C---:B------:R-:W-:Y:S01]  /*81d0*/  HMMA.16816.F32 R96, R20.reuse, R42, R96 ;  /* 0x0000002a1460723c */ /* 0x040fe20000001860 */
[----:B------:R-:W1:Y:S07]  /*81e0*/  LDSM.16.MT88.4 R40, [R172+0xc800] ;  /* 0x00c80000ac28783b */ /* 0x000e6e0000004200 */
[C---:B--2---:R-:W-:Y:S08]  /*81f0*/  HMMA.16816.F32 R16, R20.reuse, R24, R16 ;  /* 0x000000181410723c */ /* 0x044ff00000001810 */
[----:B------:R-:W-:Y:S01]  /*8200*/  HMMA.16816.F32 R100, R20, R26, R100 ;  /* 0x0000001a1464723c */ /* 0x000fe20000001864 */
[----:B------:R-:W2:Y:S06]  /*8210*/  LDSM.16.MT88.4 R24, [R173+0xe800] ;  /* 0x00e80000ad18783b */ /* 0x000eac0000004200 */
[----:B------:R-:W-:Y:S01]  /*8220*/  F2FP.PACK_AB R20, R52, R3 ;  /* 0x000000033414723e */ /* 0x000fe200000000ff */
[----:B------:R-:W-:Y:S01]  /*8230*/  FADD.FTZ R3, R3, R48 ;  /* 0x0000003003037221 */ /* 0x000fe20000010000 */
[----:B------:R-:W-:Y:S03]  /*8240*/  F2FP.PACK_AB R21, R54, R53 ;  /* 0x000000353615723e */ /* 0x000fe600000000ff */
[----:B---3--:R-:W-:Y:S01]  /*8250*/  F2FP.PACK_AB R22, R56, R55 ;  /* 0x000000373816723e */ /* 0x008fe200000000ff */
[----:B------:R-:W-:Y:S01]  /*8260*/  FADD.FTZ R53, R53, R6 ;  /* 0x0000000635357221 */ /* 0x000fe20000010000 */
[----:B------:R-:W-:Y:S01]  /*8270*/  F2FP.PACK_AB R23, R58, R57 ;  /* 0x000000393a17723e */ /* 0x000fe200000000ff */
[----:B------:R-:W-:Y:S01]  /*8280*/  FADD.FTZ R52, R52, R3 ;  /* 0x0000000334347221 */ /* 0x000fe20000010000 */
[----:B------:R-:W-:Y:S01]  /*8290*/  IADD3 R3, R194, -0x1, RZ ;  /* 0xffffffffc2037810 */ /* 0x000fe20007ffe0ff */
[----:B------:R-:W-:Y:S02]  /*82a0*/  FADD.FTZ R54, R54, R53 ;  /* 0x0000003536367221 */ /* 0x000fe40000010000 */
[----:B------:R-:W-:Y:S01]  /*82b0*/  FADD.FTZ R55, R55, R52 ;  /* 0x0000003437377221 */ /* 0x000fe20000010000 */
[----:B------:R-:W-:Y:S01]  /*82c0*/  MOV R194, R3 ;  /* 0x0000000300c27202 */ /* 0x000fe20000000f00 */
[C---:B-----5:R-:W-:Y:S03]  /*82d0*/  HMMA.16816.F32 R8, R20.reuse, R28, R8 ;  /* 0x0000001c1408723c */ /* 0x060fe60000001808 */
[----:B------:R-:W-:Y:S01]  /*82e0*/  FADD.FTZ R57, R57, R54 ;  /* 0x0000003639397221 */ /* 0x000fe20000010000 */
[----:B------:R-:W-:Y:S01]  /*82f0*/  MOV R3, R0 ;  /* 0x0000000000037202 */ /* 0x000fe20000000f00 */
[----:B------:R-:W-:Y:S02]  /*8300*/  FADD.FTZ R56, R56, R55 ;  /* 0x0000003738387221 */ /* 0x000fe40000010000 */
[----:B------:R-:W-:Y:S01]  /*8310*/  FADD.FTZ R58, R58, R57 ;  /* 0x000000393a3a7221 */ /* 0x000fe20000010000 */
[C---:B------:R-:W-:Y:S01]  /*8320*/  HMMA.16816.F32 R68, R20.reuse, R30, R68 ;  /* 0x0000001e1444723c */ /* 0x040fe20000001844 */
[----:B------:R-:W3:Y:S07]  /*8330*/  LDSM.16.MT88.4 R28, [R173+0xac00] ;  /* 0x00ac0000ad1c783b */ /* 0x000eee0000004200 */
[C---:B------:R-:W-:Y:S08]  /*8340*/  HMMA.16816.F32 R72, R20.reuse, R32, R72 ;  /* 0x000000201448723c */ /* 0x040ff00000001848 */
[C---:B------:R-:W-:Y:S01]  /*8350*/  HMMA.16816.F32 R76, R20.reuse, R34, R76 ;  /* 0x00000022144c723c */ /* 0x040fe2000000184c */
[----:B------:R-:W-:Y:S07]  /*8360*/  LDSM.16.MT88.4 R32, [R173+0xcc00] ;  /* 0x00cc0000ad20783b */ /* 0x000fee0000004200 */
[C---:B-1----:R-:W-:Y:S01]  /*8370*/  HMMA.16816.F32 R80, R20.reuse, R36, R80 ;  /* 0x000000241450723c */ /* 0x042fe20000001850 */
[----:B------:R-:W1:Y:S07]  /*8380*/  MUFU.EX2 R36, R66 ;  /* 0x0000004200247308 */ /* 0x000e6e0000000800 */
[C---:B------:R-:W-:Y:S08]  /*8390*/  HMMA.16816.F32 R84, R20.reuse, R38, R84 ;  /* 0x000000261454723c */ /* 0x040ff00000001854 */
[C---:B------:R-:W-:Y:S08]  /*83a0*/  HMMA.16816.F32 R88, R20.reuse, R40, R88 ;  /* 0x000000281458723c */ /* 0x040ff00000001858 */
[C---:B------:R-:W-:Y:S08]  /*83b0*/  HMMA.16816.F32 R12, R20.reuse, R42, R12 ;  /* 0x0000002a140c723c */ /* 0x040ff0000000180c */
[C---:B--2---:R-:W-:Y:S08]  /*83c0*/  HMMA.16816.F32 R92, R20.reuse, R24, R92 ;  /* 0x00000018145c723c */ /* 0x044ff0000000185c */
[C---:B------:R-:W-:Y:S01]  /*83d0*/  HMMA.16816.F32 R96, R20.reuse, R26, R96 ;  /* 0x0000001a1460723c */ /* 0x040fe20000001860 */
[----:B------:R-:W2:Y:S07]  /*83e0*/  LDSM.16.MT88.4 R24, [R172+0xac00] ;  /* 0x00ac0000ac18783b */ /* 0x000eae0000004200 */
[C---:B------:R-:W-:Y:S08]  /*83f0*/  HMMA.16816.F32 R16, R20.reuse, R44, R16 ;  /* 0x0000002c1410723c */ /* 0x040ff00000001810 */
[----:B------:R-:W-:Y:S07]  /*8400*/  HMMA.16816.F32 R100, R20, R46, R100 ;  /* 0x0000002e1464723c */ /* 0x000fee0000001864 */
[----:B----4-:R-:W-:Y:S01]  /*8410*/  F2FP.PACK_AB R20, R60, R59 ;  /* 0x0000003b3c14723e */ /* 0x010fe200000000ff */
[----:B------:R-:W-:Y:S01]  /*8420*/  FADD.FTZ R59, R59, R56 ;  /* 0x000000383b3b7221 */ /* 0x000fe20000010000 */
[----:B------:R-:W-:Y:S03]  /*8430*/  F2FP.PACK_AB R21, R62, R61 ;  /* 0x0000003d3e15723e */ /* 0x000fe600000000ff */
[----:B------:R-:W-:Y:S01]  /*8440*/  F2FP.PACK_AB R22, R195, R64 ;  /* 0x00000040c316723e */ /* 0x000fe200000000ff */
[----:B------:R-:W-:Y:S01]  /*8450*/  FADD.FTZ R61, R61, R58 ;  /* 0x0000003a3d3d7221 */ /* 0x000fe20000010000 */
[----:B-1----:R-:W-:Y:S01]  /*8460*/  F2FP.PACK_AB R23, R119, R36 ;  /* 0x000000247717723e */ /* 0x002fe200000000ff */
[----:B------:R-:W-:Y:S02]  /*8470*/  FADD.FTZ R59, R60, R59 ;  /* 0x0000003b3c3b7221 */ /* 0x000fe40000010000 */
[----:B------:R-:W-:Y:S02]  /*8480*/  FADD.FTZ R61, R62, R61 ;  /* 0x0000003d3e3d7221 */ /* 0x000fe40000010000 */
[----:B------:R-:W-:Y:S02]  /*8490*/  FADD.FTZ R64, R64, R59 ;  /* 0x0000003b40407221 */ /* 0x000fe40000010000 */
[C---:B---3--:R-:W-:Y:S01]  /*84a0*/  HMMA.16816.F32 R112, R20.reuse, R28, R8 ;  /* 0x0000001c1470723c */ /* 0x048fe20000001808 */
[----:B------:R-:W1:Y:S02]  /*84b0*/  LDSM.16.MT88.4 R8, [R173+0xec00] ;  /* 0x00ec0000ad08783b */ /* 0x000e640000004200 */
[----:B------:R-:W-:Y:S02]  /*84c0*/  FADD.FTZ R36, R36, R61 ;  /* 0x0000003d24247221 */ /* 0x000fe40000010000 */
[----:B------:R-:W-:Y:S02]  /*84d0*/  FADD.FTZ R195, R195, R64 ;  /* 0x00000040c3c37221 */ /* 0x000fe40000010000 */
[----:B------:R-:W-:Y:S01]  /*84e0*/  FADD.FTZ R196, R119, R36 ;  /* 0x0000002477c47221 */ /* 0x000fe20000010000 */
[C---:B------:R-:W-:Y:S08]  /*84f0*/  HMMA.16816.F32 R68, R20.reuse, R30, R68 ;  /* 0x0000001e1444723c */ /* 0x040ff00000001844 */
[C---:B--2---:R-:W-:Y:S08]  /*8500*/  HMMA.16816.F32 R72, R20.reuse, R24, R72 ;  /* 0x000000181448723c */ /* 0x044ff00000001848 */
        /* <DEDUP_REMOVED lines=10> */
[----:B------:R-:W-:-:S07]  /*85b0*/  @P0 BRA `(.L_x_1713) ;  /* 0xffffcba000000947 */ /* 0x000fce000383ffff */
.L_x_1709:
[----:B------:R-:W1:Y:S01]  /*85c0*/  SHFL.BFLY PT, R4, R195, 0x2, 0x1f ;  /* 0x0c401f00c3047f89 */ /* 0x000e6200000e0000 */
[----:B------:R-:W-:Y:S01]  /*85d0*/  MOV R8, 0x3f800000 ;  /* 0x3f80000000087802 */ /* 0x000fe20000000f00 */
[----:B------:R-:W-:Y:S01]  /*85e0*/  ULDC.U8 UR4, c[0x0][0x328] ;  /* 0x0000ca0000047ab9 */ /* 0x000fe20000000000 */
[----:B------:R-:W-:Y:S01]  /*85f0*/  SHF.R.S32.HI R11, RZ, 0x1f, R182 ;  /* 0x0000001fff0b7819 */ /* 0x000fe200000114b6 */
[----:B------:R-:W2:Y:S01]  /*8600*/  SHFL.BFLY PT, R3, R196, 0x2, 0x1f ;  /* 0x0c401f00c4037f89 */ /* 0x000ea200000e0000 */
[----:B------:R-:W-:Y:S01]  /*8610*/  BSSY B0, `(.L_x_1714) ;  /* 0x00000b3000007945 */ /* 0x000fe20003800000 */
[----:B------:R-:W-:-:S02]  /*8620*/  LEA R189, R189, R188, 0x4 ;  /* 0x000000bcbdbd7211 */ /* 0x000fc400078e20ff */
[----:B------:R-:W-:Y:S01]  /*8630*/  LEA.HI R11, R11, R182, RZ, 0x3 ;  /* 0x000000b60b0b7211 */ /* 0x000fe200078f18ff */
[----:B------:R-:W3:Y:S03]  /*8640*/  S2R R32, SR_CTAID.Z ;  /* 0x0000000000207919 */ /* 0x000ee60000002700 */
[----:B------:R-:W-:Y:S01]  /*8650*/  LOP3.LUT R11, R11, 0xfffffff8, RZ, 0xc0, !PT ;  /* 0xfffffff80b0b7812 */ /* 0x000fe200078ec0ff */
[----:B------:R-:W4:Y:S03]  /*8660*/  S2R R34, SR_CTAID.Y ;  /* 0x0000000000227919 */ /* 0x000f260000002600 */
[----:B------:R-:W-:Y:S01]  /*8670*/  IADD3 R11, R182, -R11, RZ ;  /* 0x8000000bb60b7210 */ /* 0x000fe20007ffe0ff */
[----:B-1----:R-:W-:Y:S02]  /*8680*/  FADD.FTZ R7, R4, R195 ;  /* 0x000000c304077221 */ /* 0x002fe40000010000 */
[----:B------:R-:W1:Y:S01]  /*8690*/  S2R R4, SR_TID.X ;  /* 0x0000000000047919 */ /* 0x000e620000002100 */
[----:B--2---:R-:W-:-:S03]  /*86a0*/  FADD.FTZ R10, R3, R196 ;  /* 0x000000c4030a7221 */ /* 0x004fc60000010000 */
[----:B------:R-:W2:Y:S04]  /*86b0*/  SHFL.BFLY PT, R6, R7, 0x1, 0x1f ;  /* 0x0c201f0007067f89 */ /* 0x000ea800000e0000 */
[----:B------:R-:W5:Y:S01]  /*86c0*/  SHFL.BFLY PT, R5, R10, 0x1, 0x1f ;  /* 0x0c201f000a057f89 */ /* 0x000f6200000e0000 */
[----:B-1----:R-:W-:Y:S01]  /*86d0*/  SHF.R.S32.HI R3, RZ, 0x1f, R4 ;  /* 0x0000001fff037819 */ /* 0x002fe20000011404 */
[----:B--2---:R-:W-:-:S03]  /*86e0*/  FADD.FTZ R6, R7, R6 ;  /* 0x0000000607067221 */ /* 0x004fc60000010000 */
[CC--:B------:R-:W-:Y:S02]  /*86f0*/  LEA.HI R9, R3.reuse, R4.reuse, RZ, 0x2 ;  /* 0x0000000403097211 */ /* 0x0c0fe400078f10ff */
[-C--:B------:R-:W-:Y:S01]  /*8700*/  LEA.HI R3, R3, R4.reuse, RZ, 0x5 ;  /* 0x0000000403037211 */ /* 0x080fe200078f28ff */
[----:B-----5:R-:W-:Y:S01]  /*8710*/  FADD.FTZ R5, R10, R5 ;  /* 0x000000050a057221 */ /* 0x020fe20000010000 */
[----:B------:R-:W-:Y:S02]  /*8720*/  FSETP.NE.FTZ.AND P3, PT, R6, RZ, PT ;  /* 0x000000ff0600720b */ /* 0x000fe40003f75000 */
[----:B------:R-:W-:Y:S02]  /*8730*/  LOP3.LUT R9, R9, 0xfffffffc, RZ, 0xc0, !PT ;  /* 0xfffffffc09097812 */ /* 0x000fe400078ec0ff */
[----:B------:R-:W-:Y:S02]  /*8740*/  FSETP.NE.FTZ.AND P2, PT, R5, RZ, PT ;  /* 0x000000ff0500720b */ /* 0x000fe40003f55000 */
[----:B------:R-:W-:-:S02]  /*8750*/  IADD3 R10, -R9, R4, RZ ;  /* 0x00000004090a7210 */ /* 0x000fc40007ffe1ff */
[----:B------:R-:W-:Y:S02]  /*8760*/  MOV R9, 0x3f800000 ;  /* 0x3f80000000097802 */ /* 0x000fe40000000f00 */
[----:B------:R-:W-:Y:S02]  /*8770*/  SHF.R.S32.HI R7, RZ, 0x5, R3 ;  /* 0x00000005ff077819 */ /* 0x000fe40000011403 */
[----:B------:R-:W-:Y:S01]  /*8780*/  LOP3.LUT R3, R3, 0xffffffe0, RZ, 0xc0, !PT ;  /* 0xffffffe003037812 */ /* 0x000fe200078ec0ff */
[----:B------:R-:W1:Y:S01]  /*8790*/  @P3 MUFU.RCP R8, R6 ;  /* 0x0000000600083308 */ /* 0x000e620000001000 */
[----:B------:R-:W-:Y:S02]  /*87a0*/  LEA R7, R7, R10, 0x8 ;  /* 0x0000000a07077211 */ /* 0x000fe400078e40ff */
[----:B------:R-:W-:-:S05]  /*87b0*/  IADD3 R4, -R3, R4, RZ ;  /* 0x0000000403047210 */ /* 0x000fca0007ffe1ff */
        /* <DEDUP_REMOVED lines=8> */
[----:B------:R-:W5:Y:S01]  /*8840*/  @P3 MUFU.LG2 R6, R6 ;  /* 0x0000000600063308 */ /* 0x000f620000000c00 */
        /* <DEDUP_REMOVED lines=28> */
[----:B------:R-:W-:Y:S01]  /*8a10*/  LEA.HI R8, R11, R11, RZ, 0x1 ;  /* 0x0000000b0b087211 */ /* 0x000fe200078f08ff */
[----:B--2---:R-:W-:Y:S01]  /*8a20*/  FMUL.FTZ R115, R9, R115 ;  /* 0x0000007309737220 */ /* 0x004fe20000410000 */
[----:B------:R-:W-:Y:S01]  /*8a30*/  F2FP.PACK_AB R104, R105, R104 ;  /* 0x000000686968723e */ /* 0x000fe200000000ff */
[C---:B------:R-:W-:Y:S01]  /*8a40*/  FMUL.FTZ R114, R9.reuse, R114 ;  /* 0x0000007209727220 */ /* 0x040fe20000410000 */
[----:B------:R-:W-:Y:S01]  /*8a50*/  LOP3.LUT R10, R8, 0x3fffffe, RZ, 0xc0, !PT ;  /* 0x03fffffe080a7812 */ /* 0x000fe200078ec0ff */
[C---:B------:R-:W-:Y:S01]  /*8a60*/  FMUL.FTZ R71, R9.reuse, R71 ;  /* 0x0000004709477220 */ /* 0x040fe20000410000 */
[----:B------:R-:W-:Y:S01]  /*8a70*/  SHF.R.S32.HI R8, RZ, 0x1, R8 ;  /* 0x00000001ff087819 */ /* 0x000fe20000011408 */
[----:B------:R-:W-:Y:S01]  /*8a80*/  FMUL.FTZ R70, R9, R70 ;  /* 0x0000004609467220 */ /* 0x000fe20000410000 */
[----:B------:R-:W-:Y:S01]  /*8a90*/  IADD3 R10, R11, -R10, RZ ;  /* 0x8000000a0b0a7210 */ /* 0x000fe20007ffe0ff */
[C---:B------:R-:W-:Y:S01]  /*8aa0*/  FMUL.FTZ R75, R9.reuse, R75 ;  /* 0x0000004b094b7220 */ /* 0x040fe20000410000 */
[----:B------:R-:W-:Y:S01]  /*8ab0*/  LOP3.LUT P0, RZ, R8, 0x2, RZ, 0xc0, !PT ;  /* 0x0000000208ff7812 */ /* 0x000fe2000780c0ff */
        /* <DEDUP_REMOVED lines=10> */
[----:B------:R-:W-:-:S02]  /*8b60*/  FMUL.FTZ R87, R9, R87 ;  /* 0x0000005709577220 */ /* 0x000fc40000410000 */
[----:B------:R-:W-:Y:S01]  /*8b70*/  FMUL.FTZ R86, R9, R86 ;  /* 0x0000005609567220 */ /* 0x000fe20000410000 */
[----:B------:R-:W-:Y:S01]  /*8b80*/  F2FP.PACK_AB R82, R83, R82 ;  /* 0x000000525352723e */ /* 0x000fe200000000ff */
[C---:B------:R-:W-:Y:S02]  /*8b90*/  FMUL.FTZ R91, R9.reuse, R91 ;  /* 0x0000005b095b7220 */ /* 0x040fe40000410000 */
[----:B------:R-:W-:Y:S01]  /*8ba0*/  FMUL.FTZ R90, R9, R90 ;  /* 0x0000005a095a7220 */ /* 0x000fe20000410000 */
[----:B------:R-:W-:Y:S01]  /*8bb0*/  F2FP.PACK_AB R86, R87, R86 ;  /* 0x000000565756723e */ /* 0x000fe200000000ff */
[C---:B------:R-:W-:Y:S02]  /*8bc0*/  FMUL.FTZ R111, R9.reuse, R111 ;  /* 0x0000006f096f7220 */ /* 0x040fe40000410000 */
        /* <DEDUP_REMOVED lines=13> */
[----:B------:R-:W-:Y:S01]  /*8ca0*/  SHF.L.U32 R9, R8, 0x6, RZ ;  /* 0x0000000608097819 */ /* 0x000fe200000006ff */
[----:B------:R-:W-:Y:S01]  /*8cb0*/  IMAD R7, R10, 0x10, R7 ;  /* 0x000000100a077824 */ /* 0x000fe200078e0207 */
[----:B------:R-:W-:Y:S01]  /*8cc0*/  LOP3.LUT R8, R8, 0x1, RZ, 0xc0, !PT ;  /* 0x0000000108087812 */ /* 0x000fe200078ec0ff */
[----:B-1----:R-:W-:Y:S01]  /*8cd0*/  @P2 FMUL.FTZ R35, R5, 0.69314718246459960938 ;  /* 0x3f31721805232820 */ /* 0x002fe20000410000 */
[----:B------:R-:W-:Y:S02]  /*8ce0*/  LOP3.LUT R9, R9, 0xc0, RZ, 0xc0, !PT ;  /* 0x000000c009097812 */ /* 0x000fe400078ec0ff */
[----:B------:R-:W-:Y:S02]  /*8cf0*/  ISETP.NE.U32.AND P1, PT, R8, 0x1, PT ;  /* 0x000000010800780c */ /* 0x000fe40003f25070 */
[----:B------:R-:W-:Y:S02]  /*8d00*/  LEA.HI R10, R9, R9, RZ, 0x1d ;  /* 0x00000009090a7211 */ /* 0x000fe400078fe8ff */
[----:B------:R-:W-:-:S02]  /*8d10*/  MOV R8, 0x20 ;  /* 0x0000002000087802 */ /* 0x000fc40000000f00 */
[----:B------:R-:W-:Y:S02]  /*8d20*/  LEA R7, R7, R10, 0x1 ;  /* 0x0000000a07077211 */ /* 0x000fe400078e08ff */
[----:B------:R-:W-:Y:S02]  /*8d30*/  SEL R8, R8, 0xffffffe0, !P0 ;  /* 0xffffffe008087807 */ /* 0x000fe40004000000 */
[----:B------:R-:W-:Y:S02]  /*8d40*/  SHF.L.U32 R7, R7, 0x1, RZ ;  /* 0x0000000107077819 */ /* 0x000fe400000006ff */
[----:B------:R-:W-:Y:S02]  /*8d50*/  F2FP.PACK_AB R106, R107, R106 ;  /* 0x0000006a6b6a723e */ /* 0x000fe400000000ff */
[C---:B------:R-:W-:Y:S01]  /*8d60*/  IADD3 R9, R7.reuse, -0x10, RZ ;  /* 0xfffffff007097810 */ /* 0x040fe20007ffe0ff */
[----:B------:R-:W-:Y:S01]  /*8d70*/  STS [R7], R112 ;  /* 0x0000007007007388 */ /* 0x000fe20000000800 */
[----:B------:R-:W-:-:S02]  /*8d80*/  @P1 IADD3 R9, R7, 0x10, RZ ;  /* 0x0000001007091810 */ /* 0x000fc40007ffe0ff */
[----:B------:R-:W-:Y:S01]  /*8d90*/  IADD3 R11, R7, R8, RZ ;  /* 0x00000008070b7210 */ /* 0x000fe20007ffe0ff */
[----:B------:R-:W-:Y:S01]  /*8da0*/  STS [R7+0x200], R114 ;  /* 0x0002007207007388 */ /* 0x000fe20000000800 */
[----:B------:R-:W-:Y:S01]  /*8db0*/  F2FP.PACK_AB R102, R103, R102 ;  /* 0x000000666766723e */ /* 0x000fe200000000ff */
[----:B------:R-:W-:Y:S01]  /*8dc0*/  IMAD.IADD R33, R8, 0x1, R9 ;  /* 0x0000000108217824 */ /* 0x000fe200078e0209 */
[----:B------:R-:W-:Y:S01]  /*8dd0*/  ISETP.NE.AND P0, PT, RZ, UR4, PT ;  /* 0x00000004ff007c0c */ /* 0x000fe2000bf05270 */
[----:B------:R-:W-:Y:S01]  /*8de0*/  STS [R9], R68 ;  /* 0x0000004409007388 */ /* 0x000fe20000000800 */
[----:B------:R-:W-:Y:S02]  /*8df0*/  LOP3.LUT P1, RZ, R4, 0x3, RZ, 0xc0, !PT ;  /* 0x0000000304ff7812 */ /* 0x000fe4000782c0ff */
[----:B------:R-:W-:Y:S01]  /*8e00*/  MOV R4, 0x7f800000 ;  /* 0x7f80000000047802 */ /* 0x000fe20000000f00 */
[----:B------:R-:W-:Y:S04]  /*8e10*/  STS [R9+0x200], R70 ;  /* 0x0002004609007388 */ /* 0x000fe80000000800 */
[----:B------:R-:W-:Y:S04]  /*8e20*/  STS [R11], R72 ;  /* 0x000000480b007388 */ /* 0x000fe80000000800 */
[----:B------:R-:W-:Y:S01]  /*8e30*/  STS [R11+0x200], R74 ;  /* 0x0002004a0b007388 */ /* 0x000fe20000000800 */
[----:B---3--:R-:W-:-:S02]  /*8e40*/  @P0 IMAD R3, R32, c[0x0][0x234], RZ ;  /* 0x00008d0020030a24 */ /* 0x008fc400078e02ff */
[C---:B----4-:R-:W-:Y:S01]  /*8e50*/  @!P0 IMAD R5, R34.reuse, c[0x0][0x1c0], R32 ;  /* 0x0000700022058a24 */ /* 0x050fe200078e0220 */
[----:B------:R-:W-:Y:S01]  /*8e60*/  STS [R33], R76 ;  /* 0x0000004c21007388 */ /* 0x000fe20000000800 */
[----:B------:R-:W-:Y:S02]  /*8e70*/  @P0 IMAD R3, R34, c[0x0][0x214], R3 ;  /* 0x0000850022030a24 */ /* 0x000fe400078e0203 */
[----:B------:R-:W-:Y:S01]  /*8e80*/  @!P0 IMAD R3, R5, c[0x0][0x214], RZ ;  /* 0x0000850005038a24 */ /* 0x000fe200078e02ff */
        /* <DEDUP_REMOVED lines=11> */
[----:B------:R-:W-:Y:S04]  /*8f40*/  STS [R9+0x2000], R96 ;  /* 0x0020006009007388 */ /* 0x000fe80000000800 */
[----:B------:R-:W-:Y:S04]  /*8f50*/  STS [R9+0x2200], R98 ;  /* 0x0022006209007388 */ /* 0x000fe80000000800 */
[----:B------:R-:W-:Y:S04]  /*8f60*/  STS [R11+0x2000], R104 ;  /* 0x002000680b007388 */ /* 0x000fe80000000800 */
[----:B------:R-:W-:Y:S04]  /*8f70*/  STS [R11+0x2200], R106 ;  /* 0x0022006a0b007388 */ /* 0x000fe80000000800 */
[----:B------:R-:W-:Y:S04]  /*8f80*/  STS [R33+0x2000], R100 ;  /* 0x0020006421007388 */ /* 0x000fe80000000800 */
[----:B------:R5:W-:Y:S01]  /*8f90*/  STS [R33+0x2200], R102 ;  /* 0x0022006621007388 */ /* 0x000be20000000800 */
[----:B-1----:R-:W-:Y:S01]  /*8fa0*/  MOV R7, 0x7f800000 ;  /* 0x7f80000000077802 */ /* 0x002fe20000000f00 */
[----:B------:R-:W-:-:S02]  /*8fb0*/  @P2 FFMA.FTZ R7, R0, c[0x0][0x238], R35 ;  /* 0x00008e0000072a23 */ /* 0x000fc40000010023 */
[----:B------:R-:W-:Y:S01]  /*8fc0*/  BAR.SYNC.DEFER_BLOCKING 0x0 ;  /* 0x0000000000007b1d */ /* 0x000fe20000010000 */
[----:B-----5:R-:W-:-:S05]  /*8fd0*/  @P3 FMUL.FTZ R33, R6, 0.69314718246459960938 ;  /* 0x3f31721806213820 */ /* 0x020fca0000410000 */
[----:B------:R1:W2:Y:S01]  /*8fe0*/  LDS.128 R24, [R178] ;  /* 0x00000000b2187984 */ /* 0x0002a20000000c00 */
[----:B------:R-:W-:-:S03]  /*8ff0*/  @P3 FFMA.FTZ R4, R2, c[0x0][0x238], R33 ;  /* 0x00008e0002043a23 */ /* 0x000fc60000010021 */
[----:B------:R1:W3:Y:S04]  /*9000*/  LDS.128 R20, [R178+0x800] ;  /* 0x00080000b2147984 */ /* 0x0002e80000000c00 */
[----:B------:R1:W4:Y:S04]  /*9010*/  LDS.128 R16, [R178+0x1000] ;  /* 0x00100000b2107984 */ /* 0x0003280000000c00 */
[----:B------:R1:W1:Y:S04]  /*9020*/  LDS.128 R12, [R178+0x1800] ;  /* 0x00180000b20c7984 */ /* 0x0002680000000c00 */
[----:B------:R1:W1:Y:S04]  /*9030*/  LDS.128 R8, [R178+0x2000] ;  /* 0x00200000b2087984 */ /* 0x0002680000000c00 */
[----:B------:R1:W1:Y:S01]  /*9040*/  LDS.128 R28, [R178+0x2800] ;  /* 0x00280000b21c7984 */ /* 0x0002620000000c00 */
[----:B------:R-:W-:Y:S05]  /*9050*/  @P1 BRA `(.L_x_1715) ;  /* 0x000000e000001947 */ /* 0x000fea0003800000 */
[----:B------:R-:W5:Y:S01]  /*9060*/  S2R R0, SR_CTAID.X ;  /* 0x0000000000007919 */ /* 0x000f620000002500 */
[----:B------:R-:W-:-:S02]  /*9070*/  IMAD.MOV.U32 R5, RZ, RZ, -0x40 ;  /* 0xffffffc0ff057424 */ /* 0x000fc400078e00ff */
[C---:B-----5:R-:W-:Y:S01]  /*9080*/  IMAD R2, R0.reuse, 0x40, R3 ;  /* 0x0000004000027824 */ /* 0x060fe200078e0203 */
[----:B------:R-:W-:Y:S01]  /*9090*/  IADD3 R3, R189, 0x8, RZ ;  /* 0x00000008bd037810 */ /* 0x000fe20007ffe0ff */
[----:B------:R-:W-:-:S03]  /*90a0*/  IMAD R6, R0, R5, c[0x0][0x214] ;  /* 0x0000850000067624 */ /* 0x000fc600078e0205 */
        /* <DEDUP_REMOVED lines=9> */
.L_x_1715:
[----:B------:R-:W-:Y:S05]  /*9140*/  BSYNC B0 ;  /* 0x0000000000007941 */ /* 0x000fea0003800000 */
.L_x_1714:
[----:B------:R-:W5:Y:S01]  /*9150*/  S2R R3, SR_CTAID.X ;  /* 0x0000000000037919 */ /* 0x000f620000002500 */
[----:B----4-:R-:W-:Y:S02]  /*9160*/  MOV R4, R180 ;  /* 0x000000b400047202 */ /* 0x010fe40000000f00 */
[----:B------:R-:W-:Y:S02]  /*9170*/  MOV R5, R181 ;  /* 0x000000b500057202 */ /* 0x000fe40000000f00 */
[----:B------:R-:W-:Y:S02]  /*9180*/  SHF.R.S32.HI R2, RZ, 0x1f, R34 ;  /* 0x0000001fff027819 */ /* 0x000fe40000011422 */
[----:B-----5:R-:W-:-:S04]  /*9190*/  SHF.L.U32 R3, R3, 0x6, RZ ;  /* 0x0000000603037819 */ /* 0x020fc800000006ff */
[----:B------:R-:W-:Y:S01]  /*91a0*/  SHF.R.S32.HI R0, RZ, 0x1f, R3 ;  /* 0x0000001fff007819 */ /* 0x000fe20000011403 */
[----:B------:R-:W-:-:S04]  /*91b0*/  IMAD.WIDE.U32 R4, R3, c[0x0][0x1e8], R4 ;  /* 0x00007a0003047a25 */ /* 0x000fc800078e0004 */
[----:B------:R-:W-:-:S04]  /*91c0*/  IMAD R0, R0, c[0x0][0x1e8], RZ ;  /* 0x00007a0000007a24 */ /* 0x000fc800078e02ff */
[----:B------:R-:W-:Y:S02]  /*91d0*/  IMAD R0, R3, c[0x0][0x1ec], R0 ;  /* 0x00007b0003007a24 */ /* 0x000fe400078e0200 */
[----:B------:R-:W-:Y:S02]  /*91e0*/  IMAD R3, R2, c[0x0][0x1e0], RZ ;  /* 0x0000780002037a24 */ /* 0x000fe400078e02ff */
[----:B------:R-:W-:Y:S01]  /*91f0*/  IMAD.IADD R5, R0, 0x1, R5 ;  /* 0x0000000100057824 */ /* 0x000fe200078e0205 */
[----:B------:R-:W-:Y:S01]  /*9200*/  SHF.R.S32.HI R0, RZ, 0x1f, R32 ;  /* 0x0000001fff007819 */ /* 0x000fe20000011420 */
[C---:B------:R-:W-:Y:S02]  /*9210*/  IMAD R3, R34.reuse, c[0x0][0x1e4], R3 ;  /* 0x0000790022037a24 */ /* 0x040fe400078e0203 */
[----:B------:R-:W-:-:S04]  /*9220*/  IMAD.WIDE.U32 R34, R34, c[0x0][0x1e0], R4 ;  /* 0x0000780022227a25 */ /* 0x000fc800078e0004 */
[----:B------:R-:W-:Y:S01]  /*9230*/  IMAD R5, R0, c[0x0][0x1f0], RZ ;  /* 0x00007c0000057a24 */ /* 0x000fe200078e02ff */
[----:B------:R-:W-:Y:S01]  /*9240*/  IADD3 R35, R3, R35, RZ ;  /* 0x0000002303237210 */ /* 0x000fe20007ffe0ff */
[----:B------:R-:W-:Y:S01]  /*9250*/  IMAD R3, R183, c[0x0][0x1e8], RZ ;  /* 0x00007a00b7037a24 */ /* 0x000fe200078e02ff */
[----:B------:R-:W-:Y:S01]  /*9260*/  MOV R0, c[0x0][0x1ec] ;  /* 0x00007b0000007a02 */ /* 0x000fe20000000f00 */
[C---:B------:R-:W-:Y:S02]  /*9270*/  IMAD R5, R32.reuse, c[0x0][0x1f4], R5 ;  /* 0x00007d0020057a24 */ /* 0x040fe400078e0205 */
[----:B------:R-:W-:-:S04]  /*9280*/  IMAD.WIDE.U32 R32, R32, c[0x0][0x1f0], R34 ;  /* 0x00007c0020207a25 */ /* 0x000fc800078e0022 */
[----:B------:R-:W-:Y:S01]  /*9290*/  IMAD R3, R182, c[0x0][0x1ec], R3 ;  /* 0x00007b00b6037a24 */ /* 0x000fe200078e0203 */
[----:B------:R-:W-:-:S05]  /*92a0*/  IADD3 R33, R5, R33, RZ ;  /* 0x0000002105217210 */ /* 0x000fca0007ffe0ff */
[----:B------:R-:W-:-:S04]  /*92b0*/  IMAD.WIDE.U32 R182, R182, c[0x0][0x1e8], R32 ;  /* 0x00007a00b6b67a25 */ /* 0x000fc800078e0020 */
[----:B------:R-:W-:Y:S01]  /*92c0*/  IMAD.IADD R2, R3, 0x1, R183 ;  /* 0x0000000103027824 */ /* 0x000fe200078e02b7 */
[C---:B------:R-:W-:Y:S02]  /*92d0*/  LEA R4, P0, R182.reuse, c[0x0][0x1d0], 0x1 ;  /* 0x00007400b6047a11 */ /* 0x040fe400078008ff */
[----:B------:R-:W-:Y:S02]  /*92e0*/  MOV R3, c[0x0][0x1e8] ;  /* 0x00007a0000037a02 */ /* 0x000fe40000000f00 */
[----:B------:R-:W-:Y:S02]  /*92f0*/  LEA.HI.X R5, R182, c[0x0][0x1d4], R2, 0x1, P0 ;  /* 0x00007500b6057a11 */ /* 0x000fe400000f0c02 */
[----:B------:R-:W-:-:S03]  /*9300*/  LEA R2, P0, R3, R4, 0x6 ;  /* 0x0000000403027211 */ /* 0x000fc600078030ff */
[----:B--2---:R-:W-:Y:S01]  /*9310*/  STG.E.128 [R4.64], R24 ;  /* 0x0000001804007986 */ /* 0x004fe2000c101d0c */
[----:B------:R-:W-:-:S03]  /*9320*/  LEA.HI.X R3, R3, R5, R0, 0x6, P0 ;  /* 0x0000000503037211 */ /* 0x000fc600000f3400 */
[----:B------:R-:W-:Y:S04]  /*9330*/  STG.E.128 [R4.64+0x40], R16 ;  /* 0x0000401004007986 */ /* 0x000fe8000c101d0c */
[----:B-1----:R-:W-:Y:S04]  /*9340*/  STG.E.128 [R4.64+0x80], R8 ;  /* 0x0000800804007986 */ /* 0x002fe8000c101d0c */
[----:B---3--:R-:W-:Y:S04]  /*9350*/  STG.E.128 [R2.64], R20 ;  /* 0x0000001402007986 */ /* 0x008fe8000c101d0c */
[----:B------:R-:W-:Y:S04]  /*9360*/  STG.E.128 [R2.64+0x40], R12 ;  /* 0x0000400c02007986 */ /* 0x000fe8000c101d0c */
[----:B------:R-:W-:Y:S01]  /*9370*/  STG.E.128 [R2.64+0x80], R28 ;  /* 0x0000801c02007986 */ /* 0x000fe2000c101d0c */
[----:B------:R-:W-:Y:S05]  /*9380*/  EXIT ;  /* 0x000000000000794d */ /* 0x000fea0003800000 */
.L_x_1716:
        /* <DEDUP_REMOVED lines=15> */
.L_x_6114:


//--------------------- .text._ZN5flash24flash_fwd_splitkv_kernelI23Flash_fwd_kernel_traitsILi96ELi64ELi128ELi4ELb0ELb0EN7cutlass6half_tE19Flash_kernel_traitsILi96ELi64ELi128ELi4ES3_EELb1ELb0ELb0ELb1ELb1ELb1ELb0ELb0EEEvNS_16Flash_fwd_paramsE --------------------------
	.section	.text._ZN5flash24flash_fwd_splitkv_kernelI23Flash_fwd_kernel_traitsILi96ELi64ELi128ELi4ELb0ELb0EN7cutlass6half_tE19Flash_kernel_traitsILi96ELi64ELi128ELi4ES3_EELb1ELb0ELb0ELb1ELb1ELb1ELb0ELb0EEEvNS_16Flash_fwd_paramsE,"ax",@progbits
	.sectioninfo	@"SHI_REGISTERS=255"
	.align	128
        .global         _ZN5flash24flash_fwd_splitkv_kernelI23Flash_fwd_kernel_traitsILi96ELi64ELi128ELi4ELb0ELb0EN7cutlass6half_tE19Flash_kernel_traitsILi96ELi64ELi128ELi4ES3_EELb1ELb0ELb0ELb1ELb1ELb1ELb0ELb0EEEvNS_16Flash_fwd_paramsE
        .type           _ZN5flash24flash_fwd_splitkv_kernelI23Flash_fwd_kernel_traitsILi96ELi64ELi128ELi4ELb0ELb0EN7cutlass6half_tE19Flash_kernel_traitsILi96ELi64ELi128ELi4ES3_EELb1ELb0ELb0ELb1ELb1ELb1ELb0ELb0EEEvNS_16Flash_fwd_paramsE,@function
        .size           _ZN5flash24flash_fwd_splitkv_kernelI23Flash_fwd_kernel_traitsILi96ELi64ELi128ELi4ELb0ELb0EN7cutlass6half_tE19Flash_kernel_traitsILi96ELi64ELi128ELi4ES3_EELb1ELb0ELb0ELb1ELb1ELb1ELb0ELb0EEEvNS_16Flash_fwd_paramsE,(.L_x_6115 - _ZN5flash24flash_fwd_splitkv_kernelI23Flash_fwd_kernel_traitsILi96ELi64ELi128ELi4ELb0ELb0EN7cutlass6half_tE19Flash_kernel_traitsILi96ELi64ELi128ELi4ES3_EELb1ELb0ELb0ELb1ELb1ELb1ELb0ELb0EEEvNS_16Flash_fwd_paramsE)
        .other          _ZN5flash24flash_fwd_splitkv_kernelI23Flash_fwd_kernel_traitsILi96ELi64ELi128ELi4ELb0ELb0EN7cutlass6half_tE19Flash_kernel_traitsILi96ELi64ELi128ELi4ES3_EELb1ELb0ELb0ELb1ELb1ELb1ELb0ELb0EEEvNS_16Flash_fwd_paramsE,@"STO_CUDA_ENTRY STV_DEFAULT"
_ZN5flash24flash_fwd_splitkv_kernelI23Flash_fwd_kernel_traitsILi96ELi64ELi128ELi4ELb0ELb0EN7cutlass6half_tE19Flash_kernel_traitsILi96ELi64ELi128ELi4ES3_EELb1ELb0ELb0ELb1ELb1ELb1ELb0ELb0EEEvNS_16Flash_fwd_paramsE:
.text._ZN5flash24flash_fwd_splitkv_kernelI23Flash_fwd_kernel_traitsILi96ELi64ELi128ELi4ELb0ELb0EN7cutlass6half_tE19Flash_kernel_traitsILi96ELi64ELi128ELi4ES3_EELb1ELb0ELb0ELb1ELb1ELb1ELb0ELb0EEEvNS_16Flash_fwd_paramsE:
        /* <DEDUP_REMOVED lines=48> */
[----:B------:R-:W-:Y:S01]  /*0300*/  LOP3.LUT P3, RZ, R126, 0x3, RZ, 0xc0, !PT ;  /* 0x000000037eff7812 */ /* 0x000fe2000786c0ff */
[----:B------:R-:W-:Y:S01]  /*0310*/  IMAD R0, R0, c[0x0][0x1e8], RZ ;  /* 0x00007a0000007a24 */ /* 0x000fe200078e02ff */
[----:B------:R-:W-:Y:S02]  /*0320*/  LOP3.LUT R3, R2, 0x1ffffffc, RZ, 0xc0, !PT ;  /* 0x1ffffffc02037812 */ /* 0x000fe400078ec0ff */
[----:B------:R-:W-:Y:S01]  /*0330*/  SHF.R.S32.HI R2, RZ, 0x2, R2 ;  /* 0x00000002ff027819 */ /* 0x000fe20000011402 */
[----:B------:R-:W-:Y:S01]  /*0340*/  IMAD R7, R129, c[0x0][0x1ec], R0 ;  /* 0x00007b0081077a24 */ /* 0x000fe200078e0200 */
[----:B------:R-:W-:Y:S01]  /*0350*/  SHF.R.S32.HI R0, RZ, 0x1f, R17 ;  /* 0x0000001fff007819 */ /* 0x000fe20000011411 */
[----:B------:R-:W-:Y:S01]  /*0360*/  IMAD.IADD R4, R126, 0x1, -R3 ;  /* 0x000000017e047824 */ /* 0x000fe200078e0a03 */
[----:B------:R-:W-:-:S03]  /*0370*/  SHF.R.S32.HI R3, RZ, 0x1f, R28 ;  /* 0x0000001fff037819 */ /* 0x000fc6000001141c */
[----:B------:R-:W-:Y:S02]  /*0380*/  IMAD.SHL.U32 R4, R4, 0x8, RZ ;  /* 0x0000000804047824 */ /* 0x000fe400078e00ff */
[----:B------:R-:W-:Y:S02]  /*0390*/  IMAD R3, R3, c[0x0][0x1e0], RZ ;  /* 0x0000780003037a24 */ /* 0x000fe400078e02ff */
[----:B------:R-:W-:Y:S01]  /*03a0*/  IMAD R0, R0, c[0x0][0x1f0], RZ ;  /* 0x00007c0000007a24 */ /* 0x000fe200078e02ff */
[----:B------:R-:W-:Y:S01]  /*03b0*/  SHF.R.S32.HI R5, RZ, 0x1f, R4 ;  /* 0x0000001fff057819 */ /* 0x000fe20000011404 */
[----:B------:R-:W-:-:S04]  /*03c0*/  IMAD R3, R28, c[0x0][0x1e4], R3 ;  /* 0x000079001c037a24 */ /* 0x000fc800078e0203 */
[----:B------:R-:W-:-:S04]  /*03d0*/  IMAD.WIDE.U32 R4, R129, c[0x0][0x1e8], R4 ;  /* 0x00007a0081047a25 */ /* 0x000fc800078e0004 */
[----:B------:R-:W-:-:S04]  /*03e0*/  IMAD.IADD R5, R5, 0x1, R7 ;  /* 0x0000000105057824 */ /* 0x000fc800078e0207 */
[----:B------:R-:W-:-:S04]  /*03f0*/  IMAD.WIDE.U32 R4, R28, c[0x0][0x1e0], R4 ;  /* 0x000078001c047a25 */ /* 0x000fc800078e0004 */
[----:B------:R-:W-:Y:S01]  /*0400*/  IMAD R28, R28, c[0x0][0x1c0], R17 ;  /* 0x000070001c1c7a24 */ /* 0x000fe200078e0211 */
[----:B------:R-:W-:Y:S01]  /*0410*/  IADD3 R5, R5, R3, RZ ;  /* 0x0000000305057210 */ /* 0x000fe20007ffe0ff */
[----:B------:R-:W-:Y:S01]  /*0420*/  IMAD R3, R17, c[0x0][0x1f4], R0 ;  /* 0x00007d0011037a24 */ /* 0x000fe200078e0200 */
[----:B------:R-:W-:-:S03]  /*0430*/  SHF.R.S32.HI R0, RZ, 0x1f, R2 ;  /* 0x0000001fff007819 */ /* 0x000fc60000011402 */
[----:B------:R-:W-:-:S04]  /*0440*/  IMAD.WIDE.U32 R4, R17, c[0x0][0x1f0], R4 ;  /* 0x00007c0011047a25 */ /* 0x000fc800078e0004 */
[----:B------:R-:W-:Y:S02]  /*0450*/  IMAD R7, R0, c[0x0][0x1e8], RZ ;  /* 0x00007a0000077a24 */ /* 0x000fe400078e02ff */
        /* <DEDUP_REMOVED lines=33> */
.L_x_1717:
        /* <DEDUP_REMOVED lines=19> */
.L_x_1718:
[----:B-1----:R-:W-:Y:S01]  /*07a0*/  IABS R2, c[0x0][0x2d0] ;  /* 0x0000b40000027a13 */ /* 0x002fe20000000000 */
[----:B------:R-:W-:Y:S05]  /*07b0*/  @P6 BRA `(.L_x_1719) ;  /* 0x0000049000006947 */ /* 0x000fea0003800000 */
[----:B------:R-:W1:Y:S01]  /*07c0*/  I2F.RP R6, R2 ;  /* 0x0000000200067306 */ /* 0x000e620000209400 */
[----:B------:R-:W-:Y:S01]  /*07d0*/  IMAD.MOV.U32 R4, RZ, RZ, RZ ;  /* 0x000000ffff047224 */ /* 0x000fe200078e00ff */
[----:B------:R-:W-:-:S04]  /*07e0*/  LEA R11, R120, 0xffffff80, 0x7 ;  /* 0xffffff80780b7811 */ /* 0x000fc800078e38ff */
[----:B-----5:R-:W-:Y:S02]  /*07f0*/  IABS R0, R11 ;  /* 0x0000000b00007213 */ /* 0x020fe40000000000 */
        /* <DEDUP_REMOVED lines=20> */
[----:B------:R-:W-:-:S05]  /*0940*/  IMAD.WIDE R12, R3, 0x4, R182 ;  /* 0x00000004030c7825 */ /* 0x000fca00078e02b6 */
[----:B------:R1:W2:Y:S01]  /*0950*/  LDG.E R6, [R12.64] ;  /* 0x0000000c0c067981 */ /* 0x0002a2000c1e1900 */
        /* <DEDUP_REMOVED lines=28> */
[----:B-1----:R-:W-:-:S04]  /*0b20*/  IMAD R13, R8, c[0x0][0x1b0], RZ ;  /* 0x00006c00080d7a24 */ /* 0x002fc800078e02ff */
        /* <DEDUP_REMOVED lines=9> */
[C---:B------:R-:W-:Y:S01]  /*0bc0*/  IMAD R3, R11.reuse, c[0x0][0x19c], R0 ;  /* 0x000067000b037a24 */ /* 0x040fe200078e0200 */
[----:B------:R-:W-:Y:S01]  /*0bd0*/  MOV R14, R6 ;  /* 0x00000006000e7202 */ /* 0x000fe20000000f00 */
[----:B------:R-:W-:-:S04]  /*0be0*/  IMAD.WIDE.U32 R4, R11, c[0x0][0x198], R4 ;  /* 0x000066000b047a25 */ /* 0x000fc800078e0004 */
[----:B------:R-:W-:Y:S02]  /*0bf0*/  IMAD.IADD R5, R5, 0x1, R3 ;  /* 0x0000000105057824 */ /* 0x000fe400078e0203 */
[----:B------:R-:W-:Y:S02]  /*0c00*/  IMAD.IADD R15, R7, 0x1, R15 ;  /* 0x00000001070f7824 */ /* 0x000fe400078e020f */
[----:B------:R-:W-:-:S04]  /*0c10*/  IMAD.WIDE.U32 R4, R10, c[0x0][0x1b0], R4 ;  /* 0x00006c000a047a25 */ /* 0x000fc800078e0004 */
[----:B------:R-:W-:Y:S01]  /*0c20*/  IMAD.MOV.U32 R12, RZ, RZ, R4 ;  /* 0x000000ffff0c7224 */ /* 0x000fe200078e0004 */
[----:B------:R-:W-:Y:S01]  /*0c30*/  IADD3 R13, R5, R13, RZ ;  /* 0x0000000d050d7210 */ /* 0x000fe20007ffe0ff */
[----:B------:R-:W-:Y:S05]  /*0c40*/  BRA `(.L_x_1720) ;  /* 0x0000035000007947 */ /* 0x000fea0003800000 */
.L_x_1719:
[----:B------:R-:W-:Y:S02]  /*0c50*/  IABS R8, c[0x0][0x1c8] ;  /* 0x0000720000087a13 */ /* 0x000fe40000000000 */
[----:B------:R-:W-:Y:S02]  /*0c60*/  LEA R11, R120, 0xffffff80, 0x7 ;  /* 0xffffff80780b7811 */ /* 0x000fe400078e38ff */
[----:B------:R-:W1:Y:S01]  /*0c70*/  I2F.RP R5, R8 ;  /* 0x0000000800057306 */ /* 0x000e620000209400 */
[----:B-----5:R-:W-:Y:S02]  /*0c80*/  SHF.R.S32.HI R15, RZ, 0x1f, R0 ;  /* 0x0000001fff0f7819 */ /* 0x020fe40000011400 */
[----:B------:R-:W-:-:S05]  /*0c90*/  SHF.R.S32.HI R9, RZ, 0x1f, R11 ;  /* 0x0000001fff097819 */ /* 0x000fca000001140b */
        /* <DEDUP_REMOVED lines=8> */
[----:B------:R-:W-:Y:S02]  /*0d20*/  MOV R4, R3 ;  /* 0x0000000300047202 */ /* 0x000fe40000000f00 */
[----:B------:R-:W-:-:S03]  /*0d30*/  IADD3 R6, P1, R12, R11, RZ ;  /* 0x0000000b0c067210 */ /* 0x000fc60007f3e0ff */
[----:B------:R-:W-:-:S04]  /*0d40*/  IMAD.HI.U32 R10, R7, R4, RZ ;  /* 0x00000004070a7227 */ /* 0x000fc800078e00ff */
        /* <DEDUP_REMOVED lines=31> */
[----:B------:R-:W-:Y:S01]  /*0f40*/  IMAD.WIDE.U32 R12, R10, c[0x0][0x1b0], R6 ;  /* 0x00006c000a0c7a25 */ /* 0x000fe200078e0006 */
[----:B------:R-:W-:-:S03]  /*0f50*/  MOV R14, R4 ;  /* 0x00000004000e7202 */ /* 0x000fc60000000f00 */
[----:B------:R-:W-:Y:S02]  /*0f60*/  IMAD R3, R10, c[0x0][0x1b4], R3 ;  /* 0x00006d000a037a24 */ /* 0x000fe400078e0203 */
[----:B------:R-:W-:-:S03]  /*0f70*/  IMAD R15, R0, c[0x0][0x18c], R15 ;  /* 0x00006300000f7a24 */ /* 0x000fc600078e020f */
[----:B------:R-:W-:Y:S01]  /*0f80*/  IADD3 R13, R13, R3, RZ ;  /* 0x000000030d0d7210 */ /* 0x000fe20007ffe0ff */
[----:B------:R-:W-:Y:S02]  /*0f90*/  IMAD.IADD R15, R5, 0x1, R15 ;  /* 0x00000001050f7824 */ /* 0x000fe400078e020f */
.L_x_1720:
[----:B------:R-:W-:Y:S01]  /*0fa0*/  SHF.R.S32.HI R127, RZ, 0x1f, R126 ;  /* 0x0000001fff7f7819 */ /* 0x000fe2000001147e */
[----:B------:R-:W-:Y:S01]  /*0fb0*/  ULDC.64 UR6, c[0x0][0x198] ;  /* 0x0000660000067ab9 */ /* 0x000fe20000000a00 */
[----:B------:R-:W-:Y:S01]  /*0fc0*/  SHF.R.S32.HI R3, RZ, 0x1f, R28 ;  /* 0x0000001fff037819 */ /* 0x000fe2000001141c */
[----:B------:R-:W-:Y:S01]  /*0fd0*/  USHF.L.U32 UR9, UR6, 0x6, URZ ;  /* 0x0000000606097899 */ /* 0x000fe2000800063f */
[CC--:B------:R-:W-:Y:S01]  /*0fe0*/  LEA.HI R27, R127.reuse, R126.reuse, RZ, 0x2 ;  /* 0x0000007e7f1b7211 */ /* 0x0c0fe200078f10ff */
[----:B------:R-:W-:Y:S01]  /*0ff0*/  UMOV UR8, 0x6 ;  /* 0x0000000600087882 */ /* 0x000fe20000000000 */
[-C--:B------:R-:W-:Y:S01]  /*1000*/  LEA.HI R6, R127, R126.reuse, RZ, 0x3 ;  /* 0x0000007e7f067211 */ /* 0x080fe200078f18ff */
[----:B------:R-:W-:Y:S01]  /*1010*/  IMAD R3, R3, c[0x0][0x178], RZ ;  /* 0x00005e0003037a24 */ /* 0x000fe200078e02ff */
[----:B------:R-:W-:Y:S01]  /*1020*/  LOP3.LUT R5, R27, 0xfffffffc, RZ, 0xc0, !PT ;  /* 0xfffffffc1b057812 */ /* 0x000fe200078ec0ff */
[----:B------:R-:W-:Y:S01]  /*1030*/  USHF.L.U64.HI UR7, UR6, UR8, UR7 ;  /* 0x0000000806077299 */ /* 0x000fe20008010207 */
[----:B------:R-:W-:Y:S01]  /*1040*/  SHF.R.S32.HI R19, RZ, 0x3, R6 ;  /* 0x00000003ff137819 */ /* 0x000fe20000011406 */
[----:B------:R-:W-:Y:S01]  /*1050*/  IMAD R3, R28, c[0x0][0x17c], R3 ;  /* 0x00005f001c037a24 */ /* 0x000fe200078e0203 */
[----:B------:R-:W-:Y:S01]  /*1060*/  LEA.HI R25, R127, R126, RZ, 0x4 ;  /* 0x0000007e7f197211 */ /* 0x000fe200078f20ff */
[----:B------:R-:W-:Y:S01]  /*1070*/  IMAD.IADD R178, R126, 0x1, -R5 ;  /* 0x000000017eb27824 */ /* 0x000fe200078e0a05 */
[----:B------:R-:W-:Y:S01]  /*1080*/  SHF.R.S32.HI R180, RZ, 0x2, R27 ;  /* 0x00000002ffb47819 */ /* 0x000fe2000001141b */
[----:B------:R-:W-:Y:S01]  /*1090*/  IMAD.SHL.U32 R19, R19, 0x40, RZ ;  /* 0x0000004013137824 */ /* 0x000fe200078e00ff */
[----:B------:R-:W-:Y:S01]  /*10a0*/  SHF.R.S32.HI R4, RZ, 0x4, R25 ;  /* 0x00000004ff047819 */ /* 0x000fe20000011419 */
[----:B------:R-:W-:Y:S01]  /*10b0*/  IMAD.SHL.U32 R178, R178, 0x8, RZ ;  /* 0x00000008b2b27824 */ /* 0x000fe200078e00ff */
[----:B------:R-:W-:Y:S01]  /*10c0*/  LEA.HI R27, R27, R180, RZ, 0x1 ;  /* 0x000000b41b1b7211 */ /* 0x000fe200078f08ff */
[----:B------:R-:W-:Y:S01]  /*10d0*/  ULDC.64 UR4, c[0x0][0x1a0] ;  /* 0x0000680000047ab9 */ /* 0x000fe20000000a00 */
[----:B------:R-:W-:Y:S01]  /*10e0*/  LEA.HI R7, R25, R4, RZ, 0x1 ;  /* 0x0000000419077211 */ /* 0x000fe200078f08ff */
[----:B------:R-:W-:Y:S01]  /*10f0*/  USHF.L.U32 UR10, UR4, 0x6, URZ ;  /* 0x00000006040a7899 */ /* 0x000fe2000800063f */
[----:B------:R-:W-:Y:S01]  /*1100*/  LOP3.LUT R19, R19, 0xc0, RZ, 0xc0, !PT ;  /* 0x000000c013137812 */ /* 0x000fe200078ec0ff */
[----:B------:R-:W-:Y:S01]  /*1110*/  USHF.L.U64.HI UR5, UR4, UR8, UR5 ;  /* 0x0000000804057299 */ /* 0x000fe20008010205 */
[----:B------:R-:W-:-:S02]  /*1120*/  SHF.R.S32.HI R179, RZ, 0x1f, R178 ;  /* 0x0000001fffb37819 */ /* 0x000fc400000114b2 */
[----:B------:R-:W-:Y:S02]  /*1130*/  LOP3.LUT R25, R25, 0xfffffff0, RZ, 0xc0, !PT ;  /* 0xfffffff019197812 */ /* 0x000fe400078ec0ff */
[----:B------:R-:W-:Y:S01]  /*1140*/  LEA.HI R127, R127, R126, RZ, 0x5 ;  /* 0x0000007e7f7f7211 */ /* 0x000fe200078f28ff */
[----:B------:R-:W-:Y:S01]  /*1150*/  IMAD.WIDE.U32 R28, R28, c[0x0][0x178], R178 ;  /* 0x00005e001c1c7a25 */ /* 0x000fe200078e00b2 */
[----:B------:R-:W-:Y:S02]  /*1160*/  LOP3.LUT R27, R27, 0x7fffffe, RZ, 0xc0, !PT ;  /* 0x07fffffe1b1b7812 */ /* 0x000fe400078ec0ff */
[----:B------:R-:W-:Y:S01]  /*1170*/  LOP3.LUT R21, R6, 0xfffffff8, RZ, 0xc0, !PT ;  /* 0xfffffff806157812 */ /* 0x000fe200078ec0ff */
[----:B------:R-:W-:Y:S01]  /*1180*/  IMAD.IADD R25, R126, 0x1, -R25 ;  /* 0x000000017e197824 */ /* 0x000fe200078e0a19 */
[----:B------:R-:W-:Y:S01]  /*1190*/  LOP3.LUT R0, R19, 0x18, R178, 0xf8, !PT ;  /* 0x0000001813007812 */ /* 0x000fe200078ef8b2 */
[----:B------:R-:W-:Y:S01]  /*11a0*/  IMAD.IADD R27, R180, 0x1, -R27 ;  /* 0x00000001b41b7824 */ /* 0x000fe200078e0a1b */
[----:B------:R-:W-:Y:S01]  /*11b0*/  SHF.R.U32.HI R19, RZ, 0x3, R19 ;  /* 0x00000003ff137819 */ /* 0x000fe20000011613 */
[----:B------:R-:W-:Y:S01]  /*11c0*/  IMAD.IADD R21, R126, 0x1, -R21 ;  /* 0x000000017e157824 */ /* 0x000fe200078e0a15 */
[----:B------:R-:W-:Y:S01]  /*11d0*/  SHF.R.S32.HI R128, RZ, 0x5, R127 ;  /* 0x00000005ff807819 */ /* 0x000fe2000001147f */
[----:B------:R-:W-:Y:S01]  /*11e0*/  IMAD.IADD R29, R29, 0x1, R3 ;  /* 0x000000011d1d7824 */ /* 0x000fe200078e0203 */
[----:B------:R-:W-:-:S02]  /*11f0*/  LOP3.LUT R7, R7, 0xfffffffe, RZ, 0xc0, !PT ;  /* 0xfffffffe07077812 */ /* 0x000fc400078ec0ff */
[----:B------:R-:W-:Y:S01]  /*1200*/  LOP3.LUT R19, R0, R19, RZ, 0x3c, !PT ;  /* 0x0000001300137212 */ /* 0x000fe200078e3cff */
[----:B------:R-:W-:Y:S01]  /*1210*/  IMAD R16, R128, 0x8, R27 ;  /* 0x0000000880107824 */ /* 0x000fe200078e021b */
[----:B------:R-:W-:Y:S01]  /*1220*/  SHF.R.S32.HI R0, RZ, 0x1f, R25 ;  /* 0x0000001fff007819 */ /* 0x000fe20000011419 */
[----:B------:R-:W-:Y:S01]  /*1230*/  IMAD.IADD R7, R4, 0x1, -R7 ;  /* 0x0000000104077824 */ /* 0x000fe200078e0a07 */
[----:B------:R-:W-:Y:S01]  /*1240*/  SHF.R.S32.HI R3, RZ, 0x1f, R17 ;  /* 0x0000001fff037819 */ /* 0x000fe20000011411 */
[----:B------:R-:W-:Y:S01]  /*1250*/  IMAD.U32 R16, R16, 0x20, R19 ;  /* 0x0000002010107824 */ /* 0x000fe200078e0013 */
[----:B------:R-:W-:Y:S01]  /*1260*/  LEA.HI R4, R21, R21, RZ, 0x1 ;  /* 0x0000001515047211 */ /* 0x000fe200078f08ff */
[----:B------:R-:W-:Y:S01]  /*1270*/  IMAD R19, R8, c[0x0][0x1b8], RZ ;  /* 0x00006e0008137a24 */ /* 0x000fe200078e02ff */
[----:B------:R-:W-:Y:S01]  /*1280*/  IADD3 R14, P0, R178, R14, RZ ;  /* 0x0000000eb20e7210 */ /* 0x000fe20007f1e0ff */
[----:B------:R-:W-:Y:S01]  /*1290*/  IMAD R8, R3, c[0x0][0x1a8], RZ ;  /* 0x00006a0003087a24 */ /* 0x000fe200078e02ff */
[----:B------:R-:W-:Y:S01]  /*12a0*/  SHF.R.S32.HI R181, RZ, 0x1f, R180 ;  /* 0x0000001fffb57819 */ /* 0x000fe200000114b4 */
[----:B------:R-:W-:Y:S01]  /*12b0*/  IMAD.WIDE.U32 R28, R17, c[0x0][0x1a8], R28 ;  /* 0x00006a00111c7a25 */ /* 0x000fe200078e001c */
[----:B------:R-:W-:-:S02]  /*12c0*/  LEA.HI R5, R0, R25, RZ, 0x3 ;  /* 0x0000001900057211 */ /* 0x000fc400078f18ff */
[----:B------:R-:W-:Y:S01]  /*12d0*/  LOP3.LUT R0, R4, 0x3fffffe, RZ, 0xc0, !PT ;  /* 0x03fffffe04007812 */ /* 0x000fe200078ec0ff */
[----:B------:R-:W-:Y:S01]  /*12e0*/  IMAD.X R15, R179, 0x1, R15, P0 ;  /* 0x00000001b30f7824 */ /* 0x000fe200000e060f */
[----:B------:R-:W-:Y:S01]  /*12f0*/  IADD3 R12, P0, R178, R12, RZ ;  /* 0x0000000cb20c7210 */ /* 0x000fe20007f1e0ff */
[----:B------:R-:W-:Y:S01]  /*1300*/  IMAD.WIDE R22, R23, 0x40, R180 ;  /* 0x0000004017167825 */ /* 0x000fe200078e02b4 */
[----:B------:R-:W-:Y:S02]  /*1310*/  IADD3 R11, P2, R180, R11, RZ ;  /* 0x0000000bb40b7210 */ /* 0x000fe40007f5e0ff */
[----:B------:R-:W-:Y:S01]  /*1320*/  LEA.HI R18, R25, R25, RZ, 0x1 ;  /* 0x0000001919127211 */ /* 0x000fe200078f08ff */
[----:B------:R-:W-:Y:S01]  /*1330*/  IMAD R8, R17, c[0x0][0x1ac], R8 ;  /* 0x00006b0011087a24 */ /* 0x000fe200078e0208 */
[----:B------:R-:W-:Y:S01]  /*1340*/  SHF.R.S32.HI R4, RZ, 0x1, R4 ;  /* 0x00000001ff047819 */ /* 0x000fe20000011404 */
[----:B------:R-:W-:Y:S01]  /*1350*/  IMAD.IADD R0, R21, 0x1, -R0 ;  /* 0x0000000115007824 */ /* 0x000fe200078e0a00 */
[----:B------:R-:W-:Y:S01]  /*1360*/  LOP3.LUT R124, R18, 0x7fffffe, RZ, 0xc0, !PT ;  /* 0x07fffffe127c7812 */ /* 0x000fe200078ec0ff */
[----:B------:R-:W-:Y:S01]  /*1370*/  IMAD.WIDE.U32 R20, R10, c[0x0][0x1b8], R14 ;  /* 0x00006e000a147a25 */ /* 0x000fe200078e000e */
[----:B------:R-:W-:-:S02]  /*1380*/  SHF.R.S32.HI R3, RZ, 0x1, R18 ;  /* 0x00000001ff037819 */ /* 0x000fc40000011412 */
[----:B------:R-:W-:Y:S01]  /*1390*/  SHF.R.S32.HI R18, RZ, 0x1f, R18 ;  /* 0x0000001fff127819 */ /* 0x000fe20000011412 */
[----:B------:R-:W-:Y:S02]  /*13a0*/  IMAD R15, R181, c[0x0][0x198], RZ ;  /* 0x00006600b50f7a24 */ /* 0x000fe400078e02ff */
[----:B------:R-:W-:Y:S01]  /*13b0*/  IMAD.X R13, R179, 0x1, R13, P0 ;  /* 0x00000001b30d7824 */ /* 0x000fe200000e060d */
[----:B------:R-:W-:Y:S01]  /*13c0*/  LEA.HI R18, R18, R3, RZ, 0x2 ;  /* 0x0000000312127211 */ /* 0x000fe200078f10ff */
[----:B------:R-:W-:Y:S02]  /*13d0*/  IMAD R17, R23, c[0x0][0x190], RZ ;  /* 0x0000640017117a24 */ /* 0x000fe400078e02ff */
[----:B------:R-:W-:Y:S01]  /*13e0*/  IMAD.IADD R29, R29, 0x1, R8 ;  /* 0x000000011d1d7824 */ /* 0x000fe200078e0208 */
[----:B------:R-:W-:Y:S01]  /*13f0*/  LOP3.LUT R18, R18, 0xfffffffc, RZ, 0xc0, !PT ;  /* 0xfffffffc12127812 */ /* 0x000fe200078ec0ff */
[C---:B------:R-:W-:Y:S02]  /*1400*/  IMAD R15, R180.reuse, c[0x0][0x19c], R15 ;  /* 0x00006700b40f7a24 */ /* 0x040fe400078e020f */
[----:B------:R-:W-:-:S04]  /*1410*/  IMAD.WIDE.U32 R12, R180, c[0x0][0x198], R12 ;  /* 0x00006600b40c7a25 */ /* 0x000fc800078e000c */
[----:B------:R-:W-:Y:S01]  /*1420*/  IMAD R17, R22, c[0x0][0x194], R17 ;  /* 0x0000650016117a24 */ /* 0x000fe200078e0211 */
[----:B------:R-:W-:Y:S01]  /*1430*/  LEA R188, P0, R12, c[0x0][0x168], 0x1 ;  /* 0x00005a000cbc7a11 */ /* 0x000fe200078008ff */
[----:B------:R-:W-:-:S04]  /*1440*/  IMAD.WIDE.U32 R22, R22, c[0x0][0x190], R28 ;  /* 0x0000640016167a25 */ /* 0x000fc800078e001c */
[----:B------:R-:W-:Y:S01]  /*1450*/  IMAD.IADD R15, R13, 0x1, R15 ;  /* 0x000000010d0f7824 */ /* 0x000fe200078e020f */
[----:B------:R-:W-:Y:S01]  /*1460*/  LEA R14, P1, R22, c[0x0][0x160], 0x1 ;  /* 0x00005800160e7a11 */ /* 0x000fe200078208ff */
[----:B------:R-:W-:Y:S02]  /*1470*/  IMAD.X R9, R181, 0x1, R9, P2 ;  /* 0x00000001b5097824 */ /* 0x000fe400010e0609 */
[----:B------:R-:W-:Y:S01]  /*1480*/  IMAD R19, R10, c[0x0][0x1bc], R19 ;  /* 0x00006f000a137a24 */ /* 0x000fe200078e0213 */
[----:B------:R-:W-:Y:S01]  /*1490*/  LEA.HI.X R189, R12, c[0x0][0x16c], R15, 0x1, P0 ;  /* 0x00005b000cbd7a11 */ /* 0x000fe200000f0c0f */
[----:B------:R-:W-:Y:S02]  /*14a0*/  IMAD.IADD R17, R23, 0x1, R17 ;  /* 0x0000000117117824 */ /* 0x000fe400078e0211 */
[----:B------:R-:W-:Y:S02]  /*14b0*/  IMAD.MOV.U32 R13, RZ, RZ, c[0x0][0x190] ;  /* 0x00006400ff0d7624 */ /* 0x000fe400078e00ff */
[----:B------:R-:W-:Y:S01]  /*14c0*/  IMAD R8, R9, c[0x0][0x1a0], RZ ;  /* 0x0000680009087a24 */ /* 0x000fe200078e02ff */
[----:B------:R-:W-:Y:S01]  /*14d0*/  LEA.HI.X R15, R22, c[0x0][0x164], R17, 0x1, P1 ;  /* 0x00005900160f7a11 */ /* 0x000fe200008f0c11 */
[----:B------:R-:W-:Y:S01]  /*14e0*/  IMAD.IADD R21, R21, 0x1, R19 ;  /* 0x0000000115157824 */ /* 0x000fe200078e0213 */
[----:B------:R-:W-:Y:S01]  /*14f0*/  LEA R10, P0, R13, R14, 0x6 ;  /* 0x0000000e0d0a7211 */ /* 0x000fe200078030ff */
[----:B------:R-:W-:-:S02]  /*1500*/  IMAD.MOV.U32 R9, RZ, RZ, c[0x0][0x194] ;  /* 0x00006500ff097624 */ /* 0x000fc400078e00ff */
[C---:B------:R-:W-:Y:S02]  /*1510*/  IMAD R8, R11.reuse, c[0x0][0x1a4], R8 ;  /* 0x000069000b087a24 */ /* 0x040fe400078e0208 */
[----:B------:R-:W-:Y:S01]  /*1520*/  IMAD.WIDE.U32 R20, R11, c[0x0][0x1a0], R20 ;  /* 0x000068000b147a25 */ /* 0x000fe200078e0014 */
[----:B------:R-:W-:Y:S02]  /*1530*/  LEA.HI.X R11, R13, R15, R9, 0x6, P0 ;  /* 0x0000000f0d0b7211 */ /* 0x000fe400000f3409 */
[----:B------:R-:W-:Y:S01]  /*1540*/  IADD3 R12, P0, R188, UR9, RZ ;  /* 0x00000009bc0c7c10 */ /* 0x000fe2000ff1e0ff */
[----:B------:R-:W-:Y:S02]  /*1550*/  IMAD.SHL.U32 R176, R16, 0x2, RZ ;  /* 0x0000000210b07824 */ /* 0x000fe400078e00ff */
[----:B------:R-:W-:Y:S01]  /*1560*/  IMAD.SHL.U32 R9, R4, 0x40, RZ ;  /* 0x0000004004097824 */ /* 0x000fe200078e00ff */
[----:B------:R-:W-:Y:S01]  /*1570*/  IADD3.X R13, R189, UR7, RZ, P0, !PT ;  /* 0x00000007bd0d7c10 */ /* 0x000fe200087fe4ff */
[----:B------:R-:W-:Y:S01]  /*1580*/  IMAD.IADD R3, R3, 0x1, -R18 ;  /* 0x0000000103037824 */ /* 0x000fe200078e0a12 */
[----:B------:R-:W-:Y:S01]  /*1590*/  @!PT LDS RZ, [RZ] ;  /* 0x00000000fffff984 */ /* 0x000fe20000000800 */
[----:B------:R-:W-:Y:S01]  /*15a0*/  @!PT LDS RZ, [RZ] ;  /* 0x00000000fffff984 */ /* 0x000fe20000000800 */
[----:B------:R-:W-:Y:S01]  /*15b0*/  @!PT LDS RZ, [RZ] ;  /* 0x00000000fffff984 */ /* 0x000fe20000000800 */
[----:B------:R1:W-:Y:S01]  /*15c0*/  LDGSTS.E.BYPASS.LTC128B.128 [R176], [R14.64] ;  /* 0x000000000eb07fae */ /* 0x0003e2000b901d4c */
[----:B------:R-:W-:Y:S01]  /*15d0*/  IADD3 R16, P0, R12, UR9, RZ ;  /* 0x000000090c107c10 */ /* 0x000fe2000ff1e0ff */
[----:B------:R-:W-:-:S02]  /*15e0*/  IMAD.SHL.U32 R5, R5, 0x20, RZ ;  /* 0x0000002005057824 */ /* 0x000fc400078e00ff */
[----:B------:R1:W-:Y:S01]  /*15f0*/  LDGSTS.E.BYPASS.LTC128B.128 [R176+0x1000], [R14.64+0x40] ;  /* 0x010000400eb07fae */ /* 0x0003e2000b901d4c */
[----:B------:R-:W-:Y:S01]  /*1600*/  IADD3.X R17, R13, UR7, RZ, P0, !PT ;  /* 0x000000070d117c10 */ /* 0x000fe200087fe4ff */
[----:B------:R-:W-:Y:S01]  /*1610*/  IMAD.SHL.U32 R121, R3, 0x40, RZ ;  /* 0x0000004003797824 */ /* 0x000fe200078e00ff */
[----:B------:R-:W-:Y:S01]  /*1620*/  LOP3.LUT R123, R5, 0xffffff00, RZ, 0xc0, !PT ;  /* 0xffffff00057b7812 */ /* 0x000fe200078ec0ff */
[----:B------:R1:W-:Y:S01]  /*1630*/  LDGSTS.E.BYPASS.LTC128B.128 [R176+0x2000], [R14.64+0x80] ;  /* 0x020000800eb07fae */ /* 0x0003e2000b901d4c */
[----:B------:R-:W-:Y:S01]  /*1640*/  IMAD.IADD R124, R25, 0x1, -R124 ;  /* 0x00000001197c7824 */ /* 0x000fe200078e0a7c */
[----:B------:R-:W-:Y:S01]  /*1650*/  LOP3.LUT P1, RZ, R3, 0x2, RZ, 0xc0, !PT ;  /* 0x0000000203ff7812 */ /* 0x000fe2000782c0ff */
[----:B------:R-:W-:Y:S01]  /*1660*/  IMAD.MOV.U32 R3, RZ, RZ, 0x20 ;  /* 0x00000020ff037424 */ /* 0x000fe200078e00ff */
[----:B------:R2:W-:Y:S01]  /*1670*/  LDGSTS.E.BYPASS.LTC128B.128 [R176+0x800], [R10.64] ;  /* 0x008000000ab07fae */ /* 0x0005e2000b901d4c */
[----:B------:R-:W-:Y:S01]  /*1680*/  LOP3.LUT R121, R121, 0xc0, RZ, 0xc0, !PT ;  /* 0x000000c079797812 */ /* 0x000fe200078ec0ff */
[----:B------:R-:W-:-:S02]  /*1690*/  IMAD R5, R128, 0x200, R123 ;  /* 0x0000020080057824 */ /* 0x000fc400078e027b */
[----:B------:R2:W-:Y:S01]  /*16a0*/  LDGSTS.E.BYPASS.LTC128B.128 [R176+0x1800], [R10.64+0x40] ;  /* 0x018000400ab07fae */ /* 0x0005e2000b901d4c */
[----:B------:R-:W-:-:S03]  /*16b0*/  IMAD R129, R128, 0x10, R129 ;  /* 0x0000001080817824 */ /* 0x000fc600078e0281 */
[----:B------:R2:W-:Y:S04]  /*16c0*/  LDGSTS.E.BYPASS.LTC128B.128 [R176+0x2800], [R10.64+0x80] ;  /* 0x028000800ab07fae */ /* 0x0005e8000b901d4c */
[----:B------:R3:W-:Y:S04]  /*16d0*/  LDGSTS.E.BYPASS.LTC128B.128 [R176+0x3000], [R188.64] ;  /* 0x03000000bcb07fae */ /* 0x0007e8000b901d4c */
[----:B------:R3:W-:Y:S04]  /*16e0*/  LDGSTS.E.BYPASS.LTC128B.128 [R176+0x5000], [R188.64+0x40] ;  /* 0x05000040bcb07fae */ /* 0x0007e8000b901d4c */
[----:B------:R3:W-:Y:S01]  /*16f0*/  LDGSTS.E.BYPASS.LTC128B.128 [R176+0x7000], [R188.64+0x80] ;  /* 0x07000080bcb07fae */ /* 0x0007e2000b901d4c */
[----:B-1----:R-:W-:-:S03]  /*1700*/  IADD3 R14, P0, R16, UR9, RZ ;  /* 0x00000009100e7c10 */ /* 0x002fc6000ff1e0ff */
[----:B------:R1:W-:Y:S01]  /*1710*/  LDGSTS.E.BYPASS.LTC128B.128 [R176+0x3800], [R12.64] ;  /* 0x038000000cb07fae */ /* 0x0003e2000b901d4c */
[----:B------:R-:W-:-:S03]  /*1720*/  IADD3.X R15, R17, UR7, RZ, P0, !PT ;  /* 0x00000007110f7c10 */ /* 0x000fc600087fe4ff */
[----:B------:R1:W-:Y:S01]  /*1730*/  LDGSTS.E.BYPASS.LTC128B.128 [R176+0x5800], [R12.64+0x40] ;  /* 0x058000400cb07fae */ /* 0x0003e2000b901d4c */
[----:B------:R-:W-:-:S03]  /*1740*/  LEA R184, P0, R20, c[0x0][0x170], 0x1 ;  /* 0x00005c0014b87a11 */ /* 0x000fc600078008ff */
[----:B------:R1:W-:Y:S01]  /*1750*/  LDGSTS.E.BYPASS.LTC128B.128 [R176+0x7800], [R12.64+0x80] ;  /* 0x078000800cb07fae */ /* 0x0003e2000b901d4c */
[----:B--2---:R-:W-:-:S03]  /*1760*/  LOP3.LUT R11, R9, 0xc0, RZ, 0xc0, !PT ;  /* 0x000000c0090b7812 */ /* 0x004fc600078ec0ff */
[----:B------:R2:W-:Y:S01]  /*1770*/  LDGSTS.E.BYPASS.LTC128B.128 [R176+0x4000], [R16.64] ;  /* 0x0400000010b07fae */ /* 0x0005e2000b901d4c */
[----:B------:R-:W-:-:S03]  /*1780*/  LOP3.LUT R9, R11, 0x8, R6, 0xf8, !PT ;  /* 0x000000080b097812 */ /* 0x000fc600078ef806 */
[----:B------:R2:W-:Y:S01]  /*1790*/  LDGSTS.E.BYPASS.LTC128B.128 [R176+0x6000], [R16.64+0x40] ;  /* 0x0600004010b07fae */ /* 0x0005e2000b901d4c */
[----:B------:R-:W-:Y:S01]  /*17a0*/  SHF.R.U32.HI R6, RZ, 0x3, R11 ;  /* 0x00000003ff067819 */ /* 0x000fe2000001160b */
[----:B------:R-:W-:Y:S02]  /*17b0*/  IMAD.IADD R11, R21, 0x1, R8 ;  /* 0x00000001150b7824 */ /* 0x000fe400078e0208 */
[----:B------:R2:W-:Y:S01]  /*17c0*/  LDGSTS.E.BYPASS.LTC128B.128 [R176+0x8000], [R16.64+0x80] ;  /* 0x0800008010b07fae */ /* 0x0005e2000b901d4c */
[----:B------:R-:W-:Y:S01]  /*17d0*/  IMAD.SHL.U32 R8, R7, 0x8, RZ ;  /* 0x0000000807087824 */ /* 0x000fe200078e00ff */
[----:B------:R-:W-:Y:S01]  /*17e0*/  LOP3.LUT R6, R9, R6, RZ, 0x3c, !PT ;  /* 0x0000000609067212 */ /* 0x000fe200078e3cff */
[----:B------:R-:W-:Y:S01]  /*17f0*/  IMAD R9, R7, 0x8, R0 ;  /* 0x0000000807097824 */ /* 0x000fe200078e0200 */
[----:B------:R4:W-:Y:S01]  /*1800*/  LDGSTS.E.BYPASS.LTC128B.128 [R176+0x4800], [R14.64] ;  /* 0x048000000eb07fae */ /* 0x0009e2000b901d4c */
[----:B------:R-:W-:Y:S02]  /*1810*/  LEA.HI.X R185, R20, c[0x0][0x174], R11, 0x1, P0 ;  /* 0x00005d0014b97a11 */ /* 0x000fe400000f0c0b */
[----:B------:R-:W-:Y:S01]  /*1820*/  IADD3 R10, P0, R184, UR10, RZ ;  /* 0x0000000ab80a7c10 */ /* 0x000fe2000ff1e0ff */
[----:B------:R4:W-:Y:S01]  /*1830*/  LDGSTS.E.BYPASS.LTC128B.128 [R176+0x6800], [R14.64+0x40] ;  /* 0x068000400eb07fae */ /* 0x0009e2000b901d4c */
[----:B------:R-:W-:Y:S01]  /*1840*/  LOP3.LUT R8, R121, 0x8, R8, 0xf8, !PT ;  /* 0x0000000879087812 */ /* 0x000fe200078ef808 */
[----:B------:R-:W-:Y:S01]  /*1850*/  IMAD.U32 R0, R9, 0x20, R6 ;  /* 0x0000002009007824 */ /* 0x000fe200078e0006 */
[----:B------:R-:W-:Y:S01]  /*1860*/  SHF.R.U32.HI R121, RZ, 0x3, R121 ;  /* 0x00000003ff797819 */ /* 0x000fe20000011679 */
[----:B------:R4:W-:Y:S01]  /*1870*/  LDGSTS.E.BYPASS.LTC128B.128 [R176+0x8800], [R14.64+0x80] ;  /* 0x088000800eb07fae */ /* 0x0009e2000b901d4c */
[----:B------:R-:W-:Y:S01]  /*1880*/  IADD3.X R11, R185, UR5, RZ, P0, !PT ;  /* 0x00000005b90b7c10 */ /* 0x000fe200087fe4ff */
[----:B------:R-:W-:Y:S01]  /*1890*/  IMAD R6, R124, 0x20, R5 ;  /* 0x000000207c067824 */ /* 0x000fe200078e0205 */
[----:B-1----:R-:W-:Y:S01]  /*18a0*/  IADD3 R12, P0, R10, UR10, RZ ;  /* 0x0000000a0a0c7c10 */ /* 0x002fe2000ff1e0ff */
[----:B------:R-:W0:Y:S01]  /*18b0*/  LDGDEPBAR ;  /* 0x00000000000079af */ /* 0x000e220000000000 */
[----:B------:R-:W-:Y:S01]  /*18c0*/  LOP3.LUT R121, R8, R121, RZ, 0x3c, !PT ;  /* 0x0000007908797212 */ /* 0x000fe200078e3cff */
[----:B------:R-:W-:Y:S01]  /*18d0*/  IMAD.SHL.U32 R122, R0, 0x2, RZ ;  /* 0x00000002007a7824 */ /* 0x000fe200078e00ff */
[----:B------:R-:W-:Y:S01]  /*18e0*/  IADD3.X R13, R11, UR5, RZ, P0, !PT ;  /* 0x000000050b0d7c10 */ /* 0x000fe200087fe4ff */
[----:B------:R-:W-:Y:S01]  /*18f0*/  IMAD.MOV.U32 R177, RZ, RZ, R185 ;  /* 0x000000ffffb17224 */ /* 0x000fe200078e00b9 */
[----:B------:R-:W-:Y:S01]  /*1900*/  IADD3 R8, P0, R12, UR10, RZ ;  /* 0x0000000a0c087c10 */ /* 0x000fe2000ff1e0ff */
[----:B------:R-:W-:Y:S01]  /*1910*/  IMAD.IADD R175, R121, 0x1, R6 ;  /* 0x0000000179af7824 */ /* 0x000fe200078e0206 */
[----:B------:R-:W-:-:S02]  /*1920*/  LEA R174, R0, 0x3000, 0x1 ;  /* 0x0000300000ae7811 */ /* 0x000fc400078e08ff */
[----:B------:R-:W-:Y:S01]  /*1930*/  IADD3.X R9, R13, UR5, RZ, P0, !PT ;  /* 0x000000050d097c10 */ /* 0x000fe200087fe4ff */
[----:B------:R-:W-:Y:S01]  /*1940*/  IMAD.SHL.U32 R175, R175, 0x2, RZ ;  /* 0x00000002afaf7824 */ /* 0x000fe200078e00ff */
[----:B------:R-:W-:-:S04]  /*1950*/  LOP3.LUT P0, RZ, R4, 0x2, RZ, 0xc0, !PT ;  /* 0x0000000204ff7812 */ /* 0x000fc8000780c0ff */
[C---:B------:R-:W-:Y:S02]  /*1960*/  SEL R5, R3.reuse, 0xffffffe0, !P0 ;  /* 0xffffffe003057807 */ /* 0x040fe40004000000 */
[----:B------:R-:W-:-:S03]  /*1970*/  SEL R3, R3, 0xffffffe0, !P1 ;  /* 0xffffffe003037807 */ /* 0x000fc60004800000 */
[----:B------:R-:W-:Y:S02]  /*1980*/  IMAD.IADD R172, R174, 0x1, R5 ;  /* 0x00000001aeac7824 */ /* 0x000fe400078e0205 */
[----:B------:R-:W-:Y:S01]  /*1990*/  IMAD.IADD R173, R175, 0x1, R3 ;  /* 0x00000001afad7824 */ /* 0x000fe200078e0203 */
[----:B------:R-:W-:-:S04]  /*19a0*/  DEPBAR.LE SB0, 0x0 ;  /* 0x000080000000791a */ /* 0x000fc80000000000 */
[----:B------:R-:W-:Y:S06]  /*19b0*/  BAR.SYNC.DEFER_BLOCKING 0x0 ;  /* 0x0000000000007b1d */ /* 0x000fec0000010000 */
[----:B------:R-:W-:Y:S01]  /*19c0*/  @!PT LDS RZ, [RZ] ;  /* 0x00000000fffff984 */ /* 0x000fe20000000800 */
[----:B------:R-:W-:Y:S01]  /*19d0*/  @!PT LDS RZ, [RZ] ;  /* 0x00000000fffff984 */ /* 0x000fe20000000800 */
[----:B------:R-:W-:Y:S01]  /*19e0*/  @!PT LDS RZ, [RZ] ;  /* 0x00000000fffff984 */ /* 0x000fe20000000800 */
        /* <DEDUP_REMOVED lines=16> */
[----:B------:R-:W2:Y:S04]  /*1af0*/  LDSM.16.M88.4 R64, [R122+0x3c00] ;  /* 0x003c00007a40783b */ /* 0x000ea80000000200 */
[----:B------:R-:W3:Y:S04]  /*1b00*/  LDSM.16.M88.4 R56, [R122+0x4000] ;  /* 0x004000007a38783b */ /* 0x000ee80000000200 */
[----:B------:R-:W3:Y:S04]  /*1b10*/  LDSM.16.M88.4 R48, [R122+0x4400] ;  /* 0x004400007a30783b */ /* 0x000ee80000000200 */
[----:B------:R-:W3:Y:S04]  /*1b20*/  LDSM.16.M88.4 R40, [R122+0x4800] ;  /* 0x004800007a28783b */ /* 0x000ee80000000200 */
[----:B-1----:R-:W1:Y:S04]  /*1b30*/  LDSM.16.M88.4 R8, [R122+0x4c00] ;  /* 0x004c00007a08783b */ /* 0x002e680000000200 */
[----:B------:R-:W-:Y:S04]  /*1b40*/  LDSM.16.M88.4 R108, [R173] ;  /* 0x00000000ad6c783b */ /* 0x000fe80000000200 */
[----:B------:R-:W1:Y:S04]  /*1b50*/  LDSM.16.M88.4 R88, [R172] ;  /* 0x00000000ac58783b */ /* 0x000e680000000200 */
[----:B----4-:R-:W4:Y:S01]  /*1b60*/  LDSM.16.M88.4 R12, [R172+0x800] ;  /* 0x00080000ac0c783b */ /* 0x010f220000000200 */
[C---:B-----5:R-:W-:Y:S03]  /*1b70*/  HMMA.16816.F32 R20, R104.reuse, R28, RZ ;  /* 0x0000001c6814723c */ /* 0x060fe600000018ff */
[----:B------:R-:W5:Y:S04]  /*1b80*/  LDSM.16.M88.4 R4, [R172+0xc00] ;  /* 0x000c0000ac04783b */ /* 0x000f680000000200 */
[----:B------:R-:W-:Y:S01]  /*1b90*/  LDSM.16.M88.4 R100, [R175+0x1000] ;  /* 0x00100000af64783b */ /* 0x000fe20000000200 */
[C---:B------:R-:W-:Y:S03]  /*1ba0*/  HMMA.16816.F32 R28, R104.reuse, R30, RZ ;  /* 0x0000001e681c723c */ /* 0x040fe600000018ff */
[----:B--2---:R-:W2:Y:S04]  /*1bb0*/  LDSM.16.M88.4 R16, [R122+0x5000] ;  /* 0x005000007a10783b */ /* 0x004ea80000000200 */
[----:B------:R-:W1:Y:S01]  /*1bc0*/  LDSM.16.M88.4 R24, [R172+0x1000] ;  /* 0x00100000ac18783b */ /* 0x000e620000000200 */
        /* <DEDUP_REMOVED lines=9> */
[C---:B------:R-:W-:Y:S08]  /*1c60*/  HMMA.16816.F32 R68, R104.reuse, R64, RZ ;  /* 0x000000406844723c */ /* 0x040ff000000018ff */
[C---:B---3--:R-:W-:Y:S08]  /*1c70*/  HMMA.16816.F32 R60, R104.reuse, R56, RZ ;  /* 0x00000038683c723c */ /* 0x048ff000000018ff */
[C---:B------:R-:W-:Y:S08]  /*1c80*/  HMMA.16816.F32 R52, R104.reuse, R48, RZ ;  /* 0x000000306834723c */ /* 0x040ff000000018ff */
[C---:B------:R-:W-:Y:S08]  /*1c90*/  HMMA.16816.F32 R44, R104.reuse, R40, RZ ;  /* 0x00000028682c723c */ /* 0x040ff000000018ff */
[C---:B------:R-:W-:Y:S08]  /*1ca0*/  HMMA.16816.F32 R80, R104.reuse, R82, RZ ;  /* 0x000000526850723c */ /* 0x040ff000000018ff */
[C---:B------:R-:W-:Y:S08]  /*1cb0*/  HMMA.16816.F32 R64, R104.reuse, R66, RZ ;  /* 0x000000426840723c */ /* 0x040ff000000018ff */
[C---:B------:R-:W-:Y:S08]  /*1cc0*/  HMMA.16816.F32 R56, R104.reuse, R58, RZ ;  /* 0x0000003a6838723c */ /* 0x040ff000000018ff */
[C---:B------:R-:W-:Y:S08]  /*1cd0*/  HMMA.16816.F32 R48, R104.reuse, R50, RZ ;  /* 0x000000326830723c */ /* 0x040ff000000018ff */
[C---:B------:R-:W-:Y:S08]  /*1ce0*/  HMMA.16816.F32 R40, R104.reuse, R42, RZ ;  /* 0x0000002a6828723c */ /* 0x040ff000000018ff */
[C---:B-1----:R-:W-:Y:S08]  /*1cf0*/  HMMA.16816.F32 R36, R104.reuse, R8, RZ ;  /* 0x000000086824723c */ /* 0x042ff000000018ff */
[----:B------:R-:W-:Y:S01]  /*1d00*/  HMMA.16816.F32 R104, R104, R10, RZ ;  /* 0x0000000a6868723c */ /* 0x000fe200000018ff */
[----:B------:R-:W1:Y:S07]  /*1d10*/  LDSM.16.M88.4 R8, [R172+0x1400] ;  /* 0x00140000ac08783b */ /* 0x000e6e0000000200 */
[C---:B------:R-:W-:Y:S08]  /*1d20*/  HMMA.16816.F32 R20, R108.reuse, R88, R20 ;  /* 0x000000586c14723c */ /* 0x040ff00000001814 */
[C---:B------:R-:W-:Y:S01]  /*1d30*/  HMMA.16816.F32 R28, R108.reuse, R90, R28 ;  /* 0x0000005a6c1c723c */ /* 0x040fe2000000181c */
[----:B------:R-:W-:Y:S07]  /*1d40*/  LDSM.16.M88.4 R88, [R122+0x5c00] ;  /* 0x005c00007a58783b */ /* 0x000fee0000000200 */
[C---:B----4-:R-:W-:Y:S08]  /*1d50*/  HMMA.16816.F32 R76, R108.reuse, R12, R76 ;  /* 0x0000000c6c4c723c */ /* 0x050ff0000000184c */
[C---:B------:R-:W-:Y:S01]  /*1d60*/  HMMA.16816.F32 R72, R108.reuse, R14, R72 ;  /* 0x0000000e6c48723c */ /* 0x040fe20000001848 */
[----:B------:R-:W3:Y:S07]  /*1d70*/  LDSM.16.M88.4 R12, [R173+0x1000] ;  /* 0x00100000ad0c783b */ /* 0x000eee0000000200 */
[C---:B-----5:R-:W-:Y:S08]  /*1d80*/  HMMA.16816.F32 R68, R108.reuse, R4, R68 ;  /* 0x000000046c44723c */ /* 0x060ff00000001844 */
[----:B------:R-:W-:Y:S01]  /*1d90*/  HMMA.16816.F32 R64, R108, R6, R64 ;  /* 0x000000066c40723c */ /* 0x000fe20000001840 */
[----:B------:R-:W4:Y:S07]  /*1da0*/  LDSM.16.M88.4 R4, [R172+0x1800] ;  /* 0x00180000ac04783b */ /* 0x000f2e0000000200 */
[C---:B--2---:R-:W-:Y:S08]  /*1db0*/  HMMA.16816.F32 R20, R100.reuse, R16, R20 ;  /* 0x000000106414723c */ /* 0x044ff00000001814 */
[----:B------:R-:W-:Y:S01]  /*1dc0*/  HMMA.16816.F32 R28, R100, R18, R28 ;  /* 0x00000012641c723c */ /* 0x000fe2000000181c */
[----:B------:R-:W-:Y:S07]  /*1dd0*/  LDSM.16.M88.4 R16, [R172+0x4000] ;  /* 0x00400000ac10783b */ /* 0x000fee0000000200 */
[C---:B------:R-:W-:Y:S08]  /*1de0*/  HMMA.16816.F32 R60, R108.reuse, R24, R60 ;  /* 0x000000186c3c723c */ /* 0x040ff0000000183c */
[C---:B------:R-:W-:Y:S01]  /*1df0*/  HMMA.16816.F32 R56, R108.reuse, R26, R56 ;  /* 0x0000001a6c38723c */ /* 0x040fe20000001838 */
[----:B------:R-:W-:Y:S07]  /*1e00*/  LDSM.16.M88.4 R24, [R122+0x7000] ;  /* 0x007000007a18783b */ /* 0x000fee0000000200 */
[C---:B-1----:R-:W-:Y:S08]  /*1e10*/  HMMA.16816.F32 R52, R108.reuse, R8, R52 ;  /* 0x000000086c34723c */ /* 0x042ff00000001834 */
[C---:B------:R-:W-:Y:S01]  /*1e20*/  HMMA.16816.F32 R48, R108.reuse, R10, R48 ;  /* 0x0000000a6c30723c */ /* 0x040fe20000001830 */
[----:B------:R-:W1:Y:S07]  /*1e30*/  LDSM.16.M88.4 R8, [R175+0x2000] ;  /* 0x00200000af08783b */ /* 0x000e6e0000000200 */
[C---:B------:R-:W-:Y:S08]  /*1e40*/  HMMA.16816.F32 R84, R108.reuse, R32, R84 ;  /* 0x000000206c54723c */ /* 0x040ff00000001854 */
[----:B------:R-:W-:Y:S01]  /*1e50*/  HMMA.16816.F32 R80, R108, R34, R80 ;  /* 0x000000226c50723c */ /* 0x000fe20000001850 */
[----:B------:R-:W2:Y:S07]  /*1e60*/  LDSM.16.M88.4 R32, [R172+0x2400] ;  /* 0x00240000ac20783b */ /* 0x000eae0000000200 */
[C---:B---3--:R-:W-:Y:S08]  /*1e70*/  HMMA.16816.F32 R20, R12.reuse, R116, R20 ;  /* 0x000000740c14723c */ /* 0x048ff00000001814 */
[----:B------:R-:W-:Y:S07]  /*1e80*/  HMMA.16816.F32 R28, R12, R118, R28 ;  /* 0x000000760c1c723c */ /* 0x000fee000000181c */
[----:B------:R-:W-:Y:S01]  /*1e90*/  IMAD R118, R124, 0x20, R123 ;  /* 0x000000207c767824 */ /* 0x000fe200078e027b */
[----:B----4-:R-:W-:Y:S03]  /*1ea0*/  HMMA.16816.F32 R44, R108, R4, R44 ;  /* 0x000000046c2c723c */ /* 0x010fe6000000182c */
[----:B------:R-:W-:-:S05]  /*1eb0*/  IMAD.IADD R118, R121, 0x1, R118 ;  /* 0x0000000179767824 */ /* 0x000fca00078e0276 */
[----:B------:R-:W-:Y:S01]  /*1ec0*/  HMMA.16816.F32 R40, R108, R6, R40 ;  /* 0x000000066c28723c */ /* 0x000fe20000001828 */
[----:B------:R-:W3:Y:S07]  /*1ed0*/  LDSM.16.M88.4 R4, [R173+0x2000] ;  /* 0x00200000ad04783b */ /* 0x000eee0000000200 */
        /* <DEDUP_REMOVED lines=8> */
[----:B------:R-:W-:Y:S07]  /*1f60*/  LDSM.16.M88.4 R92, [R122+0x6400] ;  /* 0x006400007a5c783b */ /* 0x000fee0000000200 */
[C---:B------:R-:W-:Y:S08]  /*1f70*/  HMMA.16816.F32 R36, R108.reuse, R112, R36 ;  /* 0x000000706c24723c */ /* 0x040ff00000001824 */
[----:B------:R-:W-:Y:S01]  /*1f80*/  HMMA.16816.F32 R104, R108, R114, R104 ;  /* 0x000000726c68723c */ /* 0x000fe20000001868 */
[----:B------:R-:W4:Y:S07]  /*1f90*/  LDSM.16.M88.4 R108, [R122+0x6000] ;  /* 0x006000007a6c783b */ /* 0x000f2e0000000200 */
[C---:B--2---:R-:W-:Y:S08]  /*1fa0*/  HMMA.16816.F32 R84, R12.reuse, R32, R84 ;  /* 0x000000200c54723c */ /* 0x044ff00000001854 */
[----:B------:R-:W-:Y:S01]  /*1fb0*/  HMMA.16816.F32 R96, R12, R34, R96 ;  /* 0x000000220c60723c */ /* 0x000fe20000001860 */
[----:B------:R-:W-:Y:S07]  /*1fc0*/  LDSM.16.M88.4 R32, [R172+0x4800] ;  /* 0x00480000ac20783b */ /* 0x000fee0000000200 */
[C---:B---3--:R-:W-:Y:S08]  /*1fd0*/  HMMA.16816.F32 R20, R4.reuse, R16, R20 ;  /* 0x000000100414723c */ /* 0x048ff00000001814 */
[----:B------:R-:W-:Y:S01]  /*1fe0*/  HMMA.16816.F32 R28, R4, R18, R28 ;  /* 0x00000012041c723c */ /* 0x000fe2000000181c */
[----:B------:R-:W-:Y:S07]  /*1ff0*/  LDSM.16.M88.4 R16, [R122+0x7800] ;  /* 0x007800007a10783b */ /* 0x000fee0000000200 */
[C---:B-1----:R-:W-:Y:S08]  /*2000*/  HMMA.16816.F32 R76, R12.reuse, R24, R76 ;  /* 0x000000180c4c723c */ /* 0x042ff0000000184c */
[----:B------:R-:W-:Y:S01]  /*2010*/  HMMA.16816.F32 R72, R12, R26, R72 ;  /* 0x0000001a0c48723c */ /* 0x000fe20000001848 */
[----:B------:R-:W1:Y:S01]  /*2020*/  LDSM.16.M88.4 R24, [R172+0x2c00] ;  /* 0x002c0000ac18783b */ /* 0x000e620000000200 */
[----:B------:R-:W-:-:S06]  /*2030*/  FMUL.FTZ R0, R20, c[0x0][0x2ec] ;  /* 0x0000bb0014007a20 */ /* 0x000fcc0000410000 */
[----:B------:R-:W-:Y:S01]  /*2040*/  HMMA.16816.F32 R68, R100, R88, R68 ;  /* 0x000000586444723c */ /* 0x000fe20000001844 */
[----:B------:R-:W-:Y:S01]  /*2050*/  FMUL.FTZ R28, R28, c[0x0][0x2ec] ;  /* 0x0000bb001c1c7a20 */ /* 0x000fe20000410000 */
[----:B------:R-:W-:Y:S01]  /*2060*/  MUFU.TANH R0, R0 ;  /* 0x0000000000007308 */ /* 0x000fe20000002400 */
[----:B------:R-:W-:Y:S02]  /*2070*/  FMUL.FTZ R29, R29, c[0x0][0x2ec] ;  /* 0x0000bb001d1d7a20 */ /* 0x000fe40000410000 */
[----:B------:R-:W-:-:S03]  /*2080*/  FMUL.FTZ R30, R30, c[0x0][0x2ec] ;  /* 0x0000bb001e1e7a20 */ /* 0x000fc60000410000 */
[----:B------:R-:W-:Y:S01]  /*2090*/  HMMA.16816.F32 R88, R100, R90, R64 ;  /* 0x0000005a6458723c */ /* 0x000fe20000001840 */
[----:B------:R-:W2:Y:S07]  /*20a0*/  LDSM.16.M88.4 R64, [R172+0x4400] ;  /* 0x00440000ac40783b */ /* 0x000eae0000000200 */
[C---:B------:R-:W-:Y:S07]  /*20b0*/  HMMA.16816.F32 R84, R8.reuse, R80, R84 ;  /* 0x000000500854723c */ /* 0x040fee0000001854 */
[----:B------:R-:W-:Y:S01]  /*20c0*/  FMUL.FTZ R80, R21, c[0x0][0x2ec] ;  /* 0x0000bb0015507a20 */ /* 0x000fe20000410000 */
[----:B------:R-:W-:Y:S01]  /*20d0*/  HMMA.16816.F32 R96, R8, R82, R96 ;  /* 0x000000520860723c */ /* 0x000fe20000001860 */
[----:B------:R-:W-:Y:S01]  /*20e0*/  FMUL.FTZ R81, R22, c[0x0][0x2ec] ;  /* 0x0000bb0016517a20 */ /* 0x000fe20000410000 */
[----:B------:R-:W-:Y:S05]  /*20f0*/  MUFU.TANH R83, R28 ;  /* 0x0000001c00537308 */ /* 0x000fea0000002400 */
[----:B------:R-:W-:Y:S01]  /*2100*/  FMUL.FTZ R82, R23, c[0x0][0x2ec] ;  /* 0x0000bb0017527a20 */ /* 0x000fe20000410000 */
[C---:B----4-:R-:W-:Y:S01]  /*2110*/  HMMA.16816.F32 R60, R100.reuse, R108, R60 ;  /* 0x0000006c643c723c */ /* 0x050fe2000000183c */
[----:B------:R-:W3:Y:S01]  /*2120*/  LDSM.16.M88.4 R20, [R122+0x6800] ;  /* 0x006800007a14783b */ /* 0x000ee20000000200 */
[----:B------:R-:W4:Y:S05]  /*2130*/  MUFU.TANH R80, R80 ;  /* 0x0000005000507308 */ /* 0x000f2a0000002400 */
[----:B------:R-:W-:Y:S01]  /*2140*/  FMUL.FTZ R108, R31, c[0x0][0x2ec] ;  /* 0x0000bb001f6c7a20 */ /* 0x000fe20000410000 */
[----:B------:R-:W-:Y:S02]  /*2150*/  HMMA.16816.F32 R52, R100, R92, R52 ;  /* 0x0000005c6434723c */ /* 0x000fe40000001834 */
[----:B------:R-:W-:Y:S06]  /*2160*/  MUFU.TANH R92, R29 ;  /* 0x0000001d005c7308 */ /* 0x000fec0000002400 */
[C---:B-1----:R-:W-:Y:S02]  /*2170*/  HMMA.16816.F32 R68, R12.reuse, R24, R68 ;  /* 0x000000180c44723c */ /* 0x042fe40000001844 */
[----:B------:R1:W-:Y:S06]  /*2180*/  MUFU.TANH R93, R30 ;  /* 0x0000001e005d7308 */ /* 0x0003ec0000002400 */
[----:B------:R-:W-:Y:S01]  /*2190*/  HMMA.16816.F32 R88, R12, R26, R88 ;  /* 0x0000001a0c58723c */ /* 0x000fe20000001858 */
[----:B------:R-:W-:Y:S01]  /*21a0*/  LDSM.16.M88.4 R24, [R122+0x8000] ;  /* 0x008000007a18783b */ /* 0x000fe20000000200 */
[----:B------:R-:W5:Y:S06]  /*21b0*/  MUFU.TANH R82, R82 ;  /* 0x0000005200527308 */ /* 0x000f6c0000002400 */
[C---:B--2---:R-:W-:Y:S01]  /*21c0*/  HMMA.16816.F32 R84, R4.reuse, R64, R84 ;  /* 0x000000400454723c */ /* 0x044fe20000001854 */
[----:B-1----:R-:W1:Y:S01]  /*21d0*/  LDSM.16.M88.4 R28, [R122+0x7c00] ;  /* 0x007c00007a1c783b */ /* 0x002e620000000200 */
[----:B------:R-:W2:Y:S06]  /*21e0*/  MUFU.TANH R81, R81 ;  /* 0x0000005100517308 */ /* 0x000eac0000002400 */
[----:B------:R-:W-:Y:S01]  /*21f0*/  HMMA.16816.F32 R96, R4, R66, R96 ;  /* 0x000000420460723c */ /* 0x000fe20000001860 */
[----:B------:R-:W1:Y:S01]  /*2200*/  LDSM.16.M88.4 R64, [R172+0x3000] ;  /* 0x00300000ac40783b */ /* 0x000e620000000200 */
[----:B------:R-:W1:Y:S06]  /*2210*/  MUFU.TANH R108, R108 ;  /* 0x0000006c006c7308 */ /* 0x000e6c0000002400 */
[C---:B---3--:R-:W-:Y:S08]  /*2220*/  HMMA.16816.F32 R44, R100.reuse, R20, R44 ;  /* 0x00000014642c723c */ /* 0x048ff0000000182c */
[----:B------:R-:W-:Y:S01]  /*2230*/  HMMA.16816.F32 R40, R100, R22, R40 ;  /* 0x000000166428723c */ /* 0x000fe20000001828 */
[----:B------:R-:W3:Y:S01]  /*2240*/  LDSM.16.M88.4 R20, [R172+0x4c00] ;  /* 0x004c0000ac14783b */ /* 0x000ee20000000200 */
[----:B------:R-:W-:-:S02]  /*2250*/  FMUL.FTZ R84, R84, c[0x0][0x2ec] ;  /* 0x0000bb0054547a20 */ /* 0x000fc40000410000 */
[----:B------:R-:W-:Y:S02]  /*2260*/  FMUL.FTZ R86, R86, c[0x0][0x2ec] ;  /* 0x0000bb0056567a20 */ /* 0x000fe40000410000 */
[----:B------:R-:W-:Y:S02]  /*2270*/  FMUL.FTZ R85, R85, c[0x0][0x2ec] ;  /* 0x0000bb0055557a20 */ /* 0x000fe40000410000 */
[C---:B------:R-:W-:Y:S01]  /*2280*/  HMMA.16816.F32 R76, R8.reuse, R16, R76 ;  /* 0x00000010084c723c */ /* 0x040fe2000000184c */
[----:B------:R-:W-:Y:S01]  /*2290*/  FMUL.FTZ R87, R87, c[0x0][0x2ec] ;  /* 0x0000bb0057577a20 */ /* 0x000fe20000410000 */
[----:B------:R-:W1:Y:S06]  /*22a0*/  MUFU.TANH R84, R84 ;  /* 0x0000005400547308 */ /* 0x000e6c0000002400 */
[----:B------:R-:W-:Y:S01]  /*22b0*/  HMMA.16816.F32 R72, R8, R18, R72 ;  /* 0x000000120848723c */ /* 0x000fe20000001848 */
[----:B------:R-:W2:Y:S01]  /*22c0*/  LDSM.16.M88.4 R16, [R122+0x6c00] ;  /* 0x006c00007a10783b */ /* 0x000ea20000000200 */
[----:B------:R-:W2:Y:S06]  /*22d0*/  MUFU.TANH R86, R86 ;  /* 0x0000005600567308 */ /* 0x000eac0000002400 */
[----:B------:R-:W-:Y:S02]  /*22e0*/  HMMA.16816.F32 R56, R100, R110, R56 ;  /* 0x0000006e6438723c */ /* 0x000fe40000001838 */
[----:B------:R-:W2:Y:S06]  /*22f0*/  MUFU.TANH R85, R85 ;  /* 0x0000005500557308 */ /* 0x000eac0000002400 */
[C---:B-1----:R-:W-:Y:S02]  /*2300*/  HMMA.16816.F32 R68, R8.reuse, R28, R68 ;  /* 0x0000001c0844723c */ /* 0x042fe40000001844 */
[----:B------:R-:W1:Y:S06]  /*2310*/  MUFU.TANH R87, R87 ;  /* 0x0000005700577308 */ /* 0x000e6c0000002400 */
[----:B------:R-:W-:Y:S01]  /*2320*/  HMMA.16816.F32 R88, R8, R30, R88 ;  /* 0x0000001e0858723c */ /* 0x000fe20000001858 */
[----:B------:R-:W1:Y:S07]  /*2330*/  LDSM.16.M88.4 R28, [R172+0x3400] ;  /* 0x00340000ac1c783b */ /* 0x000e6e0000000200 */
[C---:B------:R-:W-:Y:S08]  /*2340*/  HMMA.16816.F32 R60, R12.reuse, R64, R60 ;  /* 0x000000400c3c723c */ /* 0x040ff0000000183c */
[----:B------:R-:W-:Y:S08]  /*2350*/  HMMA.16816.F32 R56, R12, R66, R56 ;  /* 0x000000420c38723c */ /* 0x000ff00000001838 */
[C---:B---3--:R-:W-:Y:S08]  /*2360*/  HMMA.16816.F32 R68, R4.reuse, R20, R68 ;  /* 0x000000140444723c */ /* 0x048ff00000001844 */
[----:B------:R-:W-:Y:S01]  /*2370*/  HMMA.16816.F32 R88, R4, R22, R88 ;  /* 0x000000160458723c */ /* 0x000fe20000001858 */
[----:B------:R-:W3:Y:S07]  /*2380*/  LDSM.16.M88.4 R20, [R172+0x3800] ;  /* 0x00380000ac14783b */ /* 0x000eee0000000200 */
[C---:B--2---:R-:W-:Y:S08]  /*2390*/  HMMA.16816.F32 R36, R100.reuse, R16, R36 ;  /* 0x000000106424723c */ /* 0x044ff00000001824 */
[----:B------:R-:W-:Y:S01]  /*23a0*/  HMMA.16816.F32 R104, R100, R18, R104 ;  /* 0x000000126468723c */ /* 0x000fe20000001868 */
[----:B------:R-:W2:Y:S01]  /*23b0*/  LDSM.16.M88.4 R16, [R172+0x5000] ;  /* 0x00500000ac10783b */ /* 0x000ea20000000200 */
[----:B------:R-:W-:-:S02]  /*23c0*/  FMUL.FTZ R70, R70, c[0x0][0x2ec] ;  /* 0x0000bb0046467a20 */ /* 0x000fc40000410000 */
[----:B------:R-:W-:Y:S02]  /*23d0*/  FMUL.FTZ R139, R68, c[0x0][0x2ec] ;  /* 0x0000bb00448b7a20 */ /* 0x000fe40000410000 */
[----:B------:R1:W-:Y:S01]  /*23e0*/  MUFU.TANH R132, R70 ;  /* 0x0000004600847308 */ /* 0x0003e20000002400 */
[----:B------:R-:W-:Y:S01]  /*23f0*/  FMUL.FTZ R68, R71, c[0x0][0x2ec] ;  /* 0x0000bb0047447a20 */ /* 0x000fe20000410000 */
[C---:B------:R-:W-:Y:S01]  /*2400*/  HMMA.16816.F32 R76, R4.reuse, R32, R76 ;  /* 0x00000020044c723c */ /* 0x040fe2000000184c */
[----:B------:R-:W-:Y:S02]  /*2410*/  FMUL.FTZ R67, R69, c[0x0][0x2ec] ;  /* 0x0000bb0045437a20 */ /* 0x000fe40000410000 */
[----:B------:R-:W-:Y:S02]  /*2420*/  FMUL.FTZ R69, R90, c[0x0][0x2ec] ;  /* 0x0000bb005a457a20 */ /* 0x000fe40000410000 */
[----:B------:R-:W-:Y:S01]  /*2430*/  FMUL.FTZ R88, R88, c[0x0][0x2ec] ;  /* 0x0000bb0058587a20 */ /* 0x000fe20000410000 */
[----:B------:R-:W-:Y:S01]  /*2440*/  MUFU.TANH R68, R68 ;  /* 0x0000004400447308 */ /* 0x000fe20000002400 */
[----:B------:R-:W-:Y:S01]  /*2450*/  FMUL.FTZ R89, R89, c[0x0][0x2ec] ;  /* 0x0000bb0059597a20 */ /* 0x000fe20000410000 */
[----:B------:R-:W-:Y:S01]  /*2460*/  HMMA.16816.F32 R72, R4, R34, R72 ;  /* 0x000000220448723c */ /* 0x000fe20000001848 */
[----:B------:R-:W2:Y:S01]  /*2470*/  LDSM.16.M88.4 R32, [R122+0x8400] ;  /* 0x008400007a20783b */ /* 0x000ea20000000200 */
[----:B------:R-:W-:-:S04]  /*2480*/  FMUL.FTZ R91, R91, c[0x0][0x2ec] ;  /* 0x0000bb005b5b7a20 */ /* 0x000fc80000410000 */
[----:B------:R-:W-:Y:S02]  /*2490*/  MUFU.TANH R67, R67 ;  /* 0x0000004300437308 */ /* 0x000fe40000002400 */
[C---:B------:R-:W-:Y:S06]  /*24a0*/  HMMA.16816.F32 R60, R8.reuse, R24, R60 ;  /* 0x00000018083c723c */ /* 0x040fec000000183c */
[----:B------:R-:W-:Y:S02]  /*24b0*/  MUFU.TANH R119, R88 ;  /* 0x0000005800777308 */ /* 0x000fe40000002400 */
[----:B------:R-:W-:Y:S01]  /*24c0*/  HMMA.16816.F32 R56, R8, R26, R56 ;  /* 0x0000001a0838723c */ /* 0x000fe20000001838 */
[----:B------:R-:W4:Y:S01]  /*24d0*/  LDSM.16.M88.4 R24, [R172+0x5400] ;  /* 0x00540000ac18783b */ /* 0x000f220000000200 */
[----:B------:R-:W-:-:S02]  /*24e0*/  FMUL.FTZ R76, R76, c[0x0][0x2ec] ;  /* 0x0000bb004c4c7a20 */ /* 0x000fc40000410000 */
[----:B------:R-:W-:Y:S02]  /*24f0*/  FMUL.FTZ R78, R78, c[0x0][0x2ec] ;  /* 0x0000bb004e4e7a20 */ /* 0x000fe40000410000 */
[----:B------:R-:W-:Y:S01]  /*2500*/  FMUL.FTZ R77, R77, c[0x0][0x2ec] ;  /* 0x0000bb004d4d7a20 */ /* 0x000fe20000410000 */
[----:B------:R-:W-:Y:S01]  /*2510*/  MUFU.TANH R69, R69 ;  /* 0x0000004500457308 */ /* 0x000fe20000002400 */
[----:B-1----:R-:W-:Y:S01]  /*2520*/  HMMA.16816.F32 R52, R12, R28, R52 ;  /* 0x0000001c0c34723c */ /* 0x002fe20000001834 */
[----:B------:R-:W-:Y:S02]  /*2530*/  FMUL.FTZ R73, R73, c[0x0][0x2ec] ;  /* 0x0000bb0049497a20 */ /* 0x000fe40000410000 */
[----:B------:R-:W-:Y:S02]  /*2540*/  FMUL.FTZ R143, R72, c[0x0][0x2ec] ;  /* 0x0000bb00488f7a20 */ /* 0x000fe40000410000 */
[----:B------:R-:W-:Y:S02]  /*2550*/  FMUL.FTZ R65, R74, c[0x0][0x2ec] ;  /* 0x0000bb004a417a20 */ /* 0x000fe40000410000 */
[----:B------:R-:W-:Y:S01]  /*2560*/  MUFU.TANH R141, R73 ;  /* 0x00000049008d7308 */ /* 0x000fe20000002400 */
[----:B------:R-:W-:Y:S01]  /*2570*/  HMMA.16816.F32 R48, R100, R94, R48 ;  /* 0x0000005e6430723c */ /* 0x000fe20000001830 */
[----:B------:R-:W-:-:S02]  /*2580*/  FMUL.FTZ R72, R75, c[0x0][0x2ec] ;  /* 0x0000bb004b487a20 */ /* 0x000fc40000410000 */
[----:B------:R-:W-:-:S04]  /*2590*/  FMUL.FTZ R64, R79, c[0x0][0x2ec] ;  /* 0x0000bb004f407a20 */ /* 0x000fc80000410000 */
[----:B------:R-:W1:Y:S01]  /*25a0*/  MUFU.TANH R76, R76 ;  /* 0x0000004c004c7308 */ /* 0x000e620000002400 */
[----:B---3--:R-:W-:Y:S01]  /*25b0*/  HMMA.16816.F32 R44, R12, R20, R44 ;  /* 0x000000140c2c723c */ /* 0x008fe2000000182c */
[----:B------:R-:W-:Y:S02]  /*25c0*/  FMUL.FTZ R94, R96, c[0x0][0x2ec] ;  /* 0x0000bb00605e7a20 */ /* 0x000fe40000410000 */
[----:B------:R-:W-:Y:S02]  /*25d0*/  FMUL.FTZ R96, R98, c[0x0][0x2ec] ;  /* 0x0000bb0062607a20 */ /* 0x000fe40000410000 */
[----:B------:R-:W-:Y:S02]  /*25e0*/  FMUL.FTZ R95, R97, c[0x0][0x2ec] ;  /* 0x0000bb00615f7a20 */ /* 0x000fe40000410000 */
[----:B------:R-:W-:Y:S01]  /*25f0*/  LOP3.LUT R21, R127, 0xffffffe0, RZ, 0xc0, !PT ;  /* 0xffffffe07f157812 */ /* 0x000fe200078ec0ff */
[----:B--2---:R-:W-:Y:S01]  /*2600*/  HMMA.16816.F32 R60, R4, R16, R60 ;  /* 0x00000010043c723c */ /* 0x004fe2000000183c */
[----:B------:R-:W2:Y:S01]  /*2610*/  MUFU.TANH R146, R78 ;  /* 0x0000004e00927308 */ /* 0x000ea20000002400 */
[----:B------:R-:W-:Y:S01]  /*2620*/  FMUL.FTZ R97, R99, c[0x0][0x2ec] ;  /* 0x0000bb0063617a20 */ /* 0x000fe20000410000 */
[----:B------:R-:W-:Y:S01]  /*2630*/  SHF.R.S32.HI R127, RZ, 0x1f, R127 ;  /* 0x0000001fff7f7819 */ /* 0x000fe2000001147f */
[----:B------:R-:W-:-:S03]  /*2640*/  IMAD.IADD R28, R126, 0x1, -R21 ;  /* 0x000000017e1c7824 */ /* 0x000fc600078e0a15 */
[----:B------:R-:W-:Y:S01]  /*2650*/  LEA.HI R127, R127, R128, RZ, 0x2 ;  /* 0x000000807f7f7211 */ /* 0x000fe200078f10ff */
[----:B------:R-:W-:Y:S01]  /*2660*/  HMMA.16816.F32 R56, R4, R18, R56 ;  /* 0x000000120438723c */ /* 0x000fe20000001838 */
[----:B------:R-:W3:Y:S01]  /*2670*/  LDSM.16.M88.4 R16, [R172+0x3c00] ;  /* 0x003c0000ac10783b */ /* 0x000ee20000000200 */
[----:B------:R-:W-:Y:S01]  /*2680*/  SHF.R.S32.HI R29, RZ, 0x1f, R28 ;  /* 0x0000001fff1d7819 */ /* 0x000fe2000001141c */
[----:B------:R-:W1:Y:S01]  /*2690*/  MUFU.TANH R94, R94 ;  /* 0x0000005e005e7308 */ /* 0x000e620000002400 */
[----:B------:R-:W-:Y:S02]  /*26a0*/  LOP3.LUT R187, R127, 0xfffffffc, RZ, 0xc0, !PT ;  /* 0xfffffffc7fbb7812 */ /* 0x000fe400078ec0ff */
[----:B------:R-:W-:Y:S02]  /*26b0*/  LEA.HI R29, R29, R28, RZ, 0x2 ;  /* 0x0000001c1d1d7211 */ /* 0x000fe400078f10ff */
[----:B------:R-:W-:Y:S01]  /*26c0*/  HMMA.16816.F32 R40, R12, R22, R40 ;  /* 0x000000160c28723c */ /* 0x000fe20000001828 */
[----:B------:R-:W1:Y:S01]  /*26d0*/  LDSM.16.M88.4 R20, [R122+0x8800] ;  /* 0x008800007a14783b */ /* 0x000e620000000200 */
[----:B------:R-:W-:Y:S01]  /*26e0*/  SHF.R.S32.HI R186, RZ, 0x2, R29 ;  /* 0x00000002ffba7819 */ /* 0x000fe2000001141d */
[----:B------:R-:W-:Y:S01]  /*26f0*/  IMAD.SHL.U32 R29, R126, 0x2, RZ ;  /* 0x000000027e1d7824 */ /* 0x000fe200078e00ff */
[----:B------:R-:W1:Y:S01]  /*2700*/  MUFU.TANH R96, R96 ;  /* 0x0000006000607308 */ /* 0x000e620000002400 */
[----:B------:R-:W-:Y:S01]  /*2710*/  IMAD.IADD R187, R128, 0x1, -R187 ;  /* 0x0000000180bb7824 */ /* 0x000fe200078e0abb */
[----:B------:R-:W-:-:S02]  /*2720*/  IADD3 R28, R129, 0x1, R186 ;  /* 0x00000001811c7810 */ /* 0x000fc40007ffe0ba */
[----:B------:R-:W-:Y:S01]  /*2730*/  HMMA.16816.F32 R52, R8, R32, R52 ;  /* 0x000000200834723c */ /* 0x000fe20000001834 */
[----:B------:R-:W-:Y:S01]  /*2740*/  FMUL.FTZ R60, R60, c[0x0][0x2ec] ;  /* 0x0000bb003c3c7a20 */ /* 0x000fe20000410000 */
[----:B------:R-:W-:Y:S01]  /*2750*/  IADD3 R28, R125, -c[0x0][0x214], R28 ;  /* 0x800085007d1c7a10 */ /* 0x000fe20007ffe01c */
[----:B------:R-:W-:Y:S01]  /*2760*/  FMUL.FTZ R61, R61, c[0x0][0x2ec] ;  /* 0x0000bb003d3d7a20 */ /* 0x000fe20000410000 */
[----:B------:R-:W1:Y:S01]  /*2770*/  MUFU.TANH R95, R95 ;  /* 0x0000005f005f7308 */ /* 0x000e620000002400 */
[----:B------:R-:W-:Y:S01]  /*2780*/  FMUL.FTZ R62, R62, c[0x0][0x2ec] ;  /* 0x0000bb003e3e7a20 */ /* 0x000fe20000410000 */
[----:B------:R-:W-:Y:S01]  /*2790*/  IADD3 R28, R28, c[0x0][0x2e8], RZ ;  /* 0x0000ba001c1c7a10 */ /* 0x000fe20007ffe0ff */
[----:B------:R-:W-:Y:S01]  /*27a0*/  IMAD.SHL.U32 R32, R120, 0x80, RZ ;  /* 0x0000008078207824 */ /* 0x000fe200078e00ff */
[----:B------:R-:W-:Y:S01]  /*27b0*/  HMMA.16816.F32 R48, R12, R30, R48 ;  /* 0x0000001e0c30723c */ /* 0x000fe20000001830 */
[----:B------:R-:W-:Y:S01]  /*27c0*/  FMUL.FTZ R63, R63, c[0x0][0x2ec] ;  /* 0x0000bb003f3f7a20 */ /* 0x000fe20000410000 */
[----:B------:R-:W-:Y:S01]  /*27d0*/  IADD3 R70, R28, 0x8, RZ ;  /* 0x000000081c467810 */ /* 0x000fe20007ffe0ff */
[----:B------:R-:W-:Y:S01]  /*27e0*/  FMUL.FTZ R56, R56, c[0x0][0x2ec] ;  /* 0x0000bb0038387a20 */ /* 0x000fe20000410000 */
[----:B------:R2:W-:Y:S01]  /*27f0*/  MUFU.TANH R137, R60 ;  /* 0x0000003c00897308 */ /* 0x0005e20000002400 */
[----:B------:R-:W-:Y:S01]  /*2800*/  FMUL.FTZ R57, R57, c[0x0][0x2ec] ;  /* 0x0000bb0039397a20 */ /* 0x000fe20000410000 */
[----:B------:R-:W-:Y:S01]  /*2810*/  IMNMX R70, R70, R125, PT ;  /* 0x0000007d46467217 */ /* 0x000fe20003800200 */
[----:B------:R-:W-:-:S02]  /*2820*/  FMUL.FTZ R58, R58, c[0x0][0x2ec] ;  /* 0x0000bb003a3a7a20 */ /* 0x000fc40000410000 */
[----:B------:R-:W-:-:S03]  /*2830*/  FMUL.FTZ R59, R59, c[0x0][0x2ec] ;  /* 0x0000bb003b3b7a20 */ /* 0x000fc60000410000 */
[----:B------:R1:W-:Y:S04]  /*2840*/  MUFU.TANH R73, R61 ;  /* 0x0000003d00497308 */ /* 0x0003e80000002400 */
[----:B----4-:R-:W-:Y:S01]  /*2850*/  HMMA.16816.F32 R52, R4, R24, R52 ;  /* 0x000000180434723c */ /* 0x010fe20000001834 */
[----:B--2---:R-:W-:-:S03]  /*2860*/  LOP3.LUT R60, R32, 0x6, R29, 0xf8, !PT ;  /* 0x00000006203c7812 */ /* 0x004fc600078ef81d */
[----:B------:R-:W2:Y:S03]  /*2870*/  MUFU.TANH R97, R97 ;  /* 0x0000006100617308 */ /* 0x000ea60000002400 */
[----:B------:R-:W-:Y:S01]  /*2880*/  IADD3 R24, R60, -0x80, RZ ;  /* 0xffffff803c187810 */ /* 0x000fe20007ffe0ff */
[----:B---3--:R-:W-:Y:S01]  /*2890*/  HMMA.16816.F32 R36, R12, R16, R36 ;  /* 0x000000100c24723c */ /* 0x008fe20000001824 */
[----:B-1----:R-:W-:-:S03]  /*28a0*/  IMNMX R61, R28, R125, PT ;  /* 0x0000007d1c3d7217 */ /* 0x002fc60003800200 */
[----:B------:R-:W1:Y:S01]  /*28b0*/  MUFU.TANH R143, R143 ;  /* 0x0000008f008f7308 */ /* 0x000e620000002400 */
[CC--:B------:R-:W-:Y:S01]  /*28c0*/  ISETP.GE.AND P2, PT, R24.reuse, R70.reuse, PT ;  /* 0x000000461800720c */ /* 0x0c0fe20003f46270 */
[----:B------:R-:W3:Y:S01]  /*28d0*/  LDSM.16.M88.4 R28, [R172+0x5800] ;  /* 0x00580000ac1c783b */ /* 0x000ee20000000200 */
[-C--:B------:R-:W-:Y:S01]  /*28e0*/  ISETP.GE.AND P1, PT, R24, R61.reuse, PT ;  /* 0x0000003d1800720c */ /* 0x080fe20003f26270 */
[C---:B------:R-:W-:Y:S01]  /*28f0*/  HMMA.16816.F32 R48, R8.reuse, R34, R48 ;  /* 0x000000220830723c */ /* 0x040fe20000001830 */
[C---:B------:R-:W-:Y:S02]  /*2900*/  IADD3 R24, R60.reuse, -0x7f, RZ ;  /* 0xffffff813c187810 */ /* 0x040fe40007ffe0ff */
[----:B------:R-:W-:Y:S01]  /*2910*/  IADD3 R16, R60, -0x78, RZ ;  /* 0xffffff883c107810 */ /* 0x000fe20007ffe0ff */
[----:B------:R-:W4:Y:S01]  /*2920*/  MUFU.TANH R65, R65 ;  /* 0x0000004100417308 */ /* 0x000f220000002400 */
[CC--:B------:R-:W-:Y:S02]  /*2930*/  ISETP.GE.AND P0, PT, R24.reuse, R61.reuse, PT ;  /* 0x0000003d1800720c */ /* 0x0c0fe40003f06270 */
[-C--:B------:R-:W-:Y:S01]  /*2940*/  ISETP.GE.AND P5, PT, R24, R70.reuse, PT ;  /* 0x000000461800720c */ /* 0x080fe20003fa6270 */
[C---:B------:R-:W-:Y:S01]  /*2950*/  HMMA.16816.F32 R44, R8.reuse, R20, R44 ;  /* 0x00000014082c723c */ /* 0x040fe2000000182c */
[-C--:B------:R-:W-:Y:S01]  /*2960*/  ISETP.GE.AND P4, PT, R16, R61.reuse, PT ;  /* 0x0000003d1000720c */ /* 0x080fe20003f86270 */
[----:B------:R-:W-:Y:S01]  /*2970*/  FMUL.FTZ R52, R52, c[0x0][0x2ec] ;  /* 0x0000bb0034347a20 */ /* 0x000fe20000410000 */
[-C--:B------:R-:W-:Y:S01]  /*2980*/  ISETP.GE.AND P3, PT, R16, R70.reuse, PT ;  /* 0x000000461000720c */ /* 0x080fe20003f66270 */
[----:B------:R-:W1:Y:S01]  /*2990*/  MUFU.TANH R72, R72 ;  /* 0x0000004800487308 */ /* 0x000e620000002400 */
[----:B------:R-:W-:Y:S01]  /*29a0*/  IADD3 R16, R60, -0x70, RZ ;  /* 0xffffff903c107810 */ /* 0x000fe20007ffe0ff */
[----:B------:R-:W-:Y:S01]  /*29b0*/  FMUL.FTZ R54, R54, c[0x0][0x2ec] ;  /* 0x0000bb0036367a20 */ /* 0x000fe20000410000 */
[----:B------:R-:W-:Y:S01]  /*29c0*/  IADD3 R17, R60, -0x77, RZ ;  /* 0xffffff893c117810 */ /* 0x000fe20007ffe0ff */
[----:B------:R-:W-:Y:S01]  /*29d0*/  HMMA.16816.F32 R40, R8, R22, R40 ;  /* 0x000000160828723c */ /* 0x000fe20000001828 */
[----:B------:R-:W1:Y:S01]  /*29e0*/  LDSM.16.M88.4 R20, [R122+0x8c00] ;  /* 0x008c00007a14783b */ /* 0x000e620000000200 */
[----:B------:R-:W-:Y:S01]  /*29f0*/  FSEL R80, R80, -INF , !P0 ;  /* 0xff80000050507808 */ /* 0x000fe20004000000 */
[----:B------:R-:W-:Y:S01]  /*2a00*/  FMUL.FTZ R55, R55, c[0x0][0x2ec] ;  /* 0x0000bb0037377a20 */ /* 0x000fe20000410000 */
[----:B-----5:R-:W-:Y:S01]  /*2a10*/  FSEL R82, R82, -INF , !P5 ;  /* 0xff80000052527808 */ /* 0x020fe20006800000 */
[----:B------:R-:W5:Y:S01]  /*2a20*/  MUFU.TANH R77, R77 ;  /* 0x0000004d004d7308 */ /* 0x000f620000002400 */
[C---:B------:R-:W-:Y:S01]  /*2a30*/  ISETP.GE.AND P0, PT, R16.reuse, R61, PT ;  /* 0x0000003d1000720c */ /* 0x040fe20003f06270 */
[----:B------:R-:W-:Y:S01]  /*2a40*/  FMUL.FTZ R53, R53, c[0x0][0x2ec] ;  /* 0x0000bb0035357a20 */ /* 0x000fe20000410000 */
[----:B------:R-:W-:Y:S01]  /*2a50*/  ISETP.GE.AND P5, PT, R16, R70, PT ;  /* 0x000000461000720c */ /* 0x000fe20003fa6270 */
[----:B------:R-:W-:Y:S01]  /*2a60*/  HMMA.16816.F32 R104, R12, R18, R104 ;  /* 0x000000120c68723c */ /* 0x000fe20000001868 */
[----:B------:R-:W-:-:S02]  /*2a70*/  FSEL R71, R0, -INF , !P1 ;  /* 0xff80000000477808 */ /* 0x000fc40004800000 */
[----:B------:R-:W-:Y:S01]  /*2a80*/  FSEL R81, R81, -INF , !P2 ;  /* 0xff80000051517808 */ /* 0x000fe20005000000 */
[----:B------:R-:W1:Y:S01]  /*2a90*/  MUFU.TANH R64, R64 ;  /* 0x0000004000407308 */ /* 0x000e620000002400 */
[C---:B------:R-:W-:Y:S02]  /*2aa0*/  IADD3 R16, R60.reuse, -0x6f, RZ ;  /* 0xffffff913c107810 */ /* 0x040fe40007ffe0ff */
[C---:B------:R-:W-:Y:S01]  /*2ab0*/  ISETP.GE.AND P1, PT, R17.reuse, R61, PT ;  /* 0x0000003d1100720c */ /* 0x040fe20003f26270 */
[----:B------:R-:W-:Y:S01]  /*2ac0*/  HMMA.16816.F32 R48, R4, R26, R48 ;  /* 0x0000001a0430723c */ /* 0x000fe20000001830 */
[----:B------:R-:W-:Y:S02]  /*2ad0*/  ISETP.GE.AND P2, PT, R17, R70, PT ;  /* 0x000000461100720c */ /* 0x000fe40003f46270 */
[----:B------:R-:W-:Y:S01]  /*2ae0*/  IADD3 R0, R60, -0x68, RZ ;  /* 0xffffff983c007810 */ /* 0x000fe20007ffe0ff */
[----:B------:R-:W1:Y:S01]  /*2af0*/  MUFU.TANH R139, R139 ;  /* 0x0000008b008b7308 */ /* 0x000e620000002400 */
[----:B------:R-:W-:-:S02]  /*2b00*/  FSEL R83, R83, -INF , !P4 ;  /* 0xff80000053537808 */ /* 0x000fc40006000000 */
[----:B------:R-:W-:Y:S01]  /*2b10*/  FSEL R78, R93, -INF , !P3 ;  /* 0xff8000005d4e7808 */ /* 0x000fe20005800000 */
[C---:B---3--:R-:W-:Y:S01]  /*2b20*/  HMMA.16816.F32 R44, R4.reuse, R28, R44 ;  /* 0x0000001c042c723c */ /* 0x048fe2000000182c */
[C---:B------:R-:W-:Y:S02]  /*2b30*/  ISETP.GE.AND P4, PT, R16.reuse, R61, PT ;  /* 0x0000003d1000720c */ /* 0x040fe40003f86270 */
[----:B------:R-:W-:Y:S01]  /*2b40*/  ISETP.GE.AND P3, PT, R16, R70, PT ;  /* 0x000000461000720c */ /* 0x000fe20003f66270 */
[----:B------:R-:W3:Y:S01]  /*2b50*/  MUFU.TANH R144, R62 ;  /* 0x0000003e00907308 */ /* 0x000ee20000002400 */
[----:B------:R-:W-:Y:S02]  /*2b60*/  FSEL R75, R92, -INF , !P1 ;  /* 0xff8000005c4b7808 */ /* 0x000fe40004800000 */
[----:B------:R-:W-:Y:S01]  /*2b70*/  FSEL R74, R108, -INF , !P2 ;  /* 0xff8000006c4a7808 */ /* 0x000fe20005000000 */
[----:B------:R-:W-:Y:S01]  /*2b80*/  HMMA.16816.F32 R40, R4, R30, R40 ;  /* 0x0000001e0428723c */ /* 0x000fe20000001828 */
[----:B------:R-:W-:-:S02]  /*2b90*/  IADD3 R16, R60, -0x67, RZ ;  /* 0xffffff993c107810 */ /* 0x000fc40007ffe0ff */
[CC--:B------:R-:W-:Y:S01]  /*2ba0*/  ISETP.GE.AND P1, PT, R0.reuse, R61.reuse, PT ;  /* 0x0000003d0000720c */ /* 0x0c0fe20003f26270 */
[----:B------:R-:W2:Y:S01]  /*2bb0*/  MUFU.TANH R138, R63 ;  /* 0x0000003f008a7308 */ /* 0x000ea20000002400 */
[-C--:B------:R-:W-:Y:S02]  /*2bc0*/  ISETP.GE.AND P2, PT, R0, R70.reuse, PT ;  /* 0x000000460000720c */ /* 0x080fe40003f46270 */
[----:B------:R-:W-:Y:S01]  /*2bd0*/  IADD3 R0, R60, -0x60, RZ ;  /* 0xffffffa03c007810 */ /* 0x000fe20007ffe0ff */
[C---:B-1----:R-:W-:Y:S01]  /*2be0*/  HMMA.16816.F32 R36, R8.reuse, R20, R36 ;  /* 0x000000140824723c */ /* 0x042fe20000001824 */
[----:B------:R-:W-:Y:S01]  /*2bf0*/  FSEL R35, R84, -INF , !P0 ;  /* 0xff80000054237808 */ /* 0x000fe20004000000 */
[----:B------:R-:W-:Y:S01]  /*2c00*/  FMUL.FTZ R48, R48, c[0x0][0x2ec] ;  /* 0x0000bb0030307a20 */ /* 0x000fe20000410000 */
[----:B------:R-:W-:Y:S01]  /*2c10*/  FSEL R34, R86, -INF , !P5 ;  /* 0xff80000056227808 */ /* 0x000fe20006800000 */
[----:B------:R-:W1:Y:S01]  /*2c20*/  MUFU.TANH R117, R89 ;  /* 0x0000005900757308 */ /* 0x000e620000002400 */
[CC--:B------:R-:W-:Y:S01]  /*2c30*/  ISETP.GE.AND P0, PT, R16.reuse, R61.reuse, PT ;  /* 0x0000003d1000720c */ /* 0x0c0fe20003f06270 */
[----:B------:R-:W-:Y:S01]  /*2c40*/  FMUL.FTZ R49, R49, c[0x0][0x2ec] ;  /* 0x0000bb0031317a20 */ /* 0x000fe20000410000 */
[-C--:B------:R-:W-:Y:S01]  /*2c50*/  ISETP.GE.AND P5, PT, R16, R70.reuse, PT ;  /* 0x000000461000720c */ /* 0x080fe20003fa6270 */
[----:B------:R-:W-:Y:S01]  /*2c60*/  HMMA.16816.F32 R104, R8, R22, R104 ;  /* 0x000000160868723c */ /* 0x000fe20000001868 */
[----:B------:R-:W-:Y:S01]  /*2c70*/  FSEL R33, R85, -INF , !P4 ;  /* 0xff80000055217808 */ /* 0x000fe20006000000 */
[----:B------:R-:W-:Y:S01]  /*2c80*/  FMUL.FTZ R45, R45, c[0x0][0x2ec] ;  /* 0x0000bb002d2d7a20 */ /* 0x000fe20000410000 */
[----:B------:R-:W-:Y:S01]  /*2c90*/  FSEL R16, R87, -INF , !P3 ;  /* 0xff80000057107808 */ /* 0x000fe20005800000 */
[----:B------:R-:W1:Y:S01]  /*2ca0*/  MUFU.TANH R130, R91 ;  /* 0x0000005b00827308 */ /* 0x000e620000002400 */
[-C--:B------:R-:W-:Y:S01]  /*2cb0*/  ISETP.GE.AND P4, PT, R0, R61.reuse, PT ;  /* 0x0000003d0000720c */ /* 0x080fe20003f86270 */
[----:B------:R-:W-:Y:S01]  /*2cc0*/  FMUL.FTZ R50, R50, c[0x0][0x2ec] ;  /* 0x0000bb0032327a20 */ /* 0x000fe20000410000 */
[-C--:B------:R-:W-:Y:S01]  /*2cd0*/  ISETP.GE.AND P3, PT, R0, R70.reuse, PT ;  /* 0x000000460000720c */ /* 0x080fe20003f66270 */
[----:B------:R-:W-:Y:S01]  /*2ce0*/  FMUL.FTZ R51, R51, c[0x0][0x2ec] ;  /* 0x0000bb0033337a20 */ /* 0x000fe20000410000 */
[----:B------:R-:W-:Y:S01]  /*2cf0*/  IADD3 R12, R60, -0x57, RZ ;  /* 0xffffffa93c0c7810 */ /* 0x000fe20007ffe0ff */
        /* <DEDUP_REMOVED lines=8> */
[----:B------:R-:W-:Y:S01]  /*2d80*/  FMUL.FTZ R42, R42, c[0x0][0x2ec] ;  /* 0x0000bb002a2a7a20 */ /* 0x000fe20000410000 */
[----:B------:R-:W3:Y:S01]  /*2d90*/  LDSM.16.M88.4 R12, [R172+0x5c00] ;  /* 0x005c0000ac0c783b */ /* 0x000ee20000000200 */
[C---:B------:R-:W-:Y:S01]  /*2da0*/  IADD3 R17, R60.reuse, -0x5f, RZ ;  /* 0xffffffa13c117810 */ /* 0x040fe20007ffe0ff */
[----:B------:R-:W1:Y:S01]  /*2db0*/  MUFU.TANH R135, R57 ;  /* 0x0000003900877308 */ /* 0x000e620000002400 */
[----:B------:R-:W-:Y:S01]  /*2dc0*/  IADD3 R0, R60, -0x58, RZ ;  /* 0xffffffa83c007810 */ /* 0x000fe20007ffe0ff */
[----:B------:R-:W-:Y:S01]  /*2dd0*/  FMUL.FTZ R43, R43, c[0x0][0x2ec] ;  /* 0x0000bb002b2b7a20 */ /* 0x000fe20000410000 */
[----:B------:R-:W-:Y:S01]  /*2de0*/  FSEL R29, R94, -INF , !P1 ;  /* 0xff8000005e1d7808 */ /* 0x000fe20004800000 */
[----:B------:R-:W-:-:S04]  /*2df0*/  DEPBAR.LE SB0, 0x0 ;  /* 0x000080000000791a */ /* 0x000fc80000000000 */
[----:B------:R-:W-:Y:S01]  /*2e00*/  FSEL R28, R96, -INF , !P2 ;  /* 0xff800000601c7808 */ /* 0x000fe20005000000 */
[----:B------:R-:W1:Y:S01]  /*2e10*/  MUFU.TANH R133, R52 ;  /* 0x0000003400857308 */ /* 0x000e620000002400 */
[CC--:B------:R-:W-:Y:S02]  /*2e20*/  ISETP.GE.AND P1, PT, R17.reuse, R61.reuse, PT ;  /* 0x0000003d1100720c */ /* 0x0c0fe40003f26270 */
[----:B------:R-:W-:Y:S02]  /*2e30*/  ISETP.GE.AND P2, PT, R17, R70, PT ;  /* 0x000000461100720c */ /* 0x000fe40003f46270 */
[----:B------:R-:W-:Y:S02]  /*2e40*/  FSEL R17, R95, -INF , !P0 ;  /* 0xff8000005f117808 */ /* 0x000fe40004000000 */
[----:B--2---:R-:W-:Y:S01]  /*2e50*/  FSEL R24, R97, -INF , !P5 ;  /* 0xff80000061187808 */ /* 0x004fe20006800000 */
[----:B------:R-:W2:Y:S01]  /*2e60*/  MUFU.TANH R136, R54 ;  /* 0x0000003600887308 */ /* 0x000ea20000002400 */
[----:B------:R-:W-:-:S02]  /*2e70*/  ISETP.GE.AND P0, PT, R0, R61, PT ;  /* 0x0000003d0000720c */ /* 0x000fc40003f06270 */
[----:B------:R-:W-:Y:S02]  /*2e80*/  ISETP.GE.AND P5, PT, R0, R70, PT ;  /* 0x000000460000720c */ /* 0x000fe40003fa6270 */
[C---:B------:R-:W-:Y:S02]  /*2e90*/  IADD3 R19, R60.reuse, -0x4f, RZ ;  /* 0xffffffb13c137810 */ /* 0x040fe40007ffe0ff */
[C---:B------:R-:W-:Y:S01]  /*2ea0*/  IADD3 R18, R60.reuse, -0x48, RZ ;  /* 0xffffffb83c127810 */ /* 0x040fe20007ffe0ff */
[----:B------:R-:W2:Y:S01]  /*2eb0*/  MUFU.TANH R142, R58 ;  /* 0x0000003a008e7308 */ /* 0x000ea20000002400 */
[----:B------:R-:W-:Y:S02]  /*2ec0*/  IADD3 R0, R60, -0x50, RZ ;  /* 0xffffffb03c007810 */ /* 0x000fe40007ffe0ff */
[----:B------:R-:W-:Y:S02]  /*2ed0*/  FSEL R143, R143, -INF , !P0 ;  /* 0xff8000008f8f7808 */ /* 0x000fe40004000000 */
[----:B----4-:R-:W-:-:S02]  /*2ee0*/  FSEL R26, R65, -INF , !P5 ;  /* 0xff800000411a7808 */ /* 0x010fc40006800000 */
[----:B------:R-:W-:Y:S01]  /*2ef0*/  FSEL R141, R141, -INF , !P4 ;  /* 0xff8000008d8d7808 */ /* 0x000fe20006000000 */
[----:B------:R4:W-:Y:S01]  /*2f00*/  MUFU.TANH R134, R55 ;  /* 0x0000003700867308 */ /* 0x0009e20000002400 */
[----:B-1----:R-:W-:Y:S02]  /*2f10*/  FSEL R56, R72, -INF , !P3 ;  /* 0xff80000048387808 */ /* 0x002fe40005800000 */
[CC--:B------:R-:W-:Y:S01]  /*2f20*/  ISETP.GE.AND P0, PT, R19.reuse, R61.reuse, PT ;  /* 0x0000003d1300720c */ /* 0x0c0fe20003f06270 */
[----:B---3--:R-:W-:Y:S01]  /*2f30*/  HMMA.16816.F32 R36, R4, R12, R36 ;  /* 0x0000000c0424723c */ /* 0x008fe20000001824 */
[-C--:B------:R-:W-:Y:S02]  /*2f40*/  ISETP.GE.AND P5, PT, R19, R70.reuse, PT ;  /* 0x000000461300720c */ /* 0x080fe40003fa6270 */
[C---:B------:R-:W-:Y:S01]  /*2f50*/  ISETP.GE.AND P4, PT, R18.reuse, R61, PT ;  /* 0x0000003d1200720c */ /* 0x040fe20003f86270 */
[----:B------:R1:W3:Y:S01]  /*2f60*/  MUFU.TANH R129, R48 ;  /* 0x0000003000817308 */ /* 0x0002e20000002400 */
[----:B------:R-:W-:-:S02]  /*2f70*/  ISETP.GE.AND P3, PT, R18, R70, PT ;  /* 0x000000461200720c */ /* 0x000fc40003f66270 */
[----:B-----5:R-:W-:Y:S01]  /*2f80*/  FSEL R25, R77, -INF , !P1 ;  /* 0xff8000004d197808 */ /* 0x020fe20004800000 */
[----:B------:R-:W-:Y:S01]  /*2f90*/  HMMA.16816.F32 R104, R4, R14, R104 ;  /* 0x0000000e0468723c */ /* 0x000fe20000001868 */
[----:B------:R-:W-:Y:S02]  /*2fa0*/  FSEL R66, R64, -INF , !P2 ;  /* 0xff80000040427808 */ /* 0x000fe40005000000 */
[C---:B------:R-:W-:Y:S01]  /*2fb0*/  IADD3 R18, R60.reuse, -0x40, RZ ;  /* 0xffffffc03c127810 */ /* 0x040fe20007ffe0ff */
[----:B------:R-:W5:Y:S01]  /*2fc0*/  MUFU.TANH R140, R59 ;  /* 0x0000003b008c7308 */ /* 0x000f620000002400 */
[----:B------:R-:W-:Y:S02]  /*2fd0*/  IADD3 R10, R60, -0x3f, RZ ;  /* 0xffffffc13c0a7810 */ /* 0x000fe40007ffe0ff */
[C---:B------:R-:W-:Y:S02]  /*2fe0*/  ISETP.GE.AND P1, PT, R0.reuse, R61, PT ;  /* 0x0000003d0000720c */ /* 0x040fe40003f26270 */
[----:B------:R-:W-:Y:S01]  /*2ff0*/  ISETP.GE.AND P2, PT, R0, R70, PT ;  /* 0x000000460000720c */ /* 0x000fe20003f46270 */
[----:B------:R-:W-:Y:S01]  /*3000*/  FMUL.FTZ R0, R44, c[0x0][0x2ec] ;  /* 0x0000bb002c007a20 */ /* 0x000fe20000410000 */
[----:B------:R-:W-:Y:S01]  /*3010*/  IADD3 R19, R60, -0x47, RZ ;  /* 0xffffffb93c137810 */ /* 0x000fe20007ffe0ff */
[----:B------:R2:W2:Y:S01]  /*3020*/  MUFU.TANH R131, R53 ;  /* 0x0000003500837308 */ /* 0x0004a20000002400 */
[----:B----4-:R-:W-:-:S02]  /*3030*/  FSEL R55, R67, -INF , !P0 ;  /* 0xff80000043377808 */ /* 0x010fc40004000000 */
[----:B------:R-:W-:Y:S01]  /*3040*/  FSEL R124, R68, -INF , !P5 ;  /* 0xff800000447c7808 */ /* 0x000fe20006800000 */
[----:B------:R-:W-:Y:S01]  /*3050*/  FMUL.FTZ R37, R37, c[0x0][0x2ec] ;  /* 0x0000bb0025257a20 */ /* 0x000fe20000410000 */
[----:B------:R-:W-:Y:S01]  /*3060*/  FSEL R119, R119, -INF , !P4 ;  /* 0xff80000077777808 */ /* 0x000fe20006000000 */
[----:B------:R-:W-:Y:S01]  /*3070*/  FMUL.FTZ R36, R36, c[0x0][0x2ec] ;  /* 0x0000bb0024247a20 */ /* 0x000fe20000410000 */
[----:B------:R-:W-:Y:S01]  /*3080*/  FSEL R122, R69, -INF , !P3 ;  /* 0xff800000457a7808 */ /* 0x000fe20005800000 */
[----:B------:R-:W4:Y:S01]  /*3090*/  MUFU.TANH R65, R45 ;  /* 0x0000002d00417308 */ /* 0x000f220000002400 */
[-C--:B------:R-:W-:Y:S01]  /*30a0*/  ISETP.GE.AND P0, PT, R18, R61.reuse, PT ;  /* 0x0000003d1200720c */ /* 0x080fe20003f06270 */
[----:B------:R-:W-:Y:S01]  /*30b0*/  FMUL.FTZ R38, R38, c[0x0][0x2ec] ;  /* 0x0000bb0026267a20 */ /* 0x000fe20000410000 */
[-C--:B------:R-:W-:Y:S01]  /*30c0*/  ISETP.GE.AND P5, PT, R18, R70.reuse, PT ;  /* 0x000000461200720c */ /* 0x080fe20003fa6270 */
[----:B-1----:R-:W-:Y:S01]  /*30d0*/  FMUL.FTZ R48, R106, c[0x0][0x2ec] ;  /* 0x0000bb006a307a20 */ /* 0x002fe20000410000 */
[C---:B------:R-:W-:Y:S01]  /*30e0*/  ISETP.GE.AND P4, PT, R10.reuse, R61, PT ;  /* 0x0000003d0a00720c */ /* 0x040fe20003f86270 */
[----:B------:R-:W-:Y:S01]  /*30f0*/  FMUL.FTZ R39, R39, c[0x0][0x2ec] ;  /* 0x0000bb0027277a20 */ /* 0x000fe20000410000 */
[----:B------:R-:W-:Y:S01]  /*3100*/  ISETP.GE.AND P3, PT, R10, R70, PT ;  /* 0x000000460a00720c */ /* 0x000fe20003f66270 */
[----:B------:R-:W-:Y:S01]  /*3110*/  MUFU.TANH R127, R49 ;  /* 0x00000031007f7308 */ /* 0x000fe20000002400 */
[----:B------:R-:W-:Y:S01]  /*3120*/  FSEL R139, R139, -INF , !P1 ;  /* 0xff8000008b8b7808 */ /* 0x000fe20004800000 */
[----:B--2---:R-:W-:Y:S01]  /*3130*/  FMUL.FTZ R53, R104, c[0x0][0x2ec] ;  /* 0x0000bb0068357a20 */ /* 0x004fe20000410000 */
[----:B------:R-:W-:-:S02]  /*3140*/  FSEL R132, R132, -INF , !P2 ;  /* 0xff80000084847808 */ /* 0x000fc40005000000 */
[C---:B------:R-:W-:Y:S02]  /*3150*/  IADD3 R11, R60.reuse, -0x37, RZ ;  /* 0xffffffc93c0b7810 */ /* 0x040fe40007ffe0ff */
[C---:B------:R-:W-:Y:S01]  /*3160*/  IADD3 R10, R60.reuse, -0x30, RZ ;  /* 0xffffffd03c0a7810 */ /* 0x040fe20007ffe0ff */
[----:B------:R-:W1:Y:S01]  /*3170*/  MUFU.TANH R128, R50 ;  /* 0x0000003200807308 */ /* 0x000e620000002400 */
[C---:B------:R-:W-:Y:S02]  /*3180*/  ISETP.GE.AND P1, PT, R19.reuse, R61, PT ;  /* 0x0000003d1300720c */ /* 0x040fe40003f26270 */
[----:B------:R-:W-:Y:S02]  /*3190*/  ISETP.GE.AND P2, PT, R19, R70, PT ;  /* 0x000000461300720c */ /* 0x000fe40003f46270 */
[----:B------:R-:W-:Y:S02]  /*31a0*/  IADD3 R9, R60, -0x38, RZ ;  /* 0xffffffc83c097810 */ /* 0x000fe40007ffe0ff */
[----:B------:R-:W-:Y:S01]  /*31b0*/  FSEL R137, R137, -INF , !P0 ;  /* 0xff80000089897808 */ /* 0x000fe20004000000 */
[----:B------:R2:W1:Y:S01]  /*31c0*/  MUFU.TANH R126, R51 ;  /* 0x00000033007e7308 */ /* 0x0004620000002400 */
[----:B------:R-:W-:-:S02]  /*31d0*/  FSEL R144, R144, -INF , !P5 ;  /* 0xff80000090907808 */ /* 0x000fc40006800000 */
[----:B------:R-:W-:Y:S02]  /*31e0*/  FSEL R125, R73, -INF , !P4 ;  /* 0xff800000497d7808 */ /* 0x000fe40006000000 */
[----:B------:R-:W-:Y:S02]  /*31f0*/  FSEL R138, R138, -INF , !P3 ;  /* 0xff8000008a8a7808 */ /* 0x000fe40005800000 */
[CC--:B------:R-:W-:Y:S01]  /*3200*/  ISETP.GE.AND P0, PT, R11.reuse, R61.reuse, PT ;  /* 0x0000003d0b00720c */ /* 0x0c0fe20003f06270 */
[----:B------:R-:W1:Y:S01]  /*3210*/  MUFU.TANH R57, R37 ;  /* 0x0000002500397308 */ /* 0x000e620000002400 */
[-C--:B------:R-:W-:Y:S02]  /*3220*/  ISETP.GE.AND P5, PT, R11, R70.reuse, PT ;  /* 0x000000460b00720c */ /* 0x080fe40003fa6270 */
[C---:B------:R-:W-:Y:S02]  /*3230*/  ISETP.GE.AND P4, PT, R10.reuse, R61, PT ;  /* 0x0000003d0a00720c */ /* 0x040fe40003f86270 */
[----:B------:R-:W-:-:S02]  /*3240*/  ISETP.GE.AND P3, PT, R10, R70, PT ;  /* 0x000000460a00720c */ /* 0x000fc40003f66270 */
[----:B------:R-:W-:Y:S01]  /*3250*/  FSEL R117, R117, -INF , !P1 ;  /* 0xff80000075757808 */ /* 0x000fe20004800000 */
[----:B------:R-:W1:Y:S01]  /*3260*/  MUFU.TANH R0, R0 ;  /* 0x0000000000007308 */ /* 0x000e620000002400 */
[----:B------:R-:W-:Y:S01]  /*3270*/  FSEL R130, R130, -INF , !P2 ;  /* 0xff80000082827808 */ /* 0x000fe20005000000 */
[----:B--2---:R-:W-:Y:S01]  /*3280*/  FMUL.FTZ R51, R105, c[0x0][0x2ec] ;  /* 0x0000bb0069337a20 */ /* 0x004fe20000410000 */
[C---:B------:R-:W-:Y:S02]  /*3290*/  IADD3 R11, R60.reuse, -0x28, RZ ;  /* 0xffffffd83c0b7810 */ /* 0x040fe40007ffe0ff */
[----:B------:R-:W-:Y:S02]  /*32a0*/  IADD3 R5, R60, -0x27, RZ ;  /* 0xffffffd93c057810 */ /* 0x000fe40007ffe0ff */
[C---:B------:R-:W-:Y:S01]  /*32b0*/  ISETP.GE.AND P1, PT, R9.reuse, R61, PT ;  /* 0x0000003d0900720c */ /* 0x040fe20003f26270 */
[----:B------:R-:W2:Y:S01]  /*32c0*/  MUFU.TANH R64, R46 ;  /* 0x0000002e00407308 */ /* 0x000ea20000002400 */
[----:B------:R-:W-:Y:S01]  /*32d0*/  ISETP.GE.AND P2, PT, R9, R70, PT ;  /* 0x000000460900720c */ /* 0x000fe20003f46270 */
[----:B------:R-:W-:Y:S01]  /*32e0*/  FMUL.FTZ R9, R41, c[0x0][0x2ec] ;  /* 0x0000bb0029097a20 */ /* 0x000fe20000410000 */
[----:B------:R-:W-:-:S02]  /*32f0*/  FSEL R135, R135, -INF , !P0 ;  /* 0xff80000087877808 */ /* 0x000fc40004000000 */
[----:B------:R-:W-:Y:S02]  /*3300*/  FSEL R133, R133, -INF , !P4 ;  /* 0xff80000085857808 */ /* 0x000fe40006000000 */
[----:B------:R-:W-:Y:S01]  /*3310*/  FSEL R136, R136, -INF , !P3 ;  /* 0xff80000088887808 */ /* 0x000fe20005800000 */
[----:B------:R1:W1:Y:S01]  /*3320*/  MUFU.TANH R8, R47 ;  /* 0x0000002f00087308 */ /* 0x0002620000002400 */
[C---:B------:R-:W-:Y:S02]  /*3330*/  IADD3 R12, R60.reuse, -0x2f, RZ ;  /* 0xffffffd13c0c7810 */ /* 0x040fe40007ffe0ff */
[-C--:B------:R-:W-:Y:S02]  /*3340*/  ISETP.GE.AND P0, PT, R11, R61.reuse, PT ;  /* 0x0000003d0b00720c */ /* 0x080fe40003f06270 */
[C---:B------:R-:W-:Y:S02]  /*3350*/  ISETP.GE.AND P4, PT, R5.reuse, R61, PT ;  /* 0x0000003d0500720c */ /* 0x040fe40003f86270 */
[----:B------:R-:W-:Y:S01]  /*3360*/  ISETP.GE.AND P3, PT, R5, R70, PT ;  /* 0x000000460500720c */ /* 0x000fe20003f66270 */
[----:B------:R-:W2:Y:S01]  /*3370*/  MUFU.TANH R63, R40 ;  /* 0x00000028003f7308 */ /* 0x000ea20000002400 */
[----:B------:R-:W-:-:S02]  /*3380*/  IADD3 R5, R60, -0x1f, RZ ;  /* 0xffffffe13c057810 */ /* 0x000fc40007ffe0ff */
[----:B------:R-:W-:Y:S02]  /*3390*/  FSEL R123, R62, -INF , !P1 ;  /* 0xff8000003e7b7808 */ /* 0x000fe40004800000 */
[----:B------:R-:W-:Y:S02]  /*33a0*/  FSEL R142, R142, -INF , !P2 ;  /* 0xff8000008e8e7808 */ /* 0x000fe40005000000 */
[C---:B------:R-:W-:Y:S01]  /*33b0*/  ISETP.GE.AND P1, PT, R12.reuse, R61, PT ;  /* 0x0000003d0c00720c */ /* 0x040fe20003f26270 */
[----:B------:R-:W-:Y:S01]  /*33c0*/  MUFU.TANH R9, R9 ;  /* 0x0000000900097308 */ /* 0x000fe20000002400 */
[----:B------:R-:W-:Y:S01]  /*33d0*/  ISETP.GE.AND P2, PT, R12, R70, PT ;  /* 0x000000460c00720c */ /* 0x000fe20003f46270 */
[----:B-1----:R-:W-:Y:S01]  /*33e0*/  FMUL.FTZ R47, R107, c[0x0][0x2ec] ;  /* 0x0000bb006b2f7a20 */ /* 0x002fe20000410000 */
[----:B---3--:R-:W-:Y:S02]  /*33f0*/  FSEL R129, R129, -INF , !P0 ;  /* 0xff80000081817808 */ /* 0x008fe40004000000 */
[----:B------:R-:W-:-:S02]  /*3400*/  IADD3 R4, R60, -0x20, RZ ;  /* 0xffffffe03c047810 */ /* 0x000fc40007ffe0ff */
[----:B------:R-:W-:Y:S01]  /*3410*/  ISETP.GE.AND P0, PT, R5, R61, PT ;  /* 0x0000003d0500720c */ /* 0x000fe20003f06270 */
[----:B------:R-:W1:Y:S01]  /*3420*/  MUFU.TANH R10, R42 ;  /* 0x0000002a000a7308 */ /* 0x000e620000002400 */
[----:B------:R-:W-:Y:S02]  /*3430*/  IADD3 R6, R60, -0xf, RZ ;  /* 0xfffffff13c067810 */ /* 0x000fe40007ffe0ff */
[----:B-----5:R-:W-:Y:S02]  /*3440*/  FSEL R140, R140, -INF , !P5 ;  /* 0xff8000008c8c7808 */ /* 0x020fe40006800000 */
[----:B------:R-:W-:Y:S02]  /*3450*/  FSEL R131, R131, -INF , !P1 ;  /* 0xff80000083837808 */ /* 0x000fe40004800000 */
[----:B------:R-:W-:Y:S01]  /*3460*/  FSEL R134, R134, -INF , !P2 ;  /* 0xff80000086867808 */ /* 0x000fe20005000000 */
[----:B------:R-:W3:Y:S01]  /*3470*/  MUFU.TANH R58, R43 ;  /* 0x0000002b003a7308 */ /* 0x000ee20000002400 */
[----:B------:R-:W-:-:S02]  /*3480*/  ISETP.GE.AND P5, PT, R11, R70, PT ;  /* 0x000000460b00720c */ /* 0x000fc40003fa6270 */
[CC--:B------:R-:W-:Y:S02]  /*3490*/  ISETP.GE.AND P1, PT, R4.reuse, R61.reuse, PT ;  /* 0x0000003d0400720c */ /* 0x0c0fe40003f26270 */
[----:B------:R-:W-:Y:S02]  /*34a0*/  ISETP.GE.AND P2, PT, R4, R70, PT ;  /* 0x000000460400720c */ /* 0x000fe40003f46270 */
[----:B----4-:R-:W-:Y:S01]  /*34b0*/  FSEL R65, R65, -INF , !P0 ;  /* 0xff80000041417808 */ /* 0x010fe20004000000 */
[----:B------:R-:W4:Y:S01]  /*34c0*/  MUFU.TANH R59, R36 ;  /* 0x00000024003b7308 */ /* 0x000f220000002400 */
[----:B------:R-:W-:Y:S02]  /*34d0*/  IADD3 R4, R60, -0x18, RZ ;  /* 0xffffffe83c047810 */ /* 0x000fe40007ffe0ff */
[----:B------:R-:W-:Y:S02]  /*34e0*/  ISETP.GE.AND P0, PT, R6, R61, PT ;  /* 0x0000003d0600720c */ /* 0x000fe40003f06270 */
[----:B------:R-:W-:-:S02]  /*34f0*/  IADD3 R11, R60, -0x17, RZ ;  /* 0xffffffe93c0b7810 */ /* 0x000fc40007ffe0ff */
[----:B------:R-:W-:Y:S01]  /*3500*/  FSEL R128, R128, -INF , !P5 ;  /* 0xff80000080807808 */ /* 0x000fe20006800000 */
[----:B------:R-:W5:Y:S01]  /*3510*/  MUFU.TANH R52, R38 ;  /* 0x0000002600347308 */ /* 0x000f620000002400 */
[----:B------:R-:W-:Y:S02]  /*3520*/  FSEL R127, R127, -INF , !P4 ;  /* 0xff8000007f7f7808 */ /* 0x000fe40006000000 */
[----:B------:R-:W-:Y:S02]  /*3530*/  FSEL R126, R126, -INF , !P3 ;  /* 0xff8000007e7e7808 */ /* 0x000fe40005800000 */
[-C--:B------:R-:W-:Y:S02]  /*3540*/  ISETP.GE.AND P5, PT, R5, R70.reuse, PT ;  /* 0x000000460500720c */ /* 0x080fe40003fa6270 */
[C---:B------:R-:W-:Y:S01]  /*3550*/  ISETP.GE.AND P4, PT, R4.reuse, R61, PT ;  /* 0x0000003d0400720c */ /* 0x040fe20003f86270 */
[----:B------:R-:W1:Y:S01]  /*3560*/  MUFU.TANH R50, R39 ;  /* 0x0000002700327308 */ /* 0x000e620000002400 */
[----:B------:R-:W-:-:S02]  /*3570*/  ISETP.GE.AND P3, PT, R4, R70, PT ;  /* 0x000000460400720c */ /* 0x000fc40003f66270 */
[----:B------:R-:W-:Y:S02]  /*3580*/  FSEL R57, R57, -INF , !P0 ;  /* 0xff80000039397808 */ /* 0x000fe40004000000 */
[C---:B------:R-:W-:Y:S02]  /*3590*/  IADD3 R7, R60.reuse, -0x10, RZ ;  /* 0xfffffff03c077810 */ /* 0x040fe40007ffe0ff */
[C---:B------:R-:W-:Y:S01]  /*35a0*/  IADD3 R5, R60.reuse, -0x8, RZ ;  /* 0xfffffff83c057810 */ /* 0x040fe20007ffe0ff */
[----:B------:R-:W1:Y:S01]  /*35b0*/  MUFU.TANH R53, R53 ;  /* 0x0000003500357308 */ /* 0x000e620000002400 */
[----:B------:R-:W-:Y:S02]  /*35c0*/  IADD3 R4, R60, -0x7, RZ ;  /* 0xfffffff93c047810 */ /* 0x000fe40007ffe0ff */
[----:B------:R-:W-:Y:S02]  /*35d0*/  FSEL R67, R0, -INF , !P1 ;  /* 0xff80000000437808 */ /* 0x000fe40004800000 */
[----:B------:R-:W-:-:S02]  /*35e0*/  ISETP.GE.AND P0, PT, R120, 0x2, PT ;  /* 0x000000027800780c */ /* 0x000fc40003f06270 */
[-C--:B------:R-:W-:Y:S01]  /*35f0*/  ISETP.GE.AND P1, PT, R11, R61.reuse, PT ;  /* 0x0000003d0b00720c */ /* 0x080fe20003f26270 */
[----:B------:R-:W3:Y:S01]  /*3600*/  MUFU.TANH R51, R51 ;  /* 0x0000003300337308 */ /* 0x000ee20000002400 */
[----:B--2---:R-:W-:Y:S02]  /*3610*/  FSEL R64, R64, -INF , !P2 ;  /* 0xff80000040407808 */ /* 0x004fe40005000000 */
[----:B------:R-:W-:Y:S02]  /*3620*/  FSEL R62, R8, -INF , !P5 ;  /* 0xff800000083e7808 */ /* 0x000fe40006800000 */
[----:B------:R-:W-:Y:S01]  /*3630*/  FSEL R63, R63, -INF , !P4 ;  /* 0xff8000003f3f7808 */ /* 0x000fe20006000000 */
[----:B------:R-:W-:Y:S01]  /*3640*/  BAR.SYNC.DEFER_BLOCKING 0x0 ;  /* 0x0000000000007b1d */ /* 0x000fe20000010000 */
[-C--:B------:R-:W-:Y:S02]  /*3650*/  ISETP.GE.AND P2, PT, R7, R61.reuse, PT ;  /* 0x0000003d0700720c */ /* 0x080fe40003f46270 */
[----:B------:R-:W-:-:S02]  /*3660*/  ISETP.GE.AND P5, PT, R5, R61, PT ;  /* 0x0000003d0500720c */ /* 0x000fc40003fa6270 */
[----:B------:R-:W-:Y:S01]  /*3670*/  ISETP.GE.AND P4, PT, R4, R61, PT ;  /* 0x0000003d0400720c */ /* 0x000fe20003f86270 */
[----:B------:R-:W2:Y:S01]  /*3680*/  MUFU.TANH R48, R48 ;  /* 0x0000003000307308 */ /* 0x000ea20000002400 */
[----:B-1----:R-:W-:Y:S02]  /*3690*/  FSEL R60, R10, -INF , !P3 ;  /* 0xff8000000a3c7808 */ /* 0x002fe40005800000 */
[----:B------:R-:W-:Y:S02]  /*36a0*/  FSEL R61, R9, -INF , !P1 ;  /* 0xff800000093d7808 */ /* 0x000fe40004800000 */
[-C--:B------:R-:W-:Y:S02]  /*36b0*/  ISETP.GE.AND P3, PT, R11, R70.reuse, PT ;  /* 0x000000460b00720c */ /* 0x080fe40003f66270 */
[----:B------:R-:W-:Y:S01]  /*36c0*/  ISETP.GE.AND P1, PT, R7, R70, PT ;  /* 0x000000460700720c */ /* 0x000fe20003f26270 */
[----:B------:R-:W1:Y:S01]  /*36d0*/  MUFU.TANH R47, R47 ;  /* 0x0000002f002f7308 */ /* 0x000e620000002400 */
[----:B---3--:R-:W-:-:S02]  /*36e0*/  FSEL R58, R58, -INF , !P3 ;  /* 0xff8000003a3a7808 */ /* 0x008fc40005800000 */
[----:B----4-:R-:W-:Y:S02]  /*36f0*/  FSEL R59, R59, -INF , !P2 ;  /* 0xff8000003b3b7808 */ /* 0x010fe40005000000 */
[----:B-----5:R-:W-:Y:S02]  /*3700*/  FSEL R52, R52, -INF , !P1 ;  /* 0xff80000034347808 */ /* 0x020fe40004800000 */
[-C--:B------:R-:W-:Y:S02]  /*3710*/  ISETP.GE.AND P3, PT, R6, R70.reuse, PT ;  /* 0x000000460600720c */ /* 0x080fe40003f66270 */
[-C--:B------:R-:W-:Y:S02]  /*3720*/  ISETP.GE.AND P2, PT, R5, R70.reuse, PT ;  /* 0x000000460500720c */ /* 0x080fe40003f46270 */
[----:B------:R-:W-:Y:S02]  /*3730*/  ISETP.GE.AND P1, PT, R4, R70, PT ;  /* 0x000000460400720c */ /* 0x000fe40003f26270 */
[----:B------:R-:W-:-:S02]  /*3740*/  FSEL R50, R50, -INF , !P3 ;  /* 0xff80000032327808 */ /* 0x000fc40005800000 */
[----:B------:R-:W-:Y:S02]  /*3750*/  FSEL R53, R53, -INF , !P5 ;  /* 0xff80000035357808 */ /* 0x000fe40006800000 */
[----:B------:R-:W-:Y:S02]  /*3760*/  FSEL R51, R51, -INF , !P4 ;  /* 0xff80000033337808 */ /* 0x000fe40006000000 */
[----:B--2---:R-:W-:Y:S02]  /*3770*/  FSEL R48, R48, -INF , !P2 ;  /* 0xff80000030307808 */ /* 0x004fe40005000000 */
[----:B-1----:R-:W-:Y:S01]  /*3780*/  FSEL R47, R47, -INF , !P1 ;  /* 0xff8000002f2f7808 */ /* 0x002fe20004800000 */
[----:B------:R-:W-:Y:S05]  /*3790*/  @!P0 BRA `(.L_x_1721) ;  /* 0x0000057000008947 */ /* 0x000fea0003800000 */
[----:B------:R-:W-:Y:S05]  /*37a0*/  @P6 BRA `(.L_x_1722) ;  /* 0x000003a000006947 */ /* 0x000fea0003800000 */
[----:B------:R-:W1:Y:S01]  /*37b0*/  I2F.RP R7, R2 ;  /* 0x0000000200077306 */ /* 0x000e620000209400 */
[C---:B------:R-:W-:Y:S02]  /*37c0*/  IADD3 R0, R32.reuse, -0x80, RZ ;  /* 0xffffff8020007810 */ /* 0x040fe40007ffe0ff */
[----:B------:R-:W-:-:S02]  /*37d0*/  IADD3 R32, R32, -0x100, RZ ;  /* 0xffffff0020207810 */ /* 0x000fc40007ffe0ff */
[----:B------:R-:W-:Y:S02]  /*37e0*/  IABS R6, R0 ;  /* 0x0000000000067213 */ /* 0x000fe40000000000 */
[----:B------:R-:W-:Y:S02]  /*37f0*/  IABS R4, R32 ;  /* 0x0000002000047213 */ /* 0x000fe40000000000 */
[----:B------:R-:W-:Y:S02]  /*3800*/  LOP3.LUT R0, R0, c[0x0][0x2d0], RZ, 0x3c, !PT ;  /* 0x0000b40000007a12 */ /* 0x000fe400078e3cff */
[----:B------:R-:W-:Y:S02]  /*3810*/  LOP3.LUT R32, R32, c[0x0][0x2d0], RZ, 0x3c, !PT ;  /* 0x0000b40020207a12 */ /* 0x000fe400078e3cff */
[----:B------:R-:W-:Y:S02]  /*3820*/  ISETP.GE.AND P3, PT, R0, RZ, PT ;  /* 0x000000ff0000720c */ /* 0x000fe40003f66270 */
[----:B------:R-:W-:Y:S01]  /*3830*/  LOP3.LUT R0, RZ, c[0x0][0x2d0], RZ, 0x33, !PT ;  /* 0x0000b400ff007a12 */ /* 0x000fe200078e33ff */
        /* <DEDUP_REMOVED lines=49> */
.L_x_1722:
[----:B------:R-:W-:-:S04]  /*3b50*/  ULEA UR6, -UR6, URZ, 0x7 ;  /* 0x0000003f06067291 */ /* 0x000fc8000f8e393f */
[----:B------:R-:W-:Y:S02]  /*3b60*/  USHF.R.S32.HI UR4, URZ, 0x1f, UR6 ;  /* 0x0000001f3f047899 */ /* 0x000fe40008011406 */
[----:B------:R-:W-:-:S04]  /*3b70*/  MOV R0, UR6 ;  /* 0x0000000600007c02 */ /* 0x000fc80008000f00 */
[----:B------:R-:W-:Y:S02]  /*3b80*/  MOV R5, UR4 ;  /* 0x0000000400057c02 */ /* 0x000fe40008000f00 */
.L_x_1723:
        /* <DEDUP_REMOVED lines=24> */
.L_x_1721:
        /* <DEDUP_REMOVED lines=62> */
[----:B------:R-:W-:Y:S01]  /*40f0*/  SHF.L.U32 R118, R118, 0x1, RZ ;  /* 0x0000000176767819 */ /* 0x000fe200000006ff */
[----:B------:R-:W1:Y:S03]  /*4100*/  SHFL.BFLY PT, R7, R0, 0x2, 0x1f ;  /* 0x0c401f0000077f89 */ /* 0x000e6600000e0000 */
[----:B------:R-:W-:Y:S01]  /*4110*/  IADD3 R116, R3, R118, RZ ;  /* 0x0000007603747210 */ /* 0x000fe20007ffe0ff */
        /* <DEDUP_REMOVED lines=10> */
[----:B------:R-:W-:Y:S04]  /*41c0*/  LDSM.16.MT88.4 R20, [R118+0x9400] ;  /* 0x009400007614783b */ /* 0x000fe80000004200 */
[----:B------:R-:W-:Y:S01]  /*41d0*/  LDSM.16.MT88.4 R12, [R116+0xb400] ;  /* 0x00b40000740c783b */ /* 0x000fe20000004200 */
[----:B-1----:R-:W-:-:S02]  /*41e0*/  FMNMX.FTZ R2, R7, R2, !PT ;  /* 0x0000000207027209 */ /* 0x002fc40007810000 */
[----:B--2---:R-:W-:-:S03]  /*41f0*/  FMNMX.FTZ R0, R5, R0, !PT ;  /* 0x0000000005007209 */ /* 0x004fc60007810000 */
[C---:B------:R-:W-:Y:S01]  /*4200*/  FMUL.FTZ R54, R2.reuse, c[0x0][0x23c] ;  /* 0x00008f0002367a20 */ /* 0x040fe20000410000 */
[----:B------:R-:W-:Y:S01]  /*4210*/  FSETP.NEU.FTZ.AND P1, PT, R2, -INF , PT ;  /* 0xff8000000200780b */ /* 0x000fe20003f3d000 */
[----:B------:R-:W-:Y:S01]  /*4220*/  LDSM.16.MT88.4 R4, [R116+0xd000] ;  /* 0x00d000007404783b */ /* 0x000fe20000004200 */
[----:B------:R-:W-:Y:S02]  /*4230*/  FMUL.FTZ R49, R0, c[0x0][0x23c] ;  /* 0x00008f0000317a20 */ /* 0x000fe40000410000 */
[----:B------:R-:W-:Y:S02]  /*4240*/  FSEL R54, R54, RZ, P1 ;  /* 0x000000ff36367208 */ /* 0x000fe40000800000 */
[----:B------:R-:W-:-:S03]  /*4250*/  FSETP.NEU.FTZ.AND P1, PT, R0, -INF , PT ;  /* 0xff8000000000780b */ /* 0x000fc60003f3d000 */
[--C-:B------:R-:W-:Y:S01]  /*4260*/  FFMA.FTZ R46, R71, c[0x0][0x23c], -R54.reuse ;  /* 0x00008f00472e7a23 */ /* 0x100fe20000010836 */
[----:B------:R-:W-:Y:S01]  /*4270*/  FSEL R49, R49, RZ, P1 ;  /* 0x000000ff31317208 */ /* 0x000fe20000800000 */
[--C-:B------:R-:W-:Y:S02]  /*4280*/  FFMA.FTZ R45, R80, c[0x0][0x23c], -R54.reuse ;  /* 0x00008f00502d7a23 */ /* 0x100fe40000010836 */
[--C-:B------:R-:W-:Y:S02]  /*4290*/  FFMA.FTZ R40, R83, c[0x0][0x23c], -R54.reuse ;  /* 0x00008f0053287a23 */ /* 0x100fe40000010836 */
[----:B------:R-:W-:Y:S01]  /*42a0*/  FFMA.FTZ R39, R75, c[0x0][0x23c], -R54 ;  /* 0x00008f004b277a23 */ /* 0x000fe20000010836 */
[----:B------:R-:W-:Y:S01]  /*42b0*/  MUFU.EX2 R46, R46 ;  /* 0x0000002e002e7308 */ /* 0x000fe20000000800 */
[--C-:B------:R-:W-:Y:S02]  /*42c0*/  FFMA.FTZ R44, R81, c[0x0][0x23c], -R49.reuse ;  /* 0x00008f00512c7a23 */ /* 0x100fe40000010831 */
[----:B------:R-:W-:-:S02]  /*42d0*/  FFMA.FTZ R43, R82, c[0x0][0x23c], -R49 ;  /* 0x00008f00522b7a23 */ /* 0x000fc40000010831 */
[--C-:B------:R-:W-:Y:S02]  /*42e0*/  FFMA.FTZ R41, R78, c[0x0][0x23c], -R49.reuse ;  /* 0x00008f004e297a23 */ /* 0x100fe40000010831 */
[--C-:B------:R-:W-:Y:S01]  /*42f0*/  FFMA.FTZ R42, R74, c[0x0][0x23c], -R49.reuse ;  /* 0x00008f004a2a7a23 */ /* 0x100fe20000010831 */
[----:B------:R-:W1:Y:S01]  /*4300*/  LDSM.16.MT88.4 R76, [R118+0xd000] ;  /* 0x00d00000764c783b */ /* 0x000e620000004200 */
[----:B------:R-:W2:Y:S01]  /*4310*/  MUFU.EX2 R45, R45 ;  /* 0x0000002d002d7308 */ /* 0x000ea20000000800 */
[--C-:B------:R-:W-:Y:S02]  /*4320*/  FFMA.FTZ R37, R35, c[0x0][0x23c], -R54.reuse ;  /* 0x00008f0023257a23 */ /* 0x100fe40000010836 */
[--C-:B------:R-:W-:Y:S02]  /*4330*/  FFMA.FTZ R36, R33, c[0x0][0x23c], -R54.reuse ;  /* 0x00008f0021247a23 */ /* 0x100fe40000010836 */
[--C-:B------:R-:W-:Y:S02]  /*4340*/  FFMA.FTZ R35, R29, c[0x0][0x23c], -R54.reuse ;  /* 0x00008f001d237a23 */ /* 0x100fe40000010836 */
[----:B------:R-:W-:Y:S01]  /*4350*/  FFMA.FTZ R38, R34, c[0x0][0x23c], -R49 ;  /* 0x00008f0022267a23 */ /* 0x000fe20000010831 */
[----:B------:R-:W-:Y:S01]  /*4360*/  MUFU.EX2 R40, R40 ;  /* 0x0000002800287308 */ /* 0x000fe20000000800 */
[----:B------:R-:W-:-:S02]  /*4370*/  FFMA.FTZ R32, R17, c[0x0][0x23c], -R54 ;  /* 0x00008f0011207a23 */ /* 0x000fc40000010836 */
[--C-:B------:R-:W-:Y:S02]  /*4380*/  FFMA.FTZ R33, R16, c[0x0][0x23c], -R49.reuse ;  /* 0x00008f0010217a23 */ /* 0x100fe40000010831 */
[--C-:B------:R-:W-:Y:S01]  /*4390*/  FFMA.FTZ R34, R28, c[0x0][0x23c], -R49.reuse ;  /* 0x00008f001c227a23 */ /* 0x100fe20000010831 */
[----:B------:R-:W3:Y:S01]  /*43a0*/  LDSM.16.MT88.4 R16, [R118+0xb400] ;  /* 0x00b400007610783b */ /* 0x000ee20000004200 */
[----:B------:R-:W-:Y:S01]  /*43b0*/  FFMA.FTZ R29, R24, c[0x0][0x23c], -R49 ;  /* 0x00008f00181d7a23 */ /* 0x000fe20000010831 */
[----:B------:R-:W4:Y:S01]  /*43c0*/  MUFU.EX2 R39, R39 ;  /* 0x0000002700277308 */ /* 0x000f220000000800 */
[----:B--2---:R-:W-:Y:S01]  /*43d0*/  F2FP.PACK_AB R68, R45, R46 ;  /* 0x0000002e2d44723e */ /* 0x004fe200000000ff */
[--C-:B------:R-:W-:Y:S02]  /*43e0*/  FFMA.FTZ R31, R27, c[0x0][0x23c], -R54.reuse ;  /* 0x00008f001b1f7a23 */ /* 0x100fe40000010836 */
[--C-:B------:R-:W-:Y:S02]  /*43f0*/  FFMA.FTZ R28, R25, c[0x0][0x23c], -R54.reuse ;  /* 0x00008f00191c7a23 */ /* 0x100fe40000010836 */
[----:B------:R-:W-:-:S02]  /*4400*/  FFMA.FTZ R27, R143, c[0x0][0x23c], -R54 ;  /* 0x00008f008f1b7a23 */ /* 0x000fc40000010836 */
[----:B------:R-:W-:Y:S01]  /*4410*/  MUFU.EX2 R44, R44 ;  /* 0x0000002c002c7308 */ /* 0x000fe20000000800 */
[----:B------:R-:W-:Y:S02]  /*4420*/  FFMA.FTZ R24, R141, c[0x0][0x23c], -R54 ;  /* 0x00008f008d187a23 */ /* 0x000fe40000010836 */
[--C-:B------:R-:W-:Y:S02]  /*4430*/  FFMA.FTZ R30, R146, c[0x0][0x23c], -R49.reuse ;  /* 0x00008f00921e7a23 */ /* 0x100fe40000010831 */
[--C-:B------:R-:W-:Y:S02]  /*4440*/  FFMA.FTZ R25, R66, c[0x0][0x23c], -R49.reuse ;  /* 0x00008f0042197a23 */ /* 0x100fe40000010831 */
        /* <DEDUP_REMOVED lines=22> */
[----:B------:R-:W2:Y:S01]  /*45b0*/  MUFU.EX2 R36, R36 ;  /* 0x0000002400247308 */ /* 0x000ea20000000800 */
        /* <DEDUP_REMOVED lines=23> */
[----:B------:R-:W4:Y:S01]  /*4730*/  MUFU.EX2 R33, R33 ;  /* 0x0000002100217308 */ /* 0x000f220000000800 */
[----:B------:R-:W-:-:S02]  /*4740*/  FFMA.FTZ R62, R62, c[0x0][0x23c], -R49 ;  /* 0x00008f003e3e7a23 */ /* 0x000fc40000010831 */
[--C-:B------:R-:W-:Y:S02]  /*4750*/  FFMA.FTZ R67, R60, c[0x0][0x23c], -R49.reuse ;  /* 0x00008f003c437a23 */ /* 0x100fe40000010831 */
[--C-:B------:R-:W-:Y:S01]  /*4760*/  FFMA.FTZ R58, R58, c[0x0][0x23c], -R49.reuse ;  /* 0x00008f003a3a7a23 */ /* 0x100fe20000010831 */
[C---:B------:R-:W-:Y:S01]  /*4770*/  HMMA.16816.F32 R88, R68.reuse, R84, RZ ;  /* 0x000000544458723c */ /* 0x040fe200000018ff */
[--C-:B------:R-:W-:Y:S01]  /*4780*/  FFMA.FTZ R50, R50, c[0x0][0x23c], -R49.reuse ;  /* 0x00008f0032327a23 */ /* 0x100fe20000010831 */
[----:B------:R-:W-:Y:S01]  /*4790*/  MUFU.EX2 R34, R34 ;  /* 0x0000002200227308 */ /* 0x000fe20000000800 */
[--C-:B------:R-:W-:Y:S02]  /*47a0*/  FFMA.FTZ R48, R48, c[0x0][0x23c], -R49.reuse ;  /* 0x00008f0030307a23 */ /* 0x100fe40000010831 */
[----:B------:R-:W-:Y:S02]  /*47b0*/  FFMA.FTZ R47, R47, c[0x0][0x23c], -R49 ;  /* 0x00008f002f2f7a23 */ /* 0x000fe40000010831 */
[----:B------:R-:W-:Y:S01]  /*47c0*/  FADD.FTZ R44, R44, R43 ;  /* 0x0000002b2c2c7221 */ /* 0x000fe20000010000 */
[----:B-1----:R-:W-:Y:S01]  /*47d0*/  HMMA.16816.F32 R80, R68, R76, RZ ;  /* 0x0000004c4450723c */ /* 0x002fe200000018ff */
[----:B------:R-:W-:Y:S01]  /*47e0*/  FFMA.FTZ R193, R51, c[0x0][0x23c], -R54 ;  /* 0x00008f0033c17a23 */ /* 0x000fe20000010836 */
[----:B------:R-:W1:Y:S01]  /*47f0*/  MUFU.EX2 R29, R29 ;  /* 0x0000001d001d7308 */ /* 0x000e620000000800 */
[----:B------:R-:W-:-:S05]  /*4800*/  FADD.FTZ R41, R41, R44 ;  /* 0x0000002c29297221 */ /* 0x000fca0000010000 */
[C---:B------:R-:W-:Y:S02]  /*4810*/  HMMA.16816.F32 R108, R68.reuse, R110, RZ ;  /* 0x0000006e446c723c */ /* 0x040fe400000018ff */
[----:B------:R-:W-:Y:S06]  /*4820*/  MUFU.EX2 R31, R31 ;  /* 0x0000001f001f7308 */ /* 0x000fec0000000800 */
[C---:B------:R-:W-:Y:S02]  /*4830*/  HMMA.16816.F32 R92, R68.reuse, R94, RZ ;  /* 0x0000005e445c723c */ /* 0x040fe400000018ff */
[----:B------:R-:W5:Y:S06]  /*4840*/  MUFU.EX2 R28, R28 ;  /* 0x0000001c001c7308 */ /* 0x000f6c0000000800 */
[C---:B------:R-:W-:Y:S02]  /*4850*/  HMMA.16816.F32 R84, R68.reuse, R86, RZ ;  /* 0x000000564454723c */ /* 0x040fe400000018ff */
[----:B------:R-:W-:Y:S06]  /*4860*/  MUFU.EX2 R27, R27 ;  /* 0x0000001b001b7308 */ /* 0x000fec0000000800 */
[C---:B------:R-:W-:Y:S02]  /*4870*/  HMMA.16816.F32 R76, R68.reuse, R78, RZ ;  /* 0x0000004e444c723c */ /* 0x040fe400000018ff */
[----:B------:R-:W-:Y:S06]  /*4880*/  MUFU.EX2 R24, R24 ;  /* 0x0000001800187308 */ /* 0x000fec0000000800 */
[C---:B------:R-:W-:Y:S02]  /*4890*/  HMMA.16816.F32 R72, R68.reuse, R4, RZ ;  /* 0x000000044448723c */ /* 0x040fe400000018ff */
[----:B------:R-:W-:Y:S05]  /*48a0*/  MUFU.EX2 R30, R30 ;  /* 0x0000001e001e7308 */ /* 0x000fea0000000800 */
[----:B--2---:R-:W-:Y:S01]  /*48b0*/  F2FP.PACK_AB R4, R36, R37 ;  /* 0x000000252404723e */ /* 0x004fe200000000ff */
[----:B------:R-:W-:Y:S01]  /*48c0*/  HMMA.16816.F32 R68, R68, R6, RZ ;  /* 0x000000064444723c */ /* 0x000fe200000018ff */
[----:B----4-:R-:W-:Y:S01]  /*48d0*/  F2FP.PACK_AB R5, R33, R38 ;  /* 0x000000262105723e */ /* 0x010fe200000000ff */
[----:B------:R-:W2:Y:S05]  /*48e0*/  MUFU.EX2 R25, R25 ;  /* 0x0000001900197308 */ /* 0x000eaa0000000800 */
[----:B------:R-:W-:-:S02]  /*48f0*/  F2FP.PACK_AB R6, R32, R35 ;  /* 0x000000232006723e */ /* 0x000fc400000000ff */
[----:B-1----:R-:W-:Y:S01]  /*4900*/  F2FP.PACK_AB R7, R29, R34 ;  /* 0x000000221d07723e */ /* 0x002fe200000000ff */
[----:B------:R-:W-:Y:S06]  /*4910*/  MUFU.EX2 R26, R26 ;  /* 0x0000001a001a7308 */ /* 0x000fec0000000800 */
[C---:B------:R-:W-:Y:S02]  /*4920*/  HMMA.16816.F32 R104, R4.reuse, R8, R104 ;  /* 0x000000080468723c */ /* 0x040fe40000001868 */
[----:B------:R-:W1:Y:S06]  /*4930*/  MUFU.EX2 R3, R3 ;  /* 0x0000000300037308 */ /* 0x000e6c0000000800 */
[C---:B------:R-:W-:Y:S01]  /*4940*/  HMMA.16816.F32 R100, R4.reuse, R10, R100 ;  /* 0x0000000a0464723c */ /* 0x040fe20000001864 */
[----:B------:R-:W4:Y:S01]  /*4950*/  LDSM.16.MT88.4 R8, [R118+0xd400] ;  /* 0x00d400007608783b */ /* 0x000f220000004200 */
[----:B------:R-:W-:Y:S06]  /*4960*/  MUFU.EX2 R56, R56 ;  /* 0x0000003800387308 */ /* 0x000fec0000000800 */
[C---:B------:R-:W-:Y:S02]  /*4970*/  HMMA.16816.F32 R112, R4.reuse, R20, R112 ;  /* 0x000000140470723c */ /* 0x040fe40000001870 */
[----:B------:R-:W1:Y:S06]  /*4980*/  MUFU.EX2 R55, R55 ;  /* 0x0000003700377308 */ /* 0x000e6c0000000800 */
[C---:B------:R-:W-:Y:S01]  /*4990*/  HMMA.16816.F32 R108, R4.reuse, R22, R108 ;  /* 0x00000016046c723c */ /* 0x040fe2000000186c */
[----:B------:R-:W1:Y:S01]  /*49a0*/  LDSM.16.MT88.4 R20, [R116+0xd400] ;  /* 0x00d400007414783b */ /* 0x000e620000004200 */
[----:B------:R-:W-:Y:S06]  /*49b0*/  MUFU.EX2 R66, R66 ;  /* 0x0000004200427308 */ /* 0x000fec0000000800 */
[C---:B---3--:R-:W-:Y:S02]  /*49c0*/  HMMA.16816.F32 R96, R4.reuse, R16, R96 ;  /* 0x000000100460723c */ /* 0x048fe40000001860 */
[----:B------:R-:W-:Y:S06]  /*49d0*/  MUFU.EX2 R117, R117 ;  /* 0x0000007500757308 */ /* 0x000fec0000000800 */
[C---:B------:R-:W-:Y:S01]  /*49e0*/  HMMA.16816.F32 R92, R4.reuse, R18, R92 ;  /* 0x00000012045c723c */ /* 0x040fe2000000185c */
[----:B------:R-:W-:Y:S01]  /*49f0*/  LDSM.16.MT88.4 R16, [R118+0x9800] ;  /* 0x009800007610783b */ /* 0x000fe20000004200 */
[----:B------:R-:W-:Y:S06]  /*4a00*/  MUFU.EX2 R119, R119 ;  /* 0x0000007700777308 */ /* 0x000fec0000000800 */
[C---:B------:R-:W-:Y:S02]  /*4a10*/  HMMA.16816.F32 R88, R4.reuse, R12, R88 ;  /* 0x0000000c0458723c */ /* 0x040fe40000001858 */
[----:B------:R-:W3:Y:S06]  /*4a20*/  MUFU.EX2 R124, R124 ;  /* 0x0000007c007c7308 */ /* 0x000eec0000000800 */
[C---:B----4-:R-:W-:Y:S02]  /*4a30*/  HMMA.16816.F32 R80, R4.reuse, R8, R80 ;  /* 0x000000080450723c */ /* 0x050fe40000001850 */
[----:B------:R-:W-:Y:S06]  /*4a40*/  MUFU.EX2 R122, R122 ;  /* 0x0000007a007a7308 */ /* 0x000fec0000000800 */
[C---:B------:R-:W-:Y:S01]  /*4a50*/  HMMA.16816.F32 R76, R4.reuse, R10, R76 ;  /* 0x0000000a044c723c */ /* 0x040fe2000000184c */
[----:B------:R-:W4:Y:S01]  /*4a60*/  LDSM.16.MT88.4 R8, [R118+0xb800] ;  /* 0x00b800007608783b */ /* 0x000f220000004200 */
[----:B------:R-:W2:Y:S06]  /*4a70*/  MUFU.EX2 R121, R121 ;  /* 0x0000007900797308 */ /* 0x000eac0000000800 */
[C---:B------:R-:W-:Y:S01]  /*4a80*/  HMMA.16816.F32 R84, R4.reuse, R14, R84 ;  /* 0x0000000e0454723c */ /* 0x040fe20000001854 */
[----:B------:R-:W3:Y:S01]  /*4a90*/  LDSM.16.MT88.4 R12, [R116+0x9800] ;  /* 0x00980000740c783b */ /* 0x000ee20000004200 */
[----:B------:R-:W-:Y:S06]  /*4aa0*/  MUFU.EX2 R132, R132 ;  /* 0x0000008400847308 */ /* 0x000fec0000000800 */
[C---:B-1----:R-:W-:Y:S02]  /*4ab0*/  HMMA.16816.F32 R72, R4.reuse, R20, R72 ;  /* 0x000000140448723c */ /* 0x042fe40000001848 */
[----:B------:R-:W1:Y:S06]  /*4ac0*/  MUFU.EX2 R125, R125 ;  /* 0x0000007d007d7308 */ /* 0x000e6c0000000800 */
[----:B------:R-:W-:Y:S01]  /*4ad0*/  HMMA.16816.F32 R68, R4, R22, R68 ;  /* 0x000000160444723c */ /* 0x000fe20000001844 */
[----:B------:R-:W-:Y:S01]  /*4ae0*/  LDSM.16.MT88.4 R20, [R118+0x9c00] ;  /* 0x009c00007614783b */ /* 0x000fe20000004200 */
[----:B------:R-:W-:Y:S05]  /*4af0*/  MUFU.EX2 R123, R123 ;  /* 0x0000007b007b7308 */ /* 0x000fea0000000800 */
[----:B-----5:R-:W-:-:S02]  /*4b00*/  F2FP.PACK_AB R4, R28, R31 ;  /* 0x0000001f1c04723e */ /* 0x020fc400000000ff */
[----:B--2---:R-:W-:Y:S01]  /*4b10*/  F2FP.PACK_AB R5, R25, R30 ;  /* 0x0000001e1905723e */ /* 0x004fe200000000ff */
[----:B------:R-:W-:Y:S01]  /*4b20*/  MUFU.EX2 R130, R130 ;  /* 0x0000008200827308 */ /* 0x000fe20000000800 */
[----:B------:R-:W-:Y:S02]  /*4b30*/  F2FP.PACK_AB R6, R24, R27 ;  /* 0x0000001b1806723e */ /* 0x000fe400000000ff */
[----:B------:R-:W-:-:S05]  /*4b40*/  F2FP.PACK_AB R7, R3, R26 ;  /* 0x0000001a0307723e */ /* 0x000fca00000000ff */
[----:B------:R-:W-:Y:S02]  /*4b50*/  MUFU.EX2 R135, R135 ;  /* 0x0000008700877308 */ /* 0x000fe40000000800 */
[C---:B----4-:R-:W-:Y:S06]  /*4b60*/  HMMA.16816.F32 R96, R4.reuse, R8, R96 ;  /* 0x000000080460723c */ /* 0x050fec0000001860 */
[----:B------:R-:W2:Y:S02]  /*4b70*/  MUFU.EX2 R138, R138 ;  /* 0x0000008a008a7308 */ /* 0x000ea40000000800 */
[C---:B------:R-:W-:Y:S01]  /*4b80*/  HMMA.16816.F32 R92, R4.reuse, R10, R92 ;  /* 0x0000000a045c723c */ /* 0x040fe2000000185c */
[----:B------:R-:W4:Y:S05]  /*4b90*/  LDSM.16.MT88.4 R8, [R116+0xd800] ;  /* 0x00d800007408783b */ /* 0x000f2a0000004200 */
[----:B------:R-:W-:Y:S02]  /*4ba0*/  MUFU.EX2 R137, R137 ;  /* 0x0000008900897308 */ /* 0x000fe40000000800 */
[C---:B------:R-:W-:Y:S06]  /*4bb0*/  HMMA.16816.F32 R112, R4.reuse, R16, R112 ;  /* 0x000000100470723c */ /* 0x040fec0000001870 */
[----:B------:R-:W5:Y:S02]  /*4bc0*/  MUFU.EX2 R140, R140 ;  /* 0x0000008c008c7308 */ /* 0x000f640000000800 */
[C---:B------:R-:W-:Y:S01]  /*4bd0*/  HMMA.16816.F32 R108, R4.reuse, R18, R108 ;  /* 0x00000012046c723c */ /* 0x040fe2000000186c */
[----:B------:R-:W1:Y:S05]  /*4be0*/  LDSM.16.MT88.4 R16, [R116+0xb800] ;  /* 0x00b800007410783b */ /* 0x000e6a0000004200 */
[----:B------:R-:W-:Y:S02]  /*4bf0*/  MUFU.EX2 R142, R142 ;  /* 0x0000008e008e7308 */ /* 0x000fe40000000800 */
[C---:B---3--:R-:W-:Y:S06]  /*4c00*/  HMMA.16816.F32 R104, R4.reuse, R12, R104 ;  /* 0x0000000c0468723c */ /* 0x048fec0000001868 */
[----:B------:R-:W3:Y:S02]  /*4c10*/  MUFU.EX2 R131, R131 ;  /* 0x0000008300837308 */ /* 0x000ee40000000800 */
[C---:B------:R-:W-:Y:S01]  /*4c20*/  HMMA.16816.F32 R100, R4.reuse, R14, R100 ;  /* 0x0000000e0464723c */ /* 0x040fe20000001864 */
[----:B------:R-:W2:Y:S05]  /*4c30*/  LDSM.16.MT88.4 R12, [R118+0xd800] ;  /* 0x00d80000760c783b */ /* 0x000eaa0000004200 */
[----:B------:R-:W-:Y:S02]  /*4c40*/  MUFU.EX2 R144, R144 ;  /* 0x0000009000907308 */ /* 0x000fe40000000800 */
[C---:B----4-:R-:W-:Y:S06]  /*4c50*/  HMMA.16816.F32 R72, R4.reuse, R8, R72 ;  /* 0x000000080448723c */ /* 0x050fec0000001848 */
[----:B------:R-:W-:Y:S02]  /*4c60*/  MUFU.EX2 R127, R127 ;  /* 0x0000007f007f7308 */ /* 0x000fe40000000800 */
[C---:B------:R-:W-:Y:S01]  /*4c70*/  HMMA.16816.F32 R68, R4.reuse, R10, R68 ;  /* 0x0000000a0444723c */ /* 0x040fe20000001844 */
[----:B------:R-:W4:Y:S05]  /*4c80*/  LDSM.16.MT88.4 R8, [R118+0xbc00] ;  /* 0x00bc00007608783b */ /* 0x000f2a0000004200 */
        /* <DEDUP_REMOVED lines=11> */
[----:B------:R-:W-:-:S02]  /*4d40*/  F2FP.PACK_AB R4, R55, R56 ;  /* 0x000000383704723e */ /* 0x000fc400000000ff */
[----:B------:R-:W-:Y:S02]  /*4d50*/  F2FP.PACK_AB R5, R124, R119 ;  /* 0x000000777c05723e */ /* 0x000fe400000000ff */
[----:B------:R-:W-:Y:S02]  /*4d60*/  F2FP.PACK_AB R6, R117, R66 ;  /* 0x000000427506723e */ /* 0x000fe400000000ff */
[----:B------:R-:W-:Y:S01]  /*4d70*/  F2FP.PACK_AB R7, R121, R122 ;  /* 0x0000007a7907723e */ /* 0x000fe200000000ff */
[----:B------:R-:W1:Y:S06]  /*4d80*/  MUFU.EX2 R65, R65 ;  /* 0x0000004100417308 */ /* 0x000e6c0000000800 */
[C---:B----4-:R-:W-:Y:S02]  /*4d90*/  HMMA.16816.F32 R96, R4.reuse, R8, R96 ;  /* 0x000000080460723c */ /* 0x050fe40000001860 */
[----:B------:R-:W-:Y:S06]  /*4da0*/  MUFU.EX2 R63, R63 ;  /* 0x0000003f003f7308 */ /* 0x000fec0000000800 */
[C---:B------:R-:W-:Y:S01]  /*4db0*/  HMMA.16816.F32 R92, R4.reuse, R10, R92 ;  /* 0x0000000a045c723c */ /* 0x040fe2000000185c */
[----:B------:R-:W4:Y:S01]  /*4dc0*/  LDSM.16.MT88.4 R8, [R116+0xdc00] ;  /* 0x00dc00007408783b */ /* 0x000f220000004200 */
        /* <DEDUP_REMOVED lines=13> */
[C---:B----4-:R-:W-:Y:S02]  /*4ea0*/  HMMA.16816.F32 R72, R4.reuse, R8, R72 ;  /* 0x000000080448723c */ /* 0x050fe40000001848 */
[----:B------:R-:W-:Y:S06]  /*4eb0*/  MUFU.EX2 R50, R50 ;  /* 0x0000003200327308 */ /* 0x000fec0000000800 */
[C---:B------:R-:W-:Y:S01]  /*4ec0*/  HMMA.16816.F32 R68, R4.reuse, R10, R68 ;  /* 0x0000000a0444723c */ /* 0x040fe20000001844 */
[----:B------:R-:W4:Y:S01]  /*4ed0*/  LDSM.16.MT88.4 R8, [R116+0xa000] ;  /* 0x00a000007408783b */ /* 0x000f220000004200 */
[----:B------:R-:W-:Y:S06]  /*4ee0*/  MUFU.EX2 R48, R48 ;  /* 0x0000003000307308 */ /* 0x000fec0000000800 */
[C---:B------:R-:W-:Y:S01]  /*4ef0*/  HMMA.16816.F32 R84, R4.reuse, R18, R84 ;  /* 0x000000120454723c */ /* 0x040fe20000001854 */
[----:B------:R-:W-:Y:S07]  /*4f00*/  LDSM.16.MT88.4 R16, [R118+0xc000] ;  /* 0x00c000007610783b */ /* 0x000fee0000004200 */
[C---:B-1----:R-:W-:Y:S08]  /*4f10*/  HMMA.16816.F32 R80, R4.reuse, R12, R80 ;  /* 0x0000000c0450723c */ /* 0x042ff00000001850 */
[----:B------:R-:W-:Y:S01]  /*4f20*/  HMMA.16816.F32 R76, R4, R14, R76 ;  /* 0x0000000e044c723c */ /* 0x000fe2000000184c */
[----:B------:R-:W1:Y:S06]  /*4f30*/  LDSM.16.MT88.4 R12, [R116+0xc000] ;  /* 0x00c00000740c783b */ /* 0x000e6c0000004200 */
[----:B------:R-:W-:-:S02]  /*4f40*/  F2FP.PACK_AB R4, R125, R132 ;  /* 0x000000847d04723e */ /* 0x000fc400000000ff */
[----:B------:R-:W-:Y:S02]  /*4f50*/  F2FP.PACK_AB R5, R138, R135 ;  /* 0x000000878a05723e */ /* 0x000fe400000000ff */
[----:B------:R-:W-:Y:S02]  /*4f60*/  F2FP.PACK_AB R6, R130, R123 ;  /* 0x0000007b8206723e */ /* 0x000fe400000000ff */
[----:B-----5:R-:W-:-:S07]  /*4f70*/  F2FP.PACK_AB R7, R140, R137 ;  /* 0x000000898c07723e */ /* 0x020fce00000000ff */
[C---:B----4-:R-:W-:Y:S08]  /*4f80*/  HMMA.16816.F32 R104, R4.reuse, R8, R104 ;  /* 0x000000080468723c */ /* 0x050ff00000001868 */
[C---:B------:R-:W-:Y:S01]  /*4f90*/  HMMA.16816.F32 R100, R4.reuse, R10, R100 ;  /* 0x0000000a0464723c */ /* 0x040fe20000001864 */
[----:B------:R-:W4:Y:S07]  /*4fa0*/  LDSM.16.MT88.4 R8, [R118+0xe000] ;  /* 0x00e000007608783b */ /* 0x000f2e0000004200 */
[C---:B------:R-:W-:Y:S08]  /*4fb0*/  HMMA.16816.F32 R112, R4.reuse, R20, R112 ;  /* 0x000000140470723c */ /* 0x040ff00000001870 */
[C---:B------:R-:W-:Y:S01]  /*4fc0*/  HMMA.16816.F32 R108, R4.reuse, R22, R108 ;  /* 0x00000016046c723c */ /* 0x040fe2000000186c */
[----:B------:R-:W5:Y:S07]  /*4fd0*/  LDSM.16.MT88.4 R20, [R116+0xe000] ;  /* 0x00e000007414783b */ /* 0x000f6e0000004200 */
[C---:B-1----:R-:W-:Y:S08]  /*4fe0*/  HMMA.16816.F32 R88, R4.reuse, R12, R88 ;  /* 0x0000000c0458723c */ /* 0x042ff00000001858 */
[C---:B------:R-:W-:Y:S01]  /*4ff0*/  HMMA.16816.F32 R84, R4.reuse, R14, R84 ;  /* 0x0000000e0454723c */ /* 0x040fe20000001854 */
[----:B------:R-:W1:Y:S07]  /*5000*/  LDSM.16.MT88.4 R12, [R116+0xa400] ;  /* 0x00a40000740c783b */ /* 0x000e6e0000004200 */
[C---:B------:R-:W-:Y:S08]  /*5010*/  HMMA.16816.F32 R96, R4.reuse, R16, R96 ;  /* 0x000000100460723c */ /* 0x040ff00000001860 */
[C---:B----4-:R-:W-:Y:S08]  /*5020*/  HMMA.16816.F32 R80, R4.reuse, R8, R80 ;  /* 0x000000080450723c */ /* 0x050ff00000001850 */
[C---:B------:R-:W-:Y:S01]  /*5030*/  HMMA.16816.F32 R76, R4.reuse, R10, R76 ;  /* 0x0000000a044c723c */ /* 0x040fe2000000184c */
[----:B------:R-:W4:Y:S07]  /*5040*/  LDSM.16.MT88.4 R8, [R118+0xc400] ;  /* 0x00c400007608783b */ /* 0x000f2e0000004200 */
[C---:B------:R-:W-:Y:S01]  /*5050*/  HMMA.16816.F32 R92, R4.reuse, R18, R92 ;  /* 0x00000012045c723c */ /* 0x040fe2000000185c */
[----:B------:R-:W4:Y:S07]  /*5060*/  LDSM.16.MT88.4 R16, [R118+0xa400] ;  /* 0x00a400007610783b */ /* 0x000f2e0000004200 */
[C---:B-----5:R-:W-:Y:S08]  /*5070*/  HMMA.16816.F32 R72, R4.reuse, R20, R72 ;  /* 0x000000140448723c */ /* 0x060ff00000001848 */
[----:B------:R-:W-:Y:S01]  /*5080*/  HMMA.16816.F32 R68, R4, R22, R68 ;  /* 0x000000160444723c */ /* 0x000fe20000001844 */
[----:B------:R-:W-:Y:S06]  /*5090*/  LDSM.16.MT88.4 R20, [R118+0xa800] ;  /* 0x00a800007614783b */ /* 0x000fec0000004200 */
[----:B---3--:R-:W-:-:S02]  /*50a0*/  F2FP.PACK_AB R4, R131, R142 ;  /* 0x0000008e8304723e */ /* 0x008fc400000000ff */
[----:B------:R-:W-:Y:S02]  /*50b0*/  F2FP.PACK_AB R5, R134, R129 ;  /* 0x000000818605723e */ /* 0x000fe400000000ff */
[----:B------:R-:W-:Y:S02]  /*50c0*/  F2FP.PACK_AB R6, R127, R144 ;  /* 0x000000907f06723e */ /* 0x000fe400000000ff */
[----:B--2---:R-:W-:-:S07]  /*50d0*/  F2FP.PACK_AB R7, R126, R133 ;  /* 0x000000857e07723e */ /* 0x004fce00000000ff */
[C---:B-1----:R-:W-:Y:S08]  /*50e0*/  HMMA.16816.F32 R104, R4.reuse, R12, R104 ;  /* 0x0000000c0468723c */ /* 0x042ff00000001868 */
        /* <DEDUP_REMOVED lines=27> */
[C---:B------:R-:W-:Y:S07]  /*52a0*/  HMMA.16816.F32 R108, R4.reuse, R22, R108 ;  /* 0x00000016046c723c */ /* 0x040fee000000186c */
[----:B------:R-:W-:Y:S01]  /*52b0*/  FFMA.FTZ R23, R52, c[0x0][0x23c], -R49 ;  /* 0x00008f0034177a23 */ /* 0x000fe20000010831 */
[----:B---3--:R-:W-:Y:S01]  /*52c0*/  HMMA.16816.F32 R88, R4, R16, R88 ;  /* 0x000000100458723c */ /* 0x008fe20000001858 */
[----:B------:R-:W-:-:S02]  /*52d0*/  FADD.FTZ R49, R46, R45 ;  /* 0x0000002d2e317221 */ /* 0x000fc40000010000 */
[----:B------:R-:W-:Y:S01]  /*52e0*/  FFMA.FTZ R22, R53, c[0x0][0x23c], -R54 ;  /* 0x00008f0035167a23 */ /* 0x000fe20000010836 */
[----:B------:R-:W-:Y:S01]  /*52f0*/  MUFU.EX2 R45, R47 ;  /* 0x0000002f002d7308 */ /* 0x000fe20000000800 */
[----:B------:R-:W-:-:S03]  /*5300*/  FADD.FTZ R40, R40, R49 ;  /* 0x0000003128287221 */ /* 0x000fc60000010000 */
[C---:B------:R-:W-:Y:S01]  /*5310*/  HMMA.16816.F32 R84, R4.reuse, R18, R84 ;  /* 0x000000120454723c */ /* 0x040fe20000001854 */
[----:B------:R-:W-:Y:S01]  /*5320*/  FADD.FTZ R40, R39, R40 ;  /* 0x0000002827287221 */ /* 0x000fe20000010000 */
[----:B------:R-:W3:Y:S01]  /*5330*/  LDSM.16.MT88.4 R16, [R118+0xac00] ;  /* 0x00ac00007610783b */ /* 0x000ee20000004200 */
[----:B------:R-:W-:Y:S01]  /*5340*/  FADD.FTZ R39, R42, R41 ;  /* 0x000000292a277221 */ /* 0x000fe20000010000 */
[----:B------:R-:W-:Y:S01]  /*5350*/  MUFU.EX2 R22, R22 ;  /* 0x0000001600167308 */ /* 0x000fe20000000800 */
[----:B------:R-:W-:Y:S02]  /*5360*/  FADD.FTZ R37, R37, R40 ;  /* 0x0000002825257221 */ /* 0x000fe40000010000 */
[----:B------:R-:W-:Y:S01]  /*5370*/  FADD.FTZ R38, R38, R39 ;  /* 0x0000002726267221 */ /* 0x000fe20000010000 */
[----:B-1----:R-:W-:Y:S01]  /*5380*/  HMMA.16816.F32 R80, R4, R12, R80 ;  /* 0x0000000c0450723c */ /* 0x002fe20000001850 */
[----:B------:R-:W-:Y:S02]  /*5390*/  FADD.FTZ R36, R36, R37 ;  /* 0x0000002524247221 */ /* 0x000fe40000010000 */
[----:B------:R-:W-:Y:S01]  /*53a0*/  FADD.FTZ R33, R33, R38 ;  /* 0x0000002621217221 */ /* 0x000fe20000010000 */
[----:B------:R-:W1:Y:S01]  /*53b0*/  MUFU.EX2 R23, R23 ;  /* 0x0000001700177308 */ /* 0x000e620000000800 */
[----:B------:R-:W-:-:S02]  /*53c0*/  FADD.FTZ R35, R35, R36 ;  /* 0x0000002423237221 */ /* 0x000fc40000010000 */
[----:B------:R-:W-:Y:S01]  /*53d0*/  FADD.FTZ R34, R34, R33 ;  /* 0x0000002122227221 */ /* 0x000fe20000010000 */
[C---:B------:R-:W-:Y:S01]  /*53e0*/  HMMA.16816.F32 R76, R4.reuse, R14, R76 ;  /* 0x0000000e044c723c */ /* 0x040fe2000000184c */
[----:B------:R-:W-:Y:S01]  /*53f0*/  FADD.FTZ R32, R32, R35 ;  /* 0x0000002320207221 */ /* 0x000fe20000010000 */
[----:B------:R-:W4:Y:S01]  /*5400*/  LDSM.16.MT88.4 R12, [R116+0xac00] ;  /* 0x00ac0000740c783b */ /* 0x000f220000004200 */
        /* <DEDUP_REMOVED lines=9> */
[----:B------:R-:W2:Y:S01]  /*54a0*/  LDSM.16.MT88.4 R8, [R118+0xcc00] ;  /* 0x00cc00007608783b */ /* 0x000ea20000004200 */
[----:B------:R-:W-:Y:S02]  /*54b0*/  FADD.FTZ R27, R24, R27 ;  /* 0x0000001b181b7221 */ /* 0x000fe40000010000 */
[----:B------:R-:W-:Y:S02]  /*54c0*/  FADD.FTZ R26, R3, R26 ;  /* 0x0000001a031a7221 */ /* 0x000fe40000010000 */
[----:B------:R-:W-:-:S02]  /*54d0*/  FADD.FTZ R56, R56, R27 ;  /* 0x0000001b38387221 */ /* 0x000fc40000010000 */
[----:B------:R-:W-:Y:S01]  /*54e0*/  FADD.FTZ R119, R119, R26 ;  /* 0x0000001a77777221 */ /* 0x000fe20000010000 */
[----:B------:R-:W-:Y:S01]  /*54f0*/  HMMA.16816.F32 R112, R4, R20, R112 ;  /* 0x000000140470723c */ /* 0x000fe20000001870 */
[----:B------:R-:W-:Y:S02]  /*5500*/  FADD.FTZ R55, R55, R56 ;  /* 0x0000003837377221 */ /* 0x000fe40000010000 */
[----:B------:R-:W-:Y:S02]  /*5510*/  FADD.FTZ R119, R124, R119 ;  /* 0x000000777c777221 */ /* 0x000fe40000010000 */
[----:B------:R-:W-:Y:S02]  /*5520*/  FADD.FTZ R66, R66, R55 ;  /* 0x0000003742427221 */ /* 0x000fe40000010000 */
[--C-:B------:R-:W-:Y:S01]  /*5530*/  FFMA.FTZ R20, R59, c[0x0][0x23c], -R54.reuse ;  /* 0x00008f003b147a23 */ /* 0x100fe20000010836 */
[----:B-1----:R-:W-:Y:S01]  /*5540*/  F2FP.PACK_AB R5, R50, R23 ;  /* 0x000000173205723e */ /* 0x002fe200000000ff */
[----:B------:R-:W-:Y:S01]  /*5550*/  FFMA.FTZ R21, R57, c[0x0][0x23c], -R54 ;  /* 0x00008f0039157a23 */ /* 0x000fe20000010836 */
[----:B------:R-:W-:Y:S01]  /*5560*/  F2FP.PACK_AB R6, R193, R22 ;  /* 0x00000016c106723e */ /* 0x000fe200000000ff */
[----:B------:R-:W-:Y:S01]  /*5570*/  FADD.FTZ R122, R122, R119 ;  /* 0x000000777a7a7221 */ /* 0x000fe20000010000 */
[----:B------:R-:W-:Y:S01]  /*5580*/  F2FP.PACK_AB R7, R45, R48 ;  /* 0x000000302d07723e */ /* 0x000fe200000000ff */
[----:B------:R-:W-:Y:S01]  /*5590*/  MUFU.EX2 R20, R20 ;  /* 0x0000001400147308 */ /* 0x000fe20000000800 */
[----:B------:R-:W-:-:S02]  /*55a0*/  FADD.FTZ R117, R117, R66 ;  /* 0x0000004275757221 */ /* 0x000fc40000010000 */
[----:B------:R-:W-:Y:S02]  /*55b0*/  FADD.FTZ R122, R121, R122 ;  /* 0x0000007a797a7221 */ /* 0x000fe40000010000 */
[----:B------:R-:W-:Y:S02]  /*55c0*/  FADD.FTZ R132, R132, R117 ;  /* 0x0000007584847221 */ /* 0x000fe40000010000 */
[----:B------:R-:W-:Y:S01]  /*55d0*/  FADD.FTZ R135, R135, R122 ;  /* 0x0000007a87877221 */ /* 0x000fe20000010000 */
[----:B------:R-:W1:Y:S01]  /*55e0*/  MUFU.EX2 R21, R21 ;  /* 0x0000001500157308 */ /* 0x000e620000000800 */
[----:B------:R-:W-:Y:S02]  /*55f0*/  FADD.FTZ R132, R125, R132 ;  /* 0x000000847d847221 */ /* 0x000fe40000010000 */
[----:B------:R-:W-:Y:S02]  /*5600*/  FADD.FTZ R138, R138, R135 ;  /* 0x000000878a8a7221 */ /* 0x000fe40000010000 */
[----:B------:R-:W-:-:S02]  /*5610*/  FADD.FTZ R123, R123, R132 ;  /* 0x000000847b7b7221 */ /* 0x000fc40000010000 */
[----:B------:R-:W-:Y:S02]  /*5620*/  FADD.FTZ R137, R137, R138 ;  /* 0x0000008a89897221 */ /* 0x000fe40000010000 */
[----:B------:R-:W-:Y:S02]  /*5630*/  FADD.FTZ R123, R130, R123 ;  /* 0x0000007b827b7221 */ /* 0x000fe40000010000 */
[----:B------:R-:W-:Y:S02]  /*5640*/  FADD.FTZ R140, R140, R137 ;  /* 0x000000898c8c7221 */ /* 0x000fe40000010000 */
[----:B------:R-:W-:Y:S02]  /*5650*/  FADD.FTZ R142, R142, R123 ;  /* 0x0000007b8e8e7221 */ /* 0x000fe40000010000 */
[----:B------:R-:W-:Y:S01]  /*5660*/  FADD.FTZ R129, R129, R140 ;  /* 0x0000008c81817221 */ /* 0x000fe20000010000 */
[----:B-1----:R-:W-:Y:S01]  /*5670*/  F2FP.PACK_AB R4, R21, R20 ;  /* 0x000000141504723e */ /* 0x002fe200000000ff */
        /* <DEDUP_REMOVED lines=30> */
[----:B------:R-:W-:-:S06]  /*5860*/  FADD.FTZ R194, R45, R48 ;  /* 0x000000302dc27221 */ /* 0x000fcc0000010000 */
[C---:B-1----:R-:W-:Y:S08]  /*5870*/  HMMA.16816.F32 R88, R4.reuse, R16, R88 ;  /* 0x000000100458723c */ /* 0x042ff00000001858 */
[C---:B------:R-:W-:Y:S08]  /*5880*/  HMMA.16816.F32 R84, R4.reuse, R18, R84 ;  /* 0x000000120454723c */ /* 0x040ff00000001854 */
[C---:B---3--:R-:W-:Y:S08]  /*5890*/  HMMA.16816.F32 R80, R4.reuse, R12, R80 ;  /* 0x0000000c0450723c */ /* 0x048ff00000001850 */
        /* <DEDUP_REMOVED lines=12> */
.L_x_1728:
        /* <DEDUP_REMOVED lines=64> */
.L_x_1725:
[C---:B------:R-:W-:Y:S04]  /*5d60*/  LEA R184, P0, R6.reuse, R184, 0x1 ;  /* 0x000000b806b87211 */ /* 0x040fe800078008ff */
[----:B------:R-:W-:Y:S02]  /*5d70*/  LEA.HI.X R177, R6, R177, R3, 0x1, P0 ;  /* 0x000000b106b17211 */ /* 0x000fe400000f0c03 */
[----:B------:R-:W-:Y:S02]  /*5d80*/  IADD3 R62, P0, R184, UR10, RZ ;  /* 0x0000000ab83e7c10 */ /* 0x000fe4000ff1e0ff */
[----:B------:R-:W-:Y:S02]  /*5d90*/  MOV R185, R177 ;  /* 0x000000b100b97202 */ /* 0x000fe40000000f00 */
[----:B------:R-:W-:Y:S02]  /*5da0*/  IADD3.X R63, R177, UR5, RZ, P0, !PT ;  /* 0x00000005b13f7c10 */ /* 0x000fe400087fe4ff */
[----:B------:R-:W-:Y:S01]  /*5db0*/  IADD3 R60, P0, R62, UR10, RZ ;  /* 0x0000000a3e3c7c10 */ /* 0x000fe2000ff1e0ff */
[----:B------:R-:W-:Y:S01]  /*5dc0*/  @!PT LDS RZ, [RZ] ;  /* 0x00000000fffff984 */ /* 0x000fe20000000800 */
[----:B------:R-:W-:Y:S01]  /*5dd0*/  @!PT LDS RZ, [RZ] ;  /* 0x00000000fffff984 */ /* 0x000fe20000000800 */
[----:B------:R-:W-:Y:S01]  /*5de0*/  @!PT LDS RZ, [RZ] ;  /* 0x00000000fffff984 */ /* 0x000fe20000000800 */
[----:B------:R1:W-:Y:S03]  /*5df0*/  LDGSTS.E.BYPASS.LTC128B.128 [R176+0x9000], [R184.64] ;  /* 0x09000000b8b07fae */ /* 0x0003e6000b901d4c */
[----:B------:R-:W-:Y:S02]  /*5e00*/  IADD3.X R61, R63, UR5, RZ, P0, !PT ;  /* 0x000000053f3d7c10 */ /* 0x000fe400087fe4ff */
[----:B------:R-:W-:Y:S03]  /*5e10*/  IADD3 R2, P0, R60, UR10, RZ ;  /* 0x0000000a3c027c10 */ /* 0x000fe6000ff1e0ff */
[----:B------:R1:W-:Y:S01]  /*5e20*/  LDGSTS.E.BYPASS.LTC128B.128 [R176+0xb000], [R184.64+0x40] ;  /* 0x0b000040b8b07fae */ /* 0x0003e2000b901d4c */
[----:B------:R-:W-:Y:S02]  /*5e30*/  IADD3.X R3, R61, UR5, RZ, P0, !PT ;  /* 0x000000053d037c10 */ /* 0x000fe400087fe4ff */
[----:B------:R-:W-:Y:S05]  /*5e40*/  ISETP.GE.AND P0, PT, R192, 0x1, PT ;  /* 0x00000001c000780c */ /* 0x000fea0003f06270 */
[----:B------:R1:W-:Y:S08]  /*5e50*/  LDGSTS.E.BYPASS.LTC128B.128 [R176+0xd000], [R184.64+0x80] ;  /* 0x0d000080b8b07fae */ /* 0x0003f0000b901d4c */
[----:B------:R2:W-:Y:S08]  /*5e60*/  LDGSTS.E.BYPASS.LTC128B.128 [R176+0x9800], [R62.64] ;  /* 0x098000003eb07fae */ /* 0x0005f0000b901d4c */
[----:B------:R2:W-:Y:S08]  /*5e70*/  LDGSTS.E.BYPASS.LTC128B.128 [R176+0xb800], [R62.64+0x40] ;  /* 0x0b8000403eb07fae */ /* 0x0005f0000b901d4c */
[----:B------:R2:W-:Y:S08]  /*5e80*/  LDGSTS.E.BYPASS.LTC128B.128 [R176+0xd800], [R62.64+0x80] ;  /* 0x0d8000803eb07fae */ /* 0x0005f0000b901d4c */
[----:B------:R2:W-:Y:S08]  /*5e90*/  LDGSTS.E.BYPASS.LTC128B.128 [R176+0xa000], [R60.64] ;  /* 0x0a0000003cb07fae */ /* 0x0005f0000b901d4c */
[----:B------:R2:W-:Y:S08]  /*5ea0*/  LDGSTS.E.BYPASS.LTC128B.128 [R176+0xc000], [R60.64+0x40] ;  /* 0x0c0000403cb07fae */ /* 0x0005f0000b901d4c */
[----:B------:R2:W-:Y:S08]  /*5eb0*/  LDGSTS.E.BYPASS.LTC128B.128 [R176+0xe000], [R60.64+0x80] ;  /* 0x0e0000803cb07fae */ /* 0x0005f0000b901d4c */
[----:B------:R3:W-:Y:S08]  /*5ec0*/  LDGSTS.E.BYPASS.LTC128B.128 [R176+0xa800], [R2.64] ;  /* 0x0a80000002b07fae */ /* 0x0007f0000b901d4c */
[----:B------:R3:W-:Y:S08]  /*5ed0*/  LDGSTS.E.BYPASS.LTC128B.128 [R176+0xc800], [R2.64+0x40] ;  /* 0x0c80004002b07fae */ /* 0x0007f0000b901d4c */
[----:B------:R3:W-:Y:S08]  /*5ee0*/  LDGSTS.E.BYPASS.LTC128B.128 [R176+0xe800], [R2.64+0x80] ;  /* 0x0e80008002b07fae */ /* 0x0007f0000b901d4c */
[----:B------:R-:W-:Y:S08]  /*5ef0*/  LDSM.16.M88.4 R120, [R175] ;  /* 0x00000000af78783b */ /* 0x000ff00000000200 */
[----:B------:R-:W4:Y:S08]  /*5f00*/  LDSM.16.M88.4 R124, [R174] ;  /* 0x00000000ae7c783b */ /* 0x000f300000000200 */
[----:B------:R-:W5:Y:S08]  /*5f10*/  LDSM.16.M88.4 R128, [R174+0x400] ;  /* 0x00040000ae80783b */ /* 0x000f700000000200 */
[----:B------:R-:W1:Y:S08]  /*5f20*/  LDSM.16.M88.4 R132, [R174+0x800] ;  /* 0x00080000ae84783b */ /* 0x000e700000000200 */
[----:B------:R-:W0:Y:S08]  /*5f30*/  LDGDEPBAR ;  /* 0x00000000000079af */ /* 0x000e300000000000 */
[----:B------:R-:W1:Y:S01]  /*5f40*/  LDSM.16.M88.4 R136, [R174+0xc00] ;  /* 0x000c0000ae88783b */ /* 0x000e620000000200 */
[C---:B----4-:R-:W-:Y:S07]  /*5f50*/  HMMA.16816.F32 R4, R120.reuse, R124, RZ ;  /* 0x0000007c7804723c */ /* 0x050fee00000018ff */
[----:B------:R-:W4:Y:S01]  /*5f60*/  LDSM.16.M88.4 R140, [R174+0x1000] ;  /* 0x00100000ae8c783b */ /* 0x000f220000000200 */
[C---:B------:R-:W-:Y:S07]  /*5f70*/  HMMA.16816.F32 R8, R120.reuse, R126, RZ ;  /* 0x0000007e7808723c */ /* 0x040fee00000018ff */
[----:B------:R-:W2:Y:S01]  /*5f80*/  LDSM.16.M88.4 R144, [R174+0x1400] ;  /* 0x00140000ae90783b */ /* 0x000ea20000000200 */
[C---:B-----5:R-:W-:Y:S07]  /*5f90*/  HMMA.16816.F32 R12, R120.reuse, R128, RZ ;  /* 0x00000080780c723c */ /* 0x060fee00000018ff */
[----:B------:R-:W5:Y:S01]  /*5fa0*/  LDSM.16.M88.4 R148, [R174+0x1800] ;  /* 0x00180000ae94783b */ /* 0x000f620000000200 */
[C---:B------:R-:W-:Y:S07]  /*5fb0*/  HMMA.16816.F32 R16, R120.reuse, R130, RZ ;  /* 0x000000827810723c */ /* 0x040fee00000018ff */
[----:B------:R-:W2:Y:S01]  /*5fc0*/  LDSM.16.M88.4 R152, [R174+0x1c00] ;  /* 0x001c0000ae98783b */ /* 0x000ea20000000200 */
[C---:B-1----:R-:W-:Y:S07]  /*5fd0*/  HMMA.16816.F32 R20, R120.reuse, R132, RZ ;  /* 0x000000847814723c */ /* 0x042fee00000018ff */
[----:B------:R-:W-:Y:S01]  /*5fe0*/  LDSM.16.M88.4 R156, [R173] ;  /* 0x00000000ad9c783b */ /* 0x000fe20000000200 */
[C---:B------:R-:W-:Y:S07]  /*5ff0*/  HMMA.16816.F32 R24, R120.reuse, R134, RZ ;  /* 0x000000867818723c */ /* 0x040fee00000018ff */
[----:B------:R-:W1:Y:S01]  /*6000*/  LDSM.16.M88.4 R160, [R172] ;  /* 0x00000000aca0783b */ /* 0x000e620000000200 */
[C---:B------:R-:W-:Y:S07]  /*6010*/  HMMA.16816.F32 R28, R120.reuse, R136, RZ ;  /* 0x00000088781c723c */ /* 0x040fee00000018ff */
[----:B------:R-:W1:Y:S01]  /*6020*/  LDSM.16.M88.4 R164, [R172+0x400] ;  /* 0x00040000aca4783b */ /* 0x000e620000000200 */
[C---:B------:R-:W-:Y:S07]  /*6030*/  HMMA.16816.F32 R32, R120.reuse, R138, RZ ;  /* 0x0000008a7820723c */ /* 0x040fee00000018ff */
[----:B------:R-:W1:Y:S01]  /*6040*/  LDSM.16.M88.4 R168, [R172+0x800] ;  /* 0x00080000aca8783b */ /* 0x000e620000000200 */
[C---:B----4-:R-:W-:Y:S07]  /*6050*/  HMMA.16816.F32 R36, R120.reuse, R140, RZ ;  /* 0x0000008c7824723c */ /* 0x050fee00000018ff */
[----:B------:R-:W4:Y:S01]  /*6060*/  LDSM.16.M88.4 R124, [R172+0xc00] ;  /* 0x000c0000ac7c783b */ /* 0x000f220000000200 */
[C---:B------:R-:W-:Y:S07]  /*6070*/  HMMA.16816.F32 R40, R120.reuse, R142, RZ ;  /* 0x0000008e7828723c */ /* 0x040fee00000018ff */
[----:B------:R-:W-:Y:S01]  /*6080*/  LDSM.16.M88.4 R128, [R172+0x1400] ;  /* 0x00140000ac80783b */ /* 0x000fe20000000200 */
[C---:B--2---:R-:W-:Y:S07]  /*6090*/  HMMA.16816.F32 R44, R120.reuse, R144, RZ ;  /* 0x00000090782c723c */ /* 0x044fee00000018ff */
[----:B------:R-:W-:Y:S01]  /*60a0*/  LDSM.16.M88.4 R132, [R172+0x1800] ;  /* 0x00180000ac84783b */ /* 0x000fe20000000200 */
[C---:B------:R-:W-:Y:S07]  /*60b0*/  HMMA.16816.F32 R48, R120.reuse, R146, RZ ;  /* 0x000000927830723c */ /* 0x040fee00000018ff */
[----:B------:R-:W-:Y:S01]  /*60c0*/  LDSM.16.M88.4 R136, [R172+0x1c00] ;  /* 0x001c0000ac88783b */ /* 0x000fe20000000200 */
[C---:B-----5:R-:W-:Y:S07]  /*60d0*/  HMMA.16816.F32 R52, R120.reuse, R148, RZ ;  /* 0x000000947834723c */ /* 0x060fee00000018ff */
[----:B------:R-:W-:Y:S01]  /*60e0*/  LDSM.16.M88.4 R140, [R174+0x3800] ;  /* 0x00380000ae8c783b */ /* 0x000fe20000000200 */
[C---:B------:R-:W-:Y:S08]  /*60f0*/  HMMA.16816.F32 R56, R120.reuse, R150, RZ ;  /* 0x000000967838723c */ /* 0x040ff000000018ff */
[C---:B------:R-:W-:Y:S08]  /*6100*/  HMMA.16816.F32 R60, R120.reuse, R152, RZ ;  /* 0x00000098783c723c */ /* 0x040ff000000018ff */
[----:B------:R-:W-:Y:S01]  /*6110*/  HMMA.16816.F32 R64, R120, R154, RZ ;  /* 0x0000009a7840723c */ /* 0x000fe200000018ff */
[----:B------:R-:W2:Y:S07]  /*6120*/  LDSM.16.M88.4 R120, [R172+0x1000] ;  /* 0x00100000ac78783b */ /* 0x000eae0000000200 */
[C---:B-1----:R-:W-:Y:S08]  /*6130*/  HMMA.16816.F32 R4, R156.reuse, R160, R4 ;  /* 0x000000a09c04723c */ /* 0x042ff00000001804 */
[C---:B------:R-:W-:Y:S08]  /*6140*/  HMMA.16816.F32 R8, R156.reuse, R162, R8 ;  /* 0x000000a29c08723c */ /* 0x040ff00000001808 */
[C---:B------:R-:W-:Y:S08]  /*6150*/  HMMA.16816.F32 R12, R156.reuse, R164, R12 ;  /* 0x000000a49c0c723c */ /* 0x040ff0000000180c */
[C---:B------:R-:W-:Y:S08]  /*6160*/  HMMA.16816.F32 R16, R156.reuse, R166, R16 ;  /* 0x000000a69c10723c */ /* 0x040ff00000001810 */
[C---:B------:R-:W-:Y:S08]  /*6170*/  HMMA.16816.F32 R20, R156.reuse, R168, R20 ;  /* 0x000000a89c14723c */ /* 0x040ff00000001814 */
[C---:B------:R-:W-:Y:S08]  /*6180*/  HMMA.16816.F32 R24, R156.reuse, R170, R24 ;  /* 0x000000aa9c18723c */ /* 0x040ff00000001818 */
[C---:B----4-:R-:W-:Y:S08]  /*6190*/  HMMA.16816.F32 R28, R156.reuse, R124, R28 ;  /* 0x0000007c9c1c723c */ /* 0x050ff0000000181c */
        /* <DEDUP_REMOVED lines=10> */
[----:B------:R-:W4:Y:S07]  /*6240*/  LDSM.16.M88.4 R132, [R174+0x2800] ;  /* 0x00280000ae84783b */ /* 0x000f2e0000000200 */
[C---:B------:R-:W-:Y:S08]  /*6250*/  HMMA.16816.F32 R60, R156.reuse, R136, R60 ;  /* 0x000000889c3c723c */ /* 0x040ff0000000183c */
[----:B------:R-:W-:Y:S01]  /*6260*/  HMMA.16816.F32 R64, R156, R138, R64 ;  /* 0x0000008a9c40723c */ /* 0x000fe20000001840 */
[----:B------:R-:W5:Y:S07]  /*6270*/  LDSM.16.M88.4 R136, [R174+0x2c00] ;  /* 0x002c0000ae88783b */ /* 0x000f6e0000000200 */
        /* <DEDUP_REMOVED lines=8> */
[----:B------:R-:W4:Y:S07]  /*6300*/  LDSM.16.M88.4 R132, [R174+0x3c00] ;  /* 0x003c0000ae84783b */ /* 0x000f2e0000000200 */
[C---:B-----5:R-:W-:Y:S08]  /*6310*/  HMMA.16816.F32 R28, R120.reuse, R136, R28 ;  /* 0x00000088781c723c */ /* 0x060ff0000000181c */
        /* <DEDUP_REMOVED lines=11> */
[C---:B----4-:R-:W-:Y:S08]  /*63d0*/  HMMA.16816.F32 R60, R120.reuse, R132, R60 ;  /* 0x00000084783c723c */ /* 0x050ff0000000183c */
[----:B------:R-:W-:Y:S01]  /*63e0*/  HMMA.16816.F32 R64, R120, R134, R64 ;  /* 0x000000867840723c */ /* 0x000fe20000001840 */
[----:B------:R-:W4:Y:S08]  /*63f0*/  LDSM.16.M88.4 R120, [R172+0x2c00] ;  /* 0x002c0000ac78783b */ /* 0x000f300000000200 */
[----:B------:R-:W-:Y:S01]  /*6400*/  LDSM.16.M88.4 R132, [R172+0x3400] ;  /* 0x00340000ac84783b */ /* 0x000fe20000000200 */
[C---:B-1----:R-:W-:Y:S08]  /*6410*/  HMMA.16816.F32 R4, R124.reuse, R128, R4 ;  /* 0x000000807c04723c */ /* 0x042ff00000001804 */
[C---:B------:R-:W-:Y:S01]  /*6420*/  HMMA.16816.F32 R8, R124.reuse, R130, R8 ;  /* 0x000000827c08723c */ /* 0x040fe20000001808 */
[----:B------:R-:W1:Y:S07]  /*6430*/  LDSM.16.M88.4 R128, [R172+0x3000] ;  /* 0x00300000ac80783b */ /* 0x000e6e0000000200 */
[C---:B------:R-:W-:Y:S08]  /*6440*/  HMMA.16816.F32 R12, R124.reuse, R136, R12 ;  /* 0x000000887c0c723c */ /* 0x040ff0000000180c */
[C---:B------:R-:W-:Y:S01]  /*6450*/  HMMA.16816.F32 R16, R124.reuse, R138, R16 ;  /* 0x0000008a7c10723c */ /* 0x040fe20000001810 */
[----:B------:R-:W5:Y:S07]  /*6460*/  LDSM.16.M88.4 R136, [R172+0x3800] ;  /* 0x00380000ac88783b */ /* 0x000f6e0000000200 */
[C---:B--2---:R-:W-:Y:S08]  /*6470*/  HMMA.16816.F32 R20, R124.reuse, R140, R20 ;  /* 0x0000008c7c14723c */ /* 0x044ff00000001814 */
[C---:B------:R-:W-:Y:S01]  /*6480*/  HMMA.16816.F32 R24, R124.reuse, R142, R24 ;  /* 0x0000008e7c18723c */ /* 0x040fe20000001818 */
[----:B------:R-:W-:Y:S07]  /*6490*/  LDSM.16.M88.4 R140, [R174+0x4400] ;  /* 0x00440000ae8c783b */ /* 0x000fee0000000200 */
[C---:B----4-:R-:W-:Y:S08]  /*64a0*/  HMMA.16816.F32 R28, R124.reuse, R120, R28 ;  /* 0x000000787c1c723c */ /* 0x050ff0000000181c */
[C---:B------:R-:W-:Y:S01]  /*64b0*/  HMMA.16816.F32 R32, R124.reuse, R122, R32 ;  /* 0x0000007a7c20723c */ /* 0x040fe20000001820 */
[----:B------:R-:W2:Y:S07]  /*64c0*/  LDSM.16.M88.4 R120, [R172+0x3c00] ;  /* 0x003c0000ac78783b */ /* 0x000eae0000000200 */
[C---:B-1----:R-:W-:Y:S08]  /*64d0*/  HMMA.16816.F32 R36, R124.reuse, R128, R36 ;  /* 0x000000807c24723c */ /* 0x042ff00000001824 */
[C---:B------:R-:W-:Y:S01]  /*64e0*/  HMMA.16816.F32 R40, R124.reuse, R130, R40 ;  /* 0x000000827c28723c */ /* 0x040fe20000001828 */
[----:B------:R-:W-:Y:S07]  /*64f0*/  LDSM.16.M88.4 R128, [R175+0x2000] ;  /* 0x00200000af80783b */ /* 0x000fee0000000200 */
[C---:B------:R-:W-:Y:S08]  /*6500*/  HMMA.16816.F32 R44, R124.reuse, R132, R44 ;  /* 0x000000847c2c723c */ /* 0x040ff0000000182c */
[C---:B------:R-:W-:Y:S01]  /*6510*/  HMMA.16816.F32 R48, R124.reuse, R134, R48 ;  /* 0x000000867c30723c */ /* 0x040fe20000001830 */
[----:B------:R-:W1:Y:S07]  /*6520*/  LDSM.16.M88.4 R132, [R174+0x4000] ;  /* 0x00400000ae84783b */ /* 0x000e6e0000000200 */
[C---:B-----5:R-:W-:Y:S08]  /*6530*/  HMMA.16816.F32 R52, R124.reuse, R136, R52 ;  /* 0x000000887c34723c */ /* 0x060ff00000001834 */
[C---:B------:R-:W-:Y:S01]  /*6540*/  HMMA.16816.F32 R56, R124.reuse, R138, R56 ;  /* 0x0000008a7c38723c */ /* 0x040fe20000001838 */
[----:B------:R-:W-:Y:S07]  /*6550*/  LDSM.16.M88.4 R136, [R174+0x5400] ;  /* 0x00540000ae88783b */ /* 0x000fee0000000200 */
[C---:B--2---:R-:W-:Y:S08]  /*6560*/  HMMA.16816.F32 R60, R124.reuse, R120, R60 ;  /* 0x000000787c3c723c */ /* 0x044ff0000000183c */
[----:B------:R-:W-:Y:S01]  /*6570*/  HMMA.16816.F32 R64, R124, R122, R64 ;  /* 0x0000007a7c40723c */ /* 0x000fe20000001840 */
[----:B------:R-:W2:Y:S08]  /*6580*/  LDSM.16.M88.4 R120, [R174+0x4800] ;  /* 0x00480000ae78783b */ /* 0x000eb00000000200 */
[----:B------:R-:W4:Y:S01]  /*6590*/  LDSM.16.M88.4 R124, [R174+0x4c00] ;  /* 0x004c0000ae7c783b */ /* 0x000f220000000200 */
[C---:B-1----:R-:W-:Y:S08]  /*65a0*/  HMMA.16816.F32 R4, R128.reuse, R132, R4 ;  /* 0x000000848004723c */ /* 0x042ff00000001804 */
[C---:B------:R-:W-:Y:S01]  /*65b0*/  HMMA.16816.F32 R8, R128.reuse, R134, R8 ;  /* 0x000000868008723c */ /* 0x040fe20000001808 */
[----:B------:R-:W1:Y:S07]  /*65c0*/  LDSM.16.M88.4 R132, [R174+0x5000] ;  /* 0x00500000ae84783b */ /* 0x000e6e0000000200 */
[C---:B------:R-:W-:Y:S08]  /*65d0*/  HMMA.16816.F32 R12, R128.reuse, R140, R12 ;  /* 0x0000008c800c723c */ /* 0x040ff0000000180c */
[C---:B------:R-:W-:Y:S01]  /*65e0*/  HMMA.16816.F32 R16, R128.reuse, R142, R16 ;  /* 0x0000008e8010723c */ /* 0x040fe20000001810 */
[----:B------:R-:W-:Y:S07]  /*65f0*/  LDSM.16.M88.4 R140, [R172+0x4000] ;  /* 0x00400000ac8c783b */ /* 0x000fee0000000200 */
[C---:B--2---:R-:W-:Y:S08]  /*6600*/  HMMA.16816.F32 R20, R128.reuse, R120, R20 ;  /* 0x000000788014723c */ /* 0x044ff00000001814 */
[C---:B------:R-:W-:Y:S01]  /*6610*/  HMMA.16816.F32 R24, R128.reuse, R122, R24 ;  /* 0x0000007a8018723c */ /* 0x040fe20000001818 */
[----:B------:R-:W2:Y:S07]  /*6620*/  LDSM.16.M88.4 R120, [R174+0x5800] ;  /* 0x00580000ae78783b */ /* 0x000eae0000000200 */
[C---:B----4-:R-:W-:Y:S08]  /*6630*/  HMMA.16816.F32 R28, R128.reuse, R124, R28 ;  /* 0x0000007c801c723c */ /* 0x050ff0000000181c */
[C---:B------:R-:W-:Y:S01]  /*6640*/  HMMA.16816.F32 R32, R128.reuse, R126, R32 ;  /* 0x0000007e8020723c */ /* 0x040fe20000001820 */
[----:B------:R-:W4:Y:S07]  /*6650*/  LDSM.16.M88.4 R124, [R174+0x5c00] ;  /* 0x005c0000ae7c783b */ /* 0x000f2e0000000200 */
[C---:B-1----:R-:W-:Y:S08]  /*6660*/  HMMA.16816.F32 R36, R128.reuse, R132, R36 ;  /* 0x000000848024723c */ /* 0x042ff00000001824 */
[C---:B------:R-:W-:Y:S01]  /*6670*/  HMMA.16816.F32 R40, R128.reuse, R134, R40 ;  /* 0x000000868028723c */ /* 0x040fe20000001828 */
[----:B------:R-:W1:Y:S07]  /*6680*/  LDSM.16.M88.4 R132, [R173+0x2000] ;  /* 0x00200000ad84783b */ /* 0x000e6e0000000200 */
[C---:B------:R-:W-:Y:S08]  /*6690*/  HMMA.16816.F32 R44, R128.reuse, R136, R44 ;  /* 0x00000088802c723c */ /* 0x040ff0000000182c */
[C---:B------:R-:W-:Y:S08]  /*66a0*/  HMMA.16816.F32 R48, R128.reuse, R138, R48 ;  /* 0x0000008a8030723c */ /* 0x040ff00000001830 */
[C---:B--2---:R-:W-:Y:S08]  /*66b0*/  HMMA.16816.F32 R52, R128.reuse, R120, R52 ;  /* 0x000000788034723c */ /* 0x044ff00000001834 */
[C---:B------:R-:W-:Y:S01]  /*66c0*/  HMMA.16816.F32 R56, R128.reuse, R122, R56 ;  /* 0x0000007a8038723c */ /* 0x040fe20000001838 */
[----:B------:R-:W2:Y:S07]  /*66d0*/  LDSM.16.M88.4 R120, [R172+0x4400] ;  /* 0x00440000ac78783b */ /* 0x000eae0000000200 */
[C---:B----4-:R-:W-:Y:S08]  /*66e0*/  HMMA.16816.F32 R60, R128.reuse, R124, R60 ;  /* 0x0000007c803c723c */ /* 0x050ff0000000183c */
[----:B------:R-:W-:Y:S01]  /*66f0*/  HMMA.16816.F32 R64, R128, R126, R64 ;  /* 0x0000007e8040723c */ /* 0x000fe20000001840 */
[----:B------:R-:W4:Y:S07]  /*6700*/  LDSM.16.M88.4 R124, [R172+0x4800] ;  /* 0x00480000ac7c783b */ /* 0x000f2e0000000200 */
[C---:B-1----:R-:W-:Y:S08]  /*6710*/  HMMA.16816.F32 R4, R132.reuse, R140, R4 ;  /* 0x0000008c8404723c */ /* 0x042ff00000001804 */
[C---:B------:R-:W-:Y:S08]  /*6720*/  HMMA.16816.F32 R8, R132.reuse, R142, R8 ;  /* 0x0000008e8408723c */ /* 0x040ff00000001808 */
[C---:B--2---:R-:W-:Y:S08]  /*6730*/  HMMA.16816.F32 R12, R132.reuse, R120, R12 ;  /* 0x00000078840c723c */ /* 0x044ff0000000180c */
[----:B------:R-:W-:Y:S01]  /*6740*/  FMUL.FTZ R0, R4, c[0x0][0x2ec] ;  /* 0x0000bb0004007a20 */ /* 0x000fe20000410000 */
[C---:B------:R-:W-:Y:S01]  /*6750*/  HMMA.16816.F32 R16, R132.reuse, R122, R16 ;  /* 0x0000007a8410723c */ /* 0x040fe20000001810 */
[----:B------:R-:W1:Y:S02]  /*6760*/  LDSM.16.M88.4 R120, [R172+0x4c00] ;  /* 0x004c0000ac78783b */ /* 0x000e640000000200 */
[----:B------:R2:W1:Y:S01]  /*6770*/  MUFU.TANH R154, R0 ;  /* 0x00000000009a7308 */ /* 0x0004620000002400 */
[----:B------:R-:W-:Y:S02]  /*6780*/  FMUL.FTZ R252, R5, c[0x0][0x2ec] ;  /* 0x0000bb0005fc7a20 */ /* 0x000fe40000410000 */
[----:B------:R-:W-:Y:S02]  /*6790*/  FMUL.FTZ R250, R6, c[0x0][0x2ec] ;  /* 0x0000bb0006fa7a20 */ /* 0x000fe40000410000 */
[C---:B----4-:R-:W-:Y:S04]  /*67a0*/  HMMA.16816.F32 R20, R132.reuse, R124, R20 ;  /* 0x0000007c8414723c */ /* 0x050fe80000001814 */
[----:B------:R-:W-:Y:S01]  /*67b0*/  FMUL.FTZ R249, R7, c[0x0][0x2ec] ;  /* 0x0000bb0007f97a20 */ /* 0x000fe20000410000 */
[----:B------:R-:W4:Y:S01]  /*67c0*/  MUFU.TANH R252, R252 ;  /* 0x000000fc00fc7308 */ /* 0x000f220000002400 */
[----:B------:R-:W-:Y:S02]  /*67d0*/  FMUL.FTZ R248, R8, c[0x0][0x2ec] ;  /* 0x0000bb0008f87a20 */ /* 0x000fe40000410000 */
[C---:B------:R-:W-:Y:S01]  /*67e0*/  HMMA.16816.F32 R24, R132.reuse, R126, R24 ;  /* 0x0000007e8418723c */ /* 0x040fe20000001818 */
[----:B------:R-:W5:Y:S03]  /*67f0*/  LDSM.16.M88.4 R124, [R172+0x5000] ;  /* 0x00500000ac7c783b */ /* 0x000f660000000200 */
[----:B------:R-:W-:Y:S02]  /*6800*/  FMUL.FTZ R251, R11, c[0x0][0x2ec] ;  /* 0x0000bb000bfb7a20 */ /* 0x000fe40000410000 */
[----:B------:R-:W-:Y:S01]  /*6810*/  FMUL.FTZ R246, R12, c[0x0][0x2ec] ;  /* 0x0000bb000cf67a20 */ /* 0x000fe20000410000 */
[----:B------:R-:W2:Y:S01]  /*6820*/  MUFU.TANH R250, R250 ;  /* 0x000000fa00fa7308 */ /* 0x000ea20000002400 */
[----:B------:R-:W-:Y:S04]  /*6830*/  FMUL.FTZ R244, R13, c[0x0][0x2ec] ;  /* 0x0000bb000df47a20 */ /* 0x000fe80000410000 */
[----:B------:R-:W-:Y:S02]  /*6840*/  FMUL.FTZ R247, R14, c[0x0][0x2ec] ;  /* 0x0000bb000ef77a20 */ /* 0x000fe40000410000 */
[----:B------:R-:W-:Y:S02]  /*6850*/  FMUL.FTZ R245, R15, c[0x0][0x2ec] ;  /* 0x0000bb000ff57a20 */ /* 0x000fe40000410000 */
[----:B------:R-:W-:Y:S01]  /*6860*/  FMUL.FTZ R242, R16, c[0x0][0x2ec] ;  /* 0x0000bb0010f27a20 */ /* 0x000fe20000410000 */
[----:B------:R-:W2:Y:S01]  /*6870*/  MUFU.TANH R249, R249 ;  /* 0x000000f900f97308 */ /* 0x000ea20000002400 */
        /* <DEDUP_REMOVED lines=14> */
[C---:B-----5:R-:W-:Y:S04]  /*6960*/  HMMA.16816.F32 R36, R132.reuse, R124, R36 ;  /* 0x0000007c8424723c */ /* 0x060fe80000001824 */
[----:B------:R-:W-:Y:S02]  /*6970*/  FMUL.FTZ R235, R26, c[0x0][0x2ec] ;  /* 0x0000bb001aeb7a20 */ /* 0x000fe40000410000 */
[----:B------:R-:W1:Y:S01]  /*6980*/  MUFU.TANH R246, R246 ;  /* 0x000000f600f67308 */ /* 0x000e620000002400 */
[----:B------:R-:W-:Y:S01]  /*6990*/  FMUL.FTZ R233, R27, c[0x0][0x2ec] ;  /* 0x0000bb001be97a20 */ /* 0x000fe20000410000 */
[C---:B------:R-:W-:Y:S01]  /*69a0*/  HMMA.16816.F32 R40, R132.reuse, R126, R40 ;  /* 0x0000007e8428723c */ /* 0x040fe20000001828 */
[----:B------:R-:W5:Y:S03]  /*69b0*/  LDSM.16.M88.4 R124, [R172+0x5800] ;  /* 0x00580000ac7c783b */ /* 0x000f660000000200 */
[----:B------:R-:W-:Y:S02]  /*69c0*/  FMUL.FTZ R230, R28, c[0x0][0x2ec] ;  /* 0x0000bb001ce67a20 */ /* 0x000fe40000410000 */
[----:B------:R-:W-:Y:S02]  /*69d0*/  FMUL.FTZ R228, R29, c[0x0][0x2ec] ;  /* 0x0000bb001de47a20 */ /* 0x000fe40000410000 */
[----:B------:R-:W2:Y:S01]  /*69e0*/  MUFU.TANH R244, R244 ;  /* 0x000000f400f47308 */ /* 0x000ea20000002400 */
[----:B------:R-:W-:Y:S03]  /*69f0*/  FMUL.FTZ R231, R30, c[0x0][0x2ec] ;  /* 0x0000bb001ee77a20 */ /* 0x000fe60000410000 */
[----:B------:R-:W-:Y:S02]  /*6a00*/  FMUL.FTZ R229, R31, c[0x0][0x2ec] ;  /* 0x0000bb001fe57a20 */ /* 0x000fe40000410000 */
[----:B------:R-:W-:Y:S02]  /*6a10*/  FMUL.FTZ R226, R32, c[0x0][0x2ec] ;  /* 0x0000bb0020e27a20 */ /* 0x000fe40000410000 */
[----:B------:R-:W-:Y:S02]  /*6a20*/  FMUL.FTZ R224, R33, c[0x0][0x2ec] ;  /* 0x0000bb0021e07a20 */ /* 0x000fe40000410000 */
[----:B------:R-:W2:Y:S01]  /*6a30*/  MUFU.TANH R247, R247 ;  /* 0x000000f700f77308 */ /* 0x000ea20000002400 */
        /* <DEDUP_REMOVED lines=12> */
[C---:B-----5:R-:W-:Y:S01]  /*6b00*/  HMMA.16816.F32 R52, R132.reuse, R124, R52 ;  /* 0x0000007c8434723c */ /* 0x060fe20000001834 */
[----:B------:R-:W-:Y:S04]  /*6b10*/  BAR.SYNC.DEFER_BLOCKING 0x0 ;  /* 0x0000000000007b1d */ /* 0x000fe80000010000 */
[----:B------:R-:W-:Y:S02]  /*6b20*/  FMUL.FTZ R216, R40, c[0x0][0x2ec] ;  /* 0x0000bb0028d87a20 */ /* 0x000fe40000410000 */
[----:B------:R-:W-:Y:S01]  /*6b30*/  FMUL.FTZ R218, R41, c[0x0][0x2ec] ;  /* 0x0000bb0029da7a20 */ /* 0x000fe20000410000 */
[----:B------:R-:W1:Y:S01]  /*6b40*/  MUFU.TANH R240, R240 ;  /* 0x000000f000f07308 */ /* 0x000e620000002400 */
        /* <DEDUP_REMOVED lines=26> */
[----:B------:R-:W-:Y:S02]  /*6cf0*/  FMUL.FTZ R204, R60, c[0x0][0x2ec] ;  /* 0x0000bb003ccc7a20 */ /* 0x000fe40000410000 */
[----:B---3--:R-:W-:Y:S02]  /*6d00*/  FMUL.FTZ R2, R9, c[0x0][0x2ec] ;  /* 0x0000bb0009027a20 */ /* 0x008fe40000410000 */
[----:B------:R-:W-:Y:S02]  /*6d10*/  FMUL.FTZ R210, R64, c[0x0][0x2ec] ;  /* 0x0000bb0040d27a20 */ /* 0x000fe40000410000 */
[----:B------:R-:W-:Y:S01]  /*6d20*/  FMUL.FTZ R3, R67, c[0x0][0x2ec] ;  /* 0x0000bb0043037a20 */ /* 0x000fe20000410000 */
[----:B------:R3:W1:Y:S01]  /*6d30*/  MUFU.TANH R6, R2 ;  /* 0x0000000200067308 */ /* 0x0006620000002400 */
[----:B--2---:R-:W-:Y:S02]  /*6d40*/  FMUL.FTZ R0, R10, c[0x0][0x2ec] ;  /* 0x0000bb000a007a20 */ /* 0x004fe40000410000 */
[----:B------:R-:W-:Y:S02]  /*6d50*/  FMUL.FTZ R61, R61, c[0x0][0x2ec] ;  /* 0x0000bb003d3d7a20 */ /* 0x000fe40000410000 */
[----:B------:R-:W-:Y:S02]  /*6d60*/  FMUL.FTZ R62, R62, c[0x0][0x2ec] ;  /* 0x0000bb003e3e7a20 */ /* 0x000fe40000410000 */
[----:B------:R-:W-:Y:S02]  /*6d70*/  FMUL.FTZ R63, R63, c[0x0][0x2ec] ;  /* 0x0000bb003f3f7a20 */ /* 0x000fe40000410000 */
[----:B------:R-:W-:Y:S01]  /*6d80*/  FMUL.FTZ R65, R65, c[0x0][0x2ec] ;  /* 0x0000bb0041417a20 */ /* 0x000fe20000410000 */
[----:B------:R3:W2:Y:S01]  /*6d90*/  MUFU.TANH R153, R0 ;  /* 0x0000000000997308 */ /* 0x0006a20000002400 */
[----:B------:R-:W-:Y:S09]  /*6da0*/  FMUL.FTZ R66, R66, c[0x0][0x2ec] ;  /* 0x0000bb0042427a20 */ /* 0x000ff20000410000 */
        /* <DEDUP_REMOVED lines=39> */
[----:B------:R3:W1:Y:S10]  /*7020*/  MUFU.TANH R185, R62 ;  /* 0x0000003e00b97308 */ /* 0x0006740000002400 */
[----:B------:R3:W1:Y:S10]  /*7030*/  MUFU.TANH R195, R63 ;  /* 0x0000003f00c37308 */ /* 0x0006740000002400 */
[----:B------:R-:W1:Y:S10]  /*7040*/  MUFU.TANH R210, R210 ;  /* 0x000000d200d27308 */ /* 0x000e740000002400 */
[----:B------:R3:W1:Y:S10]  /*7050*/  MUFU.TANH R212, R65 ;  /* 0x0000004100d47308 */ /* 0x0006740000002400 */
[----:B------:R3:W1:Y:S10]  /*7060*/  MUFU.TANH R52, R66 ;  /* 0x0000004200347308 */ /* 0x0006740000002400 */
[----:B------:R-:W1:Y:S01]  /*7070*/  MUFU.TANH R3, R3 ;  /* 0x0000000300037308 */ /* 0x000e620000002400 */
[----:B------:R-:W-:-:S05]  /*7080*/  @!P0 BRA `(.L_x_1726) ;  /* 0x0000059000008947 */ /* 0x000fca0003800000 */
[----:B--2-4-:R-:W-:Y:S02]  /*7090*/  ULDC UR6, c[0x0][0x198] ;  /* 0x0000660000067ab9 */ /* 0x014fe40000000800 */
[----:B------:R-:W-:Y:S04]  /*70a0*/  ULEA UR6, -UR6, URZ, 0x7 ;  /* 0x0000003f06067291 */ /* 0x000fe8000f8e393f */
[----:B------:R-:W-:Y:S02]  /*70b0*/  USHF.R.S32.HI UR4, URZ, 0x1f, UR6 ;  /* 0x0000001f3f047899 */ /* 0x000fe40008011406 */
[----:B------:R-:W-:Y:S04]  /*70c0*/  MOV R8, UR6 ;  /* 0x0000000600087c02 */ /* 0x000fe80008000f00 */
[----:B------:R-:W-:Y:S01]  /*70d0*/  MOV R5, UR4 ;  /* 0x0000000400057c02 */ /* 0x000fe20008000f00 */
[----:B------:R-:W-:-:S05]  /*70e0*/  @P6 BRA `(.L_x_1727) ;  /* 0x000003b000006947 */ /* 0x000fca0003800000 */
[----:B---3--:R-:W-:Y:S04]  /*70f0*/  IABS R0, c[0x0][0x2d0] ;  /* 0x0000b40000007a13 */ /* 0x008fe80000000000 */
        /* <DEDUP_REMOVED lines=9> */
[----:B------:R-:W-:Y:S02]  /*7190*/  ISETP.GE.AND P2, PT, R2, RZ, PT ;  /* 0x000000ff0200720c */ /* 0x000fe40003f46270 */
[----:B------:R-:W-:Y:S04]  /*71a0*/  LOP3.LUT R10, R10, c[0x0][0x2d0], RZ, 0x3c, !PT ;  /* 0x0000b4000a0a7a12 */ /* 0x000fe800078e3cff */
[----:B------:R-:W-:Y:S01]  /*71b0*/  ISETP.GE.AND P0, PT, R10, RZ, PT ;  /* 0x000000ff0a00720c */ /* 0x000fe20003f06270 */
        /* <DEDUP_REMOVED lines=9> */
[C---:B------:R-:W-:Y:S02]  /*7250*/  IMAD R8, R0.reuse, R7, R8 ;  /* 0x0000000700087224 */ /* 0x040fe400078e0208 */
[----:B------:R-:W-:Y:S01]  /*7260*/  IMAD.MOV.U32 R5, RZ, RZ, c[0x0][0x2d0] ;  /* 0x0000b400ff057624 */ /* 0x000fe200078e00ff */
        /* <DEDUP_REMOVED lines=21> */
[----:B------:R-:W-:Y:S02]  /*73c0*/  IMAD R5, R0, R5, -0x80 ;  /* 0xffffff8000057424 */ /* 0x000fe400078e0205 */
[----:B------:R-:W2:Y:S02]  /*73d0*/  LDG.E R2, [R14.64] ;  /* 0x0000000c0e027981 */ /* 0x000ea4000c1e1900 */
[C---:B------:R-:W-:Y:S01]  /*73e0*/  IMAD.WIDE.U32 R8, R5.reuse, c[0x0][0x198], RZ ;  /* 0x0000660005087a25 */ /* 0x040fe200078e00ff */
[----:B------:R-:W-:Y:S01]  /*73f0*/  SHF.R.S32.HI R0, RZ, 0x1f, R5 ;  /* 0x0000001fff007819 */ /* 0x000fe20000011405 */
[----:B------:R-:W2:Y:S04]  /*7400*/  LDG.E R7, [R12.64] ;  /* 0x0000000c0c077981 */ /* 0x000ea8000c1e1900 */
        /* <DEDUP_REMOVED lines=9> */
.L_x_1727:
        /* <DEDUP_REMOVED lines=24> */
.L_x_1726:
[----:B--2-4-:R-:W-:Y:S01]  /*7620*/  FMNMX.FTZ R5, R154, R119, !PT ;  /* 0x000000779a057209 */ /* 0x014fe20007810000 */
[----:B------:R-:W-:Y:S01]  /*7630*/  LDSM.16.MT88.4 R20, [R116+0x9000] ;  /* 0x009000007414783b */ /* 0x000fe20000004200 */
[----:B---3--:R-:W-:Y:S02]  /*7640*/  FMNMX.FTZ R0, R250, R117, !PT ;  /* 0x00000075fa007209 */ /* 0x008fe40007810000 */
[----:B------:R-:W-:Y:S02]  /*7650*/  FMNMX.FTZ R5, R252, R5, !PT ;  /* 0x00000005fc057209 */ /* 0x000fe40007810000 */
[----:B------:R-:W-:Y:S02]  /*7660*/  FMNMX.FTZ R0, R249, R0, !PT ;  /* 0x00000000f9007209 */ /* 0x000fe40007810000 */
[----:B------:R-:W-:Y:S01]  /*7670*/  FMNMX.FTZ R5, R248, R5, !PT ;  /* 0x00000005f8057209 */ /* 0x000fe20007810000 */
[----:B------:R-:W-:Y:S01]  /*7680*/  LDSM.16.MT88.4 R28, [R118+0xb000] ;  /* 0x00b00000761c783b */ /* 0x000fe20000004200 */
[----:B------:R-:W-:Y:S02]  /*7690*/  FMNMX.FTZ R0, R153, R0, !PT ;  /* 0x0000000099007209 */ /* 0x000fe40007810000 */
[----:B-1----:R-:W-:Y:S02]  /*76a0*/  FMNMX.FTZ R5, R6, R5, !PT ;  /* 0x0000000506057209 */ /* 0x002fe40007810000 */
        /* <DEDUP_REMOVED lines=84> */
[----:B------:R-:W-:Y:S01]  /*7bf0*/  ISETP.GT.AND P0, PT, R192, RZ, PT ;  /* 0x000000ffc000720c */ /* 0x000fe20003f04270 */
        /* <DEDUP_REMOVED lines=30> */
[----:B------:R-:W-:Y:S01]  /*7de0*/  FMUL.FTZ R27, R53, R95 ;  /* 0x0000005f351b7220 */ /* 0x000fe20000410000 */
[----:B------:R-:W-:Y:S01]  /*7df0*/  LDSM.16.MT88.4 R100, [R116+0xac00] ;  /* 0x00ac00007464783b */ /* 0x000fe20000004200 */
[C---:B------:R-:W-:Y:S01]  /*7e00*/  FMUL.FTZ R24, R54.reuse, R92 ;  /* 0x0000005c36187220 */ /* 0x040fe20000410000 */
        /* <DEDUP_REMOVED lines=10> */
[----:B------:R-:W1:Y:S01]  /*7eb0*/  MUFU.EX2 R55, R55 ;  /* 0x0000003700377308 */ /* 0x000e620000000800 */
[----:B------:R-:W-:Y:S02]  /*7ec0*/  FMUL.FTZ R43, R53, R79 ;  /* 0x0000004f352b7220 */ /* 0x000fe40000410000 */
[----:B------:R-:W-:Y:S01]  /*7ed0*/  LDSM.16.MT88.4 R76, [R118+0xe400] ;  /* 0x00e40000764c783b */ /* 0x000fe20000004200 */
[----:B--2---:R-:W-:Y:S01]  /*7ee0*/  F2FP.PACK_AB R56, R123, R138 ;  /* 0x0000008a7b38723e */ /* 0x004fe200000000ff */
[C---:B------:R-:W-:Y:S02]  /*7ef0*/  FMUL.FTZ R48, R54.reuse, R68 ;  /* 0x0000004436307220 */ /* 0x040fe40000410000 */
[----:B------:R-:W-:Y:S02]  /*7f00*/  FMUL.FTZ R49, R54, R69 ;  /* 0x0000004536317220 */ /* 0x000fe40000410000 */
[C---:B------:R-:W-:Y:S01]  /*7f10*/  FMUL.FTZ R50, R53.reuse, R70 ;  /* 0x0000004635327220 */ /* 0x040fe20000410000 */
[----:B------:R-:W-:Y:S01]  /*7f20*/  MUFU.EX2 R121, R121 ;  /* 0x0000007900797308 */ /* 0x000fe20000000800 */
[----:B------:R-:W-:Y:S02]  /*7f30*/  FMUL.FTZ R51, R53, R71 ;  /* 0x0000004735337220 */ /* 0x000fe40000410000 */
[----:B------:R-:W-:Y:S01]  /*7f40*/  LDSM.16.MT88.4 R68, [R116+0xb400] ;  /* 0x00b400007444783b */ /* 0x000fe20000004200 */
[--C-:B------:R-:W-:Y:S02]  /*7f50*/  FFMA.FTZ R92, R52, c[0x0][0x23c], -R124.reuse ;  /* 0x00008f00345c7a23 */ /* 0x100fe4000001087c */
[--C-:B------:R-:W-:Y:S02]  /*7f60*/  FFMA.FTZ R93, R244, c[0x0][0x23c], -R125.reuse ;  /* 0x00008f00f45d7a23 */ /* 0x100fe4000001087d */
[--C-:B------:R-:W-:Y:S02]  /*7f70*/  FFMA.FTZ R84, R238, c[0x0][0x23c], -R125.reuse ;  /* 0x00008f00ee547a23 */ /* 0x100fe4000001087d */
[----:B------:R-:W2:Y:S01]  /*7f80*/  MUFU.EX2 R120, R120 ;  /* 0x0000007800787308 */ /* 0x000ea20000000800 */
[--C-:B------:R-:W-:Y:S02]  /*7f90*/  FFMA.FTZ R145, R206, c[0x0][0x23c], -R125.reuse ;  /* 0x00008f00ce917a23 */ /* 0x100fe4000001087d */
[--C-:B------:R-:W-:Y:S01]  /*7fa0*/  FFMA.FTZ R152, R209, c[0x0][0x23c], -R125.reuse ;  /* 0x00008f00d1987a23 */ /* 0x100fe2000001087d */
[----:B-1----:R-:W-:Y:S01]  /*7fb0*/  F2FP.PACK_AB R57, R55, R126 ;  /* 0x0000007e3739723e */ /* 0x002fe200000000ff */
[--C-:B------:R-:W-:Y:S02]  /*7fc0*/  FFMA.FTZ R147, R207, c[0x0][0x23c], -R124.reuse ;  /* 0x00008f00cf937a23 */ /* 0x100fe4000001087c */
[----:B------:R-:W-:Y:S02]  /*7fd0*/  FFMA.FTZ R154, R205, c[0x0][0x23c], -R124 ;  /* 0x00008f00cd9a7a23 */ /* 0x000fe4000001087c */
[----:B------:R-:W-:Y:S01]  /*7fe0*/  FFMA.FTZ R126, R53, R194, R126 ;  /* 0x000000c2357e7223 */ /* 0x000fe2000001007e */
[----:B------:R-:W-:Y:S01]  /*7ff0*/  MUFU.EX2 R93, R93 ;  /* 0x0000005d005d7308 */ /* 0x000fe20000000800 */
[----:B------:R-:W-:Y:S02]  /*8000*/  FFMA.FTZ R87, R242, c[0x0][0x23c], -R125 ;  /* 0x00008f00f2577a23 */ /* 0x000fe4000001087d */
[----:B------:R-:W-:Y:S02]  /*8010*/  FADD.FTZ R55, R55, R126 ;  /* 0x0000007e37377221 */ /* 0x000fe40000010000 */
[----:B------:R-:W-:Y:S02]  /*8020*/  FFMA.FTZ R128, R233, c[0x0][0x23c], -R124 ;  /* 0x00008f00e9807a23 */ /* 0x000fe4000001087c */
[----:B------:R-:W-:Y:S02]  /*8030*/  FADD.FTZ R86, R122, R55 ;  /* 0x000000377a567221 */ /* 0x000fe40000010000 */
[--C-:B------:R-:W-:Y:S01]  /*8040*/  FFMA.FTZ R130, R230, c[0x0][0x23c], -R125.reuse ;  /* 0x00008f00e6827a23 */ /* 0x100fe2000001087d */
[----:B------:R-:W-:Y:S01]  /*8050*/  MUFU.EX2 R84, R84 ;  /* 0x0000005400547308 */ /* 0x000fe20000000800 */
[----:B------:R-:W-:Y:S02]  /*8060*/  FADD.FTZ R117, R117, R86 ;  /* 0x0000005675757221 */ /* 0x000fe40000010000 */
        /* <DEDUP_REMOVED lines=31> */
[----:B------:R-:W1:Y:S01]  /*8260*/  MUFU.EX2 R96, R96 ;  /* 0x0000006000607308 */ /* 0x000e620000000800 */
        /* <DEDUP_REMOVED lines=18> */
[----:B------:R-:W-:Y:S02]  /*8390*/  FFMA.FTZ R146, R217, c[0x0][0x23c], -R124 ;  /* 0x00008f00d9927a23 */ /* 0x000fe4000001087c */
[C---:B------:R-:W-:Y:S02]  /*83a0*/  FFMA.FTZ R138, R54.reuse, R193, R138 ;  /* 0x000000c1368a7223 */ /* 0x040fe4000001008a */
[C---:B------:R-:W-:Y:S01]  /*83b0*/  FMUL.FTZ R36, R54.reuse, R80 ;  /* 0x0000005036247220 */ /* 0x040fe20000410000 */
[C---:B------:R-:W-:Y:S03]  /*83c0*/  HMMA.16816.F32 R32, R56.reuse, R38, R32 ;  /* 0x000000263820723c */ /* 0x040fe60000001820 */
[----:B------:R-:W2:Y:S01]  /*83d0*/  MUFU.EX2 R88, R88 ;  /* 0x0000005800587308 */ /* 0x000ea20000000800 */
[----:B------:R-:W-:Y:S02]  /*83e0*/  FMUL.FTZ R37, R54, R81 ;  /* 0x0000005136257220 */ /* 0x000fe40000410000 */
[--C-:B------:R-:W-:Y:S02]  /*83f0*/  FFMA.FTZ R80, R240, c[0x0][0x23c], -R125.reuse ;  /* 0x00008f00f0507a23 */ /* 0x100fe4000001087d */
[C---:B------:R-:W-:Y:S04]  /*8400*/  FMUL.FTZ R38, R53.reuse, R82 ;  /* 0x0000005235267220 */ /* 0x040fe80000410000 */
[----:B------:R-:W-:Y:S01]  /*8410*/  FMUL.FTZ R39, R53, R83 ;  /* 0x0000005335277220 */ /* 0x000fe20000410000 */
[----:B------:R-:W3:Y:S01]  /*8420*/  MUFU.EX2 R80, R80 ;  /* 0x0000005000507308 */ /* 0x000ee20000000800 */
[--C-:B------:R-:W-:Y:S02]  /*8430*/  FFMA.FTZ R82, R243, c[0x0][0x23c], -R124.reuse ;  /* 0x00008f00f3527a23 */ /* 0x100fe4000001087c */
[--C-:B------:R-:W-:Y:S02]  /*8440*/  FFMA.FTZ R83, R236, c[0x0][0x23c], -R125.reuse ;  /* 0x00008f00ec537a23 */ /* 0x100fe4000001087d */
[----:B------:R-:W-:Y:S01]  /*8450*/  FFMA.FTZ R81, R241, c[0x0][0x23c], -R124 ;  /* 0x00008f00f1517a23 */ /* 0x000fe2000001087c */
[C---:B------:R-:W-:Y:S03]  /*8460*/  HMMA.16816.F32 R36, R56.reuse, R44, R36 ;  /* 0x0000002c3824723c */ /* 0x040fe60000001824 */
[--C-:B------:R-:W-:Y:S01]  /*8470*/  FFMA.FTZ R151, R202, c[0x0][0x23c], -R125.reuse ;  /* 0x00008f00ca977a23 */ /* 0x100fe2000001087d */
[----:B------:R-:W-:Y:S01]  /*8480*/  MUFU.EX2 R82, R82 ;  /* 0x0000005200527308 */ /* 0x000fe20000000800 */
[----:B------:R-:W-:Y:S02]  /*8490*/  FFMA.FTZ R158, R203, c[0x0][0x23c], -R125 ;  /* 0x00008f00cb9e7a23 */ /* 0x000fe4000001087d */
[C---:B------:R-:W-:Y:S01]  /*84a0*/  FMUL.FTZ R44, R54.reuse, R72 ;  /* 0x00000048362c7220 */ /* 0x040fe20000410000 */
[C---:B------:R-:W-:Y:S04]  /*84b0*/  HMMA.16816.F32 R40, R56.reuse, R46, R40 ;  /* 0x0000002e3828723c */ /* 0x040fe80000001828 */
[----:B------:R-:W-:Y:S02]  /*84c0*/  FMUL.FTZ R45, R54, R73 ;  /* 0x00000049362d7220 */ /* 0x000fe40000410000 */
[----:B------:R-:W4:Y:S01]  /*84d0*/  MUFU.EX2 R81, R81 ;  /* 0x0000005100517308 */ /* 0x000f220000000800 */
[C---:B------:R-:W-:Y:S02]  /*84e0*/  FMUL.FTZ R46, R53.reuse, R74 ;  /* 0x0000004a352e7220 */ /* 0x040fe40000410000 */
[----:B------:R-:W-:Y:S02]  /*84f0*/  FMUL.FTZ R47, R53, R75 ;  /* 0x0000004b352f7220 */ /* 0x000fe40000410000 */
[----:B------:R-:W5:Y:S01]  /*8500*/  LDSM.16.MT88.4 R72, [R116+0x9400] ;  /* 0x009400007448783b */ /* 0x000f620000004200 */
[----:B------:R-:W-:Y:S02]  /*8510*/  FADD.FTZ R54, R123, R138 ;  /* 0x0000008a7b367221 */ /* 0x000fe40000010000 */
[----:B------:R-:W-:Y:S02]  /*8520*/  FFMA.FTZ R149, R201, c[0x0][0x23c], -R124 ;  /* 0x00008f00c9957a23 */ /* 0x000fe4000001087c */
[C---:B------:R-:W-:Y:S01]  /*8530*/  HMMA.16816.F32 R44, R56.reuse, R60, R44 ;  /* 0x0000003c382c723c */ /* 0x040fe2000000182c */
[----:B------:R-:W5:Y:S02]  /*8540*/  MUFU.EX2 R83, R83 ;  /* 0x0000005300537308 */ /* 0x000f640000000800 */
[----:B------:R-:W-:Y:S02]  /*8550*/  FADD.FTZ R121, R121, R54 ;  /* 0x0000003679797221 */ /* 0x000fe40000010000 */
[--C-:B------:R-:W-:Y:S02]  /*8560*/  FFMA.FTZ R156, R199, c[0x0][0x23c], -R124.reuse ;  /* 0x00008f00c79c7a23 */ /* 0x100fe4000001087c */
[----:B------:R-:W-:Y:S01]  /*8570*/  FADD.FTZ R121, R120, R121 ;  /* 0x0000007978797221 */ /* 0x000fe20000010000 */
[----:B------:R-:W-:Y:S01]  /*8580*/  HMMA.16816.F32 R48, R56, R62, R48 ;  /* 0x0000003e3830723c */ /* 0x000fe20000001830 */
[----:B------:R-:W5:Y:S02]  /*8590*/  LDSM.16.MT88.4 R60, [R118+0xb400] ;  /* 0x00b40000763c783b */ /* 0x000f640000004200 */
[----:B------:R-:W-:Y:S01]  /*85a0*/  MUFU.EX2 R152, R152 ;  /* 0x0000009800987308 */ /* 0x000fe20000000800 */
[--C-:B------:R-:W-:Y:S02]  /*85b0*/  FFMA.FTZ R153, R197, c[0x0][0x23c], -R124.reuse ;  /* 0x00008f00c5997a23 */ /* 0x100fe4000001087c */
[----:B------:R-:W-:Y:S01]  /*85c0*/  FFMA.FTZ R160, R196, c[0x0][0x23c], -R124 ;  /* 0x00008f00c4a07a23 */ /* 0x000fe2000001087c */
[----:B-1----:R-:W-:Y:S01]  /*85d0*/  F2FP.PACK_AB R56, R93, R96 ;  /* 0x000000605d38723e */ /* 0x002fe200000000ff */
[----:B------:R-:W-:Y:S01]  /*85e0*/  FADD.FTZ R96, R96, R121 ;  /* 0x0000007960607221 */ /* 0x000fe20000010000 */
[----:B--2---:R-:W-:Y:S03]  /*85f0*/  F2FP.PACK_AB R57, R85, R88 ;  /* 0x000000585539723e */ /* 0x004fe600000000ff */
[----:B---3--:R-:W-:Y:S01]  /*8600*/  F2FP.PACK_AB R58, R80, R87 ;  /* 0x00000057503a723e */ /* 0x008fe200000000ff */
[----:B------:R-:W-:Y:S01]  /*8610*/  FADD.FTZ R96, R93, R96 ;  /* 0x000000605d607221 */ /* 0x000fe20000010000 */
[----:B----4-:R-:W-:Y:S01]  /*8620*/  F2FP.PACK_AB R59, R81, R82 ;  /* 0x00000052513b723e */ /* 0x010fe200000000ff */
[----:B------:R-:W-:Y:S01]  /*8630*/  MUFU.EX2 R147, R147 ;  /* 0x0000009300937308 */ /* 0x000fe20000000800 */
[----:B------:R-:W-:Y:S01]  /*8640*/  FADD.FTZ R88, R88, R117 ;  /* 0x0000007558587221 */ /* 0x000fe20000010000 */
[----:B------:R-:W-:Y:S01]  /*8650*/  MOV R117, R0 ;  /* 0x0000000000757202 */ /* 0x000fe20000000f00 */
[----:B------:R-:W-:Y:S02]  /*8660*/  FADD.FTZ R87, R87, R96 ;  /* 0x0000006057577221 */ /* 0x000fe40000010000 */
[----:B------:R-:W-:Y:S01]  /*8670*/  FADD.FTZ R85, R85, R88 ;  /* 0x0000005855557221 */ /* 0x000fe20000010000 */
[C---:B------:R-:W-:Y:S03]  /*8680*/  HMMA.16816.F32 R4, R56.reuse, R64, R4 ;  /* 0x000000403804723c */ /* 0x040fe60000001804 */
[----:B------:R-:W-:Y:S01]  /*8690*/  FADD.FTZ R87, R80, R87 ;  /* 0x0000005750577221 */ /* 0x000fe20000010000 */
[----:B------:R-:W-:Y:S01]  /*86a0*/  MUFU.EX2 R154, R154 ;  /* 0x0000009a009a7308 */ /* 0x000fe20000000800 */
[----:B------:R-:W-:Y:S02]  /*86b0*/  FADD.FTZ R82, R82, R85 ;  /* 0x0000005552527221 */ /* 0x000fe40000010000 */
[--C-:B------:R-:W-:Y:S01]  /*86c0*/  FFMA.FTZ R198, R198, c[0x0][0x23c], -R125.reuse ;  /* 0x00008f00c6c67a23 */ /* 0x100fe2000001087d */
[C---:B------:R-:W-:Y:S01]  /*86d0*/  HMMA.16816.F32 R8, R56.reuse, R66, R8 ;  /* 0x000000423808723c */ /* 0x040fe20000001808 */
[----:B------:R-:W1:Y:S03]  /*86e0*/  LDSM.16.MT88.4 R64, [R118+0xd400] ;  /* 0x00d400007640783b */ /* 0x000e660000004200 */
[--C-:B------:R-:W-:Y:S02]  /*86f0*/  FFMA.FTZ R200, R200, c[0x0][0x23c], -R125.reuse ;  /* 0x00008f00c8c87a23 */ /* 0x100fe4000001087d */
[----:B------:R-:W-:Y:S01]  /*8700*/  MUFU.EX2 R89, R89 ;  /* 0x0000005900597308 */ /* 0x000fe20000000800 */
[--C-:B------:R-:W-:Y:S01]  /*8710*/  FFMA.FTZ R155, R204, c[0x0][0x23c], -R125.reuse ;  /* 0x00008f00cc9b7a23 */ /* 0x100fe2000001087d */
[C---:B-----5:R-:W-:Y:S04]  /*8720*/  HMMA.16816.F32 R12, R56.reuse, R72, R12 ;  /* 0x00000048380c723c */ /* 0x060fe8000000180c */
[--C-:B------:R-:W-:Y:S02]  /*8730*/  FFMA.FTZ R208, R208, c[0x0][0x23c], -R125.reuse ;  /* 0x00008f00d0d07a23 */ /* 0x100fe4000001087d */
[--C-:B------:R-:W-:Y:S02]  /*8740*/  FFMA.FTZ R210, R210, c[0x0][0x23c], -R125.reuse ;  /* 0x00008f00d2d27a23 */ /* 0x100fe4000001087d */
[C---:B------:R-:W-:Y:S01]  /*8750*/  HMMA.16816.F32 R16, R56.reuse, R74, R16 ;  /* 0x0000004a3810723c */ /* 0x040fe20000001810 */
[----:B------:R-:W2:Y:S01]  /*8760*/  LDSM.16.MT88.4 R72, [R116+0xd400] ;  /* 0x00d400007448783b */ /* 0x000ea20000004200 */
[----:B------:R-:W3:Y:S02]  /*8770*/  MUFU.EX2 R90, R90 ;  /* 0x0000005a005a7308 */ /* 0x000ee40000000800 */
[----:B------:R-:W-:Y:S02]  /*8780*/  FFMA.FTZ R125, R212, c[0x0][0x23c], -R125 ;  /* 0x00008f00d47d7a23 */ /* 0x000fe4000001087d */
[--C-:B------:R-:W-:Y:S02]  /*8790*/  FFMA.FTZ R185, R185, c[0x0][0x23c], -R124.reuse ;  /* 0x00008f00b9b97a23 */ /* 0x100fe4000001087c */
[C---:B------:R-:W-:Y:S04]  /*87a0*/  HMMA.16816.F32 R20, R56.reuse, R60, R20 ;  /* 0x0000003c3814723c */ /* 0x040fe80000001814 */
[----:B------:R-:W4:Y:S01]  /*87b0*/  MUFU.EX2 R98, R98 ;  /* 0x0000006200627308 */ /* 0x000f220000000800 */
[--C-:B------:R-:W-:Y:S02]  /*87c0*/  FFMA.FTZ R195, R195, c[0x0][0x23c], -R124.reuse ;  /* 0x00008f00c3c37a23 */ /* 0x100fe4000001087c */
[----:B------:R-:W-:Y:S01]  /*87d0*/  FFMA.FTZ R124, R3, c[0x0][0x23c], -R124 ;  /* 0x00008f00037c7a23 */ /* 0x000fe2000001087c */
[C---:B------:R-:W-:Y:S01]  /*87e0*/  HMMA.16816.F32 R24, R56.reuse, R62, R24 ;  /* 0x0000003e3818723c */ /* 0x040fe20000001818 */
[----:B------:R-:W5:Y:S03]  /*87f0*/  LDSM.16.MT88.4 R60, [R118+0x9800] ;  /* 0x00980000763c783b */ /* 0x000f660000004200 */
[----:B------:R-:W-:Y:S02]  /*8800*/  FADD.FTZ R82, R81, R82 ;  /* 0x0000005251527221 */ /* 0x000fe40000010000 */
[----:B------:R-:W-:Y:S02]  /*8810*/  MUFU.EX2 R97, R97 ;  /* 0x0000006100617308 */ /* 0x000fe40000000800 */
[C---:B------:R-:W-:Y:S08]  /*8820*/  HMMA.16816.F32 R28, R56.reuse, R68, R28 ;  /* 0x00000044381c723c */ /* 0x040ff0000000181c */
[C---:B------:R-:W-:Y:S01]  /*8830*/  HMMA.16816.F32 R32, R56.reuse, R70, R32 ;  /* 0x000000463820723c */ /* 0x040fe20000001820 */
[----:B------:R-:W3:Y:S01]  /*8840*/  LDSM.16.MT88.4 R68, [R116+0x9800] ;  /* 0x009800007444783b */ /* 0x000ee20000004200 */
[----:B------:R-:W3:Y:S06]  /*8850*/  MUFU.EX2 R128, R128 ;  /* 0x0000008000807308 */ /* 0x000eec0000000800 */
[C---:B-1----:R-:W-:Y:S04]  /*8860*/  HMMA.16816.F32 R36, R56.reuse, R64, R36 ;  /* 0x000000403824723c */ /* 0x042fe80000001824 */
[----:B------:R-:W-:Y:S04]  /*8870*/  MUFU.EX2 R130, R130 ;  /* 0x0000008200827308 */ /* 0x000fe80000000800 */
[C---:B------:R-:W-:Y:S01]  /*8880*/  HMMA.16816.F32 R40, R56.reuse, R66, R40 ;  /* 0x000000423828723c */ /* 0x040fe20000001828 */
[----:B------:R-:W1:Y:S05]  /*8890*/  LDSM.16.MT88.4 R64, [R118+0xb800] ;  /* 0x00b800007640783b */ /* 0x000e6a0000004200 */
[----:B------:R-:W1:Y:S02]  /*88a0*/  MUFU.EX2 R99, R99 ;  /* 0x0000006300637308 */ /* 0x000e640000000800 */
[C---:B--2---:R-:W-:Y:S08]  /*88b0*/  HMMA.16816.F32 R44, R56.reuse, R72, R44 ;  /* 0x00000048382c723c */ /* 0x044ff0000000182c */
[----:B------:R-:W-:Y:S01]  /*88c0*/  HMMA.16816.F32 R48, R56, R74, R48 ;  /* 0x0000004a3830723c */ /* 0x000fe20000001830 */
[----:B------:R-:W2:Y:S01]  /*88d0*/  LDSM.16.MT88.4 R72, [R116+0xb800] ;  /* 0x00b800007448783b */ /* 0x000ea20000004200 */
[----:B------:R-:W-:Y:S05]  /*88e0*/  MUFU.EX2 R127, R127 ;  /* 0x0000007f007f7308 */ /* 0x000fea0000000800 */
[----:B------:R-:W-:Y:S02]  /*88f0*/  F2FP.PACK_AB R56, R83, R84 ;  /* 0x000000545338723e */ /* 0x000fe400000000ff */
[----:B---3--:R-:W-:Y:S03]  /*8900*/  F2FP.PACK_AB R57, R90, R89 ;  /* 0x000000595a39723e */ /* 0x008fe600000000ff */
[----:B----4-:R-:W-:Y:S01]  /*8910*/  F2FP.PACK_AB R58, R98, R91 ;  /* 0x0000005b623a723e */ /* 0x010fe200000000ff */
[----:B------:R-:W3:Y:S01]  /*8920*/  MUFU.EX2 R132, R132 ;  /* 0x0000008400847308 */ /* 0x000ee20000000800 */
[----:B------:R-:W-:Y:S01]  /*8930*/  F2FP.PACK_AB R59, R128, R97 ;  /* 0x00000061803b723e */ /* 0x000fe200000000ff */
[----:B------:R-:W-:Y:S04]  /*8940*/  FADD.FTZ R89, R89, R82 ;  /* 0x0000005259597221 */ /* 0x000fe80000010000 */
[----:B------:R-:W-:Y:S02]  /*8950*/  FADD.FTZ R90, R90, R89 ;  /* 0x000000595a5a7221 */ /* 0x000fe40000010000 */
[C---:B-----5:R-:W-:Y:S02]  /*8960*/  HMMA.16816.F32 R4, R56.reuse, R60, R4 ;  /* 0x0000003c3804723c */ /* 0x060fe40000001804 */
[----:B------:R-:W-:Y:S01]  /*8970*/  MUFU.EX2 R129, R129 ;  /* 0x0000008100817308 */ /* 0x000fe20000000800 */
[----:B------:R-:W-:Y:S04]  /*8980*/  FADD.FTZ R97, R97, R90 ;  /* 0x0000005a61617221 */ /* 0x000fe80000010000 */
[----:B------:R-:W-:Y:S01]  /*8990*/  FADD.FTZ R128, R128, R97 ;  /* 0x0000006180807221 */ /* 0x000fe20000010000 */
[C---:B------:R-:W-:Y:S01]  /*89a0*/  HMMA.16816.F32 R8, R56.reuse, R62, R8 ;  /* 0x0000003e3808723c */ /* 0x040fe20000001808 */
[----:B------:R-:W4:Y:S03]  /*89b0*/  LDSM.16.MT88.4 R60, [R118+0xd800] ;  /* 0x00d80000763c783b */ /* 0x000f260000004200 */
[----:B------:R-:W5:Y:S04]  /*89c0*/  MUFU.EX2 R134, R134 ;  /* 0x0000008600867308 */ /* 0x000f680000000800 */
[C---:B------:R-:W-:Y:S06]  /*89d0*/  HMMA.16816.F32 R12, R56.reuse, R68, R12 ;  /* 0x00000044380c723c */ /* 0x040fec000000180c */
[----:B------:R-:W-:Y:S02]  /*89e0*/  MUFU.EX2 R131, R131 ;  /* 0x0000008300837308 */ /* 0x000fe40000000800 */
[C---:B------:R-:W-:Y:S01]  /*89f0*/  HMMA.16816.F32 R16, R56.reuse, R70, R16 ;  /* 0x000000463810723c */ /* 0x040fe20000001810 */
[----:B------:R-:W3:Y:S07]  /*8a00*/  LDSM.16.MT88.4 R68, [R116+0xd800] ;  /* 0x00d800007444783b */ /* 0x000eee0000004200 */
[C---:B-1----:R-:W-:Y:S01]  /*8a10*/  HMMA.16816.F32 R20, R56.reuse, R64, R20 ;  /* 0x000000403814723c */ /* 0x042fe20000001814 */
[----:B------:R-:W1:Y:S07]  /*8a20*/  MUFU.EX2 R136, R136 ;  /* 0x0000008800887308 */ /* 0x000e6e0000000800 */
[C---:B------:R-:W-:Y:S01]  /*8a30*/  HMMA.16816.F32 R24, R56.reuse, R66, R24 ;  /* 0x000000423818723c */ /* 0x040fe20000001818 */
[----:B------:R-:W1:Y:S02]  /*8a40*/  LDSM.16.MT88.4 R64, [R118+0x9c00] ;  /* 0x009c00007640783b */ /* 0x000e640000004200 */
[----:B------:R-:W-:Y:S05]  /*8a50*/  MUFU.EX2 R140, R140 ;  /* 0x0000008c008c7308 */ /* 0x000fea0000000800 */
[C---:B--2---:R-:W-:Y:S05]  /*8a60*/  HMMA.16816.F32 R28, R56.reuse, R72, R28 ;  /* 0x00000048381c723c */ /* 0x044fea000000181c */
[----:B------:R-:W-:Y:S03]  /*8a70*/  MUFU.EX2 R133, R133 ;  /* 0x0000008500857308 */ /* 0x000fe60000000800 */
[C---:B------:R-:W-:Y:S01]  /*8a80*/  HMMA.16816.F32 R32, R56.reuse, R74, R32 ;  /* 0x0000004a3820723c */ /* 0x040fe20000001820 */
[----:B------:R-:W2:Y:S06]  /*8a90*/  LDSM.16.MT88.4 R72, [R116+0x9c00] ;  /* 0x009c00007448783b */ /* 0x000eac0000004200 */
[----:B------:R-:W-:Y:S01]  /*8aa0*/  MUFU.EX2 R135, R135 ;  /* 0x0000008700877308 */ /* 0x000fe20000000800 */
[C---:B----4-:R-:W-:Y:S08]  /*8ab0*/  HMMA.16816.F32 R36, R56.reuse, R60, R36 ;  /* 0x0000003c3824723c */ /* 0x050ff00000001824 */
[C---:B------:R-:W-:Y:S01]  /*8ac0*/  HMMA.16816.F32 R40, R56.reuse, R62, R40 ;  /* 0x0000003e3828723c */ /* 0x040fe20000001828 */
[----:B------:R-:W4:Y:S01]  /*8ad0*/  LDSM.16.MT88.4 R60, [R118+0xbc00] ;  /* 0x00bc0000763c783b */ /* 0x000f220000004200 */
[----:B------:R-:W-:Y:S06]  /*8ae0*/  MUFU.EX2 R142, R142 ;  /* 0x0000008e008e7308 */ /* 0x000fec0000000800 */
[C---:B---3--:R-:W-:Y:S04]  /*8af0*/  HMMA.16816.F32 R44, R56.reuse, R68, R44 ;  /* 0x00000044382c723c */ /* 0x048fe8000000182c */
[----:B------:R-:W-:Y:S04]  /*8b00*/  MUFU.EX2 R137, R137 ;  /* 0x0000008900897308 */ /* 0x000fe80000000800 */
[----:B------:R-:W-:Y:S01]  /*8b10*/  HMMA.16816.F32 R48, R56, R70, R48 ;  /* 0x000000463830723c */ /* 0x000fe20000001830 */
[----:B------:R-:W3:Y:S05]  /*8b20*/  LDSM.16.MT88.4 R68, [R116+0xbc00] ;  /* 0x00bc00007444783b */ /* 0x000eea0000004200 */
[----:B------:R-:W-:Y:S01]  /*8b30*/  MUFU.EX2 R144, R144 ;  /* 0x0000009000907308 */ /* 0x000fe20000000800 */
[----:B------:R-:W-:Y:S02]  /*8b40*/  F2FP.PACK_AB R56, R99, R130 ;  /* 0x000000826338723e */ /* 0x000fe400000000ff */
[----:B------:R-:W-:Y:S03]  /*8b50*/  F2FP.PACK_AB R57, R132, R127 ;  /* 0x0000007f8439723e */ /* 0x000fe600000000ff */
[----:B-----5:R-:W-:Y:S01]  /*8b60*/  F2FP.PACK_AB R58, R134, R129 ;  /* 0x00000081863a723e */ /* 0x020fe200000000ff */
[----:B------:R-:W-:Y:S01]  /*8b70*/  FADD.FTZ R127, R127, R128 ;  /* 0x000000807f7f7221 */ /* 0x000fe20000010000 */
[----:B-1----:R-:W-:Y:S02]  /*8b80*/  F2FP.PACK_AB R59, R136, R131 ;  /* 0x00000083883b723e */ /* 0x002fe400000000ff */
[----:B------:R-:W-:Y:S01]  /*8b90*/  MUFU.EX2 R139, R139 ;  /* 0x0000008b008b7308 */ /* 0x000fe20000000800 */
[----:B------:R-:W-:Y:S04]  /*8ba0*/  FADD.FTZ R132, R132, R127 ;  /* 0x0000007f84847221 */ /* 0x000fe80000010000 */
[C---:B------:R-:W-:Y:S03]  /*8bb0*/  HMMA.16816.F32 R4, R56.reuse, R64, R4 ;  /* 0x000000403804723c */ /* 0x040fe60000001804 */
[----:B------:R-:W-:Y:S02]  /*8bc0*/  FADD.FTZ R131, R131, R132 ;  /* 0x0000008483837221 */ /* 0x000fe40000010000 */
[----:B------:R-:W-:Y:S02]  /*8bd0*/  MUFU.EX2 R146, R146 ;  /* 0x0000009200927308 */ /* 0x000fe40000000800 */
[----:B------:R-:W-:Y:S01]  /*8be0*/  FADD.FTZ R136, R136, R131 ;  /* 0x0000008388887221 */ /* 0x000fe20000010000 */
[C---:B------:R-:W-:Y:S01]  /*8bf0*/  HMMA.16816.F32 R8, R56.reuse, R66, R8 ;  /* 0x000000423808723c */ /* 0x040fe20000001808 */
[----:B------:R-:W1:Y:S06]  /*8c00*/  LDSM.16.MT88.4 R64, [R118+0xdc00] ;  /* 0x00dc00007640783b */ /* 0x000e6c0000004200 */
[----:B------:R-:W-:Y:S01]  /*8c10*/  MUFU.EX2 R123, R198 ;  /* 0x000000c6007b7308 */ /* 0x000fe20000000800 */
[C---:B--2---:R-:W-:Y:S08]  /*8c20*/  HMMA.16816.F32 R12, R56.reuse, R72, R12 ;  /* 0x00000048380c723c */ /* 0x044ff0000000180c */
[C---:B------:R-:W-:Y:S01]  /*8c30*/  HMMA.16816.F32 R16, R56.reuse, R74, R16 ;  /* 0x0000004a3810723c */ /* 0x040fe20000001810 */
[----:B------:R-:W2:Y:S01]  /*8c40*/  LDSM.16.MT88.4 R72, [R116+0xdc00] ;  /* 0x00dc00007448783b */ /* 0x000ea20000004200 */
[----:B------:R-:W5:Y:S06]  /*8c50*/  MUFU.EX2 R138, R200 ;  /* 0x000000c8008a7308 */ /* 0x000f6c0000000800 */
[C---:B----4-:R-:W-:Y:S04]  /*8c60*/  HMMA.16816.F32 R20, R56.reuse, R60, R20 ;  /* 0x0000003c3814723c */ /* 0x050fe80000001814 */
[----:B------:R-:W-:Y:S04]  /*8c70*/  MUFU.EX2 R149, R149 ;  /* 0x0000009500957308 */ /* 0x000fe80000000800 */
[C---:B------:R-:W-:Y:S01]  /*8c80*/  HMMA.16816.F32 R24, R56.reuse, R62, R24 ;  /* 0x0000003e3818723c */ /* 0x040fe20000001818 */
[----:B------:R-:W4:Y:S05]  /*8c90*/  LDSM.16.MT88.4 R60, [R118+0xa000] ;  /* 0x00a00000763c783b */ /* 0x000f2a0000004200 */
[----:B------:R-:W2:Y:S02]  /*8ca0*/  MUFU.EX2 R156, R156 ;  /* 0x0000009c009c7308 */ /* 0x000ea40000000800 */
[C---:B---3--:R-:W-:Y:S04]  /*8cb0*/  HMMA.16816.F32 R28, R56.reuse, R68, R28 ;  /* 0x00000044381c723c */ /* 0x048fe8000000181c */
[----:B-----5:R-:W-:Y:S04]  /*8cc0*/  F2FP.PACK_AB R52, R138, R123 ;  /* 0x0000007b8a34723e */ /* 0x020fe800000000ff */
[C---:B------:R-:W-:Y:S01]  /*8cd0*/  HMMA.16816.F32 R32, R56.reuse, R70, R32 ;  /* 0x000000463820723c */ /* 0x040fe20000001820 */
[----:B------:R-:W3:Y:S01]  /*8ce0*/  LDSM.16.MT88.4 R68, [R116+0xa000] ;  /* 0x00a000007444783b */ /* 0x000ee20000004200 */
[----:B------:R-:W-:Y:S06]  /*8cf0*/  MUFU.EX2 R151, R151 ;  /* 0x0000009700977308 */ /* 0x000fec0000000800 */
[C---:B-1----:R-:W-:Y:S04]  /*8d00*/  HMMA.16816.F32 R36, R56.reuse, R64, R36 ;  /* 0x000000403824723c */ /* 0x042fe80000001824 */
[----:B------:R-:W1:Y:S01]  /*8d10*/  MUFU.EX2 R158, R158 ;  /* 0x0000009e009e7308 */ /* 0x000e620000000800 */
[----:B--2---:R-:W-:Y:S03]  /*8d20*/  F2FP.PACK_AB R53, R156, R149 ;  /* 0x000000959c35723e */ /* 0x004fe600000000ff */
[C---:B------:R-:W-:Y:S01]  /*8d30*/  HMMA.16816.F32 R40, R56.reuse, R66, R40 ;  /* 0x000000423828723c */ /* 0x040fe20000001828 */
[----:B------:R-:W2:Y:S05]  /*8d40*/  LDSM.16.MT88.4 R64, [R118+0xc000] ;  /* 0x00c000007640783b */ /* 0x000eaa0000004200 */
[----:B------:R-:W-:Y:S02]  /*8d50*/  MUFU.EX2 R153, R153 ;  /* 0x0000009900997308 */ /* 0x000fe40000000800 */
[C---:B------:R-:W-:Y:S08]  /*8d60*/  HMMA.16816.F32 R44, R56.reuse, R72, R44 ;  /* 0x00000048382c723c */ /* 0x040ff0000000182c */
[----:B------:R-:W-:Y:S01]  /*8d70*/  HMMA.16816.F32 R48, R56, R74, R48 ;  /* 0x0000004a3830723c */ /* 0x000fe20000001830 */
[----:B------:R-:W5:Y:S01]  /*8d80*/  LDSM.16.MT88.4 R72, [R116+0xc000] ;  /* 0x00c000007448783b */ /* 0x000f620000004200 */
[----:B------:R-:W2:Y:S02]  /*8d90*/  MUFU.EX2 R160, R160 ;  /* 0x000000a000a07308 */ /* 0x000ea40000000800 */
[----:B-1----:R-:W-:Y:S03]  /*8da0*/  F2FP.PACK_AB R54, R158, R151 ;  /* 0x000000979e36723e */ /* 0x002fe600000000ff */
[----:B------:R-:W-:Y:S02]  /*8db0*/  F2FP.PACK_AB R56, R133, R140 ;  /* 0x0000008c8538723e */ /* 0x000fe400000000ff */
[----:B------:R-:W-:Y:S03]  /*8dc0*/  F2FP.PACK_AB R57, R142, R135 ;  /* 0x000000878e39723e */ /* 0x000fe600000000ff */
[----:B------:R-:W-:Y:S01]  /*8dd0*/  F2FP.PACK_AB R58, R144, R137 ;  /* 0x00000089903a723e */ /* 0x000fe200000000ff */
[----:B------:R-:W-:Y:S01]  /*8de0*/  MUFU.EX2 R155, R155 ;  /* 0x0000009b009b7308 */ /* 0x000fe20000000800 */
[----:B------:R-:W-:Y:S01]  /*8df0*/  F2FP.PACK_AB R59, R146, R139 ;  /* 0x0000008b923b723e */ /* 0x000fe200000000ff */
[----:B------:R-:W-:Y:S04]  /*8e00*/  FADD.FTZ R135, R135, R136 ;  /* 0x0000008887877221 */ /* 0x000fe80000010000 */
[----:B------:R-:W-:Y:S02]  /*8e10*/  FADD.FTZ R142, R142, R135 ;  /* 0x000000878e8e7221 */ /* 0x000fe40000010000 */
[C---:B----4-:R-:W-:Y:S02]  /*8e20*/  HMMA.16816.F32 R4, R56.reuse, R60, R4 ;  /* 0x0000003c3804723c */ /* 0x050fe40000001804 */
[----:B------:R-:W1:Y:S01]  /*8e30*/  MUFU.EX2 R122, R208 ;  /* 0x000000d0007a7308 */ /* 0x000e620000000800 */
[----:B------:R-:W-:Y:S01]  /*8e40*/  FADD.FTZ R139, R139, R142 ;  /* 0x0000008e8b8b7221 */ /* 0x000fe20000010000 */
[----:B--2---:R-:W-:Y:S03]  /*8e50*/  F2FP.PACK_AB R55, R160, R153 ;  /* 0x00000099a037723e */ /* 0x004fe600000000ff */
[----:B------:R-:W-:Y:S01]  /*8e60*/  FADD.FTZ R146, R146, R139 ;  /* 0x0000008b92927221 */ /* 0x000fe20000010000 */
[C---:B------:R-:W-:Y:S01]  /*8e70*/  HMMA.16816.F32 R8, R56.reuse, R62, R8 ;  /* 0x0000003e3808723c */ /* 0x040fe20000001808 */
[----:B------:R-:W2:Y:S03]  /*8e80*/  LDSM.16.MT88.4 R60, [R118+0xe000] ;  /* 0x00e00000763c783b */ /* 0x000ea60000004200 */
[----:B------:R-:W-:Y:S04]  /*8e90*/  MUFU.EX2 R3, R185 ;  /* 0x000000b900037308 */ /* 0x000fe80000000800 */
[C---:B---3--:R-:W-:Y:S06]  /*8ea0*/  HMMA.16816.F32 R12, R56.reuse, R68, R12 ;  /* 0x00000044380c723c */ /* 0x048fec000000180c */
[----:B------:R-:W-:Y:S02]  /*8eb0*/  MUFU.EX2 R210, R210 ;  /* 0x000000d200d27308 */ /* 0x000fe40000000800 */
[C---:B------:R-:W-:Y:S01]  /*8ec0*/  HMMA.16816.F32 R16, R56.reuse, R70, R16 ;  /* 0x000000463810723c */ /* 0x040fe20000001810 */
[----:B------:R-:W3:Y:S07]  /*8ed0*/  LDSM.16.MT88.4 R68, [R116+0xe000] ;  /* 0x00e000007444783b */ /* 0x000eee0000004200 */
[C---:B------:R-:W-:Y:S01]  /*8ee0*/  HMMA.16816.F32 R20, R56.reuse, R64, R20 ;  /* 0x000000403814723c */ /* 0x040fe20000001814 */
[----:B------:R-:W4:Y:S07]  /*8ef0*/  MUFU.EX2 R125, R125 ;  /* 0x0000007d007d7308 */ /* 0x000f2e0000000800 */
[C---:B------:R-:W-:Y:S01]  /*8f00*/  HMMA.16816.F32 R24, R56.reuse, R66, R24 ;  /* 0x000000423818723c */ /* 0x040fe20000001818 */
[----:B------:R-:W-:Y:S02]  /*8f10*/  LDSM.16.MT88.4 R64, [R116+0xa400] ;  /* 0x00a400007440783b */ /* 0x000fe40000004200 */
[----:B------:R-:W-:Y:S05]  /*8f20*/  MUFU.EX2 R124, R124 ;  /* 0x0000007c007c7308 */ /* 0x000fea0000000800 */
[C---:B-----5:R-:W-:Y:S08]  /*8f30*/  HMMA.16816.F32 R28, R56.reuse, R72, R28 ;  /* 0x00000048381c723c */ /* 0x060ff0000000181c */
        /* <DEDUP_REMOVED lines=12> */
[----:B------:R-:W-:Y:S03]  /*9000*/  F2FP.PACK_AB R59, R154, R147 ;  /* 0x000000939a3b723e */ /* 0x000fe600000000ff */
[----:B------:R-:W-:Y:S04]  /*9010*/  FADD.FTZ R150, R150, R143 ;  /* 0x0000008f96967221 */ /* 0x000fe80000010000 */
[----:B------:R-:W-:Y:S01]  /*9020*/  FADD.FTZ R147, R147, R150 ;  /* 0x0000009693937221 */ /* 0x000fe20000010000 */
[C---:B--2---:R-:W-:Y:S03]  /*9030*/  HMMA.16816.F32 R4, R56.reuse, R60, R4 ;  /* 0x0000003c3804723c */ /* 0x044fe60000001804 */
[----:B------:R-:W-:Y:S04]  /*9040*/  FADD.FTZ R154, R154, R147 ;  /* 0x000000939a9a7221 */ /* 0x000fe80000010000 */
[----:B------:R-:W-:Y:S01]  /*9050*/  FADD.FTZ R149, R149, R154 ;  /* 0x0000009a95957221 */ /* 0x000fe20000010000 */
[C---:B------:R-:W-:Y:S01]  /*9060*/  HMMA.16816.F32 R8, R56.reuse, R62, R8 ;  /* 0x0000003e3808723c */ /* 0x040fe20000001808 */
[----:B------:R-:W2:Y:S03]  /*9070*/  LDSM.16.MT88.4 R60, [R116+0xe400] ;  /* 0x00e40000743c783b */ /* 0x000ea60000004200 */
[----:B------:R-:W-:Y:S04]  /*9080*/  FADD.FTZ R156, R156, R149 ;  /* 0x000000959c9c7221 */ /* 0x000fe80000010000 */
[C---:B------:R-:W-:Y:S04]  /*9090*/  HMMA.16816.F32 R12, R56.reuse, R64, R12 ;  /* 0x00000040380c723c */ /* 0x040fe8000000180c */
[----:B------:R-:W-:Y:S04]  /*90a0*/  FADD.FTZ R153, R153, R156 ;  /* 0x0000009c99997221 */ /* 0x000fe80000010000 */
[C---:B------:R-:W-:Y:S01]  /*90b0*/  HMMA.16816.F32 R16, R56.reuse, R66, R16 ;  /* 0x000000423810723c */ /* 0x040fe20000001810 */
[----:B------:R-:W5:Y:S03]  /*90c0*/  LDSM.16.MT88.4 R64, [R118+0xa800] ;  /* 0x00a800007640783b */ /* 0x000f660000004200 */
[----:B------:R-:W-:Y:S04]  /*90d0*/  FADD.FTZ R160, R160, R153 ;  /* 0x00000099a0a07221 */ /* 0x000fe80000010000 */
[C---:B---3--:R-:W-:Y:S08]  /*90e0*/  HMMA.16816.F32 R20, R56.reuse, R68, R20 ;  /* 0x000000443814723c */ /* 0x048ff00000001814 */
[C---:B------:R-:W-:Y:S01]  /*90f0*/  HMMA.16816.F32 R24, R56.reuse, R70, R24 ;  /* 0x000000463818723c */ /* 0x040fe20000001818 */
[----:B------:R-:W3:Y:S07]  /*9100*/  LDSM.16.MT88.4 R68, [R116+0xa800] ;  /* 0x00a800007444783b */ /* 0x000eee0000004200 */
[C---:B------:R-:W-:Y:S08]  /*9110*/  HMMA.16816.F32 R28, R56.reuse, R72, R28 ;  /* 0x00000048381c723c */ /* 0x040ff0000000181c */
[C---:B------:R-:W-:Y:S01]  /*9120*/  HMMA.16816.F32 R32, R56.reuse, R74, R32 ;  /* 0x0000004a3820723c */ /* 0x040fe20000001820 */
[----:B------:R-:W1:Y:S07]  /*9130*/  LDSM.16.MT88.4 R72, [R118+0xc800] ;  /* 0x00c800007648783b */ /* 0x000e6e0000004200 */
[C---:B------:R-:W-:Y:S08]  /*9140*/  HMMA.16816.F32 R36, R56.reuse, R76, R36 ;  /* 0x0000004c3824723c */ /* 0x040ff00000001824 */
[C---:B------:R-:W-:Y:S01]  /*9150*/  HMMA.16816.F32 R40, R56.reuse, R78, R40 ;  /* 0x0000004e3828723c */ /* 0x040fe20000001828 */
[----:B------:R-:W1:Y:S07]  /*9160*/  LDSM.16.MT88.4 R76, [R116+0xc800] ;  /* 0x00c80000744c783b */ /* 0x000e6e0000004200 */
[C---:B--2---:R-:W-:Y:S08]  /*9170*/  HMMA.16816.F32 R44, R56.reuse, R60, R44 ;  /* 0x0000003c382c723c */ /* 0x044ff0000000182c */
[----:B------:R-:W-:Y:S01]  /*9180*/  HMMA.16816.F32 R48, R56, R62, R48 ;  /* 0x0000003e3830723c */ /* 0x000fe20000001830 */
[----:B------:R-:W2:Y:S07]  /*9190*/  LDSM.16.MT88.4 R56, [R118+0xe800] ;  /* 0x00e800007638783b */ /* 0x000eae0000004200 */
[C---:B-----5:R-:W-:Y:S01]  /*91a0*/  HMMA.16816.F32 R4, R52.reuse, R64, R4 ;  /* 0x000000403404723c */ /* 0x060fe20000001804 */
[----:B------:R-:W5:Y:S01]  /*91b0*/  LDSM.16.MT88.4 R60, [R116+0xe800] ;  /* 0x00e80000743c783b */ /* 0x000f620000004200 */
[----:B------:R4:W-:Y:S06]  /*91c0*/  MUFU.EX2 R65, R92 ;  /* 0x0000005c00417308 */ /* 0x0009ec0000000800 */
[C---:B------:R-:W-:Y:S04]  /*91d0*/  HMMA.16816.F32 R8, R52.reuse, R66, R8 ;  /* 0x000000423408723c */ /* 0x040fe80000001808 */
[----:B------:R-:W2:Y:S04]  /*91e0*/  MUFU.EX2 R64, R195 ;  /* 0x000000c300407308 */ /* 0x000ea80000000800 */
[C---:B---3--:R-:W-:Y:S07]  /*91f0*/  HMMA.16816.F32 R12, R52.reuse, R68, R12 ;  /* 0x00000044340c723c */ /* 0x048fee000000180c */
[----:B-1----:R-:W-:Y:S01]  /*9200*/  F2FP.PACK_AB R68, R122, R155 ;  /* 0x0000009b7a44723e */ /* 0x002fe200000000ff */
[C---:B------:R-:W-:Y:S01]  /*9210*/  HMMA.16816.F32 R16, R52.reuse, R70, R16 ;  /* 0x000000463410723c */ /* 0x040fe20000001810 */
[----:B----4-:R-:W1:Y:S06]  /*9220*/  LDSM.16.MT88.4 R92, [R118+0xcc00] ;  /* 0x00cc0000765c783b */ /* 0x010e6c0000004200 */
[----:B------:R-:W-:Y:S01]  /*9230*/  F2FP.PACK_AB R70, R125, R210 ;  /* 0x000000d27d46723e */ /* 0x000fe200000000ff */
[C---:B------:R-:W-:Y:S04]  /*9240*/  HMMA.16816.F32 R20, R52.reuse, R72, R20 ;  /* 0x000000483414723c */ /* 0x040fe80000001814 */
[----:B--2---:R-:W-:Y:S01]  /*9250*/  F2FP.PACK_AB R69, R64, R3 ;  /* 0x000000034045723e */ /* 0x004fe200000000ff */
[----:B------:R-:W-:Y:S01]  /*9260*/  FADD.FTZ R3, R3, R160 ;  /* 0x000000a003037221 */ /* 0x000fe20000010000 */
[----:B------:R-:W-:Y:S02]  /*9270*/  F2FP.PACK_AB R71, R124, R65 ;  /* 0x000000417c47723e */ /* 0x000fe400000000ff */
[C---:B------:R-:W-:Y:S04]  /*9280*/  HMMA.16816.F32 R24, R52.reuse, R74, R24 ;  /* 0x0000004a3418723c */ /* 0x040fe80000001818 */
[----:B------:R-:W-:Y:S01]  /*9290*/  FADD.FTZ R64, R64, R3 ;  /* 0x0000000340407221 */ /* 0x000fe20000010000 */
[----:B------:R-:W-:Y:S03]  /*92a0*/  IADD3 R3, R192, -0x1, RZ ;  /* 0xffffffffc0037810 */ /* 0x000fe60007ffe0ff */
[C---:B------:R-:W-:Y:S04]  /*92b0*/  HMMA.16816.F32 R28, R52.reuse, R76, R28 ;  /* 0x0000004c341c723c */ /* 0x040fe8000000181c */
[----:B------:R-:W-:Y:S01]  /*92c0*/  FADD.FTZ R65, R65, R64 ;  /* 0x0000004041417221 */ /* 0x000fe20000010000 */
[----:B------:R-:W-:Y:S03]  /*92d0*/  MOV R192, R3 ;  /* 0x0000000300c07202 */ /* 0x000fe60000000f00 */
[C---:B------:R-:W-:Y:S01]  /*92e0*/  HMMA.16816.F32 R32, R52.reuse, R78, R32 ;  /* 0x0000004e3420723c */ /* 0x040fe20000001820 */
[----:B------:R-:W-:Y:S03]  /*92f0*/  LDSM.16.MT88.4 R76, [R118+0xec00] ;  /* 0x00ec0000764c783b */ /* 0x000fe60000004200 */
[----:B------:R-:W-:Y:S04]  /*9300*/  FADD.FTZ R194, R124, R65 ;  /* 0x000000417cc27221 */ /* 0x000fe80000010000 */
[C---:B------:R-:W-:Y:S08]  /*9310*/  HMMA.16816.F32 R36, R52.reuse, R56, R36 ;  /* 0x000000383424723c */ /* 0x040ff00000001824 */
[C---:B------:R-:W-:Y:S08]  /*9320*/  HMMA.16816.F32 R40, R52.reuse, R58, R40 ;  /* 0x0000003a3428723c */ /* 0x040ff00000001828 */
[C---:B-----5:R-:W-:Y:S08]  /*9330*/  HMMA.16816.F32 R44, R52.reuse, R60, R44 ;  /* 0x0000003c342c723c */ /* 0x060ff0000000182c */
[----:B------:R-:W-:Y:S08]  /*9340*/  HMMA.16816.F32 R48, R52, R62, R48 ;  /* 0x0000003e3430723c */ /* 0x000ff00000001830 */
[C---:B------:R-:W-:Y:S07]  /*9350*/  HMMA.16816.F32 R112, R68.reuse, R108, R4 ;  /* 0x0000006c4470723c */ /* 0x040fee0000001804 */
[----:B------:R-:W-:Y:S01]  /*9360*/  FADD.FTZ R4, R84, R87 ;  /* 0x0000005754047221 */ /* 0x000fe20000010000 */
[C---:B------:R-:W-:Y:S01]  /*9370*/  HMMA.16816.F32 R108, R68.reuse, R110, R8 ;  /* 0x0000006e446c723c */ /* 0x040fe20000001808 */
[----:B------:R-:W2:Y:S03]  /*9380*/  LDSM.16.MT88.4 R84, [R116+0xcc00] ;  /* 0x00cc00007454783b */ /* 0x000ea60000004200 */
[----:B------:R-:W-:Y:S04]  /*9390*/  FADD.FTZ R4, R83, R4 ;  /* 0x0000000453047221 */ /* 0x000fe80000010000 */
[C---:B------:R-:W-:Y:S04]  /*93a0*/  HMMA.16816.F32 R104, R68.reuse, R100, R12 ;  /* 0x000000644468723c */ /* 0x040fe8000000180c */
[----:B------:R-:W-:Y:S02]  /*93b0*/  FADD.FTZ R91, R91, R4 ;  /* 0x000000045b5b7221 */ /* 0x000fe40000010000 */
[----:B------:R-:W3:Y:S02]  /*93c0*/  LDSM.16.MT88.4 R4, [R116+0xec00] ;  /* 0x00ec00007404783b */ /* 0x000ee40000004200 */
[C---:B------:R-:W-:Y:S04]  /*93d0*/  HMMA.16816.F32 R100, R68.reuse, R102, R16 ;  /* 0x000000664464723c */ /* 0x040fe80000001810 */
[----:B------:R-:W-:Y:S04]  /*93e0*/  FADD.FTZ R91, R98, R91 ;  /* 0x0000005b625b7221 */ /* 0x000fe80000010000 */
[----:B------:R-:W-:Y:S04]  /*93f0*/  FADD.FTZ R130, R130, R91 ;  /* 0x0000005b82827221 */ /* 0x000fe80000010000 */
[----:B------:R-:W-:Y:S02]  /*9400*/  FADD.FTZ R130, R99, R130 ;  /* 0x0000008263827221 */ /* 0x000fe40000010000 */
[C---:B-1----:R-:W-:Y:S03]  /*9410*/  HMMA.16816.F32 R96, R68.reuse, R92, R20 ;  /* 0x0000005c4460723c */ /* 0x042fe60000001814 */
[----:B------:R-:W-:Y:S04]  /*9420*/  FADD.FTZ R129, R129, R130 ;  /* 0x0000008281817221 */ /* 0x000fe80000010000 */
[----:B------:R-:W-:Y:S01]  /*9430*/  FADD.FTZ R129, R134, R129 ;  /* 0x0000008186817221 */ /* 0x000fe20000010000 */
[C---:B------:R-:W-:Y:S04]  /*9440*/  HMMA.16816.F32 R92, R68.reuse, R94, R24 ;  /* 0x0000005e445c723c */ /* 0x040fe80000001818 */
[----:B------:R-:W-:Y:S04]  /*9450*/  FADD.FTZ R140, R140, R129 ;  /* 0x000000818c8c7221 */ /* 0x000fe80000010000 */
[C---:B--2---:R-:W-:Y:S04]  /*9460*/  HMMA.16816.F32 R88, R68.reuse, R84, R28 ;  /* 0x000000544458723c */ /* 0x044fe8000000181c */
[----:B------:R-:W-:Y:S04]  /*9470*/  FADD.FTZ R140, R133, R140 ;  /* 0x0000008c858c7221 */ /* 0x000fe80000010000 */
[C---:B------:R-:W-:Y:S04]  /*9480*/  HMMA.16816.F32 R84, R68.reuse, R86, R32 ;  /* 0x000000564454723c */ /* 0x040fe80000001820 */
[----:B------:R-:W-:Y:S04]  /*9490*/  FADD.FTZ R137, R137, R140 ;  /* 0x0000008c89897221 */ /* 0x000fe80000010000 */
[C---:B------:R-:W-:Y:S04]  /*94a0*/  HMMA.16816.F32 R80, R68.reuse, R76, R36 ;  /* 0x0000004c4450723c */ /* 0x040fe80000001824 */
[----:B------:R-:W-:Y:S04]  /*94b0*/  FADD.FTZ R144, R144, R137 ;  /* 0x0000008990907221 */ /* 0x000fe80000010000 */
[C---:B------:R-:W-:Y:S04]  /*94c0*/  HMMA.16816.F32 R76, R68.reuse, R78, R40 ;  /* 0x0000004e444c723c */ /* 0x040fe80000001828 */
[----:B------:R-:W-:Y:S04]  /*94d0*/  FADD.FTZ R141, R141, R144 ;  /* 0x000000908d8d7221 */ /* 0x000fe80000010000 */
[----:B------:R-:W-:Y:S01]  /*94e0*/  FADD.FTZ R148, R148, R141 ;  /* 0x0000008d94947221 */ /* 0x000fe20000010000 */
[C---:B---3--:R-:W-:Y:S03]  /*94f0*/  HMMA.16816.F32 R72, R68.reuse, R4, R44 ;  /* 0x000000044448723c */ /* 0x048fe6000000182c */
        /* <DEDUP_REMOVED lines=12> */
.L_x_1724:
        /* <DEDUP_REMOVED lines=184> */
.L_x_1730:
[----:B------:R-:W-:Y:S05]  /*a140*/  BSYNC B0 ;  /* 0x0000000000007941 */ /* 0x000fea0003800000 */
.L_x_1729:
        /* <DEDUP_REMOVED lines=36> */
.L_x_1731:
        /* <DEDUP_REMOVED lines=15> */
.L_x_6115:


//--------------------- .text._ZN5flash24flash_fwd_splitkv_kernelI23Flash_fwd_kernel_traitsILi96ELi64ELi128ELi4ELb0ELb0EN7cutlass6half_tE19Flash_kernel_traitsILi96ELi64ELi128ELi4ES3_EELb1ELb0ELb0ELb1ELb1ELb0ELb1ELb0EEEvNS_16Flash_fwd_paramsE --------------------------
	.section	.text._ZN5flash24flash_fwd_splitkv_kernelI23Flash_fwd_kernel_traitsILi96ELi64ELi128ELi4ELb0ELb0EN7cutlass6half_tE19Flash_kernel_traitsILi96ELi64ELi128ELi4ES3_EELb1ELb0ELb0ELb1ELb1ELb0ELb1ELb0EEEvNS_16Flash_fwd_paramsE,"ax",@progbits
	.sectioninfo	@"SHI_REGISTERS=188"
	.align	128
        .global         _ZN5flash24flash_fwd_splitkv_kernelI23Flash_fwd_kernel_traitsILi96ELi64ELi128ELi4ELb0ELb0EN7cutlass6half_tE19Flash_kernel_traitsILi96ELi64ELi128ELi4ES3_EELb1ELb0ELb0ELb1ELb1ELb0ELb1ELb0EEEvNS_16Flash_fwd_paramsE
        .type           _ZN5flash24flash_fwd_splitkv_kernelI23Flash_fwd_kernel_traitsILi96ELi64ELi128ELi4ELb0ELb0EN7cutlass6half_tE19Flash_kernel_traitsILi96ELi64ELi128ELi4ES3_EELb1ELb0ELb0ELb1ELb1ELb0ELb1ELb0EEEvNS_16Flash_fwd_paramsE,@function
        .size           _ZN5flash24flash_fwd_splitkv_kernelI23Flash_fwd_kernel_traitsILi96ELi64ELi128ELi4ELb0ELb0EN7cutlass6half_tE19Flash_kernel_traitsILi96ELi64ELi128ELi4ES3_EELb1ELb0ELb0ELb1ELb1ELb0ELb1ELb0EEEvNS_16Flash_fwd_paramsE,(.L_x_6116 - _ZN5flash24flash_fwd_splitkv_kernelI23Flash_fwd_kernel_traitsILi96ELi64ELi128ELi4ELb0ELb0EN7cutlass6half_tE19Flash_kernel_traitsILi96ELi64ELi128ELi4ES3_EELb1ELb0ELb0ELb1ELb1ELb0ELb1ELb0EEEvNS_16Flash_fwd_paramsE)
        .other          _ZN5flash24flash_fwd_splitkv_kernelI23Flash_fwd_kernel_traitsILi96ELi64ELi128ELi4ELb0ELb0EN7cutlass6half_tE19Flash_kernel_traitsILi96ELi64ELi128ELi4ES3_EELb1ELb0ELb0ELb1ELb1ELb0ELb1ELb0EEEvNS_16Flash_fwd_paramsE,@"STO_CUDA_ENTRY STV_DEFAULT"
_ZN5flash24flash_fwd_splitkv_kernelI23Flash_fwd_kernel_traitsILi96ELi64ELi128ELi4ELb0ELb0EN7cutlass6half_tE19Flash_kernel_traitsILi96ELi64ELi128ELi4ES3_EELb1ELb0ELb0ELb1ELb1ELb0ELb1ELb0EEEvNS_16Flash_fwd_paramsE:
.text._ZN5flash24flash_fwd_splitkv_kernelI23Flash_fwd_kernel_traitsILi96ELi64ELi128ELi4ELb0ELb0EN7cutlass6half_tE19Flash_kernel_traitsILi96ELi64ELi128ELi4ES3_EELb1ELb0ELb0ELb1ELb1ELb0ELb1ELb0EEEvNS_16Flash_fwd_paramsE:
[----:B------:R-:W-:Y:S02]  /*0000*/  MOV R1, c[0x0][0x28] ;  /* 0x00000a0000017a02 */ /* 0x000fe40000000f00 */
[----:B------:R-:W1:Y:S01]  /*0010*/  I2F.U32.RP R2, c[0x0][0x1c0] ;  /* 0x0000700000027b06 */ /* 0x000e620000209000 */
[----:B------:R-:W2:Y:S01]  /*0020*/  S2R R3, SR_CTAID.Z ;  /* 0x0000000000037919 */ /* 0x000ea20000002700 */
[----:B------:R-:W-:Y:S01]  /*0030*/  IMAD.MOV.U32 R4, RZ, RZ, RZ ;  /* 0x000000ffff047224 */ /* 0x000fe200078e00ff */
[----:B------:R-:W-:Y:S01]  /*0040*/  ISETP.NE.U32.AND P1, PT, RZ, c[0x0][0x250], PT ;  /* 0x00009400ff007a0c */ /* 0x000fe20003f25070 */
[----:B------:R-:W-:Y:S01]  /*0050*/  IMAD.MOV.U32 R17, RZ, RZ, RZ ;  /* 0x000000ffff117224 */ /* 0x000fe200078e00ff */
[----:B------:R-:W-:Y:S01]  /*0060*/  ISETP.NE.U32.AND P0, PT, RZ, c[0x0][0x258], PT ;  /* 0x00009600ff007a0c */ /* 0x000fe20003f05070 */
[----:B------:R-:W-:Y:S01]  /*0070*/  ULDC.64 UR10, c[0x0][0x118] ;  /* 0x00004600000a7ab9 */ /* 0x000fe20000000a00 */
[----:B------:R-:W-:Y:S02]  /*0080*/  ISETP.NE.U32.AND P2, PT, RZ, c[0x0][0x1c0], PT ;  /* 0x00007000ff007a0c */ /* 0x000fe40003f45070 */
[----:B------:R-:W-:Y:S02]  /*0090*/  ISETP.NE.AND.EX P1, PT, RZ, c[0x0][0x254], PT, P1 ;  /* 0x00009500ff007a0c */ /* 0x000fe40003f25310 */
[----:B------:R-:W-:Y:S01]  /*00a0*/  ISETP.NE.AND.EX P0, PT, RZ, c[0x0][0x25c], PT, P0 ;  /* 0x00009700ff007a0c */ /* 0x000fe20003f05300 */
[----:B-1----:R-:W1:Y:S02]  /*00b0*/  MUFU.RCP R5, R2 ;  /* 0x0000000200057308 */ /* 0x002e640000001000 */
[----:B-1----:R-:W-:-:S08]  /*00c0*/  IADD3 R5, R5, 0xffffffe, RZ ;  /* 0x0ffffffe05057810 */ /* 0x002fd00007ffe0ff */
[----:B------:R-:W-:Y:S01]  /*00d0*/  @P1 IMAD.MOV.U32 R2, RZ, RZ, 0x4 ;  /* 0x00000004ff021424 */ /* 0x000fe200078e00ff */
[----:B------:R-:W1:Y:S02]  /*00e0*/  F2I.FTZ.U32.TRUNC.NTZ R5, R5 ;  /* 0x0000000500057305 */ /* 0x000e64000021f000 */
[----:B-1----:R-:W-:-:S04]  /*00f0*/  IMAD.MOV R0, RZ, RZ, -R5 ;  /* 0x000000ffff007224 */ /* 0x002fc800078e0a05 */
[----:B------:R-:W-:-:S04]  /*0100*/  IMAD R7, R0, c[0x0][0x1c0], RZ ;  /* 0x0000700000077a24 */ /* 0x000fc800078e02ff */
[----:B------:R-:W-:-:S06]  /*0110*/  IMAD.HI.U32 R4, R5, R7, R4 ;  /* 0x0000000705047227 */ /* 0x000fcc00078e0004 */
[----:B--2---:R-:W-:-:S04]  /*0120*/  IMAD.HI.U32 R167, R4, R3, RZ ;  /* 0x0000000304a77227 */ /* 0x004fc800078e00ff */
[----:B------:R-:W-:-:S04]  /*0130*/  IMAD.MOV R0, RZ, RZ, -R167 ;  /* 0x000000ffff007224 */ /* 0x000fc800078e0aa7 */
[----:B------:R-:W-:-:S05]  /*0140*/  IMAD R0, R0, c[0x0][0x1c0], R3 ;  /* 0x0000700000007a24 */ /* 0x000fca00078e0203 */
[----:B------:R-:W-:-:S13]  /*0150*/  ISETP.GE.U32.AND P4, PT, R0, c[0x0][0x1c0], PT ;  /* 0x0000700000007a0c */ /* 0x000fda0003f86070 */
[----:B------:R-:W-:Y:S02]  /*0160*/  @P4 IADD3 R0, R0, -c[0x0][0x1c0], RZ ;  /* 0x8000700000004a10 */ /* 0x000fe40007ffe0ff */
[----:B------:R-:W-:Y:S02]  /*0170*/  @P4 IADD3 R167, R167, 0x1, RZ ;  /* 0x00000001a7a74810 */ /* 0x000fe40007ffe0ff */
[----:B------:R-:W-:Y:S01]  /*0180*/  ISETP.GE.U32.AND P3, PT, R0, c[0x0][0x1c0], PT ;  /* 0x0000700000007a0c */ /* 0x000fe20003f66070 */
[----:B------:R-:W-:-:S12]  /*0190*/  @P0 IMAD.MOV.U32 R0, RZ, RZ, 0x4 ;  /* 0x00000004ff000424 */ /* 0x000fd800078e00ff */
[----:B------:R-:W-:Y:S02]  /*01a0*/  @P3 IADD3 R167, R167, 0x1, RZ ;  /* 0x00000001a7a73810 */ /* 0x000fe40007ffe0ff */
[----:B------:R-:W-:-:S05]  /*01b0*/  @!P2 LOP3.LUT R167, RZ, c[0x0][0x1c0], RZ, 0x33, !PT ;  /* 0x00007000ffa7aa12 */ /* 0x000fca00078e33ff */
[----:B------:R-:W-:-:S04]  /*01c0*/  @P1 IMAD.WIDE R4, R167, R2, c[0x0][0x250] ;  /* 0x00009400a7041625 */ /* 0x000fc800078e0202 */
[----:B------:R-:W-:Y:S01]  /*01d0*/  @P0 IMAD.WIDE R6, R167, R0, c[0x0][0x258] ;  /* 0x00009600a7060625 */ /* 0x000fe200078e0200 */
[----:B------:R-:W2:Y:S04]  /*01e0*/  @P1 LDG.E R17, [R4.64] ;  /* 0x0000000a04111981 */ /* 0x000ea8000c1e1900 */
[----:B------:R-:W2:Y:S01]  /*01f0*/  @P0 LDG.E R2, [R6.64] ;  /* 0x0000000a06020981 */ /* 0x000ea2000c1e1900 */
[----:B------:R-:W-:Y:S01]  /*0200*/  @!P0 ISETP.NE.U32.AND P2, PT, RZ, c[0x0][0x268], PT ;  /* 0x00009a00ff008a0c */ /* 0x000fe20003f45070 */
[----:B------:R-:W-:Y:S02]  /*0210*/  IMAD.MOV R12, RZ, RZ, -R167 ;  /* 0x000000ffff0c7224 */ /* 0x000fe400078e0aa7 */
[----:B------:R-:W1:Y:S01]  /*0220*/  S2R R29, SR_CTAID.X ;  /* 0x00000000001d7919 */ /* 0x000e620000002500 */
[----:B------:R-:W-:Y:S01]  /*0230*/  @!P0 ISETP.NE.AND.EX P2, PT, RZ, c[0x0][0x26c], PT, P2 ;  /* 0x00009b00ff008a0c */ /* 0x000fe20003f45320 */
[----:B------:R-:W-:-:S03]  /*0240*/  IMAD R12, R12, c[0x0][0x1c0], R3 ;  /* 0x000070000c0c7a24 */ /* 0x000fc600078e0203 */
[----:B------:R-:W-:Y:S01]  /*0250*/  @!P0 SEL R0, RZ, c[0x0][0x21c], !P2 ;  /* 0x00008700ff008a07 */ /* 0x000fe20005000000 */
[----:B-1----:R-:W-:-:S05]  /*0260*/  IMAD.SHL.U32 R129, R29, 0x40, RZ ;  /* 0x000000401d817824 */ /* 0x002fca00078e00ff */
[----:B------:R-:W-:Y:S01]  /*0270*/  ISETP.GE.AND P1, PT, R129, c[0x0][0x214], PT ;  /* 0x0000850081007a0c */ /* 0x000fe20003f26270 */
[--C-:B--2---:R-:W-:Y:S01]  /*0280*/  @P0 IMAD.IADD R125, R2, 0x1, -R17.reuse ;  /* 0x00000001027d0824 */ /* 0x104fe200078e0a11 */
[----:B------:R-:W-:-:S11]  /*0290*/  @!P0 IADD3 R125, R0, c[0x0][0x218], -R17 ;  /* 0x00008600007d8a10 */ /* 0x000fd60007ffe811 */
[----:B------:R-:W-:Y:S05]  /*02a0*/  @P1 EXIT ;  /* 0x000000000000194d */ /* 0x000fea0003800000 */
        /* <DEDUP_REMOVED lines=10> */
[----:B--2---:R-:W-:Y:S02]  /*0350*/  IADD3 R6, R6, 0xffffffe, RZ ;  /* 0x0ffffffe06067810 */ /* 0x004fe40007ffe0ff */
[----:B------:R-:W-:Y:S02]  /*0360*/  IABS R0, R4 ;  /* 0x0000000400007213 */ /* 0x000fe40000000000 */
[----:B------:R-:W2:Y:S01]  /*0370*/  F2I.FTZ.U32.TRUNC.NTZ R7, R6 ;  /* 0x0000000600077305 */ /* 0x000ea2000021f000 */
[----:B------:R-:W-:-:S04]  /*0380*/  LOP3.LUT R4, R4, c[0x0][0x10], RZ, 0x3c, !PT ;  /* 0x0000040004047a12 */ /* 0x000fc800078e3cff */
[----:B------:R-:W-:Y:S02]  /*0390*/  ISETP.GE.AND P0, PT, R4, RZ, PT ;  /* 0x000000ff0400720c */ /* 0x000fe40003f06270 */
[----:B------:R-:W-:Y:S01]  /*03a0*/  IADD3 R4, R125, 0x7f, RZ ;  /* 0x0000007f7d047810 */ /* 0x000fe20007ffe0ff */
[----:B--2---:R-:W-:Y:S02]  /*03b0*/  IMAD.MOV R2, RZ, RZ, -R7 ;  /* 0x000000ffff027224 */ /* 0x004fe400078e0a07 */
[----:B------:R-:W-:Y:S02]  /*03c0*/  IMAD.MOV.U32 R6, RZ, RZ, RZ ;  /* 0x000000ffff067224 */ /* 0x000fe400078e00ff */
[----:B------:R-:W-:-:S04]  /*03d0*/  IMAD R2, R2, R3, RZ ;  /* 0x0000000302027224 */ /* 0x000fc800078e02ff */
[----:B------:R-:W-:-:S04]  /*03e0*/  IMAD.HI.U32 R7, R7, R2, R6 ;  /* 0x0000000207077227 */ /* 0x000fc800078e0006 */
[----:B------:R-:W-:-:S04]  /*03f0*/  IMAD.MOV.U32 R2, RZ, RZ, R0 ;  /* 0x000000ffff027224 */ /* 0x000fc800078e0000 */
[----:B------:R-:W-:-:S04]  /*0400*/  IMAD.HI.U32 R7, R7, R2, RZ ;  /* 0x0000000207077227 */ /* 0x000fc800078e00ff */
[----:B------:R-:W-:-:S04]  /*0410*/  IMAD.MOV R0, RZ, RZ, -R7 ;  /* 0x000000ffff007224 */ /* 0x000fc800078e0a07 */
[----:B------:R-:W-:Y:S01]  /*0420*/  IMAD R0, R3, R0, R2 ;  /* 0x0000000003007224 */ /* 0x000fe200078e0202 */
[----:B------:R-:W-:-:S04]  /*0430*/  IADD3 R2, R129, 0xbf, RZ ;  /* 0x000000bf81027810 */ /* 0x000fc80007ffe0ff */
[----:B------:R-:W-:Y:S02]  /*0440*/  ISETP.GT.U32.AND P1, PT, R3, R0, PT ;  /* 0x000000000300720c */ /* 0x000fe40003f24070 */
[----:B------:R-:W-:-:S04]  /*0450*/  IADD3 R2, R125, -c[0x0][0x214], R2 ;  /* 0x800085007d027a10 */ /* 0x000fc80007ffe002 */
[----:B------:R-:W-:-:S04]  /*0460*/  IADD3 R2, R2, c[0x0][0x2e8], RZ ;  /* 0x0000ba0002027a10 */ /* 0x000fc80007ffe0ff */
[----:B------:R-:W-:-:S03]  /*0470*/  SHF.R.S32.HI R5, RZ, 0x1f, R2 ;  /* 0x0000001fff057819 */ /* 0x000fc60000011402 */
[----:B------:R-:W-:Y:S01]  /*0480*/  @!P1 IMAD.IADD R0, R0, 0x1, -R3 ;  /* 0x0000000100009824 */ /* 0x000fe200078e0a03 */
[----:B------:R-:W-:Y:S02]  /*0490*/  @!P1 IADD3 R7, R7, 0x1, RZ ;  /* 0x0000000107079810 */ /* 0x000fe40007ffe0ff */
[----:B------:R-:W-:Y:S02]  /*04a0*/  ISETP.NE.AND P1, PT, RZ, c[0x0][0x10], PT ;  /* 0x00000400ff007a0c */ /* 0x000fe40003f25270 */
[----:B------:R-:W-:Y:S02]  /*04b0*/  ISETP.GE.U32.AND P2, PT, R0, R3, PT ;  /* 0x000000030000720c */ /* 0x000fe40003f46070 */
[----:B------:R-:W2:Y:S01]  /*04c0*/  S2R R0, SR_CTAID.Y ;  /* 0x0000000000007919 */ /* 0x000ea20000002600 */
[----:B------:R-:W-:Y:S02]  /*04d0*/  SHF.R.S32.HI R3, RZ, 0x1f, R4 ;  /* 0x0000001fff037819 */ /* 0x000fe40000011404 */
[----:B------:R-:W-:-:S02]  /*04e0*/  LEA.HI R5, R5, R2, RZ, 0x7 ;  /* 0x0000000205057211 */ /* 0x000fc400078f38ff */
[----:B------:R-:W-:Y:S02]  /*04f0*/  LEA.HI R3, R3, R4, RZ, 0x7 ;  /* 0x0000000403037211 */ /* 0x000fe400078f38ff */
[----:B------:R-:W-:Y:S02]  /*0500*/  SHF.R.S32.HI R5, RZ, 0x7, R5 ;  /* 0x00000007ff057819 */ /* 0x000fe40000011405 */
[----:B------:R-:W-:Y:S02]  /*0510*/  SHF.R.S32.HI R3, RZ, 0x7, R3 ;  /* 0x00000007ff037819 */ /* 0x000fe40000011403 */
[----:B------:R-:W-:-:S05]  /*0520*/  @P2 IADD3 R7, R7, 0x1, RZ ;  /* 0x0000000107072810 */ /* 0x000fca0007ffe0ff */
[----:B------:R-:W-:Y:S01]  /*0530*/  @!P0 IMAD.MOV R7, RZ, RZ, -R7 ;  /* 0x000000ffff078224 */ /* 0x000fe200078e0a07 */
[----:B------:R-:W-:-:S05]  /*0540*/  @!P1 LOP3.LUT R7, RZ, c[0x0][0x10], RZ, 0x33, !PT ;  /* 0x00000400ff079a12 */ /* 0x000fca00078e33ff */
[----:B--2---:R-:W-:-:S04]  /*0550*/  IMAD R162, R7, R0, RZ ;  /* 0x0000000007a27224 */ /* 0x004fc800078e02ff */
[----:B------:R-:W-:-:S05]  /*0560*/  IMAD.IADD R2, R7, 0x1, R162 ;  /* 0x0000000107027824 */ /* 0x000fca00078e02a2 */
[----:B------:R-:W-:-:S04]  /*0570*/  IMNMX R2, R3, R2, PT ;  /* 0x0000000203027217 */ /* 0x000fc80003800200 */
[----:B------:R-:W-:-:S04]  /*0580*/  IMNMX R5, R2, R5, PT ;  /* 0x0000000502057217 */ /* 0x000fc80003800200 */
[----:B------:R-:W-:-:S13]  /*0590*/  ISETP.GE.AND P0, PT, R162, R5, PT ;  /* 0x00000005a200720c */ /* 0x000fda0003f06270 */
[----:B------:R-:W-:Y:S05]  /*05a0*/  @!P0 BRA `(.L_x_1732) ;  /* 0x0000034000008947 */ /* 0x000fea0003800000 */
[----:B-1----:R-:W-:Y:S01]  /*05b0*/  SHF.R.S32.HI R3, RZ, 0x1f, R126 ;  /* 0x0000001fff037819 */ /* 0x002fe2000001147e */
[----:B------:R-:W-:Y:S01]  /*05c0*/  IMAD R167, R0, c[0x0][0x210], R167 ;  /* 0x0000840000a77a24 */ /* 0x000fe200078e02a7 */
[----:B------:R-:W-:Y:S02]  /*05d0*/  LOP3.LUT P5, RZ, R126, 0x7, RZ, 0xc0, !PT ;  /* 0x000000077eff7812 */ /* 0x000fe400078ac0ff */
[----:B------:R-:W-:Y:S01]  /*05e0*/  LEA.HI R2, R3, R126, RZ, 0x3 ;  /* 0x0000007e03027211 */ /* 0x000fe200078f18ff */
[----:B------:R-:W-:-:S03]  /*05f0*/  IMAD R12, R167, c[0x0][0x1c0], R12 ;  /* 0x00007000a70c7a24 */ /* 0x000fc600078e020c */
[----:B------:R-:W-:Y:S01]  /*0600*/  LOP3.LUT R3, R2, 0x3ffffff8, RZ, 0xc0, !PT ;  /* 0x3ffffff802037812 */ /* 0x000fe200078ec0ff */
[----:B------:R-:W-:Y:S01]  /*0610*/  IMAD R5, R12, c[0x0][0x214], R129 ;  /* 0x000085000c057a24 */ /* 0x000fe200078e0281 */
[----:B------:R-:W-:Y:S02]  /*0620*/  SHF.R.S32.HI R0, RZ, 0x3, R2 ;  /* 0x00000003ff007819 */ /* 0x000fe40000011402 */
[----:B------:R-:W-:Y:S01]  /*0630*/  IADD3 R129, -R129, c[0x0][0x214], RZ ;  /* 0x0000850081817a10 */ /* 0x000fe20007ffe1ff */
[----:B------:R-:W-:Y:S01]  /*0640*/  IMAD.IADD R3, R126, 0x1, -R3 ;  /* 0x000000017e037824 */ /* 0x000fe200078e0a03 */
[C---:B------:R-:W-:Y:S01]  /*0650*/  IADD3 R6, R0.reuse, 0x10, RZ ;  /* 0x0000001000067810 */ /* 0x040fe20007ffe0ff */
[----:B------:R-:W-:Y:S01]  /*0660*/  IMAD R2, R5, c[0x0][0x22c], RZ ;  /* 0x00008b0005027a24 */ /* 0x000fe200078e02ff */
[----:B------:R-:W-:Y:S01]  /*0670*/  IADD3 R4, R0, 0x20, RZ ;  /* 0x0000002000047810 */ /* 0x000fe20007ffe0ff */
[----:B------:R-:W-:Y:S01]  /*0680*/  IMAD.SHL.U32 R8, R3, 0x4, RZ ;  /* 0x0000000403087824 */ /* 0x000fe200078e00ff */
[----:B------:R-:W-:-:S02]  /*0690*/  SHF.R.S32.HI R7, RZ, 0x1f, R5 ;  /* 0x0000001fff077819 */ /* 0x000fc40000011405 */
[----:B------:R-:W-:Y:S02]  /*06a0*/  IADD3 R5, P0, R5, R0, RZ ;  /* 0x0000000005057210 */ /* 0x000fe40007f1e0ff */
[--C-:B------:R-:W-:Y:S02]  /*06b0*/  SHF.R.S32.HI R9, RZ, 0x1f, R8.reuse ;  /* 0x0000001fff097819 */ /* 0x100fe40000011408 */
[-C--:B------:R-:W-:Y:S02]  /*06c0*/  ISETP.GE.OR P3, PT, R6, R129.reuse, P5 ;  /* 0x000000810600720c */ /* 0x080fe40002f66670 */
[-C--:B------:R-:W-:Y:S01]  /*06d0*/  ISETP.GE.OR P2, PT, R4, R129.reuse, P5 ;  /* 0x000000810400720c */ /* 0x080fe20002f46670 */
[C---:B------:R-:W-:Y:S01]  /*06e0*/  IMAD.WIDE R8, R0.reuse, 0x60, R8 ;  /* 0x0000006000087825 */ /* 0x040fe200078e0208 */
[C---:B------:R-:W-:Y:S02]  /*06f0*/  ISETP.GE.OR P4, PT, R0.reuse, R129, P5 ;  /* 0x000000810000720c */ /* 0x040fe40002f86670 */
[----:B------:R-:W-:-:S02]  /*0700*/  LEA.HI.X.SX32 R4, R0, R7, 0x1, P0 ;  /* 0x0000000700047211 */ /* 0x000fc400000f0eff */
[----:B------:R-:W-:Y:S02]  /*0710*/  IADD3 R0, R0, 0x30, RZ ;  /* 0x0000003000007810 */ /* 0x000fe40007ffe0ff */
[----:B------:R-:W-:Y:S02]  /*0720*/  IADD3 R3, P1, R2, R8, RZ ;  /* 0x0000000802037210 */ /* 0x000fe40007f3e0ff */
[----:B------:R-:W-:Y:S02]  /*0730*/  ISETP.GE.OR P5, PT, R0, R129, P5 ;  /* 0x000000810000720c */ /* 0x000fe40002fa6670 */
[----:B------:R-:W-:Y:S02]  /*0740*/  LEA.HI.X.SX32 R2, R2, R9, 0x1, P1 ;  /* 0x0000000902027211 */ /* 0x000fe400008f0eff */
[----:B------:R-:W-:Y:S01]  /*0750*/  LEA R8, P1, R3, c[0x0][0x1d8], 0x2 ;  /* 0x0000760003087a11 */ /* 0x000fe200078210ff */
[----:B------:R-:W-:Y:S01]  /*0760*/  @!P4 IMAD.MOV.U32 R11, RZ, RZ, -0x800000 ;  /* 0xff800000ff0bc424 */ /* 0x000fe200078e00ff */
[----:B------:R-:W-:-:S02]  /*0770*/  LEA R6, P0, R5, c[0x0][0x208], 0x2 ;  /* 0x0000820005067a11 */ /* 0x000fc400078010ff */
[----:B------:R-:W-:Y:S01]  /*0780*/  LEA.HI.X R9, R3, c[0x0][0x1dc], R2, 0x2, P1 ;  /* 0x0000770003097a11 */ /* 0x000fe200008f1402 */
[----:B------:R-:W-:Y:S01]  /*0790*/  @!P2 IMAD.MOV.U32 R3, RZ, RZ, -0x800000 ;  /* 0xff800000ff03a424 */ /* 0x000fe200078e00ff */
[----:B------:R-:W-:Y:S01]  /*07a0*/  LEA.HI.X R7, R5, c[0x0][0x20c], R4, 0x2, P0 ;  /* 0x0000830005077a11 */ /* 0x000fe200000f1404 */
[----:B------:R-:W-:Y:S02]  /*07b0*/  @!P3 IMAD.MOV.U32 R5, RZ, RZ, -0x800000 ;  /* 0xff800000ff05b424 */ /* 0x000fe400078e00ff */
[----:B------:R1:W-:Y:S04]  /*07c0*/  STG.E.128 [R8.64], RZ ;  /* 0x000000ff08007986 */ /* 0x0003e8000c101d0a */
[----:B------:R1:W-:Y:S04]  /*07d0*/  STG.E.128 [R8.64+0x80], RZ ;  /* 0x000080ff08007986 */ /* 0x0003e8000c101d0a */
        /* <DEDUP_REMOVED lines=10> */
[----:B------:R1:W-:Y:S04]  /*0880*/  @!P4 STG.E [R6.64], R11 ;  /* 0x0000000b0600c986 */ /* 0x0003e8000c10190a */
[----:B------:R1:W-:Y:S04]  /*0890*/  @!P3 STG.E [R6.64+0x40], R5 ;  /* 0x000040050600b986 */ /* 0x0003e8000c10190a */
[----:B------:R1:W-:Y:S01]  /*08a0*/  @!P2 STG.E [R6.64+0x80], R3 ;  /* 0x000080030600a986 */ /* 0x0003e2000c10190a */
[----:B------:R-:W-:Y:S05]  /*08b0*/  @P5 EXIT ;  /* 0x000000000000594d */ /* 0x000fea0003800000 */
[----:B-1----:R-:W-:-:S05]  /*08c0*/  MOV R3, 0xff800000 ;  /* 0xff80000000037802 */ /* 0x002fca0000000f00 */
[----:B------:R-:W-:Y:S01]  /*08d0*/  STG.E [R6.64+0xc0], R3 ;  /* 0x0000c00306007986 */ /* 0x000fe2000c10190a */
[----:B------:R-:W-:Y:S05]  /*08e0*/  EXIT ;  /* 0x000000000000794d */ /* 0x000fea0003800000 */
.L_x_1732:
[----:B-1----:R-:W-:Y:S01]  /*08f0*/  ISETP.NE.U32.AND P0, PT, RZ, c[0x0][0x2b8], PT ;  /* 0x0000ae00ff007a0c */ /* 0x002fe20003f05070 */
        /* <DEDUP_REMOVED lines=18> */
.L_x_1733:
        /* <DEDUP_REMOVED lines=28> */
[----:B------:R-:W-:Y:S01]  /*0be0*/  IABS R0, c[0x0][0x1c8] ;  /* 0x0000720000007a13 */ /* 0x000fe20000000000 */
[----:B------:R-:W-:Y:S01]  /*0bf0*/  IMAD.MOV.U32 R8, RZ, RZ, RZ ;  /* 0x000000ffff087224 */ /* 0x000fe200078e00ff */
[----:B------:R-:W-:Y:S02]  /*0c00*/  IADD3 R3, -R3, RZ, RZ ;  /* 0x000000ff03037210 */ /* 0x000fe40007ffe1ff */
[----:B------:R-:W1:Y:S03]  /*0c10*/  I2F.RP R10, R0 ;  /* 0x00000000000a7306 */ /* 0x000e660000209400 */
[----:B------:R-:W-:-:S05]  /*0c20*/  IMAD R4, R3, c[0x0][0x2d0], R4 ;  /* 0x0000b40003047a24 */ /* 0x000fca00078e0204 */
[----:B------:R-:W-:Y:S01]  /*0c30*/  SHF.R.S32.HI R3, RZ, 0x1f, R4 ;  /* 0x0000001fff037819 */ /* 0x000fe20000011404 */
[----:B-1----:R-:W1:Y:S02]  /*0c40*/  MUFU.RCP R9, R10 ;  /* 0x0000000a00097308 */ /* 0x002e640000001000 */
[----:B-1----:R-:W-:-:S06]  /*0c50*/  IADD3 R9, R9, 0xffffffe, RZ ;  /* 0x0ffffffe09097810 */ /* 0x002fcc0007ffe0ff */
[----:B------:R-:W1:Y:S02]  /*0c60*/  F2I.FTZ.U32.TRUNC.NTZ R9, R9 ;  /* 0x0000000900097305 */ /* 0x000e64000021f000 */
[----:B-1----:R-:W-:-:S05]  /*0c70*/  IADD3 R6, RZ, -R9, RZ ;  /* 0x80000009ff067210 */ /* 0x002fca0007ffe0ff */
[----:B------:R-:W-:Y:S01]  /*0c80*/  IMAD R7, R6, R0, RZ ;  /* 0x0000000006077224 */ /* 0x000fe200078e02ff */
[----:B------:R-:W-:-:S03]  /*0c90*/  IABS R6, R12 ;  /* 0x0000000c00067213 */ /* 0x000fc60000000000 */
[----:B------:R-:W-:-:S06]  /*0ca0*/  IMAD.HI.U32 R7, R9, R7, R8 ;  /* 0x0000000709077227 */ /* 0x000fcc00078e0008 */
[----:B------:R-:W-:-:S05]  /*0cb0*/  IMAD.HI.U32 R8, R7, R6, RZ ;  /* 0x0000000607087227 */ /* 0x000fca00078e00ff */
[----:B------:R-:W-:-:S05]  /*0cc0*/  IADD3 R7, -R8, RZ, RZ ;  /* 0x000000ff08077210 */ /* 0x000fca0007ffe1ff */
[----:B------:R-:W-:-:S05]  /*0cd0*/  IMAD R7, R0, R7, R6 ;  /* 0x0000000700077224 */ /* 0x000fca00078e0206 */
[----:B------:R-:W-:-:S13]  /*0ce0*/  ISETP.GT.U32.AND P0, PT, R0, R7, PT ;  /* 0x000000070000720c */ /* 0x000fda0003f04070 */
        /* <DEDUP_REMOVED lines=8> */
[----:B------:R-:W-:-:S04]  /*0d70*/  @!P1 LOP3.LUT R8, RZ, c[0x0][0x1c8], RZ, 0x33, !PT ;  /* 0x00007200ff089a12 */ /* 0x000fc800078e33ff */
[----:B------:R-:W-:Y:S02]  /*0d80*/  SHF.R.S32.HI R6, RZ, 0x1f, R8 ;  /* 0x0000001fff067819 */ /* 0x000fe40000011408 */
[----:B--2---:R-:W-:Y:S01]  /*0d90*/  SHF.R.S32.HI R9, RZ, 0x1f, R24 ;  /* 0x0000001fff097819 */ /* 0x004fe20000011418 */
[----:B------:R-:W-:-:S04]  /*0da0*/  IMAD.WIDE.U32 R10, R24, c[0x0][0x180], RZ ;  /* 0x00006000180a7a25 */ /* 0x000fc800078e00ff */
[C---:B------:R-:W-:Y:S02]  /*0db0*/  IMAD R7, R9.reuse, c[0x0][0x180], RZ ;  /* 0x0000600009077a24 */ /* 0x040fe400078e02ff */
[----:B------:R-:W-:Y:S02]  /*0dc0*/  IMAD R9, R9, c[0x0][0x188], RZ ;  /* 0x0000620009097a24 */ /* 0x000fe400078e02ff */
[C---:B------:R-:W-:Y:S02]  /*0dd0*/  IMAD R0, R24.reuse, c[0x0][0x184], R7 ;  /* 0x0000610018007a24 */ /* 0x040fe400078e0207 */
[----:B------:R-:W-:Y:S02]  /*0de0*/  IMAD R7, R3, c[0x0][0x198], RZ ;  /* 0x0000660003077a24 */ /* 0x000fe400078e02ff */
[----:B------:R-:W-:Y:S01]  /*0df0*/  IMAD R16, R24, c[0x0][0x18c], R9 ;  /* 0x0000630018107a24 */ /* 0x000fe200078e0209 */
[----:B------:R-:W-:Y:S01]  /*0e00*/  IADD3 R11, R11, R0, RZ ;  /* 0x000000000b0b7210 */ /* 0x000fe20007ffe0ff */
[----:B------:R-:W-:-:S02]  /*0e10*/  IMAD R7, R4, c[0x0][0x19c], R7 ;  /* 0x0000670004077a24 */ /* 0x000fc400078e0207 */
[----:B------:R-:W-:-:S04]  /*0e20*/  IMAD.WIDE.U32 R24, R24, c[0x0][0x188], RZ ;  /* 0x0000620018187a25 */ /* 0x000fc800078e00ff */
[----:B------:R-:W-:Y:S01]  /*0e30*/  IMAD.WIDE.U32 R26, R4, c[0x0][0x198], R10 ;  /* 0x00006600041a7a25 */ /* 0x000fe200078e000a */
[----:B------:R-:W-:-:S03]  /*0e40*/  IADD3 R16, R25, R16, RZ ;  /* 0x0000001019107210 */ /* 0x000fc60007ffe0ff */
[----:B------:R-:W-:Y:S02]  /*0e50*/  IMAD.IADD R27, R27, 0x1, R7 ;  /* 0x000000011b1b7824 */ /* 0x000fe400078e0207 */
[----:B------:R-:W-:Y:S02]  /*0e60*/  IMAD R7, R6, c[0x0][0x1b0], RZ ;  /* 0x00006c0006077a24 */ /* 0x000fe400078e02ff */
[----:B------:R-:W-:-:S04]  /*0e70*/  IMAD.WIDE.U32 R26, R8, c[0x0][0x1b0], R26 ;  /* 0x00006c00081a7a25 */ /* 0x000fc800078e001a */
[----:B------:R-:W-:-:S04]  /*0e80*/  IMAD R10, R8, c[0x0][0x1b4], R7 ;  /* 0x00006d00080a7a24 */ /* 0x000fc800078e0207 */
[----:B------:R-:W-:Y:S01]  /*0e90*/  IMAD.IADD R10, R27, 0x1, R10 ;  /* 0x000000011b0a7824 */ /* 0x000fe200078e020a */
[----:B------:R-:W-:Y:S05]  /*0ea0*/  BRA `(.L_x_1735) ;  /* 0x0000033000007947 */ /* 0x000fea0003800000 */
.L_x_1734:
[----:B------:R-:W-:Y:S01]  /*0eb0*/  IABS R7, c[0x0][0x1c8] ;  /* 0x0000720000077a13 */ /* 0x000fe20000000000 */
[----:B------:R-:W-:Y:S01]  /*0ec0*/  IMAD.MOV.U32 R8, RZ, RZ, RZ ;  /* 0x000000ffff087224 */ /* 0x000fe200078e00ff */
[----:B------:R-:W-:Y:S02]  /*0ed0*/  SHF.R.S32.HI R10, RZ, 0x1f, R17 ;  /* 0x0000001fff0a7819 */ /* 0x000fe40000011411 */
[----:B------:R-:W1:Y:S08]  /*0ee0*/  I2F.RP R6, R7 ;  /* 0x0000000700067306 */ /* 0x000e700000209400 */
[----:B-1----:R-:W1:Y:S02]  /*0ef0*/  MUFU.RCP R9, R6 ;  /* 0x0000000600097308 */ /* 0x002e640000001000 */
[----:B-1----:R-:W-:-:S06]  /*0f00*/  IADD3 R9, R9, 0xffffffe, RZ ;  /* 0x0ffffffe09097810 */ /* 0x002fcc0007ffe0ff */
[----:B------:R-:W1:Y:S02]  /*0f10*/  F2I.FTZ.U32.TRUNC.NTZ R9, R9 ;  /* 0x0000000900097305 */ /* 0x000e64000021f000 */
[----:B-1----:R-:W-:-:S05]  /*0f20*/  IADD3 R3, RZ, -R9, RZ ;  /* 0x80000009ff037210 */ /* 0x002fca0007ffe0ff */
[----:B------:R-:W-:Y:S01]  /*0f30*/  IMAD R4, R3, R7, RZ ;  /* 0x0000000703047224 */ /* 0x000fe200078e02ff */
[----:B------:R-:W-:-:S03]  /*0f40*/  IABS R3, R12 ;  /* 0x0000000c00037213 */ /* 0x000fc60000000000 */
[----:B------:R-:W-:-:S06]  /*0f50*/  IMAD.HI.U32 R4, R9, R4, R8 ;  /* 0x0000000409047227 */ /* 0x000fcc00078e0008 */
[----:B------:R-:W-:Y:S01]  /*0f60*/  IMAD.HI.U32 R8, R4, R3, RZ ;  /* 0x0000000304087227 */ /* 0x000fe200078e00ff */
[----:B------:R-:W-:-:S04]  /*0f70*/  LEA R4, R5, 0xffffff80, 0x7 ;  /* 0xffffff8005047811 */ /* 0x000fc800078e38ff */
[----:B------:R-:W-:Y:S02]  /*0f80*/  IADD3 R6, -R8, RZ, RZ ;  /* 0x000000ff08067210 */ /* 0x000fe40007ffe1ff */
[----:B------:R-:W-:-:S03]  /*0f90*/  IADD3 R14, P1, R17, R4, RZ ;  /* 0x00000004110e7210 */ /* 0x000fc60007f3e0ff */
[----:B------:R-:W-:Y:S01]  /*0fa0*/  IMAD R6, R7, R6, R3 ;  /* 0x0000000607067224 */ /* 0x000fe200078e0203 */
[----:B------:R-:W-:-:S04]  /*0fb0*/  SHF.R.S32.HI R3, RZ, 0x1f, R4 ;  /* 0x0000001fff037819 */ /* 0x000fc80000011404 */
[----:B------:R-:W-:Y:S02]  /*0fc0*/  ISETP.GT.U32.AND P0, PT, R7, R6, PT ;  /* 0x000000060700720c */ /* 0x000fe40003f04070 */
[C---:B------:R-:W-:Y:S01]  /*0fd0*/  IADD3.X R9, R10.reuse, R3, RZ, P1, !PT ;  /* 0x000000030a097210 */ /* 0x040fe20000ffe4ff */
[----:B------:R-:W-:-:S04]  /*0fe0*/  IMAD R10, R10, c[0x0][0x1a0], RZ ;  /* 0x000068000a0a7a24 */ /* 0x000fc800078e02ff */
[----:B------:R-:W-:Y:S02]  /*0ff0*/  IMAD R9, R9, c[0x0][0x198], RZ ;  /* 0x0000660009097a24 */ /* 0x000fe400078e02ff */
[----:B------:R-:W-:Y:S02]  /*1000*/  IMAD R10, R17, c[0x0][0x1a4], R10 ;  /* 0x00006900110a7a24 */ /* 0x000fe400078e020a */
[----:B------:R-:W-:Y:S02]  /*1010*/  IMAD R9, R14, c[0x0][0x19c], R9 ;  /* 0x000067000e097a24 */ /* 0x000fe400078e0209 */
[----:B------:R-:W-:Y:S01]  /*1020*/  @!P0 IMAD.IADD R6, R6, 0x1, -R7 ;  /* 0x0000000106068824 */ /* 0x000fe200078e0a07 */
[----:B------:R-:W-:Y:S01]  /*1030*/  @!P0 IADD3 R8, R8, 0x1, RZ ;  /* 0x0000000108088810 */ /* 0x000fe20007ffe0ff */
[----:B------:R-:W-:Y:S01]  /*1040*/  IMAD.WIDE.U32 R14, R14, c[0x0][0x198], RZ ;  /* 0x000066000e0e7a25 */ /* 0x000fe200078e00ff */
[----:B------:R-:W-:Y:S02]  /*1050*/  ISETP.NE.AND P0, PT, RZ, c[0x0][0x1c8], PT ;  /* 0x00007200ff007a0c */ /* 0x000fe40003f05270 */
[----:B------:R-:W-:Y:S01]  /*1060*/  ISETP.GE.U32.AND P2, PT, R6, R7, PT ;  /* 0x000000070600720c */ /* 0x000fe20003f46070 */
[----:B------:R-:W-:Y:S01]  /*1070*/  IMAD.IADD R15, R15, 0x1, R9 ;  /* 0x000000010f0f7824 */ /* 0x000fe200078e0209 */
[----:B------:R-:W-:Y:S01]  /*1080*/  LOP3.LUT R6, R12, c[0x0][0x1c8], RZ, 0x3c, !PT ;  /* 0x000072000c067a12 */ /* 0x000fe200078e3cff */
[----:B------:R-:W-:Y:S01]  /*1090*/  IMAD.WIDE.U32 R16, R17, c[0x0][0x1a0], RZ ;  /* 0x0000680011107a25 */ /* 0x000fe200078e00ff */
[----:B-----5:R-:W-:-:S02]  /*10a0*/  SHF.R.S32.HI R7, RZ, 0x1f, R0 ;  /* 0x0000001fff077819 */ /* 0x020fc40000011400 */
[----:B------:R-:W-:Y:S01]  /*10b0*/  ISETP.GE.AND P1, PT, R6, RZ, PT ;  /* 0x000000ff0600720c */ /* 0x000fe20003f26270 */
[----:B------:R-:W-:-:S04]  /*10c0*/  IMAD.WIDE.U32 R14, R0, c[0x0][0x180], R14 ;  /* 0x00006000000e7a25 */ /* 0x000fc800078e000e */
[C---:B------:R-:W-:Y:S02]  /*10d0*/  IMAD R9, R7.reuse, c[0x0][0x180], RZ ;  /* 0x0000600007097a24 */ /* 0x040fe400078e02ff */
[----:B------:R-:W-:Y:S01]  /*10e0*/  @P2 IADD3 R8, R8, 0x1, RZ ;  /* 0x0000000108082810 */ /* 0x000fe20007ffe0ff */
[----:B------:R-:W-:Y:S02]  /*10f0*/  IMAD R7, R7, c[0x0][0x188], RZ ;  /* 0x0000620007077a24 */ /* 0x000fe400078e02ff */
[----:B------:R-:W-:Y:S02]  /*1100*/  IMAD R9, R0, c[0x0][0x184], R9 ;  /* 0x0000610000097a24 */ /* 0x000fe400078e0209 */
[----:B------:R-:W-:Y:S01]  /*1110*/  IMAD.IADD R11, R17, 0x1, R10 ;  /* 0x00000001110b7824 */ /* 0x000fe200078e020a */
[----:B------:R-:W-:Y:S01]  /*1120*/  @!P1 IADD3 R8, -R8, RZ, RZ ;  /* 0x000000ff08089210 */ /* 0x000fe20007ffe1ff */
[----:B------:R-:W-:Y:S01]  /*1130*/  IMAD.MOV.U32 R10, RZ, RZ, R16 ;  /* 0x000000ffff0a7224 */ /* 0x000fe200078e0010 */
[----:B------:R-:W-:Y:S01]  /*1140*/  @!P0 LOP3.LUT R8, RZ, c[0x0][0x1c8], RZ, 0x33, !PT ;  /* 0x00007200ff088a12 */ /* 0x000fe200078e33ff */
[C---:B------:R-:W-:Y:S01]  /*1150*/  IMAD R16, R0.reuse, c[0x0][0x18c], R7 ;  /* 0x0000630000107a24 */ /* 0x040fe200078e0207 */
[----:B------:R-:W-:Y:S01]  /*1160*/  IADD3 R15, R15, R9, RZ ;  /* 0x000000090f0f7210 */ /* 0x000fe20007ffe0ff */
[----:B------:R-:W-:Y:S01]  /*1170*/  IMAD.WIDE.U32 R24, R0, c[0x0][0x188], R10 ;  /* 0x0000620000187a25 */ /* 0x000fe200078e000a */
[----:B------:R-:W-:-:S03]  /*1180*/  SHF.R.S32.HI R6, RZ, 0x1f, R8 ;  /* 0x0000001fff067819 */ /* 0x000fc60000011408 */
[----:B------:R-:W-:Y:S01]  /*1190*/  IMAD.WIDE.U32 R26, R8, c[0x0][0x1b0], R14 ;  /* 0x00006c00081a7a25 */ /* 0x000fe200078e000e */
[----:B------:R-:W-:-:S03]  /*11a0*/  IADD3 R16, R25, R16, RZ ;  /* 0x0000001019107210 */ /* 0x000fc60007ffe0ff */
[----:B------:R-:W-:-:S04]  /*11b0*/  IMAD R7, R6, c[0x0][0x1b0], RZ ;  /* 0x00006c0006077a24 */ /* 0x000fc800078e02ff */
[----:B------:R-:W-:-:S05]  /*11c0*/  IMAD R7, R8, c[0x0][0x1b4], R7 ;  /* 0x00006d0008077a24 */ /* 0x000fca00078e0207 */
[----:B------:R-:W-:Y:S02]  /*11d0*/  IADD3 R10, R27, R7, RZ ;  /* 0x000000071b0a7210 */ /* 0x000fe40007ffe0ff */
.L_x_1735:
        /* <DEDUP_REMOVED lines=12> */
[----:B------:R-:W-:Y:S01]  /*12a0*/  SHF.R.S32.HI R20, RZ, 0x2, R23 ;  /* 0x00000002ff147819 */ /* 0x000fe20000011417 */
[----:B------:R-:W-:Y:S01]  /*12b0*/  IMAD.IADD R30, R126, 0x1, -R7 ;  /* 0x000000017e1e7824 */ /* 0x000fe200078e0a07 */
[----:B------:R-:W-:Y:S01]  /*12c0*/  LEA.HI R19, R127, R126, RZ, 0x4 ;  /* 0x0000007e7f137211 */ /* 0x000fe200078f20ff */
[----:B------:R-:W-:Y:S01]  /*12d0*/  IMAD.SHL.U32 R13, R18, 0x40, RZ ;  /* 0x00000040120d7824 */ /* 0x000fe200078e00ff */
[----:B------:R-:W-:Y:S01]  /*12e0*/  LEA.HI R23, R23, R20, RZ, 0x1 ;  /* 0x0000001417177211 */ /* 0x000fe200078f08ff */
[----:B------:R-:W-:Y:S01]  /*12f0*/  IMAD.SHL.U32 R30, R30, 0x8, RZ ;  /* 0x000000081e1e7824 */ /* 0x000fe200078e00ff */
[----:B------:R-:W-:Y:S01]  /*1300*/  LEA.HI R127, R127, R126, RZ, 0x5 ;  /* 0x0000007e7f7f7211 */ /* 0x000fe200078f28ff */
[----:B------:R-:W-:Y:S01]  /*1310*/  ULDC.64 UR4, c[0x0][0x1a0] ;  /* 0x0000680000047ab9 */ /* 0x000fe20000000a00 */
[----:B------:R-:W-:Y:S01]  /*1320*/  LOP3.LUT R13, R13, 0xc0, RZ, 0xc0, !PT ;  /* 0x000000c00d0d7812 */ /* 0x000fe200078ec0ff */
[----:B------:R-:W-:Y:S01]  /*1330*/  USHF.L.U64.HI UR5, UR4, UR8, UR5 ;  /* 0x0000000804057299 */ /* 0x000fe20008010205 */
[----:B------:R-:W-:Y:S01]  /*1340*/  IADD3 R24, P0, R30, R24, RZ ;  /* 0x000000181e187210 */ /* 0x000fe20007f1e0ff */
[----:B------:R-:W-:Y:S01]  /*1350*/  USHF.L.U32 UR4, UR4, 0x6, URZ ;  /* 0x0000000604047899 */ /* 0x000fe2000800063f */
[----:B------:R-:W-:-:S02]  /*1360*/  SHF.R.S32.HI R31, RZ, 0x1f, R30 ;  /* 0x0000001fff1f7819 */ /* 0x000fc4000001141e */
[----:B------:R-:W-:Y:S02]  /*1370*/  LOP3.LUT R23, R23, 0x7fffffe, RZ, 0xc0, !PT ;  /* 0x07fffffe17177812 */ /* 0x000fe400078ec0ff */
[----:B------:R-:W-:Y:S01]  /*1380*/  SHF.R.S32.HI R22, RZ, 0x4, R19 ;  /* 0x00000004ff167819 */ /* 0x000fe20000011413 */
[----:B------:R-:W-:Y:S01]  /*1390*/  IMAD.X R25, R31, 0x1, R16, P0 ;  /* 0x000000011f197824 */ /* 0x000fe200000e0610 */
[----:B------:R-:W-:Y:S01]  /*13a0*/  SHF.R.S32.HI R9, RZ, 0x1f, R12 ;  /* 0x0000001fff097819 */ /* 0x000fe2000001140c */
[----:B------:R-:W-:Y:S01]  /*13b0*/  IMAD.WIDE.U32 R16, R167, c[0x0][0x178], R30 ;  /* 0x00005e00a7107a25 */ /* 0x000fe200078e001e */
[----:B------:R-:W-:Y:S02]  /*13c0*/  LOP3.LUT R0, R13, 0x18, R30, 0xf8, !PT ;  /* 0x000000180d007812 */ /* 0x000fe400078ef81e */
[----:B------:R-:W-:Y:S01]  /*13d0*/  IADD3 R26, P1, R30, R26, RZ ;  /* 0x0000001a1e1a7210 */ /* 0x000fe20007f3e0ff */
[----:B------:R-:W-:Y:S01]  /*13e0*/  IMAD.IADD R23, R20, 0x1, -R23 ;  /* 0x0000000114177824 */ /* 0x000fe200078e0a17 */
[----:B------:R-:W-:Y:S01]  /*13f0*/  SHF.R.U32.HI R13, RZ, 0x3, R13 ;  /* 0x00000003ff0d7819 */ /* 0x000fe2000001160d */
[----:B------:R-:W-:Y:S01]  /*1400*/  IMAD.IADD R17, R17, 0x1, R14 ;  /* 0x0000000111117824 */ /* 0x000fe200078e020e */
[----:B------:R-:W-:Y:S01]  /*1410*/  SHF.R.S32.HI R128, RZ, 0x5, R127 ;  /* 0x00000005ff807819 */ /* 0x000fe2000001147f */
[----:B------:R-:W-:Y:S01]  /*1420*/  IMAD R9, R9, c[0x0][0x1a8], RZ ;  /* 0x00006a0009097a24 */ /* 0x000fe200078e02ff */
[----:B------:R-:W-:Y:S01]  /*1430*/  LEA.HI R7, R19, R22, RZ, 0x1 ;  /* 0x0000001613077211 */ /* 0x000fe200078f08ff */
[----:B------:R-:W-:Y:S01]  /*1440*/  IMAD.X R27, R31, 0x1, R10, P1 ;  /* 0x000000011f1b7824 */ /* 0x000fe200008e060a */
[----:B------:R-:W-:Y:S01]  /*1450*/  LOP3.LUT R19, R19, 0xfffffff0, RZ, 0xc0, !PT ;  /* 0xfffffff013137812 */ /* 0x000fe200078ec0ff */
[----:B------:R-:W-:Y:S01]  /*1460*/  IMAD R10, R128, 0x8, R23 ;  /* 0x00000008800a7824 */ /* 0x000fe200078e0217 */
[----:B------:R-:W-:Y:S01]  /*1470*/  SHF.R.S32.HI R21, RZ, 0x1f, R20 ;  /* 0x0000001fff157819 */ /* 0x000fe20000011414 */
[----:B------:R-:W-:Y:S01]  /*1480*/  IMAD R9, R12, c[0x0][0x1ac], R9 ;  /* 0x00006b000c097a24 */ /* 0x000fe200078e0209 */
[----:B------:R-:W-:Y:S01]  /*1490*/  LOP3.LUT R13, R0, R13, RZ, 0x3c, !PT ;  /* 0x0000000d000d7212 */ /* 0x000fe200078e3cff */
[----:B------:R-:W-:Y:S01]  /*14a0*/  IMAD.IADD R19, R126, 0x1, -R19 ;  /* 0x000000017e137824 */ /* 0x000fe200078e0a13 */
[----:B------:R-:W-:Y:S01]  /*14b0*/  IADD3 R4, P0, R20, R4, RZ ;  /* 0x0000000414047210 */ /* 0x000fe20007f1e0ff */
[----:B------:R-:W-:Y:S01]  /*14c0*/  IMAD.WIDE.U32 R16, R12, c[0x0][0x1a8], R16 ;  /* 0x00006a000c107a25 */ /* 0x000fe200078e0010 */
[----:B------:R-:W-:-:S02]  /*14d0*/  LEA.HI R165, R15, R18, RZ, 0x1 ;  /* 0x000000120fa57211 */ /* 0x000fc400078f08ff */
[-C--:B------:R-:W-:Y:S01]  /*14e0*/  LEA.HI R11, R19, R19.reuse, RZ, 0x1 ;  /* 0x00000013130b7211 */ /* 0x080fe200078f08ff */
[----:B------:R-:W-:Y:S01]  /*14f0*/  IMAD.WIDE R28, R29, 0x40, R20 ;  /* 0x000000401d1c7825 */ /* 0x000fe200078e0214 */
[----:B------:R-:W-:Y:S02]  /*1500*/  LOP3.LUT R15, R15, 0xfffffff8, RZ, 0xc0, !PT ;  /* 0xfffffff80f0f7812 */ /* 0x000fe400078ec0ff */
[----:B------:R-:W-:Y:S01]  /*1510*/  LOP3.LUT R124, R11, 0x7fffffe, RZ, 0xc0, !PT ;  /* 0x07fffffe0b7c7812 */ /* 0x000fe200078ec0ff */
[----:B------:R-:W-:Y:S01]  /*1520*/  IMAD.U32 R10, R10, 0x20, R13 ;  /* 0x000000200a0a7824 */ /* 0x000fe200078e000d */
[----:B------:R-:W-:Y:S01]  /*1530*/  LOP3.LUT R165, R165, 0xfffffffe, RZ, 0xc0, !PT ;  /* 0xfffffffea5a57812 */ /* 0x000fe200078ec0ff */
[----:B------:R-:W-:Y:S01]  /*1540*/  IMAD R13, R6, c[0x0][0x1b8], RZ ;  /* 0x00006e00060d7a24 */ /* 0x000fe200078e02ff */
[----:B------:R-:W-:Y:S01]  /*1550*/  SHF.R.S32.HI R0, RZ, 0x1f, R19 ;  /* 0x0000001fff007819 */ /* 0x000fe20000011413 */
[----:B------:R-:W-:Y:S01]  /*1560*/  IMAD.X R6, R21, 0x1, R3, P0 ;  /* 0x0000000115067824 */ /* 0x000fe200000e0603 */
[----:B------:R-:W-:Y:S01]  /*1570*/  LOP3.LUT R7, R7, 0xfffffffe, RZ, 0xc0, !PT ;  /* 0xfffffffe07077812 */ /* 0x000fe200078ec0ff */
[----:B------:R-:W-:Y:S01]  /*1580*/  IMAD.IADD R17, R17, 0x1, R9 ;  /* 0x0000000111117824 */ /* 0x000fe200078e0209 */
[----:B------:R-:W-:Y:S01]  /*1590*/  LEA.HI R0, R0, R19, RZ, 0x3 ;  /* 0x0000001300007211 */ /* 0x000fe200078f18ff */
[----:B------:R-:W-:Y:S01]  /*15a0*/  IMAD R3, R21, c[0x0][0x198], RZ ;  /* 0x0000660015037a24 */ /* 0x000fe200078e02ff */
[----:B------:R-:W-:Y:S01]  /*15b0*/  SHF.R.S32.HI R175, RZ, 0x1f, R127 ;  /* 0x0000001fffaf7819 */ /* 0x000fe2000001147f */
[----:B------:R-:W-:-:S02]  /*15c0*/  IMAD R9, R29, c[0x0][0x190], RZ ;  /* 0x000064001d097a24 */ /* 0x000fc400078e02ff */
[C---:B------:R-:W-:Y:S01]  /*15d0*/  IMAD R13, R8.reuse, c[0x0][0x1bc], R13 ;  /* 0x00006f00080d7a24 */ /* 0x040fe200078e020d */
[----:B------:R-:W-:Y:S01]  /*15e0*/  LEA.HI R175, R175, R128, RZ, 0x2 ;  /* 0x00000080afaf7211 */ /* 0x000fe200078f10ff */
[----:B------:R-:W-:Y:S01]  /*15f0*/  IMAD.WIDE.U32 R24, R8, c[0x0][0x1b8], R24 ;  /* 0x00006e0008187a25 */ /* 0x000fe200078e0018 */
[--C-:B------:R-:W-:Y:S02]  /*1600*/  SHF.R.S32.HI R8, RZ, 0x1, R11.reuse ;  /* 0x00000001ff087819 */ /* 0x100fe4000001140b */
[----:B------:R-:W-:Y:S01]  /*1610*/  SHF.R.S32.HI R11, RZ, 0x1f, R11 ;  /* 0x0000001fff0b7819 */ /* 0x000fe2000001140b */
[C---:B------:R-:W-:Y:S01]  /*1620*/  IMAD R3, R20.reuse, c[0x0][0x19c], R3 ;  /* 0x0000670014037a24 */ /* 0x040fe200078e0203 */
[----:B------:R-:W-:Y:S01]  /*1630*/  LOP3.LUT R175, R175, 0xfffffffc, RZ, 0xc0, !PT ;  /* 0xfffffffcafaf7812 */ /* 0x000fe200078ec0ff */
[----:B------:R-:W-:Y:S01]  /*1640*/  IMAD.WIDE.U32 R26, R20, c[0x0][0x198], R26 ;  /* 0x00006600141a7a25 */ /* 0x000fe200078e001a */
[----:B------:R-:W-:-:S03]  /*1650*/  LEA.HI R11, R11, R8, RZ, 0x2 ;  /* 0x000000080b0b7211 */ /* 0x000fc600078f10ff */
[----:B------:R-:W-:Y:S01]  /*1660*/  IMAD R9, R28, c[0x0][0x194], R9 ;  /* 0x000065001c097a24 */ /* 0x000fe200078e0209 */
[----:B------:R-:W-:Y:S01]  /*1670*/  LEA R170, P0, R26, c[0x0][0x168], 0x1 ;  /* 0x00005a001aaa7a11 */ /* 0x000fe200078008ff */
[----:B------:R-:W-:Y:S01]  /*1680*/  IMAD.WIDE.U32 R28, R28, c[0x0][0x190], R16 ;  /* 0x000064001c1c7a25 */ /* 0x000fe200078e0010 */
[----:B------:R-:W-:-:S03]  /*1690*/  LOP3.LUT R11, R11, 0xfffffffc, RZ, 0xc0, !PT ;  /* 0xfffffffc0b0b7812 */ /* 0x000fc600078ec0ff */
[----:B------:R-:W-:Y:S01]  /*16a0*/  IMAD.IADD R25, R25, 0x1, R13 ;  /* 0x0000000119197824 */ /* 0x000fe200078e020d */
[----:B------:R-:W-:Y:S01]  /*16b0*/  LEA R12, P1, R28, c[0x0][0x160], 0x1 ;  /* 0x000058001c0c7a11 */ /* 0x000fe200078208ff */
[----:B------:R-:W-:Y:S02]  /*16c0*/  IMAD.IADD R13, R27, 0x1, R3 ;  /* 0x000000011b0d7824 */ /* 0x000fe400078e0203 */
[----:B------:R-:W-:Y:S02]  /*16d0*/  IMAD.IADD R15, R126, 0x1, -R15 ;  /* 0x000000017e0f7824 */ /* 0x000fe400078e0a0f */
[----:B------:R-:W-:Y:S01]  /*16e0*/  IMAD.IADD R9, R29, 0x1, R9 ;  /* 0x000000011d097824 */ /* 0x000fe200078e0209 */
[----:B------:R-:W-:Y:S01]  /*16f0*/  LEA.HI.X R171, R26, c[0x0][0x16c], R13, 0x1, P0 ;  /* 0x00005b001aab7a11 */ /* 0x000fe200000f0c0d */
[----:B------:R-:W-:Y:S01]  /*1700*/  IMAD.IADD R3, R8, 0x1, -R11 ;  /* 0x0000000108037824 */ /* 0x000fe200078e0a0b */
[----:B------:R-:W-:Y:S01]  /*1710*/  LEA.HI R166, R15, R15, RZ, 0x1 ;  /* 0x0000000f0fa67211 */ /* 0x000fe200078f08ff */
[----:B------:R-:W-:Y:S01]  /*1720*/  IMAD.MOV.U32 R8, RZ, RZ, c[0x0][0x194] ;  /* 0x00006500ff087624 */ /* 0x000fe200078e00ff */
[----:B------:R-:W-:Y:S01]  /*1730*/  LEA.HI.X R13, R28, c[0x0][0x164], R9, 0x1, P1 ;  /* 0x000059001c0d7a11 */ /* 0x000fe200008f0c09 */
[----:B------:R-:W-:Y:S01]  /*1740*/  IMAD.MOV.U32 R9, RZ, RZ, c[0x0][0x190] ;  /* 0x00006400ff097624 */ /* 0x000fe200078e00ff */
[----:B------:R-:W-:Y:S01]  /*1750*/  LOP3.LUT R164, R166, 0xfffffffe, RZ, 0xc0, !PT ;  /* 0xfffffffea6a47812 */ /* 0x000fe200078ec0ff */
[----:B------:R-:W-:Y:S01]  /*1760*/  IMAD.SHL.U32 R163, R10, 0x2, RZ ;  /* 0x000000020aa37824 */ /* 0x000fe200078e00ff */
[----:B------:R-:W-:Y:S01]  /*1770*/  SHF.R.S32.HI R166, RZ, 0x1, R166 ;  /* 0x00000001ffa67819 */ /* 0x000fe200000114a6 */
[----:B------:R-:W-:Y:S01]  /*1780*/  IMAD.IADD R165, R18, 0x1, -R165 ;  /* 0x0000000112a57824 */ /* 0x000fe200078e0aa5 */
[----:B------:R-:W-:Y:S01]  /*1790*/  LEA R14, P0, R9, R12, 0x6 ;  /* 0x0000000c090e7211 */ /* 0x000fe200078030ff */
[----:B------:R-:W-:Y:S01]  /*17a0*/  IMAD.IADD R164, R15, 0x1, -R164 ;  /* 0x000000010fa47824 */ /* 0x000fe200078e0aa4 */
[----:B------:R-:W-:Y:S01]  /*17b0*/  @!PT LDS RZ, [RZ] ;  /* 0x00000000fffff984 */ /* 0x000fe20000000800 */
[----:B------:R-:W-:Y:S01]  /*17c0*/  @!PT LDS RZ, [RZ] ;  /* 0x00000000fffff984 */ /* 0x000fe20000000800 */
[----:B------:R-:W-:Y:S01]  /*17d0*/  @!PT LDS RZ, [RZ] ;  /* 0x00000000fffff984 */ /* 0x000fe20000000800 */
[----:B------:R1:W-:Y:S01]  /*17e0*/  LDGSTS.E.BYPASS.LTC128B.128 [R163], [R12.64] ;  /* 0x000000000ca37fae */ /* 0x0003e2000b901d4a */
[----:B------:R-:W-:Y:S01]  /*17f0*/  IMAD.IADD R124, R19, 0x1, -R124 ;  /* 0x00000001137c7824 */ /* 0x000fe200078e0a7c */
[----:B------:R-:W-:Y:S01]  /*1800*/  LEA.HI.X R15, R9, R13, R8, 0x6, P0 ;  /* 0x0000000d090f7211 */ /* 0x000fe200000f3408 */
[----:B------:R-:W-:Y:S01]  /*1810*/  IMAD R11, R6, c[0x0][0x1a0], RZ ;  /* 0x00006800060b7a24 */ /* 0x000fe200078e02ff */
[----:B------:R-:W-:Y:S01]  /*1820*/  IADD3 R8, P0, R170, UR9, RZ ;  /* 0x00000009aa087c10 */ /* 0x000fe2000ff1e0ff */
[----:B------:R1:W-:Y:S01]  /*1830*/  LDGSTS.E.BYPASS.LTC128B.128 [R163+0x1000], [R12.64+0x40] ;  /* 0x010000400ca37fae */ /* 0x0003e2000b901d4a */
[----:B------:R-:W-:Y:S01]  /*1840*/  IMAD.WIDE.U32 R24, R4, c[0x0][0x1a0], R24 ;  /* 0x0000680004187a25 */ /* 0x000fe200078e0018 */
[----:B------:R-:W-:-:S02]  /*1850*/  LOP3.LUT P1, RZ, R3, 0x2, RZ, 0xc0, !PT ;  /* 0x0000000203ff7812 */ /* 0x000fc4000782c0ff */
[----:B------:R-:W-:Y:S01]  /*1860*/  IADD3.X R9, R171, UR7, RZ, P0, !PT ;  /* 0x00000007ab097c10 */ /* 0x000fe200087fe4ff */
[----:B------:R1:W-:Y:S01]  /*1870*/  LDGSTS.E.BYPASS.LTC128B.128 [R163+0x2000], [R12.64+0x80] ;  /* 0x020000800ca37fae */ /* 0x0003e2000b901d4a */
[----:B------:R-:W-:Y:S01]  /*1880*/  IADD3 R16, P0, R8, UR9, RZ ;  /* 0x0000000908107c10 */ /* 0x000fe2000ff1e0ff */
[----:B------:R-:W-:Y:S02]  /*1890*/  IMAD R6, R4, c[0x0][0x1a4], R11 ;  /* 0x0000690004067a24 */ /* 0x000fe400078e020b */
[----:B------:R2:W-:Y:S01]  /*18a0*/  LDGSTS.E.BYPASS.LTC128B.128 [R163+0x800], [R14.64] ;  /* 0x008000000ea37fae */ /* 0x0005e2000b901d4a */
[----:B------:R-:W-:Y:S01]  /*18b0*/  IADD3.X R17, R9, UR7, RZ, P0, !PT ;  /* 0x0000000709117c10 */ /* 0x000fe200087fe4ff */
[----:B------:R-:W-:Y:S01]  /*18c0*/  IMAD.SHL.U32 R4, R166, 0x40, RZ ;  /* 0x00000040a6047824 */ /* 0x000fe200078e00ff */
[----:B------:R-:W-:Y:S01]  /*18d0*/  IADD3 R18, P0, R16, UR9, RZ ;  /* 0x0000000910127c10 */ /* 0x000fe2000ff1e0ff */
[----:B------:R2:W-:Y:S01]  /*18e0*/  LDGSTS.E.BYPASS.LTC128B.128 [R163+0x1800], [R14.64+0x40] ;  /* 0x018000400ea37fae */ /* 0x0005e2000b901d4a */
[----:B------:R-:W-:-:S02]  /*18f0*/  IMAD.SHL.U32 R10, R165, 0x8, RZ ;  /* 0x00000008a50a7824 */ /* 0x000fc400078e00ff */
[----:B------:R-:W-:Y:S01]  /*1900*/  IADD3.X R19, R17, UR7, RZ, P0, !PT ;  /* 0x0000000711137c10 */ /* 0x000fe200087fe4ff */
[----:B------:R2:W-:Y:S01]  /*1910*/  LDGSTS.E.BYPASS.LTC128B.128 [R163+0x2800], [R14.64+0x80] ;  /* 0x028000800ea37fae */ /* 0x0005e2000b901d4a */
[----:B------:R-:W-:Y:S01]  /*1920*/  LOP3.LUT R11, R4, 0xc0, RZ, 0xc0, !PT ;  /* 0x000000c0040b7812 */ /* 0x000fe200078ec0ff */
[----:B------:R-:W-:Y:S01]  /*1930*/  IMAD.IADD R7, R22, 0x1, -R7 ;  /* 0x0000000116077824 */ /* 0x000fe200078e0a07 */
[----:B------:R-:W-:Y:S01]  /*1940*/  LEA R172, P0, R24, c[0x0][0x170], 0x1 ;  /* 0x00005c0018ac7a11 */ /* 0x000fe200078008ff */
[----:B------:R3:W-:Y:S01]  /*1950*/  LDGSTS.E.BYPASS.LTC128B.128 [R163+0x3000], [R170.64] ;  /* 0x03000000aaa37fae */ /* 0x0007e2000b901d4a */
[----:B------:R-:W-:Y:S01]  /*1960*/  SHF.R.U32.HI R4, RZ, 0x3, R11 ;  /* 0x00000003ff047819 */ /* 0x000fe2000001160b */
[----:B------:R-:W-:Y:S02]  /*1970*/  IMAD.SHL.U32 R0, R0, 0x20, RZ ;  /* 0x0000002000007824 */ /* 0x000fe400078e00ff */
[----:B------:R3:W-:Y:S01]  /*1980*/  LDGSTS.E.BYPASS.LTC128B.128 [R163+0x5000], [R170.64+0x40] ;  /* 0x05000040aaa37fae */ /* 0x0007e2000b901d4a */
[----:B------:R-:W-:-:S02]  /*1990*/  IMAD R129, R128, 0x10, R129 ;  /* 0x0000001080817824 */ /* 0x000fc400078e0281 */
[----:B------:R-:W-:Y:S01]  /*19a0*/  IMAD.IADD R175, R128, 0x1, -R175 ;  /* 0x0000000180af7824 */ /* 0x000fe200078e0aaf */
        /* <DEDUP_REMOVED lines=9> */
[----:B------:R5:W-:Y:S01]  /*1a40*/  LDGSTS.E.BYPASS.LTC128B.128 [R163+0x8800], [R18.64+0x80] ;  /* 0x0880008012a37fae */ /* 0x000be2000b901d4a */
[----:B----4-:R-:W-:-:S03]  /*1a50*/  LOP3.LUT R9, R11, 0x8, R10, 0xf8, !PT ;  /* 0x000000080b097812 */ /* 0x010fc600078ef80a */
[----:B------:R-:W0:Y:S01]  /*1a60*/  LDGDEPBAR ;  /* 0x00000000000079af */ /* 0x000e220000000000 */
[----:B------:R-:W-:Y:S02]  /*1a70*/  IMAD.IADD R11, R25, 0x1, R6 ;  /* 0x00000001190b7824 */ /* 0x000fe400078e0206 */
[----:B------:R-:W-:Y:S01]  /*1a80*/  IMAD.SHL.U32 R6, R3, 0x40, RZ ;  /* 0x0000004003067824 */ /* 0x000fe200078e00ff */
[----:B------:R-:W-:Y:S01]  /*1a90*/  LOP3.LUT R4, R9, R4, RZ, 0x3c, !PT ;  /* 0x0000000409047212 */ /* 0x000fe200078e3cff */
[C---:B------:R-:W-:Y:S01]  /*1aa0*/  IMAD.SHL.U32 R8, R7.reuse, 0x8, RZ ;  /* 0x0000000807087824 */ /* 0x040fe200078e00ff */
[----:B------:R-:W-:Y:S01]  /*1ab0*/  LEA.HI.X R173, R24, c[0x0][0x174], R11, 0x1, P0 ;  /* 0x00005d0018ad7a11 */ /* 0x000fe200000f0c0b */
[----:B------:R-:W-:Y:S01]  /*1ac0*/  IMAD R11, R7, 0x8, R164 ;  /* 0x00000008070b7824 */ /* 0x000fe200078e02a4 */
[----:B------:R-:W-:Y:S02]  /*1ad0*/  LOP3.LUT R9, R6, 0xc0, RZ, 0xc0, !PT ;  /* 0x000000c006097812 */ /* 0x000fe400078ec0ff */
[----:B------:R-:W-:Y:S01]  /*1ae0*/  LOP3.LUT R7, R0, 0xffffff00, RZ, 0xc0, !PT ;  /* 0xffffff0000077812 */ /* 0x000fe200078ec0ff */
[----:B------:R-:W-:Y:S01]  /*1af0*/  IMAD.U32 R0, R11, 0x20, R4 ;  /* 0x000000200b007824 */ /* 0x000fe200078e0004 */
[----:B------:R-:W-:Y:S01]  /*1b00*/  LOP3.LUT R6, R9, 0x8, R8, 0xf8, !PT ;  /* 0x0000000809067812 */ /* 0x000fe200078ef808 */
[----:B------:R-:W-:Y:S01]  /*1b10*/  IMAD.MOV.U32 R4, RZ, RZ, 0x20 ;  /* 0x00000020ff047424 */ /* 0x000fe200078e00ff */
[----:B------:R-:W-:Y:S01]  /*1b20*/  SHF.R.U32.HI R9, RZ, 0x3, R9 ;  /* 0x00000003ff097819 */ /* 0x000fe20000011609 */
[----:B------:R-:W-:Y:S01]  /*1b30*/  IMAD R161, R128, 0x200, R7 ;  /* 0x0000020080a17824 */ /* 0x000fe200078e0207 */
[----:B------:R-:W-:Y:S01]  /*1b40*/  IADD3 R8, P0, R172, UR4, RZ ;  /* 0x00000004ac087c10 */ /* 0x000fe2000ff1e0ff */
[----:B------:R-:W-:Y:S01]  /*1b50*/  IMAD.SHL.U32 R130, R0, 0x2, RZ ;  /* 0x0000000200827824 */ /* 0x000fe200078e00ff */
[----:B------:R-:W-:Y:S01]  /*1b60*/  LOP3.LUT R6, R6, R9, RZ, 0x3c, !PT ;  /* 0x0000000906067212 */ /* 0x000fe200078e3cff */
[----:B------:R-:W-:Y:S01]  /*1b70*/  IMAD R161, R124, 0x20, R161 ;  /* 0x000000207ca17824 */ /* 0x000fe200078e02a1 */
[----:B------:R-:W-:-:S02]  /*1b80*/  IADD3.X R9, R173, UR5, RZ, P0, !PT ;  /* 0x00000005ad097c10 */ /* 0x000fc400087fe4ff */
[----:B-1----:R-:W-:Y:S01]  /*1b90*/  IADD3 R12, P0, R8, UR4, RZ ;  /* 0x00000004080c7c10 */ /* 0x002fe2000ff1e0ff */
[----:B------:R-:W-:Y:S01]  /*1ba0*/  IMAD.IADD R161, R6, 0x1, R161 ;  /* 0x0000000106a17824 */ /* 0x000fe200078e02a1 */
[----:B------:R-:W-:-:S04]  /*1bb0*/  DEPBAR.LE SB0, 0x0 ;  /* 0x000080000000791a */ /* 0x000fc80000000000 */
[----:B------:R-:W-:Y:S01]  /*1bc0*/  BAR.SYNC.DEFER_BLOCKING 0x0 ;  /* 0x0000000000007b1d */ /* 0x000fe20000010000 */
[----:B------:R-:W-:Y:S01]  /*1bd0*/  IADD3.X R13, R9, UR5, RZ, P0, !PT ;  /* 0x00000005090d7c10 */ /* 0x000fe200087fe4ff */
[----:B------:R-:W-:Y:S01]  /*1be0*/  IMAD.SHL.U32 R161, R161, 0x2, RZ ;  /* 0x00000002a1a17824 */ /* 0x000fe200078e00ff */
[----:B------:R-:W-:Y:S02]  /*1bf0*/  IADD3 R10, P0, R12, UR4, RZ ;  /* 0x000000040c0a7c10 */ /* 0x000fe4000ff1e0ff */
[----:B------:R-:W-:Y:S02]  /*1c00*/  LEA R160, R0, 0x3000, 0x1 ;  /* 0x0000300000a07811 */ /* 0x000fe400078e08ff */
[----:B------:R-:W-:Y:S02]  /*1c10*/  IADD3.X R11, R13, UR5, RZ, P0, !PT ;  /* 0x000000050d0b7c10 */ /* 0x000fe400087fe4ff */
[----:B------:R-:W-:-:S04]  /*1c20*/  LOP3.LUT P0, RZ, R166, 0x2, RZ, 0xc0, !PT ;  /* 0x00000002a6ff7812 */ /* 0x000fc8000780c0ff */
[C---:B------:R-:W-:Y:S02]  /*1c30*/  SEL R3, R4.reuse, 0xffffffe0, !P0 ;  /* 0xffffffe004037807 */ /* 0x040fe40004000000 */
[----:B------:R-:W-:-:S03]  /*1c40*/  SEL R4, R4, 0xffffffe0, !P1 ;  /* 0xffffffe004047807 */ /* 0x000fc60004800000 */
[----:B------:R-:W-:Y:S01]  /*1c50*/  IMAD.IADD R158, R160, 0x1, R3 ;  /* 0x00000001a09e7824 */ /* 0x000fe200078e0203 */
[----:B------:R-:W-:Y:S01]  /*1c60*/  LOP3.LUT R3, R127, 0xffffffe0, RZ, 0xc0, !PT ;  /* 0xffffffe07f037812 */ /* 0x000fe200078ec0ff */
[----:B------:R-:W-:Y:S01]  /*1c70*/  IMAD.IADD R159, R161, 0x1, R4 ;  /* 0x00000001a19f7824 */ /* 0x000fe200078e0204 */
[----:B------:R-:W-:Y:S01]  /*1c80*/  @!PT LDS RZ, [RZ] ;  /* 0x00000000fffff984 */ /* 0x000fe20000000800 */
[----:B------:R-:W-:Y:S01]  /*1c90*/  @!PT LDS RZ, [RZ] ;  /* 0x00000000fffff984 */ /* 0x000fe20000000800 */
[----:B------:R-:W-:Y:S01]  /*1ca0*/  @!PT LDS RZ, [RZ] ;  /* 0x00000000fffff984 */ /* 0x000fe20000000800 */
[----:B------:R3:W-:Y:S03]  /*1cb0*/  LDGSTS.E.BYPASS.LTC128B.128 [R163+0x9000], [R172.64] ;  /* 0x09000000aca37fae */ /* 0x0007e6000b901d4a */
[----:B------:R-:W-:Y:S01]  /*1cc0*/  IMAD.IADD R3, R126, 0x1, -R3 ;  /* 0x000000017e037824 */ /* 0x000fe200078e0a03 */
[----:B------:R3:W-:Y:S04]  /*1cd0*/  LDGSTS.E.BYPASS.LTC128B.128 [R163+0xb000], [R172.64+0x40] ;  /* 0x0b000040aca37fae */ /* 0x0007e8000b901d4a */
[----:B------:R-:W-:Y:S01]  /*1ce0*/  SHF.R.S32.HI R0, RZ, 0x1f, R3 ;  /* 0x0000001fff007819 */ /* 0x000fe20000011403 */
[----:B------:R3:W-:Y:S03]  /*1cf0*/  LDGSTS.E.BYPASS.LTC128B.128 [R163+0xd000], [R172.64+0x80] ;  /* 0x0d000080aca37fae */ /* 0x0007e6000b901d4a */
[----:B------:R-:W-:Y:S01]  /*1d00*/  LEA.HI R0, R0, R3, RZ, 0x2 ;  /* 0x0000000300007211 */ /* 0x000fe200078f10ff */
[----:B------:R1:W-:Y:S01]  /*1d10*/  LDGSTS.E.BYPASS.LTC128B.128 [R163+0x9800], [R8.64] ;  /* 0x0980000008a37fae */ /* 0x0003e2000b901d4a */
[----:B------:R-:W-:-:S02]  /*1d20*/  IADD3 R3, R5, -0x1, RZ ;  /* 0xffffffff05037810 */ /* 0x000fc40007ffe0ff */
[----:B------:R-:W-:Y:S01]  /*1d30*/  SHF.R.S32.HI R174, RZ, 0x2, R0 ;  /* 0x00000002ffae7819 */ /* 0x000fe20000011400 */
[----:B------:R1:W-:Y:S01]  /*1d40*/  LDGSTS.E.BYPASS.LTC128B.128 [R163+0xb800], [R8.64+0x40] ;  /* 0x0b80004008a37fae */ /* 0x0003e2000b901d4a */
[C---:B------:R-:W-:Y:S01]  /*1d50*/  ISETP.GT.AND P0, PT, R3.reuse, R162, PT ;  /* 0x000000a20300720c */ /* 0x040fe20003f04270 */
[----:B------:R-:W-:Y:S02]  /*1d60*/  IMAD.SHL.U32 R0, R3, 0x80, RZ ;  /* 0x0000008003007824 */ /* 0x000fe400078e00ff */
        /* <DEDUP_REMOVED lines=8> */
[----:B------:R-:W4:Y:S04]  /*1df0*/  LDSM.16.M88.4 R72, [R130+0x3000] ;  /* 0x003000008248783b */ /* 0x000f280000000200 */
[----:B------:R-:W3:Y:S04]  /*1e00*/  LDSM.16.M88.4 R64, [R130+0x3400] ;  /* 0x003400008240783b */ /* 0x000ee80000000200 */
[----:B------:R-:W3:Y:S04]  /*1e10*/  LDSM.16.M88.4 R56, [R130+0x3800] ;  /* 0x003800008238783b */ /* 0x000ee80000000200 */
[----:B------:R-:W3:Y:S04]  /*1e20*/  LDSM.16.M88.4 R48, [R130+0x3c00] ;  /* 0x003c00008230783b */ /* 0x000ee80000000200 */
[----:B------:R-:W3:Y:S04]  /*1e30*/  LDSM.16.M88.4 R40, [R130+0x4000] ;  /* 0x004000008228783b */ /* 0x000ee80000000200 */
[----:B------:R-:W3:Y:S04]  /*1e40*/  LDSM.16.M88.4 R32, [R130+0x4400] ;  /* 0x004400008220783b */ /* 0x000ee80000000200 */
[----:B------:R-:W3:Y:S04]  /*1e50*/  LDSM.16.M88.4 R24, [R130+0x4800] ;  /* 0x004800008218783b */ /* 0x000ee80000000200 */
[----:B--2---:R-:W2:Y:S04]  /*1e60*/  LDSM.16.M88.4 R12, [R130+0x4c00] ;  /* 0x004c0000820c783b */ /* 0x004ea80000000200 */
[----:B------:R-:W-:Y:S04]  /*1e70*/  LDSM.16.M88.4 R80, [R159] ;  /* 0x000000009f50783b */ /* 0x000fe80000000200 */
[----:B-1----:R-:W1:Y:S01]  /*1e80*/  LDSM.16.M88.4 R8, [R158+0x800] ;  /* 0x000800009e08783b */ /* 0x002e620000000200 */
[C---:B----4-:R-:W-:Y:S03]  /*1e90*/  HMMA.16816.F32 R76, R108.reuse, R72, RZ ;  /* 0x000000486c4c723c */ /* 0x050fe600000018ff */
[----:B------:R-:W4:Y:S04]  /*1ea0*/  LDSM.16.M88.4 R20, [R158] ;  /* 0x000000009e14783b */ /* 0x000f280000000200 */
[----:B-----5:R-:W5:Y:S01]  /*1eb0*/  LDSM.16.M88.4 R16, [R158+0x400] ;  /* 0x000400009e10783b */ /* 0x020f620000000200 */
[C---:B---3--:R-:W-:Y:S03]  /*1ec0*/  HMMA.16816.F32 R68, R108.reuse, R64, RZ ;  /* 0x000000406c44723c */ /* 0x048fe600000018ff */
        /* <DEDUP_REMOVED lines=12> */
[----:B------:R-:W0:Y:S05]  /*1f90*/  LDGDEPBAR ;  /* 0x00000000000079af */ /* 0x000e2a0000000000 */
        /* <DEDUP_REMOVED lines=8> */
[C---:B--2---:R-:W-:Y:S08]  /*2020*/  HMMA.16816.F32 R112, R108.reuse, R12, RZ ;  /* 0x0000000c6c70723c */ /* 0x044ff000000018ff */
[----:B------:R-:W-:Y:S01]  /*2030*/  HMMA.16816.F32 R108, R108, R14, RZ ;  /* 0x0000000e6c6c723c */ /* 0x000fe200000018ff */
[----:B------:R-:W2:Y:S07]  /*2040*/  LDSM.16.M88.4 R12, [R158+0x1000] ;  /* 0x001000009e0c783b */ /* 0x000eae0000000200 */
[C---:B-1----:R-:W-:Y:S08]  /*2050*/  HMMA.16816.F32 R60, R80.reuse, R8, R60 ;  /* 0x00000008503c723c */ /* 0x042ff0000000183c */
[C---:B------:R-:W-:Y:S01]  /*2060*/  HMMA.16816.F32 R56, R80.reuse, R10, R56 ;  /* 0x0000000a5038723c */ /* 0x040fe20000001838 */
[----:B------:R-:W-:Y:S07]  /*2070*/  LDSM.16.M88.4 R8, [R161+0x1000] ;  /* 0x00100000a108783b */ /* 0x000fee0000000200 */
[C---:B----4-:R-:W-:Y:S08]  /*2080*/  HMMA.16816.F32 R76, R80.reuse, R20, R76 ;  /* 0x00000014504c723c */ /* 0x050ff0000000184c */
[C---:B------:R-:W-:Y:S01]  /*2090*/  HMMA.16816.F32 R72, R80.reuse, R22, R72 ;  /* 0x000000165048723c */ /* 0x040fe20000001848 */
[----:B------:R-:W-:Y:S07]  /*20a0*/  LDSM.16.M88.4 R20, [R130+0x5000] ;  /* 0x005000008214783b */ /* 0x000fee0000000200 */
[C---:B-----5:R-:W-:Y:S08]  /*20b0*/  HMMA.16816.F32 R68, R80.reuse, R16, R68 ;  /* 0x000000105044723c */ /* 0x060ff00000001844 */
[C---:B--2---:R-:W-:Y:S08]  /*20c0*/  HMMA.16816.F32 R44, R80.reuse, R12, R44 ;  /* 0x0000000c502c723c */ /* 0x044ff0000000182c */
[C---:B------:R-:W-:Y:S01]  /*20d0*/  HMMA.16816.F32 R40, R80.reuse, R14, R40 ;  /* 0x0000000e5028723c */ /* 0x040fe20000001828 */
[----:B------:R-:W1:Y:S07]  /*20e0*/  LDSM.16.M88.4 R12, [R130+0x5800] ;  /* 0x00580000820c783b */ /* 0x000e6e0000000200 */
[C---:B------:R-:W-:Y:S01]  /*20f0*/  HMMA.16816.F32 R64, R80.reuse, R18, R64 ;  /* 0x000000125040723c */ /* 0x040fe20000001840 */
[----:B------:R-:W2:Y:S07]  /*2100*/  LDSM.16.M88.4 R16, [R130+0x5400] ;  /* 0x005400008210783b */ /* 0x000eae0000000200 */
[C---:B------:R-:W-:Y:S08]  /*2110*/  HMMA.16816.F32 R52, R80.reuse, R96, R52 ;  /* 0x000000605034723c */ /* 0x040ff00000001834 */
[C---:B------:R-:W-:Y:S01]  /*2120*/  HMMA.16816.F32 R48, R80.reuse, R98, R48 ;  /* 0x000000625030723c */ /* 0x040fe20000001830 */
[----:B------:R-:W3:Y:S07]  /*2130*/  LDSM.16.M88.4 R96, [R130+0x6800] ;  /* 0x006800008260783b */ /* 0x000eee0000000200 */
[C---:B------:R-:W-:Y:S08]  /*2140*/  HMMA.16816.F32 R36, R80.reuse, R92, R36 ;  /* 0x0000005c5024723c */ /* 0x040ff00000001824 */
[C---:B------:R-:W-:Y:S01]  /*2150*/  HMMA.16816.F32 R32, R80.reuse, R94, R32 ;  /* 0x0000005e5020723c */ /* 0x040fe20000001820 */
[----:B------:R-:W4:Y:S07]  /*2160*/  LDSM.16.M88.4 R92, [R130+0x6c00] ;  /* 0x006c0000825c783b */ /* 0x000f2e0000000200 */
[C---:B------:R-:W-:Y:S08]  /*2170*/  HMMA.16816.F32 R28, R80.reuse, R88, R28 ;  /* 0x00000058501c723c */ /* 0x040ff0000000181c */
[C---:B------:R-:W-:Y:S01]  /*2180*/  HMMA.16816.F32 R24, R80.reuse, R90, R24 ;  /* 0x0000005a5018723c */ /* 0x040fe20000001818 */
[----:B------:R-:W-:Y:S07]  /*2190*/  LDSM.16.M88.4 R88, [R158+0x2000] ;  /* 0x002000009e58783b */ /* 0x000fee0000000200 */
[C---:B------:R-:W-:Y:S08]  /*21a0*/  HMMA.16816.F32 R112, R80.reuse, R84, R112 ;  /* 0x000000545070723c */ /* 0x040ff00000001870 */
[----:B------:R-:W-:Y:S01]  /*21b0*/  HMMA.16816.F32 R108, R80, R86, R108 ;  /* 0x00000056506c723c */ /* 0x000fe2000000186c */
[----:B------:R-:W-:Y:S04]  /*21c0*/  LDSM.16.M88.4 R80, [R158+0x2800] ;  /* 0x002800009e50783b */ /* 0x000fe80000000200 */
[----:B------:R-:W-:Y:S03]  /*21d0*/  LDSM.16.M88.4 R84, [R158+0x2400] ;  /* 0x002400009e54783b */ /* 0x000fe60000000200 */
        /* <DEDUP_REMOVED lines=8> */
[----:B------:R-:W5:Y:S07]  /*2260*/  LDSM.16.M88.4 R20, [R158+0x2c00] ;  /* 0x002c00009e14783b */ /* 0x000f6e0000000200 */
[C---:B--2---:R-:W-:Y:S08]  /*2270*/  HMMA.16816.F32 R68, R8.reuse, R16, R68 ;  /* 0x000000100844723c */ /* 0x044ff00000001844 */
        /* <DEDUP_REMOVED lines=8> */
[C---:B---3--:R-:W-:Y:S08]  /*2300*/  HMMA.16816.F32 R28, R8.reuse, R96, R28 ;  /* 0x00000060081c723c */ /* 0x048ff0000000181c */
[C---:B------:R-:W-:Y:S01]  /*2310*/  HMMA.16816.F32 R24, R8.reuse, R98, R24 ;  /* 0x000000620818723c */ /* 0x040fe20000001818 */
[----:B------:R-:W-:Y:S07]  /*2320*/  LDSM.16.M88.4 R96, [R130+0x7800] ;  /* 0x007800008260783b */ /* 0x000fee0000000200 */
[C---:B----4-:R-:W-:Y:S08]  /*2330*/  HMMA.16816.F32 R112, R8.reuse, R92, R112 ;  /* 0x0000005c0870723c */ /* 0x050ff00000001870 */
[----:B------:R-:W-:Y:S01]  /*2340*/  HMMA.16816.F32 R108, R8, R94, R108 ;  /* 0x0000005e086c723c */ /* 0x000fe2000000186c */
[----:B------:R-:W2:Y:S04]  /*2350*/  LDSM.16.M88.4 R8, [R158+0x3800] ;  /* 0x003800009e08783b */ /* 0x000ea80000000200 */
        /* <DEDUP_REMOVED lines=9> */
[----:B------:R-:W3:Y:S07]  /*23f0*/  LDSM.16.M88.4 R80, [R130+0x8800] ;  /* 0x008800008250783b */ /* 0x000eee0000000200 */
[C---:B-----5:R-:W-:Y:S08]  /*2400*/  HMMA.16816.F32 R52, R120.reuse, R20, R52 ;  /* 0x000000147834723c */ /* 0x060ff00000001834 */
[C---:B------:R-:W-:Y:S01]  /*2410*/  HMMA.16816.F32 R48, R120.reuse, R22, R48 ;  /* 0x000000167830723c */ /* 0x040fe20000001830 */
[----:B------:R-:W-:Y:S07]  /*2420*/  LDSM.16.M88.4 R20, [R158+0x4000] ;  /* 0x004000009e14783b */ /* 0x000fee0000000200 */
[C---:B--2---:R-:W-:Y:S08]  /*2430*/  HMMA.16816.F32 R28, R120.reuse, R8, R28 ;  /* 0x00000008781c723c */ /* 0x044ff0000000181c */
        /* <DEDUP_REMOVED lines=8> */
[----:B-1----:R-:W-:Y:S08]  /*24c0*/  HMMA.16816.F32 R76, R12, R104, R76 ;  /* 0x000000680c4c723c */ /* 0x002ff0000000184c */
[----:B------:R-:W-:Y:S08]  /*24d0*/  HMMA.16816.F32 R112, R120, R116, R112 ;  /* 0x000000747870723c */ /* 0x000ff00000001870 */
[----:B------:R-:W-:Y:S08]  /*24e0*/  HMMA.16816.F32 R72, R12, R106, R72 ;  /* 0x0000006a0c48723c */ /* 0x000ff00000001848 */
[----:B------:R-:W-:Y:S08]  /*24f0*/  HMMA.16816.F32 R108, R120, R118, R108 ;  /* 0x00000076786c723c */ /* 0x000ff0000000186c */
[C---:B------:R-:W-:Y:S07]  /*2500*/  HMMA.16816.F32 R52, R12.reuse, R92, R52 ;  /* 0x0000005c0c34723c */ /* 0x040fee0000001834 */
[----:B------:R-:W-:Y:S01]  /*2510*/  IADD3 R92, R129, 0x1, R174 ;  /* 0x00000001815c7810 */ /* 0x000fe20007ffe0ae */
[----:B---3--:R-:W-:Y:S03]  /*2520*/  HMMA.16816.F32 R28, R12, R80, R28 ;  /* 0x000000500c1c723c */ /* 0x008fe6000000181c */
[----:B------:R-:W-:-:S04]  /*2530*/  IADD3 R92, R125, -c[0x0][0x214], R92 ;  /* 0x800085007d5c7a10 */ /* 0x000fc80007ffe05c */
[----:B------:R-:W-:Y:S01]  /*2540*/  IADD3 R92, R92, c[0x0][0x2e8], RZ ;  /* 0x0000ba005c5c7a10 */ /* 0x000fe20007ffe0ff */
[----:B------:R-:W-:Y:S01]  /*2550*/  HMMA.16816.F32 R24, R12, R82, R24 ;  /* 0x000000520c18723c */ /* 0x000fe20000001818 */
[----:B------:R-:W1:Y:S07]  /*2560*/  LDSM.16.M88.4 R80, [R158+0x4400] ;  /* 0x004400009e50783b */ /* 0x000e6e0000000200 */
[----:B--2---:R-:W-:Y:S08]  /*2570*/  HMMA.16816.F32 R76, R8, R20, R76 ;  /* 0x00000014084c723c */ /* 0x004ff0000000184c */
[----:B----4-:R-:W-:Y:S07]  /*2580*/  HMMA.16816.F32 R112, R12, R16, R112 ;  /* 0x000000100c70723c */ /* 0x010fee0000001870 */
[----:B------:R-:W-:Y:S01]  /*2590*/  IMAD.SHL.U32 R17, R126, 0x2, RZ ;  /* 0x000000027e117824 */ /* 0x000fe200078e00ff */
[----:B------:R-:W-:Y:S01]  /*25a0*/  HMMA.16816.F32 R72, R8, R22, R72 ;  /* 0x000000160848723c */ /* 0x000fe20000001848 */
[----:B------:R-:W2:Y:S03]  /*25b0*/  LDSM.16.M88.4 R20, [R158+0x4800] ;  /* 0x004800009e14783b */ /* 0x000ea60000000200 */
[----:B------:R-:W-:-:S04]  /*25c0*/  LOP3.LUT R3, R0, 0x6, R17, 0xf8, !PT ;  /* 0x0000000600037812 */ /* 0x000fc800078ef811 */
[----:B------:R-:W-:Y:S01]  /*25d0*/  HMMA.16816.F32 R40, R12, R90, R40 ;  /* 0x0000005a0c28723c */ /* 0x000fe20000001828 */
[----:B------:R-:W-:-:S06]  /*25e0*/  LOP3.LUT R17, R3, 0x9, RZ, 0xfc, !PT ;  /* 0x0000000903117812 */ /* 0x000fcc00078efcff */
[C---:B------:R-:W-:Y:S01]  /*25f0*/  IADD3 R90, R92.reuse, 0x8, RZ ;  /* 0x000000085c5a7810 */ /* 0x040fe20007ffe0ff */
[----:B------:R-:W-:Y:S01]  /*2600*/  HMMA.16816.F32 R68, R12, R100, R68 ;  /* 0x000000640c44723c */ /* 0x000fe20000001844 */
[-C--:B------:R-:W-:Y:S02]  /*2610*/  IMNMX R92, R92, R125.reuse, PT ;  /* 0x0000007d5c5c7217 */ /* 0x080fe40003800200 */
[----:B------:R-:W-:Y:S02]  /*2620*/  IMNMX R90, R90, R125, PT ;  /* 0x0000007d5a5a7217 */ /* 0x000fe40003800200 */
[----:B------:R-:W-:-:S03]  /*2630*/  ISETP.GE.AND P1, PT, R17, R92, PT ;  /* 0x0000005c1100720c */ /* 0x000fc60003f26270 */
[C---:B------:R-:W-:Y:S08]  /*2640*/  HMMA.16816.F32 R64, R12.reuse, R102, R64 ;  /* 0x000000660c40723c */ /* 0x040ff00000001840 */
[C---:B------:R-:W-:Y:S08]  /*2650*/  HMMA.16816.F32 R60, R12.reuse, R96, R60 ;  /* 0x000000600c3c723c */ /* 0x040ff0000000183c */
[C---:B------:R-:W-:Y:S08]  /*2660*/  HMMA.16816.F32 R56, R12.reuse, R98, R56 ;  /* 0x000000620c38723c */ /* 0x040ff00000001838 */
[C---:B------:R-:W-:Y:S08]  /*2670*/  HMMA.16816.F32 R48, R12.reuse, R94, R48 ;  /* 0x0000005e0c30723c */ /* 0x040ff00000001830 */
[C---:B------:R-:W-:Y:S08]  /*2680*/  HMMA.16816.F32 R44, R12.reuse, R88, R44 ;  /* 0x000000580c2c723c */ /* 0x040ff0000000182c */
[C---:B-----5:R-:W-:Y:S07]  /*2690*/  HMMA.16816.F32 R36, R12.reuse, R84, R36 ;  /* 0x000000540c24723c */ /* 0x060fee0000001824 */
[----:B------:R-:W-:Y:S01]  /*26a0*/  IMAD R85, R124, 0x20, R7 ;  /* 0x000000207c557824 */ /* 0x000fe200078e0207 */
[----:B------:R-:W-:Y:S01]  /*26b0*/  HMMA.16816.F32 R32, R12, R86, R32 ;  /* 0x000000560c20723c */ /* 0x000fe20000001820 */
[----:B------:R-:W-:-:S04]  /*26c0*/  LOP3.LUT R7, R3, 0x8, RZ, 0xfc, !PT ;  /* 0x0000000803077812 */ /* 0x000fc800078efcff */
[----:B------:R-:W-:Y:S02]  /*26d0*/  ISETP.GE.AND P5, PT, R7, R90, PT ;  /* 0x0000005a0700720c */ /* 0x000fe40003fa6270 */
[----:B------:R-:W-:Y:S01]  /*26e0*/  FSEL R87, R73, -INF , !P1 ;  /* 0xff80000049577808 */ /* 0x000fe20004800000 */
[----:B------:R-:W-:Y:S01]  /*26f0*/  HMMA.16816.F32 R108, R12, R18, R108 ;  /* 0x000000120c6c723c */ /* 0x000fe2000000186c */
[----:B------:R-:W-:Y:S02]  /*2700*/  FSEL R74, R74, -INF , !P5 ;  /* 0xff8000004a4a7808 */ /* 0x000fe40006800000 */
[-C--:B------:R-:W-:Y:S02]  /*2710*/  ISETP.GE.AND P3, PT, R7, R92.reuse, PT ;  /* 0x0000005c0700720c */ /* 0x080fe40003f66270 */
[C---:B------:R-:W-:Y:S02]  /*2720*/  LOP3.LUT R7, R3.reuse, 0x10, RZ, 0xfc, !PT ;  /* 0x0000001003077812 */ /* 0x040fe400078efcff */
[----:B------:R-:W-:Y:S01]  /*2730*/  LOP3.LUT R13, R3, 0x1, RZ, 0xfc, !PT ;  /* 0x00000001030d7812 */ /* 0x000fe200078efcff */
[----:B-1----:R-:W-:Y:S03]  /*2740*/  HMMA.16816.F32 R68, R8, R80, R68 ;  /* 0x000000500844723c */ /* 0x002fe60000001844 */
[----:B------:R-:W-:-:S02]  /*2750*/  ISETP.GE.AND P4, PT, R13, R92, PT ;  /* 0x0000005c0d00720c */ /* 0x000fc40003f86270 */
[-C--:B------:R-:W-:Y:S02]  /*2760*/  ISETP.GE.AND P2, PT, R13, R90.reuse, PT ;  /* 0x0000005a0d00720c */ /* 0x080fe40003f46270 */
[----:B------:R-:W1:Y:S01]  /*2770*/  LDSM.16.M88.4 R12, [R158+0x4c00] ;  /* 0x004c00009e0c783b */ /* 0x000e620000000200 */
[----:B------:R-:W-:Y:S01]  /*2780*/  FSEL R77, R77, -INF , !P4 ;  /* 0xff8000004d4d7808 */ /* 0x000fe20006000000 */
[C---:B------:R-:W-:Y:S01]  /*2790*/  HMMA.16816.F32 R64, R8.reuse, R82, R64 ;  /* 0x000000520840723c */ /* 0x040fe20000001840 */
[----:B------:R-:W-:Y:S02]  /*27a0*/  ISETP.GE.AND P4, PT, R17, R90, PT ;  /* 0x0000005a1100720c */ /* 0x000fe40003f86270 */
[----:B------:R-:W-:Y:S02]  /*27b0*/  LOP3.LUT R17, R3, 0x11, RZ, 0xfc, !PT ;  /* 0x0000001103117812 */ /* 0x000fe400078efcff */
[----:B------:R-:W-:Y:S02]  /*27c0*/  FSEL R84, R79, -INF , !P2 ;  /* 0xff8000004f547808 */ /* 0x000fe40005000000 */
[C---:B------:R-:W-:Y:S01]  /*27d0*/  ISETP.GE.AND P5, PT, R17.reuse, R92, PT ;  /* 0x0000005c1100720c */ /* 0x040fe20003fa6270 */
[----:B--2---:R-:W-:Y:S01]  /*27e0*/  HMMA.16816.F32 R60, R8, R20, R60 ;  /* 0x00000014083c723c */ /* 0x004fe2000000183c */
[----:B------:R-:W-:-:S02]  /*27f0*/  ISETP.GE.AND P1, PT, R17, R90, PT ;  /* 0x0000005a1100720c */ /* 0x000fc40003f26270 */
[----:B------:R-:W2:Y:S01]  /*2800*/  LDSM.16.M88.4 R16, [R158+0x5000] ;  /* 0x005000009e10783b */ /* 0x000ea20000000200 */
[----:B------:R-:W-:Y:S02]  /*2810*/  FSEL R79, R72, -INF , !P3 ;  /* 0xff800000484f7808 */ /* 0x000fe40005800000 */
[C---:B------:R-:W-:Y:S02]  /*2820*/  ISETP.GE.AND P2, PT, R7.reuse, R92, PT ;  /* 0x0000005c0700720c */ /* 0x040fe40003f46270 */
[----:B------:R-:W-:Y:S01]  /*2830*/  HMMA.16816.F32 R56, R8, R22, R56 ;  /* 0x000000160838723c */ /* 0x000fe20000001838 */
[----:B------:R-:W-:Y:S02]  /*2840*/  ISETP.GE.AND P3, PT, R7, R90, PT ;  /* 0x0000005a0700720c */ /* 0x000fe40003f66270 */
[C---:B------:R-:W-:Y:S02]  /*2850*/  LOP3.LUT R7, R3.reuse, 0x18, RZ, 0xfc, !PT ;  /* 0x0000001803077812 */ /* 0x040fe400078efcff */
[----:B------:R-:W-:-:S02]  /*2860*/  LOP3.LUT R21, R3, 0x19, RZ, 0xfc, !PT ;  /* 0x0000001903157812 */ /* 0x000fc400078efcff */
[----:B------:R-:W-:Y:S02]  /*2870*/  FSEL R86, R75, -INF , !P4 ;  /* 0xff8000004b567808 */ /* 0x000fe40006000000 */
[----:B------:R-:W-:Y:S02]  /*2880*/  FSEL R83, R68, -INF , !P2 ;  /* 0xff80000044537808 */ /* 0x000fe40005000000 */
[----:B------:R-:W-:Y:S02]  /*2890*/  FSEL R72, R70, -INF , !P3 ;  /* 0xff80000046487808 */ /* 0x000fe40005800000 */
[----:B------:R-:W-:Y:S02]  /*28a0*/  FSEL R75, R69, -INF , !P5 ;  /* 0xff800000454b7808 */ /* 0x000fe40006800000 */
[C---:B------:R-:W-:Y:S02]  /*28b0*/  ISETP.GE.AND P4, PT, R7.reuse, R92, PT ;  /* 0x0000005c0700720c */ /* 0x040fe40003f86270 */
[----:B------:R-:W-:-:S02]  /*28c0*/  ISETP.GE.AND P2, PT, R7, R90, PT ;  /* 0x0000005a0700720c */ /* 0x000fc40003f46270 */
[C---:B------:R-:W-:Y:S02]  /*28d0*/  ISETP.GE.AND P3, PT, R21.reuse, R92, PT ;  /* 0x0000005c1500720c */ /* 0x040fe40003f66270 */
[----:B------:R-:W-:Y:S01]  /*28e0*/  ISETP.GE.AND P5, PT, R21, R90, PT ;  /* 0x0000005a1500720c */ /* 0x000fe20003fa6270 */
[C---:B-1----:R-:W-:Y:S01]  /*28f0*/  HMMA.16816.F32 R52, R8.reuse, R12, R52 ;  /* 0x0000000c0834723c */ /* 0x042fe20000001834 */
[C---:B------:R-:W-:Y:S02]  /*2900*/  LOP3.LUT R7, R3.reuse, 0x20, RZ, 0xfc, !PT ;  /* 0x0000002003077812 */ /* 0x040fe400078efcff */
[----:B------:R-:W-:Y:S02]  /*2910*/  LOP3.LUT R21, R3, 0x21, RZ, 0xfc, !PT ;  /* 0x0000002103157812 */ /* 0x000fe400078efcff */
[----:B------:R-:W-:Y:S02]  /*2920*/  FSEL R82, R71, -INF , !P1 ;  /* 0xff80000047527808 */ /* 0x000fe40004800000 */
[----:B------:R-:W-:Y:S01]  /*2930*/  FSEL R81, R64, -INF , !P4 ;  /* 0xff80000040517808 */ /* 0x000fe20006000000 */
[----:B------:R-:W-:Y:S01]  /*2940*/  HMMA.16816.F32 R48, R8, R14, R48 ;  /* 0x0000000e0830723c */ /* 0x000fe20000001830 */
[----:B------:R-:W-:-:S02]  /*2950*/  FSEL R80, R66, -INF , !P2 ;  /* 0xff80000042507808 */ /* 0x000fc40005000000 */
[C---:B------:R-:W-:Y:S02]  /*2960*/  ISETP.GE.AND P1, PT, R7.reuse, R92, PT ;  /* 0x0000005c0700720c */ /* 0x040fe40003f26270 */
[----:B------:R-:W-:Y:S02]  /*2970*/  ISETP.GE.AND P4, PT, R7, R90, PT ;  /* 0x0000005a0700720c */ /* 0x000fe40003f86270 */
[----:B------:R-:W-:Y:S01]  /*2980*/  ISETP.GE.AND P2, PT, R21, R92, PT ;  /* 0x0000005c1500720c */ /* 0x000fe20003f46270 */
[----:B--2---:R-:W-:Y:S01]  /*2990*/  HMMA.16816.F32 R44, R8, R16, R44 ;  /* 0x00000010082c723c */ /* 0x004fe2000000182c */
[C---:B------:R-:W-:Y:S02]  /*29a0*/  LOP3.LUT R7, R3.reuse, 0x28, RZ, 0xfc, !PT ;  /* 0x0000002803077812 */ /* 0x040fe400078efcff */
[----:B------:R-:W-:Y:S02]  /*29b0*/  LOP3.LUT R13, R3, 0x29, RZ, 0xfc, !PT ;  /* 0x00000029030d7812 */ /* 0x000fe400078efcff */
[----:B------:R-:W-:-:S02]  /*29c0*/  FSEL R73, R65, -INF , !P3 ;  /* 0xff80000041497808 */ /* 0x000fc40005800000 */
[----:B------:R-:W-:Y:S01]  /*29d0*/  FSEL R88, R67, -INF , !P5 ;  /* 0xff80000043587808 */ /* 0x000fe20006800000 */
[----:B------:R-:W-:Y:S01]  /*29e0*/  HMMA.16816.F32 R40, R8, R18, R40 ;  /* 0x000000120828723c */ /* 0x000fe20000001828 */
[----:B------:R-:W-:Y:S02]  /*29f0*/  FSEL R145, R60, -INF , !P1 ;  /* 0xff8000003c917808 */ /* 0x000fe40004800000 */
[----:B------:R-:W-:Y:S02]  /*2a00*/  FSEL R146, R62, -INF , !P4 ;  /* 0xff8000003e927808 */ /* 0x000fe40006000000 */
[----:B------:R-:W-:Y:S02]  /*2a10*/  FSEL R141, R61, -INF , !P2 ;  /* 0xff8000003d8d7808 */ /* 0x000fe40005000000 */
[----:B------:R-:W-:Y:S02]  /*2a20*/  ISETP.GE.AND P3, PT, R21, R90, PT ;  /* 0x0000005a1500720c */ /* 0x000fe40003f66270 */
[C---:B------:R-:W-:Y:S01]  /*2a30*/  ISETP.GE.AND P5, PT, R7.reuse, R92, PT ;  /* 0x0000005c0700720c */ /* 0x040fe20003fa6270 */
[----:B------:R-:W1:Y:S01]  /*2a40*/  LDSM.16.M88.4 R20, [R158+0x5400] ;  /* 0x005400009e14783b */ /* 0x000e620000000200 */
[----:B------:R-:W-:-:S02]  /*2a50*/  ISETP.GE.AND P1, PT, R7, R90, PT ;  /* 0x0000005a0700720c */ /* 0x000fc40003f26270 */
[C---:B------:R-:W-:Y:S02]  /*2a60*/  ISETP.GE.AND P4, PT, R13.reuse, R92, PT ;  /* 0x0000005c0d00720c */ /* 0x040fe40003f86270 */
[----:B------:R-:W-:Y:S02]  /*2a70*/  ISETP.GE.AND P2, PT, R13, R90, PT ;  /* 0x0000005a0d00720c */ /* 0x000fe40003f46270 */
[C---:B------:R-:W-:Y:S02]  /*2a80*/  LOP3.LUT R7, R3.reuse, 0x30, RZ, 0xfc, !PT ;  /* 0x0000003003077812 */ /* 0x040fe400078efcff */
[----:B------:R-:W-:Y:S02]  /*2a90*/  LOP3.LUT R13, R3, 0x31, RZ, 0xfc, !PT ;  /* 0x00000031030d7812 */ /* 0x000fe400078efcff */
[----:B------:R-:W-:Y:S02]  /*2aa0*/  FSEL R116, R63, -INF , !P3 ;  /* 0xff8000003f747808 */ /* 0x000fe40005800000 */
[----:B------:R-:W-:-:S02]  /*2ab0*/  FSEL R143, R56, -INF , !P5 ;  /* 0xff800000388f7808 */ /* 0x000fc40006800000 */
[----:B------:R-:W-:Y:S02]  /*2ac0*/  FSEL R144, R58, -INF , !P1 ;  /* 0xff8000003a907808 */ /* 0x000fe40004800000 */
[----:B------:R-:W-:Y:S02]  /*2ad0*/  FSEL R139, R57, -INF , !P4 ;  /* 0xff800000398b7808 */ /* 0x000fe40006000000 */
[C---:B------:R-:W-:Y:S02]  /*2ae0*/  ISETP.GE.AND P3, PT, R7.reuse, R92, PT ;  /* 0x0000005c0700720c */ /* 0x040fe40003f66270 */
[----:B------:R-:W-:Y:S02]  /*2af0*/  ISETP.GE.AND P5, PT, R7, R90, PT ;  /* 0x0000005a0700720c */ /* 0x000fe40003fa6270 */
[C---:B------:R-:W-:Y:S02]  /*2b00*/  ISETP.GE.AND P1, PT, R13.reuse, R92, PT ;  /* 0x0000005c0d00720c */ /* 0x040fe40003f26270 */
[----:B------:R-:W-:-:S02]  /*2b10*/  ISETP.GE.AND P4, PT, R13, R90, PT ;  /* 0x0000005a0d00720c */ /* 0x000fc40003f86270 */
[C---:B------:R-:W-:Y:S02]  /*2b20*/  LOP3.LUT R13, R3.reuse, 0x38, RZ, 0xfc, !PT ;  /* 0x00000038030d7812 */ /* 0x040fe400078efcff */
[----:B------:R-:W-:Y:S02]  /*2b30*/  LOP3.LUT R17, R3, 0x39, RZ, 0xfc, !PT ;  /* 0x0000003903117812 */ /* 0x000fe400078efcff */
[----:B------:R-:W-:Y:S02]  /*2b40*/  FSEL R148, R59, -INF , !P2 ;  /* 0xff8000003b947808 */ /* 0x000fe40005000000 */
[----:B------:R-:W-:Y:S02]  /*2b50*/  FSEL R7, R52, -INF , !P3 ;  /* 0xff80000034077808 */ /* 0x000fe40005800000 */
[----:B------:R-:W-:Y:S02]  /*2b60*/  FSEL R122, R54, -INF , !P5 ;  /* 0xff800000367a7808 */ /* 0x000fe40006800000 */
[----:B------:R-:W-:-:S02]  /*2b70*/  FSEL R61, R53, -INF , !P1 ;  /* 0xff800000353d7808 */ /* 0x000fc40004800000 */
[C---:B------:R-:W-:Y:S01]  /*2b80*/  ISETP.GE.AND P2, PT, R13.reuse, R92, PT ;  /* 0x0000005c0d00720c */ /* 0x040fe20003f46270 */
[C---:B-1----:R-:W-:Y:S01]  /*2b90*/  HMMA.16816.F32 R36, R8.reuse, R20, R36 ;  /* 0x000000140824723c */ /* 0x042fe20000001824 */
[----:B------:R-:W-:Y:S02]  /*2ba0*/  ISETP.GE.AND P3, PT, R13, R90, PT ;  /* 0x0000005a0d00720c */ /* 0x000fe40003f66270 */
[C---:B------:R-:W-:Y:S01]  /*2bb0*/  ISETP.GE.AND P5, PT, R17.reuse, R92, PT ;  /* 0x0000005c1100720c */ /* 0x040fe20003fa6270 */
[----:B------:R-:W1:Y:S01]  /*2bc0*/  LDSM.16.M88.4 R12, [R158+0x5800] ;  /* 0x005800009e0c783b */ /* 0x000e620000000200 */
[----:B------:R-:W-:Y:S02]  /*2bd0*/  ISETP.GE.AND P1, PT, R17, R90, PT ;  /* 0x0000005a1100720c */ /* 0x000fe40003f26270 */
[C---:B------:R-:W-:Y:S01]  /*2be0*/  LOP3.LUT R17, R3.reuse, 0x40, RZ, 0xfc, !PT ;  /* 0x0000004003117812 */ /* 0x040fe200078efcff */
[----:B------:R-:W-:Y:S01]  /*2bf0*/  HMMA.16816.F32 R32, R8, R22, R32 ;  /* 0x000000160820723c */ /* 0x000fe20000001820 */
        /* <DEDUP_REMOVED lines=17> */
[C---:B------:R-:W-:Y:S01]  /*2d10*/  ISETP.GE.AND P2, PT, R19.reuse, R92, PT ;  /* 0x0000005c1300720c */ /* 0x040fe20003f46270 */
[----:B-1----:R-:W-:Y:S01]  /*2d20*/  HMMA.16816.F32 R28, R8, R12, R28 ;  /* 0x0000000c081c723c */ /* 0x002fe2000000181c */
[----:B------:R-:W-:-:S02]  /*2d30*/  ISETP.GE.AND P3, PT, R19, R90, PT ;  /* 0x0000005a1300720c */ /* 0x000fc40003f66270 */
[----:B------:R-:W1:Y:S01]  /*2d40*/  LDSM.16.M88.4 R16, [R158+0x5c00] ;  /* 0x005c00009e10783b */ /* 0x000e620000000200 */
[----:B------:R-:W-:Y:S01]  /*2d50*/  LOP3.LUT R21, R3, 0x50, RZ, 0xfc, !PT ;  /* 0x0000005003157812 */ /* 0x000fe200078efcff */
[----:B------:R-:W-:-:S04]  /*2d60*/  DEPBAR.LE SB0, 0x0 ;  /* 0x000080000000791a */ /* 0x000fc80000000000 */
[----:B------:R-:W-:Y:S01]  /*2d70*/  LOP3.LUT R23, R3, 0x51, RZ, 0xfc, !PT ;  /* 0x0000005103177812 */ /* 0x000fe200078efcff */
[----:B------:R-:W-:Y:S01]  /*2d80*/  HMMA.16816.F32 R24, R8, R14, R24 ;  /* 0x0000000e0818723c */ /* 0x000fe20000001818 */
[----:B------:R-:W-:Y:S02]  /*2d90*/  FSEL R140, R47, -INF , !P5 ;  /* 0xff8000002f8c7808 */ /* 0x000fe40006800000 */
[----:B------:R-:W-:Y:S02]  /*2da0*/  FSEL R131, R40, -INF , !P1 ;  /* 0xff80000028837808 */ /* 0x000fe40004800000 */
[----:B------:R-:W-:Y:S02]  /*2db0*/  FSEL R136, R42, -INF , !P4 ;  /* 0xff8000002a887808 */ /* 0x000fe40006000000 */
[C---:B------:R-:W-:Y:S02]  /*2dc0*/  ISETP.GE.AND P5, PT, R21.reuse, R92, PT ;  /* 0x0000005c1500720c */ /* 0x040fe40003fa6270 */
[----:B------:R-:W-:-:S02]  /*2dd0*/  ISETP.GE.AND P1, PT, R21, R90, PT ;  /* 0x0000005a1500720c */ /* 0x000fc40003f26270 */
[----:B------:R-:W-:Y:S02]  /*2de0*/  ISETP.GE.AND P4, PT, R23, R92, PT ;  /* 0x0000005c1700720c */ /* 0x000fe40003f86270 */
[C---:B------:R-:W-:Y:S02]  /*2df0*/  LOP3.LUT R21, R3.reuse, 0x58, RZ, 0xfc, !PT ;  /* 0x0000005803157812 */ /* 0x040fe400078efcff */
[----:B------:R-:W-:Y:S02]  /*2e00*/  LOP3.LUT R13, R3, 0x59, RZ, 0xfc, !PT ;  /* 0x00000059030d7812 */ /* 0x000fe400078efcff */
[----:B------:R-:W-:Y:S02]  /*2e10*/  FSEL R133, R41, -INF , !P2 ;  /* 0xff80000029857808 */ /* 0x000fe40005000000 */
[----:B------:R-:W-:Y:S02]  /*2e20*/  FSEL R142, R43, -INF , !P3 ;  /* 0xff8000002b8e7808 */ /* 0x000fe40005800000 */
[----:B------:R-:W-:-:S02]  /*2e30*/  FSEL R130, R38, -INF , !P1 ;  /* 0xff80000026827808 */ /* 0x000fc40004800000 */
[----:B------:R-:W-:Y:S02]  /*2e40*/  FSEL R125, R37, -INF , !P4 ;  /* 0xff800000257d7808 */ /* 0x000fe40006000000 */
[----:B------:R-:W-:Y:S02]  /*2e50*/  ISETP.GE.AND P2, PT, R23, R90, PT ;  /* 0x0000005a1700720c */ /* 0x000fe40003f46270 */
[-C--:B------:R-:W-:Y:S02]  /*2e60*/  ISETP.GE.AND P3, PT, R21, R92.reuse, PT ;  /* 0x0000005c1500720c */ /* 0x080fe40003f66270 */
[C---:B------:R-:W-:Y:S02]  /*2e70*/  ISETP.GE.AND P1, PT, R13.reuse, R92, PT ;  /* 0x0000005c0d00720c */ /* 0x040fe40003f26270 */
[----:B------:R-:W-:Y:S01]  /*2e80*/  ISETP.GE.AND P4, PT, R13, R90, PT ;  /* 0x0000005a0d00720c */ /* 0x000fe20003f86270 */
[----:B-1----:R-:W-:Y:S01]  /*2e90*/  HMMA.16816.F32 R112, R8, R16, R112 ;  /* 0x000000100870723c */ /* 0x002fe20000001870 */
[----:B------:R-:W-:-:S02]  /*2ea0*/  LOP3.LUT R13, R3, 0x60, RZ, 0xfc, !PT ;  /* 0x00000060030d7812 */ /* 0x000fc400078efcff */
[----:B------:R-:W-:Y:S02]  /*2eb0*/  FSEL R127, R36, -INF , !P5 ;  /* 0xff800000247f7808 */ /* 0x000fe40006800000 */
[----:B------:R-:W-:Y:S02]  /*2ec0*/  FSEL R128, R39, -INF , !P2 ;  /* 0xff80000027807808 */ /* 0x000fe40005000000 */
[----:B------:R-:W-:Y:S01]  /*2ed0*/  FSEL R123, R32, -INF , !P3 ;  /* 0xff800000207b7808 */ /* 0x000fe20005800000 */
[----:B------:R-:W-:Y:S01]  /*2ee0*/  HMMA.16816.F32 R108, R8, R18, R108 ;  /* 0x00000012086c723c */ /* 0x000fe2000000186c */
        /* <DEDUP_REMOVED lines=8> */
[----:B------:R-:W-:Y:S01]  /*2f70*/  FSEL R119, R28, -INF , !P2 ;  /* 0xff8000001c777808 */ /* 0x000fe20005000000 */
[----:B------:R-:W-:Y:S01]  /*2f80*/  BAR.SYNC.DEFER_BLOCKING 0x0 ;  /* 0x0000000000007b1d */ /* 0x000fe20000010000 */
[----:B------:R-:W-:-:S02]  /*2f90*/  ISETP.GE.AND P5, PT, R15, R92, PT ;  /* 0x0000005c0f00720c */ /* 0x000fc40003fa6270 */
[----:B------:R-:W-:Y:S02]  /*2fa0*/  ISETP.GE.AND P1, PT, R15, R90, PT ;  /* 0x0000005a0f00720c */ /* 0x000fe40003f26270 */
[C---:B------:R-:W-:Y:S02]  /*2fb0*/  ISETP.GE.AND P4, PT, R13.reuse, R92, PT ;  /* 0x0000005c0d00720c */ /* 0x040fe40003f86270 */
[----:B------:R-:W-:Y:S02]  /*2fc0*/  ISETP.GE.AND P2, PT, R13, R90, PT ;  /* 0x0000005a0d00720c */ /* 0x000fe40003f46270 */
[C---:B------:R-:W-:Y:S02]  /*2fd0*/  LOP3.LUT R13, R3.reuse, 0x69, RZ, 0xfc, !PT ;  /* 0x00000069030d7812 */ /* 0x040fe400078efcff */
[----:B------:R-:W-:Y:S02]  /*2fe0*/  LOP3.LUT R15, R3, 0x70, RZ, 0xfc, !PT ;  /* 0x00000070030f7812 */ /* 0x000fe400078efcff */
[----:B------:R-:W-:-:S02]  /*2ff0*/  FSEL R118, R30, -INF , !P3 ;  /* 0xff8000001e767808 */ /* 0x000fc40005800000 */
[----:B------:R-:W-:Y:S02]  /*3000*/  FSEL R67, R29, -INF , !P5 ;  /* 0xff8000001d437808 */ /* 0x000fe40006800000 */
[----:B------:R-:W-:Y:S02]  /*3010*/  FSEL R62, R31, -INF , !P1 ;  /* 0xff8000001f3e7808 */ /* 0x000fe40004800000 */
[C---:B------:R-:W-:Y:S02]  /*3020*/  ISETP.GE.AND P3, PT, R13.reuse, R92, PT ;  /* 0x0000005c0d00720c */ /* 0x040fe40003f66270 */
[----:B------:R-:W-:Y:S02]  /*3030*/  ISETP.GE.AND P5, PT, R13, R90, PT ;  /* 0x0000005a0d00720c */ /* 0x000fe40003fa6270 */
[----:B------:R-:W-:Y:S02]  /*3040*/  ISETP.GE.AND P1, PT, R15, R92, PT ;  /* 0x0000005c0f00720c */ /* 0x000fe40003f26270 */
[----:B------:R-:W-:-:S02]  /*3050*/  LOP3.LUT R13, R3, 0x71, RZ, 0xfc, !PT ;  /* 0x00000071030d7812 */ /* 0x000fc400078efcff */
[----:B------:R-:W-:Y:S02]  /*3060*/  FSEL R65, R24, -INF , !P4 ;  /* 0xff80000018417808 */ /* 0x000fe40006000000 */
[----:B------:R-:W-:Y:S02]  /*3070*/  FSEL R66, R26, -INF , !P2 ;  /* 0xff8000001a427808 */ /* 0x000fe40005000000 */
[----:B------:R-:W-:Y:S02]  /*3080*/  FSEL R63, R25, -INF , !P3 ;  /* 0xff800000193f7808 */ /* 0x000fe40005800000 */
[----:B------:R-:W-:Y:S02]  /*3090*/  FSEL R59, R112, -INF , !P1 ;  /* 0xff800000703b7808 */ /* 0x000fe40004800000 */
[----:B------:R-:W-:Y:S02]  /*30a0*/  ISETP.GE.AND P4, PT, R15, R90, PT ;  /* 0x0000005a0f00720c */ /* 0x000fe40003f86270 */
[----:B------:R-:W-:-:S02]  /*30b0*/  ISETP.GE.AND P2, PT, R13, R92, PT ;  /* 0x0000005c0d00720c */ /* 0x000fc40003f46270 */
[----:B------:R-:W-:Y:S02]  /*30c0*/  ISETP.GE.AND P3, PT, R13, R90, PT ;  /* 0x0000005a0d00720c */ /* 0x000fe40003f66270 */
[C---:B------:R-:W-:Y:S02]  /*30d0*/  ISETP.GE.AND P1, PT, R3.reuse, R92, PT ;  /* 0x0000005c0300720c */ /* 0x040fe40003f26270 */
[C---:B------:R-:W-:Y:S02]  /*30e0*/  LOP3.LUT R9, R3.reuse, 0x78, RZ, 0xfc, !PT ;  /* 0x0000007803097812 */ /* 0x040fe400078efcff */
[----:B------:R-:W-:Y:S02]  /*30f0*/  LOP3.LUT R11, R3, 0x79, RZ, 0xfc, !PT ;  /* 0x00000079030b7812 */ /* 0x000fe400078efcff */
[----:B------:R-:W-:Y:S02]  /*3100*/  FSEL R64, R27, -INF , !P5 ;  /* 0xff8000001b407808 */ /* 0x000fe40006800000 */
[----:B------:R-:W-:-:S02]  /*3110*/  FSEL R54, R114, -INF , !P4 ;  /* 0xff80000072367808 */ /* 0x000fc40006000000 */
[----:B------:R-:W-:Y:S02]  /*3120*/  FSEL R58, R113, -INF , !P2 ;  /* 0xff800000713a7808 */ /* 0x000fe40005000000 */
[----:B------:R-:W-:Y:S02]  /*3130*/  FSEL R53, R115, -INF , !P3 ;  /* 0xff80000073357808 */ /* 0x000fe40005800000 */
[----:B------:R-:W-:Y:S02]  /*3140*/  FSEL R76, R76, -INF , !P1 ;  /* 0xff8000004c4c7808 */ /* 0x000fe40004800000 */
[-C--:B------:R-:W-:Y:S02]  /*3150*/  ISETP.GE.AND P5, PT, R9, R92.reuse, PT ;  /* 0x0000005c0900720c */ /* 0x080fe40003fa6270 */
[----:B------:R-:W-:Y:S02]  /*3160*/  ISETP.GE.AND P4, PT, R11, R92, PT ;  /* 0x0000005c0b00720c */ /* 0x000fe40003f86270 */
[----:B------:R-:W-:-:S02]  /*3170*/  ISETP.GE.AND P2, PT, R9, R90, PT ;  /* 0x0000005a0900720c */ /* 0x000fc40003f46270 */
[-C--:B------:R-:W-:Y:S01]  /*3180*/  ISETP.GE.AND P3, PT, R3, R90.reuse, PT ;  /* 0x0000005a0300720c */ /* 0x080fe20003f66270 */
[----:B------:R-:W-:Y:S01]  /*3190*/  IMAD.IADD R3, R6, 0x1, R85 ;  /* 0x0000000106037824 */ /* 0x000fe200078e0255 */
[----:B------:R-:W-:Y:S02]  /*31a0*/  ISETP.GE.AND P1, PT, R11, R90, PT ;  /* 0x0000005a0b00720c */ /* 0x000fe40003f26270 */
[----:B------:R-:W-:Y:S02]  /*31b0*/  FSEL R78, R78, -INF , !P3 ;  /* 0xff8000004e4e7808 */ /* 0x000fe40005800000 */
[----:B------:R-:W-:Y:S02]  /*31c0*/  FSEL R57, R108, -INF , !P5 ;  /* 0xff8000006c397808 */ /* 0x000fe40006800000 */
[----:B------:R-:W-:Y:S02]  /*31d0*/  FSEL R52, R110, -INF , !P2 ;  /* 0xff8000006e347808 */ /* 0x000fe40005000000 */
[----:B------:R-:W-:-:S02]  /*31e0*/  FSEL R56, R109, -INF , !P4 ;  /* 0xff8000006d387808 */ /* 0x000fc40006000000 */
[----:B------:R-:W-:Y:S01]  /*31f0*/  FSEL R50, R111, -INF , !P1 ;  /* 0xff8000006f327808 */ /* 0x000fe20004800000 */
[----:B------:R-:W-:Y:S05]  /*3200*/  @!P0 BRA `(.L_x_1736) ;  /* 0x0000056000008947 */ /* 0x000fea0003800000 */
[----:B------:R-:W-:Y:S05]  /*3210*/  @P6 BRA `(.L_x_1737) ;  /* 0x0000039000006947 */ /* 0x000fea0003800000 */
[----:B------:R-:W1:Y:S01]  /*3220*/  I2F.RP R13, R2 ;  /* 0x00000002000d7306 */ /* 0x000e620000209400 */
[C---:B------:R-:W-:Y:S02]  /*3230*/  IADD3 R12, R0.reuse, -0x80, RZ ;  /* 0xffffff80000c7810 */ /* 0x040fe40007ffe0ff */
[----:B------:R-:W-:Y:S02]  /*3240*/  IABS R8, R0 ;  /* 0x0000000000087213 */ /* 0x000fe40000000000 */
[----:B------:R-:W-:Y:S02]  /*3250*/  IABS R6, R12 ;  /* 0x0000000c00067213 */ /* 0x000fe40000000000 */
[----:B------:R-:W-:Y:S02]  /*3260*/  LOP3.LUT R0, R0, c[0x0][0x2d0], RZ, 0x3c, !PT ;  /* 0x0000b40000007a12 */ /* 0x000fe400078e3cff */
[----:B------:R-:W-:-:S02]  /*3270*/  LOP3.LUT R12, R12, c[0x0][0x2d0], RZ, 0x3c, !PT ;  /* 0x0000b4000c0c7a12 */ /* 0x000fc400078e3cff */
        /* <DEDUP_REMOVED lines=51> */
.L_x_1737:
[----:B------:R-:W-:-:S04]  /*35b0*/  ULEA UR6, -UR6, URZ, 0x7 ;  /* 0x0000003f06067291 */ /* 0x000fc8000f8e393f */
[----:B------:R-:W-:Y:S02]  /*35c0*/  USHF.R.S32.HI UR8, URZ, 0x1f, UR6 ;  /* 0x0000001f3f087899 */ /* 0x000fe40008011406 */
[----:B------:R-:W-:-:S04]  /*35d0*/  MOV R0, UR6 ;  /* 0x0000000600007c02 */ /* 0x000fc80008000f00 */
[----:B------:R-:W-:Y:S02]  /*35e0*/  MOV R9, UR8 ;  /* 0x0000000800097c02 */ /* 0x000fe40008000f00 */
.L_x_1738:
        /* <DEDUP_REMOVED lines=24> */
.L_x_1736:
        /* <DEDUP_REMOVED lines=92> */
[--C-:B------:R-:W-:Y:S01]  /*3d30*/  FFMA.FTZ R48, R84, c[0x0][0x23c], -R55.reuse ;  /* 0x00008f0054307a23 */ /* 0x100fe20000010837 */
[----:B------:R-:W1:Y:S01]  /*3d40*/  LDSM.16.MT88.4 R76, [R156+0x9000] ;  /* 0x009000009c4c783b */ /* 0x000e620000004200 */
[----:B------:R-:W-:-:S02]  /*3d50*/  FFMA.FTZ R44, R74, c[0x0][0x23c], -R55 ;  /* 0x00008f004a2c7a23 */ /* 0x000fc40000010837 */
[----:B------:R-:W-:Y:S01]  /*3d60*/  FFMA.FTZ R43, R86, c[0x0][0x23c], -R55 ;  /* 0x00008f00562b7a23 */ /* 0x000fe20000010837 */
[----:B------:R-:W2:Y:S01]  /*3d70*/  MUFU.EX2 R46, R46 ;  /* 0x0000002e002e7308 */ /* 0x000ea20000000800 */
[----:B------:R-:W3:Y:S01]  /*3d80*/  LDSM.16.MT88.4 R84, [R157+0xb000] ;  /* 0x00b000009d54783b */ /* 0x000ee20000004200 */
[--C-:B------:R-:W-:Y:S02]  /*3d90*/  FFMA.FTZ R45, R83, c[0x0][0x23c], -R60.reuse ;  /* 0x00008f00532d7a23 */ /* 0x100fe4000001083c */
[--C-:B------:R-:W-:Y:S02]  /*3da0*/  FFMA.FTZ R40, R75, c[0x0][0x23c], -R60.reuse ;  /* 0x00008f004b287a23 */ /* 0x100fe4000001083c */
[--C-:B------:R-:W-:Y:S02]  /*3db0*/  FFMA.FTZ R39, R81, c[0x0][0x23c], -R60.reuse ;  /* 0x00008f0051277a23 */ /* 0x100fe4000001083c */
[----:B------:R-:W-:Y:S01]  /*3dc0*/  MUFU.EX2 R47, R47 ;  /* 0x0000002f002f7308 */ /* 0x000fe20000000800 */
[----:B------:R-:W-:-:S02]  /*3dd0*/  FFMA.FTZ R36, R73, c[0x0][0x23c], -R60 ;  /* 0x00008f0049247a23 */ /* 0x000fc4000001083c */
[--C-:B------:R-:W-:Y:S02]  /*3de0*/  FFMA.FTZ R41, R72, c[0x0][0x23c], -R55.reuse ;  /* 0x00008f0048297a23 */ /* 0x100fe40000010837 */
[--C-:B------:R-:W-:Y:S02]  /*3df0*/  FFMA.FTZ R38, R82, c[0x0][0x23c], -R55.reuse ;  /* 0x00008f0052267a23 */ /* 0x100fe40000010837 */
        /* <DEDUP_REMOVED lines=44> */
[----:B------:R-:W-:Y:S01]  /*40c0*/  MUFU.EX2 R36, R36 ;  /* 0x0000002400247308 */ /* 0x000fe20000000800 */
        /* <DEDUP_REMOVED lines=8> */
[--C-:B------:R-:W-:Y:S01]  /*4150*/  FFMA.FTZ R67, R67, c[0x0][0x23c], -R60.reuse ;  /* 0x00008f0043437a23 */ /* 0x100fe2000001083c */
[----:B---3--:R-:W-:Y:S01]  /*4160*/  HMMA.16816.F32 R80, R100, R84, RZ ;  /* 0x000000546450723c */ /* 0x008fe200000018ff */
[----:B------:R-:W-:Y:S01]  /*4170*/  FFMA.FTZ R65, R65, c[0x0][0x23c], -R60 ;  /* 0x00008f0041417a23 */ /* 0x000fe2000001083c */
[----:B------:R-:W1:Y:S01]  /*4180*/  MUFU.EX2 R38, R38 ;  /* 0x0000002600267308 */ /* 0x000e620000000800 */
[----:B------:R-:W-:-:S02]  /*4190*/  FFMA.FTZ R119, R118, c[0x0][0x23c], -R55 ;  /* 0x00008f0076777a23 */ /* 0x000fc40000010837 */
[--C-:B------:R-:W-:Y:S02]  /*41a0*/  FFMA.FTZ R62, R62, c[0x0][0x23c], -R55.reuse ;  /* 0x00008f003e3e7a23 */ /* 0x100fe40000010837 */
[--C-:B------:R-:W-:Y:S01]  /*41b0*/  FFMA.FTZ R63, R66, c[0x0][0x23c], -R55.reuse ;  /* 0x00008f00423f7a23 */ /* 0x100fe20000010837 */
[C---:B------:R-:W-:Y:S01]  /*41c0*/  HMMA.16816.F32 R88, R100.reuse, R108, RZ ;  /* 0x0000006c6458723c */ /* 0x040fe200000018ff */
[----:B------:R-:W-:Y:S01]  /*41d0*/  FFMA.FTZ R64, R64, c[0x0][0x23c], -R55 ;  /* 0x00008f0040407a23 */ /* 0x000fe20000010837 */
[----:B------:R-:W-:Y:S01]  /*41e0*/  MUFU.EX2 R37, R37 ;  /* 0x0000002500257308 */ /* 0x000fe20000000800 */
[----:B------:R-:W-:Y:S02]  /*41f0*/  FADD.FTZ R46, R49, R46 ;  /* 0x0000002e312e7221 */ /* 0x000fe40000010000 */
[----:B------:R-:W-:Y:S02]  /*4200*/  FADD.FTZ R51, R51, R48 ;  /* 0x0000003033337221 */ /* 0x000fe40000010000 */
[----:B------:R-:W-:Y:S01]  /*4210*/  FADD.FTZ R47, R47, R46 ;  /* 0x0000002e2f2f7221 */ /* 0x000fe20000010000 */
[----:B------:R-:W-:Y:S01]  /*4220*/  HMMA.16816.F32 R92, R100, R96, RZ ;  /* 0x00000060645c723c */ /* 0x000fe200000018ff */
[----:B------:R-:W-:Y:S01]  /*4230*/  FADD.FTZ R44, R44, R51 ;  /* 0x000000332c2c7221 */ /* 0x000fe20000010000 */
[----:B------:R-:W3:Y:S01]  /*4240*/  MUFU.EX2 R34, R34 ;  /* 0x0000002200227308 */ /* 0x000ee20000000800 */
[----:B------:R-:W-:-:S02]  /*4250*/  FFMA.FTZ R181, R56, c[0x0][0x23c], -R60 ;  /* 0x00008f0038b57a23 */ /* 0x000fc4000001083c */
[--C-:B------:R-:W-:Y:S02]  /*4260*/  FFMA.FTZ R52, R52, c[0x0][0x23c], -R55.reuse ;  /* 0x00008f0034347a23 */ /* 0x100fe40000010837 */
[--C-:B------:R-:W-:Y:S01]  /*4270*/  FFMA.FTZ R59, R59, c[0x0][0x23c], -R60.reuse ;  /* 0x00008f003b3b7a23 */ /* 0x100fe2000001083c */
[----:B------:R-:W-:Y:S01]  /*4280*/  HMMA.16816.F32 R76, R100, R78, RZ ;  /* 0x0000004e644c723c */ /* 0x000fe200000018ff */
[--C-:B------:R-:W-:Y:S01]  /*4290*/  FFMA.FTZ R58, R58, c[0x0][0x23c], -R60.reuse ;  /* 0x00008f003a3a7a23 */ /* 0x100fe2000001083c */
[----:B------:R-:W-:Y:S01]  /*42a0*/  MUFU.EX2 R35, R35 ;  /* 0x0000002300237308 */ /* 0x000fe20000000800 */
[----:B------:R-:W-:Y:S02]  /*42b0*/  FFMA.FTZ R57, R57, c[0x0][0x23c], -R60 ;  /* 0x00008f0039397a23 */ /* 0x000fe4000001083c */
[----:B------:R-:W-:-:S03]  /*42c0*/  FFMA.FTZ R50, R50, c[0x0][0x23c], -R55 ;  /* 0x00008f0032327a23 */ /* 0x000fc60000010837 */
        /* <DEDUP_REMOVED lines=10> */
[----:B-1----:R-:W-:Y:S01]  /*4370*/  F2FP.PACK_AB R9, R38, R41 ;  /* 0x000000292609723e */ /* 0x002fe200000000ff */
[----:B------:R-:W1:Y:S05]  /*4380*/  MUFU.EX2 R30, R30 ;  /* 0x0000001e001e7308 */ /* 0x000e6a0000000800 */
[----:B------:R-:W-:-:S02]  /*4390*/  F2FP.PACK_AB R10, R36, R39 ;  /* 0x00000027240a723e */ /* 0x000fc400000000ff */
[----:B---3--:R-:W-:Y:S01]  /*43a0*/  F2FP.PACK_AB R11, R34, R37 ;  /* 0x00000025220b723e */ /* 0x008fe200000000ff */
[----:B------:R-:W-:Y:S06]  /*43b0*/  MUFU.EX2 R29, R29 ;  /* 0x0000001d001d7308 */ /* 0x000fec0000000800 */
[C---:B------:R-:W-:Y:S02]  /*43c0*/  HMMA.16816.F32 R112, R8.reuse, R12, R112 ;  /* 0x0000000c0870723c */ /* 0x040fe40000001870 */
[----:B------:R-:W2:Y:S06]  /*43d0*/  MUFU.EX2 R6, R6 ;  /* 0x0000000600067308 */ /* 0x000eac0000000800 */
        /* <DEDUP_REMOVED lines=21> */
[----:B------:R-:W-:Y:S01]  /*4530*/  LDSM.16.MT88.4 R20, [R157+0xb800] ;  /* 0x00b800009d14783b */ /* 0x000fe20000004200 */
[----:B------:R-:W-:Y:S06]  /*4540*/  MUFU.EX2 R129, R129 ;  /* 0x0000008100817308 */ /* 0x000fec0000000800 */
[C---:B-1----:R-:W-:Y:S02]  /*4550*/  HMMA.16816.F32 R104, R8.reuse, R16, R104 ;  /* 0x000000100868723c */ /* 0x042fe40000001868 */
[----:B------:R-:W1:Y:S06]  /*4560*/  MUFU.EX2 R132, R132 ;  /* 0x0000008400847308 */ /* 0x000e6c0000000800 */
[----:B------:R-:W-:Y:S01]  /*4570*/  HMMA.16816.F32 R100, R8, R18, R100 ;  /* 0x000000120864723c */ /* 0x000fe20000001864 */
[----:B------:R-:W1:Y:S01]  /*4580*/  LDSM.16.MT88.4 R16, [R156+0xb800] ;  /* 0x00b800009c10783b */ /* 0x000e620000004200 */
[----:B------:R-:W-:Y:S05]  /*4590*/  MUFU.EX2 R131, R131 ;  /* 0x0000008300837308 */ /* 0x000fea0000000800 */
[----:B----4-:R-:W-:-:S02]  /*45a0*/  F2FP.PACK_AB R8, R32, R35 ;  /* 0x000000232008723e */ /* 0x010fc400000000ff */
[----:B------:R-:W-:Y:S01]  /*45b0*/  F2FP.PACK_AB R9, R30, R33 ;  /* 0x000000211e09723e */ /* 0x000fe200000000ff */
[----:B------:R-:W-:Y:S01]  /*45c0*/  MUFU.EX2 R134, R134 ;  /* 0x0000008600867308 */ /* 0x000fe20000000800 */
[----:B------:R-:W-:Y:S02]  /*45d0*/  F2FP.PACK_AB R10, R28, R31 ;  /* 0x0000001f1c0a723e */ /* 0x000fe400000000ff */
[----:B--2---:R-:W-:-:S05]  /*45e0*/  F2FP.PACK_AB R11, R6, R29 ;  /* 0x0000001d060b723e */ /* 0x004fca00000000ff */
[----:B------:R-:W-:Y:S02]  /*45f0*/  MUFU.EX2 R138, R138 ;  /* 0x0000008a008a7308 */ /* 0x000fe40000000800 */
[C---:B---3--:R-:W-:Y:S06]  /*4600*/  HMMA.16816.F32 R112, R8.reuse, R12, R112 ;  /* 0x0000000c0870723c */ /* 0x048fec0000001870 */
[----:B------:R-:W2:Y:S02]  /*4610*/  MUFU.EX2 R135, R135 ;  /* 0x0000008700877308 */ /* 0x000ea40000000800 */
[C---:B------:R-:W-:Y:S01]  /*4620*/  HMMA.16816.F32 R68, R8.reuse, R14, R68 ;  /* 0x0000000e0844723c */ /* 0x040fe20000001844 */
[----:B------:R-:W3:Y:S05]  /*4630*/  LDSM.16.MT88.4 R12, [R157+0xd800] ;  /* 0x00d800009d0c783b */ /* 0x000eea0000004200 */
[----:B------:R-:W-:Y:S02]  /*4640*/  MUFU.EX2 R136, R136 ;  /* 0x0000008800887308 */ /* 0x000fe40000000800 */
[C---:B------:R-:W-:Y:S06]  /*4650*/  HMMA.16816.F32 R72, R8.reuse, R24, R72 ;  /* 0x000000180848723c */ /* 0x040fec0000001848 */
[----:B------:R-:W4:Y:S02]  /*4660*/  MUFU.EX2 R133, R133 ;  /* 0x0000008500857308 */ /* 0x000f240000000800 */
[C---:B-1----:R-:W-:Y:S06]  /*4670*/  HMMA.16816.F32 R88, R8.reuse, R16, R88 ;  /* 0x000000100858723c */ /* 0x042fec0000001858 */
[----:B------:R-:W-:Y:S02]  /*4680*/  MUFU.EX2 R127, R127 ;  /* 0x0000007f007f7308 */ /* 0x000fe40000000800 */
[C---:B------:R-:W-:Y:S01]  /*4690*/  HMMA.16816.F32 R108, R8.reuse, R18, R108 ;  /* 0x00000012086c723c */ /* 0x040fe2000000186c */
[----:B------:R-:W1:Y:S05]  /*46a0*/  LDSM.16.MT88.4 R16, [R156+0xd800] ;  /* 0x00d800009c10783b */ /* 0x000e6a0000004200 */
[----:B------:R-:W1:Y:S02]  /*46b0*/  MUFU.EX2 R140, R140 ;  /* 0x0000008c008c7308 */ /* 0x000e640000000800 */
[C---:B------:R-:W-:Y:S01]  /*46c0*/  HMMA.16816.F32 R76, R8.reuse, R26, R76 ;  /* 0x0000001a084c723c */ /* 0x040fe2000000184c */
[----:B------:R-:W-:Y:S05]  /*46d0*/  LDSM.16.MT88.4 R24, [R156+0x9c00] ;  /* 0x009c00009c18783b */ /* 0x000fea0000004200 */
[----:B------:R-:W-:Y:S02]  /*46e0*/  MUFU.EX2 R123, R123 ;  /* 0x0000007b007b7308 */ /* 0x000fe40000000800 */
[C---:B------:R-:W-:Y:S06]  /*46f0*/  HMMA.16816.F32 R80, R8.reuse, R20, R80 ;  /* 0x000000140850723c */ /* 0x040fec0000001850 */
[----:B------:R-:W-:Y:S02]  /*4700*/  MUFU.EX2 R142, R142 ;  /* 0x0000008e008e7308 */ /* 0x000fe40000000800 */
[C---:B---3--:R-:W-:Y:S06]  /*4710*/  HMMA.16816.F32 R92, R8.reuse, R12, R92 ;  /* 0x0000000c085c723c */ /* 0x048fec000000185c */
[----:B------:R-:W-:Y:S02]  /*4720*/  MUFU.EX2 R130, R130 ;  /* 0x0000008200827308 */ /* 0x000fe40000000800 */
[C---:B------:R-:W-:Y:S01]  /*4730*/  HMMA.16816.F32 R96, R8.reuse, R14, R96 ;  /* 0x0000000e0860723c */ /* 0x040fe20000001860 */
[----:B------:R-:W3:Y:S05]  /*4740*/  LDSM.16.MT88.4 R12, [R157+0x9c00] ;  /* 0x009c00009d0c783b */ /* 0x000eea0000004200 */
[----:B------:R-:W2:Y:S02]  /*4750*/  MUFU.EX2 R125, R125 ;  /* 0x0000007d007d7308 */ /* 0x000ea40000000800 */
[C---:B------:R-:W-:Y:S01]  /*4760*/  HMMA.16816.F32 R84, R8.reuse, R22, R84 ;  /* 0x000000160854723c */ /* 0x040fe20000001854 */
[----:B------:R-:W-:Y:S05]  /*4770*/  LDSM.16.MT88.4 R20, [R157+0xbc00] ;  /* 0x00bc00009d14783b */ /* 0x000fea0000004200 */
[----:B------:R-:W-:Y:S02]  /*4780*/  MUFU.EX2 R126, R126 ;  /* 0x0000007e007e7308 */ /* 0x000fe40000000800 */
[C---:B-1----:R-:W-:Y:S06]  /*4790*/  HMMA.16816.F32 R104, R8.reuse, R16, R104 ;  /* 0x000000100868723c */ /* 0x042fec0000001868 */
[----:B------:R-:W1:Y:S02]  /*47a0*/  MUFU.EX2 R121, R121 ;  /* 0x0000007900797308 */ /* 0x000e640000000800 */
[----:B------:R-:W-:Y:S01]  /*47b0*/  HMMA.16816.F32 R100, R8, R18, R100 ;  /* 0x000000120864723c */ /* 0x000fe20000001864 */
[----:B------:R-:W1:Y:S05]  /*47c0*/  LDSM.16.MT88.4 R16, [R156+0xbc00] ;  /* 0x00bc00009c10783b */ /* 0x000e6a0000004200 */
[----:B------:R-:W-:Y:S01]  /*47d0*/  MUFU.EX2 R124, R124 ;  /* 0x0000007c007c7308 */ /* 0x000fe20000000800 */
[----:B-----5:R-:W-:-:S02]  /*47e0*/  F2FP.PACK_AB R8, R4, R7 ;  /* 0x000000070408723e */ /* 0x020fc400000000ff */
[----:B------:R-:W-:Y:S02]  /*47f0*/  F2FP.PACK_AB R9, R117, R122 ;  /* 0x0000007a7509723e */ /* 0x000fe400000000ff */
[----:B------:R-:W-:Y:S02]  /*4800*/  F2FP.PACK_AB R10, R116, R3 ;  /* 0x00000003740a723e */ /* 0x000fe400000000ff */
[----:B------:R-:W-:Y:S01]  /*4810*/  F2FP.PACK_AB R11, R61, R120 ;  /* 0x000000783d0b723e */ /* 0x000fe200000000ff */
[----:B------:R-:W5:Y:S06]  /*4820*/  MUFU.EX2 R67, R67 ;  /* 0x0000004300437308 */ /* 0x000f6c0000000800 */
[C---:B---3--:R-:W-:Y:S02]  /*4830*/  HMMA.16816.F32 R112, R8.reuse, R12, R112 ;  /* 0x0000000c0870723c */ /* 0x048fe40000001870 */
[----:B------:R-:W-:Y:S06]  /*4840*/  MUFU.EX2 R65, R65 ;  /* 0x0000004100417308 */ /* 0x000fec0000000800 */
        /* <DEDUP_REMOVED lines=21> */
[----:B------:R-:W5:Y:S07]  /*49a0*/  LDSM.16.MT88.4 R20, [R157+0xc000] ;  /* 0x00c000009d14783b */ /* 0x000f6e0000004200 */
[C---:B-1----:R-:W-:Y:S08]  /*49b0*/  HMMA.16816.F32 R104, R8.reuse, R16, R104 ;  /* 0x000000100868723c */ /* 0x042ff00000001868 */
[----:B------:R-:W-:Y:S01]  /*49c0*/  HMMA.16816.F32 R100, R8, R18, R100 ;  /* 0x000000120864723c */ /* 0x000fe20000001864 */
[----:B------:R-:W1:Y:S06]  /*49d0*/  LDSM.16.MT88.4 R16, [R156+0xc000] ;  /* 0x00c000009c10783b */ /* 0x000e6c0000004200 */
[----:B------:R-:W-:-:S02]  /*49e0*/  F2FP.PACK_AB R8, R132, R129 ;  /* 0x000000818408723e */ /* 0x000fc400000000ff */
[----:B--2---:R-:W-:Y:S02]  /*49f0*/  F2FP.PACK_AB R9, R135, R138 ;  /* 0x0000008a8709723e */ /* 0x004fe400000000ff */
[----:B------:R-:W-:Y:S02]  /*4a00*/  F2FP.PACK_AB R10, R134, R131 ;  /* 0x00000083860a723e */ /* 0x000fe400000000ff */
[----:B----4-:R-:W-:-:S07]  /*4a10*/  F2FP.PACK_AB R11, R133, R136 ;  /* 0x00000088850b723e */ /* 0x010fce00000000ff */
[C---:B---3--:R-:W-:Y:S08]  /*4a20*/  HMMA.16816.F32 R112, R8.reuse, R12, R112 ;  /* 0x0000000c0870723c */ /* 0x048ff00000001870 */
[C---:B------:R-:W-:Y:S01]  /*4a30*/  HMMA.16816.F32 R68, R8.reuse, R14, R68 ;  /* 0x0000000e0844723c */ /* 0x040fe20000001844 */
[----:B------:R-:W2:Y:S07]  /*4a40*/  LDSM.16.MT88.4 R12, [R157+0xe000] ;  /* 0x00e000009d0c783b */ /* 0x000eae0000004200 */
[C---:B-----5:R-:W-:Y:S08]  /*4a50*/  HMMA.16816.F32 R80, R8.reuse, R20, R80 ;  /* 0x000000140850723c */ /* 0x060ff00000001850 */
[C---:B------:R-:W-:Y:S01]  /*4a60*/  HMMA.16816.F32 R84, R8.reuse, R22, R84 ;  /* 0x000000160854723c */ /* 0x040fe20000001854 */
[----:B------:R-:W3:Y:S07]  /*4a70*/  LDSM.16.MT88.4 R20, [R156+0xe000] ;  /* 0x00e000009c14783b */ /* 0x000eee0000004200 */
[C---:B------:R-:W-:Y:S08]  /*4a80*/  HMMA.16816.F32 R72, R8.reuse, R24, R72 ;  /* 0x000000180848723c */ /* 0x040ff00000001848 */
[C---:B------:R-:W-:Y:S01]  /*4a90*/  HMMA.16816.F32 R76, R8.reuse, R26, R76 ;  /* 0x0000001a084c723c */ /* 0x040fe2000000184c */
[----:B------:R-:W-:Y:S07]  /*4aa0*/  LDSM.16.MT88.4 R24, [R156+0xa800] ;  /* 0x00a800009c18783b */ /* 0x000fee0000004200 */
[C---:B-1----:R-:W-:Y:S08]  /*4ab0*/  HMMA.16816.F32 R88, R8.reuse, R16, R88 ;  /* 0x000000100858723c */ /* 0x042ff00000001858 */
[C---:B--2---:R-:W-:Y:S08]  /*4ac0*/  HMMA.16816.F32 R92, R8.reuse, R12, R92 ;  /* 0x0000000c085c723c */ /* 0x044ff0000000185c */
[C---:B------:R-:W-:Y:S01]  /*4ad0*/  HMMA.16816.F32 R96, R8.reuse, R14, R96 ;  /* 0x0000000e0860723c */ /* 0x040fe20000001860 */
[----:B------:R-:W1:Y:S07]  /*4ae0*/  LDSM.16.MT88.4 R12, [R157+0xa400] ;  /* 0x00a400009d0c783b */ /* 0x000e6e0000004200 */
        /* <DEDUP_REMOVED lines=22> */
[C---:B------:R-:W-:Y:S01]  /*4c50*/  HMMA.16816.F32 R96, R8.reuse, R18, R96 ;  /* 0x000000120860723c */ /* 0x040fe20000001860 */
[----:B------:R-:W2:Y:S07]  /*4c60*/  LDSM.16.MT88.4 R16, [R157+0xa800] ;  /* 0x00a800009d10783b */ /* 0x000eae0000004200 */
[C---:B-1----:R-:W-:Y:S08]  /*4c70*/  HMMA.16816.F32 R104, R8.reuse, R12, R104 ;  /* 0x0000000c0868723c */ /* 0x042ff00000001868 */
[----:B------:R-:W-:Y:S01]  /*4c80*/  HMMA.16816.F32 R100, R8, R14, R100 ;  /* 0x0000000e0864723c */ /* 0x000fe20000001864 */
[----:B------:R-:W1:Y:S06]  /*4c90*/  LDSM.16.MT88.4 R12, [R157+0xc800] ;  /* 0x00c800009d0c783b */ /* 0x000e6c0000004200 */
[----:B------:R-:W-:-:S02]  /*4ca0*/  F2FP.PACK_AB R8, R67, R124 ;  /* 0x0000007c4308723e */ /* 0x000fc400000000ff */
[----:B------:R-:W-:Y:S02]  /*4cb0*/  F2FP.PACK_AB R9, R62, R119 ;  /* 0x000000773e09723e */ /* 0x000fe400000000ff */
[----:B------:R-:W-:Y:S02]  /*4cc0*/  F2FP.PACK_AB R10, R128, R65 ;  /* 0x00000041800a723e */ /* 0x000fe400000000ff */
[----:B------:R-:W-:-:S07]  /*4cd0*/  F2FP.PACK_AB R11, R64, R63 ;  /* 0x0000003f400b723e */ /* 0x000fce00000000ff */
[C---:B--2---:R-:W-:Y:S08]  /*4ce0*/  HMMA.16816.F32 R112, R8.reuse, R16, R112 ;  /* 0x000000100870723c */ /* 0x044ff00000001870 */
[C---:B------:R-:W-:Y:S01]  /*4cf0*/  HMMA.16816.F32 R68, R8.reuse, R18, R68 ;  /* 0x000000120844723c */ /* 0x040fe20000001844 */
[----:B------:R-:W2:Y:S07]  /*4d00*/  LDSM.16.MT88.4 R16, [R157+0xe800] ;  /* 0x00e800009d10783b */ /* 0x000eae0000004200 */
[C---:B------:R-:W-:Y:S08]  /*4d10*/  HMMA.16816.F32 R88, R8.reuse, R20, R88 ;  /* 0x000000140858723c */ /* 0x040ff00000001858 */
[C---:B-1----:R-:W-:Y:S08]  /*4d20*/  HMMA.16816.F32 R80, R8.reuse, R12, R80 ;  /* 0x0000000c0850723c */ /* 0x042ff00000001850 */
[C---:B------:R-:W-:Y:S01]  /*4d30*/  HMMA.16816.F32 R84, R8.reuse, R14, R84 ;  /* 0x0000000e0854723c */ /* 0x040fe20000001854 */
[----:B------:R-:W1:Y:S07]  /*4d40*/  LDSM.16.MT88.4 R12, [R156+0xe800] ;  /* 0x00e800009c0c783b */ /* 0x000e6e0000004200 */
[C---:B------:R-:W-:Y:S01]  /*4d50*/  HMMA.16816.F32 R108, R8.reuse, R22, R108 ;  /* 0x00000016086c723c */ /* 0x040fe2000000186c */
[----:B------:R-:W3:Y:S07]  /*4d60*/  LDSM.16.MT88.4 R20, [R157+0xac00] ;  /* 0x00ac00009d14783b */ /* 0x000eee0000004200 */
[C---:B------:R-:W-:Y:S01]  /*4d70*/  HMMA.16816.F32 R76, R8.reuse, R26, R76 ;  /* 0x0000001a084c723c */ /* 0x040fe2000000184c */
[----:B------:R-:W-:Y:S06]  /*4d80*/  MUFU.EX2 R26, R59 ;  /* 0x0000003b001a7308 */ /* 0x000fec0000000800 */
[--C-:B------:R-:W-:Y:S01]  /*4d90*/  FFMA.FTZ R27, R54, c[0x0][0x23c], -R55.reuse ;  /* 0x00008f00361b7a23 */ /* 0x100fe20000010837 */
[----:B--2---:R-:W-:Y:S01]  /*4da0*/  HMMA.16816.F32 R92, R8, R16, R92 ;  /* 0x00000010085c723c */ /* 0x004fe2000000185c */
[----:B------:R-:W-:-:S04]  /*4db0*/  FFMA.FTZ R54, R53, c[0x0][0x23c], -R55 ;  /* 0x00008f0035367a23 */ /* 0x000fc80000010837 */
[----:B------:R-:W-:Y:S03]  /*4dc0*/  MUFU.EX2 R27, R27 ;  /* 0x0000001b001b7308 */ /* 0x000fe60000000800 */
[C---:B------:R-:W-:Y:S01]  /*4dd0*/  HMMA.16816.F32 R96, R8.reuse, R18, R96 ;  /* 0x000000120860723c */ /* 0x040fe20000001860 */
[----:B------:R-:W2:Y:S04]  /*4de0*/  LDSM.16.MT88.4 R16, [R156+0xac00] ;  /* 0x00ac00009c10783b */ /* 0x000ea80000004200 */
[----:B------:R-:W-:Y:S03]  /*4df0*/  MUFU.EX2 R54, R54 ;  /* 0x0000003600367308 */ /* 0x000fe60000000800 */
[C---:B------:R-:W-:Y:S05]  /*4e00*/  HMMA.16816.F32 R72, R8.reuse, R24, R72 ;  /* 0x000000180848723c */ /* 0x040fea0000001848 */
[----:B------:R-:W4:Y:S03]  /*4e10*/  MUFU.EX2 R25, R58 ;  /* 0x0000003a00197308 */ /* 0x000f260000000800 */
[C---:B-1----:R-:W-:Y:S05]  /*4e20*/  HMMA.16816.F32 R104, R8.reuse, R12, R104 ;  /* 0x0000000c0868723c */ /* 0x042fea0000001868 */
[----:B------:R-:W1:Y:S02]  /*4e30*/  MUFU.EX2 R24, R57 ;  /* 0x0000003900187308 */ /* 0x000e640000000800 */
[----:B------:R-:W-:Y:S01]  /*4e40*/  FADD.FTZ R12, R42, R47 ;  /* 0x0000002f2a0c7221 */ /* 0x000fe20000010000 */
[----:B------:R-:W-:Y:S01]  /*4e50*/  HMMA.16816.F32 R100, R8, R14, R100 ;  /* 0x0000000e0864723c */ /* 0x000fe20000001864 */
[----:B------:R-:W-:-:S02]  /*4e60*/  FADD.FTZ R42, R43, R44 ;  /* 0x0000002c2b2a7221 */ /* 0x000fc40000010000 */
[----:B------:R-:W-:Y:S02]  /*4e70*/  FADD.FTZ R45, R45, R12 ;  /* 0x0000000c2d2d7221 */ /* 0x000fe40000010000 */
[----:B------:R-:W-:Y:S01]  /*4e80*/  FADD.FTZ R41, R41, R42 ;  /* 0x0000002a29297221 */ /* 0x000fe20000010000 */
[----:B------:R-:W5:Y:S01]  /*4e90*/  LDSM.16.MT88.4 R12, [R157+0xcc00] ;  /* 0x00cc00009d0c783b */ /* 0x000f620000004200 */
[----:B------:R-:W-:Y:S01]  /*4ea0*/  FADD.FTZ R40, R40, R45 ;  /* 0x0000002d28287221 */ /* 0x000fe20000010000 */
[----:B----4-:R-:W-:Y:S01]  /*4eb0*/  F2FP.PACK_AB R8, R25, R26 ;  /* 0x0000001a1908723e */ /* 0x010fe200000000ff */
[----:B------:R-:W-:Y:S01]  /*4ec0*/  FADD.FTZ R38, R38, R41 ;  /* 0x0000002926267221 */ /* 0x000fe20000010000 */
[----:B------:R-:W-:Y:S01]  /*4ed0*/  F2FP.PACK_AB R9, R54, R27 ;  /* 0x0000001b3609723e */ /* 0x000fe200000000ff */
[----:B------:R-:W-:Y:S01]  /*4ee0*/  FADD.FTZ R39, R39, R40 ;  /* 0x0000002827277221 */ /* 0x000fe20000010000 */
[----:B------:R-:W-:Y:S01]  /*4ef0*/  F2FP.PACK_AB R11, R49, R52 ;  /* 0x00000034310b723e */ /* 0x000fe200000000ff */
[----:B------:R-:W-:Y:S01]  /*4f00*/  FADD.FTZ R37, R37, R38 ;  /* 0x0000002625257221 */ /* 0x000fe20000010000 */
[----:B-1----:R-:W-:Y:S01]  /*4f10*/  F2FP.PACK_AB R10, R181, R24 ;  /* 0x00000018b50a723e */ /* 0x002fe200000000ff */
[----:B------:R-:W-:-:S02]  /*4f20*/  FADD.FTZ R36, R36, R39 ;  /* 0x0000002724247221 */ /* 0x000fc40000010000 */
[----:B------:R-:W-:Y:S02]  /*4f30*/  FADD.FTZ R34, R34, R37 ;  /* 0x0000002522227221 */ /* 0x000fe40000010000 */
[----:B------:R-:W-:Y:S02]  /*4f40*/  FADD.FTZ R35, R35, R36 ;  /* 0x0000002423237221 */ /* 0x000fe40000010000 */
[----:B------:R-:W-:Y:S01]  /*4f50*/  FADD.FTZ R33, R33, R34 ;  /* 0x0000002221217221 */ /* 0x000fe20000010000 */
[----:B---3--:R-:W-:Y:S01]  /*4f60*/  HMMA.16816.F32 R112, R8, R20, R112 ;  /* 0x000000140870723c */ /* 0x008fe20000001870 */
[----:B------:R-:W-:Y:S02]  /*4f70*/  FADD.FTZ R32, R32, R35 ;  /* 0x0000002320207221 */ /* 0x000fe40000010000 */
[----:B------:R-:W-:Y:S02]  /*4f80*/  FADD.FTZ R30, R30, R33 ;  /* 0x000000211e1e7221 */ /* 0x000fe40000010000 */
[----:B------:R-:W-:-:S02]  /*4f90*/  FADD.FTZ R31, R31, R32 ;  /* 0x000000201f1f7221 */ /* 0x000fc40000010000 */
[----:B------:R-:W-:Y:S01]  /*4fa0*/  FADD.FTZ R29, R29, R30 ;  /* 0x0000001e1d1d7221 */ /* 0x000fe20000010000 */
[C---:B------:R-:W-:Y:S01]  /*4fb0*/  HMMA.16816.F32 R68, R8.reuse, R22, R68 ;  /* 0x000000160844723c */ /* 0x040fe20000001844 */
[----:B------:R-:W-:Y:S01]  /*4fc0*/  FADD.FTZ R28, R28, R31 ;  /* 0x0000001f1c1c7221 */ /* 0x000fe20000010000 */
[----:B------:R-:W1:Y:S01]  /*4fd0*/  LDSM.16.MT88.4 R20, [R156+0xcc00] ;  /* 0x00cc00009c14783b */ /* 0x000e620000004200 */
        /* <DEDUP_REMOVED lines=10> */
[----:B------:R-:W2:Y:S01]  /*5080*/  LDSM.16.MT88.4 R16, [R157+0xec00] ;  /* 0x00ec00009d10783b */ /* 0x000ea20000004200 */
[----:B------:R-:W-:Y:S02]  /*5090*/  FADD.FTZ R61, R61, R120 ;  /* 0x000000783d3d7221 */ /* 0x000fe40000010000 */
[----:B------:R-:W-:-:S02]  /*50a0*/  FADD.FTZ R129, R129, R116 ;  /* 0x0000007481817221 */ /* 0x000fc40000010000 */
[----:B------:R-:W-:Y:S01]  /*50b0*/  FADD.FTZ R138, R138, R61 ;  /* 0x0000003d8a8a7221 */ /* 0x000fe20000010000 */
[C---:B-----5:R-:W-:Y:S01]  /*50c0*/  HMMA.16816.F32 R80, R8.reuse, R12, R80 ;  /* 0x0000000c0850723c */ /* 0x060fe20000001850 */
[----:B------:R-:W-:Y:S02]  /*50d0*/  FADD.FTZ R132, R132, R129 ;  /* 0x0000008184847221 */ /* 0x000fe40000010000 */
[----:B------:R-:W-:Y:S02]  /*50e0*/  FADD.FTZ R135, R135, R138 ;  /* 0x0000008a87877221 */ /* 0x000fe40000010000 */
[----:B------:R-:W-:Y:S02]  /*50f0*/  FADD.FTZ R131, R131, R132 ;  /* 0x0000008483837221 */ /* 0x000fe40000010000 */
[----:B------:R-:W-:Y:S01]  /*5100*/  FADD.FTZ R136, R136, R135 ;  /* 0x0000008788887221 */ /* 0x000fe20000010000 */
[----:B------:R-:W-:Y:S01]  /*5110*/  HMMA.16816.F32 R84, R8, R14, R84 ;  /* 0x0000000e0854723c */ /* 0x000fe20000001854 */
[----:B------:R-:W-:Y:S01]  /*5120*/  FADD.FTZ R134, R134, R131 ;  /* 0x0000008386867221 */ /* 0x000fe20000010000 */
[----:B------:R-:W3:Y:S01]  /*5130*/  LDSM.16.MT88.4 R12, [R156+0xec00] ;  /* 0x00ec00009c0c783b */ /* 0x000ee20000004200 */
        /* <DEDUP_REMOVED lines=30> */
[----:B------:R-:W-:Y:S01]  /*5320*/  FADD.FTZ R178, R49, R52 ;  /* 0x0000003431b27221 */ /* 0x000fe20000010000 */
[----:B------:R-:W-:Y:S06]  /*5330*/  @!P0 BRA `(.L_x_1739) ;  /* 0x000034d000008947 */ /* 0x000fec0003800000 */
        /* <DEDUP_REMOVED lines=8> */
.L_x_1743:
        /* <DEDUP_REMOVED lines=64> */
.L_x_1740:
        /* <DEDUP_REMOVED lines=14> */
[----:B------:R-:W-:Y:S02]  /*58a0*/  IADD3.X R119, R183, UR5, RZ, P0, !PT ;  /* 0x00000005b7777c10 */ /* 0x000fe400087fe4ff */
[----:B------:R-:W-:Y:S01]  /*58b0*/  ISETP.GT.AND P0, PT, R179, R162, PT ;  /* 0x000000a2b300720c */ /* 0x000fe20003f04270 */
        /* <DEDUP_REMOVED lines=17> */
[----:B------:R-:W1:Y:S01]  /*59d0*/  LDSM.16.M88.4 R152, [R160+0x1c00] ;  /* 0x001c0000a098783b */ /* 0x000e620000000200 */
[C---:B--2---:R-:W-:Y:S08]  /*59e0*/  HMMA.16816.F32 R4, R120.reuse, R124, RZ ;  /* 0x0000007c7804723c */ /* 0x044ff000000018ff */
[C---:B------:R-:W-:Y:S01]  /*59f0*/  HMMA.16816.F32 R8, R120.reuse, R126, RZ ;  /* 0x0000007e7808723c */ /* 0x040fe200000018ff */
[----:B------:R-:W-:Y:S07]  /*5a00*/  LDSM.16.M88.4 R124, [R159] ;  /* 0x000000009f7c783b */ /* 0x000fee0000000200 */
[C---:B---3--:R-:W-:Y:S08]  /*5a10*/  HMMA.16816.F32 R12, R120.reuse, R128, RZ ;  /* 0x00000080780c723c */ /* 0x048ff000000018ff */
[C---:B------:R-:W-:Y:S01]  /*5a20*/  HMMA.16816.F32 R16, R120.reuse, R130, RZ ;  /* 0x000000827810723c */ /* 0x040fe200000018ff */
[----:B------:R-:W2:Y:S07]  /*5a30*/  LDSM.16.M88.4 R128, [R158] ;  /* 0x000000009e80783b */ /* 0x000eae0000000200 */
[C---:B----4-:R-:W-:Y:S08]  /*5a40*/  HMMA.16816.F32 R20, R120.reuse, R132, RZ ;  /* 0x000000847814723c */ /* 0x050ff000000018ff */
[C---:B------:R-:W-:Y:S01]  /*5a50*/  HMMA.16816.F32 R24, R120.reuse, R134, RZ ;  /* 0x000000867818723c */ /* 0x040fe200000018ff */
[----:B------:R-:W3:Y:S07]  /*5a60*/  LDSM.16.M88.4 R132, [R158+0x400] ;  /* 0x000400009e84783b */ /* 0x000eee0000000200 */
[C---:B-----5:R-:W-:Y:S08]  /*5a70*/  HMMA.16816.F32 R28, R120.reuse, R136, RZ ;  /* 0x00000088781c723c */ /* 0x060ff000000018ff */
[C---:B------:R-:W-:Y:S01]  /*5a80*/  HMMA.16816.F32 R32, R120.reuse, R138, RZ ;  /* 0x0000008a7820723c */ /* 0x040fe200000018ff */
[----:B------:R-:W4:Y:S07]  /*5a90*/  LDSM.16.M88.4 R136, [R158+0x800] ;  /* 0x000800009e88783b */ /* 0x000f2e0000000200 */
[C---:B-1----:R-:W-:Y:S08]  /*5aa0*/  HMMA.16816.F32 R36, R120.reuse, R140, RZ ;  /* 0x0000008c7824723c */ /* 0x042ff000000018ff */
        /* <DEDUP_REMOVED lines=35> */
[----:B------:R-:W-:Y:S07]  /*5ce0*/  LDSM.16.M88.4 R132, [R160+0x3400] ;  /* 0x00340000a084783b */ /* 0x000fee0000000200 */
[C---:B---3--:R-:W-:Y:S08]  /*5cf0*/  HMMA.16816.F32 R12, R128.reuse, R136, R12 ;  /* 0x00000088800c723c */ /* 0x048ff0000000180c */
[C---:B------:R-:W-:Y:S01]  /*5d00*/  HMMA.16816.F32 R16, R128.reuse, R138, R16 ;  /* 0x0000008a8010723c */ /* 0x040fe20000001810 */
[----:B------:R-:W-:Y:S07]  /*5d10*/  LDSM.16.M88.4 R136, [R160+0x3800] ;  /* 0x00380000a088783b */ /* 0x000fee0000000200 */
[C---:B-1----:R-:W-:Y:S08]  /*5d20*/  HMMA.16816.F32 R20, R128.reuse, R120, R20 ;  /* 0x000000788014723c */ /* 0x042ff00000001814 */
[C---:B------:R-:W-:Y:S01]  /*5d30*/  HMMA.16816.F32 R24, R128.reuse, R122, R24 ;  /* 0x0000007a8018723c */ /* 0x040fe20000001818 */
[----:B------:R-:W1:Y:S07]  /*5d40*/  LDSM.16.M88.4 R120, [R160+0x3000] ;  /* 0x00300000a078783b */ /* 0x000e6e0000000200 */
        /* <DEDUP_REMOVED lines=9> */
[C---:B------:R-:W-:Y:S08]  /*5de0*/  HMMA.16816.F32 R52, R128.reuse, R136, R52 ;  /* 0x000000888034723c */ /* 0x040ff00000001834 */
        /* <DEDUP_REMOVED lines=8> */
[----:B------:R-:W-:Y:S07]  /*5e70*/  LDSM.16.M88.4 R132, [R158+0x3400] ;  /* 0x003400009e84783b */ /* 0x000fee0000000200 */
[C---:B---3--:R-:W-:Y:S08]  /*5e80*/  HMMA.16816.F32 R12, R120.reuse, R136, R12 ;  /* 0x00000088780c723c */ /* 0x048ff0000000180c */
[C---:B------:R-:W-:Y:S01]  /*5e90*/  HMMA.16816.F32 R16, R120.reuse, R138, R16 ;  /* 0x0000008a7810723c */ /* 0x040fe20000001810 */
[----:B------:R-:W-:Y:S07]  /*5ea0*/  LDSM.16.M88.4 R136, [R158+0x3800] ;  /* 0x003800009e88783b */ /* 0x000fee0000000200 */
[C---:B--2---:R-:W-:Y:S08]  /*5eb0*/  HMMA.16816.F32 R20, R120.reuse, R124, R20 ;  /* 0x0000007c7814723c */ /* 0x044ff00000001814 */
        /* <DEDUP_REMOVED lines=54> */
[----:B------:R-:W2:Y:S01]  /*6220*/  LDSM.16.M88.4 R128, [R158+0x5c00] ;  /* 0x005c00009e80783b */ /* 0x000ea20000000200 */
[----:B------:R-:W-:Y:S04]  /*6230*/  DEPBAR.LE SB0, 0x0 ;  /* 0x000080000000791a */ /* 0x000fe80000000000 */
[----:B------:R-:W-:Y:S02]  /*6240*/  BAR.SYNC.DEFER_BLOCKING 0x0 ;  /* 0x0000000000007b1d */ /* 0x000fe40000010000 */
[C---:B-1----:R-:W-:Y:S08]  /*6250*/  HMMA.16816.F32 R36, R120.reuse, R124, R36 ;  /* 0x0000007c7824723c */ /* 0x042ff00000001824 */
[C---:B------:R-:W-:Y:S08]  /*6260*/  HMMA.16816.F32 R40, R120.reuse, R126, R40 ;  /* 0x0000007e7828723c */ /* 0x040ff00000001828 */
[C---:B------:R-:W-:Y:S08]  /*6270*/  HMMA.16816.F32 R44, R120.reuse, R132, R44 ;  /* 0x00000084782c723c */ /* 0x040ff0000000182c */
[C---:B------:R-:W-:Y:S08]  /*6280*/  HMMA.16816.F32 R48, R120.reuse, R134, R48 ;  /* 0x000000867830723c */ /* 0x040ff00000001830 */
[C---:B------:R-:W-:Y:S08]  /*6290*/  HMMA.16816.F32 R52, R120.reuse, R136, R52 ;  /* 0x000000887834723c */ /* 0x040ff00000001834 */
        /* <DEDUP_REMOVED lines=69> */
.L_x_1742:
        /* <DEDUP_REMOVED lines=24> */
.L_x_1741:
        /* <DEDUP_REMOVED lines=75> */
[C---:B------:R-:W-:Y:S02]  /*6d20*/  FADD.FTZ R116, -R2.reuse, R117 ;  /* 0x0000007502747221 */ /* 0x040fe40000010100 */
[----:B------:R-:W-:Y:S01]  /*6d30*/  FMUL.FTZ R135, R2, c[0x0][0x23c] ;  /* 0x00008f0002877a20 */ /* 0x000fe20000410000 */
[----:B--2---:R-:W-:Y:S01]  /*6d40*/  FMNMX.FTZ R0, R119, R0, !PT ;  /* 0x0000000077007209 */ /* 0x004fe20007810000 */
[----:B------:R-:W-:Y:S03]  /*6d50*/  FMUL.FTZ R118, R116, c[0x0][0x23c] ;  /* 0x00008f0074767a20 */ /* 0x000fe60000410000 */
[----:B------:R-:W-:Y:S01]  /*6d60*/  FSEL R135, R135, RZ, P0 ;  /* 0x000000ff87877208 */ /* 0x000fe20000000000 */
[----:B------:R2:W3:Y:S01]  /*6d70*/  MUFU.EX2 R116, R118 ;  /* 0x0000007600747308 */ /* 0x0004e20000000800 */
[C---:B------:R-:W-:Y:S01]  /*6d80*/  FMUL.FTZ R119, R0.reuse, c[0x0][0x23c] ;  /* 0x00008f0000777a20 */ /* 0x040fe20000410000 */
[C---:B------:R-:W-:Y:S01]  /*6d90*/  FSETP.NEU.FTZ.AND P0, PT, R0.reuse, -INF , PT ;  /* 0xff8000000000780b */ /* 0x040fe20003f1d000 */
[----:B------:R-:W-:Y:S02]  /*6da0*/  FADD.FTZ R117, -R0, R3 ;  /* 0x0000000300757221 */ /* 0x000fe40000010100 */
[--C-:B------:R-:W-:Y:S02]  /*6db0*/  FFMA.FTZ R146, R4, c[0x0][0x23c], -R135.reuse ;  /* 0x00008f0004927a23 */ /* 0x100fe40000010887 */
        /* <DEDUP_REMOVED lines=10> */
[----:B------:R-:W4:Y:S01]  /*6e60*/  MUFU.EX2 R3, R3 ;  /* 0x0000000300037308 */ /* 0x000f220000000800 */
[--C-:B------:R-:W-:Y:S01]  /*6e70*/  FFMA.FTZ R144, R33, c[0x0][0x23c], -R135.reuse ;  /* 0x00008f0021907a23 */ /* 0x100fe20000010887 */
[----:B--2---:R-:W-:Y:S01]  /*6e80*/  FSEL R118, R119, RZ, P0 ;  /* 0x000000ff77767208 */ /* 0x004fe20000000000 */
[C---:B---3--:R-:W-:Y:S01]  /*6e90*/  FMUL.FTZ R9, R116.reuse, R113 ;  /* 0x0000007174097220 */ /* 0x048fe20000410000 */
[----:B------:R-:W-:Y:S01]  /*6ea0*/  ISETP.GT.AND P0, PT, R179, R162, PT ;  /* 0x000000a2b300720c */ /* 0x000fe20003f04270 */
[----:B------:R-:W-:Y:S02]  /*6eb0*/  FMUL.FTZ R68, R116, R68 ;  /* 0x0000004474447220 */ /* 0x000fe40000410000 */
[--C-:B------:R-:W-:Y:S02]  /*6ec0*/  FFMA.FTZ R145, R6, c[0x0][0x23c], -R118.reuse ;  /* 0x00008f0006917a23 */ /* 0x100fe40000010876 */
[--C-:B------:R-:W-:Y:S01]  /*6ed0*/  FFMA.FTZ R138, R7, c[0x0][0x23c], -R118.reuse ;  /* 0x00008f00078a7a23 */ /* 0x100fe20000010876 */
[----:B------:R-:W2:Y:S01]  /*6ee0*/  MUFU.EX2 R137, R137 ;  /* 0x0000008900897308 */ /* 0x000ea20000000800 */
[--C-:B------:R-:W-:Y:S02]  /*6ef0*/  FFMA.FTZ R134, R10, c[0x0][0x23c], -R118.reuse ;  /* 0x00008f000a867a23 */ /* 0x100fe40000010876 */
[--C-:B------:R-:W-:Y:S02]  /*6f00*/  FFMA.FTZ R5, R11, c[0x0][0x23c], -R118.reuse ;  /* 0x00008f000b057a23 */ /* 0x100fe40000010876 */
[--C-:B------:R-:W-:Y:S02]  /*6f10*/  FFMA.FTZ R6, R8, c[0x0][0x23c], -R135.reuse ;  /* 0x00008f0008067a23 */ /* 0x100fe40000010887 */
[C---:B------:R-:W-:Y:S02]  /*6f20*/  FMUL.FTZ R8, R116.reuse, R112 ;  /* 0x0000007074087220 */ /* 0x040fe40000410000 */
[C---:B------:R-:W-:Y:S01]  /*6f30*/  FMUL.FTZ R69, R116.reuse, R69 ;  /* 0x0000004574457220 */ /* 0x040fe20000410000 */
[----:B------:R-:W-:Y:S01]  /*6f40*/  MUFU.EX2 R145, R145 ;  /* 0x0000009100917308 */ /* 0x000fe20000000800 */
[C---:B------:R-:W-:Y:S02]  /*6f50*/  FMUL.FTZ R72, R116.reuse, R72 ;  /* 0x0000004874487220 */ /* 0x040fe40000410000 */
[C---:B------:R-:W-:Y:S02]  /*6f60*/  FMUL.FTZ R73, R116.reuse, R73 ;  /* 0x0000004974497220 */ /* 0x040fe40000410000 */
[C---:B----4-:R-:W-:Y:S02]  /*6f70*/  FMUL.FTZ R10, R3.reuse, R114 ;  /* 0x00000072030a7220 */ /* 0x050fe40000410000 */
        /* <DEDUP_REMOVED lines=9> */
[----:B------:R2:W-:Y:S01]  /*7010*/  MUFU.EX2 R119, R6 ;  /* 0x0000000600777308 */ /* 0x0005e20000000800 */
[C---:B------:R-:W-:Y:S02]  /*7020*/  FMUL.FTZ R78, R3.reuse, R78 ;  /* 0x0000004e034e7220 */ /* 0x040fe40000410000 */
[C---:B------:R-:W-:Y:S02]  /*7030*/  FMUL.FTZ R79, R3.reuse, R79 ;  /* 0x0000004f034f7220 */ /* 0x040fe40000410000 */
[C---:B------:R-:W-:Y:S02]  /*7040*/  FMUL.FTZ R80, R116.reuse, R80 ;  /* 0x0000005074507220 */ /* 0x040fe40000410000 */
[C---:B------:R-:W-:Y:S02]  /*7050*/  FMUL.FTZ R81, R116.reuse, R81 ;  /* 0x0000005174517220 */ /* 0x040fe40000410000 */
[C---:B------:R-:W-:Y:S01]  /*7060*/  FMUL.FTZ R82, R3.reuse, R82 ;  /* 0x0000005203527220 */ /* 0x040fe20000410000 */
[----:B------:R-:W4:Y:S01]  /*7070*/  MUFU.EX2 R132, R132 ;  /* 0x0000008400847308 */ /* 0x000f220000000800 */
[C---:B------:R-:W-:Y:S02]  /*7080*/  FMUL.FTZ R83, R3.reuse, R83 ;  /* 0x0000005303537220 */ /* 0x040fe40000410000 */
[----:B------:R-:W-:Y:S01]  /*7090*/  FMUL.FTZ R84, R116, R84 ;  /* 0x0000005474547220 */ /* 0x000fe20000410000 */
[----:B---3--:R-:W-:Y:S01]  /*70a0*/  F2FP.PACK_AB R113, R138, R145 ;  /* 0x000000918a71723e */ /* 0x008fe200000000ff */
[C---:B------:R-:W-:Y:S02]  /*70b0*/  FMUL.FTZ R85, R116.reuse, R85 ;  /* 0x0000005574557220 */ /* 0x040fe40000410000 */
[C---:B------:R-:W-:Y:S02]  /*70c0*/  FMUL.FTZ R86, R3.reuse, R86 ;  /* 0x0000005603567220 */ /* 0x040fe40000410000 */
[----:B------:R-:W-:Y:S01]  /*70d0*/  FMUL.FTZ R87, R3, R87 ;  /* 0x0000005703577220 */ /* 0x000fe20000410000 */
[----:B------:R-:W-:Y:S01]  /*70e0*/  MUFU.EX2 R134, R134 ;  /* 0x0000008600867308 */ /* 0x000fe20000000800 */
[--C-:B------:R-:W-:Y:S02]  /*70f0*/  FFMA.FTZ R7, R13, c[0x0][0x23c], -R135.reuse ;  /* 0x00008f000d077a23 */ /* 0x100fe40000010887 */
[----:B------:R-:W-:Y:S02]  /*7100*/  FMUL.FTZ R13, R116, R109 ;  /* 0x0000006d740d7220 */ /* 0x000fe40000410000 */
[--C-:B--2---:R-:W-:Y:S02]  /*7110*/  FFMA.FTZ R6, R12, c[0x0][0x23c], -R135.reuse ;  /* 0x00008f000c067a23 */ /* 0x104fe40000010887 */
[C---:B------:R-:W-:Y:S02]  /*7120*/  FMUL.FTZ R12, R116.reuse, R108 ;  /* 0x0000006c740c7220 */ /* 0x040fe40000410000 */
[C---:B------:R-:W-:Y:S01]  /*7130*/  FMUL.FTZ R88, R116.reuse, R88 ;  /* 0x0000005874587220 */ /* 0x040fe20000410000 */
[----:B------:R-:W2:Y:S01]  /*7140*/  MUFU.EX2 R5, R5 ;  /* 0x0000000500057308 */ /* 0x000ea20000000800 */
[----:B------:R-:W-:Y:S02]  /*7150*/  FMUL.FTZ R89, R116, R89 ;  /* 0x0000005974597220 */ /* 0x000fe40000410000 */
[C---:B------:R-:W-:Y:S01]  /*7160*/  FMUL.FTZ R90, R3.reuse, R90 ;  /* 0x0000005a035a7220 */ /* 0x040fe20000410000 */
[----:B----4-:R-:W-:Y:S01]  /*7170*/  F2FP.PACK_AB R114, R132, R119 ;  /* 0x000000778472723e */ /* 0x010fe200000000ff */
[C---:B------:R-:W-:Y:S02]  /*7180*/  FMUL.FTZ R91, R3.reuse, R91 ;  /* 0x0000005b035b7220 */ /* 0x040fe40000410000 */
[C---:B------:R-:W-:Y:S02]  /*7190*/  FMUL.FTZ R92, R116.reuse, R92 ;  /* 0x0000005c745c7220 */ /* 0x040fe40000410000 */
[----:B------:R-:W-:Y:S01]  /*71a0*/  FMUL.FTZ R93, R116, R93 ;  /* 0x0000005d745d7220 */ /* 0x000fe20000410000 */
[----:B------:R-:W-:Y:S01]  /*71b0*/  MUFU.EX2 R6, R6 ;  /* 0x0000000600067308 */ /* 0x000fe20000000800 */
[C---:B------:R-:W-:Y:S02]  /*71c0*/  FMUL.FTZ R94, R3.reuse, R94 ;  /* 0x0000005e035e7220 */ /* 0x040fe40000410000 */
[----:B------:R-:W-:Y:S02]  /*71d0*/  FMUL.FTZ R95, R3, R95 ;  /* 0x0000005f035f7220 */ /* 0x000fe40000410000 */
[--C-:B------:R-:W-:Y:S02]  /*71e0*/  FFMA.FTZ R142, R31, c[0x0][0x23c], -R118.reuse ;  /* 0x00008f001f8e7a23 */ /* 0x100fe40000010876 */
[--C-:B------:R-:W-:Y:S02]  /*71f0*/  FFMA.FTZ R147, R34, c[0x0][0x23c], -R118.reuse ;  /* 0x00008f0022937a23 */ /* 0x100fe40000010876 */
[--C-:B------:R-:W-:Y:S01]  /*7200*/  FFMA.FTZ R148, R35, c[0x0][0x23c], -R118.reuse ;  /* 0x00008f0023947a23 */ /* 0x100fe20000010876 */
[----:B------:R-:W3:Y:S01]  /*7210*/  MUFU.EX2 R7, R7 ;  /* 0x0000000700077308 */ /* 0x000ee20000000800 */
[----:B------:R-:W-:Y:S01]  /*7220*/  LDSM.16.MT88.4 R32, [R156+0xbc00] ;  /* 0x00bc00009c20783b */ /* 0x000fe20000004200 */
[--C-:B------:R-:W-:Y:S01]  /*7230*/  FFMA.FTZ R149, R40, c[0x0][0x23c], -R135.reuse ;  /* 0x00008f0028957a23 */ /* 0x100fe20000010887 */
[----:B--2---:R-:W-:Y:S01]  /*7240*/  F2FP.PACK_AB R115, R5, R134 ;  /* 0x000000860573723e */ /* 0x004fe200000000ff */
[----:B------:R-:W-:Y:S02]  /*7250*/  FFMA.FTZ R150, R41, c[0x0][0x23c], -R135 ;  /* 0x00008f0029967a23 */ /* 0x000fe40000010887 */
        /* <DEDUP_REMOVED lines=9> */
[----:B------:R-:W-:Y:S02]  /*72f0*/  MUFU.EX2 R140, R140 ;  /* 0x0000008c008c7308 */ /* 0x000fe40000000800 */
        /* <DEDUP_REMOVED lines=12> */
[C---:B------:R-:W-:Y:S02]  /*73c0*/  FMUL.FTZ R102, R3.reuse, R102 ;  /* 0x0000006603667220 */ /* 0x040fe40000410000 */
[C---:B------:R-:W-:Y:S02]  /*73d0*/  FMUL.FTZ R103, R3.reuse, R103 ;  /* 0x0000006703677220 */ /* 0x040fe40000410000 */
[C---:B------:R-:W-:Y:S01]  /*73e0*/  HMMA.16816.F32 R84, R112.reuse, R130, R84 ;  /* 0x000000827054723c */ /* 0x040fe20000001854 */
[----:B------:R-:W-:Y:S03]  /*73f0*/  MUFU.EX2 R143, R143 ;  /* 0x0000008f008f7308 */ /* 0x000fe60000000800 */
[--C-:B------:R-:W-:Y:S02]  /*7400*/  FFMA.FTZ R128, R14, c[0x0][0x23c], -R118.reuse ;  /* 0x00008f000e807a23 */ /* 0x100fe40000010876 */
[----:B------:R-:W-:Y:S02]  /*7410*/  FMUL.FTZ R14, R3, R110 ;  /* 0x0000006e030e7220 */ /* 0x000fe40000410000 */
[----:B------:R-:W-:Y:S01]  /*7420*/  FFMA.FTZ R129, R15, c[0x0][0x23c], -R118 ;  /* 0x00008f000f817a23 */ /* 0x000fe20000010876 */
[C---:B--2---:R-:W-:Y:S02]  /*7430*/  HMMA.16816.F32 R88, R112.reuse, R120, R88 ;  /* 0x000000787058723c */ /* 0x044fe40000001858 */
[----:B------:R-:W-:Y:S01]  /*7440*/  MUFU.EX2 R128, R128 ;  /* 0x0000008000807308 */ /* 0x000fe20000000800 */
[C---:B------:R-:W-:Y:S02]  /*7450*/  FMUL.FTZ R15, R3.reuse, R111 ;  /* 0x0000006f030f7220 */ /* 0x040fe40000410000 */
[----:B------:R-:W2:Y:S01]  /*7460*/  LDSM.16.MT88.4 R108, [R156+0xd000] ;  /* 0x00d000009c6c783b */ /* 0x000ea20000004200 */
[----:B------:R-:W-:Y:S02]  /*7470*/  FFMA.FTZ R146, R116, R181, R146 ;  /* 0x000000b574927223 */ /* 0x000fe40000010092 */
[----:B------:R-:W-:Y:S02]  /*7480*/  FFMA.FTZ R145, R3, R178, R145 ;  /* 0x000000b203917223 */ /* 0x000fe40000010091 */
[C---:B------:R-:W-:Y:S02]  /*7490*/  HMMA.16816.F32 R12, R112.reuse, R122, R12 ;  /* 0x0000007a700c723c */ /* 0x040fe4000000180c */
[----:B------:R-:W4:Y:S01]  /*74a0*/  MUFU.EX2 R129, R129 ;  /* 0x0000008100817308 */ /* 0x000f220000000800 */
[----:B------:R-:W5:Y:S01]  /*74b0*/  LDSM.16.MT88.4 R120, [R157+0x9400] ;  /* 0x009400009d78783b */ /* 0x000f620000004200 */
[--C-:B------:R-:W-:Y:S02]  /*74c0*/  FFMA.FTZ R130, R16, c[0x0][0x23c], -R135.reuse ;  /* 0x00008f0010827a23 */ /* 0x100fe40000010887 */
[--C-:B------:R-:W-:Y:S02]  /*74d0*/  FFMA.FTZ R131, R17, c[0x0][0x23c], -R135.reuse ;  /* 0x00008f0011837a23 */ /* 0x100fe40000010887 */
[C---:B-1----:R-:W-:Y:S04]  /*74e0*/  HMMA.16816.F32 R92, R112.reuse, R124, R92 ;  /* 0x0000007c705c723c */ /* 0x042fe8000000185c */
[--C-:B------:R-:W-:Y:S01]  /*74f0*/  FFMA.FTZ R136, R18, c[0x0][0x23c], -R118.reuse ;  /* 0x00008f0012887a23 */ /* 0x100fe20000010876 */
[----:B------:R-:W-:Y:S01]  /*7500*/  MUFU.EX2 R130, R130 ;  /* 0x0000008200827308 */ /* 0x000fe20000000800 */
[--C-:B------:R-:W-:Y:S02]  /*7510*/  FFMA.FTZ R133, R19, c[0x0][0x23c], -R118.reuse ;  /* 0x00008f0013857a23 */ /* 0x100fe40000010876 */
[C---:B------:R-:W-:Y:S01]  /*7520*/  HMMA.16816.F32 R96, R112.reuse, R126, R96 ;  /* 0x0000007e7060723c */ /* 0x040fe20000001860 */
[----:B------:R-:W1:Y:S03]  /*7530*/  LDSM.16.MT88.4 R124, [R156+0x9400] ;  /* 0x009400009c7c783b */ /* 0x000e660000004200 */
[C---:B------:R-:W-:Y:S01]  /*7540*/  FMUL.FTZ R16, R116.reuse, R104 ;  /* 0x0000006874107220 */ /* 0x040fe20000410000 */
[----:B---3--:R-:W-:Y:S01]  /*7550*/  F2FP.PACK_AB R104, R7, R6 ;  /* 0x000000060768723e */ /* 0x008fe200000000ff */
[----:B------:R-:W-:Y:S01]  /*7560*/  FMUL.FTZ R17, R116, R105 ;  /* 0x0000006974117220 */ /* 0x000fe20000410000 */
[----:B------:R-:W3:Y:S01]  /*7570*/  MUFU.EX2 R131, R131 ;  /* 0x0000008300837308 */ /* 0x000ee20000000800 */
[C---:B------:R-:W-:Y:S04]  /*7580*/  FMUL.FTZ R18, R3.reuse, R106 ;  /* 0x0000006a03127220 */ /* 0x040fe80000410000 */
[----:B------:R-:W-:Y:S01]  /*7590*/  FMUL.FTZ R19, R3, R107 ;  /* 0x0000006b03137220 */ /* 0x000fe20000410000 */
[----:B----4-:R-:W-:Y:S01]  /*75a0*/  F2FP.PACK_AB R105, R129, R128 ;  /* 0x000000808169723e */ /* 0x010fe200000000ff */
[--C-:B------:R-:W-:Y:S02]  /*75b0*/  FFMA.FTZ R3, R44, c[0x0][0x23c], -R135.reuse ;  /* 0x00008f002c037a23 */ /* 0x100fe40000010887 */
[--C-:B------:R-:W-:Y:S01]  /*75c0*/  FFMA.FTZ R116, R45, c[0x0][0x23c], -R135.reuse ;  /* 0x00008f002d747a23 */ /* 0x100fe20000010887 */
[----:B------:R-:W-:Y:S01]  /*75d0*/  MUFU.EX2 R136, R136 ;  /* 0x0000008800887308 */ /* 0x000fe20000000800 */
[----:B------:R-:W-:Y:S01]  /*75e0*/  LDSM.16.MT88.4 R44, [R156+0xe800] ;  /* 0x00e800009c2c783b */ /* 0x000fe20000004200 */
[C---:B--2---:R-:W-:Y:S03]  /*75f0*/  HMMA.16816.F32 R16, R112.reuse, R108, R16 ;  /* 0x0000006c7010723c */ /* 0x044fe60000001810 */
[--C-:B------:R-:W-:Y:S02]  /*7600*/  FFMA.FTZ R48, R48, c[0x0][0x23c], -R135.reuse ;  /* 0x00008f0030307a23 */ /* 0x100fe40000010887 */
[--C-:B------:R-:W-:Y:S02]  /*7610*/  FFMA.FTZ R49, R49, c[0x0][0x23c], -R135.reuse ;  /* 0x00008f0031317a23 */ /* 0x100fe40000010887 */
[--C-:B------:R-:W-:Y:S01]  /*7620*/  FFMA.FTZ R50, R50, c[0x0][0x23c], -R118.reuse ;  /* 0x00008f0032327a23 */ /* 0x100fe20000010876 */
[----:B------:R-:W-:Y:S01]  /*7630*/  HMMA.16816.F32 R100, R112, R110, R100 ;  /* 0x0000006e7064723c */ /* 0x000fe20000001864 */
[----:B------:R-:W2:Y:S01]  /*7640*/  MUFU.EX2 R133, R133 ;  /* 0x0000008500857308 */ /* 0x000ea20000000800 */
[----:B------:R-:W4:Y:S02]  /*7650*/  LDSM.16.MT88.4 R108, [R157+0xb400] ;  /* 0x00b400009d6c783b */ /* 0x000f240000004200 */
[----:B---3--:R-:W-:Y:S01]  /*7660*/  F2FP.PACK_AB R106, R131, R130 ;  /* 0x00000082836a723e */ /* 0x008fe200000000ff */
[--C-:B------:R-:W-:Y:S02]  /*7670*/  FFMA.FTZ R51, R51, c[0x0][0x23c], -R118.reuse ;  /* 0x00008f0033337a23 */ /* 0x100fe40000010876 */
[--C-:B------:R-:W-:Y:S02]  /*7680*/  FFMA.FTZ R52, R52, c[0x0][0x23c], -R135.reuse ;  /* 0x00008f0034347a23 */ /* 0x100fe40000010887 */
[--C-:B------:R-:W-:Y:S01]  /*7690*/  FFMA.FTZ R53, R53, c[0x0][0x23c], -R135.reuse ;  /* 0x00008f0035357a23 */ /* 0x100fe20000010887 */
[----:B------:R-:W3:Y:S01]  /*76a0*/  LDSM.16.MT88.4 R112, [R156+0xb400] ;  /* 0x00b400009c70783b */ /* 0x000ee20000004200 */
        /* <DEDUP_REMOVED lines=14> */
[C---:B-----5:R-:W-:Y:S05]  /*7790*/  HMMA.16816.F32 R8, R104.reuse, R120, R8 ;  /* 0x000000786808723c */ /* 0x060fea0000001808 */
[--C-:B------:R-:W-:Y:S02]  /*77a0*/  FFMA.FTZ R63, R63, c[0x0][0x23c], -R118.reuse ;  /* 0x00008f003f3f7a23 */ /* 0x100fe40000010876 */
[----:B------:R-:W-:Y:S01]  /*77b0*/  FFMA.FTZ R66, R66, c[0x0][0x23c], -R118 ;  /* 0x00008f0042427a23 */ /* 0x000fe20000010876 */
[C---:B------:R-:W-:Y:S01]  /*77c0*/  HMMA.16816.F32 R68, R104.reuse, R122, R68 ;  /* 0x0000007a6844723c */ /* 0x040fe20000001844 */
[----:B------:R-:W2:Y:S01]  /*77d0*/  LDSM.16.MT88.4 R120, [R157+0xd400] ;  /* 0x00d400009d78783b */ /* 0x000ea20000004200 */
[----:B------:R-:W-:Y:S02]  /*77e0*/  MUFU.EX2 R149, R149 ;  /* 0x0000009500957308 */ /* 0x000fe40000000800 */
[----:B------:R-:W-:Y:S02]  /*77f0*/  FADD.FTZ R146, R137, R146 ;  /* 0x0000009289927221 */ /* 0x000fe40000010000 */
[----:B------:R-:W-:Y:S02]  /*7800*/  FADD.FTZ R145, R138, R145 ;  /* 0x000000918a917221 */ /* 0x000fe40000010000 */
[C---:B-1----:R-:W-:Y:S04]  /*7810*/  HMMA.16816.F32 R72, R104.reuse, R124, R72 ;  /* 0x0000007c6848723c */ /* 0x042fe80000001848 */
[----:B------:R-:W-:Y:S01]  /*7820*/  MUFU.EX2 R150, R150 ;  /* 0x0000009600967308 */ /* 0x000fe20000000800 */
[----:B------:R-:W-:Y:S02]  /*7830*/  FADD.FTZ R134, R134, R145 ;  /* 0x0000009186867221 */ /* 0x000fe40000010000 */
[----:B------:R-:W-:Y:S01]  /*7840*/  FFMA.FTZ R124, R21, c[0x0][0x23c], -R135 ;  /* 0x00008f00157c7a23 */ /* 0x000fe20000010887 */
[C---:B------:R-:W-:Y:S04]  /*7850*/  HMMA.16816.F32 R76, R104.reuse, R126, R76 ;  /* 0x0000007e684c723c */ /* 0x040fe8000000184c */
[--C-:B------:R-:W-:Y:S02]  /*7860*/  FFMA.FTZ R125, R22, c[0x0][0x23c], -R118.reuse ;  /* 0x00008f00167d7a23 */ /* 0x100fe40000010876 */
[----:B------:R1:W-:Y:S01]  /*7870*/  MUFU.EX2 R127, R20 ;  /* 0x00000014007f7308 */ /* 0x0003e20000000800 */
[----:B------:R-:W-:Y:S01]  /*7880*/  FFMA.FTZ R126, R23, c[0x0][0x23c], -R118 ;  /* 0x00008f00177e7a23 */ /* 0x000fe20000010876 */
[C---:B----4-:R-:W-:Y:S04]  /*7890*/  HMMA.16816.F32 R80, R104.reuse, R108, R80 ;  /* 0x0000006c6850723c */ /* 0x050fe80000001850 */
[----:B------:R-:W-:Y:S04]  /*78a0*/  FADD.FTZ R5, R5, R134 ;  /* 0x0000008605057221 */ /* 0x000fe80000010000 */
[C---:B------:R-:W-:Y:S01]  /*78b0*/  HMMA.16816.F32 R84, R104.reuse, R110, R84 ;  /* 0x0000006e6854723c */ /* 0x040fe20000001854 */
[----:B------:R-:W-:Y:S01]  /*78c0*/  LDSM.16.MT88.4 R108, [R157+0x9800] ;  /* 0x009800009d6c783b */ /* 0x000fe20000004200 */
[----:B------:R-:W-:Y:S02]  /*78d0*/  MUFU.EX2 R124, R124 ;  /* 0x0000007c007c7308 */ /* 0x000fe40000000800 */
[----:B------:R-:W-:Y:S04]  /*78e0*/  FADD.FTZ R128, R128, R5 ;  /* 0x0000000580807221 */ /* 0x000fe80000010000 */
[C---:B---3--:R-:W-:Y:S04]  /*78f0*/  HMMA.16816.F32 R88, R104.reuse, R112, R88 ;  /* 0x000000706858723c */ /* 0x048fe80000001858 */
[----:B------:R-:W3:Y:S01]  /*7900*/  MUFU.EX2 R125, R125 ;  /* 0x0000007d007d7308 */ /* 0x000ee20000000800 */
[----:B------:R-:W-:Y:S01]  /*7910*/  FADD.FTZ R129, R129, R128 ;  /* 0x0000008081817221 */ /* 0x000fe20000010000 */
[----:B-1----:R-:W1:Y:S01]  /*7920*/  LDSM.16.MT88.4 R20, [R156+0xd400] ;  /* 0x00d400009c14783b */ /* 0x002e620000004200 */
[----:B------:R-:W-:Y:S01]  /*7930*/  FFMA.FTZ R112, R26, c[0x0][0x23c], -R118 ;  /* 0x00008f001a707a23 */ /* 0x000fe20000010876 */
[C---:B------:R-:W-:Y:S04]  /*7940*/  HMMA.16816.F32 R12, R104.reuse, R114, R12 ;  /* 0x00000072680c723c */ /* 0x040fe8000000180c */
[----:B------:R-:W-:Y:S02]  /*7950*/  FADD.FTZ R136, R136, R129 ;  /* 0x0000008188887221 */ /* 0x000fe40000010000 */
[----:B------:R-:W4:Y:S02]  /*7960*/  MUFU.EX2 R126, R126 ;  /* 0x0000007e007e7308 */ /* 0x000f240000000800 */
[C---:B--2---:R-:W-:Y:S04]  /*7970*/  HMMA.16816.F32 R92, R104.reuse, R120, R92 ;  /* 0x00000078685c723c */ /* 0x044fe8000000185c */
[----:B------:R-:W-:Y:S03]  /*7980*/  FADD.FTZ R136, R133, R136 ;  /* 0x0000008885887221 */ /* 0x000fe60000010000 */
[----:B------:R-:W-:Y:S01]  /*7990*/  FFMA.FTZ R121, R27, c[0x0][0x23c], -R118 ;  /* 0x00008f001b797a23 */ /* 0x000fe20000010876 */
[C---:B------:R-:W-:Y:S01]  /*79a0*/  HMMA.16816.F32 R96, R104.reuse, R122, R96 ;  /* 0x0000007a6860723c */ /* 0x040fe20000001860 */
[----:B------:R-:W-:Y:S01]  /*79b0*/  MUFU.EX2 R120, R112 ;  /* 0x0000007000787308 */ /* 0x000fe20000000800 */
[----:B------:R-:W2:Y:S02]  /*79c0*/  LDSM.16.MT88.4 R24, [R156+0x9800] ;  /* 0x009800009c18783b */ /* 0x000ea40000004200 */
[----:B---3--:R-:W-:Y:S03]  /*79d0*/  FADD.FTZ R5, R125, R136 ;  /* 0x000000887d057221 */ /* 0x008fe60000010000 */
[----:B------:R-:W-:Y:S02]  /*79e0*/  FFMA.FTZ R122, R29, c[0x0][0x23c], -R135 ;  /* 0x00008f001d7a7a23 */ /* 0x000fe40000010887 */
[--C-:B------:R-:W-:Y:S02]  /*79f0*/  FFMA.FTZ R123, R30, c[0x0][0x23c], -R118.reuse ;  /* 0x00008f001e7b7a23 */ /* 0x100fe40000010876 */
[----:B------:R-:W3:Y:S01]  /*7a00*/  MUFU.EX2 R121, R121 ;  /* 0x0000007900797308 */ /* 0x000ee20000000800 */
[----:B------:R-:W-:Y:S01]  /*7a10*/  LDSM.16.MT88.4 R28, [R156+0xd800] ;  /* 0x00d800009c1c783b */ /* 0x000fe20000004200 */
[----:B----4-:R-:W-:Y:S08]  /*7a20*/  FADD.FTZ R5, R126, R5 ;  /* 0x000000057e057221 */ /* 0x010ff00000010000 */
[----:B------:R-:W4:Y:S01]  /*7a30*/  MUFU.EX2 R122, R122 ;  /* 0x0000007a007a7308 */ /* 0x000f220000000800 */
[C---:B-1----:R-:W-:Y:S07]  /*7a40*/  HMMA.16816.F32 R16, R104.reuse, R20, R16 ;  /* 0x000000146810723c */ /* 0x042fee0000001810 */
[----:B------:R-:W-:Y:S01]  /*7a50*/  F2FP.PACK_AB R20, R124, R127 ;  /* 0x0000007f7c14723e */ /* 0x000fe200000000ff */
[----:B------:R-:W-:Y:S01]  /*7a60*/  HMMA.16816.F32 R100, R104, R22, R100 ;  /* 0x000000166864723c */ /* 0x000fe20000001864 */
[----:B------:R-:W1:Y:S01]  /*7a70*/  LDSM.16.MT88.4 R104, [R157+0xb800] ;  /* 0x00b800009d68783b */ /* 0x000e620000004200 */
[----:B------:R-:W5:Y:S02]  /*7a80*/  MUFU.EX2 R123, R123 ;  /* 0x0000007b007b7308 */ /* 0x000f640000000800 */
[----:B------:R-:W-:Y:S03]  /*7a90*/  F2FP.PACK_AB R21, R126, R125 ;  /* 0x0000007d7e15723e */ /* 0x000fe600000000ff */
[----:B------:R-:W-:Y:S02]  /*7aa0*/  F2FP.PACK_AB R22, R140, R139 ;  /* 0x0000008b8c16723e */ /* 0x000fe400000000ff */
[----:B---3--:R-:W-:Y:S03]  /*7ab0*/  F2FP.PACK_AB R23, R121, R120 ;  /* 0x000000787917723e */ /* 0x008fe600000000ff */
[----:B------:R-:W-:Y:S04]  /*7ac0*/  MUFU.EX2 R151, R151 ;  /* 0x0000009700977308 */ /* 0x000fe80000000800 */
[C---:B------:R-:W-:Y:S06]  /*7ad0*/  HMMA.16816.F32 R8, R20.reuse, R108, R8 ;  /* 0x0000006c1408723c */ /* 0x040fec0000001808 */
[----:B------:R-:W-:Y:S02]  /*7ae0*/  MUFU.EX2 R152, R152 ;  /* 0x0000009800987308 */ /* 0x000fe40000000800 */
[C---:B------:R-:W-:Y:S01]  /*7af0*/  HMMA.16816.F32 R68, R20.reuse, R110, R68 ;  /* 0x0000006e1444723c */ /* 0x040fe20000001844 */
[----:B------:R-:W3:Y:S07]  /*7b00*/  LDSM.16.MT88.4 R108, [R156+0xb800] ;  /* 0x00b800009c6c783b */ /* 0x000eee0000004200 */
[C---:B--2---:R-:W-:Y:S01]  /*7b10*/  HMMA.16816.F32 R72, R20.reuse, R24, R72 ;  /* 0x000000181448723c */ /* 0x044fe20000001848 */
[----:B------:R-:W-:Y:S07]  /*7b20*/  MUFU.EX2 R3, R3 ;  /* 0x0000000300037308 */ /* 0x000fee0000000800 */
[C---:B------:R-:W-:Y:S01]  /*7b30*/  HMMA.16816.F32 R76, R20.reuse, R26, R76 ;  /* 0x0000001a144c723c */ /* 0x040fe2000000184c */
[----:B------:R-:W2:Y:S02]  /*7b40*/  LDSM.16.MT88.4 R24, [R157+0xd800] ;  /* 0x00d800009d18783b */ /* 0x000ea40000004200 */
[----:B------:R-:W-:Y:S05]  /*7b50*/  MUFU.EX2 R116, R116 ;  /* 0x0000007400747308 */ /* 0x000fea0000000800 */
[C---:B-1----:R-:W-:Y:S05]  /*7b60*/  HMMA.16816.F32 R80, R20.reuse, R104, R80 ;  /* 0x000000681450723c */ /* 0x042fea0000001850 */
[----:B------:R-:W-:Y:S03]  /*7b70*/  MUFU.EX2 R153, R153 ;  /* 0x0000009900997308 */ /* 0x000fe60000000800 */
[C---:B------:R-:W-:Y:S01]  /*7b80*/  HMMA.16816.F32 R84, R20.reuse, R106, R84 ;  /* 0x0000006a1454723c */ /* 0x040fe20000001854 */
[----:B------:R-:W1:Y:S06]  /*7b90*/  LDSM.16.MT88.4 R104, [R157+0x9c00] ;  /* 0x009c00009d68783b */ /* 0x000e6c0000004200 */
[----:B------:R-:W-:Y:S01]  /*7ba0*/  MUFU.EX2 R154, R154 ;  /* 0x0000009a009a7308 */ /* 0x000fe20000000800 */
[C---:B---3--:R-:W-:Y:S08]  /*7bb0*/  HMMA.16816.F32 R88, R20.reuse, R108, R88 ;  /* 0x0000006c1458723c */ /* 0x048ff00000001858 */
[C---:B------:R-:W-:Y:S01]  /*7bc0*/  HMMA.16816.F32 R12, R20.reuse, R110, R12 ;  /* 0x0000006e140c723c */ /* 0x040fe2000000180c */
[----:B------:R-:W-:Y:S01]  /*7bd0*/  LDSM.16.MT88.4 R108, [R156+0xcc00] ;  /* 0x00cc00009c6c783b */ /* 0x000fe20000004200 */
[----:B------:R-:W-:Y:S06]  /*7be0*/  MUFU.EX2 R48, R48 ;  /* 0x0000003000307308 */ /* 0x000fec0000000800 */
[C---:B--2---:R-:W-:Y:S04]  /*7bf0*/  HMMA.16816.F32 R92, R20.reuse, R24, R92 ;  /* 0x00000018145c723c */ /* 0x044fe8000000185c */
[----:B------:R-:W-:Y:S04]  /*7c00*/  MUFU.EX2 R49, R49 ;  /* 0x0000003100317308 */ /* 0x000fe80000000800 */
[C---:B------:R-:W-:Y:S01]  /*7c10*/  HMMA.16816.F32 R96, R20.reuse, R26, R96 ;  /* 0x0000001a1460723c */ /* 0x040fe20000001860 */
[----:B------:R-:W2:Y:S05]  /*7c20*/  LDSM.16.MT88.4 R24, [R156+0x9c00] ;  /* 0x009c00009c18783b */ /* 0x000eaa0000004200 */
[----:B------:R-:W-:Y:S02]  /*7c30*/  MUFU.EX2 R50, R50 ;  /* 0x0000003200327308 */ /* 0x000fe40000000800 */
[C---:B------:R-:W-:Y:S08]  /*7c40*/  HMMA.16816.F32 R16, R20.reuse, R28, R16 ;  /* 0x0000001c1410723c */ /* 0x040ff00000001810 */
[----:B------:R-:W-:Y:S01]  /*7c50*/  HMMA.16816.F32 R100, R20, R30, R100 ;  /* 0x0000001e1464723c */ /* 0x000fe20000001864 */
[----:B------:R-:W3:Y:S01]  /*7c60*/  LDSM.16.MT88.4 R28, [R157+0xbc00] ;  /* 0x00bc00009d1c783b */ /* 0x000ee20000004200 */
[----:B------:R-:W-:Y:S05]  /*7c70*/  MUFU.EX2 R51, R51 ;  /* 0x0000003300337308 */ /* 0x000fea0000000800 */
[----:B----4-:R-:W-:Y:S02]  /*7c80*/  F2FP.PACK_AB R20, R122, R141 ;  /* 0x0000008d7a14723e */ /* 0x010fe400000000ff */
[----:B-----5:R-:W-:Y:S03]  /*7c90*/  F2FP.PACK_AB R21, R142, R123 ;  /* 0x0000007b8e15723e */ /* 0x020fe600000000ff */
[----:B------:R-:W-:Y:S01]  /*7ca0*/  F2FP.PACK_AB R22, R144, R143 ;  /* 0x0000008f9016723e */ /* 0x000fe200000000ff */
[----:B------:R-:W-:Y:S01]  /*7cb0*/  MUFU.EX2 R52, R52 ;  /* 0x0000003400347308 */ /* 0x000fe20000000800 */
[----:B------:R-:W-:Y:S07]  /*7cc0*/  F2FP.PACK_AB R23, R148, R147 ;  /* 0x000000939417723e */ /* 0x000fee00000000ff */
[C---:B-1----:R-:W-:Y:S02]  /*7cd0*/  HMMA.16816.F32 R8, R20.reuse, R104, R8 ;  /* 0x000000681408723c */ /* 0x042fe40000001808 */
[----:B------:R-:W-:Y:S05]  /*7ce0*/  MUFU.EX2 R53, R53 ;  /* 0x0000003500357308 */ /* 0x000fea0000000800 */
[--C-:B------:R-:W-:Y:S01]  /*7cf0*/  FFMA.FTZ R104, R37, c[0x0][0x23c], -R135.reuse ;  /* 0x00008f0025687a23 */ /* 0x100fe20000010887 */
[C---:B------:R-:W-:Y:S04]  /*7d00*/  HMMA.16816.F32 R68, R20.reuse, R106, R68 ;  /* 0x0000006a1444723c */ /* 0x040fe80000001844 */
[--C-:B------:R-:W-:Y:S01]  /*7d10*/  FFMA.FTZ R105, R38, c[0x0][0x23c], -R118.reuse ;  /* 0x00008f0026697a23 */ /* 0x100fe20000010876 */
[----:B------:R-:W-:Y:S02]  /*7d20*/  MUFU.EX2 R104, R104 ;  /* 0x0000006800687308 */ /* 0x000fe40000000800 */
[--C-:B------:R-:W-:Y:S01]  /*7d30*/  FFMA.FTZ R107, R36, c[0x0][0x23c], -R135.reuse ;  /* 0x00008f00246b7a23 */ /* 0x100fe20000010887 */
[C---:B--2---:R-:W-:Y:S04]  /*7d40*/  HMMA.16816.F32 R72, R20.reuse, R24, R72 ;  /* 0x000000181448723c */ /* 0x044fe80000001848 */
[--C-:B------:R-:W-:Y:S02]  /*7d50*/  FFMA.FTZ R106, R39, c[0x0][0x23c], -R118.reuse ;  /* 0x00008f00276a7a23 */ /* 0x100fe40000010876 */
[----:B------:R-:W-:Y:S01]  /*7d60*/  LDSM.16.MT88.4 R36, [R157+0xc000] ;  /* 0x00c000009d24783b */ /* 0x000fe20000004200 */
[----:B------:R-:W1:Y:S01]  /*7d70*/  MUFU.EX2 R107, R107 ;  /* 0x0000006b006b7308 */ /* 0x000e620000000800 */
[C---:B------:R-:W-:Y:S04]  /*7d80*/  HMMA.16816.F32 R76, R20.reuse, R26, R76 ;  /* 0x0000001a144c723c */ /* 0x040fe8000000184c */
[----:B------:R-:W-:Y:S02]  /*7d90*/  FFMA.FTZ R135, R65, c[0x0][0x23c], -R135 ;  /* 0x00008f0041877a23 */ /* 0x000fe40000010887 */
[----:B------:R-:W2:Y:S01]  /*7da0*/  LDSM.16.MT88.4 R24, [R157+0xdc00] ;  /* 0x00dc00009d18783b */ /* 0x000ea20000004200 */
[----:B------:R-:W-:Y:S01]  /*7db0*/  FFMA.FTZ R118, R67, c[0x0][0x23c], -R118 ;  /* 0x00008f0043767a23 */ /* 0x000fe20000010876 */
[C---:B---3--:R-:W-:Y:S01]  /*7dc0*/  HMMA.16816.F32 R80, R20.reuse, R28, R80 ;  /* 0x0000001c1450723c */ /* 0x048fe20000001850 */
[----:B------:R-:W-:Y:S03]  /*7dd0*/  MUFU.EX2 R105, R105 ;  /* 0x0000006900697308 */ /* 0x000fe60000000800 */
[----:B------:R-:W-:Y:S04]  /*7de0*/  FADD.FTZ R65, R119, R146 ;  /* 0x0000009277417221 */ /* 0x000fe80000010000 */
[C---:B------:R-:W-:Y:S01]  /*7df0*/  HMMA.16816.F32 R84, R20.reuse, R30, R84 ;  /* 0x0000001e1454723c */ /* 0x040fe20000001854 */
[----:B------:R-:W3:Y:S02]  /*7e00*/  LDSM.16.MT88.4 R28, [R156+0xdc00] ;  /* 0x00dc00009c1c783b */ /* 0x000ee40000004200 */
[----:B------:R-:W4:Y:S01]  /*7e10*/  MUFU.EX2 R106, R106 ;  /* 0x0000006a006a7308 */ /* 0x000f220000000800 */
[----:B------:R-:W-:Y:S04]  /*7e20*/  FADD.FTZ R65, R132, R65 ;  /* 0x0000004184417221 */ /* 0x000fe80000010000 */
[C---:B------:R-:W-:Y:S04]  /*7e30*/  HMMA.16816.F32 R88, R20.reuse, R32, R88 ;  /* 0x000000201458723c */ /* 0x040fe80000001858 */
[----:B------:R-:W-:Y:S01]  /*7e40*/  FADD.FTZ R6, R6, R65 ;  /* 0x0000004106067221 */ /* 0x000fe20000010000 */
[----:B------:R-:W-:Y:S03]  /*7e50*/  MUFU.EX2 R54, R54 ;  /* 0x0000003600367308 */ /* 0x000fe60000000800 */
[C---:B------:R-:W-:Y:S01]  /*7e60*/  HMMA.16816.F32 R12, R20.reuse, R34, R12 ;  /* 0x00000022140c723c */ /* 0x040fe2000000180c */
[----:B------:R-:W5:Y:S03]  /*7e70*/  LDSM.16.MT88.4 R32, [R157+0xa000] ;  /* 0x00a000009d20783b */ /* 0x000f660000004200 */
[----:B------:R-:W-:Y:S03]  /*7e80*/  FADD.FTZ R7, R7, R6 ;  /* 0x0000000607077221 */ /* 0x000fe60000010000 */
[----:B------:R-:W1:Y:S01]  /*7e90*/  MUFU.EX2 R55, R55 ;  /* 0x0000003700377308 */ /* 0x000e620000000800 */
[----:B------:R-:W-:Y:S04]  /*7ea0*/  FADD.FTZ R6, R130, R7 ;  /* 0x0000000782067221 */ /* 0x000fe80000010000 */
[----:B------:R-:W-:Y:S01]  /*7eb0*/  FADD.FTZ R6, R131, R6 ;  /* 0x0000000683067221 */ /* 0x000fe20000010000 */
[C---:B--2---:R-:W-:Y:S04]  /*7ec0*/  HMMA.16816.F32 R92, R20.reuse, R24, R92 ;  /* 0x00000018145c723c */ /* 0x044fe8000000185c */
[----:B------:R-:W-:Y:S01]  /*7ed0*/  MUFU.EX2 R56, R56 ;  /* 0x0000003800387308 */ /* 0x000fe20000000800 */
[----:B------:R-:W-:Y:S02]  /*7ee0*/  FADD.FTZ R127, R127, R6 ;  /* 0x000000067f7f7221 */ /* 0x000fe40000010000 */
[----:B------:R-:W-:Y:S01]  /*7ef0*/  FADD.FTZ R6, R120, R5 ;  /* 0x0000000578067221 */ /* 0x000fe20000010000 */
[C---:B------:R-:W-:Y:S01]  /*7f00*/  HMMA.16816.F32 R96, R20.reuse, R26, R96 ;  /* 0x0000001a1460723c */ /* 0x040fe20000001860 */
[----:B------:R-:W2:Y:S03]  /*7f10*/  LDSM.16.MT88.4 R24, [R156+0xa000] ;  /* 0x00a000009c18783b */ /* 0x000ea60000004200 */
[----:B------:R-:W-:Y:S02]  /*7f20*/  FADD.FTZ R124, R124, R127 ;  /* 0x0000007f7c7c7221 */ /* 0x000fe40000010000 */
[----:B------:R-:W2:Y:S01]  /*7f30*/  MUFU.EX2 R57, R57 ;  /* 0x0000003900397308 */ /* 0x000ea20000000800 */
[----:B------:R-:W-:Y:S01]  /*7f40*/  FADD.FTZ R6, R121, R6 ;  /* 0x0000000679067221 */ /* 0x000fe20000010000 */
[C---:B---3--:R-:W-:Y:S04]  /*7f50*/  HMMA.16816.F32 R16, R20.reuse, R28, R16 ;  /* 0x0000001c1410723c */ /* 0x048fe80000001810 */
[----:B------:R-:W-:Y:S02]  /*7f60*/  FADD.FTZ R139, R139, R124 ;  /* 0x0000007c8b8b7221 */ /* 0x000fe40000010000 */
[----:B------:R-:W-:Y:S02]  /*7f70*/  FADD.FTZ R123, R123, R6 ;  /* 0x000000067b7b7221 */ /* 0x000fe40000010000 */
[----:B------:R-:W-:Y:S01]  /*7f80*/  MUFU.EX2 R58, R58 ;  /* 0x0000003a003a7308 */ /* 0x000fe20000000800 */
[----:B------:R-:W-:Y:S01]  /*7f90*/  HMMA.16816.F32 R100, R20, R30, R100 ;  /* 0x0000001e1464723c */ /* 0x000fe20000001864 */
[----:B------:R-:W3:Y:S02]  /*7fa0*/  LDSM.16.MT88.4 R28, [R156+0xc000] ;  /* 0x00c000009c1c783b */ /* 0x000ee40000004200 */
[----:B------:R-:W-:Y:S02]  /*7fb0*/  FADD.FTZ R140, R140, R139 ;  /* 0x0000008b8c8c7221 */ /* 0x000fe40000010000 */
[----:B------:R-:W-:Y:S02]  /*7fc0*/  FADD.FTZ R142, R142, R123 ;  /* 0x0000007b8e8e7221 */ /* 0x000fe40000010000 */
[----:B-1----:R-:W-:Y:S01]  /*7fd0*/  F2FP.PACK_AB R20, R104, R107 ;  /* 0x0000006b6814723e */ /* 0x002fe200000000ff */
[----:B------:R-:W-:Y:S01]  /*7fe0*/  FADD.FTZ R141, R141, R140 ;  /* 0x0000008c8d8d7221 */ /* 0x000fe20000010000 */
[----:B----4-:R-:W-:Y:S01]  /*7ff0*/  F2FP.PACK_AB R21, R106, R105 ;  /* 0x000000696a15723e */ /* 0x010fe200000000ff */
[----:B------:R-:W1:Y:S02]  /*8000*/  MUFU.EX2 R59, R59 ;  /* 0x0000003b003b7308 */ /* 0x000e640000000800 */
[----:B------:R-:W-:Y:S01]  /*8010*/  F2FP.PACK_AB R22, R150, R149 ;  /* 0x000000959616723e */ /* 0x000fe200000000ff */
[----:B------:R-:W-:Y:S01]  /*8020*/  FADD.FTZ R122, R122, R141 ;  /* 0x0000008d7a7a7221 */ /* 0x000fe20000010000 */
[----:B------:R-:W-:Y:S01]  /*8030*/  F2FP.PACK_AB R23, R152, R151 ;  /* 0x000000979817723e */ /* 0x000fe200000000ff */
[----:B------:R-:W-:Y:S02]  /*8040*/  FADD.FTZ R147, R147, R142 ;  /* 0x0000008e93937221 */ /* 0x000fe40000010000 */
[----:B------:R-:W-:Y:S02]  /*8050*/  FADD.FTZ R143, R143, R122 ;  /* 0x0000007a8f8f7221 */ /* 0x000fe40000010000 */
[----:B------:R-:W-:Y:S01]  /*8060*/  FADD.FTZ R148, R148, R147 ;  /* 0x0000009394947221 */ /* 0x000fe20000010000 */
[----:B------:R-:W-:Y:S01]  /*8070*/  MUFU.EX2 R60, R60 ;  /* 0x0000003c003c7308 */ /* 0x000fe20000000800 */
[C---:B-----5:R-:W-:Y:S03]  /*8080*/  HMMA.16816.F32 R8, R20.reuse, R32, R8 ;  /* 0x000000201408723c */ /* 0x060fe60000001808 */
[----:B------:R-:W-:Y:S02]  /*8090*/  FADD.FTZ R144, R144, R143 ;  /* 0x0000008f90907221 */ /* 0x000fe40000010000 */
[----:B------:R-:W-:Y:S02]  /*80a0*/  FADD.FTZ R105, R105, R148 ;  /* 0x0000009469697221 */ /* 0x000fe40000010000 */
[----:B------:R-:W-:Y:S01]  /*80b0*/  FADD.FTZ R107, R107, R144 ;  /* 0x000000906b6b7221 */ /* 0x000fe20000010000 */
[C---:B------:R-:W-:Y:S01]  /*80c0*/  HMMA.16816.F32 R68, R20.reuse, R34, R68 ;  /* 0x000000221444723c */ /* 0x040fe20000001844 */
[----:B------:R-:W4:Y:S01]  /*80d0*/  LDSM.16.MT88.4 R32, [R157+0xe000] ;  /* 0x00e000009d20783b */ /* 0x000f220000004200 */
[----:B------:R-:W5:Y:S02]  /*80e0*/  MUFU.EX2 R61, R61 ;  /* 0x0000003d003d7308 */ /* 0x000f640000000800 */
[----:B------:R-:W-:Y:S02]  /*80f0*/  FADD.FTZ R104, R104, R107 ;  /* 0x0000006b68687221 */ /* 0x000fe40000010000 */
[----:B------:R-:W-:Y:S02]  /*8100*/  FADD.FTZ R106, R106, R105 ;  /* 0x000000696a6a7221 */ /* 0x000fe40000010000 */
[C---:B--2---:R-:W-:Y:S04]  /*8110*/  HMMA.16816.F32 R72, R20.reuse, R24, R72 ;  /* 0x000000181448723c */ /* 0x044fe80000001848 */
[----:B------:R-:W-:Y:S01]  /*8120*/  MUFU.EX2 R62, R62 ;  /* 0x0000003e003e7308 */ /* 0x000fe20000000800 */
[----:B------:R-:W-:Y:S02]  /*8130*/  FADD.FTZ R149, R149, R104 ;  /* 0x0000006895957221 */ /* 0x000fe40000010000 */
[----:B------:R-:W-:Y:S01]  /*8140*/  FADD.FTZ R151, R151, R106 ;  /* 0x0000006a97977221 */ /* 0x000fe20000010000 */
[C---:B------:R-:W-:Y:S01]  /*8150*/  HMMA.16816.F32 R76, R20.reuse, R26, R76 ;  /* 0x0000001a144c723c */ /* 0x040fe2000000184c */
[----:B------:R-:W2:Y:S03]  /*8160*/  LDSM.16.MT88.4 R24, [R156+0xe000] ;  /* 0x00e000009c18783b */ /* 0x000ea60000004200 */
[----:B------:R-:W-:Y:S02]  /*8170*/  FADD.FTZ R150, R150, R149 ;  /* 0x0000009596967221 */ /* 0x000fe40000010000 */
[----:B------:R-:W1:Y:S01]  /*8180*/  MUFU.EX2 R63, R63 ;  /* 0x0000003f003f7308 */ /* 0x000e620000000800 */
[----:B------:R-:W-:Y:S01]  /*8190*/  FADD.FTZ R152, R152, R151 ;  /* 0x0000009798987221 */ /* 0x000fe20000010000 */
[C---:B------:R-:W-:Y:S08]  /*81a0*/  HMMA.16816.F32 R80, R20.reuse, R36, R80 ;  /* 0x000000241450723c */ /* 0x040ff00000001850 */
[C---:B------:R-:W-:Y:S01]  /*81b0*/  HMMA.16816.F32 R84, R20.reuse, R38, R84 ;  /* 0x000000261454723c */ /* 0x040fe20000001854 */
[----:B------:R-:W-:Y:S01]  /*81c0*/  LDSM.16.MT88.4 R36, [R156+0xc400] ;  /* 0x00c400009c24783b */ /* 0x000fe20000004200 */
[----:B------:R-:W-:Y:S06]  /*81d0*/  MUFU.EX2 R64, R64 ;  /* 0x0000004000407308 */ /* 0x000fec0000000800 */
[C---:B---3--:R-:W-:Y:S04]  /*81e0*/  HMMA.16816.F32 R88, R20.reuse, R28, R88 ;  /* 0x0000001c1458723c */ /* 0x048fe80000001858 */
[----:B------:R-:W3:Y:S04]  /*81f0*/  MUFU.EX2 R135, R135 ;  /* 0x0000008700877308 */ /* 0x000ee80000000800 */
[C---:B------:R-:W-:Y:S01]  /*8200*/  HMMA.16816.F32 R12, R20.reuse, R30, R12 ;  /* 0x0000001e140c723c */ /* 0x040fe2000000180c */
[----:B------:R-:W1:Y:S07]  /*8210*/  LDSM.16.MT88.4 R28, [R157+0xa400] ;  /* 0x00a400009d1c783b */ /* 0x000e6e0000004200 */
[C---:B----4-:R-:W-:Y:S08]  /*8220*/  HMMA.16816.F32 R92, R20.reuse, R32, R92 ;  /* 0x00000020145c723c */ /* 0x050ff0000000185c */
[C---:B------:R-:W-:Y:S01]  /*8230*/  HMMA.16816.F32 R96, R20.reuse, R34, R96 ;  /* 0x000000221460723c */ /* 0x040fe20000001860 */
[----:B------:R-:W4:Y:S07]  /*8240*/  LDSM.16.MT88.4 R32, [R156+0xa400] ;  /* 0x00a400009c20783b */ /* 0x000f2e0000004200 */
[C---:B--2---:R-:W-:Y:S08]  /*8250*/  HMMA.16816.F32 R16, R20.reuse, R24, R16 ;  /* 0x000000181410723c */ /* 0x044ff00000001810 */
[----:B------:R-:W-:Y:S01]  /*8260*/  HMMA.16816.F32 R100, R20, R26, R100 ;  /* 0x0000001a1464723c */ /* 0x000fe20000001864 */
[----:B------:R-:W2:Y:S06]  /*8270*/  LDSM.16.MT88.4 R24, [R157+0xc400] ;  /* 0x00c400009d18783b */ /* 0x000eac0000004200 */
        /* <DEDUP_REMOVED lines=10> */
[----:B------:R-:W-:Y:S01]  /*8320*/  FADD.FTZ R50, R50, R3 ;  /* 0x0000000332327221 */ /* 0x000fe20000010000 */
[----:B------:R-:W-:Y:S01]  /*8330*/  IADD3 R3, R179, -0x1, RZ ;  /* 0xffffffffb3037810 */ /* 0x000fe20007ffe0ff */
[----:B------:R-:W-:Y:S02]  /*8340*/  FADD.FTZ R49, R49, R48 ;  /* 0x0000003031317221 */ /* 0x000fe40000010000 */
[----:B------:R-:W-:Y:S01]  /*8350*/  FADD.FTZ R51, R51, R50 ;  /* 0x0000003233337221 */ /* 0x000fe20000010000 */
[C---:B------:R-:W-:Y:S01]  /*8360*/  HMMA.16816.F32 R68, R20.reuse, R30, R68 ;  /* 0x0000001e1444723c */ /* 0x040fe20000001844 */
[----:B------:R-:W1:Y:S03]  /*8370*/  LDSM.16.MT88.4 R28, [R156+0xe400] ;  /* 0x00e400009c1c783b */ /* 0x000e660000004200 */
[----:B------:R-:W-:Y:S02]  /*8380*/  MOV R179, R3 ;  /* 0x0000000300b37202 */ /* 0x000fe40000000f00 */
[----:B------:R-:W-:Y:S02]  /*8390*/  MOV R3, R0 ;  /* 0x0000000000037202 */ /* 0x000fe40000000f00 */
[C---:B----4-:R-:W-:Y:S08]  /*83a0*/  HMMA.16816.F32 R72, R20.reuse, R32, R72 ;  /* 0x000000201448723c */ /* 0x050ff00000001848 */
[C---:B------:R-:W-:Y:S01]  /*83b0*/  HMMA.16816.F32 R76, R20.reuse, R34, R76 ;  /* 0x00000022144c723c */ /* 0x040fe2000000184c */
[----:B------:R-:W-:Y:S07]  /*83c0*/  LDSM.16.MT88.4 R32, [R156+0xa800] ;  /* 0x00a800009c20783b */ /* 0x000fee0000004200 */
[C---:B--2---:R-:W-:Y:S08]  /*83d0*/  HMMA.16816.F32 R80, R20.reuse, R24, R80 ;  /* 0x000000181450723c */ /* 0x044ff00000001850 */
[C---:B------:R-:W-:Y:S01]  /*83e0*/  HMMA.16816.F32 R84, R20.reuse, R26, R84 ;  /* 0x0000001a1454723c */ /* 0x040fe20000001854 */
[----:B------:R-:W2:Y:S07]  /*83f0*/  LDSM.16.MT88.4 R24, [R157+0xa800] ;  /* 0x00a800009d18783b */ /* 0x000eae0000004200 */
[C---:B------:R-:W-:Y:S08]  /*8400*/  HMMA.16816.F32 R88, R20.reuse, R36, R88 ;  /* 0x000000241458723c */ /* 0x040ff00000001858 */
[C---:B------:R-:W-:Y:S01]  /*8410*/  HMMA.16816.F32 R12, R20.reuse, R38, R12 ;  /* 0x00000026140c723c */ /* 0x040fe2000000180c */
[----:B------:R-:W4:Y:S07]  /*8420*/  LDSM.16.MT88.4 R36, [R157+0xc800] ;  /* 0x00c800009d24783b */ /* 0x000f2e0000004200 */
[C---:B------:R-:W-:Y:S08]  /*8430*/  HMMA.16816.F32 R92, R20.reuse, R40, R92 ;  /* 0x00000028145c723c */ /* 0x040ff0000000185c */
        /* <DEDUP_REMOVED lines=14> */
[C---:B--2---:R-:W-:Y:S03]  /*8520*/  HMMA.16816.F32 R8, R20.reuse, R24, R8 ;  /* 0x000000181408723c */ /* 0x044fe60000001808 */
[----:B------:R-:W-:Y:S02]  /*8530*/  FADD.FTZ R58, R58, R55 ;  /* 0x000000373a3a7221 */ /* 0x000fe40000010000 */
[----:B------:R-:W-:Y:S02]  /*8540*/  FADD.FTZ R57, R57, R56 ;  /* 0x0000003839397221 */ /* 0x000fe40000010000 */
[----:B------:R-:W-:Y:S01]  /*8550*/  FADD.FTZ R59, R59, R58 ;  /* 0x0000003a3b3b7221 */ /* 0x000fe20000010000 */
[C---:B------:R-:W-:Y:S01]  /*8560*/  HMMA.16816.F32 R68, R20.reuse, R26, R68 ;  /* 0x0000001a1444723c */ /* 0x040fe20000001844 */
[----:B------:R-:W2:Y:S07]  /*8570*/  LDSM.16.MT88.4 R24, [R157+0xac00] ;  /* 0x00ac00009d18783b */ /* 0x000eae0000004200 */
[C---:B------:R-:W-:Y:S08]  /*8580*/  HMMA.16816.F32 R72, R20.reuse, R32, R72 ;  /* 0x000000201448723c */ /* 0x040ff00000001848 */
[C---:B------:R-:W-:Y:S01]  /*8590*/  HMMA.16816.F32 R76, R20.reuse, R34, R76 ;  /* 0x00000022144c723c */ /* 0x040fe2000000184c */
[----:B------:R-:W2:Y:S07]  /*85a0*/  LDSM.16.MT88.4 R32, [R156+0xac00] ;  /* 0x00ac00009c20783b */ /* 0x000eae0000004200 */
[C---:B----4-:R-:W-:Y:S01]  /*85b0*/  HMMA.16816.F32 R80, R20.reuse, R36, R80 ;  /* 0x000000241450723c */ /* 0x050fe20000001850 */
[----:B------:R-:W-:Y:S07]  /*85c0*/  MUFU.EX2 R36, R66 ;  /* 0x0000004200247308 */ /* 0x000fee0000000800 */
[C---:B------:R-:W-:Y:S03]  /*85d0*/  HMMA.16816.F32 R84, R20.reuse, R38, R84 ;  /* 0x000000261454723c */ /* 0x040fe60000001854 */
[----:B------:R-:W4:Y:S05]  /*85e0*/  MUFU.EX2 R37, R118 ;  /* 0x0000007600257308 */ /* 0x000f2a0000000800 */
[C---:B---3--:R-:W-:Y:S08]  /*85f0*/  HMMA.16816.F32 R88, R20.reuse, R40, R88 ;  /* 0x000000281458723c */ /* 0x048ff00000001858 */
[C---:B------:R-:W-:Y:S08]  /*8600*/  HMMA.16816.F32 R12, R20.reuse, R42, R12 ;  /* 0x0000002a140c723c */ /* 0x040ff0000000180c */
[C---:B-1----:R-:W-:Y:S08]  /*8610*/  HMMA.16816.F32 R92, R20.reuse, R28, R92 ;  /* 0x0000001c145c723c */ /* 0x042ff0000000185c */
[C---:B------:R-:W-:Y:S01]  /*8620*/  HMMA.16816.F32 R96, R20.reuse, R30, R96 ;  /* 0x0000001e1460723c */ /* 0x040fe20000001860 */
[----:B------:R-:W1:Y:S07]  /*8630*/  LDSM.16.MT88.4 R28, [R157+0xcc00] ;  /* 0x00cc00009d1c783b */ /* 0x000e6e0000004200 */
[C---:B------:R-:W-:Y:S08]  /*8640*/  HMMA.16816.F32 R16, R20.reuse, R44, R16 ;  /* 0x0000002c1410723c */ /* 0x040ff00000001810 */
[----:B------:R-:W-:Y:S07]  /*8650*/  HMMA.16816.F32 R100, R20, R46, R100 ;  /* 0x0000002e1464723c */ /* 0x000fee0000001864 */
[----:B-----5:R-:W-:Y:S01]  /*8660*/  F2FP.PACK_AB R20, R61, R60 ;  /* 0x0000003c3d14723e */ /* 0x020fe200000000ff */
[----:B------:R-:W-:Y:S01]  /*8670*/  FADD.FTZ R60, R60, R57 ;  /* 0x000000393c3c7221 */ /* 0x000fe20000010000 */
[----:B------:R-:W-:Y:S03]  /*8680*/  F2FP.PACK_AB R21, R63, R62 ;  /* 0x0000003e3f15723e */ /* 0x000fe600000000ff */
[----:B------:R-:W-:Y:S01]  /*8690*/  F2FP.PACK_AB R22, R135, R64 ;  /* 0x000000408716723e */ /* 0x000fe200000000ff */
[----:B------:R-:W-:Y:S01]  /*86a0*/  FADD.FTZ R62, R62, R59 ;  /* 0x0000003b3e3e7221 */ /* 0x000fe20000010000 */
[----:B----4-:R-:W-:Y:S01]  /*86b0*/  F2FP.PACK_AB R23, R37, R36 ;  /* 0x000000242517723e */ /* 0x010fe200000000ff */
[----:B------:R-:W-:Y:S02]  /*86c0*/  FADD.FTZ R61, R61, R60 ;  /* 0x0000003c3d3d7221 */ /* 0x000fe40000010000 */
[----:B------:R-:W-:Y:S02]  /*86d0*/  FADD.FTZ R63, R63, R62 ;  /* 0x0000003e3f3f7221 */ /* 0x000fe40000010000 */
[----:B------:R-:W-:Y:S02]  /*86e0*/  FADD.FTZ R64, R64, R61 ;  /* 0x0000003d40407221 */ /* 0x000fe40000010000 */
[C---:B--2---:R-:W-:Y:S01]  /*86f0*/  HMMA.16816.F32 R112, R20.reuse, R24, R8 ;  /* 0x000000181470723c */ /* 0x044fe20000001808 */
[----:B------:R-:W2:Y:S02]  /*8700*/  LDSM.16.MT88.4 R8, [R157+0xec00] ;  /* 0x00ec00009d08783b */ /* 0x000ea40000004200 */
[----:B------:R-:W-:Y:S02]  /*8710*/  FADD.FTZ R36, R36, R63 ;  /* 0x0000003f24247221 */ /* 0x000fe40000010000 */
[----:B------:R-:W-:Y:S02]  /*8720*/  FADD.FTZ R181, R135, R64 ;  /* 0x0000004087b57221 */ /* 0x000fe40000010000 */
[----:B------:R-:W-:Y:S01]  /*8730*/  FADD.FTZ R178, R37, R36 ;  /* 0x0000002425b27221 */ /* 0x000fe20000010000 */
[C---:B------:R-:W-:Y:S01]  /*8740*/  HMMA.16816.F32 R68, R20.reuse, R26, R68 ;  /* 0x0000001a1444723c */ /* 0x040fe20000001844 */
[----:B------:R-:W3:Y:S07]  /*8750*/  LDSM.16.MT88.4 R24, [R156+0xec00] ;  /* 0x00ec00009c18783b */ /* 0x000eee0000004200 */
[C---:B------:R-:W-:Y:S08]  /*8760*/  HMMA.16816.F32 R72, R20.reuse, R32, R72 ;  /* 0x000000201448723c */ /* 0x040ff00000001848 */
[C---:B------:R-:W-:Y:S08]  /*8770*/  HMMA.16816.F32 R76, R20.reuse, R34, R76 ;  /* 0x00000022144c723c */ /* 0x040ff0000000184c */
[C---:B-1----:R-:W-:Y:S08]  /*8780*/  HMMA.16816.F32 R80, R20.reuse, R28, R80 ;  /* 0x0000001c1450723c */ /* 0x042ff00000001850 */
[C---:B------:R-:W-:Y:S08]  /*8790*/  HMMA.16816.F32 R84, R20.reuse, R30, R84 ;  /* 0x0000001e1454723c */ /* 0x040ff00000001854 */
[C---:B------:R-:W-:Y:S08]  /*87a0*/  HMMA.16816.F32 R88, R20.reuse, R108, R88 ;  /* 0x0000006c1458723c */ /* 0x040ff00000001858 */
[C---:B------:R-:W-:Y:S08]  /*87b0*/  HMMA.16816.F32 R108, R20.reuse, R110, R12 ;  /* 0x0000006e146c723c */ /* 0x040ff0000000180c */
[C---:B--2---:R-:W-:Y:S08]  /*87c0*/  HMMA.16816.F32 R92, R20.reuse, R8, R92 ;  /* 0x00000008145c723c */ /* 0x044ff0000000185c */
[C---:B------:R-:W-:Y:S08]  /*87d0*/  HMMA.16816.F32 R96, R20.reuse, R10, R96 ;  /* 0x0000000a1460723c */ /* 0x040ff00000001860 */
[C---:B---3--:R-:W-:Y:S08]  /*87e0*/  HMMA.16816.F32 R104, R20.reuse, R24, R16 ;  /* 0x000000181468723c */ /* 0x048ff00000001810 */
[----:B------:R-:W-:Y:S01]  /*87f0*/  HMMA.16816.F32 R100, R20, R26, R100 ;  /* 0x0000001a1464723c */ /* 0x000fe20000001864 */
[----:B------:R-:W-:-:S07]  /*8800*/  @P0 BRA `(.L_x_1743) ;  /* 0xffffcbb000000947 */ /* 0x000fce000383ffff */
.L_x_1739:
[----:B------:R-:W1:Y:S01]  /*8810*/  SHFL.BFLY PT, R8, R181, 0x2, 0x1f ;  /* 0x0c401f00b5087f89 */ /* 0x000e6200000e0000 */
[----:B------:R-:W-:Y:S01]  /*8820*/  MOV R9, 0x3f800000 ;  /* 0x3f80000000097802 */ /* 0x000fe20000000f00 */
[----:B------:R-:W-:Y:S01]  /*8830*/  BSSY B0, `(.L_x_1744) ;  /* 0x00000b3000007945 */ /* 0x000fe20003800000 */
[----:B------:R-:W-:Y:S01]  /*8840*/  SHF.L.U32 R166, R166, 0x3, RZ ;  /* 0x00000003a6a67819 */ /* 0x000fe200000006ff */
[----:B------:R-:W2:Y:S01]  /*8850*/  S2R R5, SR_TID.X ;  /* 0x0000000000057919 */ /* 0x000ea20000002100 */
[----:B------:R-:W-:-:S02]  /*8860*/  IADD3 R62, -R167, RZ, RZ ;  /* 0x000000ffa73e7210 */ /* 0x000fc40007ffe1ff */
[----:B------:R-:W-:Y:S01]  /*8870*/  LEA R175, R175, R174, 0x4 ;  /* 0x000000aeafaf7211 */ /* 0x000fe200078e20ff */
[----:B------:R-:W3:Y:S04]  /*8880*/  SHFL.BFLY PT, R3, R178, 0x2, 0x1f ;  /* 0x0c401f00b2037f89 */ /* 0x000ee800000e0000 */
[----:B------:R-:W-:Y:S06]  /*8890*/  BAR.SYNC.DEFER_BLOCKING 0x0 ;  /* 0x0000000000007b1d */ /* 0x000fec0000010000 */
[----:B------:R-:W4:Y:S01]  /*88a0*/  S2R R60, SR_CTAID.Y ;  /* 0x00000000003c7919 */ /* 0x000f220000002600 */
[----:B-1----:R-:W-:Y:S01]  /*88b0*/  FADD.FTZ R8, R8, R181 ;  /* 0x000000b508087221 */ /* 0x002fe20000010000 */
[----:B--2---:R-:W-:-:S04]  /*88c0*/  SHF.R.S32.HI R4, RZ, 0x1f, R5 ;  /* 0x0000001fff047819 */ /* 0x004fc80000011405 */
[----:B------:R-:W1:Y:S01]  /*88d0*/  SHFL.BFLY PT, R7, R8, 0x1, 0x1f ;  /* 0x0c201f0008077f89 */ /* 0x000e6200000e0000 */
[----:B---3--:R-:W-:Y:S01]  /*88e0*/  FADD.FTZ R3, R3, R178 ;  /* 0x000000b203037221 */ /* 0x008fe20000010000 */
[CC--:B------:R-:W-:Y:S02]  /*88f0*/  LEA.HI R12, R4.reuse, R5.reuse, RZ, 0x6 ;  /* 0x00000005040c7211 */ /* 0x0c0fe400078f30ff */
[----:B------:R-:W-:Y:S02]  /*8900*/  LEA.HI R11, R4, R5, RZ, 0x2 ;  /* 0x00000005040b7211 */ /* 0x000fe400078f10ff */
[----:B------:R-:W2:Y:S01]  /*8910*/  SHFL.BFLY PT, R6, R3, 0x1, 0x1f ;  /* 0x0c201f0003067f89 */ /* 0x000ea200000e0000 */
[----:B------:R-:W-:Y:S02]  /*8920*/  SHF.L.U32 R12, R12, 0x2, RZ ;  /* 0x000000020c0c7819 */ /* 0x000fe400000006ff */
[----:B------:R-:W-:Y:S02]  /*8930*/  LOP3.LUT R10, R11, 0xfffffffc, RZ, 0xc0, !PT ;  /* 0xfffffffc0b0a7812 */ /* 0x000fe400078ec0ff */
[----:B------:R-:W-:Y:S01]  /*8940*/  LOP3.LUT R12, R12, 0x3fffff00, RZ, 0xc0, !PT ;  /* 0x3fffff000c0c7812 */ /* 0x000fe200078ec0ff */
[----:B----4-:R-:W-:Y:S01]  /*8950*/  IMAD R60, R60, c[0x0][0x210], R167 ;  /* 0x000084003c3c7a24 */ /* 0x010fe200078e02a7 */
[----:B------:R-:W-:-:S02]  /*8960*/  SHF.R.S32.HI R11, RZ, 0x2, R11 ;  /* 0x00000002ff0b7819 */ /* 0x000fc4000001140b */
[----:B------:R-:W-:Y:S02]  /*8970*/  LEA R165, R165, R12, 0x5 ;  /* 0x0000000ca5a57211 */ /* 0x000fe400078e28ff */
[----:B------:R-:W-:Y:S02]  /*8980*/  SHF.R.S32.HI R12, RZ, 0x1f, R11 ;  /* 0x0000001fff0c7819 */ /* 0x000fe4000001140b */
[----:B------:R-:W-:Y:S02]  /*8990*/  IADD3 R10, -R10, R5, RZ ;  /* 0x000000050a0a7210 */ /* 0x000fe40007ffe1ff */
[----:B------:R-:W-:Y:S01]  /*89a0*/  LEA.HI R12, R12, R11, RZ, 0x3 ;  /* 0x0000000b0c0c7211 */ /* 0x000fe200078f18ff */
[----:B-1----:R-:W-:Y:S01]  /*89b0*/  FADD.FTZ R7, R8, R7 ;  /* 0x0000000708077221 */ /* 0x002fe20000010000 */
[----:B------:R-:W-:Y:S02]  /*89c0*/  MOV R8, 0x3f800000 ;  /* 0x3f80000000087802 */ /* 0x000fe40000000f00 */
[----:B------:R-:W-:-:S02]  /*89d0*/  LOP3.LUT R12, R12, 0xfffffff8, RZ, 0xc0, !PT ;  /* 0xfffffff80c0c7812 */ /* 0x000fc400078ec0ff */
[----:B------:R-:W-:Y:S02]  /*89e0*/  FSETP.NE.FTZ.AND P3, PT, R7, RZ, PT ;  /* 0x000000ff0700720b */ /* 0x000fe40003f75000 */
[----:B------:R-:W-:Y:S01]  /*89f0*/  IADD3 R11, R11, -R12, RZ ;  /* 0x8000000c0b0b7210 */ /* 0x000fe20007ffe0ff */
[----:B--2---:R-:W-:Y:S01]  /*8a00*/  FADD.FTZ R6, R3, R6 ;  /* 0x0000000603067221 */ /* 0x004fe20000010000 */
[----:B------:R-:W-:Y:S02]  /*8a10*/  LEA.HI R3, R4, R5, RZ, 0x5 ;  /* 0x0000000504037211 */ /* 0x000fe400078f28ff */
[----:B------:R-:W-:Y:S02]  /*8a20*/  LEA.HI R12, R11, R11, RZ, 0x1 ;  /* 0x0000000b0b0c7211 */ /* 0x000fe400078f08ff */
[----:B------:R-:W-:Y:S02]  /*8a30*/  SHF.R.S32.HI R13, RZ, 0x5, R3 ;  /* 0x00000005ff0d7819 */ /* 0x000fe40000011403 */
[----:B------:R-:W-:-:S02]  /*8a40*/  LOP3.LUT R14, R12, 0x1fffffe, RZ, 0xc0, !PT ;  /* 0x01fffffe0c0e7812 */ /* 0x000fc400078ec0ff */
[----:B------:R-:W-:Y:S01]  /*8a50*/  FSETP.NE.FTZ.AND P2, PT, R6, RZ, PT ;  /* 0x000000ff0600720b */ /* 0x000fe20003f55000 */
[----:B------:R-:W1:Y:S01]  /*8a60*/  @P3 MUFU.RCP R9, R7 ;  /* 0x0000000700093308 */ /* 0x000e620000001000 */
[----:B------:R-:W-:Y:S02]  /*8a70*/  LEA R10, R13, R10, 0x8 ;  /* 0x0000000a0d0a7211 */ /* 0x000fe400078e40ff */
[----:B------:R-:W-:Y:S02]  /*8a80*/  IADD3 R11, R11, -R14, RZ ;  /* 0x8000000e0b0b7210 */ /* 0x000fe40007ffe0ff */
[----:B------:R-:W-:Y:S02]  /*8a90*/  SHF.R.S32.HI R12, RZ, 0x1, R12 ;  /* 0x00000001ff0c7819 */ /* 0x000fe4000001140c */
[----:B------:R-:W-:Y:S01]  /*8aa0*/  LEA.HI R13, R4, R5, RZ, 0x4 ;  /* 0x00000005040d7211 */ /* 0x000fe200078f20ff */
[----:B------:R-:W-:Y:S01]  /*8ab0*/  @P3 MUFU.LG2 R7, R7 ;  /* 0x0000000700073308 */ /* 0x000fe20000000c00 */
[----:B------:R-:W-:-:S02]  /*8ac0*/  LEA R10, R11, R10, 0x4 ;  /* 0x0000000a0b0a7211 */ /* 0x000fc400078e20ff */
[C---:B------:R-:W-:Y:S02]  /*8ad0*/  SHF.L.U32 R11, R12.reuse, 0x6, RZ ;  /* 0x000000060c0b7819 */ /* 0x040fe400000006ff */
[----:B------:R-:W-:Y:S02]  /*8ae0*/  SHF.R.S32.HI R13, RZ, 0x4, R13 ;  /* 0x00000004ff0d7819 */ /* 0x000fe4000001140d */
[----:B------:R-:W-:Y:S01]  /*8af0*/  LOP3.LUT R11, R11, 0xc0, RZ, 0xc0, !PT ;  /* 0x000000c00b0b7812 */ /* 0x000fe200078ec0ff */
[----:B------:R-:W2:Y:S01]  /*8b00*/  @P2 MUFU.RCP R8, R6 ;  /* 0x0000000600082308 */ /* 0x000ea20000001000 */
[----:B------:R-:W-:Y:S01]  /*8b10*/  LOP3.LUT R14, R12, 0x1, RZ, 0xc0, !PT ;  /* 0x000000010c0e7812 */ /* 0x000fe200078ec0ff */
[----:B-1----:R-:W-:Y:S01]  /*8b20*/  FMUL.FTZ R112, R9, R112 ;  /* 0x0000007009707220 */ /* 0x002fe20000410000 */
        /* <DEDUP_REMOVED lines=8> */
[----:B------:R-:W-:Y:S01]  /*8bb0*/  LEA R10, R10, R11, 0x1 ;  /* 0x0000000b0a0a7211 */ /* 0x000fe200078e08ff */
[----:B------:R-:W-:Y:S01]  /*8bc0*/  FMUL.FTZ R73, R9, R73 ;  /* 0x0000004909497220 */ /* 0x000fe20000410000 */
[----:B------:R-:W-:Y:S01]  /*8bd0*/  LOP3.LUT R166, R13, 0x18, R166, 0xf8, !PT ;  /* 0x000000180da67812 */ /* 0x000fe200078ef8a6 */
[C---:B------:R-:W-:Y:S01]  /*8be0*/  FMUL.FTZ R76, R9.reuse, R76 ;  /* 0x0000004c094c7220 */ /* 0x040fe20000410000 */
[----:B------:R-:W-:Y:S01]  /*8bf0*/  SHF.R.U32.HI R13, RZ, 0x3, R13 ;  /* 0x00000003ff0d7819 */ /* 0x000fe2000001160d */
[C---:B------:R-:W-:Y:S01]  /*8c00*/  FMUL.FTZ R77, R9.reuse, R77 ;  /* 0x0000004d094d7220 */ /* 0x040fe20000410000 */
[----:B------:R-:W-:Y:S01]  /*8c10*/  LOP3.LUT P0, RZ, R12, 0x2, RZ, 0xc0, !PT ;  /* 0x000000020cff7812 */ /* 0x000fe2000780c0ff */
[C---:B------:R-:W-:Y:S01]  /*8c20*/  FMUL.FTZ R80, R9.reuse, R80 ;  /* 0x0000005009507220 */ /* 0x040fe20000410000 */
[----:B------:R-:W-:Y:S01]  /*8c30*/  SHF.L.U32 R11, R10, 0x2, RZ ;  /* 0x000000020a0b7819 */ /* 0x000fe200000006ff */
[C---:B------:R-:W-:Y:S01]  /*8c40*/  FMUL.FTZ R81, R9.reuse, R81 ;  /* 0x0000005109517220 */ /* 0x040fe20000410000 */
[----:B------:R-:W-:Y:S01]  /*8c50*/  LEA R164, R164, R165, 0x2 ;  /* 0x000000a5a4a47211 */ /* 0x000fe200078e10ff */
[C---:B------:R-:W-:Y:S01]  /*8c60*/  FMUL.FTZ R84, R9.reuse, R84 ;  /* 0x0000005409547220 */ /* 0x040fe20000410000 */
[----:B------:R-:W-:Y:S01]  /*8c70*/  LOP3.LUT R13, R166, R13, RZ, 0x3c, !PT ;  /* 0x0000000da60d7212 */ /* 0x000fe200078e3cff */
[----:B------:R-:W-:Y:S01]  /*8c80*/  FMUL.FTZ R85, R9, R85 ;  /* 0x0000005509557220 */ /* 0x000fe20000410000 */
[----:B------:R-:W-:Y:S01]  /*8c90*/  IADD3 R12, R11, -0x20, RZ ;  /* 0xffffffe00b0c7810 */ /* 0x000fe20007ffe0ff */
[----:B------:R-:W-:Y:S01]  /*8ca0*/  FMUL.FTZ R88, R9, R88 ;  /* 0x0000005809587220 */ /* 0x000fe20000410000 */
[----:B------:R-:W-:Y:S01]  /*8cb0*/  @P1 IADD3 R12, R11, 0x20, RZ ;  /* 0x000000200b0c1810 */ /* 0x000fe20007ffe0ff */
[C---:B------:R-:W-:Y:S01]  /*8cc0*/  FMUL.FTZ R89, R9.reuse, R89 ;  /* 0x0000005909597220 */ /* 0x040fe20000410000 */
[----:B------:R-:W-:Y:S01]  /*8cd0*/  STS.64 [R10.X4], R112 ;  /* 0x000000700a007388 */ /* 0x000fe20000004a00 */
[----:B------:R-:W-:Y:S01]  /*8ce0*/  FMUL.FTZ R108, R9, R108 ;  /* 0x0000006c096c7220 */ /* 0x000fe20000410000 */
        /* <DEDUP_REMOVED lines=19> */
[C---:B------:R-:W-:Y:S01]  /*8e20*/  FMUL.FTZ R70, R8.reuse, R70 ;  /* 0x0000004608467220 */ /* 0x040fe20000410000 */
        /* <DEDUP_REMOVED lines=25> */
[----:B------:R-:W-:Y:S01]  /*8fc0*/  FMUL.FTZ R102, R8, R102 ;  /* 0x0000006608667220 */ /* 0x000fe20000410000 */
[----:B------:R-:W-:Y:S01]  /*8fd0*/  IADD3 R8, R164, R13, RZ ;  /* 0x0000000da4087210 */ /* 0x000fe20007ffe0ff */
[----:B------:R-:W-:Y:S01]  /*8fe0*/  @P3 FMUL.FTZ R7, R7, 0.69314718246459960938 ;  /* 0x3f31721807073820 */ /* 0x000fe20000410000 */
[----:B------:R-:W-:Y:S01]  /*8ff0*/  IADD3 R13, R9, R12, RZ ;  /* 0x0000000c090d7210 */ /* 0x000fe20007ffe0ff */
[----:B-1----:R-:W-:Y:S01]  /*9000*/  @P2 FMUL.FTZ R61, R6, 0.69314718246459960938 ;  /* 0x3f317218063d2820 */ /* 0x002fe20000410000 */
[----:B------:R-:W1:Y:S01]  /*9010*/  S2R R9, SR_CTAID.Z ;  /* 0x0000000000097919 */ /* 0x000e620000002700 */
[----:B------:R-:W-:-:S03]  /*9020*/  @P3 FFMA.FTZ R3, R2, c[0x0][0x238], R7 ;  /* 0x00008e0002033a23 */ /* 0x000fc60000010007 */
[----:B------:R-:W-:Y:S04]  /*9030*/  STS.64 [R13], R76 ;  /* 0x0000004c0d007388 */ /* 0x000fe80000000a00 */
[----:B------:R-:W-:Y:S04]  /*9040*/  STS.64 [R13+0x400], R78 ;  /* 0x0004004e0d007388 */ /* 0x000fe80000000a00 */
[----:B------:R-:W-:Y:S04]  /*9050*/  STS.64 [R10.X4+0x2000], R80 ;  /* 0x002000500a007388 */ /* 0x000fe80000004a00 */
[----:B------:R-:W-:Y:S04]  /*9060*/  STS.64 [R10.X4+0x2400], R82 ;  /* 0x002400520a007388 */ /* 0x000fe80000004a00 */
[----:B------:R-:W-:Y:S04]  /*9070*/  STS.64 [R12+0x2000], R84 ;  /* 0x002000540c007388 */ /* 0x000fe80000000a00 */
[----:B------:R-:W-:Y:S01]  /*9080*/  STS.64 [R12+0x2400], R86 ;  /* 0x002400560c007388 */ /* 0x000fe20000000a00 */
[----:B-1----:R-:W-:-:S03]  /*9090*/  IMAD R9, R62, c[0x0][0x1c0], R9 ;  /* 0x000070003e097a24 */ /* 0x002fc600078e0209 */
[----:B------:R-:W-:Y:S01]  /*90a0*/  STS.64 [R11+0x2000], R88 ;  /* 0x002000580b007388 */ /* 0x000fe20000000a00 */
[----:B------:R-:W-:-:S03]  /*90b0*/  IMAD R9, R60, c[0x0][0x1c0], R9 ;  /* 0x000070003c097a24 */ /* 0x000fc600078e0209 */
[----:B------:R-:W-:Y:S04]  /*90c0*/  STS.64 [R11+0x2400], R90 ;  /* 0x0024005a0b007388 */ /* 0x000fe80000000a00 */
[----:B------:R-:W-:Y:S04]  /*90d0*/  STS.64 [R13+0x2000], R108 ;  /* 0x0020006c0d007388 */ /* 0x000fe80000000a00 */
[----:B------:R-:W-:Y:S04]  /*90e0*/  STS.64 [R13+0x2400], R110 ;  /* 0x0024006e0d007388 */ /* 0x000fe80000000a00 */
[----:B------:R-:W-:Y:S04]  /*90f0*/  STS.64 [R10.X4+0x4000], R92 ;  /* 0x0040005c0a007388 */ /* 0x000fe80000004a00 */
[----:B------:R1:W-:Y:S04]  /*9100*/  STS.64 [R10.X4+0x4400], R94 ;  /* 0x0044005e0a007388 */ /* 0x0003e80000004a00 */
[----:B------:R-:W-:Y:S04]  /*9110*/  STS.64 [R12+0x4000], R96 ;  /* 0x004000600c007388 */ /* 0x000fe80000000a00 */
[----:B------:R-:W-:Y:S04]  /*9120*/  STS.64 [R12+0x4400], R98 ;  /* 0x004400620c007388 */ /* 0x000fe80000000a00 */
[----:B------:R-:W-:Y:S04]  /*9130*/  STS.64 [R11+0x4000], R104 ;  /* 0x004000680b007388 */ /* 0x000fe80000000a00 */
[----:B------:R2:W-:Y:S04]  /*9140*/  STS.64 [R11+0x4400], R106 ;  /* 0x0044006a0b007388 */ /* 0x0005e80000000a00 */
[----:B------:R-:W-:Y:S04]  /*9150*/  STS.64 [R13+0x4000], R100 ;  /* 0x004000640d007388 */ /* 0x000fe80000000a00 */
[----:B------:R-:W-:Y:S04]  /*9160*/  STS.64 [R13+0x4400], R102 ;  /* 0x004400660d007388 */ /* 0x000fe80000000a00 */
[----:B------:R-:W-:Y:S06]  /*9170*/  BAR.SYNC.DEFER_BLOCKING 0x0 ;  /* 0x0000000000007b1d */ /* 0x000fec0000010000 */
[----:B-1----:R-:W1:Y:S01]  /*9180*/  S2R R10, SR_CTAID.X ;  /* 0x00000000000a7919 */ /* 0x002e620000002500 */
[----:B--2---:R-:W-:Y:S01]  /*9190*/  MOV R11, 0xff800000 ;  /* 0xff800000000b7802 */ /* 0x004fe20000000f00 */
[----:B------:R-:W-:-:S02]  /*91a0*/  @P2 FFMA.FTZ R11, R0, c[0x0][0x238], R61 ;  /* 0x00008e00000b2a23 */ /* 0x000fc4000001003d */
[----:B------:R-:W2:Y:S04]  /*91b0*/  LDS.128 R52, [R8.X4] ;  /* 0x0000000008347984 */ /* 0x000ea80000004c00 */
[----:B------:R-:W3:Y:S04]  /*91c0*/  LDS.128 R48, [R8.X4+0x800] ;  /* 0x0008000008307984 */ /* 0x000ee80000004c00 */
[----:B------:R-:W4:Y:S04]  /*91d0*/  LDS.128 R44, [R8.X4+0x1000] ;  /* 0x00100000082c7984 */ /* 0x000f280000004c00 */
[----:B------:R-:W1:Y:S04]  /*91e0*/  LDS.128 R40, [R8.X4+0x1800] ;  /* 0x0018000008287984 */ /* 0x000e680000004c00 */
[----:B------:R-:W1:Y:S04]  /*91f0*/  LDS.128 R36, [R8.X4+0x2000] ;  /* 0x0020000008247984 */ /* 0x000e680000004c00 */
[----:B------:R-:W1:Y:S04]  /*9200*/  LDS.128 R32, [R8.X4+0x2800] ;  /* 0x0028000008207984 */ /* 0x000e680000004c00 */
[----:B------:R-:W1:Y:S04]  /*9210*/  LDS.128 R28, [R8.X4+0x3000] ;  /* 0x00300000081c7984 */ /* 0x000e680000004c00 */
[----:B------:R-:W2:Y:S04]  /*9220*/  LDS.128 R24, [R8.X4+0x3800] ;  /* 0x0038000008187984 */ /* 0x000ea80000004c00 */
[----:B------:R-:W2:Y:S04]  /*9230*/  LDS.128 R20, [R8.X4+0x4000] ;  /* 0x0040000008147984 */ /* 0x000ea80000004c00 */
[----:B------:R-:W2:Y:S04]  /*9240*/  LDS.128 R16, [R8.X4+0x4800] ;  /* 0x0048000008107984 */ /* 0x000ea80000004c00 */
[----:B------:R-:W2:Y:S04]  /*9250*/  LDS.128 R12, [R8.X4+0x5000] ;  /* 0x00500000080c7984 */ /* 0x000ea80000004c00 */
[----:B------:R1:W2:Y:S02]  /*9260*/  LDS.128 R56, [R8.X4+0x5800] ;  /* 0x0058000008387984 */ /* 0x0002a40000004c00 */
[----:B-1----:R-:W-:-:S05]  /*9270*/  SHF.L.U32 R8, R10, 0x6, RZ ;  /* 0x000000060a087819 */ /* 0x002fca00000006ff */
[----:B------:R-:W-:Y:S01]  /*9280*/  IMAD R8, R9, c[0x0][0x214], R8 ;  /* 0x0000850009087a24 */ /* 0x000fe200078e0208 */
[----:B------:R-:W-:Y:S05]  /*9290*/  @P0 BRA `(.L_x_1745) ;  /* 0x000000c000000947 */ /* 0x000fea0003800000 */
[----:B---34-:R-:W-:Y:S01]  /*92a0*/  IMAD.MOV.U32 R7, RZ, RZ, -0x40 ;  /* 0xffffffc0ff077424 */ /* 0x018fe200078e00ff */
[----:B------:R-:W-:Y:S02]  /*92b0*/  IADD3 R2, R175, 0x8, RZ ;  /* 0x00000008af027810 */ /* 0x000fe40007ffe0ff */
[----:B------:R-:W-:Y:S01]  /*92c0*/  IADD3 R0, P0, R8, R175, RZ ;  /* 0x000000af08007210 */ /* 0x000fe20007f1e0ff */
[----:B------:R-:W-:Y:S01]  /*92d0*/  IMAD R10, R10, R7, c[0x0][0x214] ;  /* 0x000085000a0a7624 */ /* 0x000fe200078e0207 */
[----:B------:R-:W-:-:S04]  /*92e0*/  SHF.R.S32.HI R7, RZ, 0x1f, R175 ;  /* 0x0000001fff077819 */ /* 0x000fc800000114af */
[-C--:B------:R-:W-:Y:S02]  /*92f0*/  ISETP.GE.AND P2, PT, R175, R10.reuse, PT ;  /* 0x0000000aaf00720c */ /* 0x080fe40003f46270 */
[----:B------:R-:W-:Y:S02]  /*9300*/  ISETP.GE.AND P1, PT, R2, R10, PT ;  /* 0x0000000a0200720c */ /* 0x000fe40003f26270 */
[----:B------:R-:W-:Y:S02]  /*9310*/  LEA.HI.X.SX32 R7, R8, R7, 0x1, P0 ;  /* 0x0000000708077211 */ /* 0x000fe400000f0eff */
[----:B------:R-:W-:-:S04]  /*9320*/  LEA R6, P0, R0, c[0x0][0x208], 0x2 ;  /* 0x0000820000067a11 */ /* 0x000fc800078010ff */
[----:B------:R-:W-:-:S05]  /*9330*/  LEA.HI.X R7, R0, c[0x0][0x20c], R7, 0x2, P0 ;  /* 0x0000830000077a11 */ /* 0x000fca00000f1407 */
[----:B------:R1:W-:Y:S04]  /*9340*/  @!P2 STG.E [R6.64], R3 ;  /* 0x000000030600a986 */ /* 0x0003e8000c10190a */
[----:B------:R1:W-:Y:S02]  /*9350*/  @!P1 STG.E [R6.64+0x20], R11 ;  /* 0x0000200b06009986 */ /* 0x0003e4000c10190a */
.L_x_1745:
[----:B---34-:R-:W-:Y:S05]  /*9360*/  BSYNC B0 ;  /* 0x0000000000007941 */ /* 0x018fea0003800000 */
.L_x_1744:
[----:B------:R-:W-:Y:S01]  /*9370*/  LEA.HI R4, R4, R5, RZ, 0x3 ;  /* 0x0000000504047211 */ /* 0x000fe200078f18ff */
[----:B------:R-:W-:-:S03]  /*9380*/  IMAD R8, R8, c[0x0][0x22c], RZ ;  /* 0x00008b0008087a24 */ /* 0x000fc600078e02ff */
[----:B------:R-:W-:Y:S02]  /*9390*/  LOP3.LUT R0, R4, 0xfffffff8, RZ, 0xc0, !PT ;  /* 0xfffffff804007812 */ /* 0x000fe400078ec0ff */
[----:B------:R-:W-:-:S03]  /*93a0*/  SHF.R.S32.HI R4, RZ, 0x3, R4 ;  /* 0x00000003ff047819 */ /* 0x000fc60000011404 */
[----:B------:R-:W-:-:S04]  /*93b0*/  IMAD.IADD R0, R5, 0x1, -R0 ;  /* 0x0000000105007824 */ /* 0x000fc800078e0a00 */
[----:B------:R-:W-:-:S05]  /*93c0*/  IMAD.SHL.U32 R2, R0, 0x4, RZ ;  /* 0x0000000400027824 */ /* 0x000fca00078e00ff */
[----:B-1----:R-:W-:-:S05]  /*93d0*/  SHF.R.S32.HI R3, RZ, 0x1f, R2 ;  /* 0x0000001fff037819 */ /* 0x002fca0000011402 */
[----:B------:R-:W-:-:S05]  /*93e0*/  IMAD.WIDE R4, R4, 0x60, R2 ;  /* 0x0000006004047825 */ /* 0x000fca00078e0202 */
[----:B------:R-:W-:-:S04]  /*93f0*/  IADD3 R0, P0, R8, R4, RZ ;  /* 0x0000000408007210 */ /* 0x000fc80007f1e0ff */
[----:B------:R-:W-:Y:S02]  /*9400*/  LEA.HI.X.SX32 R3, R8, R5, 0x1, P0 ;  /* 0x0000000508037211 */ /* 0x000fe400000f0eff */
[----:B------:R-:W-:-:S04]  /*9410*/  LEA R2, P0, R0, c[0x0][0x1d8], 0x2 ;  /* 0x0000760000027a11 */ /* 0x000fc800078010ff */
[----:B------:R-:W-:-:S05]  /*9420*/  LEA.HI.X R3, R0, c[0x0][0x1dc], R3, 0x2, P0 ;  /* 0x0000770000037a11 */ /* 0x000fca00000f1403 */
[----:B--2---:R-:W-:Y:S04]  /*9430*/  STG.E.128 [R2.64], R52 ;  /* 0x0000003402007986 */ /* 0x004fe8000c101d0a */
[----:B------:R-:W-:Y:S04]  /*9440*/  STG.E.128 [R2.64+0x80], R36 ;  /* 0x0000802402007986 */ /* 0x000fe8000c101d0a */
        /* <DEDUP_REMOVED lines=9> */
[----:B------:R-:W-:Y:S01]  /*94e0*/  STG.E.128 [R2.64+0x4900], R56 ;  /* 0x0049003802007986 */ /* 0x000fe2000c101d0a */
[----:B------:R-:W-:Y:S05]  /*94f0*/  EXIT ;  /* 0x000000000000794d */ /* 0x000fea0003800000 */
.L_x_1746:
        /* <DEDUP_REMOVED lines=16> */
.L_x_6116:


//--------------------- .text._ZN5flash24flash_fwd_splitkv_kernelI23Flash_fwd_kernel_traitsILi96ELi64ELi128ELi4ELb0ELb0EN7cutlass6half_tE19Flash_kernel_traitsILi96ELi64ELi128ELi4ES3_EELb1ELb0ELb0ELb1ELb1ELb1ELb1ELb0EEEvNS_16Flash_fwd_paramsE --------------------------
	.section	.text._ZN5flash24flash_fwd_splitkv_kernelI23Flash_fwd_kernel_traitsILi96ELi64ELi128ELi4ELb0ELb0EN7cutlass6half_tE19Flash_kernel_traitsILi96ELi64ELi128ELi4ES3_EELb1ELb0ELb0ELb1ELb1ELb1ELb1ELb0EEEvNS_16Flash_fwd_paramsE,"ax",@progbits
	.sectioninfo	@"SHI_REGISTERS=243"
	.align	128
        .global         _ZN5flash24flash_fwd_splitkv_kernelI23Flash_fwd_kernel_traitsILi96ELi64ELi128ELi4ELb0ELb0EN7cutlass6half_tE19Flash_kernel_traitsILi96ELi64ELi128ELi4ES3_EELb1ELb0ELb0ELb1ELb1ELb1ELb1ELb0EEEvNS_16Flash_fwd_paramsE
        .type           _ZN5flash24flash_fwd_splitkv_kernelI23Flash_fwd_kernel_traitsILi96ELi64ELi128ELi4ELb0ELb0EN7cutlass6half_tE19Flash_kernel_traitsILi96ELi64ELi128ELi4ES3_EELb1ELb0ELb0ELb1ELb1ELb1ELb1ELb0EEEvNS_16Flash_fwd_paramsE,@function
        .size           _ZN5flash24flash_fwd_splitkv_kernelI23Flash_fwd_kernel_traitsILi96ELi64ELi128ELi4ELb0ELb0EN7cutlass6half_tE19Flash_kernel_traitsILi96ELi64ELi128ELi4ES3_EELb1ELb0ELb0ELb1ELb1ELb1ELb1ELb0EEEvNS_16Flash_fwd_paramsE,(.L_x_6117 - _ZN5flash24flash_fwd_splitkv_kernelI23Flash_fwd_kernel_traitsILi96ELi64ELi128ELi4ELb0ELb0EN7cutlass6half_tE19Flash_kernel_traitsILi96ELi64ELi128ELi4ES3_EELb1ELb0ELb0ELb1ELb1ELb1ELb1ELb0EEEvNS_16Flash_fwd_paramsE)
        .other          _ZN5flash24flash_fwd_splitkv_kernelI23Flash_fwd_kernel_traitsILi96ELi64ELi128ELi4ELb0ELb0EN7cutlass6half_tE19Flash_kernel_traitsILi96ELi64ELi128ELi4ES3_EELb1ELb0ELb0ELb1ELb1ELb1ELb1ELb0EEEvNS_16Flash_fwd_paramsE,@"STO_CUDA_ENTRY STV_DEFAULT"
_ZN5flash24flash_fwd_splitkv_kernelI23Flash_fwd_kernel_traitsILi96ELi64ELi128ELi4ELb0ELb0EN7cutlass6half_tE19Flash_kernel_traitsILi96ELi64ELi128ELi4ES3_EELb1ELb0ELb0ELb1ELb1ELb1ELb1ELb0EEEvNS_16Flash_fwd_paramsE:
.text._ZN5flash24flash_fwd_splitkv_kernelI23Flash_fwd_kernel_traitsILi96ELi64ELi128ELi4ELb0ELb0EN7cutlass6half_tE19Flash_kernel_traitsILi96ELi64ELi128ELi4ES3_EELb1ELb0ELb0ELb1ELb1ELb1ELb1ELb0EEEvNS_16Flash_fwd_paramsE:
[----:B------:R-:W-:Y:S02]  /*0000*/  MOV R1, c[0x0][0x28] ;  /* 0x00000a0000017a02 */ /* 0x000fe40000000f00 */
[----:B------:R-:W1:Y:S01]  /*0010*/  I2F.U32.RP R6, c[0x0][0x1c0] ;  /* 0x0000700000067b06 */ /* 0x000e620000209000 */
[----:B------:R-:W2:Y:S01]  /*0020*/  S2R R2, SR_CTAID.Z ;  /* 0x0000000000027919 */ /* 0x000ea20000002700 */
        /* <DEDUP_REMOVED lines=8> */
[----:B-1----:R-:W-:-:S06]  /*00b0*/  IADD3 R4, R4, 0xffffffe, RZ ;  /* 0x0ffffffe04047810 */ /* 0x002fcc0007ffe0ff */
[----:B------:R-:W1:Y:S02]  /*00c0*/  F2I.FTZ.U32.TRUNC.NTZ R5, R4 ;  /* 0x0000000400057305 */ /* 0x000e64000021f000 */
[--C-:B-1----:R-:W-:Y:S02]  /*00d0*/  IMAD.MOV R0, RZ, RZ, -R5.reuse ;  /* 0x000000ffff007224 */ /* 0x102fe400078e0a05 */
[----:B------:R-:W-:Y:S02]  /*00e0*/  IMAD.MOV.U32 R4, RZ, RZ, RZ ;  /* 0x000000ffff047224 */ /* 0x000fe400078e00ff */
[----:B------:R-:W-:Y:S02]  /*00f0*/  IMAD R3, R0, c[0x0][0x1c0], RZ ;  /* 0x0000700000037a24 */ /* 0x000fe400078e02ff */
[----:B------:R-:W-:Y:S02]  /*0100*/  @P0 IMAD.MOV.U32 R0, RZ, RZ, 0x4 ;  /* 0x00000004ff000424 */ /* 0x000fe400078e00ff */
[----:B------:R-:W-:-:S04]  /*0110*/  IMAD.HI.U32 R3, R5, R3, R4 ;  /* 0x0000000305037227 */ /* 0x000fc800078e0004 */
[----:B------:R-:W-:Y:S02]  /*0120*/  @P1 IMAD.MOV.U32 R4, RZ, RZ, 0x4 ;  /* 0x00000004ff041424 */ /* 0x000fe400078e00ff */
[----:B--2---:R-:W-:-:S04]  /*0130*/  IMAD.HI.U32 R165, R3, R2, RZ ;  /* 0x0000000203a57227 */ /* 0x004fc800078e00ff */
[----:B------:R-:W-:-:S04]  /*0140*/  IMAD.MOV R3, RZ, RZ, -R165 ;  /* 0x000000ffff037224 */ /* 0x000fc800078e0aa5 */
[----:B------:R-:W-:-:S05]  /*0150*/  IMAD R3, R3, c[0x0][0x1c0], R2 ;  /* 0x0000700003037a24 */ /* 0x000fca00078e0202 */
[----:B------:R-:W-:-:S13]  /*0160*/  ISETP.GE.U32.AND P4, PT, R3, c[0x0][0x1c0], PT ;  /* 0x0000700003007a0c */ /* 0x000fda0003f86070 */
[----:B------:R-:W-:Y:S02]  /*0170*/  @P4 IADD3 R3, R3, -c[0x0][0x1c0], RZ ;  /* 0x8000700003034a10 */ /* 0x000fe40007ffe0ff */
[----:B------:R-:W-:Y:S02]  /*0180*/  @P4 IADD3 R165, R165, 0x1, RZ ;  /* 0x00000001a5a54810 */ /* 0x000fe40007ffe0ff */
[----:B------:R-:W-:-:S13]  /*0190*/  ISETP.GE.U32.AND P3, PT, R3, c[0x0][0x1c0], PT ;  /* 0x0000700003007a0c */ /* 0x000fda0003f66070 */
[----:B------:R-:W-:Y:S02]  /*01a0*/  @P3 IADD3 R165, R165, 0x1, RZ ;  /* 0x00000001a5a53810 */ /* 0x000fe40007ffe0ff */
[----:B------:R-:W-:-:S05]  /*01b0*/  @!P2 LOP3.LUT R165, RZ, c[0x0][0x1c0], RZ, 0x33, !PT ;  /* 0x00007000ffa5aa12 */ /* 0x000fca00078e33ff */
[----:B------:R-:W-:-:S04]  /*01c0*/  @P1 IMAD.WIDE R6, R165, R4, c[0x0][0x250] ;  /* 0x00009400a5061625 */ /* 0x000fc800078e0204 */
[----:B------:R-:W-:Y:S01]  /*01d0*/  @P0 IMAD.WIDE R4, R165, R0, c[0x0][0x258] ;  /* 0x00009600a5040625 */ /* 0x000fe200078e0200 */
[----:B------:R-:W2:Y:S05]  /*01e0*/  @P1 LDG.E R15, [R6.64] ;  /* 0x0000000a060f1981 */ /* 0x000eaa000c1e1900 */
        /* <DEDUP_REMOVED lines=112> */
.L_x_1747:
        /* <DEDUP_REMOVED lines=11> */
[----:B------:R-:W-:Y:S01]  /*09a0*/  SHF.R.S32.HI R0, RZ, 0x1f, R165 ;  /* 0x0000001fff007819 */ /* 0x000fe200000114a5 */
[----:B-1----:R-:W-:Y:S01]  /*09b0*/  IMAD.WIDE.U32 R2, R165, c[0x0][0x2c8], RZ ;  /* 0x0000b200a5027a25 */ /* 0x002fe200078e00ff */
[----:B------:R-:W-:-:S03]  /*09c0*/  PLOP3.LUT P6, PT, PT, PT, PT, 0x8, 0x0 ;  /* 0x000000000000781c */ /* 0x000fc60003fce170 */
[----:B------:R-:W-:Y:S01]  /*09d0*/  IMAD R0, R0, c[0x0][0x2c8], RZ ;  /* 0x0000b20000007a24 */ /* 0x000fe200078e02ff */
[----:B------:R-:W-:-:S03]  /*09e0*/  LEA R166, P0, R2, c[0x0][0x2c0], 0x2 ;  /* 0x0000b00002a67a11 */ /* 0x000fc600078010ff */
[----:B------:R-:W-:-:S05]  /*09f0*/  IMAD R0, R165, c[0x0][0x2cc], R0 ;  /* 0x0000b300a5007a24 */ /* 0x000fca00078e0200 */
[----:B------:R-:W-:-:S04]  /*0a00*/  IADD3 R3, R3, R0, RZ ;  /* 0x0000000003037210 */ /* 0x000fc80007ffe0ff */
[----:B------:R-:W-:Y:S02]  /*0a10*/  LEA.HI.X R167, R2, c[0x0][0x2c4], R3, 0x2, P0 ;  /* 0x0000b10002a77a11 */ /* 0x000fe400000f1403 */
.L_x_1748:
[----:B-1----:R-:W-:Y:S01]  /*0a20*/  IABS R2, c[0x0][0x2d0] ;  /* 0x0000b40000027a13 */ /* 0x002fe20000000000 */
[----:B------:R-:W-:Y:S05]  /*0a30*/  @P6 BRA `(.L_x_1749) ;  /* 0x0000048000006947 */ /* 0x000fea0003800000 */
[----:B-----5:R-:W1:Y:S01]  /*0a40*/  I2F.RP R5, R2 ;  /* 0x0000000200057306 */ /* 0x020e620000209400 */
[----:B------:R-:W-:-:S04]  /*0a50*/  LEA R4, R117, 0xffffff80, 0x7 ;  /* 0xffffff8075047811 */ /* 0x000fc800078e38ff */
[----:B------:R-:W-:-:S03]  /*0a60*/  IABS R0, R4 ;  /* 0x0000000400007213 */ /* 0x000fc60000000000 */
        /* <DEDUP_REMOVED lines=24> */
[----:B------:R-:W-:-:S03]  /*0bf0*/  IMAD.MOV R3, RZ, RZ, -R3 ;  /* 0x000000ffff037224 */ /* 0x000fc600078e0a03 */
[----:B------:R-:W1:Y:S01]  /*0c00*/  I2F.RP R10, R0 ;  /* 0x00000000000a7306 */ /* 0x000e620000209400 */
[----:B------:R-:W-:-:S05]  /*0c10*/  IMAD R4, R3, c[0x0][0x2d0], R4 ;  /* 0x0000b40003047a24 */ /* 0x000fca00078e0204 */
[----:B------:R-:W-:Y:S02]  /*0c20*/  SHF.R.S32.HI R3, RZ, 0x1f, R4 ;  /* 0x0000001fff037819 */ /* 0x000fe40000011404 */
        /* <DEDUP_REMOVED lines=16> */
[----:B------:R-:W-:-:S04]  /*0d30*/  LOP3.LUT R0, R11, c[0x0][0x1c8], RZ, 0x3c, !PT ;  /* 0x000072000b007a12 */ /* 0x000fc800078e3cff */
[----:B------:R-:W-:-:S07]  /*0d40*/  ISETP.GE.AND P0, PT, R0, RZ, PT ;  /* 0x000000ff0000720c */ /* 0x000fce0003f06270 */
[----:B------:R-:W-:Y:S02]  /*0d50*/  @P1 IADD3 R7, R7, 0x1, RZ ;  /* 0x0000000107071810 */ /* 0x000fe40007ffe0ff */
[----:B------:R-:W-:-:S04]  /*0d60*/  ISETP.NE.AND P1, PT, RZ, c[0x0][0x1c8], PT ;  /* 0x00007200ff007a0c */ /* 0x000fc80003f25270 */
[----:B------:R-:W-:-:S09]  /*0d70*/  @!P0 IADD3 R7, -R7, RZ, RZ ;  /* 0x000000ff07078210 */ /* 0x000fd20007ffe1ff */
        /* <DEDUP_REMOVED lines=8> */
[----:B------:R-:W-:Y:S02]  /*0e00*/  IMAD R0, R20, c[0x0][0x184], R5 ;  /* 0x0000610014007a24 */ /* 0x000fe400078e0205 */
[----:B------:R-:W-:Y:S02]  /*0e10*/  IMAD R5, R3, c[0x0][0x198], RZ ;  /* 0x0000660003057a24 */ /* 0x000fe400078e02ff */
[----:B------:R-:W-:Y:S02]  /*0e20*/  IMAD.IADD R9, R9, 0x1, R0 ;  /* 0x0000000109097824 */ /* 0x000fe400078e0200 */
[----:B------:R-:W-:-:S02]  /*0e30*/  IMAD R5, R4, c[0x0][0x19c], R5 ;  /* 0x0000670004057a24 */ /* 0x000fc400078e0205 */
[----:B------:R-:W-:-:S04]  /*0e40*/  IMAD.WIDE.U32 R22, R4, c[0x0][0x198], R8 ;  /* 0x0000660004167a25 */ /* 0x000fc800078e0008 */
[C---:B------:R-:W-:Y:S01]  /*0e50*/  IMAD R17, R20.reuse, c[0x0][0x18c], R17 ;  /* 0x0000630014117a24 */ /* 0x040fe200078e0211 */
[----:B------:R-:W-:Y:S01]  /*0e60*/  IADD3 R23, R23, R5, RZ ;  /* 0x0000000517177210 */ /* 0x000fe20007ffe0ff */
[----:B------:R-:W-:-:S04]  /*0e70*/  IMAD.WIDE.U32 R20, R20, c[0x0][0x188], RZ ;  /* 0x0000620014147a25 */ /* 0x000fc800078e00ff */
[----:B------:R-:W-:-:S04]  /*0e80*/  IMAD.WIDE.U32 R22, R7, c[0x0][0x1b0], R22 ;  /* 0x00006c0007167a25 */ /* 0x000fc800078e0016 */
[----:B------:R-:W-:Y:S01]  /*0e90*/  IMAD.IADD R17, R21, 0x1, R17 ;  /* 0x0000000115117824 */ /* 0x000fe200078e0211 */
[----:B------:R-:W-:Y:S01]  /*0ea0*/  IADD3 R16, R23, R16, RZ ;  /* 0x0000001017107210 */ /* 0x000fe20007ffe0ff */
[----:B------:R-:W-:Y:S05]  /*0eb0*/  BRA `(.L_x_1750) ;  /* 0x0000034000007947 */ /* 0x000fea0003800000 */
.L_x_1749:
[----:B------:R-:W-:Y:S01]  /*0ec0*/  IABS R9, c[0x0][0x1c8] ;  /* 0x0000720000097a13 */ /* 0x000fe20000000000 */
[----:B------:R-:W-:-:S03]  /*0ed0*/  IMAD.MOV.U32 R6, RZ, RZ, RZ ;  /* 0x000000ffff067224 */ /* 0x000fc600078e00ff */
[----:B------:R-:W1:Y:S08]  /*0ee0*/  I2F.RP R8, R9 ;  /* 0x0000000900087306 */ /* 0x000e700000209400 */
[----:B-1----:R-:W1:Y:S02]  /*0ef0*/  MUFU.RCP R4, R8 ;  /* 0x0000000800047308 */ /* 0x002e640000001000 */
[----:B-1----:R-:W-:-:S06]  /*0f00*/  IADD3 R4, R4, 0xffffffe, RZ ;  /* 0x0ffffffe04047810 */ /* 0x002fcc0007ffe0ff */
[----:B------:R-:W1:Y:S02]  /*0f10*/  F2I.FTZ.U32.TRUNC.NTZ R7, R4 ;  /* 0x0000000400077305 */ /* 0x000e64000021f000 */
[----:B-1----:R-:W-:Y:S02]  /*0f20*/  IADD3 R0, RZ, -R7, RZ ;  /* 0x80000007ff007210 */ /* 0x002fe40007ffe0ff */
[----:B------:R-:W-:-:S03]  /*0f30*/  LEA R4, R117, 0xffffff80, 0x7 ;  /* 0xffffff8075047811 */ /* 0x000fc600078e38ff */
[----:B------:R-:W-:Y:S01]  /*0f40*/  IMAD R3, R0, R9, RZ ;  /* 0x0000000900037224 */ /* 0x000fe200078e02ff */
[----:B------:R-:W-:Y:S02]  /*0f50*/  IABS R0, R11 ;  /* 0x0000000b00007213 */ /* 0x000fe40000000000 */
[----:B------:R-:W-:Y:S01]  /*0f60*/  IADD3 R12, P1, R15, R4, RZ ;  /* 0x000000040f0c7210 */ /* 0x000fe20007f3e0ff */
[----:B------:R-:W-:Y:S01]  /*0f70*/  IMAD.HI.U32 R6, R7, R3, R6 ;  /* 0x0000000307067227 */ /* 0x000fe200078e0006 */
[----:B------:R-:W-:-:S05]  /*0f80*/  MOV R3, R0 ;  /* 0x0000000000037202 */ /* 0x000fca0000000f00 */
[----:B------:R-:W-:Y:S01]  /*0f90*/  IMAD.HI.U32 R7, R6, R3, RZ ;  /* 0x0000000306077227 */ /* 0x000fe200078e00ff */
[----:B------:R-:W-:-:S03]  /*0fa0*/  SHF.R.S32.HI R6, RZ, 0x1f, R15 ;  /* 0x0000001fff067819 */ /* 0x000fc6000001140f */
[----:B------:R-:W-:-:S04]  /*0fb0*/  IMAD.MOV R0, RZ, RZ, -R7 ;  /* 0x000000ffff007224 */ /* 0x000fc800078e0a07 */
[----:B------:R-:W-:Y:S01]  /*0fc0*/  IMAD R0, R9, R0, R3 ;  /* 0x0000000009007224 */ /* 0x000fe200078e0203 */
[----:B------:R-:W-:-:S04]  /*0fd0*/  SHF.R.S32.HI R3, RZ, 0x1f, R4 ;  /* 0x0000001fff037819 */ /* 0x000fc80000011404 */
[----:B------:R-:W-:-:S13]  /*0fe0*/  ISETP.GT.U32.AND P0, PT, R9, R0, PT ;  /* 0x000000000900720c */ /* 0x000fda0003f04070 */
[-C--:B------:R-:W-:Y:S02]  /*0ff0*/  @!P0 IADD3 R0, R0, -R9.reuse, RZ ;  /* 0x8000000900008210 */ /* 0x080fe40007ffe0ff */
[----:B------:R-:W-:Y:S02]  /*1000*/  @!P0 IADD3 R7, R7, 0x1, RZ ;  /* 0x0000000107078810 */ /* 0x000fe40007ffe0ff */
[----:B------:R-:W-:Y:S01]  /*1010*/  ISETP.GE.U32.AND P2, PT, R0, R9, PT ;  /* 0x000000090000720c */ /* 0x000fe20003f46070 */
[C---:B------:R-:W-:Y:S01]  /*1020*/  IMAD.X R9, R6.reuse, 0x1, R3, P1 ;  /* 0x0000000106097824 */ /* 0x040fe200008e0603 */
[----:B------:R-:W-:Y:S01]  /*1030*/  LOP3.LUT R0, R11, c[0x0][0x1c8], RZ, 0x3c, !PT ;  /* 0x000072000b007a12 */ /* 0x000fe200078e3cff */
[----:B------:R-:W-:Y:S01]  /*1040*/  IMAD R6, R6, c[0x0][0x1a0], RZ ;  /* 0x0000680006067a24 */ /* 0x000fe200078e02ff */
[----:B------:R-:W-:Y:S01]  /*1050*/  ISETP.NE.AND P0, PT, RZ, c[0x0][0x1c8], PT ;  /* 0x00007200ff007a0c */ /* 0x000fe20003f05270 */
[----:B------:R-:W-:Y:S01]  /*1060*/  IMAD R9, R9, c[0x0][0x198], RZ ;  /* 0x0000660009097a24 */ /* 0x000fe200078e02ff */
[----:B------:R-:W-:-:S02]  /*1070*/  ISETP.GE.AND P1, PT, R0, RZ, PT ;  /* 0x000000ff0000720c */ /* 0x000fc40003f26270 */
[----:B-----5:R-:W-:Y:S01]  /*1080*/  SHF.R.S32.HI R0, RZ, 0x1f, R5 ;  /* 0x0000001fff007819 */ /* 0x020fe20000011405 */
[C---:B------:R-:W-:Y:S02]  /*1090*/  IMAD R9, R12.reuse, c[0x0][0x19c], R9 ;  /* 0x000067000c097a24 */ /* 0x040fe400078e0209 */
[----:B------:R-:W-:Y:S02]  /*10a0*/  IMAD.WIDE.U32 R12, R12, c[0x0][0x198], RZ ;  /* 0x000066000c0c7a25 */ /* 0x000fe400078e00ff */
[----:B------:R-:W-:Y:S02]  /*10b0*/  @P2 IADD3 R7, R7, 0x1, RZ ;  /* 0x0000000107072810 */ /* 0x000fe40007ffe0ff */
[----:B------:R-:W-:Y:S01]  /*10c0*/  IMAD R8, R0, c[0x0][0x180], RZ ;  /* 0x0000600000087a24 */ /* 0x000fe200078e02ff */
[----:B------:R-:W-:Y:S01]  /*10d0*/  IADD3 R13, R13, R9, RZ ;  /* 0x000000090d0d7210 */ /* 0x000fe20007ffe0ff */
[C---:B------:R-:W-:Y:S02]  /*10e0*/  IMAD R9, R15.reuse, c[0x0][0x1a4], R6 ;  /* 0x000069000f097a24 */ /* 0x040fe400078e0206 */
[----:B------:R-:W-:Y:S01]  /*10f0*/  @!P1 IMAD.MOV R7, RZ, RZ, -R7 ;  /* 0x000000ffff079224 */ /* 0x000fe200078e0a07 */
[----:B------:R-:W-:Y:S01]  /*1100*/  @!P0 LOP3.LUT R7, RZ, c[0x0][0x1c8], RZ, 0x33, !PT ;  /* 0x00007200ff078a12 */ /* 0x000fe200078e33ff */
[----:B------:R-:W-:-:S03]  /*1110*/  IMAD.WIDE.U32 R14, R15, c[0x0][0x1a0], RZ ;  /* 0x000068000f0e7a25 */ /* 0x000fc600078e00ff */
[----:B------:R-:W-:Y:S01]  /*1120*/  SHF.R.S32.HI R6, RZ, 0x1f, R7 ;  /* 0x0000001fff067819 */ /* 0x000fe20000011407 */
[----:B------:R-:W-:Y:S01]  /*1130*/  IMAD R8, R5, c[0x0][0x184], R8 ;  /* 0x0000610005087a24 */ /* 0x000fe200078e0208 */
[----:B------:R-:W-:Y:S01]  /*1140*/  IADD3 R9, R15, R9, RZ ;  /* 0x000000090f097210 */ /* 0x000fe20007ffe0ff */
[----:B------:R-:W-:-:S04]  /*1150*/  IMAD.WIDE.U32 R12, R5, c[0x0][0x180], R12 ;  /* 0x00006000050c7a25 */ /* 0x000fc800078e000c */
[----:B------:R-:W-:Y:S01]  /*1160*/  IMAD R0, R0, c[0x0][0x188], RZ ;  /* 0x0000620000007a24 */ /* 0x000fe200078e02ff */
[----:B------:R-:W-:Y:S01]  /*1170*/  IADD3 R13, R13, R8, RZ ;  /* 0x000000080d0d7210 */ /* 0x000fe20007ffe0ff */
[----:B------:R-:W-:Y:S02]  /*1180*/  IMAD.MOV.U32 R8, RZ, RZ, R14 ;  /* 0x000000ffff087224 */ /* 0x000fe400078e000e */
[C---:B------:R-:W-:Y:S02]  /*1190*/  IMAD R17, R5.reuse, c[0x0][0x18c], R0 ;  /* 0x0000630005117a24 */ /* 0x040fe400078e0200 */
[----:B------:R-:W-:Y:S02]  /*11a0*/  IMAD R0, R6, c[0x0][0x1b0], RZ ;  /* 0x00006c0006007a24 */ /* 0x000fe400078e02ff */
[----:B------:R-:W-:-:S04]  /*11b0*/  IMAD.WIDE.U32 R20, R5, c[0x0][0x188], R8 ;  /* 0x0000620005147a25 */ /* 0x000fc800078e0008 */
[----:B------:R-:W-:Y:S01]  /*11c0*/  IMAD.WIDE.U32 R22, R7, c[0x0][0x1b0], R12 ;  /* 0x00006c0007167a25 */ /* 0x000fe200078e000c */
[----:B------:R-:W-:-:S03]  /*11d0*/  IADD3 R17, R21, R17, RZ ;  /* 0x0000001115117210 */ /* 0x000fc60007ffe0ff */
[----:B------:R-:W-:-:S05]  /*11e0*/  IMAD R0, R7, c[0x0][0x1b4], R0 ;  /* 0x00006d0007007a24 */ /* 0x000fca00078e0200 */
[----:B------:R-:W-:Y:S02]  /*11f0*/  IADD3 R16, R23, R0, RZ ;  /* 0x0000000017107210 */ /* 0x000fe40007ffe0ff */
.L_x_1750:
[----:B------:R-:W-:Y:S01]  /*1200*/  SHF.R.S32.HI R123, RZ, 0x1f, R122 ;  /* 0x0000001fff7b7819 */ /* 0x000fe2000001147a */
[----:B------:R-:W-:Y:S01]  /*1210*/  IMAD R6, R6, c[0x0][0x1b8], RZ ;  /* 0x00006e0006067a24 */ /* 0x000fe200078e02ff */
[----:B------:R-:W-:Y:S01]  /*1220*/  SHF.R.S32.HI R14, RZ, 0x1f, R165 ;  /* 0x0000001fff0e7819 */ /* 0x000fe200000114a5 */
[----:B------:R-:W-:Y:S01]  /*1230*/  ULDC.64 UR6, c[0x0][0x198] ;  /* 0x0000660000067ab9 */ /* 0x000fe20000000a00 */
[-C--:B------:R-:W-:Y:S01]  /*1240*/  LEA.HI R9, R123, R122.reuse, RZ, 0x2 ;  /* 0x0000007a7b097211 */ /* 0x080fe200078f10ff */
[----:B------:R-:W-:Y:S01]  /*1250*/  IMAD R6, R7, c[0x0][0x1bc], R6 ;  /* 0x00006f0007067a24 */ /* 0x000fe200078e0206 */
[-C--:B------:R-:W-:Y:S01]  /*1260*/  LEA.HI R13, R123, R122.reuse, RZ, 0x3 ;  /* 0x0000007a7b0d7211 */ /* 0x080fe200078f18ff */
[----:B------:R-:W-:Y:S01]  /*1270*/  IMAD R14, R14, c[0x0][0x178], RZ ;  /* 0x00005e000e0e7a24 */ /* 0x000fe200078e02ff */
[----:B------:R-:W-:Y:S01]  /*1280*/  LOP3.LUT R5, R9, 0xfffffffc, RZ, 0xc0, !PT ;  /* 0xfffffffc09057812 */ /* 0x000fe200078ec0ff */
[----:B------:R-:W-:Y:S01]  /*1290*/  USHF.L.U32 UR9, UR6, 0x6, URZ ;  /* 0x0000000606097899 */ /* 0x000fe2000800063f */
[----:B------:R-:W-:Y:S01]  /*12a0*/  SHF.R.S32.HI R0, RZ, 0x3, R13 ;  /* 0x00000003ff007819 */ /* 0x000fe2000001140d */
[----:B------:R-:W-:Y:S01]  /*12b0*/  IMAD R14, R165, c[0x0][0x17c], R14 ;  /* 0x00005f00a50e7a24 */ /* 0x000fe200078e020e */
[----:B------:R-:W-:Y:S01]  /*12c0*/  LEA.HI R15, R123, R122, RZ, 0x4 ;  /* 0x0000007a7b0f7211 */ /* 0x000fe200078f20ff */
[----:B------:R-:W-:Y:S01]  /*12d0*/  IMAD.IADD R26, R122, 0x1, -R5 ;  /* 0x000000017a1a7824 */ /* 0x000fe200078e0a05 */
[C---:B------:R-:W-:Y:S01]  /*12e0*/  LEA.HI R163, R13.reuse, R0, RZ, 0x1 ;  /* 0x000000000da37211 */ /* 0x040fe200078f08ff */
[----:B------:R-:W-:Y:S01]  /*12f0*/  IMAD.SHL.U32 R23, R0, 0x40, RZ ;  /* 0x0000004000177824 */ /* 0x000fe200078e00ff */
[----:B------:R-:W-:Y:S01]  /*1300*/  SHF.R.S32.HI R8, RZ, 0x4, R15 ;  /* 0x00000004ff087819 */ /* 0x000fe2000001140f */
[----:B------:R-:W-:Y:S01]  /*1310*/  IMAD.SHL.U32 R26, R26, 0x8, RZ ;  /* 0x000000081a1a7824 */ /* 0x000fe200078e00ff */
[----:B------:R-:W-:Y:S01]  /*1320*/  LOP3.LUT R13, R13, 0xfffffff8, RZ, 0xc0, !PT ;  /* 0xfffffff80d0d7812 */ /* 0x000fe200078ec0ff */
[----:B------:R-:W-:Y:S01]  /*1330*/  UMOV UR8, 0x6 ;  /* 0x0000000600087882 */ /* 0x000fe20000000000 */
[----:B------:R-:W-:Y:S01]  /*1340*/  LEA.HI R5, R15, R8, RZ, 0x1 ;  /* 0x000000080f057211 */ /* 0x000fe200078f08ff */
[----:B------:R-:W-:Y:S01]  /*1350*/  USHF.L.U64.HI UR7, UR6, UR8, UR7 ;  /* 0x0000000806077299 */ /* 0x000fe20008010207 */
[----:B------:R-:W-:Y:S01]  /*1360*/  LOP3.LUT R23, R23, 0xc0, RZ, 0xc0, !PT ;  /* 0x000000c017177812 */ /* 0x000fe200078ec0ff */
[----:B------:R-:W-:Y:S01]  /*1370*/  IMAD.IADD R13, R122, 0x1, -R13 ;  /* 0x000000017a0d7824 */ /* 0x000fe200078e0a0d */
[----:B------:R-:W-:Y:S01]  /*1380*/  LOP3.LUT R5, R5, 0xfffffffe, RZ, 0xc0, !PT ;  /* 0xfffffffe05057812 */ /* 0x000fe200078ec0ff */
[----:B------:R-:W-:Y:S01]  /*1390*/  ULDC.64 UR4, c[0x0][0x1a0] ;  /* 0x0000680000047ab9 */ /* 0x000fe20000000a00 */
[--C-:B------:R-:W-:Y:S01]  /*13a0*/  LOP3.LUT R21, R23, 0x18, R26.reuse, 0xf8, !PT ;  /* 0x0000001817157812 */ /* 0x100fe200078ef81a */
[----:B------:R-:W-:Y:S01]  /*13b0*/  USHF.L.U64.HI UR5, UR4, UR8, UR5 ;  /* 0x0000000804057299 */ /* 0x000fe20008010205 */
[----:B------:R-:W-:Y:S01]  /*13c0*/  SHF.R.U32.HI R12, RZ, 0x3, R23 ;  /* 0x00000003ff0c7819 */ /* 0x000fe20000011617 */
[----:B------:R-:W-:Y:S01]  /*13d0*/  IMAD.IADD R5, R8, 0x1, -R5 ;  /* 0x0000000108057824 */ /* 0x000fe200078e0a05 */
[----:B------:R-:W-:Y:S01]  /*13e0*/  IADD3 R20, P0, R26, R20, RZ ;  /* 0x000000141a147210 */ /* 0x000fe20007f1e0ff */
[----:B------:R-:W-:Y:S01]  /*13f0*/  USHF.L.U32 UR4, UR4, 0x6, URZ ;  /* 0x0000000604047899 */ /* 0x000fe2000800063f */
[----:B------:R-:W-:-:S02]  /*1400*/  SHF.R.S32.HI R27, RZ, 0x1f, R26 ;  /* 0x0000001fff1b7819 */ /* 0x000fc4000001141a */
[----:B------:R-:W-:Y:S02]  /*1410*/  IADD3 R22, P1, R26, R22, RZ ;  /* 0x000000161a167210 */ /* 0x000fe40007f3e0ff */
[----:B------:R-:W-:Y:S02]  /*1420*/  LOP3.LUT R15, R15, 0xfffffff0, RZ, 0xc0, !PT ;  /* 0xfffffff00f0f7812 */ /* 0x000fe400078ec0ff */
[----:B------:R-:W-:Y:S01]  /*1430*/  SHF.R.S32.HI R18, RZ, 0x2, R9 ;  /* 0x00000002ff127819 */ /* 0x000fe20000011409 */
[----:B------:R-:W-:Y:S01]  /*1440*/  IMAD.X R23, R27, 0x1, R16, P1 ;  /* 0x000000011b177824 */ /* 0x000fe200008e0610 */
[----:B------:R-:W-:Y:S01]  /*1450*/  LOP3.LUT R12, R21, R12, RZ, 0x3c, !PT ;  /* 0x0000000c150c7212 */ /* 0x000fe200078e3cff */
[----:B------:R-:W-:Y:S01]  /*1460*/  IMAD.X R21, R27, 0x1, R17, P0 ;  /* 0x000000011b157824 */ /* 0x000fe200000e0611 */
[----:B------:R-:W-:Y:S01]  /*1470*/  SHF.R.S32.HI R8, RZ, 0x1f, R11 ;  /* 0x0000001fff087819 */ /* 0x000fe2000001140b */
[----:B------:R-:W-:Y:S01]  /*1480*/  IMAD.WIDE.U32 R16, R165, c[0x0][0x178], R26 ;  /* 0x00005e00a5107a25 */ /* 0x000fe200078e001a */
[----:B------:R-:W-:-:S02]  /*1490*/  LEA.HI R164, R13, R13, RZ, 0x1 ;  /* 0x0000000d0da47211 */ /* 0x000fc400078f08ff */
[----:B------:R-:W-:Y:S01]  /*14a0*/  SHF.R.S32.HI R19, RZ, 0x1f, R18 ;  /* 0x0000001fff137819 */ /* 0x000fe20000011412 */
[----:B------:R-:W-:Y:S01]  /*14b0*/  IMAD.IADD R15, R122, 0x1, -R15 ;  /* 0x000000017a0f7824 */ /* 0x000fe200078e0a0f */
[----:B------:R-:W-:Y:S01]  /*14c0*/  LOP3.LUT R162, R164, 0xfffffffe, RZ, 0xc0, !PT ;  /* 0xfffffffea4a27812 */ /* 0x000fe200078ec0ff */
[----:B------:R-:W-:Y:S01]  /*14d0*/  IMAD.IADD R17, R17, 0x1, R14 ;  /* 0x0000000111117824 */ /* 0x000fe200078e020e */
[----:B------:R-:W-:Y:S01]  /*14e0*/  IADD3 R4, P0, R18, R4, RZ ;  /* 0x0000000412047210 */ /* 0x000fe20007f1e0ff */
[----:B------:R-:W-:Y:S01]  /*14f0*/  IMAD R8, R8, c[0x0][0x1a8], RZ ;  /* 0x00006a0008087a24 */ /* 0x000fe200078e02ff */
[----:B------:R-:W-:Y:S01]  /*1500*/  LEA.HI R10, R15, R15, RZ, 0x1 ;  /* 0x0000000f0f0a7211 */ /* 0x000fe200078f08ff */
[----:B------:R-:W-:Y:S01]  /*1510*/  IMAD.WIDE R24, R25, 0x40, R18 ;  /* 0x0000004019187825 */ /* 0x000fe200078e0212 */
[----:B------:R-:W-:Y:S02]  /*1520*/  LOP3.LUT R163, R163, 0xfffffffe, RZ, 0xc0, !PT ;  /* 0xfffffffea3a37812 */ /* 0x000fe400078ec0ff */
[----:B------:R-:W-:Y:S01]  /*1530*/  LOP3.LUT R120, R10, 0x7fffffe, RZ, 0xc0, !PT ;  /* 0x07fffffe0a787812 */ /* 0x000fe200078ec0ff */
[----:B------:R-:W-:Y:S01]  /*1540*/  IMAD R8, R11, c[0x0][0x1ac], R8 ;  /* 0x00006b000b087a24 */ /* 0x000fe200078e0208 */
[----:B------:R-:W-:Y:S01]  /*1550*/  LEA.HI R9, R9, R18, RZ, 0x1 ;  /* 0x0000001209097211 */ /* 0x000fe200078f08ff */
[----:B------:R-:W-:Y:S01]  /*1560*/  IMAD.WIDE.U32 R16, R11, c[0x0][0x1a8], R16 ;  /* 0x00006a000b107a25 */ /* 0x000fe200078e0010 */
[----:B------:R-:W-:-:S02]  /*1570*/  LEA.HI R123, R123, R122, RZ, 0x5 ;  /* 0x0000007a7b7b7211 */ /* 0x000fc400078f28ff */
[----:B------:R-:W-:Y:S01]  /*1580*/  LOP3.LUT R9, R9, 0x7fffffe, RZ, 0xc0, !PT ;  /* 0x07fffffe09097812 */ /* 0x000fe200078ec0ff */
[----:B------:R-:W-:Y:S01]  /*1590*/  IMAD.WIDE.U32 R20, R7, c[0x0][0x1b8], R20 ;  /* 0x00006e0007147a25 */ /* 0x000fe200078e0014 */
[--C-:B------:R-:W-:Y:S02]  /*15a0*/  SHF.R.S32.HI R7, RZ, 0x1, R10.reuse ;  /* 0x00000001ff077819 */ /* 0x100fe4000001140a */
[----:B------:R-:W-:Y:S01]  /*15b0*/  SHF.R.S32.HI R10, RZ, 0x1f, R10 ;  /* 0x0000001fff0a7819 */ /* 0x000fe2000001140a */
[----:B------:R-:W-:Y:S01]  /*15c0*/  IMAD.IADD R162, R13, 0x1, -R162 ;  /* 0x000000010da27824 */ /* 0x000fe200078e0aa2 */
[----:B------:R-:W-:Y:S01]  /*15d0*/  SHF.R.S32.HI R124, RZ, 0x5, R123 ;  /* 0x00000005ff7c7819 */ /* 0x000fe2000001147b */
[----:B------:R-:W-:Y:S01]  /*15e0*/  IMAD R13, R25, c[0x0][0x190], RZ ;  /* 0x00006400190d7a24 */ /* 0x000fe200078e02ff */
[----:B------:R-:W-:Y:S01]  /*15f0*/  LEA.HI R10, R10, R7, RZ, 0x2 ;  /* 0x000000070a0a7211 */ /* 0x000fe200078f10ff */
[----:B------:R-:W-:Y:S01]  /*1600*/  IMAD.IADD R17, R17, 0x1, R8 ;  /* 0x0000000111117824 */ /* 0x000fe200078e0208 */
[----:B------:R-:W-:Y:S01]  /*1610*/  SHF.R.S32.HI R164, RZ, 0x1, R164 ;  /* 0x00000001ffa47819 */ /* 0x000fe200000114a4 */
[C---:B------:R-:W-:Y:S01]  /*1620*/  IMAD.X R11, R19.reuse, 0x1, R3, P0 ;  /* 0x00000001130b7824 */ /* 0x040fe200000e0603 */
[----:B------:R-:W-:Y:S01]  /*1630*/  LOP3.LUT R10, R10, 0xfffffffc, RZ, 0xc0, !PT ;  /* 0xfffffffc0a0a7812 */ /* 0x000fe200078ec0ff */
[----:B------:R-:W-:-:S02]  /*1640*/  IMAD R3, R19, c[0x0][0x198], RZ ;  /* 0x0000660013037a24 */ /* 0x000fc400078e02ff */
[C---:B------:R-:W-:Y:S02]  /*1650*/  IMAD R13, R24.reuse, c[0x0][0x194], R13 ;  /* 0x00006500180d7a24 */ /* 0x040fe400078e020d */
[----:B------:R-:W-:-:S04]  /*1660*/  IMAD.WIDE.U32 R24, R24, c[0x0][0x190], R16 ;  /* 0x0000640018187a25 */ /* 0x000fc800078e0010 */
[----:B------:R-:W-:Y:S01]  /*1670*/  IMAD.IADD R163, R0, 0x1, -R163 ;  /* 0x0000000100a37824 */ /* 0x000fe200078e0aa3 */
[----:B------:R-:W-:Y:S01]  /*1680*/  SHF.R.S32.HI R0, RZ, 0x1f, R15 ;  /* 0x0000001fff007819 */ /* 0x000fe2000001140f */
[C---:B------:R-:W-:Y:S02]  /*1690*/  IMAD R3, R18.reuse, c[0x0][0x19c], R3 ;  /* 0x0000670012037a24 */ /* 0x040fe400078e0203 */
[----:B------:R-:W-:Y:S01]  /*16a0*/  IMAD.WIDE.U32 R22, R18, c[0x0][0x198], R22 ;  /* 0x0000660012167a25 */ /* 0x000fe200078e0016 */
[----:B------:R-:W-:-:S03]  /*16b0*/  LEA.HI R0, R0, R15, RZ, 0x3 ;  /* 0x0000000f00007211 */ /* 0x000fc600078f18ff */
[----:B------:R-:W-:Y:S01]  /*16c0*/  IMAD.IADD R21, R21, 0x1, R6 ;  /* 0x0000000115157824 */ /* 0x000fe200078e0206 */
[----:B------:R-:W-:Y:S01]  /*16d0*/  LEA R6, P1, R24, c[0x0][0x160], 0x1 ;  /* 0x0000580018067a11 */ /* 0x000fe200078208ff */
[----:B------:R-:W-:Y:S01]  /*16e0*/  IMAD.IADD R13, R25, 0x1, R13 ;  /* 0x00000001190d7824 */ /* 0x000fe200078e020d */
[----:B------:R-:W-:Y:S01]  /*16f0*/  LEA R168, P0, R22, c[0x0][0x168], 0x1 ;  /* 0x00005a0016a87a11 */ /* 0x000fe200078008ff */
[----:B------:R-:W-:Y:S02]  /*1700*/  IMAD.IADD R9, R18, 0x1, -R9 ;  /* 0x0000000112097824 */ /* 0x000fe400078e0a09 */
[----:B------:R-:W-:Y:S02]  /*1710*/  IMAD.IADD R120, R15, 0x1, -R120 ;  /* 0x000000010f787824 */ /* 0x000fe400078e0a78 */
[----:B------:R-:W-:Y:S02]  /*1720*/  IMAD.IADD R15, R23, 0x1, R3 ;  /* 0x00000001170f7824 */ /* 0x000fe400078e0203 */
[----:B------:R-:W-:Y:S01]  /*1730*/  IMAD.IADD R3, R7, 0x1, -R10 ;  /* 0x0000000107037824 */ /* 0x000fe200078e0a0a */
[----:B------:R-:W-:Y:S01]  /*1740*/  LEA.HI.X R7, R24, c[0x0][0x164], R13, 0x1, P1 ;  /* 0x0000590018077a11 */ /* 0x000fe200008f0c0d */
[----:B------:R-:W-:Y:S01]  /*1750*/  IMAD R9, R124, 0x8, R9 ;  /* 0x000000087c097824 */ /* 0x000fe200078e0209 */
[----:B------:R-:W-:Y:S01]  /*1760*/  LEA.HI.X R169, R22, c[0x0][0x16c], R15, 0x1, P0 ;  /* 0x00005b0016a97a11 */ /* 0x000fe200000f0c0f */
[----:B------:R-:W-:Y:S01]  /*1770*/  IMAD.MOV.U32 R13, RZ, RZ, c[0x0][0x190] ;  /* 0x00006400ff0d7624 */ /* 0x000fe200078e00ff */
[----:B------:R-:W-:Y:S01]  /*1780*/  LOP3.LUT P1, RZ, R3, 0x2, RZ, 0xc0, !PT ;  /* 0x0000000203ff7812 */ /* 0x000fe2000782c0ff */
[----:B------:R-:W-:-:S02]  /*1790*/  IMAD.U32 R9, R9, 0x20, R12 ;  /* 0x0000002009097824 */ /* 0x000fc400078e000c */
[----:B------:R-:W-:Y:S01]  /*17a0*/  IMAD.MOV.U32 R10, RZ, RZ, c[0x0][0x194] ;  /* 0x00006500ff0a7624 */ /* 0x000fe200078e00ff */
[----:B------:R-:W-:Y:S01]  /*17b0*/  LEA R12, P0, R13, R6, 0x6 ;  /* 0x000000060d0c7211 */ /* 0x000fe200078030ff */
[----:B------:R-:W-:Y:S02]  /*17c0*/  IMAD R11, R11, c[0x0][0x1a0], RZ ;  /* 0x000068000b0b7a24 */ /* 0x000fe400078e02ff */
[----:B------:R-:W-:Y:S01]  /*17d0*/  IMAD.SHL.U32 R161, R9, 0x2, RZ ;  /* 0x0000000209a17824 */ /* 0x000fe200078e00ff */
[----:B------:R-:W-:Y:S01]  /*17e0*/  LEA.HI.X R13, R13, R7, R10, 0x6, P0 ;  /* 0x000000070d0d7211 */ /* 0x000fe200000f340a */
[----:B------:R-:W-:Y:S01]  /*17f0*/  IMAD R8, R4, c[0x0][0x1a4], R11 ;  /* 0x0000690004087a24 */ /* 0x000fe200078e020b */
[----:B------:R-:W-:Y:S01]  /*1800*/  IADD3 R10, P0, R168, UR9, RZ ;  /* 0x00000009a80a7c10 */ /* 0x000fe2000ff1e0ff */
[----:B------:R-:W-:Y:S01]  /*1810*/  IMAD.WIDE.U32 R20, R4, c[0x0][0x1a0], R20 ;  /* 0x0000680004147a25 */ /* 0x000fe200078e0014 */
[----:B------:R-:W-:Y:S01]  /*1820*/  @!PT LDS RZ, [RZ] ;  /* 0x00000000fffff984 */ /* 0x000fe20000000800 */
[----:B------:R-:W-:Y:S01]  /*1830*/  @!PT LDS RZ, [RZ] ;  /* 0x00000000fffff984 */ /* 0x000fe20000000800 */
[----:B------:R-:W-:Y:S01]  /*1840*/  @!PT LDS RZ, [RZ] ;  /* 0x00000000fffff984 */ /* 0x000fe20000000800 */
[----:B------:R1:W-:Y:S02]  /*1850*/  LDGSTS.E.BYPASS.LTC128B.128 [R161], [R6.64] ;  /* 0x0000000006a17fae */ /* 0x0003e4000b901d4a */
[----:B------:R-:W-:Y:S01]  /*1860*/  IADD3.X R11, R169, UR7, RZ, P0, !PT ;  /* 0x00000007a90b7c10 */ /* 0x000fe200087fe4ff */
[----:B------:R-:W-:Y:S01]  /*1870*/  IMAD.SHL.U32 R4, R164, 0x40, RZ ;  /* 0x00000040a4047824 */ /* 0x000fe200078e00ff */
[----:B------:R1:W-:Y:S01]  /*1880*/  LDGSTS.E.BYPASS.LTC128B.128 [R161+0x1000], [R6.64+0x40] ;  /* 0x0100004006a17fae */ /* 0x0003e2000b901d4a */
[----:B------:R-:W-:Y:S01]  /*1890*/  IADD3 R14, P0, R10, UR9, RZ ;  /* 0x000000090a0e7c10 */ /* 0x000fe2000ff1e0ff */
[----:B------:R-:W-:-:S02]  /*18a0*/  IMAD.IADD R9, R21, 0x1, R8 ;  /* 0x0000000115097824 */ /* 0x000fc400078e0208 */
[----:B------:R1:W-:Y:S01]  /*18b0*/  LDGSTS.E.BYPASS.LTC128B.128 [R161+0x2000], [R6.64+0x80] ;  /* 0x0200008006a17fae */ /* 0x0003e2000b901d4a */
[----:B------:R-:W-:Y:S01]  /*18c0*/  IADD3.X R15, R11, UR7, RZ, P0, !PT ;  /* 0x000000070b0f7c10 */ /* 0x000fe200087fe4ff */
[----:B------:R-:W-:Y:S01]  /*18d0*/  IMAD.SHL.U32 R0, R0, 0x20, RZ ;  /* 0x0000002000007824 */ /* 0x000fe200078e00ff */
[----:B------:R-:W-:Y:S01]  /*18e0*/  IADD3 R16, P0, R14, UR9, RZ ;  /* 0x000000090e107c10 */ /* 0x000fe2000ff1e0ff */
[----:B------:R2:W-:Y:S01]  /*18f0*/  LDGSTS.E.BYPASS.LTC128B.128 [R161+0x800], [R12.64] ;  /* 0x008000000ca17fae */ /* 0x0005e2000b901d4a */
[----:B------:R-:W-:Y:S01]  /*1900*/  LOP3.LUT R4, R4, 0xc0, RZ, 0xc0, !PT ;  /* 0x000000c004047812 */ /* 0x000fe200078ec0ff */
[----:B------:R-:W-:Y:S01]  /*1910*/  IMAD R125, R124, 0x10, R125 ;  /* 0x000000107c7d7824 */ /* 0x000fe200078e027d */
[----:B------:R-:W-:Y:S01]  /*1920*/  IADD3.X R17, R15, UR7, RZ, P0, !PT ;  /* 0x000000070f117c10 */ /* 0x000fe200087fe4ff */
[----:B------:R2:W-:Y:S01]  /*1930*/  LDGSTS.E.BYPASS.LTC128B.128 [R161+0x1800], [R12.64+0x40] ;  /* 0x018000400ca17fae */ /* 0x0005e2000b901d4a */
[----:B------:R-:W-:Y:S02]  /*1940*/  LEA R170, P0, R20, c[0x0][0x170], 0x1 ;  /* 0x00005c0014aa7a11 */ /* 0x000fe400078008ff */
[----:B------:R-:W-:Y:S01]  /*1950*/  LOP3.LUT R119, R0, 0xffffff00, RZ, 0xc0, !PT ;  /* 0xffffff0000777812 */ /* 0x000fe200078ec0ff */
[----:B------:R2:W-:Y:S01]  /*1960*/  LDGSTS.E.BYPASS.LTC128B.128 [R161+0x2800], [R12.64+0x80] ;  /* 0x028000800ca17fae */ /* 0x0005e2000b901d4a */
[----:B------:R-:W-:-:S03]  /*1970*/  LEA.HI.X R171, R20, c[0x0][0x174], R9, 0x1, P0 ;  /* 0x00005d0014ab7a11 */ /* 0x000fc600000f0c09 */
[----:B------:R3:W-:Y:S01]  /*1980*/  LDGSTS.E.BYPASS.LTC128B.128 [R161+0x3000], [R168.64] ;  /* 0x03000000a8a17fae */ /* 0x0007e2000b901d4a */
[--C-:B------:R-:W-:Y:S02]  /*1990*/  IMAD R159, R124, 0x200, R119.reuse ;  /* 0x000002007c9f7824 */ /* 0x100fe400078e0277 */
[C---:B------:R-:W-:Y:S01]  /*19a0*/  IMAD R119, R120.reuse, 0x20, R119 ;  /* 0x0000002078777824 */ /* 0x040fe200078e0277 */
[----:B------:R3:W-:Y:S01]  /*19b0*/  LDGSTS.E.BYPASS.LTC128B.128 [R161+0x5000], [R168.64+0x40] ;  /* 0x05000040a8a17fae */ /* 0x0007e2000b901d4a */
[----:B------:R-:W-:-:S03]  /*19c0*/  IMAD R159, R120, 0x20, R159 ;  /* 0x00000020789f7824 */ /* 0x000fc600078e029f */
[----:B------:R3:W-:Y:S01]  /*19d0*/  LDGSTS.E.BYPASS.LTC128B.128 [R161+0x7000], [R168.64+0x80] ;  /* 0x07000080a8a17fae */ /* 0x0007e2000b901d4a */
[----:B-1----:R-:W-:-:S03]  /*19e0*/  IMAD.SHL.U32 R7, R163, 0x8, RZ ;  /* 0x00000008a3077824 */ /* 0x002fc600078e00ff */
[----:B------:R1:W-:Y:S01]  /*19f0*/  LDGSTS.E.BYPASS.LTC128B.128 [R161+0x3800], [R10.64] ;  /* 0x038000000aa17fae */ /* 0x0003e2000b901d4a */
[----:B------:R-:W-:-:S03]  /*1a00*/  IMAD.SHL.U32 R6, R3, 0x40, RZ ;  /* 0x0000004003067824 */ /* 0x000fc600078e00ff */
[----:B------:R1:W-:Y:S01]  /*1a10*/  LDGSTS.E.BYPASS.LTC128B.128 [R161+0x5800], [R10.64+0x40] ;  /* 0x058000400aa17fae */ /* 0x0003e2000b901d4a */
[----:B------:R-:W-:Y:S02]  /*1a20*/  LOP3.LUT R7, R4, 0x8, R7, 0xf8, !PT ;  /* 0x0000000804077812 */ /* 0x000fe400078ef807 */
[----:B------:R-:W-:Y:S01]  /*1a30*/  SHF.R.U32.HI R4, RZ, 0x3, R4 ;  /* 0x00000003ff047819 */ /* 0x000fe20000011604 */
[----:B------:R1:W-:Y:S01]  /*1a40*/  LDGSTS.E.BYPASS.LTC128B.128 [R161+0x7800], [R10.64+0x80] ;  /* 0x078000800aa17fae */ /* 0x0003e2000b901d4a */
[----:B------:R-:W-:Y:S02]  /*1a50*/  LOP3.LUT R6, R6, 0xc0, RZ, 0xc0, !PT ;  /* 0x000000c006067812 */ /* 0x000fe400078ec0ff */
[----:B------:R-:W-:Y:S01]  /*1a60*/  LOP3.LUT R4, R7, R4, RZ, 0x3c, !PT ;  /* 0x0000000407047212 */ /* 0x000fe200078e3cff */
[----:B------:R4:W-:Y:S01]  /*1a70*/  LDGSTS.E.BYPASS.LTC128B.128 [R161+0x4000], [R14.64] ;  /* 0x040000000ea17fae */ /* 0x0009e2000b901d4a */
[C---:B------:R-:W-:Y:S01]  /*1a80*/  IMAD.SHL.U32 R7, R5.reuse, 0x8, RZ ;  /* 0x0000000805077824 */ /* 0x040fe200078e00ff */
[----:B------:R-:W-:Y:S01]  /*1a90*/  SHF.R.U32.HI R118, RZ, 0x3, R6 ;  /* 0x00000003ff767819 */ /* 0x000fe20000011606 */
[----:B------:R-:W-:Y:S01]  /*1aa0*/  IMAD R5, R5, 0x8, R162 ;  /* 0x0000000805057824 */ /* 0x000fe200078e02a2 */
[----:B------:R4:W-:Y:S02]  /*1ab0*/  LDGSTS.E.BYPASS.LTC128B.128 [R161+0x6000], [R14.64+0x40] ;  /* 0x060000400ea17fae */ /* 0x0009e4000b901d4a */
[----:B------:R-:W-:Y:S01]  /*1ac0*/  LOP3.LUT R7, R6, 0x8, R7, 0xf8, !PT ;  /* 0x0000000806077812 */ /* 0x000fe200078ef807 */
[----:B------:R-:W-:Y:S01]  /*1ad0*/  IMAD.U32 R0, R5, 0x20, R4 ;  /* 0x0000002005007824 */ /* 0x000fe200078e0004 */
[----:B------:R4:W-:Y:S01]  /*1ae0*/  LDGSTS.E.BYPASS.LTC128B.128 [R161+0x8000], [R14.64+0x80] ;  /* 0x080000800ea17fae */ /* 0x0009e2000b901d4a */
[----:B------:R-:W-:-:S02]  /*1af0*/  IADD3 R6, P0, R170, UR4, RZ ;  /* 0x00000004aa067c10 */ /* 0x000fc4000ff1e0ff */
[----:B------:R-:W-:Y:S01]  /*1b00*/  LOP3.LUT R118, R7, R118, RZ, 0x3c, !PT ;  /* 0x0000007607767212 */ /* 0x000fe200078e3cff */
[----:B------:R5:W-:Y:S01]  /*1b10*/  LDGSTS.E.BYPASS.LTC128B.128 [R161+0x4800], [R16.64] ;  /* 0x0480000010a17fae */ /* 0x000be2000b901d4a */
[----:B------:R-:W-:Y:S01]  /*1b20*/  IADD3.X R7, R171, UR5, RZ, P0, !PT ;  /* 0x00000005ab077c10 */ /* 0x000fe200087fe4ff */
[----:B------:R-:W-:Y:S01]  /*1b30*/  IMAD.SHL.U32 R116, R0, 0x2, RZ ;  /* 0x0000000200747824 */ /* 0x000fe200078e00ff */
[----:B--2---:R-:W-:Y:S01]  /*1b40*/  IADD3 R12, P0, R6, UR4, RZ ;  /* 0x00000004060c7c10 */ /* 0x004fe2000ff1e0ff */
[----:B------:R5:W-:Y:S01]  /*1b50*/  LDGSTS.E.BYPASS.LTC128B.128 [R161+0x6800], [R16.64+0x40] ;  /* 0x0680004010a17fae */ /* 0x000be2000b901d4a */
[----:B------:R-:W-:Y:S01]  /*1b60*/  IMAD.IADD R159, R118, 0x1, R159 ;  /* 0x00000001769f7824 */ /* 0x000fe200078e029f */
[----:B------:R-:W-:Y:S01]  /*1b70*/  LEA R158, R0, 0x3000, 0x1 ;  /* 0x00003000009e7811 */ /* 0x000fe200078e08ff */
[----:B------:R-:W-:Y:S01]  /*1b80*/  IMAD.IADD R118, R118, 0x1, R119 ;  /* 0x0000000176767824 */ /* 0x000fe200078e0277 */
[----:B------:R5:W-:Y:S01]  /*1b90*/  LDGSTS.E.BYPASS.LTC128B.128 [R161+0x8800], [R16.64+0x80] ;  /* 0x0880008010a17fae */ /* 0x000be2000b901d4a */
[----:B------:R-:W-:Y:S01]  /*1ba0*/  IADD3.X R13, R7, UR5, RZ, P0, !PT ;  /* 0x00000005070d7c10 */ /* 0x000fe200087fe4ff */
[----:B------:R-:W-:Y:S01]  /*1bb0*/  IMAD.SHL.U32 R159, R159, 0x2, RZ ;  /* 0x000000029f9f7824 */ /* 0x000fe200078e00ff */
[----:B------:R-:W-:Y:S01]  /*1bc0*/  IADD3 R4, P0, R12, UR4, RZ ;  /* 0x000000040c047c10 */ /* 0x000fe2000ff1e0ff */
[----:B------:R-:W0:Y:S03]  /*1bd0*/  LDGDEPBAR ;  /* 0x00000000000079af */ /* 0x000e260000000000 */
[----:B------:R-:W-:-:S02]  /*1be0*/  IADD3.X R5, R13, UR5, RZ, P0, !PT ;  /* 0x000000050d057c10 */ /* 0x000fc400087fe4ff */
[----:B------:R-:W-:Y:S01]  /*1bf0*/  LOP3.LUT P0, RZ, R164, 0x2, RZ, 0xc0, !PT ;  /* 0x00000002a4ff7812 */ /* 0x000fe2000780c0ff */
        /* <DEDUP_REMOVED lines=18> */
[----:B------:R-:W2:Y:S04]  /*1d20*/  LDSM.16.M88.4 R72, [R116+0x3c00] ;  /* 0x003c00007448783b */ /* 0x000ea80000000200 */
[----:B------:R-:W3:Y:S04]  /*1d30*/  LDSM.16.M88.4 R24, [R116+0x3000] ;  /* 0x003000007418783b */ /* 0x000ee80000000200 */
[----:B-----5:R-:W5:Y:S04]  /*1d40*/  LDSM.16.M88.4 R16, [R116+0x3400] ;  /* 0x003400007410783b */ /* 0x020f680000000200 */
[----:B------:R-:W4:Y:S04]  /*1d50*/  LDSM.16.M88.4 R64, [R116+0x4000] ;  /* 0x004000007440783b */ /* 0x000f280000000200 */
[----:B------:R-:W4:Y:S01]  /*1d60*/  LDSM.16.M88.4 R56, [R116+0x4400] ;  /* 0x004400007438783b */ /* 0x000f220000000200 */
[----:B-1----:R-:W-:-:S03]  /*1d70*/  IMAD.MOV.U32 R5, RZ, RZ, 0x20 ;  /* 0x00000020ff057424 */ /* 0x002fc600078e00ff */
[----:B------:R-:W-:Y:S02]  /*1d80*/  LDSM.16.M88.4 R8, [R116+0x3800] ;  /* 0x003800007408783b */ /* 0x000fe40000000200 */
[C---:B------:R-:W-:Y:S02]  /*1d90*/  SEL R3, R5.reuse, 0xffffffe0, !P1 ;  /* 0xffffffe005037807 */ /* 0x040fe40004800000 */
[----:B------:R-:W-:Y:S01]  /*1da0*/  LDSM.16.M88.4 R48, [R116+0x4800] ;  /* 0x004800007430783b */ /* 0x000fe20000000200 */
[----:B------:R-:W-:Y:S02]  /*1db0*/  SEL R5, R5, 0xffffffe0, !P0 ;  /* 0xffffffe005057807 */ /* 0x000fe40004000000 */
[----:B------:R-:W-:Y:S01]  /*1dc0*/  IMAD.IADD R157, R159, 0x1, R3 ;  /* 0x000000019f9d7824 */ /* 0x000fe200078e0203 */
[----:B------:R-:W-:Y:S02]  /*1dd0*/  LDSM.16.M88.4 R112, [R116+0x4c00] ;  /* 0x004c00007470783b */ /* 0x000fe40000000200 */
[----:B------:R-:W-:-:S02]  /*1de0*/  IMAD.IADD R156, R158, 0x1, R5 ;  /* 0x000000019e9c7824 */ /* 0x000fc400078e0205 */
[----:B------:R-:W-:Y:S04]  /*1df0*/  LDSM.16.M88.4 R108, [R157] ;  /* 0x000000009d6c783b */ /* 0x000fe80000000200 */
[----:B------:R-:W1:Y:S01]  /*1e00*/  LDSM.16.M88.4 R92, [R156+0xc00] ;  /* 0x000c00009c5c783b */ /* 0x000e620000000200 */
[C---:B--2---:R-:W-:Y:S03]  /*1e10*/  HMMA.16816.F32 R36, R32.reuse, R72, RZ ;  /* 0x000000482024723c */ /* 0x044fe600000018ff */
[----:B------:R-:W2:Y:S04]  /*1e20*/  LDSM.16.M88.4 R104, [R156] ;  /* 0x000000009c68783b */ /* 0x000ea80000000200 */
[----:B------:R-:W1:Y:S01]  /*1e30*/  LDSM.16.M88.4 R100, [R156+0x400] ;  /* 0x000400009c64783b */ /* 0x000e620000000200 */
[C---:B---3--:R-:W-:Y:S03]  /*1e40*/  HMMA.16816.F32 R28, R32.reuse, R24, RZ ;  /* 0x00000018201c723c */ /* 0x048fe600000018ff */
[----:B------:R-:W3:Y:S04]  /*1e50*/  LDSM.16.M88.4 R88, [R156+0x1000] ;  /* 0x001000009c58783b */ /* 0x000ee80000000200 */
[----:B------:R-:W1:Y:S01]  /*1e60*/  LDSM.16.M88.4 R84, [R156+0x1400] ;  /* 0x001400009c54783b */ /* 0x000e620000000200 */
[C---:B------:R-:W-:Y:S03]  /*1e70*/  HMMA.16816.F32 R72, R32.reuse, R74, RZ ;  /* 0x0000004a2048723c */ /* 0x040fe600000018ff */
[----:B------:R-:W-:Y:S04]  /*1e80*/  LDSM.16.M88.4 R4, [R159+0x1000] ;  /* 0x001000009f04783b */ /* 0x000fe80000000200 */
[----:B------:R-:W1:Y:S01]  /*1e90*/  LDSM.16.M88.4 R40, [R116+0x5000] ;  /* 0x005000007428783b */ /* 0x000e620000000200 */
[C---:B------:R-:W-:Y:S03]  /*1ea0*/  HMMA.16816.F32 R24, R32.reuse, R26, RZ ;  /* 0x0000001a2018723c */ /* 0x040fe600000018ff */
[----:B------:R-:W1:Y:S04]  /*1eb0*/  LDSM.16.M88.4 R96, [R156+0x800] ;  /* 0x000800009c60783b */ /* 0x000e680000000200 */
[----:B------:R-:W1:Y:S01]  /*1ec0*/  LDSM.16.M88.4 R76, [R156+0x1c00] ;  /* 0x001c00009c4c783b */ /* 0x000e620000000200 */
[C---:B-----5:R-:W-:Y:S03]  /*1ed0*/  HMMA.16816.F32 R20, R32.reuse, R16, RZ ;  /* 0x000000102014723c */ /* 0x060fe600000018ff */
[----:B------:R-:W5:Y:S04]  /*1ee0*/  LDSM.16.M88.4 R80, [R156+0x1800] ;  /* 0x001800009c50783b */ /* 0x000f680000000200 */
[----:B------:R-:W0:Y:S01]  /*1ef0*/  LDGDEPBAR ;  /* 0x00000000000079af */ /* 0x000e220000000000 */
[C---:B------:R-:W-:Y:S08]  /*1f00*/  HMMA.16816.F32 R16, R32.reuse, R18, RZ ;  /* 0x000000122010723c */ /* 0x040ff000000018ff */
[C---:B----4-:R-:W-:Y:S08]  /*1f10*/  HMMA.16816.F32 R68, R32.reuse, R64, RZ ;  /* 0x000000402044723c */ /* 0x050ff000000018ff */
[C---:B------:R-:W-:Y:S08]  /*1f20*/  HMMA.16816.F32 R64, R32.reuse, R66, RZ ;  /* 0x000000422040723c */ /* 0x040ff000000018ff */
[C---:B------:R-:W-:Y:S08]  /*1f30*/  HMMA.16816.F32 R60, R32.reuse, R56, RZ ;  /* 0x00000038203c723c */ /* 0x040ff000000018ff */
[----:B------:R-:W-:Y:S08]  /*1f40*/  HMMA.16816.F32 R56, R32, R58, RZ ;  /* 0x0000003a2038723c */ /* 0x000ff000000018ff */
[C---:B-1----:R-:W-:Y:S08]  /*1f50*/  HMMA.16816.F32 R36, R108.reuse, R92, R36 ;  /* 0x0000005c6c24723c */ /* 0x042ff00000001824 */
[C---:B------:R-:W-:Y:S01]  /*1f60*/  HMMA.16816.F32 R72, R108.reuse, R94, R72 ;  /* 0x0000005e6c48723c */ /* 0x040fe20000001848 */
[----:B------:R-:W1:Y:S07]  /*1f70*/  LDSM.16.M88.4 R92, [R116+0x5400] ;  /* 0x00540000745c783b */ /* 0x000e6e0000000200 */
[C---:B--2---:R-:W-:Y:S08]  /*1f80*/  HMMA.16816.F32 R28, R108.reuse, R104, R28 ;  /* 0x000000686c1c723c */ /* 0x044ff0000000181c */
[----:B------:R-:W-:Y:S01]  /*1f90*/  HMMA.16816.F32 R24, R108, R106, R24 ;  /* 0x0000006a6c18723c */ /* 0x000fe20000001818 */
[----:B------:R-:W-:Y:S07]  /*1fa0*/  LDSM.16.M88.4 R104, [R156+0x4000] ;  /* 0x004000009c68783b */ /* 0x000fee0000000200 */
[C---:B------:R-:W-:Y:S08]  /*1fb0*/  HMMA.16816.F32 R12, R32.reuse, R8, RZ ;  /* 0x00000008200c723c */ /* 0x040ff000000018ff */
[C---:B------:R-:W-:Y:S08]  /*1fc0*/  HMMA.16816.F32 R8, R32.reuse, R10, RZ ;  /* 0x0000000a2008723c */ /* 0x040ff000000018ff */
[C---:B------:R-:W-:Y:S08]  /*1fd0*/  HMMA.16816.F32 R52, R32.reuse, R48, RZ ;  /* 0x000000302034723c */ /* 0x040ff000000018ff */
[C---:B------:R-:W-:Y:S08]  /*1fe0*/  HMMA.16816.F32 R48, R32.reuse, R50, RZ ;  /* 0x000000322030723c */ /* 0x040ff000000018ff */
[C---:B------:R-:W-:Y:S08]  /*1ff0*/  HMMA.16816.F32 R44, R32.reuse, R112, RZ ;  /* 0x00000070202c723c */ /* 0x040ff000000018ff */
[----:B------:R-:W-:Y:S08]  /*2000*/  HMMA.16816.F32 R32, R32, R114, RZ ;  /* 0x000000722020723c */ /* 0x000ff000000018ff */
[C---:B------:R-:W-:Y:S08]  /*2010*/  HMMA.16816.F32 R20, R108.reuse, R100, R20 ;  /* 0x000000646c14723c */ /* 0x040ff00000001814 */
[C---:B------:R-:W-:Y:S01]  /*2020*/  HMMA.16816.F32 R16, R108.reuse, R102, R16 ;  /* 0x000000666c10723c */ /* 0x040fe20000001810 */
[----:B------:R-:W-:Y:S07]  /*2030*/  LDSM.16.M88.4 R100, [R116+0x5800] ;  /* 0x005800007464783b */ /* 0x000fee0000000200 */
[C---:B---3--:R-:W-:Y:S08]  /*2040*/  HMMA.16816.F32 R68, R108.reuse, R88, R68 ;  /* 0x000000586c44723c */ /* 0x048ff00000001844 */
[C---:B------:R-:W-:Y:S08]  /*2050*/  HMMA.16816.F32 R64, R108.reuse, R90, R64 ;  /* 0x0000005a6c40723c */ /* 0x040ff00000001840 */
[C---:B------:R-:W-:Y:S08]  /*2060*/  HMMA.16816.F32 R60, R108.reuse, R84, R60 ;  /* 0x000000546c3c723c */ /* 0x040ff0000000183c */
[----:B------:R-:W-:Y:S01]  /*2070*/  HMMA.16816.F32 R88, R108, R86, R56 ;  /* 0x000000566c58723c */ /* 0x000fe20000001838 */
[----:B------:R-:W-:Y:S04]  /*2080*/  LDSM.16.M88.4 R56, [R157+0x1000] ;  /* 0x001000009d38783b */ /* 0x000fe80000000200 */
[----:B------:R-:W2:Y:S03]  /*2090*/  LDSM.16.M88.4 R84, [R156+0x2000] ;  /* 0x002000009c54783b */ /* 0x000ea60000000200 */
[C---:B------:R-:W-:Y:S08]  /*20a0*/  HMMA.16816.F32 R28, R4.reuse, R40, R28 ;  /* 0x00000028041c723c */ /* 0x040ff0000000181c */
[----:B------:R-:W-:Y:S01]  /*20b0*/  HMMA.16816.F32 R24, R4, R42, R24 ;  /* 0x0000002a0418723c */ /* 0x000fe20000001818 */
[----:B------:R-:W3:Y:S07]  /*20c0*/  LDSM.16.M88.4 R40, [R116+0x6000] ;  /* 0x006000007428783b */ /* 0x000eee0000000200 */
[C---:B------:R-:W-:Y:S08]  /*20d0*/  HMMA.16816.F32 R12, R108.reuse, R96, R12 ;  /* 0x000000606c0c723c */ /* 0x040ff0000000180c */
[C---:B------:R-:W-:Y:S01]  /*20e0*/  HMMA.16816.F32 R8, R108.reuse, R98, R8 ;  /* 0x000000626c08723c */ /* 0x040fe20000001808 */
[----:B------:R-:W4:Y:S07]  /*20f0*/  LDSM.16.M88.4 R96, [R116+0x5c00] ;  /* 0x005c00007460783b */ /* 0x000f2e0000000200 */
[C---:B------:R-:W-:Y:S08]  /*2100*/  HMMA.16816.F32 R44, R108.reuse, R76, R44 ;  /* 0x0000004c6c2c723c */ /* 0x040ff0000000182c */
[C---:B-----5:R-:W-:Y:S08]  /*2110*/  HMMA.16816.F32 R52, R108.reuse, R80, R52 ;  /* 0x000000506c34723c */ /* 0x060ff00000001834 */
[C---:B------:R-:W-:Y:S01]  /*2120*/  HMMA.16816.F32 R48, R108.reuse, R82, R48 ;  /* 0x000000526c30723c */ /* 0x040fe20000001830 */
[----:B------:R-:W-:Y:S07]  /*2130*/  LDSM.16.M88.4 R80, [R116+0x7000] ;  /* 0x007000007450783b */ /* 0x000fee0000000200 */
[----:B------:R-:W-:Y:S01]  /*2140*/  HMMA.16816.F32 R76, R108, R78, R32 ;  /* 0x0000004e6c4c723c */ /* 0x000fe20000001820 */
[----:B------:R-:W-:Y:S07]  /*2150*/  LDSM.16.M88.4 R32, [R159+0x2000] ;  /* 0x002000009f20783b */ /* 0x000fee0000000200 */
[C---:B-1----:R-:W-:Y:S01]  /*2160*/  HMMA.16816.F32 R108, R4.reuse, R92, R20 ;  /* 0x0000005c046c723c */ /* 0x042fe20000001814 */
[----:B------:R-:W-:Y:S07]  /*2170*/  LDSM.16.M88.4 R20, [R157+0x2000] ;  /* 0x002000009d14783b */ /* 0x000fee0000000200 */
[----:B------:R-:W-:Y:S01]  /*2180*/  HMMA.16816.F32 R16, R4, R94, R16 ;  /* 0x0000005e0410723c */ /* 0x000fe20000001810 */
[----:B------:R-:W1:Y:S07]  /*2190*/  LDSM.16.M88.4 R92, [R156+0x2400] ;  /* 0x002400009c5c783b */ /* 0x000e6e0000000200 */
[C---:B--2---:R-:W-:Y:S08]  /*21a0*/  HMMA.16816.F32 R28, R56.reuse, R84, R28 ;  /* 0x00000054381c723c */ /* 0x044ff0000000181c */
[----:B------:R-:W-:Y:S08]  /*21b0*/  HMMA.16816.F32 R24, R56, R86, R24 ;  /* 0x000000563818723c */ /* 0x000ff00000001818 */
[C---:B---3--:R-:W-:Y:S01]  /*21c0*/  HMMA.16816.F32 R84, R4.reuse, R40, R68 ;  /* 0x000000280454723c */ /* 0x048fe20000001844 */
[----:B------:R-:W2:Y:S07]  /*21d0*/  LDSM.16.M88.4 R68, [R116+0x7400] ;  /* 0x007400007444783b */ /* 0x000eae0000000200 */
[C---:B----4-:R-:W-:Y:S08]  /*21e0*/  HMMA.16816.F32 R36, R4.reuse, R96, R36 ;  /* 0x000000600424723c */ /* 0x050ff00000001824 */
[----:B------:R-:W-:Y:S01]  /*21f0*/  HMMA.16816.F32 R72, R4, R98, R72 ;  /* 0x000000620448723c */ /* 0x000fe20000001848 */
[----:B------:R-:W3:Y:S07]  /*2200*/  LDSM.16.M88.4 R96, [R156+0x2800] ;  /* 0x002800009c60783b */ /* 0x000eee0000000200 */
[C---:B-1----:R-:W-:Y:S08]  /*2210*/  HMMA.16816.F32 R108, R56.reuse, R92, R108 ;  /* 0x0000005c386c723c */ /* 0x042ff0000000186c */
[----:B------:R-:W-:Y:S01]  /*2220*/  HMMA.16816.F32 R92, R56, R94, R16 ;  /* 0x0000005e385c723c */ /* 0x000fe20000001810 */
[----:B------:R-:W1:Y:S07]  /*2230*/  LDSM.16.M88.4 R16, [R156+0x4400] ;  /* 0x004400009c10783b */ /* 0x000e6e0000000200 */
[C---:B------:R-:W-:Y:S08]  /*2240*/  HMMA.16816.F32 R12, R4.reuse, R100, R12 ;  /* 0x00000064040c723c */ /* 0x040ff0000000180c */
[C---:B------:R-:W-:Y:S08]  /*2250*/  HMMA.16816.F32 R8, R4.reuse, R102, R8 ;  /* 0x000000660408723c */ /* 0x040ff00000001808 */
[----:B------:R-:W-:Y:S01]  /*2260*/  HMMA.16816.F32 R64, R4, R42, R64 ;  /* 0x0000002a0440723c */ /* 0x000fe20000001840 */
[----:B------:R-:W4:Y:S07]  /*2270*/  LDSM.16.M88.4 R40, [R116+0x7800] ;  /* 0x007800007428783b */ /* 0x000f2e0000000200 */
[C---:B------:R-:W-:Y:S08]  /*2280*/  HMMA.16816.F32 R24, R32.reuse, R82, R24 ;  /* 0x000000522018723c */ /* 0x040ff00000001818 */
[C---:B--2---:R-:W-:Y:S08]  /*2290*/  HMMA.16816.F32 R108, R32.reuse, R68, R108 ;  /* 0x00000044206c723c */ /* 0x044ff0000000186c */
[----:B------:R-:W-:Y:S01]  /*22a0*/  HMMA.16816.F32 R92, R32, R70, R92 ;  /* 0x00000046205c723c */ /* 0x000fe2000000185c */
[----:B------:R-:W2:Y:S07]  /*22b0*/  LDSM.16.M88.4 R68, [R156+0x2c00] ;  /* 0x002c00009c44783b */ /* 0x000eae0000000200 */
[C---:B---3--:R-:W-:Y:S08]  /*22c0*/  HMMA.16816.F32 R12, R56.reuse, R96, R12 ;  /* 0x00000060380c723c */ /* 0x048ff0000000180c */
[----:B------:R-:W-:Y:S01]  /*22d0*/  HMMA.16816.F32 R96, R56, R98, R8 ;  /* 0x000000623860723c */ /* 0x000fe20000001808 */
[----:B------:R-:W3:Y:S07]  /*22e0*/  LDSM.16.M88.4 R8, [R156+0x4800] ;  /* 0x004800009c08783b */ /* 0x000eee0000000200 */
[----:B------:R-:W-:Y:S08]  /*22f0*/  HMMA.16816.F32 R24, R20, R106, R24 ;  /* 0x0000006a1418723c */ /* 0x000ff00000001818 */
[----:B------:R-:W-:Y:S01]  /*2300*/  HMMA.16816.F32 R28, R32, R80, R28 ;  /* 0x00000050201c723c */ /* 0x000fe2000000181c */
[----:B------:R-:W-:Y:S07]  /*2310*/  LDSM.16.M88.4 R80, [R116+0x6400] ;  /* 0x006400007450783b */ /* 0x000fee0000000200 */
[C---:B-1----:R-:W-:Y:S08]  /*2320*/  HMMA.16816.F32 R108, R20.reuse, R16, R108 ;  /* 0x00000010146c723c */ /* 0x042ff0000000186c */
[----:B------:R-:W-:Y:S01]  /*2330*/  HMMA.16816.F32 R92, R20, R18, R92 ;  /* 0x00000012145c723c */ /* 0x000fe2000000185c */
[----:B------:R-:W1:Y:S01]  /*2340*/  LDSM.16.M88.4 R16, [R116+0x7c00] ;  /* 0x007c00007410783b */ /* 0x000e620000000200 */
[----:B------:R-:W-:-:S02]  /*2350*/  FMUL.FTZ R24, R24, c[0x0][0x2ec] ;  /* 0x0000bb0018187a20 */ /* 0x000fc40000410000 */
[----:B------:R-:W-:Y:S02]  /*2360*/  FMUL.FTZ R25, R25, c[0x0][0x2ec] ;  /* 0x0000bb0019197a20 */ /* 0x000fe40000410000 */
[----:B------:R-:W-:Y:S01]  /*2370*/  FMUL.FTZ R26, R26, c[0x0][0x2ec] ;  /* 0x0000bb001a1a7a20 */ /* 0x000fe20000410000 */
[----:B------:R-:W5:Y:S01]  /*2380*/  MUFU.TANH R101, R24 ;  /* 0x0000001800657308 */ /* 0x000f620000002400 */
[----:B----4-:R-:W-:Y:S01]  /*2390*/  HMMA.16816.F32 R12, R32, R40, R12 ;  /* 0x00000028200c723c */ /* 0x010fe2000000180c */
[----:B------:R-:W-:-:S06]  /*23a0*/  FMUL.FTZ R27, R27, c[0x0][0x2ec] ;  /* 0x0000bb001b1b7a20 */ /* 0x000fcc0000410000 */
[----:B------:R-:W-:Y:S01]  /*23b0*/  MUFU.TANH R102, R25 ;  /* 0x0000001900667308 */ /* 0x000fe20000002400 */
[----:B--2---:R-:W-:Y:S01]  /*23c0*/  HMMA.16816.F32 R36, R56, R68, R36 ;  /* 0x000000443824723c */ /* 0x004fe20000001824 */
[----:B------:R-:W-:-:S06]  /*23d0*/  FMUL.FTZ R106, R110, c[0x0][0x2ec] ;  /* 0x0000bb006e6a7a20 */ /* 0x000fcc0000410000 */
[----:B------:R-:W-:Y:S01]  /*23e0*/  MUFU.TANH R103, R26 ;  /* 0x0000001a00677308 */ /* 0x000fe20000002400 */
[----:B------:R-:W-:Y:S01]  /*23f0*/  HMMA.16816.F32 R72, R56, R70, R72 ;  /* 0x000000463848723c */ /* 0x000fe20000001848 */
[----:B------:R-:W-:Y:S02]  /*2400*/  FMUL.FTZ R94, R94, c[0x0][0x2ec] ;  /* 0x0000bb005e5e7a20 */ /* 0x000fe40000410000 */
[----:B------:R-:W-:Y:S02]  /*2410*/  FMUL.FTZ R68, R93, c[0x0][0x2ec] ;  /* 0x0000bb005d447a20 */ /* 0x000fe40000410000 */
[----:B------:R-:W-:Y:S02]  /*2420*/  FMUL.FTZ R92, R92, c[0x0][0x2ec] ;  /* 0x0000bb005c5c7a20 */ /* 0x000fe40000410000 */
[----:B------:R-:W-:Y:S01]  /*2430*/  MUFU.TANH R70, R94 ;  /* 0x0000005e00467308 */ /* 0x000fe20000002400 */
[----:B------:R-:W-:Y:S01]  /*2440*/  HMMA.16816.F32 R28, R20, R104, R28 ;  /* 0x00000068141c723c */ /* 0x000fe2000000181c */
[----:B------:R-:W-:-:S06]  /*2450*/  FMUL.FTZ R69, R95, c[0x0][0x2ec] ;  /* 0x0000bb005f457a20 */ /* 0x000fcc0000410000 */
[----:B------:R2:W-:Y:S01]  /*2460*/  MUFU.TANH R104, R27 ;  /* 0x0000001b00687308 */ /* 0x0005e20000002400 */
[----:B------:R-:W-:Y:S01]  /*2470*/  HMMA.16816.F32 R96, R32, R42, R96 ;  /* 0x0000002a2060723c */ /* 0x000fe20000001860 */
[----:B------:R-:W4:Y:S01]  /*2480*/  LDSM.16.M88.4 R40, [R156+0x4c00] ;  /* 0x004c00009c28783b */ /* 0x000f220000000200 */
[----:B------:R-:W-:-:S05]  /*2490*/  FMUL.FTZ R105, R108, c[0x0][0x2ec] ;  /* 0x0000bb006c697a20 */ /* 0x000fca0000410000 */
[----:B------:R-:W-:Y:S01]  /*24a0*/  MUFU.TANH R106, R106 ;  /* 0x0000006a006a7308 */ /* 0x000fe20000002400 */
[----:B---3--:R-:W-:Y:S01]  /*24b0*/  HMMA.16816.F32 R12, R20, R8, R12 ;  /* 0x00000008140c723c */ /* 0x008fe2000000180c */
[----:B--2---:R-:W2:Y:S07]  /*24c0*/  LDSM.16.M88.4 R24, [R156+0x3000] ;  /* 0x003000009c18783b */ /* 0x004eae0000000200 */
[----:B-1----:R-:W-:Y:S01]  /*24d0*/  HMMA.16816.F32 R36, R32, R16, R36 ;  /* 0x000000102024723c */ /* 0x002fe20000001824 */
[----:B------:R-:W-:Y:S01]  /*24e0*/  FMUL.FTZ R0, R28, c[0x0][0x2ec] ;  /* 0x0000bb001c007a20 */ /* 0x000fe20000410000 */
[----:B------:R-:W-:Y:S01]  /*24f0*/  MUFU.TANH R105, R105 ;  /* 0x0000006900697308 */ /* 0x000fe20000002400 */
[----:B------:R-:W-:-:S05]  /*2500*/  FMUL.FTZ R100, R29, c[0x0][0x2ec] ;  /* 0x0000bb001d647a20 */ /* 0x000fca0000410000 */
[----:B------:R-:W-:Y:S01]  /*2510*/  HMMA.16816.F32 R72, R32, R18, R72 ;  /* 0x000000122048723c */ /* 0x000fe20000001848 */
[----:B------:R-:W1:Y:S01]  /*2520*/  LDSM.16.M88.4 R16, [R156+0x3400] ;  /* 0x003400009c10783b */ /* 0x000e620000000200 */
[----:B------:R-:W3:Y:S06]  /*2530*/  MUFU.TANH R100, R100 ;  /* 0x0000006400647308 */ /* 0x000eec0000002400 */
[----:B------:R-:W-:Y:S01]  /*2540*/  HMMA.16816.F32 R96, R20, R10, R96 ;  /* 0x0000000a1460723c */ /* 0x000fe20000001860 */
[----:B------:R-:W1:Y:S01]  /*2550*/  LDSM.16.M88.4 R8, [R116+0x8000] ;  /* 0x008000007408783b */ /* 0x000e620000000200 */
[----:B------:R-:W-:Y:S01]  /*2560*/  FMUL.FTZ R71, R12, c[0x0][0x2ec] ;  /* 0x0000bb000c477a20 */ /* 0x000fe20000410000 */
[----:B------:R-:W-:Y:S01]  /*2570*/  MUFU.TANH R92, R92 ;  /* 0x0000005c005c7308 */ /* 0x000fe20000002400 */
[----:B------:R-:W-:-:S02]  /*2580*/  FMUL.FTZ R93, R13, c[0x0][0x2ec] ;  /* 0x0000bb000d5d7a20 */ /* 0x000fc40000410000 */
[----:B------:R-:W-:Y:S02]  /*2590*/  FMUL.FTZ R192, R14, c[0x0][0x2ec] ;  /* 0x0000bb000ec07a20 */ /* 0x000fe40000410000 */
[----:B------:R-:W-:Y:S01]  /*25a0*/  FMUL.FTZ R94, R15, c[0x0][0x2ec] ;  /* 0x0000bb000f5e7a20 */ /* 0x000fe20000410000 */
[----:B------:R-:W-:Y:S01]  /*25b0*/  HMMA.16816.F32 R60, R4, R80, R60 ;  /* 0x00000050043c723c */ /* 0x000fe2000000183c */
[----:B------:R-:W1:Y:S01]  /*25c0*/  LDSM.16.M88.4 R12, [R116+0x6c00] ;  /* 0x006c0000740c783b */ /* 0x000e620000000200 */
[----:B------:R-:W-:Y:S05]  /*25d0*/  MUFU.TANH R68, R68 ;  /* 0x0000004400447308 */ /* 0x000fea0000002400 */
[----:B------:R-:W-:Y:S01]  /*25e0*/  FMUL.FTZ R80, R30, c[0x0][0x2ec] ;  /* 0x0000bb001e507a20 */ /* 0x000fe20000410000 */
[----:B----4-:R-:W-:Y:S01]  /*25f0*/  HMMA.16816.F32 R36, R20, R40, R36 ;  /* 0x000000281424723c */ /* 0x010fe20000001824 */
[----:B------:R-:W-:Y:S01]  /*2600*/  FMUL.FTZ R81, R31, c[0x0][0x2ec] ;  /* 0x0000bb001f517a20 */ /* 0x000fe20000410000 */
[----:B------:R-:W-:Y:S01]  /*2610*/  MUFU.TANH R69, R69 ;  /* 0x0000004500457308 */ /* 0x000fe20000002400 */
[----:B------:R-:W4:Y:S04]  /*2620*/  LDSM.16.M88.4 R28, [R116+0x6800] ;  /* 0x00680000741c783b */ /* 0x000f280000000200 */
[----:B------:R-:W-:Y:S01]  /*2630*/  FMUL.FTZ R96, R96, c[0x0][0x2ec] ;  /* 0x0000bb0060607a20 */ /* 0x000fe20000410000 */
[----:B--2---:R-:W-:Y:S01]  /*2640*/  HMMA.16816.F32 R84, R56, R24, R84 ;  /* 0x000000183854723c */ /* 0x004fe20000001854 */
[----:B------:R-:W-:Y:S01]  /*2650*/  FMUL.FTZ R98, R98, c[0x0][0x2ec] ;  /* 0x0000bb0062627a20 */ /* 0x000fe20000410000 */
[----:B------:R-:W2:Y:S01]  /*2660*/  MUFU.TANH R81, R81 ;  /* 0x0000005100517308 */ /* 0x000ea20000002400 */
[----:B------:R-:W-:-:S02]  /*2670*/  FMUL.FTZ R97, R97, c[0x0][0x2ec] ;  /* 0x0000bb0061617a20 */ /* 0x000fc40000410000 */
[----:B------:R-:W-:-:S03]  /*2680*/  FMUL.FTZ R99, R99, c[0x0][0x2ec] ;  /* 0x0000bb0063637a20 */ /* 0x000fc60000410000 */
[----:B------:R-:W-:Y:S01]  /*2690*/  HMMA.16816.F32 R64, R56, R26, R64 ;  /* 0x0000001a3840723c */ /* 0x000fe20000001840 */
[----:B------:R-:W-:Y:S01]  /*26a0*/  LDSM.16.M88.4 R24, [R156+0x5000] ;  /* 0x005000009c18783b */ /* 0x000fe20000000200 */
[----:B------:R-:W-:Y:S06]  /*26b0*/  MUFU.TANH R198, R96 ;  /* 0x0000006000c67308 */ /* 0x000fec0000002400 */
[----:B------:R-:W-:Y:S01]  /*26c0*/  HMMA.16816.F32 R72, R20, R42, R72 ;  /* 0x0000002a1448723c */ /* 0x000fe20000001848 */
[----:B------:R-:W2:Y:S01]  /*26d0*/  LDSM.16.M88.4 R40, [R116+0x8400] ;  /* 0x008400007428783b */ /* 0x000ea20000000200 */
[----:B------:R-:W-:Y:S01]  /*26e0*/  FMUL.FTZ R38, R38, c[0x0][0x2ec] ;  /* 0x0000bb0026267a20 */ /* 0x000fe20000410000 */
[----:B------:R-:W-:Y:S01]  /*26f0*/  MUFU.TANH R196, R98 ;  /* 0x0000006200c47308 */ /* 0x000fe20000002400 */
[----:B------:R-:W-:-:S02]  /*2700*/  FMUL.FTZ R190, R36, c[0x0][0x2ec] ;  /* 0x0000bb0024be7a20 */ /* 0x000fc40000410000 */
[----:B------:R-:W-:Y:S02]  /*2710*/  FMUL.FTZ R36, R37, c[0x0][0x2ec] ;  /* 0x0000bb0025247a20 */ /* 0x000fe40000410000 */
[----:B------:R-:W-:Y:S01]  /*2720*/  HMMA.16816.F32 R88, R4, R82, R88 ;  /* 0x000000520458723c */ /* 0x000fe20000001858 */
[----:B------:R-:W-:Y:S02]  /*2730*/  FMUL.FTZ R37, R39, c[0x0][0x2ec] ;  /* 0x0000bb0027257a20 */ /* 0x000fe40000410000 */
[----:B------:R2:W-:Y:S04]  /*2740*/  MUFU.TANH R130, R38 ;  /* 0x0000002600827308 */ /* 0x0005e80000002400 */
[----:B------:R-:W-:Y:S01]  /*2750*/  FMUL.FTZ R82, R109, c[0x0][0x2ec] ;  /* 0x0000bb006d527a20 */ /* 0x000fe20000410000 */
[----:B-1----:R-:W-:Y:S01]  /*2760*/  HMMA.16816.F32 R60, R56, R16, R60 ;  /* 0x00000010383c723c */ /* 0x002fe2000000183c */
[----:B------:R-:W-:-:S02]  /*2770*/  FMUL.FTZ R83, R111, c[0x0][0x2ec] ;  /* 0x0000bb006f537a20 */ /* 0x000fc40000410000 */
[----:B------:R-:W-:Y:S05]  /*2780*/  MUFU.TANH R93, R93 ;  /* 0x0000005d005d7308 */ /* 0x000fea0000002400 */
[----:B------:R-:W-:Y:S01]  /*2790*/  HMMA.16816.F32 R84, R32, R8, R84 ;  /* 0x000000082054723c */ /* 0x000fe20000001854 */
[----:B------:R-:W-:Y:S02]  /*27a0*/  FMUL.FTZ R74, R74, c[0x0][0x2ec] ;  /* 0x0000bb004a4a7a20 */ /* 0x000fe40000410000 */
[----:B------:R-:W1:Y:S01]  /*27b0*/  MUFU.TANH R82, R82 ;  /* 0x0000005200527308 */ /* 0x000e620000002400 */
[----:B------:R-:W-:Y:S02]  /*27c0*/  FMUL.FTZ R72, R72, c[0x0][0x2ec] ;  /* 0x0000bb0048487a20 */ /* 0x000fe40000410000 */
[----:B------:R-:W-:-:S02]  /*27d0*/  FMUL.FTZ R75, R75, c[0x0][0x2ec] ;  /* 0x0000bb004b4b7a20 */ /* 0x000fc40000410000 */
[----:B------:R-:W-:Y:S01]  /*27e0*/  HMMA.16816.F32 R64, R32, R10, R64 ;  /* 0x0000000a2040723c */ /* 0x000fe20000001840 */
[----:B------:R-:W1:Y:S01]  /*27f0*/  LDSM.16.M88.4 R8, [R156+0x5400] ;  /* 0x005400009c08783b */ /* 0x000e620000000200 */
[----:B------:R-:W-:Y:S01]  /*2800*/  FMUL.FTZ R39, R73, c[0x0][0x2ec] ;  /* 0x0000bb0049277a20 */ /* 0x000fe20000410000 */
[----:B------:R-:W1:Y:S05]  /*2810*/  MUFU.TANH R83, R83 ;  /* 0x0000005300537308 */ /* 0x000e6a0000002400 */
[----:B------:R-:W-:Y:S03]  /*2820*/  HMMA.16816.F32 R44, R4, R12, R44 ;  /* 0x0000000c042c723c */ /* 0x000fe6000000182c */
[----:B------:R-:W-:Y:S04]  /*2830*/  MUFU.TANH R186, R74 ;  /* 0x0000004a00ba7308 */ /* 0x000fe80000002400 */
[----:B------:R-:W-:Y:S01]  /*2840*/  LOP3.LUT R13, R123, 0xffffffe0, RZ, 0xc0, !PT ;  /* 0xffffffe07b0d7812 */ /* 0x000fe200078ec0ff */
[----:B------:R-:W-:Y:S01]  /*2850*/  HMMA.16816.F32 R88, R56, R18, R88 ;  /* 0x000000123858723c */ /* 0x000fe20000001858 */
[----:B------:R-:W-:Y:S01]  /*2860*/  LDSM.16.M88.4 R16, [R116+0x8800] ;  /* 0x008800007410783b */ /* 0x000fe20000000200 */
[----:B------:R-:W-:Y:S01]  /*2870*/  SHF.R.S32.HI R123, RZ, 0x1f, R123 ;  /* 0x0000001fff7b7819 */ /* 0x000fe2000001147b */
[----:B------:R-:W1:Y:S01]  /*2880*/  MUFU.TANH R192, R192 ;  /* 0x000000c000c07308 */ /* 0x000e620000002400 */
[----:B------:R-:W-:-:S02]  /*2890*/  IMAD.IADD R172, R122, 0x1, -R13 ;  /* 0x000000017aac7824 */ /* 0x000fc400078e0a0d */
[----:B------:R-:W-:Y:S01]  /*28a0*/  IMAD.SHL.U32 R122, R122, 0x2, RZ ;  /* 0x000000027a7a7824 */ /* 0x000fe200078e00ff */
[----:B------:R-:W-:Y:S01]  /*28b0*/  LEA.HI R123, R123, R124, RZ, 0x2 ;  /* 0x0000007c7b7b7211 */ /* 0x000fe200078f10ff */
[C---:B----4-:R-:W-:Y:S01]  /*28c0*/  HMMA.16816.F32 R52, R4.reuse, R28, R52 ;  /* 0x0000001c0434723c */ /* 0x050fe20000001834 */
[----:B------:R-:W-:Y:S02]  /*28d0*/  SHF.R.S32.HI R13, RZ, 0x1f, R172 ;  /* 0x0000001fff0d7819 */ /* 0x000fe400000114ac */
[----:B------:R-:W4:Y:S01]  /*28e0*/  MUFU.TANH R71, R71 ;  /* 0x0000004700477308 */ /* 0x000f220000002400 */
[----:B------:R-:W-:Y:S02]  /*28f0*/  LOP3.LUT R173, R123, 0xfffffffc, RZ, 0xc0, !PT ;  /* 0xfffffffc7bad7812 */ /* 0x000fe400078ec0ff */
[----:B------:R-:W-:Y:S02]  /*2900*/  LEA.HI R172, R13, R172, RZ, 0x2 ;  /* 0x000000ac0dac7211 */ /* 0x000fe400078f10ff */
[----:B------:R-:W-:Y:S01]  /*2910*/  HMMA.16816.F32 R48, R4, R30, R48 ;  /* 0x0000001e0430723c */ /* 0x000fe20000001830 */
[----:B------:R-:W1:Y:S01]  /*2920*/  LDSM.16.M88.4 R28, [R156+0x3800] ;  /* 0x003800009c1c783b */ /* 0x000e620000000200 */
[----:B------:R-:W-:Y:S01]  /*2930*/  SHF.R.S32.HI R172, RZ, 0x2, R172 ;  /* 0x00000002ffac7819 */ /* 0x000fe200000114ac */
[----:B------:R-:W1:Y:S01]  /*2940*/  MUFU.TANH R94, R94 ;  /* 0x0000005e005e7308 */ /* 0x000e620000002400 */
[----:B------:R-:W-:-:S04]  /*2950*/  IMAD.IADD R173, R124, 0x1, -R173 ;  /* 0x000000017cad7824 */ /* 0x000fc800078e0aad */
[----:B--2---:R-:W-:Y:S03]  /*2960*/  HMMA.16816.F32 R60, R32, R40, R60 ;  /* 0x00000028203c723c */ /* 0x004fe6000000183c */
[----:B------:R-:W2:Y:S04]  /*2970*/  MUFU.TANH R200, R97 ;  /* 0x0000006100c87308 */ /* 0x000ea80000002400 */
[----:B------:R-:W-:Y:S01]  /*2980*/  IADD3 R40, R125, 0x1, R172 ;  /* 0x000000017d287810 */ /* 0x000fe20007ffe0ac */
[----:B------:R-:W-:Y:S03]  /*2990*/  HMMA.16816.F32 R84, R20, R24, R84 ;  /* 0x000000181454723c */ /* 0x000fe60000001854 */
[----:B------:R-:W-:Y:S01]  /*29a0*/  IADD3 R40, R121, -c[0x0][0x214], R40 ;  /* 0x8000850079287a10 */ /* 0x000fe20007ffe028 */
[----:B------:R-:W1:Y:S03]  /*29b0*/  MUFU.TANH R194, R99 ;  /* 0x0000006300c27308 */ /* 0x000e660000002400 */
[----:B------:R-:W-:Y:S01]  /*29c0*/  IADD3 R25, R117, -0x1, RZ ;  /* 0xffffffff75197810 */ /* 0x000fe20007ffe0ff */
[----:B------:R-:W-:Y:S01]  /*29d0*/  HMMA.16816.F32 R88, R32, R42, R88 ;  /* 0x0000002a2058723c */ /* 0x000fe20000001858 */
[----:B------:R-:W-:-:S02]  /*29e0*/  IADD3 R40, R40, c[0x0][0x2e8], RZ ;  /* 0x0000ba0028287a10 */ /* 0x000fc40007ffe0ff */
[C---:B------:R-:W-:Y:S01]  /*29f0*/  ISETP.GT.AND P0, PT, R25.reuse, R160, PT ;  /* 0x000000a01900720c */ /* 0x040fe20003f04270 */
[----:B------:R-:W-:Y:S01]  /*2a00*/  IMAD.SHL.U32 R25, R25, 0x80, RZ ;  /* 0x0000008019197824 */ /* 0x000fe200078e00ff */
[C---:B------:R-:W-:Y:S01]  /*2a10*/  IADD3 R38, R40.reuse, 0x8, RZ ;  /* 0x0000000828267810 */ /* 0x040fe20007ffe0ff */
[----:B------:R-:W1:Y:S01]  /*2a20*/  MUFU.TANH R190, R190 ;  /* 0x000000be00be7308 */ /* 0x000e620000002400 */
[-C--:B------:R-:W-:Y:S01]  /*2a30*/  IMNMX R40, R40, R121.reuse, PT ;  /* 0x0000007928287217 */ /* 0x080fe20003800200 */
[----:B------:R-:W-:Y:S01]  /*2a40*/  HMMA.16816.F32 R64, R20, R26, R64 ;  /* 0x0000001a1440723c */ /* 0x000fe20000001840 */
[----:B------:R-:W-:-:S05]  /*2a50*/  IMNMX R38, R38, R121, PT ;  /* 0x0000007926267217 */ /* 0x000fca0003800200 */
[----:B------:R-:W-:Y:S01]  /*2a60*/  MUFU.TANH R188, R72 ;  /* 0x0000004800bc7308 */ /* 0x000fe20000002400 */
[----:B------:R-:W-:Y:S01]  /*2a70*/  LOP3.LUT R27, R25, 0x6, R122, 0xf8, !PT ;  /* 0x00000006191b7812 */ /* 0x000fe200078ef87a */
[----:B------:R-:W-:Y:S01]  /*2a80*/  HMMA.16816.F32 R76, R4, R14, R76 ;  /* 0x0000000e044c723c */ /* 0x000fe2000000184c */
[----:B------:R-:W2:Y:S01]  /*2a90*/  LDSM.16.M88.4 R4, [R156+0x3c00] ;  /* 0x003c00009c04783b */ /* 0x000ea20000000200 */
[----:B------:R-:W-:Y:S01]  /*2aa0*/  FMUL.FTZ R84, R84, c[0x0][0x2ec] ;  /* 0x0000bb0054547a20 */ /* 0x000fe20000410000 */
[----:B------:R-:W-:Y:S01]  /*2ab0*/  LOP3.LUT R13, R27, 0x8, RZ, 0xfc, !PT ;  /* 0x000000081b0d7812 */ /* 0x000fe200078efcff */
[----:B------:R-:W-:Y:S02]  /*2ac0*/  FMUL.FTZ R86, R86, c[0x0][0x2ec] ;  /* 0x0000bb0056567a20 */ /* 0x000fe40000410000 */
[----:B------:R-:W-:Y:S01]  /*2ad0*/  MUFU.TANH R182, R84 ;  /* 0x0000005400b67308 */ /* 0x000fe20000002400 */
[C---:B------:R-:W-:Y:S01]  /*2ae0*/  ISETP.GE.AND P3, PT, R13.reuse, R40, PT ;  /* 0x000000280d00720c */ /* 0x040fe20003f66270 */
[----:B-1----:R-:W-:Y:S01]  /*2af0*/  HMMA.16816.F32 R60, R20, R8, R60 ;  /* 0x00000008143c723c */ /* 0x002fe2000000183c */
[----:B------:R-:W-:Y:S01]  /*2b00*/  ISETP.GE.AND P1, PT, R13, R38, PT ;  /* 0x000000260d00720c */ /* 0x000fe20003f26270 */
[----:B------:R-:W-:Y:S01]  /*2b10*/  FMUL.FTZ R85, R85, c[0x0][0x2ec] ;  /* 0x0000bb0055557a20 */ /* 0x000fe20000410000 */
[----:B-----5:R-:W-:Y:S01]  /*2b20*/  FSEL R96, R101, -INF , !P3 ;  /* 0xff80000065607808 */ /* 0x020fe20005800000 */
[----:B------:R-:W1:Y:S01]  /*2b30*/  LDSM.16.M88.4 R12, [R156+0x5800] ;  /* 0x005800009c0c783b */ /* 0x000e620000000200 */
[----:B------:R-:W-:Y:S01]  /*2b40*/  FMUL.FTZ R87, R87, c[0x0][0x2ec] ;  /* 0x0000bb0057577a20 */ /* 0x000fe20000410000 */
[----:B------:R5:W-:Y:S01]  /*2b50*/  MUFU.TANH R174, R86 ;  /* 0x0000005600ae7308 */ /* 0x000be20000002400 */
[----:B------:R-:W-:Y:S01]  /*2b60*/  LOP3.LUT R9, R27, 0x1, RZ, 0xfc, !PT ;  /* 0x000000011b097812 */ /* 0x000fe200078efcff */
[----:B------:R-:W-:Y:S01]  /*2b70*/  HMMA.16816.F32 R52, R56, R28, R52 ;  /* 0x0000001c3834723c */ /* 0x000fe20000001834 */
[----:B------:R-:W-:-:S02]  /*2b80*/  FMUL.FTZ R64, R64, c[0x0][0x2ec] ;  /* 0x0000bb0040407a20 */ /* 0x000fc40000410000 */
[----:B------:R-:W-:Y:S01]  /*2b90*/  ISETP.GE.AND P4, PT, R9, R40, PT ;  /* 0x000000280900720c */ /* 0x000fe20003f86270 */
[----:B------:R-:W-:Y:S01]  /*2ba0*/  FMUL.FTZ R65, R65, c[0x0][0x2ec] ;  /* 0x0000bb0041417a20 */ /* 0x000fe20000410000 */
[----:B------:R-:W-:Y:S01]  /*2bb0*/  ISETP.GE.AND P2, PT, R9, R38, PT ;  /* 0x000000260900720c */ /* 0x000fe20003f46270 */
[----:B------:R-:W1:Y:S01]  /*2bc0*/  MUFU.TANH R36, R36 ;  /* 0x0000002400247308 */ /* 0x000e620000002400 */
[----:B------:R-:W-:Y:S01]  /*2bd0*/  LOP3.LUT R9, R27, 0x9, RZ, 0xfc, !PT ;  /* 0x000000091b097812 */ /* 0x000fe200078efcff */
[----:B------:R-:W-:Y:S01]  /*2be0*/  HMMA.16816.F32 R88, R20, R10, R88 ;  /* 0x0000000a1458723c */ /* 0x000fe20000001858 */
[----:B---3--:R-:W-:Y:S01]  /*2bf0*/  FSEL R100, R100, -INF , !P4 ;  /* 0xff80000064647808 */ /* 0x008fe20006000000 */
[----:B------:R-:W-:Y:S01]  /*2c00*/  FMUL.FTZ R66, R66, c[0x0][0x2ec] ;  /* 0x0000bb0042427a20 */ /* 0x000fe20000410000 */
[----:B------:R-:W-:Y:S01]  /*2c10*/  ISETP.GE.AND P5, PT, R9, R40, PT ;  /* 0x000000280900720c */ /* 0x000fe20003fa6270 */
[----:B------:R-:W-:Y:S01]  /*2c20*/  FMUL.FTZ R67, R67, c[0x0][0x2ec] ;  /* 0x0000bb0043437a20 */ /* 0x000fe20000410000 */
[----:B------:R-:W-:Y:S01]  /*2c30*/  ISETP.GE.AND P4, PT, R9, R38, PT ;  /* 0x000000260900720c */ /* 0x000fe20003f86270 */
[----:B------:R-:W3:Y:S01]  /*2c40*/  MUFU.TANH R37, R37 ;  /* 0x0000002500257308 */ /* 0x000ee20000002400 */
[----:B------:R-:W-:Y:S01]  /*2c50*/  LOP3.LUT R9, R27, 0x10, RZ, 0xfc, !PT ;  /* 0x000000101b097812 */ /* 0x000fe200078efcff */
[----:B------:R-:W-:Y:S01]  /*2c60*/  HMMA.16816.F32 R48, R56, R30, R48 ;  /* 0x0000001e3830723c */ /* 0x000fe20000001830 */
[----:B------:R-:W-:Y:S01]  /*2c70*/  FSEL R42, R81, -INF , !P2 ;  /* 0xff800000512a7808 */ /* 0x000fe20005000000 */
[----:B------:R-:W-:Y:S01]  /*2c80*/  FMUL.FTZ R60, R60, c[0x0][0x2ec] ;  /* 0x0000bb003c3c7a20 */ /* 0x000fe20000410000 */
[----:B------:R-:W-:Y:S01]  /*2c90*/  ISETP.GE.AND P2, PT, R9, R40, PT ;  /* 0x000000280900720c */ /* 0x000fe20003f46270 */
[----:B------:R-:W-:Y:S01]  /*2ca0*/  FMUL.FTZ R61, R61, c[0x0][0x2ec] ;  /* 0x0000bb003d3d7a20 */ /* 0x000fe20000410000 */
[----:B------:R-:W-:Y:S01]  /*2cb0*/  ISETP.GE.AND P3, PT, R9, R38, PT ;  /* 0x000000260900720c */ /* 0x000fe20003f66270 */
[----:B------:R-:W1:Y:S01]  /*2cc0*/  MUFU.TANH R184, R75 ;  /* 0x0000004b00b87308 */ /* 0x000e620000002400 */
[C---:B------:R-:W-:Y:S01]  /*2cd0*/  LOP3.LUT R11, R27.reuse, 0x11, RZ, 0xfc, !PT ;  /* 0x000000111b0b7812 */ /* 0x040fe200078efcff */
[----:B------:R-:W-:Y:S01]  /*2ce0*/  HMMA.16816.F32 R52, R32, R16, R52 ;  /* 0x000000102034723c */ /* 0x000fe20000001834 */
[----:B------:R-:W-:Y:S01]  /*2cf0*/  LOP3.LUT R9, R27, 0x18, RZ, 0xfc, !PT ;  /* 0x000000181b097812 */ /* 0x000fe200078efcff */
[----:B------:R-:W-:Y:S01]  /*2d00*/  FMUL.FTZ R62, R62, c[0x0][0x2ec] ;  /* 0x0000bb003e3e7a20 */ /* 0x000fe20000410000 */
[----:B-----5:R-:W-:Y:S01]  /*2d10*/  FSEL R86, R103, -INF , !P1 ;  /* 0xff80000067567808 */ /* 0x020fe20004800000 */
[----:B------:R-:W-:Y:S01]  /*2d20*/  FMUL.FTZ R63, R63, c[0x0][0x2ec] ;  /* 0x0000bb003f3f7a20 */ /* 0x000fe20000410000 */
[----:B------:R-:W-:Y:S01]  /*2d30*/  FSEL R102, R102, -INF , !P5 ;  /* 0xff80000066667808 */ /* 0x000fe20006800000 */
[----:B------:R-:W5:Y:S01]  /*2d40*/  MUFU.TANH R39, R39 ;  /* 0x0000002700277308 */ /* 0x000f620000002400 */
[----:B------:R-:W-:Y:S01]  /*2d50*/  FSEL R104, R104, -INF , !P4 ;  /* 0xff80000068687808 */ /* 0x000fe20006000000 */
[C---:B--2---:R-:W-:Y:S01]  /*2d60*/  HMMA.16816.F32 R44, R56.reuse, R4, R44 ;  /* 0x00000004382c723c */ /* 0x044fe2000000182c */
[----:B------:R-:W-:Y:S01]  /*2d70*/  FSEL R84, R105, -INF , !P2 ;  /* 0xff80000069547808 */ /* 0x000fe20005000000 */
[----:B------:R-:W-:Y:S01]  /*2d80*/  FMUL.FTZ R88, R88, c[0x0][0x2ec] ;  /* 0x0000bb0058587a20 */ /* 0x000fe20000410000 */
[----:B------:R-:W-:Y:S01]  /*2d90*/  ISETP.GE.AND P1, PT, R11, R40, PT ;  /* 0x000000280b00720c */ /* 0x000fe20003f26270 */
[----:B------:R-:W-:Y:S01]  /*2da0*/  FMUL.FTZ R89, R89, c[0x0][0x2ec] ;  /* 0x0000bb0059597a20 */ /* 0x000fe20000410000 */
[----:B------:R-:W-:Y:S01]  /*2db0*/  ISETP.GE.AND P5, PT, R11, R38, PT ;  /* 0x000000260b00720c */ /* 0x000fe20003fa6270 */
[----:B------:R-:W2:Y:S01]  /*2dc0*/  MUFU.TANH R140, R85 ;  /* 0x00000055008c7308 */ /* 0x000ea20000002400 */
[C---:B------:R-:W-:Y:S01]  /*2dd0*/  ISETP.GE.AND P4, PT, R9.reuse, R40, PT ;  /* 0x000000280900720c */ /* 0x040fe20003f86270 */
[----:B------:R-:W-:Y:S01]  /*2de0*/  HMMA.16816.F32 R76, R56, R6, R76 ;  /* 0x00000006384c723c */ /* 0x000fe2000000184c */
[----:B------:R-:W-:Y:S01]  /*2df0*/  ISETP.GE.AND P2, PT, R9, R38, PT ;  /* 0x000000260900720c */ /* 0x000fe20003f46270 */
[----:B------:R-:W-:Y:S01]  /*2e00*/  FMUL.FTZ R90, R90, c[0x0][0x2ec] ;  /* 0x0000bb005a5a7a20 */ /* 0x000fe20000410000 */
[----:B------:R-:W2:Y:S01]  /*2e10*/  LDSM.16.M88.4 R8, [R116+0x8c00] ;  /* 0x008c00007408783b */ /* 0x000ea20000000200 */
[----:B------:R-:W-:Y:S01]  /*2e20*/  LOP3.LUT R17, R27, 0x19, RZ, 0xfc, !PT ;  /* 0x000000191b117812 */ /* 0x000fe200078efcff */
[----:B------:R-:W-:Y:S01]  /*2e30*/  FMUL.FTZ R91, R91, c[0x0][0x2ec] ;  /* 0x0000bb005b5b7a20 */ /* 0x000fe20000410000 */
[----:B------:R-:W-:Y:S01]  /*2e40*/  FSEL R106, R106, -INF , !P3 ;  /* 0xff8000006a6a7808 */ /* 0x000fe20005800000 */
[----:B------:R-:W2:Y:S01]  /*2e50*/  MUFU.TANH R178, R87 ;  /* 0x0000005700b27308 */ /* 0x000ea20000002400 */
[----:B------:R-:W-:Y:S01]  /*2e60*/  FSEL R98, R82, -INF , !P1 ;  /* 0xff80000052627808 */ /* 0x000fe20004800000 */
[----:B------:R-:W-:Y:S01]  /*2e70*/  HMMA.16816.F32 R48, R32, R18, R48 ;  /* 0x000000122030723c */ /* 0x000fe20000001830 */
[----:B------:R-:W-:-:S02]  /*2e80*/  ISETP.GE.AND P3, PT, R17, R40, PT ;  /* 0x000000281100720c */ /* 0x000fc40003f66270 */
[----:B------:R-:W-:Y:S02]  /*2e90*/  ISETP.GE.AND P1, PT, R17, R38, PT ;  /* 0x000000261100720c */ /* 0x000fe40003f26270 */
[----:B------:R-:W-:Y:S01]  /*2ea0*/  LOP3.LUT R17, R27, 0x20, RZ, 0xfc, !PT ;  /* 0x000000201b117812 */ /* 0x000fe200078efcff */
[----:B------:R-:W2:Y:S01]  /*2eb0*/  MUFU.TANH R180, R64 ;  /* 0x0000004000b47308 */ /* 0x000ea20000002400 */
[----:B------:R-:W-:Y:S01]  /*2ec0*/  FSEL R74, R83, -INF , !P5 ;  /* 0xff800000534a7808 */ /* 0x000fe20006800000 */
[----:B-1----:R-:W-:Y:S01]  /*2ed0*/  HMMA.16816.F32 R52, R20, R12, R52 ;  /* 0x0000000c1434723c */ /* 0x002fe20000001834 */
[----:B------:R-:W-:Y:S02]  /*2ee0*/  FSEL R4, R92, -INF , !P4 ;  /* 0xff8000005c047808 */ /* 0x000fe40006000000 */
[C---:B------:R-:W-:Y:S02]  /*2ef0*/  ISETP.GE.AND P5, PT, R17.reuse, R40, PT ;  /* 0x000000281100720c */ /* 0x040fe40003fa6270 */
[----:B------:R-:W-:Y:S01]  /*2f00*/  ISETP.GE.AND P4, PT, R17, R38, PT ;  /* 0x000000261100720c */ /* 0x000fe20003f86270 */
[----:B------:R-:W-:Y:S01]  /*2f10*/  MUFU.TANH R144, R65 ;  /* 0x0000004100907308 */ /* 0x000fe20000002400 */
[----:B------:R-:W1:Y:S01]  /*2f20*/  LDSM.16.M88.4 R16, [R156+0x5c00] ;  /* 0x005c00009c10783b */ /* 0x000e620000000200 */
[----:B------:R-:W-:Y:S01]  /*2f30*/  LOP3.LUT R5, R27, 0x21, RZ, 0xfc, !PT ;  /* 0x000000211b057812 */ /* 0x000fe200078efcff */
[----:B------:R-:W-:-:S04]  /*2f40*/  DEPBAR.LE SB0, 0x0 ;  /* 0x000080000000791a */ /* 0x000fc80000000000 */
[----:B------:R-:W-:Y:S01]  /*2f50*/  FSEL R72, R70, -INF , !P2 ;  /* 0xff80000046487808 */ /* 0x000fe20005000000 */
[----:B------:R5:W1:Y:S01]  /*2f60*/  MUFU.TANH R154, R66 ;  /* 0x00000042009a7308 */ /* 0x000a620000002400 */
[----:B------:R-:W-:Y:S01]  /*2f70*/  FSEL R82, R68, -INF , !P3 ;  /* 0xff80000044527808 */ /* 0x000fe20005800000 */
[----:B------:R-:W-:Y:S01]  /*2f80*/  HMMA.16816.F32 R48, R20, R14, R48 ;  /* 0x0000000e1430723c */ /* 0x000fe20000001830 */
[C---:B------:R-:W-:Y:S02]  /*2f90*/  ISETP.GE.AND P2, PT, R5.reuse, R40, PT ;  /* 0x000000280500720c */ /* 0x040fe40003f46270 */
[----:B------:R-:W-:Y:S02]  /*2fa0*/  ISETP.GE.AND P3, PT, R5, R38, PT ;  /* 0x000000260500720c */ /* 0x000fe40003f66270 */
[C---:B------:R-:W-:Y:S01]  /*2fb0*/  LOP3.LUT R13, R27.reuse, 0x28, RZ, 0xfc, !PT ;  /* 0x000000281b0d7812 */ /* 0x040fe200078efcff */
[----:B------:R-:W1:Y:S01]  /*2fc0*/  MUFU.TANH R176, R67 ;  /* 0x0000004300b07308 */ /* 0x000e620000002400 */
[----:B------:R-:W-:Y:S01]  /*2fd0*/  LOP3.LUT R5, R27, 0x29, RZ, 0xfc, !PT ;  /* 0x000000291b057812 */ /* 0x000fe200078efcff */
[----:B------:R-:W-:Y:S01]  /*2fe0*/  FMUL.FTZ R52, R52, c[0x0][0x2ec] ;  /* 0x0000bb0034347a20 */ /* 0x000fe20000410000 */
[----:B------:R-:W-:Y:S01]  /*2ff0*/  FSEL R12, R69, -INF , !P1 ;  /* 0xff800000450c7808 */ /* 0x000fe20004800000 */
[C---:B--2---:R-:W-:Y:S01]  /*3000*/  HMMA.16816.F32 R44, R32.reuse, R8, R44 ;  /* 0x00000008202c723c */ /* 0x044fe2000000182c */
[----:B------:R-:W-:Y:S01]  /*3010*/  FSEL R192, R192, -INF , !P4 ;  /* 0xff800000c0c07808 */ /* 0x000fe20006000000 */
[----:B------:R-:W-:Y:S01]  /*3020*/  FMUL.FTZ R53, R53, c[0x0][0x2ec] ;  /* 0x0000bb0035357a20 */ /* 0x000fe20000410000 */
[----:B------:R-:W-:Y:S01]  /*3030*/  FSEL R26, R93, -INF , !P2 ;  /* 0xff8000005d1a7808 */ /* 0x000fe20005000000 */
[----:B------:R-:W2:Y:S01]  /*3040*/  MUFU.TANH R152, R60 ;  /* 0x0000003c00987308 */ /* 0x000ea20000002400 */
[-C--:B------:R-:W-:Y:S01]  /*3050*/  ISETP.GE.AND P1, PT, R13, R40.reuse, PT ;  /* 0x000000280d00720c */ /* 0x080fe20003f26270 */
[----:B------:R-:W-:Y:S01]  /*3060*/  FMUL.FTZ R54, R54, c[0x0][0x2ec] ;  /* 0x0000bb0036367a20 */ /* 0x000fe20000410000 */
[C---:B------:R-:W-:Y:S01]  /*3070*/  ISETP.GE.AND P4, PT, R5.reuse, R40, PT ;  /* 0x000000280500720c */ /* 0x040fe20003f86270 */
[----:B------:R-:W-:Y:S01]  /*3080*/  HMMA.16816.F32 R76, R32, R10, R76 ;  /* 0x0000000a204c723c */ /* 0x000fe2000000184c */
[-C--:B------:R-:W-:Y:S01]  /*3090*/  ISETP.GE.AND P2, PT, R5, R38.reuse, PT ;  /* 0x000000260500720c */ /* 0x080fe20003f46270 */
[----:B------:R-:W-:Y:S01]  /*30a0*/  FMUL.FTZ R55, R55, c[0x0][0x2ec] ;  /* 0x0000bb0037377a20 */ /* 0x000fe20000410000 */
[----:B------:R-:W-:Y:S01]  /*30b0*/  LOP3.LUT R5, R27, 0x30, RZ, 0xfc, !PT ;  /* 0x000000301b057812 */ /* 0x000fe200078efcff */
[----:B------:R-:W-:Y:S01]  /*30c0*/  MUFU.TANH R150, R61 ;  /* 0x0000003d00967308 */ /* 0x000fe20000002400 */
[----:B----4-:R-:W-:Y:S01]  /*30d0*/  FSEL R30, R71, -INF , !P5 ;  /* 0xff800000471e7808 */ /* 0x010fe20006800000 */
[----:B------:R-:W-:Y:S01]  /*30e0*/  FMUL.FTZ R48, R48, c[0x0][0x2ec] ;  /* 0x0000bb0030307a20 */ /* 0x000fe20000410000 */
[----:B------:R-:W-:Y:S01]  /*30f0*/  FSEL R28, R94, -INF , !P3 ;  /* 0xff8000005e1c7808 */ /* 0x000fe20005800000 */
[----:B------:R-:W-:Y:S01]  /*3100*/  FMUL.FTZ R49, R49, c[0x0][0x2ec] ;  /* 0x0000bb0031317a20 */ /* 0x000fe20000410000 */
[----:B------:R-:W-:Y:S01]  /*3110*/  FSEL R198, R198, -INF , !P1 ;  /* 0xff800000c6c67808 */ /* 0x000fe20004800000 */
[----:B------:R-:W-:Y:S01]  /*3120*/  FMUL.FTZ R50, R50, c[0x0][0x2ec] ;  /* 0x0000bb0032327a20 */ /* 0x000fe20000410000 */
[----:B------:R-:W-:Y:S01]  /*3130*/  ISETP.GE.AND P5, PT, R13, R38, PT ;  /* 0x000000260d00720c */ /* 0x000fe20003fa6270 */
[----:B------:R-:W4:Y:S01]  /*3140*/  MUFU.TANH R142, R62 ;  /* 0x0000003e008e7308 */ /* 0x000f220000002400 */
[----:B------:R-:W-:Y:S01]  /*3150*/  ISETP.GE.AND P3, PT, R5, R40, PT ;  /* 0x000000280500720c */ /* 0x000fe20003f66270 */
[----:B------:R-:W-:Y:S01]  /*3160*/  FMUL.FTZ R51, R51, c[0x0][0x2ec] ;  /* 0x0000bb0033337a20 */ /* 0x000fe20000410000 */
[----:B------:R-:W-:Y:S01]  /*3170*/  ISETP.GE.AND P1, PT, R5, R38, PT ;  /* 0x000000260500720c */ /* 0x000fe20003f26270 */
[----:B-1----:R-:W-:Y:S01]  /*3180*/  HMMA.16816.F32 R44, R20, R16, R44 ;  /* 0x00000010142c723c */ /* 0x002fe2000000182c */
[----:B------:R-:W-:-:S02]  /*3190*/  LOP3.LUT R9, R27, 0x31, RZ, 0xfc, !PT ;  /* 0x000000311b097812 */ /* 0x000fc400078efcff */
[----:B------:R-:W-:Y:S01]  /*31a0*/  LOP3.LUT R5, R27, 0x38, RZ, 0xfc, !PT ;  /* 0x000000381b057812 */ /* 0x000fe200078efcff */
[----:B------:R-:W1:Y:S01]  /*31b0*/  MUFU.TANH R138, R63 ;  /* 0x0000003f008a7308 */ /* 0x000e620000002400 */
[----:B------:R-:W-:Y:S02]  /*31c0*/  FSEL R196, R196, -INF , !P5 ;  /* 0xff800000c4c47808 */ /* 0x000fe40006800000 */
[----:B------:R-:W-:Y:S01]  /*31d0*/  FSEL R200, R200, -INF , !P4 ;  /* 0xff800000c8c87808 */ /* 0x000fe20006000000 */
[----:B------:R-:W-:Y:S01]  /*31e0*/  HMMA.16816.F32 R16, R20, R18, R76 ;  /* 0x000000121410723c */ /* 0x000fe2000000184c */
[----:B------:R-:W-:Y:S02]  /*31f0*/  FSEL R194, R194, -INF , !P2 ;  /* 0xff800000c2c27808 */ /* 0x000fe40005000000 */
[----:B------:R-:W-:Y:S01]  /*3200*/  FSEL R190, R190, -INF , !P3 ;  /* 0xff800000bebe7808 */ /* 0x000fe20005800000 */
[----:B------:R-:W1:Y:S01]  /*3210*/  MUFU.TANH R148, R88 ;  /* 0x0000005800947308 */ /* 0x000e620000002400 */
[----:B------:R-:W-:-:S02]  /*3220*/  ISETP.GE.AND P5, PT, R9, R40, PT ;  /* 0x000000280900720c */ /* 0x000fc40003fa6270 */
[----:B------:R-:W-:Y:S02]  /*3230*/  ISETP.GE.AND P4, PT, R9, R38, PT ;  /* 0x000000260900720c */ /* 0x000fe40003f86270 */
[C---:B------:R-:W-:Y:S02]  /*3240*/  ISETP.GE.AND P2, PT, R5.reuse, R40, PT ;  /* 0x000000280500720c */ /* 0x040fe40003f46270 */
[-C--:B------:R-:W-:Y:S01]  /*3250*/  ISETP.GE.AND P3, PT, R5, R38.reuse, PT ;  /* 0x000000260500720c */ /* 0x080fe20003f66270 */
[----:B------:R-:W-:Y:S01]  /*3260*/  MUFU.TANH R146, R89 ;  /* 0x0000005900927308 */ /* 0x000fe20000002400 */
[C---:B------:R-:W-:Y:S02]  /*3270*/  LOP3.LUT R9, R27.reuse, 0x39, RZ, 0xfc, !PT ;  /* 0x000000391b097812 */ /* 0x040fe400078efcff */
[----:B------:R-:W-:Y:S01]  /*3280*/  LOP3.LUT R5, R27, 0x40, RZ, 0xfc, !PT ;  /* 0x000000401b057812 */ /* 0x000fe200078efcff */
[----:B------:R-:W-:Y:S01]  /*3290*/  FMUL.FTZ R44, R44, c[0x0][0x2ec] ;  /* 0x0000bb002c2c7a20 */ /* 0x000fe20000410000 */
[----:B------:R-:W-:Y:S01]  /*32a0*/  FSEL R24, R36, -INF , !P5 ;  /* 0xff80000024187808 */ /* 0x000fe20006800000 */
[----:B------:R-:W-:Y:S01]  /*32b0*/  FMUL.FTZ R45, R45, c[0x0][0x2ec] ;  /* 0x0000bb002d2d7a20 */ /* 0x000fe20000410000 */
[----:B---3--:R-:W-:Y:S01]  /*32c0*/  FSEL R120, R37, -INF , !P4 ;  /* 0xff80000025787808 */ /* 0x008fe20006000000 */
[----:B------:R-:W3:Y:S01]  /*32d0*/  MUFU.TANH R136, R90 ;  /* 0x0000005a00887308 */ /* 0x000ee20000002400 */
[----:B------:R-:W-:Y:S01]  /*32e0*/  FSEL R188, R188, -INF , !P2 ;  /* 0xff800000bcbc7808 */ /* 0x000fe20005000000 */
[----:B------:R-:W-:Y:S01]  /*32f0*/  FMUL.FTZ R46, R46, c[0x0][0x2ec] ;  /* 0x0000bb002e2e7a20 */ /* 0x000fe20000410000 */
[----:B------:R-:W-:Y:S01]  /*3300*/  ISETP.GE.AND P5, PT, R9, R38, PT ;  /* 0x000000260900720c */ /* 0x000fe20003fa6270 */
[----:B------:R-:W-:Y:S01]  /*3310*/  FMUL.FTZ R47, R47, c[0x0][0x2ec] ;  /* 0x0000bb002f2f7a20 */ /* 0x000fe20000410000 */
[C---:B------:R-:W-:Y:S01]  /*3320*/  ISETP.GE.AND P4, PT, R5.reuse, R40, PT ;  /* 0x000000280500720c */ /* 0x040fe20003f86270 */
[----:B------:R-:W-:Y:S01]  /*3330*/  FMUL.FTZ R16, R16, c[0x0][0x2ec] ;  /* 0x0000bb0010107a20 */ /* 0x000fe20000410000 */
[----:B------:R-:W-:Y:S01]  /*3340*/  ISETP.GE.AND P2, PT, R5, R38, PT ;  /* 0x000000260500720c */ /* 0x000fe20003f46270 */
[----:B------:R-:W1:Y:S01]  /*3350*/  MUFU.TANH R134, R91 ;  /* 0x0000005b00867308 */ /* 0x000e620000002400 */
[----:B------:R-:W-:Y:S01]  /*3360*/  LOP3.LUT R7, R27, 0x41, RZ, 0xfc, !PT ;  /* 0x000000411b077812 */ /* 0x000fe200078efcff */
[----:B------:R-:W-:Y:S01]  /*3370*/  FMUL.FTZ R17, R17, c[0x0][0x2ec] ;  /* 0x0000bb0011117a20 */ /* 0x000fe20000410000 */
[----:B------:R-:W-:Y:S01]  /*3380*/  LOP3.LUT R5, R27, 0x48, RZ, 0xfc, !PT ;  /* 0x000000481b057812 */ /* 0x000fe200078efcff */
[----:B------:R-:W-:Y:S01]  /*3390*/  FMUL.FTZ R18, R18, c[0x0][0x2ec] ;  /* 0x0000bb0012127a20 */ /* 0x000fe20000410000 */
[----:B------:R-:W-:Y:S01]  /*33a0*/  FSEL R130, R130, -INF , !P1 ;  /* 0xff80000082827808 */ /* 0x000fe20004800000 */
[----:B------:R-:W-:Y:S01]  /*33b0*/  FMUL.FTZ R19, R19, c[0x0][0x2ec] ;  /* 0x0000bb0013137a20 */ /* 0x000fe20000410000 */
[----:B------:R-:W-:Y:S01]  /*33c0*/  FSEL R186, R186, -INF , !P3 ;  /* 0xff800000baba7808 */ /* 0x000fe20005800000 */
[----:B------:R-:W1:Y:S01]  /*33d0*/  MUFU.TANH R132, R52 ;  /* 0x0000003400847308 */ /* 0x000e620000002400 */
[----:B------:R-:W-:-:S02]  /*33e0*/  FSEL R184, R184, -INF , !P5 ;  /* 0xff800000b8b87808 */ /* 0x000fc40006800000 */
[----:B------:R-:W-:Y:S02]  /*33f0*/  FSEL R182, R182, -INF , !P4 ;  /* 0xff800000b6b67808 */ /* 0x000fe40006000000 */
[-C--:B------:R-:W-:Y:S02]  /*3400*/  ISETP.GE.AND P1, PT, R9, R40.reuse, PT ;  /* 0x000000280900720c */ /* 0x080fe40003f26270 */
[-C--:B------:R-:W-:Y:S01]  /*3410*/  ISETP.GE.AND P3, PT, R7, R40.reuse, PT ;  /* 0x000000280700720c */ /* 0x080fe20003f66270 */
[----:B------:R-:W-:Y:S01]  /*3420*/  MUFU.TANH R128, R53 ;  /* 0x0000003500807308 */ /* 0x000fe20000002400 */
[C---:B------:R-:W-:Y:S02]  /*3430*/  ISETP.GE.AND P5, PT, R5.reuse, R40, PT ;  /* 0x000000280500720c */ /* 0x040fe40003fa6270 */
[----:B------:R-:W-:Y:S02]  /*3440*/  ISETP.GE.AND P4, PT, R5, R38, PT ;  /* 0x000000260500720c */ /* 0x000fe40003f86270 */
[----:B------:R-:W-:-:S02]  /*3450*/  LOP3.LUT R5, R27, 0x49, RZ, 0xfc, !PT ;  /* 0x000000491b057812 */ /* 0x000fc400078efcff */
[----:B-----5:R-:W-:Y:S01]  /*3460*/  FSEL R66, R39, -INF , !P1 ;  /* 0xff80000027427808 */ /* 0x020fe20004800000 */
[----:B------:R-:W5:Y:S01]  /*3470*/  MUFU.TANH R122, R54 ;  /* 0x00000036007a7308 */ /* 0x000f620000002400 */
[----:B------:R-:W-:Y:S02]  /*3480*/  FSEL R174, R174, -INF , !P2 ;  /* 0xff800000aeae7808 */ /* 0x000fe40005000000 */
[----:B------:R-:W-:Y:S02]  /*3490*/  FSEL R140, R140, -INF , !P3 ;  /* 0xff8000008c8c7808 */ /* 0x000fe40005800000 */
[----:B------:R-:W-:Y:S02]  /*34a0*/  ISETP.GE.AND P1, PT, R7, R38, PT ;  /* 0x000000260700720c */ /* 0x000fe40003f26270 */
[C---:B------:R-:W-:Y:S01]  /*34b0*/  ISETP.GE.AND P2, PT, R5.reuse, R40, PT ;  /* 0x000000280500720c */ /* 0x040fe20003f46270 */
[----:B------:R-:W1:Y:S01]  /*34c0*/  MUFU.TANH R64, R55 ;  /* 0x0000003700407308 */ /* 0x000e620000002400 */
[----:B------:R-:W-:-:S02]  /*34d0*/  ISETP.GE.AND P3, PT, R5, R38, PT ;  /* 0x000000260500720c */ /* 0x000fc40003f66270 */
[----:B------:R-:W-:Y:S02]  /*34e0*/  LOP3.LUT R5, R27, 0x50, RZ, 0xfc, !PT ;  /* 0x000000501b057812 */ /* 0x000fe400078efcff */
[----:B------:R-:W-:Y:S02]  /*34f0*/  FSEL R178, R178, -INF , !P1 ;  /* 0xff800000b2b27808 */ /* 0x000fe40004800000 */
[----:B------:R-:W-:Y:S01]  /*3500*/  FSEL R180, R180, -INF , !P5 ;  /* 0xff800000b4b47808 */ /* 0x000fe20006800000 */
[----:B------:R-:W1:Y:S01]  /*3510*/  MUFU.TANH R126, R48 ;  /* 0x00000030007e7308 */ /* 0x000e620000002400 */
[C---:B------:R-:W-:Y:S02]  /*3520*/  ISETP.GE.AND P1, PT, R5.reuse, R40, PT ;  /* 0x000000280500720c */ /* 0x040fe40003f26270 */
[----:B------:R-:W-:Y:S02]  /*3530*/  ISETP.GE.AND P5, PT, R5, R38, PT ;  /* 0x000000260500720c */ /* 0x000fe40003fa6270 */
[----:B------:R-:W-:-:S02]  /*3540*/  LOP3.LUT R5, R27, 0x51, RZ, 0xfc, !PT ;  /* 0x000000511b057812 */ /* 0x000fc400078efcff */
[----:B------:R-:W-:Y:S01]  /*3550*/  LOP3.LUT R7, R27, 0x58, RZ, 0xfc, !PT ;  /* 0x000000581b077812 */ /* 0x000fe200078efcff */
[----:B------:R-:W-:Y:S01]  /*3560*/  MUFU.TANH R124, R49 ;  /* 0x00000031007c7308 */ /* 0x000fe20000002400 */
[----:B------:R-:W-:Y:S02]  /*3570*/  FSEL R154, R154, -INF , !P4 ;  /* 0xff8000009a9a7808 */ /* 0x000fe40006000000 */
[----:B------:R-:W-:Y:S02]  /*3580*/  FSEL R144, R144, -INF , !P2 ;  /* 0xff80000090907808 */ /* 0x000fe40005000000 */
[----:B------:R-:W-:Y:S02]  /*3590*/  FSEL R176, R176, -INF , !P3 ;  /* 0xff800000b0b07808 */ /* 0x000fe40005800000 */
[----:B--2---:R-:W-:Y:S01]  /*35a0*/  FSEL R152, R152, -INF , !P1 ;  /* 0xff80000098987808 */ /* 0x004fe20004800000 */
[----:B------:R-:W2:Y:S01]  /*35b0*/  MUFU.TANH R62, R50 ;  /* 0x00000032003e7308 */ /* 0x000ea20000002400 */
[----:B------:R-:W-:-:S02]  /*35c0*/  ISETP.GE.AND P4, PT, R5, R40, PT ;  /* 0x000000280500720c */ /* 0x000fc40003f86270 */
[----:B------:R-:W-:Y:S02]  /*35d0*/  ISETP.GE.AND P2, PT, R5, R38, PT ;  /* 0x000000260500720c */ /* 0x000fe40003f46270 */
[C---:B------:R-:W-:Y:S02]  /*35e0*/  ISETP.GE.AND P3, PT, R7.reuse, R40, PT ;  /* 0x000000280700720c */ /* 0x040fe40003f66270 */
[----:B------:R-:W-:Y:S01]  /*35f0*/  ISETP.GE.AND P1, PT, R7, R38, PT ;  /* 0x000000260700720c */ /* 0x000fe20003f26270 */
[----:B------:R-:W2:Y:S01]  /*3600*/  MUFU.TANH R60, R51 ;  /* 0x00000033003c7308 */ /* 0x000ea20000002400 */
[C---:B------:R-:W-:Y:S02]  /*3610*/  LOP3.LUT R5, R27.reuse, 0x59, RZ, 0xfc, !PT ;  /* 0x000000591b057812 */ /* 0x040fe400078efcff */
[----:B------:R-:W-:Y:S02]  /*3620*/  LOP3.LUT R7, R27, 0x60, RZ, 0xfc, !PT ;  /* 0x000000601b077812 */ /* 0x000fe400078efcff */
[----:B----4-:R-:W-:-:S02]  /*3630*/  FSEL R142, R142, -INF , !P5 ;  /* 0xff8000008e8e7808 */ /* 0x010fc40006800000 */
[----:B------:R-:W-:Y:S01]  /*3640*/  FSEL R150, R150, -INF , !P4 ;  /* 0xff80000096967808 */ /* 0x000fe20006000000 */
[----:B------:R-:W4:Y:S01]  /*3650*/  MUFU.TANH R58, R44 ;  /* 0x0000002c003a7308 */ /* 0x000f220000002400 */
[----:B-1----:R-:W-:Y:S02]  /*3660*/  FSEL R138, R138, -INF , !P2 ;  /* 0xff8000008a8a7808 */ /* 0x002fe40005000000 */
[----:B------:R-:W-:Y:S02]  /*3670*/  FSEL R148, R148, -INF , !P3 ;  /* 0xff80000094947808 */ /* 0x000fe40005800000 */
[C---:B------:R-:W-:Y:S02]  /*3680*/  ISETP.GE.AND P5, PT, R5.reuse, R40, PT ;  /* 0x000000280500720c */ /* 0x040fe40003fa6270 */
[----:B------:R-:W-:Y:S01]  /*3690*/  ISETP.GE.AND P4, PT, R5, R38, PT ;  /* 0x000000260500720c */ /* 0x000fe20003f86270 */
[----:B------:R-:W-:Y:S01]  /*36a0*/  MUFU.TANH R57, R45 ;  /* 0x0000002d00397308 */ /* 0x000fe20000002400 */
[----:B------:R-:W-:-:S02]  /*36b0*/  ISETP.GE.AND P2, PT, R7, R40, PT ;  /* 0x000000280700720c */ /* 0x000fc40003f46270 */
[----:B------:R-:W-:Y:S02]  /*36c0*/  ISETP.GE.AND P3, PT, R7, R38, PT ;  /* 0x000000260700720c */ /* 0x000fe40003f66270 */
[C---:B------:R-:W-:Y:S02]  /*36d0*/  LOP3.LUT R5, R27.reuse, 0x61, RZ, 0xfc, !PT ;  /* 0x000000611b057812 */ /* 0x040fe400078efcff */
[----:B------:R-:W-:Y:S01]  /*36e0*/  LOP3.LUT R7, R27, 0x68, RZ, 0xfc, !PT ;  /* 0x000000681b077812 */ /* 0x000fe200078efcff */
[----:B------:R-:W1:Y:S01]  /*36f0*/  MUFU.TANH R54, R46 ;  /* 0x0000002e00367308 */ /* 0x000e620000002400 */
[----:B---3--:R-:W-:Y:S02]  /*3700*/  FSEL R136, R136, -INF , !P1 ;  /* 0xff80000088887808 */ /* 0x008fe40004800000 */
[----:B------:R-:W-:Y:S02]  /*3710*/  FSEL R146, R146, -INF , !P5 ;  /* 0xff80000092927808 */ /* 0x000fe40006800000 */
[----:B------:R-:W-:-:S02]  /*3720*/  FSEL R134, R134, -INF , !P4 ;  /* 0xff80000086867808 */ /* 0x000fc40006000000 */
[----:B------:R-:W-:Y:S01]  /*3730*/  FSEL R132, R132, -INF , !P2 ;  /* 0xff80000084847808 */ /* 0x000fe20005000000 */
[----:B------:R-:W3:Y:S01]  /*3740*/  MUFU.TANH R52, R47 ;  /* 0x0000002f00347308 */ /* 0x000ee20000002400 */
[C---:B------:R-:W-:Y:S02]  /*3750*/  ISETP.GE.AND P1, PT, R5.reuse, R40, PT ;  /* 0x000000280500720c */ /* 0x040fe40003f26270 */
[----:B------:R-:W-:Y:S02]  /*3760*/  ISETP.GE.AND P5, PT, R5, R38, PT ;  /* 0x000000260500720c */ /* 0x000fe40003fa6270 */
[C---:B------:R-:W-:Y:S02]  /*3770*/  ISETP.GE.AND P4, PT, R7.reuse, R40, PT ;  /* 0x000000280700720c */ /* 0x040fe40003f86270 */
[----:B------:R-:W-:Y:S01]  /*3780*/  ISETP.GE.AND P2, PT, R7, R38, PT ;  /* 0x000000260700720c */ /* 0x000fe20003f46270 */
[----:B------:R-:W1:Y:S01]  /*3790*/  MUFU.TANH R56, R16 ;  /* 0x0000001000387308 */ /* 0x000e620000002400 */
[----:B------:R-:W-:-:S02]  /*37a0*/  LOP3.LUT R5, R27, 0x69, RZ, 0xfc, !PT ;  /* 0x000000691b057812 */ /* 0x000fc400078efcff */
[----:B------:R-:W-:Y:S02]  /*37b0*/  LOP3.LUT R7, R27, 0x70, RZ, 0xfc, !PT ;  /* 0x000000701b077812 */ /* 0x000fe400078efcff */
[----:B-----5:R-:W-:Y:S02]  /*37c0*/  FSEL R122, R122, -INF , !P3 ;  /* 0xff8000007a7a7808 */ /* 0x020fe40005800000 */
[----:B------:R-:W-:Y:S01]  /*37d0*/  FSEL R128, R128, -INF , !P1 ;  /* 0xff80000080807808 */ /* 0x000fe20004800000 */
[----:B------:R-:W-:Y:S01]  /*37e0*/  MUFU.TANH R0, R0 ;  /* 0x0000000000007308 */ /* 0x000fe20000002400 */
[----:B------:R-:W-:Y:S02]  /*37f0*/  FSEL R64, R64, -INF , !P5 ;  /* 0xff80000040407808 */ /* 0x000fe40006800000 */
[----:B------:R-:W-:Y:S02]  /*3800*/  FSEL R126, R126, -INF , !P4 ;  /* 0xff8000007e7e7808 */ /* 0x000fe40006000000 */
[----:B------:R-:W-:-:S02]  /*3810*/  ISETP.GE.AND P3, PT, R5, R40, PT ;  /* 0x000000280500720c */ /* 0x000fc40003f66270 */
[----:B------:R-:W-:Y:S01]  /*3820*/  ISETP.GE.AND P1, PT, R5, R38, PT ;  /* 0x000000260500720c */ /* 0x000fe20003f26270 */
[----:B------:R-:W-:Y:S01]  /*3830*/  MUFU.TANH R80, R80 ;  /* 0x0000005000507308 */ /* 0x000fe20000002400 */
[C---:B------:R-:W-:Y:S02]  /*3840*/  ISETP.GE.AND P5, PT, R7.reuse, R40, PT ;  /* 0x000000280700720c */ /* 0x040fe40003fa6270 */
[----:B------:R-:W-:Y:S02]  /*3850*/  ISETP.GE.AND P4, PT, R7, R38, PT ;  /* 0x000000260700720c */ /* 0x000fe40003f86270 */
[C---:B------:R-:W-:Y:S02]  /*3860*/  LOP3.LUT R5, R27.reuse, 0x71, RZ, 0xfc, !PT ;  /* 0x000000711b057812 */ /* 0x040fe400078efcff */
[----:B------:R-:W-:Y:S01]  /*3870*/  LOP3.LUT R7, R27, 0x78, RZ, 0xfc, !PT ;  /* 0x000000781b077812 */ /* 0x000fe200078efcff */
[----:B------:R-:W-:Y:S01]  /*3880*/  MUFU.TANH R55, R17 ;  /* 0x0000001100377308 */ /* 0x000fe20000002400 */
[----:B--2---:R-:W-:-:S02]  /*3890*/  FSEL R62, R62, -INF , !P2 ;  /* 0xff8000003e3e7808 */ /* 0x004fc40005000000 */
[----:B------:R-:W-:Y:S02]  /*38a0*/  FSEL R124, R124, -INF , !P3 ;  /* 0xff8000007c7c7808 */ /* 0x000fe40005800000 */
[----:B------:R-:W-:Y:S01]  /*38b0*/  FSEL R60, R60, -INF , !P1 ;  /* 0xff8000003c3c7808 */ /* 0x000fe20004800000 */
[----:B------:R-:W-:Y:S01]  /*38c0*/  BAR.SYNC.DEFER_BLOCKING 0x0 ;  /* 0x0000000000007b1d */ /* 0x000fe20000010000 */
[C---:B------:R-:W-:Y:S02]  /*38d0*/  ISETP.GE.AND P2, PT, R5.reuse, R40, PT ;  /* 0x000000280500720c */ /* 0x040fe40003f46270 */
[----:B------:R-:W-:Y:S02]  /*38e0*/  ISETP.GE.AND P3, PT, R5, R38, PT ;  /* 0x000000260500720c */ /* 0x000fe40003f66270 */
[----:B------:R-:W-:Y:S01]  /*38f0*/  ISETP.GE.AND P1, PT, R7, R40, PT ;  /* 0x000000280700720c */ /* 0x000fe20003f26270 */
[----:B------:R-:W2:Y:S01]  /*3900*/  MUFU.TANH R51, R18 ;  /* 0x0000001200337308 */ /* 0x000ea20000002400 */
[----:B------:R-:W-:-:S02]  /*3910*/  LOP3.LUT R5, R27, 0x79, RZ, 0xfc, !PT ;  /* 0x000000791b057812 */ /* 0x000fc400078efcff */
[----:B----4-:R-:W-:Y:S02]  /*3920*/  FSEL R58, R58, -INF , !P5 ;  /* 0xff8000003a3a7808 */ /* 0x010fe40006800000 */
[----:B-1----:R-:W-:Y:S02]  /*3930*/  FSEL R54, R54, -INF , !P4 ;  /* 0xff80000036367808 */ /* 0x002fe40006000000 */
[----:B------:R-:W-:Y:S01]  /*3940*/  FSEL R57, R57, -INF , !P2 ;  /* 0xff80000039397808 */ /* 0x000fe20005000000 */
[----:B------:R-:W1:Y:S01]  /*3950*/  MUFU.TANH R50, R19 ;  /* 0x0000001300327308 */ /* 0x000e620000002400 */
[----:B---3--:R-:W-:Y:S02]  /*3960*/  FSEL R52, R52, -INF , !P3 ;  /* 0xff80000034347808 */ /* 0x008fe40005800000 */
[----:B------:R-:W-:Y:S02]  /*3970*/  FSEL R56, R56, -INF , !P1 ;  /* 0xff80000038387808 */ /* 0x000fe40004800000 */
[----:B------:R-:W-:-:S02]  /*3980*/  ISETP.GE.AND P5, PT, R27, R40, PT ;  /* 0x000000281b00720c */ /* 0x000fc40003fa6270 */
[----:B------:R-:W-:Y:S02]  /*3990*/  ISETP.GE.AND P4, PT, R5, R40, PT ;  /* 0x000000280500720c */ /* 0x000fe40003f86270 */
[-C--:B------:R-:W-:Y:S02]  /*39a0*/  ISETP.GE.AND P2, PT, R7, R38.reuse, PT ;  /* 0x000000260700720c */ /* 0x080fe40003f46270 */
[-C--:B------:R-:W-:Y:S02]  /*39b0*/  ISETP.GE.AND P3, PT, R27, R38.reuse, PT ;  /* 0x000000261b00720c */ /* 0x080fe40003f66270 */
[----:B------:R-:W-:Y:S02]  /*39c0*/  ISETP.GE.AND P1, PT, R5, R38, PT ;  /* 0x000000260500720c */ /* 0x000fe40003f26270 */
[----:B--2---:R-:W-:Y:S02]  /*39d0*/  FSEL R51, R51, -INF , !P2 ;  /* 0xff80000033337808 */ /* 0x004fe40005000000 */
[----:B------:R-:W-:-:S02]  /*39e0*/  FSEL R0, R0, -INF , !P5 ;  /* 0xff80000000007808 */ /* 0x000fc40006800000 */
[----:B------:R-:W-:Y:S02]  /*39f0*/  FSEL R55, R55, -INF , !P4 ;  /* 0xff80000037377808 */ /* 0x000fe40006000000 */
[----:B------:R-:W-:Y:S02]  /*3a00*/  FSEL R80, R80, -INF , !P3 ;  /* 0xff80000050507808 */ /* 0x000fe40005800000 */
[----:B-1----:R-:W-:Y:S01]  /*3a10*/  FSEL R50, R50, -INF , !P1 ;  /* 0xff80000032327808 */ /* 0x002fe20004800000 */
[----:B------:R-:W-:Y:S05]  /*3a20*/  @!P0 BRA `(.L_x_1751) ;  /* 0x0000056000008947 */ /* 0x000fea0003800000 */
[----:B------:R-:W-:Y:S05]  /*3a30*/  @P6 BRA `(.L_x_1752) ;  /* 0x0000039000006947 */ /* 0x000fea0003800000 */
[----:B------:R-:W1:Y:S01]  /*3a40*/  I2F.RP R5, R2 ;  /* 0x0000000200057306 */ /* 0x000e620000209400 */
[----:B------:R-:W-:Y:S02]  /*3a50*/  IADD3 R10, R25, -0x80, RZ ;  /* 0xffffff80190a7810 */ /* 0x000fe40007ffe0ff */
[----:B------:R-:W-:Y:S02]  /*3a60*/  IABS R8, R25 ;  /* 0x0000001900087213 */ /* 0x000fe40000000000 */
[----:B------:R-:W-:-:S02]  /*3a70*/  IABS R6, R10 ;  /* 0x0000000a00067213 */ /* 0x000fc40000000000 */
        /* <DEDUP_REMOVED lines=53> */
.L_x_1752:
[----:B------:R-:W-:-:S04]  /*3dd0*/  ULEA UR6, -UR6, URZ, 0x7 ;  /* 0x0000003f06067291 */ /* 0x000fc8000f8e393f */
[----:B------:R-:W-:Y:S02]  /*3de0*/  USHF.R.S32.HI UR8, URZ, 0x1f, UR6 ;  /* 0x0000001f3f087899 */ /* 0x000fe40008011406 */
[----:B------:R-:W-:-:S04]  /*3df0*/  MOV R2, UR6 ;  /* 0x0000000600027c02 */ /* 0x000fc80008000f00 */
[----:B------:R-:W-:Y:S02]  /*3e00*/  MOV R5, UR8 ;  /* 0x0000000800057c02 */ /* 0x000fe40008000f00 */
.L_x_1753:
        /* <DEDUP_REMOVED lines=24> */
.L_x_1751:
        /* <DEDUP_REMOVED lines=76> */
[----:B-1----:R-:W-:-:S04]  /*4450*/  FMNMX.FTZ R2, R7, R2, !PT ;  /* 0x0000000207027209 */ /* 0x002fc80007810000 */
[C---:B------:R-:W-:Y:S01]  /*4460*/  FSETP.NEU.FTZ.AND P1, PT, R2.reuse, -INF , PT ;  /* 0xff8000000200780b */ /* 0x040fe20003f3d000 */
[----:B------:R-:W-:-:S05]  /*4470*/  FMUL.FTZ R59, R2, c[0x0][0x23c] ;  /* 0x00008f00023b7a20 */ /* 0x000fca0000410000 */
[----:B------:R-:W-:-:S05]  /*4480*/  FSEL R59, R59, RZ, P1 ;  /* 0x000000ff3b3b7208 */ /* 0x000fca0000800000 */
[--C-:B------:R-:W-:Y:S01]  /*4490*/  FFMA.FTZ R47, R0, c[0x0][0x23c], -R59.reuse ;  /* 0x00008f00002f7a23 */ /* 0x100fe2000001083b */
[----:B--2---:R-:W-:Y:S01]  /*44a0*/  FMNMX.FTZ R0, R6, R5, !PT ;  /* 0x0000000506007209 */ /* 0x004fe20007810000 */
[--C-:B------:R-:W-:Y:S02]  /*44b0*/  FFMA.FTZ R46, R100, c[0x0][0x23c], -R59.reuse ;  /* 0x00008f00642e7a23 */ /* 0x100fe4000001083b */
[--C-:B------:R-:W-:Y:S01]  /*44c0*/  FFMA.FTZ R44, R96, c[0x0][0x23c], -R59.reuse ;  /* 0x00008f00602c7a23 */ /* 0x100fe2000001083b */
[C---:B------:R-:W-:Y:S01]  /*44d0*/  FSETP.NEU.FTZ.AND P1, PT, R0.reuse, -INF , PT ;  /* 0xff8000000000780b */ /* 0x040fe20003f3d000 */
[----:B------:R-:W-:Y:S01]  /*44e0*/  FMUL.FTZ R53, R0, c[0x0][0x23c] ;  /* 0x00008f0000357a20 */ /* 0x000fe20000410000 */
[----:B------:R-:W-:Y:S01]  /*44f0*/  MUFU.EX2 R47, R47 ;  /* 0x0000002f002f7308 */ /* 0x000fe20000000800 */
[--C-:B------:R-:W-:Y:S02]  /*4500*/  FFMA.FTZ R41, R102, c[0x0][0x23c], -R59.reuse ;  /* 0x00008f0066297a23 */ /* 0x100fe4000001083b */
[--C-:B------:R-:W-:Y:S01]  /*4510*/  FFMA.FTZ R45, R84, c[0x0][0x23c], -R59.reuse ;  /* 0x00008f00542d7a23 */ /* 0x100fe2000001083b */
[----:B------:R-:W-:Y:S01]  /*4520*/  FSEL R53, R53, RZ, P1 ;  /* 0x000000ff35357208 */ /* 0x000fe20000800000 */
[----:B------:R-:W1:Y:S01]  /*4530*/  LDSM.16.MT88.4 R100, [R116+0x9000] ;  /* 0x009000007464783b */ /* 0x000e620000004200 */
[----:B------:R-:W-:-:S02]  /*4540*/  FFMA.FTZ R39, R4, c[0x0][0x23c], -R59 ;  /* 0x00008f0004277a23 */ /* 0x000fc4000001083b */
[----:B------:R-:W2:Y:S01]  /*4550*/  MUFU.EX2 R46, R46 ;  /* 0x0000002e002e7308 */ /* 0x000ea20000000800 */
[--C-:B------:R-:W-:Y:S01]  /*4560*/  FFMA.FTZ R48, R42, c[0x0][0x23c], -R53.reuse ;  /* 0x00008f002a307a23 */ /* 0x100fe20000010835 */
[----:B------:R-:W-:Y:S01]  /*4570*/  LDSM.16.MT88.4 R4, [R116+0xd000] ;  /* 0x00d000007404783b */ /* 0x000fe20000004200 */
[--C-:B------:R-:W-:Y:S02]  /*4580*/  FFMA.FTZ R49, R80, c[0x0][0x23c], -R53.reuse ;  /* 0x00008f0050317a23 */ /* 0x100fe40000010835 */
[--C-:B------:R-:W-:Y:S02]  /*4590*/  FFMA.FTZ R43, R86, c[0x0][0x23c], -R53.reuse ;  /* 0x00008f00562b7a23 */ /* 0x100fe40000010835 */
[----:B------:R-:W-:Y:S01]  /*45a0*/  FFMA.FTZ R42, R104, c[0x0][0x23c], -R53 ;  /* 0x00008f00682a7a23 */ /* 0x000fe20000010835 */
[----:B------:R-:W3:Y:S01]  /*45b0*/  LDSM.16.MT88.4 R84, [R116+0xb000] ;  /* 0x00b000007454783b */ /* 0x000ee20000004200 */
[----:B------:R-:W-:Y:S01]  /*45c0*/  MUFU.EX2 R44, R44 ;  /* 0x0000002c002c7308 */ /* 0x000fe20000000800 */
[----:B------:R-:W-:-:S02]  /*45d0*/  FFMA.FTZ R38, R98, c[0x0][0x23c], -R59 ;  /* 0x00008f0062267a23 */ /* 0x000fc4000001083b */
[----:B------:R-:W-:Y:S02]  /*45e0*/  FFMA.FTZ R34, R82, c[0x0][0x23c], -R59 ;  /* 0x00008f0052227a23 */ /* 0x000fe4000001083b */
[--C-:B------:R-:W-:Y:S01]  /*45f0*/  FFMA.FTZ R40, R106, c[0x0][0x23c], -R53.reuse ;  /* 0x00008f006a287a23 */ /* 0x100fe20000010835 */
[----:B--2---:R-:W-:Y:S02]  /*4600*/  F2FP.PACK_AB R68, R46, R47 ;  /* 0x0000002f2e44723e */ /* 0x004fe400000000ff */
[----:B------:R-:W2:Y:S01]  /*4610*/  MUFU.EX2 R41, R41 ;  /* 0x0000002900297308 */ /* 0x000ea20000000800 */
[--C-:B------:R-:W-:Y:S02]  /*4620*/  FFMA.FTZ R37, R74, c[0x0][0x23c], -R53.reuse ;  /* 0x00008f004a257a23 */ /* 0x100fe40000010835 */
[--C-:B------:R-:W-:Y:S02]  /*4630*/  FFMA.FTZ R36, R72, c[0x0][0x23c], -R53.reuse ;  /* 0x00008f0048247a23 */ /* 0x100fe40000010835 */
[----:B------:R-:W-:-:S02]  /*4640*/  FFMA.FTZ R33, R12, c[0x0][0x23c], -R53 ;  /* 0x00008f000c217a23 */ /* 0x000fc40000010835 */
[----:B------:R-:W4:Y:S01]  /*4650*/  LDSM.16.MT88.4 R12, [R116+0xb400] ;  /* 0x00b40000740c783b */ /* 0x000f220000004200 */
[----:B------:R-:W-:Y:S01]  /*4660*/  MUFU.EX2 R49, R49 ;  /* 0x0000003100317308 */ /* 0x000fe20000000800 */
[--C-:B------:R-:W-:Y:S02]  /*4670*/  FFMA.FTZ R35, R30, c[0x0][0x23c], -R59.reuse ;  /* 0x00008f001e237a23 */ /* 0x100fe4000001083b */
[----:B------:R-:W-:Y:S02]  /*4680*/  FFMA.FTZ R30, R26, c[0x0][0x23c], -R59 ;  /* 0x00008f001a1e7a23 */ /* 0x000fe4000001083b */
[----:B------:R-:W-:Y:S02]  /*4690*/  FFMA.FTZ R29, R28, c[0x0][0x23c], -R53 ;  /* 0x00008f001c1d7a23 */ /* 0x000fe40000010835 */
[--C-:B------:R-:W-:Y:S01]  /*46a0*/  FFMA.FTZ R31, R198, c[0x0][0x23c], -R59.reuse ;  /* 0x00008f00c61f7a23 */ /* 0x100fe2000001083b */
[----:B------:R-:W5:Y:S01]  /*46b0*/  MUFU.EX2 R48, R48 ;  /* 0x0000003000307308 */ /* 0x000f620000000800 */
[----:B--2---:R-:W-:Y:S01]  /*46c0*/  F2FP.PACK_AB R70, R41, R44 ;  /* 0x0000002c2946723e */ /* 0x004fe200000000ff */
        /* <DEDUP_REMOVED lines=8> */
[----:B------:R-:W2:Y:S01]  /*4750*/  MUFU.EX2 R42, R42 ;  /* 0x0000002a002a7308 */ /* 0x000ea20000000800 */
[----:B-----5:R-:W-:Y:S01]  /*4760*/  F2FP.PACK_AB R69, R48, R49 ;  /* 0x000000313045723e */ /* 0x020fe200000000ff */
[----:B------:R-:W-:-:S02]  /*4770*/  FFMA.FTZ R3, R188, c[0x0][0x23c], -R59 ;  /* 0x00008f00bc037a23 */ /* 0x000fc4000001083b */
[----:B------:R-:W-:Y:S02]  /*4780*/  FFMA.FTZ R66, R66, c[0x0][0x23c], -R59 ;  /* 0x00008f0042427a23 */ /* 0x000fe4000001083b */
[--C-:B------:R-:W-:Y:S02]  /*4790*/  FFMA.FTZ R130, R130, c[0x0][0x23c], -R53.reuse ;  /* 0x00008f0082827a23 */ /* 0x100fe40000010835 */
[----:B------:R-:W-:Y:S01]  /*47a0*/  MUFU.EX2 R45, R45 ;  /* 0x0000002d002d7308 */ /* 0x000fe20000000800 */
[--C-:B------:R-:W-:Y:S02]  /*47b0*/  FFMA.FTZ R120, R186, c[0x0][0x23c], -R53.reuse ;  /* 0x00008f00ba787a23 */ /* 0x100fe40000010835 */
[----:B------:R-:W-:Y:S02]  /*47c0*/  FFMA.FTZ R61, R184, c[0x0][0x23c], -R53 ;  /* 0x00008f00b83d7a23 */ /* 0x000fe40000010835 */
[--C-:B------:R-:W-:Y:S02]  /*47d0*/  FFMA.FTZ R65, R182, c[0x0][0x23c], -R59.reuse ;  /* 0x00008f00b6417a23 */ /* 0x100fe4000001083b */
[--C-:B------:R-:W-:Y:S01]  /*47e0*/  FFMA.FTZ R140, R140, c[0x0][0x23c], -R59.reuse ;  /* 0x00008f008c8c7a23 */ /* 0x100fe2000001083b */
[----:B--2---:R-:W-:Y:S01]  /*47f0*/  F2FP.PACK_AB R71, R42, R43 ;  /* 0x0000002b2a47723e */ /* 0x004fe200000000ff */
[----:B------:R-:W2:Y:S01]  /*4800*/  MUFU.EX2 R38, R38 ;  /* 0x0000002600267308 */ /* 0x000ea20000000800 */
[----:B------:R-:W-:-:S02]  /*4810*/  FFMA.FTZ R67, R180, c[0x0][0x23c], -R59 ;  /* 0x00008f00b4437a23 */ /* 0x000fc4000001083b */
[----:B------:R-:W-:Y:S02]  /*4820*/  FFMA.FTZ R144, R144, c[0x0][0x23c], -R59 ;  /* 0x00008f0090907a23 */ /* 0x000fe4000001083b */
[--C-:B------:R-:W-:Y:S01]  /*4830*/  FFMA.FTZ R174, R174, c[0x0][0x23c], -R53.reuse ;  /* 0x00008f00aeae7a23 */ /* 0x100fe20000010835 */
        /* <DEDUP_REMOVED lines=8> */
[----:B------:R-:W-:Y:S01]  /*48c0*/  MUFU.EX2 R34, R34 ;  /* 0x0000002200227308 */ /* 0x000fe20000000800 */
[----:B------:R-:W-:-:S02]  /*48d0*/  FFMA.FTZ R125, R148, c[0x0][0x23c], -R59 ;  /* 0x00008f00947d7a23 */ /* 0x000fc4000001083b */
[----:B------:R-:W-:Y:S02]  /*48e0*/  FFMA.FTZ R146, R146, c[0x0][0x23c], -R59 ;  /* 0x00008f0092927a23 */ /* 0x000fe4000001083b */
[--C-:B------:R-:W-:Y:S01]  /*48f0*/  FFMA.FTZ R142, R142, c[0x0][0x23c], -R53.reuse ;  /* 0x00008f008e8e7a23 */ /* 0x100fe20000010835 */
[C---:B-1----:R-:W-:Y:S01]  /*4900*/  HMMA.16816.F32 R104, R68.reuse, R100, RZ ;  /* 0x000000644468723c */ /* 0x042fe200000018ff */
[--C-:B------:R-:W-:Y:S01]  /*4910*/  FFMA.FTZ R129, R138, c[0x0][0x23c], -R53.reuse ;  /* 0x00008f008a817a23 */ /* 0x100fe20000010835 */
[----:B------:R-:W-:Y:S01]  /*4920*/  MUFU.EX2 R40, R40 ;  /* 0x0000002800287308 */ /* 0x000fe20000000800 */
[--C-:B------:R-:W-:Y:S02]  /*4930*/  FFMA.FTZ R136, R136, c[0x0][0x23c], -R53.reuse ;  /* 0x00008f0088887a23 */ /* 0x100fe40000010835 */
[----:B------:R-:W-:Y:S02]  /*4940*/  FFMA.FTZ R127, R134, c[0x0][0x23c], -R53 ;  /* 0x00008f00867f7a23 */ /* 0x000fe40000010835 */
[--C-:B------:R-:W-:Y:S01]  /*4950*/  FFMA.FTZ R131, R132, c[0x0][0x23c], -R59.reuse ;  /* 0x00008f0084837a23 */ /* 0x100fe2000001083b */
[----:B------:R-:W-:Y:S01]  /*4960*/  HMMA.16816.F32 R96, R68, R92, RZ ;  /* 0x0000005c4460723c */ /* 0x000fe200000018ff */
[--C-:B------:R-:W-:Y:S01]  /*4970*/  FFMA.FTZ R128, R128, c[0x0][0x23c], -R59.reuse ;  /* 0x00008f0080807a23 */ /* 0x100fe2000001083b */
[----:B------:R-:W1:Y:S01]  /*4980*/  MUFU.EX2 R37, R37 ;  /* 0x0000002500257308 */ /* 0x000e620000000800 */
[----:B------:R-:W-:-:S02]  /*4990*/  FFMA.FTZ R126, R126, c[0x0][0x23c], -R59 ;  /* 0x00008f007e7e7a23 */ /* 0x000fc4000001083b */
[----:B------:R-:W-:Y:S02]  /*49a0*/  FFMA.FTZ R133, R124, c[0x0][0x23c], -R59 ;  /* 0x00008f007c857a23 */ /* 0x000fe4000001083b */
[--C-:B------:R-:W-:Y:S01]  /*49b0*/  FFMA.FTZ R135, R122, c[0x0][0x23c], -R53.reuse ;  /* 0x00008f007a877a23 */ /* 0x100fe20000010835 */
[C---:B---3--:R-:W-:Y:S01]  /*49c0*/  HMMA.16816.F32 R88, R68.reuse, R84, RZ ;  /* 0x000000544458723c */ /* 0x048fe200000018ff */
[--C-:B------:R-:W-:Y:S01]  /*49d0*/  FFMA.FTZ R64, R64, c[0x0][0x23c], -R53.reuse ;  /* 0x00008f0040407a23 */ /* 0x100fe20000010835 */
[----:B------:R-:W-:Y:S01]  /*49e0*/  MUFU.EX2 R36, R36 ;  /* 0x0000002400247308 */ /* 0x000fe20000000800 */
[--C-:B------:R-:W-:Y:S02]  /*49f0*/  FFMA.FTZ R62, R62, c[0x0][0x23c], -R53.reuse ;  /* 0x00008f003e3e7a23 */ /* 0x100fe40000010835 */
[----:B------:R-:W-:Y:S02]  /*4a00*/  FFMA.FTZ R137, R60, c[0x0][0x23c], -R53 ;  /* 0x00008f003c897a23 */ /* 0x000fe40000010835 */
[----:B------:R-:W-:Y:S01]  /*4a10*/  FADD.FTZ R47, R47, R46 ;  /* 0x0000002e2f2f7221 */ /* 0x000fe20000010000 */
[----:B------:R-:W-:Y:S01]  /*4a20*/  HMMA.16816.F32 R80, R68, R76, RZ ;  /* 0x0000004c4450723c */ /* 0x000fe200000018ff */
[----:B------:R-:W-:Y:S01]  /*4a30*/  FADD.FTZ R48, R49, R48 ;  /* 0x0000003031307221 */ /* 0x000fe20000010000 */
[----:B------:R-:W3:Y:S01]  /*4a40*/  MUFU.EX2 R33, R33 ;  /* 0x0000002100217308 */ /* 0x000ee20000000800 */
[----:B------:R-:W-:-:S02]  /*4a50*/  FADD.FTZ R44, R44, R47 ;  /* 0x0000002f2c2c7221 */ /* 0x000fc40000010000 */
[----:B------:R-:W-:Y:S02]  /*4a60*/  FADD.FTZ R43, R43, R48 ;  /* 0x000000302b2b7221 */ /* 0x000fe40000010000 */
[----:B------:R-:W-:Y:S01]  /*4a70*/  FADD.FTZ R44, R41, R44 ;  /* 0x0000002c292c7221 */ /* 0x000fe20000010000 */
[C---:B------:R-:W-:Y:S01]  /*4a80*/  HMMA.16816.F32 R100, R68.reuse, R102, RZ ;  /* 0x000000664464723c */ /* 0x040fe200000018ff */
[----:B------:R-:W-:Y:S01]  /*4a90*/  FADD.FTZ R41, R42, R43 ;  /* 0x0000002b2a297221 */ /* 0x000fe20000010000 */
[----:B------:R-:W-:Y:S01]  /*4aa0*/  MUFU.EX2 R35, R35 ;  /* 0x0000002300237308 */ /* 0x000fe20000000800 */
[----:B------:R-:W-:Y:S02]  /*4ab0*/  FFMA.FTZ R179, R55, c[0x0][0x23c], -R59 ;  /* 0x00008f0037b37a23 */ /* 0x000fe4000001083b */
[--C-:B------:R-:W-:Y:S02]  /*4ac0*/  FFMA.FTZ R52, R52, c[0x0][0x23c], -R53.reuse ;  /* 0x00008f0034347a23 */ /* 0x100fe40000010835 */
[--C-:B------:R-:W-:Y:S01]  /*4ad0*/  FFMA.FTZ R51, R51, c[0x0][0x23c], -R53.reuse ;  /* 0x00008f0033337a23 */ /* 0x100fe20000010835 */
[----:B------:R-:W-:Y:S01]  /*4ae0*/  HMMA.16816.F32 R92, R68, R94, RZ ;  /* 0x0000005e445c723c */ /* 0x000fe200000018ff */
[----:B------:R-:W-:Y:S01]  /*4af0*/  FFMA.FTZ R176, R50, c[0x0][0x23c], -R53 ;  /* 0x00008f0032b07a23 */ /* 0x000fe20000010835 */
[----:B------:R-:W5:Y:S01]  /*4b00*/  MUFU.EX2 R30, R30 ;  /* 0x0000001e001e7308 */ /* 0x000f620000000800 */
[----:B------:R-:W-:-:S02]  /*4b10*/  FFMA.FTZ R58, R58, c[0x0][0x23c], -R59 ;  /* 0x00008f003a3a7a23 */ /* 0x000fc4000001083b */
[--C-:B------:R-:W-:Y:S02]  /*4b20*/  FFMA.FTZ R57, R57, c[0x0][0x23c], -R59.reuse ;  /* 0x00008f0039397a23 */ /* 0x100fe4000001083b */
[----:B------:R-:W-:Y:S01]  /*4b30*/  FFMA.FTZ R56, R56, c[0x0][0x23c], -R59 ;  /* 0x00008f0038387a23 */ /* 0x000fe2000001083b */
        /* <DEDUP_REMOVED lines=9> */
[----:B------:R-:W1:Y:S01]  /*4bd0*/  MUFU.EX2 R29, R29 ;  /* 0x0000001d001d7308 */ /* 0x000e620000000800 */
[----:B------:R-:W-:-:S02]  /*4be0*/  FADD.FTZ R45, R45, R44 ;  /* 0x0000002c2d2d7221 */ /* 0x000fc40000010000 */
[----:B------:R-:W-:Y:S02]  /*4bf0*/  FADD.FTZ R40, R40, R41 ;  /* 0x0000002928287221 */ /* 0x000fe40000010000 */
[----:B------:R-:W-:Y:S01]  /*4c00*/  F2FP.PACK_AB R6, R34, R39 ;  /* 0x000000272206723e */ /* 0x000fe200000000ff */
[----:B------:R-:W-:Y:S01]  /*4c10*/  FADD.FTZ R38, R38, R45 ;  /* 0x0000002d26267221 */ /* 0x000fe20000010000 */
[----:B---3--:R-:W-:Y:S01]  /*4c20*/  F2FP.PACK_AB R7, R33, R36 ;  /* 0x000000242107723e */ /* 0x008fe200000000ff */
        /* <DEDUP_REMOVED lines=11> */
[C---:B----4-:R-:W-:Y:S02]  /*4ce0*/  HMMA.16816.F32 R88, R4.reuse, R12, R88 ;  /* 0x0000000c0458723c */ /* 0x050fe40000001858 */
[----:B------:R-:W4:Y:S06]  /*4cf0*/  MUFU.EX2 R24, R24 ;  /* 0x0000001800187308 */ /* 0x000f2c0000000800 */
        /* <DEDUP_REMOVED lines=23> */
[----:B-----5:R-:W-:Y:S01]  /*4e70*/  F2FP.PACK_AB R4, R30, R35 ;  /* 0x000000231e04723e */ /* 0x020fe200000000ff */
        /* <DEDUP_REMOVED lines=19> */
[----:B------:R-:W5:Y:S02]  /*4fb0*/  MUFU.EX2 R119, R119 ;  /* 0x0000007700777308 */ /* 0x000f640000000800 */
        /* <DEDUP_REMOVED lines=23> */
[----:B----4-:R-:W-:Y:S01]  /*5130*/  F2FP.PACK_AB R4, R24, R27 ;  /* 0x0000001b1804723e */ /* 0x010fe200000000ff */
[----:B------:R-:W-:Y:S01]  /*5140*/  FADD.FTZ R27, R27, R26 ;  /* 0x0000001a1b1b7221 */ /* 0x000fe20000010000 */
[----:B------:R-:W-:Y:S01]  /*5150*/  F2FP.PACK_AB R5, R63, R130 ;  /* 0x000000823f05723e */ /* 0x000fe200000000ff */
[----:B------:R-:W-:Y:S01]  /*5160*/  FADD.FTZ R130, R130, R25 ;  /* 0x0000001982827221 */ /* 0x000fe20000010000 */
[----:B------:R-:W-:Y:S01]  /*5170*/  F2FP.PACK_AB R6, R66, R3 ;  /* 0x000000034206723e */ /* 0x000fe200000000ff */
[----:B------:R-:W-:Y:S01]  /*5180*/  FADD.FTZ R24, R24, R27 ;  /* 0x0000001b18187221 */ /* 0x000fe20000010000 */
[----:B------:R-:W-:Y:S01]  /*5190*/  F2FP.PACK_AB R7, R61, R120 ;  /* 0x000000783d07723e */ /* 0x000fe200000000ff */
[----:B------:R-:W4:Y:S01]  /*51a0*/  MUFU.EX2 R128, R128 ;  /* 0x0000008000807308 */ /* 0x000f220000000800 */
        /* <DEDUP_REMOVED lines=28> */
[----:B------:R-:W4:Y:S01]  /*5370*/  LDSM.16.MT88.4 R16, [R118+0xc000] ;  /* 0x00c000007610783b */ /* 0x000f220000004200 */
[----:B------:R-:W-:Y:S06]  /*5380*/  MUFU.EX2 R176, R176 ;  /* 0x000000b000b07308 */ /* 0x000fec0000000800 */
[C---:B-1----:R-:W-:Y:S08]  /*5390*/  HMMA.16816.F32 R72, R4.reuse, R12, R72 ;  /* 0x0000000c0448723c */ /* 0x042ff00000001848 */
[----:B------:R-:W-:Y:S01]  /*53a0*/  HMMA.16816.F32 R68, R4, R14, R68 ;  /* 0x0000000e0444723c */ /* 0x000fe20000001844 */
[----:B------:R-:W1:Y:S06]  /*53b0*/  LDSM.16.MT88.4 R12, [R116+0xc000] ;  /* 0x00c00000740c783b */ /* 0x000e6c0000004200 */
[----:B------:R-:W-:Y:S01]  /*53c0*/  F2FP.PACK_AB R4, R140, R65 ;  /* 0x000000418c04723e */ /* 0x000fe200000000ff */
[----:B------:R-:W-:Y:S01]  /*53d0*/  FADD.FTZ R65, R65, R66 ;  /* 0x0000004241417221 */ /* 0x000fe20000010000 */
[----:B--2---:R-:W-:Y:S01]  /*53e0*/  F2FP.PACK_AB R5, R121, R174 ;  /* 0x000000ae7905723e */ /* 0x004fe200000000ff */
[----:B------:R-:W-:Y:S01]  /*53f0*/  FADD.FTZ R174, R174, R61 ;  /* 0x0000003daeae7221 */ /* 0x000fe20000010000 */
[----:B------:R-:W-:Y:S01]  /*5400*/  F2FP.PACK_AB R6, R144, R67 ;  /* 0x000000439006723e */ /* 0x000fe200000000ff */
[----:B------:R-:W-:Y:S01]  /*5410*/  FADD.FTZ R140, R140, R65 ;  /* 0x000000418c8c7221 */ /* 0x000fe20000010000 */
[----:B-----5:R-:W-:Y:S01]  /*5420*/  F2FP.PACK_AB R7, R119, R154 ;  /* 0x0000009a7707723e */ /* 0x020fe200000000ff */
[----:B------:R-:W-:-:S02]  /*5430*/  FADD.FTZ R121, R121, R174 ;  /* 0x000000ae79797221 */ /* 0x000fc40000010000 */
[----:B------:R-:W-:Y:S02]  /*5440*/  FADD.FTZ R67, R67, R140 ;  /* 0x0000008c43437221 */ /* 0x000fe40000010000 */
[----:B------:R-:W-:Y:S02]  /*5450*/  FADD.FTZ R154, R154, R121 ;  /* 0x000000799a9a7221 */ /* 0x000fe40000010000 */
[----:B---3--:R-:W-:Y:S01]  /*5460*/  HMMA.16816.F32 R112, R4, R8, R112 ;  /* 0x000000080470723c */ /* 0x008fe20000001870 */
[----:B------:R-:W-:Y:S02]  /*5470*/  FADD.FTZ R144, R144, R67 ;  /* 0x0000004390907221 */ /* 0x000fe40000010000 */
[----:B------:R-:W-:-:S05]  /*5480*/  FADD.FTZ R119, R119, R154 ;  /* 0x0000009a77777221 */ /* 0x000fca0000010000 */
[C---:B------:R-:W-:Y:S01]  /*5490*/  HMMA.16816.F32 R108, R4.reuse, R10, R108 ;  /* 0x0000000a046c723c */ /* 0x040fe2000000186c */
[----:B------:R-:W2:Y:S07]  /*54a0*/  LDSM.16.MT88.4 R8, [R118+0xe000] ;  /* 0x00e000007608783b */ /* 0x000eae0000004200 */
[C---:B----4-:R-:W-:Y:S08]  /*54b0*/  HMMA.16816.F32 R96, R4.reuse, R16, R96 ;  /* 0x000000100460723c */ /* 0x050ff00000001860 */
        /* <DEDUP_REMOVED lines=54> */
[----:B--2---:R-:W-:Y:S01]  /*5820*/  HMMA.16816.F32 R112, R4, R12, R112 ;  /* 0x0000000c0470723c */ /* 0x004fe20000001870 */
[----:B------:R-:W-:Y:S02]  /*5830*/  FADD.FTZ R133, R133, R126 ;  /* 0x0000007e85857221 */ /* 0x000fe40000010000 */
[----:B------:R-:W-:-:S05]  /*5840*/  FADD.FTZ R62, R137, R62 ;  /* 0x0000003e893e7221 */ /* 0x000fca0000010000 */
        /* <DEDUP_REMOVED lines=10> */
[----:B------:R-:W-:Y:S01]  /*58f0*/  FFMA.FTZ R23, R54, c[0x0][0x23c], -R53 ;  /* 0x00008f0036177a23 */ /* 0x000fe20000010835 */
[C---:B--2---:R-:W-:Y:S05]  /*5900*/  HMMA.16816.F32 R80, R4.reuse, R12, R80 ;  /* 0x0000000c0450723c */ /* 0x044fea0000001850 */
[----:B------:R-:W-:Y:S03]  /*5910*/  MUFU.EX2 R23, R23 ;  /* 0x0000001700177308 */ /* 0x000fe60000000800 */
[C---:B------:R-:W-:Y:S01]  /*5920*/  HMMA.16816.F32 R76, R4.reuse, R14, R76 ;  /* 0x0000000e044c723c */ /* 0x040fe2000000184c */
[----:B------:R-:W2:Y:S07]  /*5930*/  LDSM.16.MT88.4 R12, [R116+0xac00] ;  /* 0x00ac0000740c783b */ /* 0x000eae0000004200 */
[C---:B------:R-:W-:Y:S01]  /*5940*/  HMMA.16816.F32 R104, R4.reuse, R20, R104 ;  /* 0x000000140468723c */ /* 0x040fe20000001868 */
[----:B------:R-:W4:Y:S07]  /*5950*/  MUFU.EX2 R21, R57 ;  /* 0x0000003900157308 */ /* 0x000f2e0000000800 */
[C---:B-1----:R-:W-:Y:S01]  /*5960*/  HMMA.16816.F32 R72, R4.reuse, R8, R72 ;  /* 0x000000080448723c */ /* 0x042fe20000001848 */
[----:B------:R-:W1:Y:S07]  /*5970*/  MUFU.EX2 R20, R56 ;  /* 0x0000003800147308 */ /* 0x000e6e0000000800 */
[----:B------:R-:W-:Y:S01]  /*5980*/  HMMA.16816.F32 R68, R4, R10, R68 ;  /* 0x0000000a0444723c */ /* 0x000fe20000001844 */
[----:B------:R-:W5:Y:S06]  /*5990*/  LDSM.16.MT88.4 R8, [R118+0xcc00] ;  /* 0x00cc00007608783b */ /* 0x000f6c0000004200 */
[----:B----4-:R-:W-:Y:S01]  /*59a0*/  F2FP.PACK_AB R4, R21, R22 ;  /* 0x000000161504723e */ /* 0x010fe200000000ff */
[----:B------:R-:W-:Y:S01]  /*59b0*/  FADD.FTZ R22, R22, R133 ;  /* 0x0000008516167221 */ /* 0x000fe20000010000 */
[----:B------:R-:W-:Y:S01]  /*59c0*/  F2FP.PACK_AB R5, R52, R23 ;  /* 0x000000173405723e */ /* 0x000fe200000000ff */
[----:B------:R-:W-:Y:S01]  /*59d0*/  FADD.FTZ R23, R23, R62 ;  /* 0x0000003e17177221 */ /* 0x000fe20000010000 */
[----:B-1----:R-:W-:Y:S01]  /*59e0*/  F2FP.PACK_AB R6, R179, R20 ;  /* 0x00000014b306723e */ /* 0x002fe200000000ff */
[----:B------:R-:W-:Y:S01]  /*59f0*/  FADD.FTZ R21, R21, R22 ;  /* 0x0000001615157221 */ /* 0x000fe20000010000 */
[----:B------:R-:W-:Y:S01]  /*5a00*/  F2FP.PACK_AB R7, R176, R51 ;  /* 0x00000033b007723e */ /* 0x000fe200000000ff */
[----:B------:R-:W-:-:S02]  /*5a10*/  FADD.FTZ R52, R52, R23 ;  /* 0x0000001734347221 */ /* 0x000fc40000010000 */
[----:B------:R-:W-:Y:S02]  /*5a20*/  FADD.FTZ R20, R20, R21 ;  /* 0x0000001514147221 */ /* 0x000fe40000010000 */
[----:B------:R-:W-:Y:S02]  /*5a30*/  FADD.FTZ R51, R51, R52 ;  /* 0x0000003433337221 */ /* 0x000fe40000010000 */
[----:B---3--:R-:W-:Y:S01]  /*5a40*/  HMMA.16816.F32 R112, R4, R16, R112 ;  /* 0x000000100470723c */ /* 0x008fe20000001870 */
[----:B------:R-:W-:Y:S02]  /*5a50*/  FADD.FTZ R179, R179, R20 ;  /* 0x00000014b3b37221 */ /* 0x000fe40000010000 */
[----:B------:R-:W-:-:S05]  /*5a60*/  FADD.FTZ R176, R176, R51 ;  /* 0x00000033b0b07221 */ /* 0x000fca0000010000 */
[C---:B------:R-:W-:Y:S01]  /*5a70*/  HMMA.16816.F32 R108, R4.reuse, R18, R108 ;  /* 0x00000012046c723c */ /* 0x040fe2000000186c */
[----:B------:R-:W1:Y:S07]  /*5a80*/  LDSM.16.MT88.4 R16, [R116+0xcc00] ;  /* 0x00cc00007410783b */ /* 0x000e6e0000004200 */
[C---:B--2---:R-:W-:Y:S08]  /*5a90*/  HMMA.16816.F32 R104, R4.reuse, R12, R104 ;  /* 0x0000000c0468723c */ /* 0x044ff00000001868 */
[C---:B------:R-:W-:Y:S01]  /*5aa0*/  HMMA.16816.F32 R100, R4.reuse, R14, R100 ;  /* 0x0000000e0464723c */ /* 0x040fe20000001864 */
[----:B------:R-:W2:Y:S07]  /*5ab0*/  LDSM.16.MT88.4 R12, [R118+0xec00] ;  /* 0x00ec0000760c783b */ /* 0x000eae0000004200 */
[C---:B-----5:R-:W-:Y:S08]  /*5ac0*/  HMMA.16816.F32 R96, R4.reuse, R8, R96 ;  /* 0x000000080460723c */ /* 0x060ff00000001860 */
[C---:B------:R-:W-:Y:S01]  /*5ad0*/  HMMA.16816.F32 R92, R4.reuse, R10, R92 ;  /* 0x0000000a045c723c */ /* 0x040fe2000000185c */
[----:B------:R-:W3:Y:S07]  /*5ae0*/  LDSM.16.MT88.4 R8, [R116+0xec00] ;  /* 0x00ec00007408783b */ /* 0x000eee0000004200 */
[C---:B-1----:R-:W-:Y:S08]  /*5af0*/  HMMA.16816.F32 R88, R4.reuse, R16, R88 ;  /* 0x000000100458723c */ /* 0x042ff00000001858 */
[C---:B------:R-:W-:Y:S08]  /*5b00*/  HMMA.16816.F32 R84, R4.reuse, R18, R84 ;  /* 0x000000120454723c */ /* 0x040ff00000001854 */
[C---:B--2---:R-:W-:Y:S08]  /*5b10*/  HMMA.16816.F32 R80, R4.reuse, R12, R80 ;  /* 0x0000000c0450723c */ /* 0x044ff00000001850 */
[C---:B------:R-:W-:Y:S08]  /*5b20*/  HMMA.16816.F32 R76, R4.reuse, R14, R76 ;  /* 0x0000000e044c723c */ /* 0x040ff0000000184c */
[C---:B---3--:R-:W-:Y:S08]  /*5b30*/  HMMA.16816.F32 R72, R4.reuse, R8, R72 ;  /* 0x000000080448723c */ /* 0x048ff00000001848 */
        /* <DEDUP_REMOVED lines=10> */
.L_x_1758:
        /* <DEDUP_REMOVED lines=64> */
.L_x_1755:
        /* <DEDUP_REMOVED lines=8> */
[----:B------:R-:W-:Y:S04]  /*6060*/  IADD3 R64, P0, R66, UR4, RZ ;  /* 0x0000000442407c10 */ /* 0x000fe8000ff1e0ff */
[----:B------:R-:W-:Y:S01]  /*6070*/  IADD3.X R65, R67, UR5, RZ, P0, !PT ;  /* 0x0000000543417c10 */ /* 0x000fe200087fe4ff */
[----:B------:R1:W-:Y:S01]  /*6080*/  LDGSTS.E.BYPASS.LTC128B.128 [R161+0xb000], [R170.64+0x40] ;  /* 0x0b000040aaa17fae */ /* 0x0003e2000b901d4a */
[----:B------:R-:W-:Y:S04]  /*6090*/  IADD3 R2, P0, R64, UR4, RZ ;  /* 0x0000000440027c10 */ /* 0x000fe8000ff1e0ff */
[----:B------:R-:W-:Y:S02]  /*60a0*/  IADD3.X R3, R65, UR5, RZ, P0, !PT ;  /* 0x0000000541037c10 */ /* 0x000fe400087fe4ff */
[----:B------:R-:W-:Y:S01]  /*60b0*/  ISETP.GT.AND P0, PT, R177, R160, PT ;  /* 0x000000a0b100720c */ /* 0x000fe20003f04270 */
        /* <DEDUP_REMOVED lines=32> */
[C---:B----4-:R-:W-:Y:S08]  /*62c0*/  HMMA.16816.F32 R36, R120.reuse, R140, RZ ;  /* 0x0000008c7824723c */ /* 0x050ff000000018ff */
[C---:B------:R-:W-:Y:S08]  /*62d0*/  HMMA.16816.F32 R40, R120.reuse, R142, RZ ;  /* 0x0000008e7828723c */ /* 0x040ff000000018ff */
[C---:B--2---:R-:W-:Y:S08]  /*62e0*/  HMMA.16816.F32 R44, R120.reuse, R144, RZ ;  /* 0x00000090782c723c */ /* 0x044ff000000018ff */
[C---:B------:R-:W-:Y:S08]  /*62f0*/  HMMA.16816.F32 R48, R120.reuse, R146, RZ ;  /* 0x000000927830723c */ /* 0x040ff000000018ff */
[C---:B-----5:R-:W-:Y:S08]  /*6300*/  HMMA.16816.F32 R52, R120.reuse, R148, RZ ;  /* 0x000000947834723c */ /* 0x060ff000000018ff */
[C---:B------:R-:W-:Y:S08]  /*6310*/  HMMA.16816.F32 R56, R120.reuse, R150, RZ ;  /* 0x000000967838723c */ /* 0x040ff000000018ff */
[C---:B------:R-:W-:Y:S08]  /*6320*/  HMMA.16816.F32 R60, R120.reuse, R152, RZ ;  /* 0x00000098783c723c */ /* 0x040ff000000018ff */
[----:B------:R-:W-:Y:S01]  /*6330*/  HMMA.16816.F32 R64, R120, R154, RZ ;  /* 0x0000009a7840723c */ /* 0x000fe200000018ff */
[----:B------:R-:W2:Y:S07]  /*6340*/  LDSM.16.M88.4 R120, [R156+0xc00] ;  /* 0x000c00009c78783b */ /* 0x000eae0000000200 */
[C---:B-1----:R-:W-:Y:S08]  /*6350*/  HMMA.16816.F32 R4, R124.reuse, R128, R4 ;  /* 0x000000807c04723c */ /* 0x042ff00000001804 */
[C---:B------:R-:W-:Y:S01]  /*6360*/  HMMA.16816.F32 R8, R124.reuse, R130, R8 ;  /* 0x000000827c08723c */ /* 0x040fe20000001808 */
[----:B------:R-:W1:Y:S07]  /*6370*/  LDSM.16.M88.4 R128, [R156+0x1000] ;  /* 0x001000009c80783b */ /* 0x000e6e0000000200 */
[C---:B------:R-:W-:Y:S08]  /*6380*/  HMMA.16816.F32 R12, R124.reuse, R132, R12 ;  /* 0x000000847c0c723c */ /* 0x040ff0000000180c */
        /* <DEDUP_REMOVED lines=8> */
[C---:B-1----:R-:W-:Y:S08]  /*6410*/  HMMA.16816.F32 R36, R124.reuse, R128, R36 ;  /* 0x000000807c24723c */ /* 0x042ff00000001824 */
[C---:B------:R-:W-:Y:S01]  /*6420*/  HMMA.16816.F32 R40, R124.reuse, R130, R40 ;  /* 0x000000827c28723c */ /* 0x040fe20000001828 */
[----:B------:R-:W-:Y:S07]  /*6430*/  LDSM.16.M88.4 R128, [R159+0x1000] ;  /* 0x001000009f80783b */ /* 0x000fee0000000200 */
[C---:B----4-:R-:W-:Y:S08]  /*6440*/  HMMA.16816.F32 R44, R124.reuse, R132, R44 ;  /* 0x000000847c2c723c */ /* 0x050ff0000000182c */
[C---:B------:R-:W-:Y:S01]  /*6450*/  HMMA.16816.F32 R48, R124.reuse, R134, R48 ;  /* 0x000000867c30723c */ /* 0x040fe20000001830 */
[----:B------:R-:W1:Y:S07]  /*6460*/  LDSM.16.M88.4 R132, [R158+0x2000] ;  /* 0x002000009e84783b */ /* 0x000e6e0000000200 */
[C---:B-----5:R-:W-:Y:S08]  /*6470*/  HMMA.16816.F32 R52, R124.reuse, R136, R52 ;  /* 0x000000887c34723c */ /* 0x060ff00000001834 */
[C---:B------:R-:W-:Y:S01]  /*6480*/  HMMA.16816.F32 R56, R124.reuse, R138, R56 ;  /* 0x0000008a7c38723c */ /* 0x040fe20000001838 */
[----:B------:R-:W4:Y:S07]  /*6490*/  LDSM.16.M88.4 R136, [R158+0x2400] ;  /* 0x002400009e88783b */ /* 0x000f2e0000000200 */
[C---:B--2---:R-:W-:Y:S08]  /*64a0*/  HMMA.16816.F32 R60, R124.reuse, R120, R60 ;  /* 0x000000787c3c723c */ /* 0x044ff0000000183c */
[----:B------:R-:W-:Y:S01]  /*64b0*/  HMMA.16816.F32 R64, R124, R122, R64 ;  /* 0x0000007a7c40723c */ /* 0x000fe20000001840 */
[----:B------:R-:W2:Y:S08]  /*64c0*/  LDSM.16.M88.4 R120, [R158+0x2800] ;  /* 0x002800009e78783b */ /* 0x000eb00000000200 */
[----:B------:R-:W5:Y:S01]  /*64d0*/  LDSM.16.M88.4 R124, [R158+0x2c00] ;  /* 0x002c00009e7c783b */ /* 0x000f620000000200 */
[C---:B-1----:R-:W-:Y:S08]  /*64e0*/  HMMA.16816.F32 R4, R128.reuse, R132, R4 ;  /* 0x000000848004723c */ /* 0x042ff00000001804 */
[C---:B------:R-:W-:Y:S01]  /*64f0*/  HMMA.16816.F32 R8, R128.reuse, R134, R8 ;  /* 0x000000868008723c */ /* 0x040fe20000001808 */
[----:B------:R-:W-:Y:S07]  /*6500*/  LDSM.16.M88.4 R132, [R158+0x3400] ;  /* 0x003400009e84783b */ /* 0x000fee0000000200 */
[C---:B----4-:R-:W-:Y:S08]  /*6510*/  HMMA.16816.F32 R12, R128.reuse, R136, R12 ;  /* 0x00000088800c723c */ /* 0x050ff0000000180c */
[C---:B------:R-:W-:Y:S01]  /*6520*/  HMMA.16816.F32 R16, R128.reuse, R138, R16 ;  /* 0x0000008a8010723c */ /* 0x040fe20000001810 */
[----:B------:R-:W-:Y:S07]  /*6530*/  LDSM.16.M88.4 R136, [R158+0x3800] ;  /* 0x003800009e88783b */ /* 0x000fee0000000200 */
[C---:B--2---:R-:W-:Y:S08]  /*6540*/  HMMA.16816.F32 R20, R128.reuse, R120, R20 ;  /* 0x000000788014723c */ /* 0x044ff00000001814 */
[C---:B------:R-:W-:Y:S01]  /*6550*/  HMMA.16816.F32 R24, R128.reuse, R122, R24 ;  /* 0x0000007a8018723c */ /* 0x040fe20000001818 */
[----:B------:R-:W1:Y:S07]  /*6560*/  LDSM.16.M88.4 R120, [R158+0x3000] ;  /* 0x003000009e78783b */ /* 0x000e6e0000000200 */
[C---:B-----5:R-:W-:Y:S08]  /*6570*/  HMMA.16816.F32 R28, R128.reuse, R124, R28 ;  /* 0x0000007c801c723c */ /* 0x060ff0000000181c */
        /* <DEDUP_REMOVED lines=17> */
[----:B------:R-:W1:Y:S07]  /*6690*/  LDSM.16.M88.4 R132, [R156+0x3000] ;  /* 0x003000009c84783b */ /* 0x000e6e0000000200 */
[C---:B----4-:R-:W-:Y:S08]  /*66a0*/  HMMA.16816.F32 R12, R120.reuse, R136, R12 ;  /* 0x00000088780c723c */ /* 0x050ff0000000180c */
[C---:B------:R-:W-:Y:S01]  /*66b0*/  HMMA.16816.F32 R16, R120.reuse, R138, R16 ;  /* 0x0000008a7810723c */ /* 0x040fe20000001810 */
[----:B------:R-:W4:Y:S07]  /*66c0*/  LDSM.16.M88.4 R136, [R156+0x3400] ;  /* 0x003400009c88783b */ /* 0x000f2e0000000200 */
[C---:B--2---:R-:W-:Y:S08]  /*66d0*/  HMMA.16816.F32 R20, R120.reuse, R124, R20 ;  /* 0x0000007c7814723c */ /* 0x044ff00000001814 */
[C---:B------:R-:W-:Y:S01]  /*66e0*/  HMMA.16816.F32 R24, R120.reuse, R126, R24 ;  /* 0x0000007e7818723c */ /* 0x040fe20000001818 */
[----:B------:R-:W2:Y:S07]  /*66f0*/  LDSM.16.M88.4 R124, [R156+0x3800] ;  /* 0x003800009c7c783b */ /* 0x000eae0000000200 */
[C---:B-----5:R-:W-:Y:S08]  /*6700*/  HMMA.16816.F32 R28, R120.reuse, R128, R28 ;  /* 0x00000080781c723c */ /* 0x060ff0000000181c */
[C---:B------:R-:W-:Y:S01]  /*6710*/  HMMA.16816.F32 R32, R120.reuse, R130, R32 ;  /* 0x000000827820723c */ /* 0x040fe20000001820 */
[----:B------:R-:W5:Y:S07]  /*6720*/  LDSM.16.M88.4 R128, [R156+0x3c00] ;  /* 0x003c00009c80783b */ /* 0x000f6e0000000200 */
[C---:B-1----:R-:W-:Y:S08]  /*6730*/  HMMA.16816.F32 R36, R120.reuse, R132, R36 ;  /* 0x000000847824723c */ /* 0x042ff00000001824 */
[C---:B------:R-:W-:Y:S01]  /*6740*/  HMMA.16816.F32 R40, R120.reuse, R134, R40 ;  /* 0x000000867828723c */ /* 0x040fe20000001828 */
[----:B------:R-:W-:Y:S07]  /*6750*/  LDSM.16.M88.4 R132, [R159+0x2000] ;  /* 0x002000009f84783b */ /* 0x000fee0000000200 */
[C---:B----4-:R-:W-:Y:S08]  /*6760*/  HMMA.16816.F32 R44, R120.reuse, R136, R44 ;  /* 0x00000088782c723c */ /* 0x050ff0000000182c */
[C---:B------:R-:W-:Y:S01]  /*6770*/  HMMA.16816.F32 R48, R120.reuse, R138, R48 ;  /* 0x0000008a7830723c */ /* 0x040fe20000001830 */
[----:B------:R-:W1:Y:S07]  /*6780*/  LDSM.16.M88.4 R136, [R158+0x4000] ;  /* 0x004000009e88783b */ /* 0x000e6e0000000200 */
[C---:B--2---:R-:W-:Y:S08]  /*6790*/  HMMA.16816.F32 R52, R120.reuse, R124, R52 ;  /* 0x0000007c7834723c */ /* 0x044ff00000001834 */
[C---:B------:R-:W-:Y:S01]  /*67a0*/  HMMA.16816.F32 R56, R120.reuse, R126, R56 ;  /* 0x0000007e7838723c */ /* 0x040fe20000001838 */
[----:B------:R-:W2:Y:S07]  /*67b0*/  LDSM.16.M88.4 R124, [R158+0x4400] ;  /* 0x004400009e7c783b */ /* 0x000eae0000000200 */
[C---:B-----5:R-:W-:Y:S08]  /*67c0*/  HMMA.16816.F32 R60, R120.reuse, R128, R60 ;  /* 0x00000080783c723c */ /* 0x060ff0000000183c */
[----:B------:R-:W-:Y:S01]  /*67d0*/  HMMA.16816.F32 R64, R120, R130, R64 ;  /* 0x000000827840723c */ /* 0x000fe20000001840 */
[----:B------:R-:W4:Y:S08]  /*67e0*/  LDSM.16.M88.4 R120, [R158+0x4800] ;  /* 0x004800009e78783b */ /* 0x000f300000000200 */
[----:B------:R-:W5:Y:S01]  /*67f0*/  LDSM.16.M88.4 R128, [R158+0x4c00] ;  /* 0x004c00009e80783b */ /* 0x000f620000000200 */
        /* <DEDUP_REMOVED lines=11> */
[----:B------:R-:W5:Y:S07]  /*68b0*/  LDSM.16.M88.4 R128, [R158+0x5c00] ;  /* 0x005c00009e80783b */ /* 0x000f6e0000000200 */
[C---:B-1----:R-:W-:Y:S08]  /*68c0*/  HMMA.16816.F32 R36, R132.reuse, R136, R36 ;  /* 0x000000888424723c */ /* 0x042ff00000001824 */
        /* <DEDUP_REMOVED lines=8> */
[C---:B-----5:R-:W-:Y:S08]  /*6950*/  HMMA.16816.F32 R60, R132.reuse, R128, R60 ;  /* 0x00000080843c723c */ /* 0x060ff0000000183c */
[----:B------:R-:W-:Y:S01]  /*6960*/  HMMA.16816.F32 R64, R132, R130, R64 ;  /* 0x000000828440723c */ /* 0x000fe20000001840 */
[----:B------:R-:W4:Y:S07]  /*6970*/  LDSM.16.M88.4 R128, [R156+0x4800] ;  /* 0x004800009c80783b */ /* 0x000f2e0000000200 */
[C---:B-1----:R-:W-:Y:S08]  /*6980*/  HMMA.16816.F32 R4, R124.reuse, R136, R4 ;  /* 0x000000887c04723c */ /* 0x042ff00000001804 */
[C---:B------:R-:W-:Y:S08]  /*6990*/  HMMA.16816.F32 R8, R124.reuse, R138, R8 ;  /* 0x0000008a7c08723c */ /* 0x040ff00000001808 */
[C---:B--2---:R-:W-:Y:S08]  /*69a0*/  HMMA.16816.F32 R12, R124.reuse, R120, R12 ;  /* 0x000000787c0c723c */ /* 0x044ff0000000180c */
[C---:B------:R-:W-:Y:S01]  /*69b0*/  HMMA.16816.F32 R16, R124.reuse, R122, R16 ;  /* 0x0000007a7c10723c */ /* 0x040fe20000001810 */
[----:B------:R-:W1:Y:S03]  /*69c0*/  LDSM.16.M88.4 R120, [R156+0x4c00] ;  /* 0x004c00009c78783b */ /* 0x000e660000000200 */
[----:B------:R-:W-:Y:S02]  /*69d0*/  FMUL.FTZ R237, R4, c[0x0][0x2ec] ;  /* 0x0000bb0004ed7a20 */ /* 0x000fe40000410000 */
[----:B------:R-:W-:Y:S02]  /*69e0*/  FMUL.FTZ R235, R5, c[0x0][0x2ec] ;  /* 0x0000bb0005eb7a20 */ /* 0x000fe40000410000 */
[C---:B----4-:R-:W-:Y:S02]  /*69f0*/  HMMA.16816.F32 R20, R124.reuse, R128, R20 ;  /* 0x000000807c14723c */ /* 0x050fe40000001814 */
[----:B------:R-:W2:Y:S02]  /*6a00*/  MUFU.TANH R237, R237 ;  /* 0x000000ed00ed7308 */ /* 0x000ea40000002400 */
[----:B------:R-:W-:Y:S02]  /*6a10*/  FMUL.FTZ R236, R6, c[0x0][0x2ec] ;  /* 0x0000bb0006ec7a20 */ /* 0x000fe40000410000 */
[----:B------:R-:W-:Y:S02]  /*6a20*/  FMUL.FTZ R234, R7, c[0x0][0x2ec] ;  /* 0x0000bb0007ea7a20 */ /* 0x000fe40000410000 */
[C---:B------:R-:W-:Y:S01]  /*6a30*/  HMMA.16816.F32 R24, R124.reuse, R130, R24 ;  /* 0x000000827c18723c */ /* 0x040fe20000001818 */
[----:B------:R-:W4:Y:S03]  /*6a40*/  LDSM.16.M88.4 R128, [R156+0x5000] ;  /* 0x005000009c80783b */ /* 0x000f260000000200 */
[----:B------:R-:W2:Y:S01]  /*6a50*/  MUFU.TANH R235, R235 ;  /* 0x000000eb00eb7308 */ /* 0x000ea20000002400 */
[----:B------:R-:W-:Y:S02]  /*6a60*/  FMUL.FTZ R233, R8, c[0x0][0x2ec] ;  /* 0x0000bb0008e97a20 */ /* 0x000fe40000410000 */
[----:B------:R-:W-:Y:S02]  /*6a70*/  FMUL.FTZ R239, R9, c[0x0][0x2ec] ;  /* 0x0000bb0009ef7a20 */ /* 0x000fe40000410000 */
[----:B------:R-:W-:Y:S03]  /*6a80*/  FMUL.FTZ R240, R10, c[0x0][0x2ec] ;  /* 0x0000bb000af07a20 */ /* 0x000fe60000410000 */
[----:B------:R-:W-:Y:S02]  /*6a90*/  FMUL.FTZ R238, R11, c[0x0][0x2ec] ;  /* 0x0000bb000bee7a20 */ /* 0x000fe40000410000 */
[----:B------:R-:W2:Y:S01]  /*6aa0*/  MUFU.TANH R236, R236 ;  /* 0x000000ec00ec7308 */ /* 0x000ea20000002400 */
[----:B------:R-:W-:Y:S02]  /*6ab0*/  FMUL.FTZ R231, R12, c[0x0][0x2ec] ;  /* 0x0000bb000ce77a20 */ /* 0x000fe40000410000 */
[----:B------:R-:W-:Y:S02]  /*6ac0*/  FMUL.FTZ R229, R13, c[0x0][0x2ec] ;  /* 0x0000bb000de57a20 */ /* 0x000fe40000410000 */
[----:B------:R-:W-:Y:S02]  /*6ad0*/  FMUL.FTZ R232, R14, c[0x0][0x2ec] ;  /* 0x0000bb000ee87a20 */ /* 0x000fe40000410000 */
[----:B------:R-:W-:Y:S02]  /*6ae0*/  FMUL.FTZ R230, R15, c[0x0][0x2ec] ;  /* 0x0000bb000fe67a20 */ /* 0x000fe40000410000 */
[----:B------:R-:W-:Y:S01]  /*6af0*/  FMUL.FTZ R227, R16, c[0x0][0x2ec] ;  /* 0x0000bb0010e37a20 */ /* 0x000fe20000410000 */
[----:B------:R-:W2:Y:S01]  /*6b00*/  MUFU.TANH R234, R234 ;  /* 0x000000ea00ea7308 */ /* 0x000ea20000002400 */
[C---:B-1----:R-:W-:Y:S03]  /*6b10*/  HMMA.16816.F32 R28, R124.reuse, R120, R28 ;  /* 0x000000787c1c723c */ /* 0x042fe6000000181c */
[----:B------:R-:W-:Y:S02]  /*6b20*/  FMUL.FTZ R225, R17, c[0x0][0x2ec] ;  /* 0x0000bb0011e17a20 */ /* 0x000fe40000410000 */
[----:B------:R-:W-:Y:S02]  /*6b30*/  FMUL.FTZ R228, R18, c[0x0][0x2ec] ;  /* 0x0000bb0012e47a20 */ /* 0x000fe40000410000 */
[----:B------:R-:W-:Y:S01]  /*6b40*/  FMUL.FTZ R226, R19, c[0x0][0x2ec] ;  /* 0x0000bb0013e27a20 */ /* 0x000fe20000410000 */
[C---:B------:R-:W-:Y:S01]  /*6b50*/  HMMA.16816.F32 R32, R124.reuse, R122, R32 ;  /* 0x0000007a7c20723c */ /* 0x040fe20000001820 */
[----:B------:R-:W1:Y:S01]  /*6b60*/  MUFU.TANH R233, R233 ;  /* 0x000000e900e97308 */ /* 0x000e620000002400 */
[----:B------:R-:W5:Y:S02]  /*6b70*/  LDSM.16.M88.4 R120, [R156+0x5400] ;  /* 0x005400009c78783b */ /* 0x000f640000000200 */
[----:B------:R-:W-:Y:S02]  /*6b80*/  FMUL.FTZ R223, R20, c[0x0][0x2ec] ;  /* 0x0000bb0014df7a20 */ /* 0x000fe40000410000 */
[----:B------:R-:W-:Y:S02]  /*6b90*/  FMUL.FTZ R221, R21, c[0x0][0x2ec] ;  /* 0x0000bb0015dd7a20 */ /* 0x000fe40000410000 */
[C---:B----4-:R-:W-:Y:S03]  /*6ba0*/  HMMA.16816.F32 R36, R124.reuse, R128, R36 ;  /* 0x000000807c24723c */ /* 0x050fe60000001824 */
[----:B------:R-:W4:Y:S01]  /*6bb0*/  MUFU.TANH R239, R239 ;  /* 0x000000ef00ef7308 */ /* 0x000f220000002400 */
[----:B------:R-:W-:Y:S02]  /*6bc0*/  FMUL.FTZ R224, R22, c[0x0][0x2ec] ;  /* 0x0000bb0016e07a20 */ /* 0x000fe40000410000 */
[----:B------:R-:W-:Y:S02]  /*6bd0*/  FMUL.FTZ R222, R23, c[0x0][0x2ec] ;  /* 0x0000bb0017de7a20 */ /* 0x000fe40000410000 */
        /* <DEDUP_REMOVED lines=42> */
[----:B------:R-:W1:Y:S01]  /*6e80*/  MUFU.TANH R225, R225 ;  /* 0x000000e100e17308 */ /* 0x000e620000002400 */
[C---:B-----5:R-:W-:Y:S03]  /*6e90*/  HMMA.16816.F32 R60, R124.reuse, R120, R60 ;  /* 0x000000787c3c723c */ /* 0x060fe6000000183c */
[----:B------:R-:W-:Y:S02]  /*6ea0*/  FMUL.FTZ R192, R50, c[0x0][0x2ec] ;  /* 0x0000bb0032c07a20 */ /* 0x000fe40000410000 */
[----:B------:R-:W-:Y:S02]  /*6eb0*/  FMUL.FTZ R190, R51, c[0x0][0x2ec] ;  /* 0x0000bb0033be7a20 */ /* 0x000fe40000410000 */
[----:B------:R-:W-:Y:S01]  /*6ec0*/  FMUL.FTZ R183, R52, c[0x0][0x2ec] ;  /* 0x0000bb0034b77a20 */ /* 0x000fe20000410000 */
[----:B------:R-:W-:Y:S01]  /*6ed0*/  HMMA.16816.F32 R64, R124, R122, R64 ;  /* 0x0000007a7c40723c */ /* 0x000fe20000001840 */
[----:B------:R-:W1:Y:S03]  /*6ee0*/  MUFU.TANH R228, R228 ;  /* 0x000000e400e47308 */ /* 0x000e660000002400 */
[----:B------:R-:W-:Y:S02]  /*6ef0*/  FMUL.FTZ R185, R53, c[0x0][0x2ec] ;  /* 0x0000bb0035b97a20 */ /* 0x000fe40000410000 */
[----:B------:R-:W-:Y:S02]  /*6f00*/  FMUL.FTZ R186, R54, c[0x0][0x2ec] ;  /* 0x0000bb0036ba7a20 */ /* 0x000fe40000410000 */
[----:B------:R-:W-:Y:S03]  /*6f10*/  FMUL.FTZ R184, R55, c[0x0][0x2ec] ;  /* 0x0000bb0037b87a20 */ /* 0x000fe60000410000 */
[----:B------:R-:W1:Y:S01]  /*6f20*/  MUFU.TANH R226, R226 ;  /* 0x000000e200e27308 */ /* 0x000e620000002400 */
[----:B------:R-:W-:Y:S02]  /*6f30*/  FMUL.FTZ R187, R56, c[0x0][0x2ec] ;  /* 0x0000bb0038bb7a20 */ /* 0x000fe40000410000 */
[----:B------:R-:W-:Y:S02]  /*6f40*/  FMUL.FTZ R188, R57, c[0x0][0x2ec] ;  /* 0x0000bb0039bc7a20 */ /* 0x000fe40000410000 */
[----:B------:R-:W-:Y:S02]  /*6f50*/  FMUL.FTZ R182, R58, c[0x0][0x2ec] ;  /* 0x0000bb003ab67a20 */ /* 0x000fe40000410000 */
[----:B------:R-:W-:Y:S02]  /*6f60*/  FMUL.FTZ R181, R59, c[0x0][0x2ec] ;  /* 0x0000bb003bb57a20 */ /* 0x000fe40000410000 */
[----:B------:R-:W-:Y:S01]  /*6f70*/  FMUL.FTZ R189, R60, c[0x0][0x2ec] ;  /* 0x0000bb003cbd7a20 */ /* 0x000fe20000410000 */
[----:B------:R-:W1:Y:S01]  /*6f80*/  MUFU.TANH R223, R223 ;  /* 0x000000df00df7308 */ /* 0x000e620000002400 */
[----:B------:R-:W-:Y:S02]  /*6f90*/  FMUL.FTZ R193, R61, c[0x0][0x2ec] ;  /* 0x0000bb003dc17a20 */ /* 0x000fe40000410000 */
[----:B------:R-:W-:Y:S02]  /*6fa0*/  FMUL.FTZ R178, R62, c[0x0][0x2ec] ;  /* 0x0000bb003eb27a20 */ /* 0x000fe40000410000 */
[----:B------:R-:W-:Y:S02]  /*6fb0*/  FMUL.FTZ R180, R63, c[0x0][0x2ec] ;  /* 0x0000bb003fb47a20 */ /* 0x000fe40000410000 */
[----:B------:R-:W-:Y:S02]  /*6fc0*/  FMUL.FTZ R195, R64, c[0x0][0x2ec] ;  /* 0x0000bb0040c37a20 */ /* 0x000fe40000410000 */
[----:B---3--:R-:W-:Y:S01]  /*6fd0*/  FMUL.FTZ R3, R67, c[0x0][0x2ec] ;  /* 0x0000bb0043037a20 */ /* 0x008fe20000410000 */
[----:B------:R-:W3:Y:S01]  /*6fe0*/  MUFU.TANH R221, R221 ;  /* 0x000000dd00dd7308 */ /* 0x000ee20000002400 */
[----:B------:R-:W-:Y:S02]  /*6ff0*/  FMUL.FTZ R65, R65, c[0x0][0x2ec] ;  /* 0x0000bb0041417a20 */ /* 0x000fe40000410000 */
[----:B------:R-:W-:Y:S07]  /*7000*/  FMUL.FTZ R66, R66, c[0x0][0x2ec] ;  /* 0x0000bb0042427a20 */ /* 0x000fee0000410000 */
        /* <DEDUP_REMOVED lines=45> */
[----:B------:R-:W1:Y:S01]  /*72e0*/  MUFU.TANH R3, R3 ;  /* 0x0000000300037308 */ /* 0x000e620000002400 */
[----:B------:R-:W-:-:S05]  /*72f0*/  @!P0 BRA `(.L_x_1756) ;  /* 0x0000059000008947 */ /* 0x000fca0003800000 */
[----:B--234-:R-:W-:Y:S02]  /*7300*/  ULDC UR8, c[0x0][0x198] ;  /* 0x0000660000087ab9 */ /* 0x01cfe40000000800 */
[----:B------:R-:W-:Y:S04]  /*7310*/  ULEA UR8, -UR8, URZ, 0x7 ;  /* 0x0000003f08087291 */ /* 0x000fe8000f8e393f */
[----:B------:R-:W-:Y:S02]  /*7320*/  USHF.R.S32.HI UR6, URZ, 0x1f, UR8 ;  /* 0x0000001f3f067899 */ /* 0x000fe40008011408 */
[----:B------:R-:W-:Y:S04]  /*7330*/  MOV R8, UR8 ;  /* 0x0000000800087c02 */ /* 0x000fe80008000f00 */
[----:B------:R-:W-:Y:S01]  /*7340*/  MOV R5, UR6 ;  /* 0x0000000600057c02 */ /* 0x000fe20008000f00 */
[----:B------:R-:W-:-:S05]  /*7350*/  @P6 BRA `(.L_x_1757) ;  /* 0x000003b000006947 */ /* 0x000fca0003800000 */
        /* <DEDUP_REMOVED lines=59> */
.L_x_1757:
        /* <DEDUP_REMOVED lines=24> */
.L_x_1756:
        /* <DEDUP_REMOVED lines=12> */
[----:B-1----:R-:W-:Y:S02]  /*7950*/  FMNMX.FTZ R5, R232, R5, !PT ;  /* 0x00000005e8057209 */ /* 0x002fe40007810000 */
        /* <DEDUP_REMOVED lines=116> */
[C---:B------:R-:W-:Y:S01]  /*80a0*/  FMUL.FTZ R34, R53.reuse, R86 ;  /* 0x0000005635227220 */ /* 0x040fe20000410000 */
[----:B------:R-:W2:Y:S01]  /*80b0*/  MUFU.EX2 R124, R124 ;  /* 0x0000007c007c7308 */ /* 0x000ea20000000800 */
[C---:B------:R-:W-:Y:S02]  /*80c0*/  FMUL.FTZ R32, R54.reuse, R84 ;  /* 0x0000005436207220 */ /* 0x040fe40000410000 */
[----:B------:R-:W-:Y:S01]  /*80d0*/  FMUL.FTZ R35, R53, R87 ;  /* 0x0000005735237220 */ /* 0x000fe20000410000 */
[----:B-1----:R-:W-:Y:S01]  /*80e0*/  F2FP.PACK_AB R59, R117, R120 ;  /* 0x00000078753b723e */ /* 0x002fe200000000ff */
[C---:B------:R-:W-:Y:S02]  /*80f0*/  FMUL.FTZ R40, R54.reuse, R76 ;  /* 0x0000004c36287220 */ /* 0x040fe40000410000 */
[C---:B------:R-:W-:Y:S02]  /*8100*/  FMUL.FTZ R41, R54.reuse, R77 ;  /* 0x0000004d36297220 */ /* 0x040fe40000410000 */
[C---:B------:R-:W-:Y:S01]  /*8110*/  FMUL.FTZ R42, R53.reuse, R78 ;  /* 0x0000004e352a7220 */ /* 0x040fe20000410000 */
[----:B------:R-:W1:Y:S01]  /*8120*/  MUFU.EX2 R138, R138 ;  /* 0x0000008a008a7308 */ /* 0x000e620000000800 */
[C---:B------:R-:W-:Y:S02]  /*8130*/  FMUL.FTZ R43, R53.reuse, R79 ;  /* 0x0000004f352b7220 */ /* 0x040fe40000410000 */
[----:B------:R-:W-:Y:S01]  /*8140*/  LDSM.16.MT88.4 R76, [R118+0xe400] ;  /* 0x00e40000764c783b */ /* 0x000fe20000004200 */
[C---:B------:R-:W-:Y:S02]  /*8150*/  FMUL.FTZ R48, R54.reuse, R68 ;  /* 0x0000004436307220 */ /* 0x040fe40000410000 */
[----:B------:R-:W-:Y:S02]  /*8160*/  FMUL.FTZ R49, R54, R69 ;  /* 0x0000004536317220 */ /* 0x000fe40000410000 */
[C---:B------:R-:W-:Y:S02]  /*8170*/  FMUL.FTZ R50, R53.reuse, R70 ;  /* 0x0000004635327220 */ /* 0x040fe40000410000 */
[----:B------:R-:W-:Y:S01]  /*8180*/  MUFU.EX2 R122, R122 ;  /* 0x0000007a007a7308 */ /* 0x000fe20000000800 */
[----:B------:R-:W-:Y:S02]  /*8190*/  FMUL.FTZ R51, R53, R71 ;  /* 0x0000004735337220 */ /* 0x000fe40000410000 */
[----:B------:R-:W-:Y:S01]  /*81a0*/  LDSM.16.MT88.4 R68, [R118+0xd400] ;  /* 0x00d400007644783b */ /* 0x000fe20000004200 */
[----:B--2---:R-:W-:Y:S01]  /*81b0*/  F2FP.PACK_AB R56, R124, R131 ;  /* 0x000000837c38723e */ /* 0x004fe200000000ff */
[--C-:B------:R-:W-:Y:S02]  /*81c0*/  FFMA.FTZ R94, R52, c[0x0][0x23c], -R55.reuse ;  /* 0x00008f00345e7a23 */ /* 0x100fe40000010837 */
[--C-:B------:R-:W-:Y:S02]  /*81d0*/  FFMA.FTZ R92, R3, c[0x0][0x23c], -R55.reuse ;  /* 0x00008f00035c7a23 */ /* 0x100fe40000010837 */
[--C-:B------:R-:W-:Y:S01]  /*81e0*/  FFMA.FTZ R84, R227, c[0x0][0x23c], -R126.reuse ;  /* 0x00008f00e3547a23 */ /* 0x100fe2000001087e */
[----:B------:R-:W2:Y:S01]  /*81f0*/  MUFU.EX2 R121, R121 ;  /* 0x0000007900797308 */ /* 0x000ea20000000800 */
[--C-:B------:R-:W-:Y:S02]  /*8200*/  FFMA.FTZ R87, R223, c[0x0][0x23c], -R126.reuse ;  /* 0x00008f00df577a23 */ /* 0x100fe4000001087e */
[----:B------:R-:W-:Y:S01]  /*8210*/  FFMA.FTZ R93, R229, c[0x0][0x23c], -R126 ;  /* 0x00008f00e55d7a23 */ /* 0x000fe2000001087e */
[----:B-1----:R-:W-:Y:S01]  /*8220*/  F2FP.PACK_AB R57, R123, R138 ;  /* 0x0000008a7b39723e */ /* 0x002fe200000000ff */
[----:B------:R-:W-:Y:S02]  /*8230*/  FFMA.FTZ R138, R53, R176, R138 ;  /* 0x000000b0358a7223 */ /* 0x000fe4000001008a */
[--C-:B------:R-:W-:Y:S02]  /*8240*/  FFMA.FTZ R135, R208, c[0x0][0x23c], -R55.reuse ;  /* 0x00008f00d0877a23 */ /* 0x100fe40000010837 */
[----:B------:R-:W-:Y:S01]  /*8250*/  FADD.FTZ R95, R123, R138 ;  /* 0x0000008a7b5f7221 */ /* 0x000fe20000010000 */
[----:B------:R-:W-:Y:S01]  /*8260*/  MUFU.EX2 R85, R230 ;  /* 0x000000e600557308 */ /* 0x000fe20000000800 */
[----:B------:R-:W-:Y:S02]  /*8270*/  FFMA.FTZ R142, R206, c[0x0][0x23c], -R55 ;  /* 0x00008f00ce8e7a23 */ /* 0x000fe40000010837 */
[----:B------:R-:W-:Y:S02]  /*8280*/  FADD.FTZ R86, R120, R95 ;  /* 0x0000005f78567221 */ /* 0x000fe40000010000 */
[--C-:B------:R-:W-:Y:S02]  /*8290*/  FFMA.FTZ R139, R204, c[0x0][0x23c], -R55.reuse ;  /* 0x00008f00cc8b7a23 */ /* 0x100fe40000010837 */
[----:B------:R-:W-:Y:S02]  /*82a0*/  FADD.FTZ R117, R117, R86 ;  /* 0x0000005675757221 */ /* 0x000fe40000010000 */
        /* <DEDUP_REMOVED lines=19> */
[----:B------:R-:W-:Y:S02]  /*83e0*/  FFMA.FTZ R154, R190, c[0x0][0x23c], -R55 ;  /* 0x00008f00be9a7a23 */ /* 0x000fe40000010837 */
[----:B------:R-:W-:Y:S02]  /*83f0*/  FFMA.FTZ R131, R54, R179, R131 ;  /* 0x000000b336837223 */ /* 0x000fe40000010083 */
        /* <DEDUP_REMOVED lines=43> */
[----:B------:R-:W-:Y:S02]  /*86b0*/  FFMA.FTZ R80, R226, c[0x0][0x23c], -R55 ;  /* 0x00008f00e2507a23 */ /* 0x000fe40000010837 */
        /* <DEDUP_REMOVED lines=8> */
[----:B------:R-:W-:Y:S01]  /*8740*/  MUFU.EX2 R83, R83 ;  /* 0x0000005300537308 */ /* 0x000fe20000000800 */
[C---:B------:R-:W-:Y:S02]  /*8750*/  FMUL.FTZ R46, R53.reuse, R74 ;  /* 0x0000004a352e7220 */ /* 0x040fe40000410000 */
[----:B------:R-:W-:Y:S02]  /*8760*/  FMUL.FTZ R47, R53, R75 ;  /* 0x0000004b352f7220 */ /* 0x000fe40000410000 */
[----:B------:R-:W3:Y:S01]  /*8770*/  LDSM.16.MT88.4 R72, [R116+0x9400] ;  /* 0x009400007448783b */ /* 0x000ee20000004200 */
[----:B------:R-:W-:Y:S02]  /*8780*/  FADD.FTZ R53, R124, R131 ;  /* 0x000000837c357221 */ /* 0x000fe40000010000 */
[----:B------:R-:W-:Y:S02]  /*8790*/  FFMA.FTZ R131, R186, c[0x0][0x23c], -R55 ;  /* 0x00008f00ba837a23 */ /* 0x000fe40000010837 */
[C---:B------:R-:W-:Y:S01]  /*87a0*/  HMMA.16816.F32 R44, R56.reuse, R60, R44 ;  /* 0x0000003c382c723c */ /* 0x040fe2000000182c */
[----:B------:R-:W4:Y:S02]  /*87b0*/  MUFU.EX2 R80, R80 ;  /* 0x0000005000507308 */ /* 0x000f240000000800 */
[----:B------:R-:W-:Y:S02]  /*87c0*/  FADD.FTZ R122, R122, R53 ;  /* 0x000000357a7a7221 */ /* 0x000fe40000010000 */
[----:B------:R-:W-:Y:S02]  /*87d0*/  FFMA.FTZ R140, R205, c[0x0][0x23c], -R126 ;  /* 0x00008f00cd8c7a23 */ /* 0x000fe4000001087e */
[----:B------:R-:W-:Y:S01]  /*87e0*/  FADD.FTZ R121, R121, R122 ;  /* 0x0000007a79797221 */ /* 0x000fe20000010000 */
[----:B------:R-:W-:Y:S01]  /*87f0*/  HMMA.16816.F32 R48, R56, R62, R48 ;  /* 0x0000003e3830723c */ /* 0x000fe20000001830 */
[----:B------:R-:W5:Y:S02]  /*8800*/  LDSM.16.MT88.4 R60, [R118+0xb400] ;  /* 0x00b40000763c783b */ /* 0x000f640000004200 */
[----:B------:R-:W3:Y:S01]  /*8810*/  MUFU.EX2 R82, R82 ;  /* 0x0000005200527308 */ /* 0x000ee20000000800 */
[--C-:B------:R-:W-:Y:S02]  /*8820*/  FFMA.FTZ R133, R207, c[0x0][0x23c], -R126.reuse ;  /* 0x00008f00cf857a23 */ /* 0x100fe4000001087e */
[----:B------:R-:W-:Y:S01]  /*8830*/  FFMA.FTZ R137, R201, c[0x0][0x23c], -R126 ;  /* 0x00008f00c9897a23 */ /* 0x000fe2000001087e */
[----:B-1----:R-:W-:Y:S01]  /*8840*/  F2FP.PACK_AB R57, R85, R88 ;  /* 0x000000585539723e */ /* 0x002fe200000000ff */
[----:B------:R-:W-:Y:S01]  /*8850*/  FADD.FTZ R88, R88, R117 ;  /* 0x0000007558587221 */ /* 0x000fe20000010000 */
[----:B--2---:R-:W-:Y:S03]  /*8860*/  F2FP.PACK_AB R58, R81, R84 ;  /* 0x00000054513a723e */ /* 0x004fe600000000ff */
[----:B------:R-:W-:Y:S01]  /*8870*/  F2FP.PACK_AB R56, R93, R96 ;  /* 0x000000605d38723e */ /* 0x000fe200000000ff */
[----:B------:R-:W-:Y:S01]  /*8880*/  FADD.FTZ R88, R85, R88 ;  /* 0x0000005855587221 */ /* 0x000fe20000010000 */
[----:B------:R-:W-:Y:S01]  /*8890*/  MUFU.EX2 R150, R150 ;  /* 0x0000009600967308 */ /* 0x000fe20000000800 */
[----:B------:R-:W-:Y:S01]  /*88a0*/  FADD.FTZ R96, R96, R121 ;  /* 0x0000007960607221 */ /* 0x000fe20000010000 */
[----:B------:R-:W-:Y:S01]  /*88b0*/  MOV R117, R0 ;  /* 0x0000000000757202 */ /* 0x000fe20000000f00 */
[----:B------:R-:W-:Y:S01]  /*88c0*/  FFMA.FTZ R144, R203, c[0x0][0x23c], -R126 ;  /* 0x00008f00cb907a23 */ /* 0x000fe2000001087e */
[----:B----4-:R-:W-:Y:S01]  /*88d0*/  F2FP.PACK_AB R59, R80, R83 ;  /* 0x00000053503b723e */ /* 0x010fe200000000ff */
[----:B------:R-:W-:Y:S02]  /*88e0*/  FADD.FTZ R93, R93, R96 ;  /* 0x000000605d5d7221 */ /* 0x000fe40000010000 */
[--C-:B------:R-:W-:Y:S02]  /*88f0*/  FFMA.FTZ R149, R187, c[0x0][0x23c], -R126.reuse ;  /* 0x00008f00bb957a23 */ /* 0x100fe4000001087e */
[--C-:B------:R-:W-:Y:S01]  /*8900*/  FFMA.FTZ R176, R188, c[0x0][0x23c], -R126.reuse ;  /* 0x00008f00bcb07a23 */ /* 0x100fe2000001087e */
[----:B------:R-:W-:Y:S01]  /*8910*/  MUFU.EX2 R145, R145 ;  /* 0x0000009100917308 */ /* 0x000fe20000000800 */
[C---:B------:R-:W-:Y:S03]  /*8920*/  HMMA.16816.F32 R4, R56.reuse, R64, R4 ;  /* 0x000000403804723c */ /* 0x040fe60000001804 */
[--C-:B------:R-:W-:Y:S02]  /*8930*/  FFMA.FTZ R183, R183, c[0x0][0x23c], -R126.reuse ;  /* 0x00008f00b7b77a23 */ /* 0x100fe4000001087e */
[--C-:B------:R-:W-:Y:S02]  /*8940*/  FFMA.FTZ R185, R185, c[0x0][0x23c], -R126.reuse ;  /* 0x00008f00b9b97a23 */ /* 0x100fe4000001087e */
[--C-:B------:R-:W-:Y:S01]  /*8950*/  FFMA.FTZ R153, R189, c[0x0][0x23c], -R126.reuse ;  /* 0x00008f00bd997a23 */ /* 0x100fe2000001087e */
[C---:B------:R-:W-:Y:S01]  /*8960*/  HMMA.16816.F32 R8, R56.reuse, R66, R8 ;  /* 0x000000423808723c */ /* 0x040fe20000001808 */
[----:B------:R-:W1:Y:S01]  /*8970*/  LDSM.16.MT88.4 R64, [R116+0xb400] ;  /* 0x00b400007440783b */ /* 0x000e620000004200 */
[----:B------:R-:W-:Y:S02]  /*8980*/  MUFU.EX2 R152, R152 ;  /* 0x0000009800987308 */ /* 0x000fe40000000800 */
[--C-:B------:R-:W-:Y:S02]  /*8990*/  FFMA.FTZ R193, R193, c[0x0][0x23c], -R126.reuse ;  /* 0x00008f00c1c17a23 */ /* 0x100fe4000001087e */
[--C-:B------:R-:W-:Y:S02]  /*89a0*/  FFMA.FTZ R195, R195, c[0x0][0x23c], -R126.reuse ;  /* 0x00008f00c3c37a23 */ /* 0x100fe4000001087e */
[C---:B---3--:R-:W-:Y:S04]  /*89b0*/  HMMA.16816.F32 R12, R56.reuse, R72, R12 ;  /* 0x00000048380c723c */ /* 0x048fe8000000180c */
[----:B------:R-:W-:Y:S01]  /*89c0*/  MUFU.EX2 R147, R147 ;  /* 0x0000009300937308 */ /* 0x000fe20000000800 */
[----:B------:R-:W-:Y:S02]  /*89d0*/  FFMA.FTZ R126, R197, c[0x0][0x23c], -R126 ;  /* 0x00008f00c57e7a23 */ /* 0x000fe4000001087e */
[----:B------:R-:W-:Y:S01]  /*89e0*/  FADD.FTZ R83, R83, R88 ;  /* 0x0000005853537221 */ /* 0x000fe20000010000 */
[C---:B------:R-:W-:Y:S01]  /*89f0*/  HMMA.16816.F32 R16, R56.reuse, R74, R16 ;  /* 0x0000004a3810723c */ /* 0x040fe20000001810 */
[----:B------:R-:W-:Y:S03]  /*8a00*/  LDSM.16.MT88.4 R72, [R118+0xc000] ;  /* 0x00c000007648783b */ /* 0x000fe60000004200 */
[----:B------:R-:W-:Y:S02]  /*8a10*/  FADD.FTZ R80, R80, R83 ;  /* 0x0000005350507221 */ /* 0x000fe40000010000 */
[----:B------:R-:W-:Y:S02]  /*8a20*/  MUFU.EX2 R154, R154 ;  /* 0x0000009a009a7308 */ /* 0x000fe40000000800 */
[C---:B-----5:R-:W-:Y:S08]  /*8a30*/  HMMA.16816.F32 R20, R56.reuse, R60, R20 ;  /* 0x0000003c3814723c */ /* 0x060ff00000001814 */
[C---:B------:R-:W-:Y:S01]  /*8a40*/  HMMA.16816.F32 R24, R56.reuse, R62, R24 ;  /* 0x0000003e3818723c */ /* 0x040fe20000001818 */
[----:B------:R-:W2:Y:S01]  /*8a50*/  LDSM.16.MT88.4 R60, [R116+0xd400] ;  /* 0x00d40000743c783b */ /* 0x000ea20000004200 */
[----:B------:R-:W-:Y:S06]  /*8a60*/  MUFU.EX2 R89, R89 ;  /* 0x0000005900597308 */ /* 0x000fec0000000800 */
[C---:B-1----:R-:W-:Y:S04]  /*8a70*/  HMMA.16816.F32 R28, R56.reuse, R64, R28 ;  /* 0x00000040381c723c */ /* 0x042fe8000000181c */
[----:B------:R-:W1:Y:S04]  /*8a80*/  MUFU.EX2 R90, R90 ;  /* 0x0000005a005a7308 */ /* 0x000e680000000800 */
[C---:B------:R-:W-:Y:S01]  /*8a90*/  HMMA.16816.F32 R32, R56.reuse, R66, R32 ;  /* 0x000000423820723c */ /* 0x040fe20000001820 */
[----:B------:R-:W3:Y:S05]  /*8aa0*/  LDSM.16.MT88.4 R64, [R118+0x9800] ;  /* 0x009800007640783b */ /* 0x000eea0000004200 */
[----:B------:R-:W-:Y:S02]  /*8ab0*/  MUFU.EX2 R91, R91 ;  /* 0x0000005b005b7308 */ /* 0x000fe40000000800 */
[C---:B------:R-:W-:Y:S08]  /*8ac0*/  HMMA.16816.F32 R36, R56.reuse, R68, R36 ;  /* 0x000000443824723c */ /* 0x040ff00000001824 */
[----:B------:R-:W4:Y:S01]  /*8ad0*/  MUFU.EX2 R98, R98 ;  /* 0x0000006200627308 */ /* 0x000f220000000800 */
[C---:B------:R-:W-:Y:S01]  /*8ae0*/  HMMA.16816.F32 R40, R56.reuse, R70, R40 ;  /* 0x000000463828723c */ /* 0x040fe20000001828 */
[----:B------:R-:W5:Y:S07]  /*8af0*/  LDSM.16.MT88.4 R68, [R116+0x9800] ;  /* 0x009800007444783b */ /* 0x000f6e0000004200 */
[C---:B--2---:R-:W-:Y:S01]  /*8b00*/  HMMA.16816.F32 R44, R56.reuse, R60, R44 ;  /* 0x0000003c382c723c */ /* 0x044fe2000000182c */
[----:B------:R-:W2:Y:S07]  /*8b10*/  MUFU.EX2 R97, R97 ;  /* 0x0000006100617308 */ /* 0x000eae0000000800 */
[----:B------:R-:W-:Y:S01]  /*8b20*/  HMMA.16816.F32 R48, R56, R62, R48 ;  /* 0x0000003e3830723c */ /* 0x000fe20000001830 */
[----:B------:R-:W5:Y:S02]  /*8b30*/  LDSM.16.MT88.4 R60, [R118+0xb800] ;  /* 0x00b80000763c783b */ /* 0x000f640000004200 */
[----:B------:R-:W-:Y:S04]  /*8b40*/  MUFU.EX2 R132, R132 ;  /* 0x0000008400847308 */ /* 0x000fe80000000800 */
[----:B------:R-:W-:Y:S02]  /*8b50*/  F2FP.PACK_AB R56, R82, R87 ;  /* 0x000000575238723e */ /* 0x000fe400000000ff */
[----:B-1----:R-:W-:Y:S03]  /*8b60*/  F2FP.PACK_AB R57, R90, R89 ;  /* 0x000000595a39723e */ /* 0x002fe600000000ff */
[----:B----4-:R-:W-:Y:S01]  /*8b70*/  F2FP.PACK_AB R58, R98, R91 ;  /* 0x0000005b623a723e */ /* 0x010fe200000000ff */
[----:B------:R-:W1:Y:S01]  /*8b80*/  MUFU.EX2 R125, R125 ;  /* 0x0000007d007d7308 */ /* 0x000e620000000800 */
[----:B------:R-:W-:Y:S01]  /*8b90*/  FADD.FTZ R89, R89, R80 ;  /* 0x0000005059597221 */ /* 0x000fe20000010000 */
[----:B--2---:R-:W-:Y:S03]  /*8ba0*/  F2FP.PACK_AB R59, R128, R97 ;  /* 0x00000061803b723e */ /* 0x004fe600000000ff */
[----:B------:R-:W-:Y:S05]  /*8bb0*/  FADD.FTZ R90, R90, R89 ;  /* 0x000000595a5a7221 */ /* 0x000fea0000010000 */
[----:B------:R-:W-:Y:S01]  /*8bc0*/  MUFU.EX2 R127, R127 ;  /* 0x0000007f007f7308 */ /* 0x000fe20000000800 */
[C---:B---3--:R-:W-:Y:S08]  /*8bd0*/  HMMA.16816.F32 R4, R56.reuse, R64, R4 ;  /* 0x000000403804723c */ /* 0x048ff00000001804 */
        /* <DEDUP_REMOVED lines=26> */
[----:B------:R-:W-:Y:S02]  /*8d80*/  F2FP.PACK_AB R56, R125, R132 ;  /* 0x000000847d38723e */ /* 0x000fe400000000ff */
[----:B------:R-:W-:Y:S03]  /*8d90*/  F2FP.PACK_AB R57, R99, R130 ;  /* 0x000000826339723e */ /* 0x000fe600000000ff */
[----:B---3--:R-:W-:Y:S01]  /*8da0*/  F2FP.PACK_AB R58, R134, R127 ;  /* 0x0000007f863a723e */ /* 0x008fe200000000ff */
[----:B------:R-:W-:Y:S01]  /*8db0*/  MUFU.EX2 R146, R146 ;  /* 0x0000009200927308 */ /* 0x000fe20000000800 */
[----:B----4-:R-:W-:Y:S07]  /*8dc0*/  F2FP.PACK_AB R59, R136, R129 ;  /* 0x00000081883b723e */ /* 0x010fee00000000ff */
[C---:B--2---:R-:W-:Y:S02]  /*8dd0*/  HMMA.16816.F32 R4, R56.reuse, R64, R4 ;  /* 0x000000403804723c */ /* 0x044fe40000001804 */
[----:B------:R-:W-:Y:S06]  /*8de0*/  MUFU.EX2 R123, R183 ;  /* 0x000000b7007b7308 */ /* 0x000fec0000000800 */
[C---:B------:R-:W-:Y:S01]  /*8df0*/  HMMA.16816.F32 R8, R56.reuse, R66, R8 ;  /* 0x000000423808723c */ /* 0x040fe20000001808 */
[----:B------:R-:W2:Y:S03]  /*8e00*/  LDSM.16.MT88.4 R64, [R116+0xbc00] ;  /* 0x00bc00007440783b */ /* 0x000ea60000004200 */
[----:B------:R-:W3:Y:S04]  /*8e10*/  MUFU.EX2 R124, R185 ;  /* 0x000000b9007c7308 */ /* 0x000ee80000000800 */
[C---:B-----5:R-:W-:Y:S06]  /*8e20*/  HMMA.16816.F32 R12, R56.reuse, R68, R12 ;  /* 0x00000044380c723c */ /* 0x060fec000000180c */
[----:B------:R-:W-:Y:S02]  /*8e30*/  MUFU.EX2 R131, R131 ;  /* 0x0000008300837308 */ /* 0x000fe40000000800 */
[C---:B------:R-:W-:Y:S01]  /*8e40*/  HMMA.16816.F32 R16, R56.reuse, R70, R16 ;  /* 0x000000463810723c */ /* 0x040fe20000001810 */
[----:B------:R-:W4:Y:S07]  /*8e50*/  LDSM.16.MT88.4 R68, [R118+0xdc00] ;  /* 0x00dc00007644783b */ /* 0x000f2e0000004200 */
[C---:B-1----:R-:W-:Y:S01]  /*8e60*/  HMMA.16816.F32 R20, R56.reuse, R60, R20 ;  /* 0x0000003c3814723c */ /* 0x042fe20000001814 */
[----:B------:R-:W1:Y:S03]  /*8e70*/  MUFU.EX2 R138, R138 ;  /* 0x0000008a008a7308 */ /* 0x000e660000000800 */
[----:B---3--:R-:W-:Y:S04]  /*8e80*/  F2FP.PACK_AB R52, R124, R123 ;  /* 0x0000007b7c34723e */ /* 0x008fe800000000ff */
[C---:B------:R-:W-:Y:S01]  /*8e90*/  HMMA.16816.F32 R24, R56.reuse, R62, R24 ;  /* 0x0000003e3818723c */ /* 0x040fe20000001818 */
[----:B------:R-:W3:Y:S02]  /*8ea0*/  LDSM.16.MT88.4 R60, [R116+0xdc00] ;  /* 0x00dc0000743c783b */ /* 0x000ee40000004200 */
[----:B------:R-:W-:Y:S05]  /*8eb0*/  MUFU.EX2 R149, R149 ;  /* 0x0000009500957308 */ /* 0x000fea0000000800 */
[C---:B--2---:R-:W-:Y:S05]  /*8ec0*/  HMMA.16816.F32 R28, R56.reuse, R64, R28 ;  /* 0x00000040381c723c */ /* 0x044fea000000181c */
[----:B------:R-:W2:Y:S03]  /*8ed0*/  MUFU.EX2 R176, R176 ;  /* 0x000000b000b07308 */ /* 0x000ea60000000800 */
[C---:B------:R-:W-:Y:S01]  /*8ee0*/  HMMA.16816.F32 R32, R56.reuse, R66, R32 ;  /* 0x000000423820723c */ /* 0x040fe20000001820 */
[----:B------:R-:W5:Y:S03]  /*8ef0*/  LDSM.16.MT88.4 R64, [R118+0xa000] ;  /* 0x00a000007640783b */ /* 0x000f660000004200 */
[----:B-1----:R-:W-:Y:S03]  /*8f00*/  F2FP.PACK_AB R53, R138, R131 ;  /* 0x000000838a35723e */ /* 0x002fe600000000ff */
[----:B------:R-:W-:Y:S01]  /*8f10*/  MUFU.EX2 R151, R151 ;  /* 0x0000009700977308 */ /* 0x000fe20000000800 */
[C---:B----4-:R-:W-:Y:S08]  /*8f20*/  HMMA.16816.F32 R36, R56.reuse, R68, R36 ;  /* 0x000000443824723c */ /* 0x050ff00000001824 */
[C---:B------:R-:W-:Y:S01]  /*8f30*/  HMMA.16816.F32 R40, R56.reuse, R70, R40 ;  /* 0x000000463828723c */ /* 0x040fe20000001828 */
[----:B------:R-:W1:Y:S01]  /*8f40*/  LDSM.16.MT88.4 R68, [R116+0xa000] ;  /* 0x00a000007444783b */ /* 0x000e620000004200 */
[----:B------:R-:W4:Y:S02]  /*8f50*/  MUFU.EX2 R182, R182 ;  /* 0x000000b600b67308 */ /* 0x000f240000000800 */
[----:B--2---:R-:W-:Y:S04]  /*8f60*/  F2FP.PACK_AB R54, R176, R149 ;  /* 0x00000095b036723e */ /* 0x004fe800000000ff */
[C---:B---3--:R-:W-:Y:S04]  /*8f70*/  HMMA.16816.F32 R44, R56.reuse, R60, R44 ;  /* 0x0000003c382c723c */ /* 0x048fe8000000182c */
[----:B------:R-:W-:Y:S04]  /*8f80*/  MUFU.EX2 R153, R153 ;  /* 0x0000009900997308 */ /* 0x000fe80000000800 */
[----:B------:R-:W-:Y:S01]  /*8f90*/  HMMA.16816.F32 R48, R56, R62, R48 ;  /* 0x0000003e3830723c */ /* 0x000fe20000001830 */
[----:B------:R-:W2:Y:S05]  /*8fa0*/  LDSM.16.MT88.4 R60, [R116+0xc000] ;  /* 0x00c00000743c783b */ /* 0x000eaa0000004200 */
[----:B------:R-:W3:Y:S01]  /*8fb0*/  MUFU.EX2 R120, R193 ;  /* 0x000000c100787308 */ /* 0x000ee20000000800 */
[----:B------:R-:W-:Y:S02]  /*8fc0*/  F2FP.PACK_AB R56, R133, R140 ;  /* 0x0000008c8538723e */ /* 0x000fe400000000ff */
[----:B------:R-:W-:Y:S03]  /*8fd0*/  F2FP.PACK_AB R57, R142, R135 ;  /* 0x000000878e39723e */ /* 0x000fe600000000ff */
[----:B------:R-:W-:Y:S02]  /*8fe0*/  F2FP.PACK_AB R58, R144, R137 ;  /* 0x00000089903a723e */ /* 0x000fe400000000ff */
[----:B------:R-:W-:Y:S02]  /*8ff0*/  F2FP.PACK_AB R59, R146, R139 ;  /* 0x0000008b923b723e */ /* 0x000fe400000000ff */
[----:B----4-:R-:W-:Y:S01]  /*9000*/  F2FP.PACK_AB R55, R182, R151 ;  /* 0x00000097b637723e */ /* 0x010fe200000000ff */
[----:B------:R-:W-:Y:S04]  /*9010*/  MUFU.EX2 R3, R178 ;  /* 0x000000b200037308 */ /* 0x000fe80000000800 */
[C---:B-----5:R-:W-:Y:S06]  /*9020*/  HMMA.16816.F32 R4, R56.reuse, R64, R4 ;  /* 0x000000403804723c */ /* 0x060fec0000001804 */
[----:B------:R-:W-:Y:S02]  /*9030*/  MUFU.EX2 R195, R195 ;  /* 0x000000c300c37308 */ /* 0x000fe40000000800 */
[C---:B------:R-:W-:Y:S01]  /*9040*/  HMMA.16816.F32 R8, R56.reuse, R66, R8 ;  /* 0x000000423808723c */ /* 0x040fe20000001808 */
[----:B------:R-:W4:Y:S07]  /*9050*/  LDSM.16.MT88.4 R64, [R118+0xe000] ;  /* 0x00e000007640783b */ /* 0x000f2e0000004200 */
[C---:B-1----:R-:W-:Y:S01]  /*9060*/  HMMA.16816.F32 R12, R56.reuse, R68, R12 ;  /* 0x00000044380c723c */ /* 0x042fe2000000180c */
[----:B------:R-:W1:Y:S07]  /*9070*/  MUFU.EX2 R126, R126 ;  /* 0x0000007e007e7308 */ /* 0x000e6e0000000800 */
[C---:B------:R-:W-:Y:S01]  /*9080*/  HMMA.16816.F32 R16, R56.reuse, R70, R16 ;  /* 0x000000463810723c */ /* 0x040fe20000001810 */
[----:B------:R-:W5:Y:S07]  /*9090*/  LDSM.16.MT88.4 R68, [R116+0xe000] ;  /* 0x00e000007444783b */ /* 0x000f6e0000004200 */
[C---:B------:R-:W-:Y:S08]  /*90a0*/  HMMA.16816.F32 R20, R56.reuse, R72, R20 ;  /* 0x000000483814723c */ /* 0x040ff00000001814 */
[C---:B------:R-:W-:Y:S01]  /*90b0*/  HMMA.16816.F32 R24, R56.reuse, R74, R24 ;  /* 0x0000004a3818723c */ /* 0x040fe20000001818 */
[----:B------:R-:W-:Y:S07]  /*90c0*/  LDSM.16.MT88.4 R72, [R116+0xc400] ;  /* 0x00c400007448783b */ /* 0x000fee0000004200 */
[C---:B--2---:R-:W-:Y:S08]  /*90d0*/  HMMA.16816.F32 R28, R56.reuse, R60, R28 ;  /* 0x0000003c381c723c */ /* 0x044ff0000000181c */
[C---:B------:R-:W-:Y:S01]  /*90e0*/  HMMA.16816.F32 R32, R56.reuse, R62, R32 ;  /* 0x0000003e3820723c */ /* 0x040fe20000001820 */
[----:B------:R-:W2:Y:S07]  /*90f0*/  LDSM.16.MT88.4 R60, [R118+0xa400] ;  /* 0x00a40000763c783b */ /* 0x000eae0000004200 */
[C---:B----4-:R-:W-:Y:S08]  /*9100*/  HMMA.16816.F32 R36, R56.reuse, R64, R36 ;  /* 0x000000403824723c */ /* 0x050ff00000001824 */
[C---:B------:R-:W-:Y:S01]  /*9110*/  HMMA.16816.F32 R40, R56.reuse, R66, R40 ;  /* 0x000000423828723c */ /* 0x040fe20000001828 */
[----:B------:R-:W4:Y:S07]  /*9120*/  LDSM.16.MT88.4 R64, [R116+0xa400] ;  /* 0x00a400007440783b */ /* 0x000f2e0000004200 */
[C---:B-----5:R-:W-:Y:S08]  /*9130*/  HMMA.16816.F32 R44, R56.reuse, R68, R44 ;  /* 0x00000044382c723c */ /* 0x060ff0000000182c */
[----:B------:R-:W-:Y:S01]  /*9140*/  HMMA.16816.F32 R48, R56, R70, R48 ;  /* 0x000000463830723c */ /* 0x000fe20000001830 */
[----:B------:R-:W5:Y:S06]  /*9150*/  LDSM.16.MT88.4 R68, [R118+0xc400] ;  /* 0x00c400007644783b */ /* 0x000f6c0000004200 */
[----:B------:R-:W-:Y:S02]  /*9160*/  F2FP.PACK_AB R56, R148, R141 ;  /* 0x0000008d9438723e */ /* 0x000fe400000000ff */
[----:B------:R-:W-:Y:S03]  /*9170*/  F2FP.PACK_AB R57, R150, R143 ;  /* 0x0000008f9639723e */ /* 0x000fe600000000ff */
[----:B------:R-:W-:Y:S02]  /*9180*/  F2FP.PACK_AB R58, R152, R145 ;  /* 0x00000091983a723e */ /* 0x000fe400000000ff */
[----:B------:R-:W-:Y:S07]  /*9190*/  F2FP.PACK_AB R59, R154, R147 ;  /* 0x000000939a3b723e */ /* 0x000fee00000000ff */
[C---:B--2---:R-:W-:Y:S08]  /*91a0*/  HMMA.16816.F32 R4, R56.reuse, R60, R4 ;  /* 0x0000003c3804723c */ /* 0x044ff00000001804 */
[C---:B------:R-:W-:Y:S01]  /*91b0*/  HMMA.16816.F32 R8, R56.reuse, R62, R8 ;  /* 0x0000003e3808723c */ /* 0x040fe20000001808 */
[----:B------:R-:W2:Y:S07]  /*91c0*/  LDSM.16.MT88.4 R60, [R116+0xe400] ;  /* 0x00e40000743c783b */ /* 0x000eae0000004200 */
[C---:B----4-:R-:W-:Y:S08]  /*91d0*/  HMMA.16816.F32 R12, R56.reuse, R64, R12 ;  /* 0x00000040380c723c */ /* 0x050ff0000000180c */
[C---:B------:R-:W-:Y:S01]  /*91e0*/  HMMA.16816.F32 R16, R56.reuse, R66, R16 ;  /* 0x000000423810723c */ /* 0x040fe20000001810 */
[----:B------:R-:W4:Y:S07]  /*91f0*/  LDSM.16.MT88.4 R64, [R118+0xa800] ;  /* 0x00a800007640783b */ /* 0x000f2e0000004200 */
[C---:B-----5:R-:W-:Y:S08]  /*9200*/  HMMA.16816.F32 R20, R56.reuse, R68, R20 ;  /* 0x000000443814723c */ /* 0x060ff00000001814 */
[C---:B------:R-:W-:Y:S01]  /*9210*/  HMMA.16816.F32 R24, R56.reuse, R70, R24 ;  /* 0x000000463818723c */ /* 0x040fe20000001818 */
[----:B------:R-:W5:Y:S07]  /*9220*/  LDSM.16.MT88.4 R68, [R116+0xa800] ;  /* 0x00a800007444783b */ /* 0x000f6e0000004200 */
        /* <DEDUP_REMOVED lines=9> */
[C---:B----4-:R-:W-:Y:S01]  /*92c0*/  HMMA.16816.F32 R4, R52.reuse, R64, R4 ;  /* 0x000000403404723c */ /* 0x050fe20000001804 */
[----:B------:R-:W4:Y:S01]  /*92d0*/  LDSM.16.MT88.4 R60, [R116+0xe800] ;  /* 0x00e80000743c783b */ /* 0x000f220000004200 */
[----:B------:R-:W-:Y:S06]  /*92e0*/  MUFU.EX2 R65, R94 ;  /* 0x0000005e00417308 */ /* 0x000fec0000000800 */
[C---:B------:R-:W-:Y:S04]  /*92f0*/  HMMA.16816.F32 R8, R52.reuse, R66, R8 ;  /* 0x000000423408723c */ /* 0x040fe80000001808 */
[----:B------:R-:W2:Y:S04]  /*9300*/  MUFU.EX2 R64, R180 ;  /* 0x000000b400407308 */ /* 0x000ea80000000800 */
[C---:B-----5:R-:W-:Y:S07]  /*9310*/  HMMA.16816.F32 R12, R52.reuse, R68, R12 ;  /* 0x00000044340c723c */ /* 0x060fee000000180c */
[----:B---3--:R-:W-:Y:S01]  /*9320*/  F2FP.PACK_AB R68, R120, R153 ;  /* 0x000000997844723e */ /* 0x008fe200000000ff */
[C---:B------:R-:W-:Y:S07]  /*9330*/  HMMA.16816.F32 R16, R52.reuse, R70, R16 ;  /* 0x000000463410723c */ /* 0x040fee0000001810 */
[----:B-1----:R-:W-:Y:S01]  /*9340*/  F2FP.PACK_AB R70, R126, R195 ;  /* 0x000000c37e46723e */ /* 0x002fe200000000ff */
[C---:B------:R-:W-:Y:S04]  /*9350*/  HMMA.16816.F32 R20, R52.reuse, R72, R20 ;  /* 0x000000483414723c */ /* 0x040fe80000001814 */
[----:B--2---:R-:W-:Y:S04]  /*9360*/  F2FP.PACK_AB R69, R64, R3 ;  /* 0x000000034045723e */ /* 0x004fe800000000ff */
[C---:B------:R-:W-:Y:S08]  /*9370*/  HMMA.16816.F32 R24, R52.reuse, R74, R24 ;  /* 0x0000004a3418723c */ /* 0x040ff00000001818 */
[C---:B------:R-:W-:Y:S08]  /*9380*/  HMMA.16816.F32 R28, R52.reuse, R76, R28 ;  /* 0x0000004c341c723c */ /* 0x040ff0000000181c */
[C---:B------:R-:W-:Y:S01]  /*9390*/  HMMA.16816.F32 R32, R52.reuse, R78, R32 ;  /* 0x0000004e3420723c */ /* 0x040fe20000001820 */
[----:B------:R-:W-:Y:S07]  /*93a0*/  LDSM.16.MT88.4 R76, [R118+0xec00] ;  /* 0x00ec0000764c783b */ /* 0x000fee0000004200 */
[C---:B------:R-:W-:Y:S01]  /*93b0*/  HMMA.16816.F32 R36, R52.reuse, R56, R36 ;  /* 0x000000383424723c */ /* 0x040fe20000001824 */
[----:B------:R1:W2:Y:S07]  /*93c0*/  MUFU.EX2 R56, R92 ;  /* 0x0000005c00387308 */ /* 0x0002ae0000000800 */
[C---:B------:R-:W-:Y:S07]  /*93d0*/  HMMA.16816.F32 R40, R52.reuse, R58, R40 ;  /* 0x0000003a3428723c */ /* 0x040fee0000001828 */
[----:B------:R-:W-:Y:S01]  /*93e0*/  FADD.FTZ R58, R84, R93 ;  /* 0x0000005d543a7221 */ /* 0x000fe20000010000 */
[C---:B----4-:R-:W-:Y:S04]  /*93f0*/  HMMA.16816.F32 R44, R52.reuse, R60, R44 ;  /* 0x0000003c342c723c */ /* 0x050fe8000000182c */
[----:B------:R-:W-:Y:S04]  /*9400*/  FADD.FTZ R58, R81, R58 ;  /* 0x0000003a513a7221 */ /* 0x000fe80000010000 */
[----:B------:R-:W-:Y:S01]  /*9410*/  HMMA.16816.F32 R48, R52, R62, R48 ;  /* 0x0000003e3430723c */ /* 0x000fe20000001830 */
[----:B-1----:R-:W1:Y:S03]  /*9420*/  LDSM.16.MT88.4 R92, [R118+0xcc00] ;  /* 0x00cc0000765c783b */ /* 0x002e660000004200 */
[----:B--2---:R-:W-:Y:S07]  /*9430*/  F2FP.PACK_AB R71, R56, R65 ;  /* 0x000000413847723e */ /* 0x004fee00000000ff */
[C---:B------:R-:W-:Y:S07]  /*9440*/  HMMA.16816.F32 R112, R68.reuse, R108, R4 ;  /* 0x0000006c4470723c */ /* 0x040fee0000001804 */
[----:B------:R-:W-:Y:S01]  /*9450*/  FADD.FTZ R5, R87, R58 ;  /* 0x0000003a57057221 */ /* 0x000fe20000010000 */
[C---:B------:R-:W-:Y:S01]  /*9460*/  HMMA.16816.F32 R108, R68.reuse, R110, R8 ;  /* 0x0000006e446c723c */ /* 0x040fe20000001808 */
[----:B------:R-:W2:Y:S03]  /*9470*/  LDSM.16.MT88.4 R84, [R116+0xcc00] ;  /* 0x00cc00007454783b */ /* 0x000ea60000004200 */
        /* <DEDUP_REMOVED lines=56> */
[----:B------:R-:W-:Y:S02]  /*9800*/  FADD.FTZ R179, R126, R179 ;  /* 0x000000b37eb37221 */ /* 0x000fe40000010000 */
[----:B------:R-:W-:Y:S01]  /*9810*/  FADD.FTZ R176, R56, R65 ;  /* 0x0000004138b07221 */ /* 0x000fe20000010000 */
[----:B------:R-:W-:-:S05]  /*9820*/  @P0 BRA `(.L_x_1758) ;  /* 0xffffc3b000000947 */ /* 0x000fca000383ffff */
.L_x_1754:
        /* <DEDUP_REMOVED lines=181> */
.L_x_1760:
[----:B---34-:R-:W-:Y:S05]  /*a380*/  BSYNC B0 ;  /* 0x0000000000007941 */ /* 0x018fea0003800000 */
.L_x_1759:
        /* <DEDUP_REMOVED lines=25> */
.L_x_1761:
        /* <DEDUP_REMOVED lines=14> */
.L_x_6117:


//--------------------- .text._ZN5flash24flash_fwd_splitkv_kernelI23Flash_fwd_kernel_traitsILi96ELi64ELi128ELi4ELb0ELb0EN7cutlass6half_tE19Flash_kernel_traitsILi96ELi64ELi128ELi4ES3_EELb1ELb0ELb0ELb0ELb1ELb0ELb0ELb0EEEvNS_16Flash_fwd_paramsE --------------------------
	.section	.text._ZN5flash24flash_fwd_splitkv_kernelI23Flash_fwd_kernel_traitsILi96ELi64ELi128ELi4ELb0ELb0EN7cutlass6half_tE19Flash_kernel_traitsILi96ELi64ELi128ELi4ES3_EELb1ELb0ELb0ELb0ELb1ELb0ELb0ELb0EEEvNS_16Flash_fwd_paramsE,"ax",@progbits
	.sectioninfo	@"SHI_REGISTERS=206"
	.align	128
        .global         _ZN5flash24flash_fwd_splitkv_kernelI23Flash_fwd_kernel_traitsILi96ELi64ELi128ELi4ELb0ELb0EN7cutlass6half_tE19Flash_kernel_traitsILi96ELi64ELi128ELi4ES3_EELb1ELb0ELb0ELb0ELb1ELb0ELb0ELb0EEEvNS_16Flash_fwd_paramsE
        .type           _ZN5flash24flash_fwd_splitkv_kernelI23Flash_fwd_kernel_traitsILi96ELi64ELi128ELi4ELb0ELb0EN7cutlass6half_tE19Flash_kernel_traitsILi96ELi64ELi128ELi4ES3_EELb1ELb0ELb0ELb0ELb1ELb0ELb0ELb0EEEvNS_16Flash_fwd_paramsE,@function
        .size           _ZN5flash24flash_fwd_splitkv_kernelI23Flash_fwd_kernel_traitsILi96ELi64ELi128ELi4ELb0ELb0EN7cutlass6half_tE19Flash_kernel_traitsILi96ELi64ELi128ELi4ES3_EELb1ELb0ELb0ELb0ELb1ELb0ELb0ELb0EEEvNS_16Flash_fwd_paramsE,(.L_x_6118 - _ZN5flash24flash_fwd_splitkv_kernelI23Flash_fwd_kernel_traitsILi96ELi64ELi128ELi4ELb0ELb0EN7cutlass6half_tE19Flash_kernel_traitsILi96ELi64ELi128ELi4ES3_EELb1ELb0ELb0ELb0ELb1ELb0ELb0ELb0EEEvNS_16Flash_fwd_paramsE)
        .other          _ZN5flash24flash_fwd_splitkv_kernelI23Flash_fwd_kernel_traitsILi96ELi64ELi128ELi4ELb0ELb0EN7cutlass6half_tE19Flash_kernel_traitsILi96ELi64ELi128ELi4ES3_EELb1ELb0ELb0ELb0ELb1ELb0ELb0ELb0EEEvNS_16Flash_fwd_paramsE,@"STO_CUDA_ENTRY STV_DEFAULT"
_ZN5flash24flash_fwd_splitkv_kernelI23Flash_fwd_kernel_traitsILi96ELi64ELi128ELi4ELb0ELb0EN7cutlass6half_tE19Flash_kernel_traitsILi96ELi64ELi128ELi4ES3_EELb1ELb0ELb0ELb0ELb1ELb0ELb0ELb0EEEvNS_16Flash_fwd_paramsE:
.text._ZN5flash24flash_fwd_splitkv_kernelI23Flash_fwd_kernel_traitsILi96ELi64ELi128ELi4ELb0ELb0EN7cutlass6half_tE19Flash_kernel_traitsILi96ELi64ELi128ELi4ES3_EELb1ELb0ELb0ELb0ELb1ELb0ELb0ELb0EEEvNS_16Flash_fwd_paramsE:
        /* <DEDUP_REMOVED lines=33> */
.L_x_1762:
[----:B-1-34-:R-:W-:Y:S02]  /*0210*/  MOV R0, c[0x0][0x218] ;  /* 0x0000860000007a02 */ /* 0x01afe40000000f00 */
.L_x_1763:
        /* <DEDUP_REMOVED lines=38> */
[----:B------:R-:W-:-:S02]  /*0480*/  IMAD R0, R0, c[0x0][0x1e8], RZ ;  /* 0x00007a0000007a24 */ /* 0x000fc400078e02ff */
[----:B------:R-:W-:Y:S02]  /*0490*/  IMAD.IADD R4, R124, 0x1, -R5 ;  /* 0x000000017c047824 */ /* 0x000fe400078e0a05 */
        /* <DEDUP_REMOVED lines=13> */
[--C-:B------:R-:W-:Y:S01]  /*0570*/  SHF.R.S32.HI R6, RZ, 0x1f, R24.reuse ;  /* 0x0000001fff067819 */ /* 0x100fe20000011418 */
[----:B------:R-:W-:-:S03]  /*0580*/  IMAD R0, R3, c[0x0][0x1c0], R24 ;  /* 0x0000700003007a24 */ /* 0x000fc600078e0218 */
[----:B------:R-:W-:Y:S01]  /*0590*/  IADD3.X R5, R166, R5, R7, P0, !PT ;  /* 0x00000005a6057210 */ /* 0x000fe200007fe407 */
[----:B------:R-:W-:Y:S01]  /*05a0*/  IMAD R9, R6, c[0x0][0x1f0], RZ ;  /* 0x00007c0006097a24 */ /* 0x000fe200078e02ff */
[----:B------:R-:W-:Y:S01]  /*05b0*/  SHF.R.S32.HI R7, RZ, 0x2, R2 ;  /* 0x00000002ff077819 */ /* 0x000fe20000011402 */
[----:B------:R-:W-:Y:S02]  /*05c0*/  IMAD R131, R0, c[0x0][0x214], R131 ;  /* 0x0000850000837a24 */ /* 0x000fe400078e0283 */
[C---:B------:R-:W-:Y:S01]  /*05d0*/  IMAD R9, R24.reuse, c[0x0][0x1f4], R9 ;  /* 0x00007d0018097a24 */ /* 0x040fe200078e0209 */
[----:B------:R-:W-:Y:S01]  /*05e0*/  ISETP.GE.AND P0, PT, R7, R168, PT ;  /* 0x000000a80700720c */ /* 0x000fe20003f06270 */
[----:B------:R-:W-:Y:S01]  /*05f0*/  IMAD.WIDE.U32 R4, R24, c[0x0][0x1f0], R4 ;  /* 0x00007c0018047a25 */ /* 0x000fe200078e0004 */
[----:B------:R-:W-:-:S04]  /*0600*/  SHF.R.S32.HI R0, RZ, 0x1f, R7 ;  /* 0x0000001fff007819 */ /* 0x000fc80000011407 */
[----:B------:R-:W-:-:S07]  /*0610*/  IADD3 R11, R5, R9, RZ ;  /* 0x00000009050b7210 */ /* 0x000fce0007ffe0ff */
[----:B------:R-:W-:Y:S05]  /*0620*/  @P0 BRA `(.L_x_1766) ;  /* 0x000000a000000947 */ /* 0x000fea0003800000 */
[----:B------:R-:W-:Y:S01]  /*0630*/  MOV R10, R4 ;  /* 0x00000004000a7202 */ /* 0x000fe20000000f00 */
[----:B------:R-:W-:-:S04]  /*0640*/  IMAD R2, R0, c[0x0][0x1e8], RZ ;  /* 0x00007a0000027a24 */ /* 0x000fc800078e02ff */
[----:B------:R-:W-:-:S04]  /*0650*/  IMAD.WIDE.U32 R8, R7, c[0x0][0x1e8], R10 ;  /* 0x00007a0007087a25 */ /* 0x000fc800078e000a */
[----:B------:R-:W-:Y:S01]  /*0660*/  IMAD R2, R7, c[0x0][0x1ec], R2 ;  /* 0x00007b0007027a24 */ /* 0x000fe200078e0202 */
[----:B------:R-:W-:-:S04]  /*0670*/  LEA R12, P0, R8, c[0x0][0x1d0], 0x1 ;  /* 0x00007400080c7a11 */ /* 0x000fc800078008ff */
[----:B------:R-:W-:-:S04]  /*0680*/  IADD3 R2, R9, R2, RZ ;  /* 0x0000000209027210 */ /* 0x000fc80007ffe0ff */
[----:B------:R-:W-:-:S05]  /*0690*/  LEA.HI.X R13, R8, c[0x0][0x1d4], R2, 0x1, P0 ;  /* 0x00007500080d7a11 */ /* 0x000fca00000f0c02 */
[----:B------:R1:W-:Y:S04]  /*06a0*/  STG.E.128 [R12.64], RZ ;  /* 0x000000ff0c007986 */ /* 0x0003e8000c101d0c */
[----:B------:R1:W-:Y:S04]  /*06b0*/  STG.E.128 [R12.64+0x40], RZ ;  /* 0x000040ff0c007986 */ /* 0x0003e8000c101d0c */
[----:B------:R1:W-:Y:S02]  /*06c0*/  STG.E.128 [R12.64+0x80], RZ ;  /* 0x000080ff0c007986 */ /* 0x0003e4000c101d0c */
.L_x_1766:
[----:B------:R-:W-:Y:S05]  /*06d0*/  BSYNC B0 ;  /* 0x0000000000007941 */ /* 0x000fea0003800000 */
.L_x_1765:
[----:B------:R-:W-:Y:S01]  /*06e0*/  IADD3 R9, R7, 0x20, RZ ;  /* 0x0000002007097810 */ /* 0x000fe20007ffe0ff */
[----:B------:R-:W-:Y:S03]  /*06f0*/  BSSY B0, `(.L_x_1767) ;  /* 0x000000f000007945 */ /* 0x000fe60003800000 */
[----:B------:R-:W-:-:S13]  /*0700*/  ISETP.GE.AND P0, PT, R9, R168, PT ;  /* 0x000000a80900720c */ /* 0x000fda0003f06270 */
[----:B------:R-:W-:Y:S05]  /*0710*/  @P0 BRA `(.L_x_1768) ;  /* 0x000000c000000947 */ /* 0x000fea0003800000 */
[----:B------:R-:W-:Y:S02]  /*0720*/  IADD3 R3, P0, R7, 0x20, RZ ;  /* 0x0000002007037810 */ /* 0x000fe40007f1e0ff */
[----:B------:R-:W-:Y:S02]  /*0730*/  MOV R5, R11 ;  /* 0x0000000b00057202 */ /* 0x000fe40000000f00 */
[----:B------:R-:W-:-:S03]  /*0740*/  IADD3.X R2, RZ, R0, RZ, P0, !PT ;  /* 0x00000000ff027210 */ /* 0x000fc600007fe4ff */
[----:B------:R-:W-:-:S04]  /*0750*/  IMAD.WIDE.U32 R4, R3, c[0x0][0x1e8], R4 ;  /* 0x00007a0003047a25 */ /* 0x000fc800078e0004 */
[----:B------:R-:W-:-:S04]  /*0760*/  IMAD R2, R2, c[0x0][0x1e8], RZ ;  /* 0x00007a0002027a24 */ /* 0x000fc800078e02ff */
[----:B------:R-:W-:Y:S01]  /*0770*/  IMAD R3, R3, c[0x0][0x1ec], R2 ;  /* 0x00007b0003037a24 */ /* 0x000fe200078e0202 */
[----:B------:R-:W-:-:S04]  /*0780*/  LEA R2, P0, R4, c[0x0][0x1d0], 0x1 ;  /* 0x0000740004027a11 */ /* 0x000fc800078008ff */
[----:B------:R-:W-:-:S04]  /*0790*/  IADD3 R3, R5, R3, RZ ;  /* 0x0000000305037210 */ /* 0x000fc80007ffe0ff */
[----:B------:R-:W-:-:S05]  /*07a0*/  LEA.HI.X R3, R4, c[0x0][0x1d4], R3, 0x1, P0 ;  /* 0x0000750004037a11 */ /* 0x000fca00000f0c03 */
[----:B------:R2:W-:Y:S04]  /*07b0*/  STG.E.128 [R2.64], RZ ;  /* 0x000000ff02007986 */ /* 0x0005e8000c101d0c */
[----:B------:R2:W-:Y:S04]  /*07c0*/  STG.E.128 [R2.64+0x40], RZ ;  /* 0x000040ff02007986 */ /* 0x0005e8000c101d0c */
[----:B------:R2:W-:Y:S02]  /*07d0*/  STG.E.128 [R2.64+0x80], RZ ;  /* 0x000080ff02007986 */ /* 0x0005e4000c101d0c */
.L_x_1768:
[----:B------:R-:W-:Y:S05]  /*07e0*/  BSYNC B0 ;  /* 0x0000000000007941 */ /* 0x000fea0003800000 */
.L_x_1767:
[----:B------:R-:W-:-:S04]  /*07f0*/  LOP3.LUT P2, RZ, R124, 0x3, RZ, 0xc0, !PT ;  /* 0x000000037cff7812 */ /* 0x000fc8000784c0ff */
[-C--:B------:R-:W-:Y:S02]  /*0800*/  ISETP.GE.OR P1, PT, R7, R168.reuse, P2 ;  /* 0x000000a80700720c */ /* 0x080fe40001726670 */
[----:B------:R-:W-:Y:S02]  /*0810*/  IADD3 R7, P0, R131, R7, RZ ;  /* 0x0000000783077210 */ /* 0x000fe40007f1e0ff */
[----:B------:R-:W-:Y:S02]  /*0820*/  ISETP.GE.OR P2, PT, R9, R168, P2 ;  /* 0x000000a80900720c */ /* 0x000fe40001746670 */
[----:B------:R-:W-:Y:S02]  /*0830*/  LEA.HI.X.SX32 R0, R131, R0, 0x1, P0 ;  /* 0x0000000083007211 */ /* 0x000fe400000f0eff */
[----:B--2---:R-:W-:-:S04]  /*0840*/  LEA R2, P0, R7, c[0x0][0x200], 0x2 ;  /* 0x0000800007027a11 */ /* 0x004fc800078010ff */
[----:B------:R-:W-:Y:S01]  /*0850*/  LEA.HI.X R3, R7, c[0x0][0x204], R0, 0x2, P0 ;  /* 0x0000810007037a11 */ /* 0x000fe200000f1400 */
[----:B------:R-:W-:-:S05]  /*0860*/  @!P1 IMAD.MOV.U32 R5, RZ, RZ, 0x7f800000 ;  /* 0x7f800000ff059424 */ /* 0x000fca00078e00ff */
[----:B------:R2:W-:Y:S01]  /*0870*/  @!P1 STG.E [R2.64], R5 ;  /* 0x0000000502009986 */ /* 0x0005e2000c10190c */
[----:B------:R-:W-:Y:S05]  /*0880*/  @P2 EXIT ;  /* 0x000000000000294d */ /* 0x000fea0003800000 */
[----:B--2---:R-:W-:-:S05]  /*0890*/  MOV R5, 0x7f800000 ;  /* 0x7f80000000057802 */ /* 0x004fca0000000f00 */
[----:B------:R-:W-:Y:S01]  /*08a0*/  STG.E [R2.64+0x80], R5 ;  /* 0x0000800502007986 */ /* 0x000fe2000c10190c */
[----:B------:R-:W-:Y:S05]  /*08b0*/  EXIT ;  /* 0x000000000000794d */ /* 0x000fea0003800000 */
.L_x_1764:
[----:B-1----:R-:W-:Y:S01]  /*08c0*/  ISETP.NE.U32.AND P0, PT, RZ, c[0x0][0x2b8], PT ;  /* 0x0000ae00ff007a0c */ /* 0x002fe20003f05070 */
[----:B------:R-:W-:Y:S01]  /*08d0*/  IMAD.MOV.U32 R0, RZ, RZ, R3 ;  /* 0x000000ffff007224 */ /* 0x000fe200078e0003 */
[----:B------:R-:W-:Y:S02]  /*08e0*/  ISETP.NE.U32.AND P1, PT, RZ, c[0x0][0x2c0], PT ;  /* 0x0000b000ff007a0c */ /* 0x000fe40003f25070 */
[----:B------:R-:W-:Y:S02]  /*08f0*/  ISETP.NE.AND.EX P0, PT, RZ, c[0x0][0x2bc], PT, P0 ;  /* 0x0000af00ff007a0c */ /* 0x000fe40003f05300 */
[----:B------:R-:W-:-:S11]  /*0900*/  ISETP.NE.AND.EX P1, PT, RZ, c[0x0][0x2c4], PT, P1 ;  /* 0x0000b100ff007a0c */ /* 0x000fd60003f25310 */
[C---:B------:R-:W-:Y:S02]  /*0910*/  @P0 IMAD.WIDE R8, R3.reuse, R4, c[0x0][0x2b8] ;  /* 0x0000ae0003080625 */ /* 0x040fe400078e0204 */
[----:B------:R-:W-:Y:S02]  /*0920*/  @P1 SHF.R.S32.HI R4, RZ, 0x1f, R3 ;  /* 0x0000001fff041819 */ /* 0x000fe40000011403 */
[C---:B------:R-:W-:Y:S01]  /*0930*/  @P1 IMAD.WIDE.U32 R6, R3.reuse, c[0x0][0x2c8], RZ ;  /* 0x0000b20003061a25 */ /* 0x040fe200078e00ff */
[----:B------:R-:W-:Y:S01]  /*0940*/  CS2R R174, SRZ ;  /* 0x0000000000ae7805 */ /* 0x000fe2000001ff00 */
[----:B------:R1:W5:Y:S01]  /*0950*/  @P0 LDG.E R0, [R8.64] ;  /* 0x0000000c08000981 */ /* 0x000362000c1e1900 */
[----:B------:R-:W-:Y:S01]  /*0960*/  PLOP3.LUT P6, PT, PT, PT, PT, 0x8, 0x0 ;  /* 0x000000000000781c */ /* 0x000fe20003fce170 */
[----:B------:R-:W-:Y:S01]  /*0970*/  @P1 IMAD R4, R4, c[0x0][0x2c8], RZ ;  /* 0x0000b20004041a24 */ /* 0x000fe200078e02ff */
[----:B------:R-:W-:Y:S02]  /*0980*/  @P1 LEA R174, P0, R6, c[0x0][0x2c0], 0x2 ;  /* 0x0000b00006ae1a11 */ /* 0x000fe400078010ff */
[----:B------:R-:W-:Y:S01]  /*0990*/  IABS R134, c[0x0][0x2d0] ;  /* 0x0000b40000867a13 */ /* 0x000fe20000000000 */
[----:B------:R-:W-:-:S04]  /*09a0*/  @P1 IMAD R4, R3, c[0x0][0x2cc], R4 ;  /* 0x0000b30003041a24 */ /* 0x000fc800078e0204 */
        /* <DEDUP_REMOVED lines=57> */
[----:B------:R-:W-:Y:S02]  /*0d40*/  @!P0 IMAD.MOV R4, RZ, RZ, -R4 ;  /* 0x000000ffff048224 */ /* 0x000fe400078e0a04 */
[----:B------:R-:W-:-:S08]  /*0d50*/  IMAD R7, R17, c[0x0][0x19c], R0 ;  /* 0x0000670011077a24 */ /* 0x000fd000078e0200 */
[----:B------:R-:W-:Y:S02]  /*0d60*/  @!P1 LOP3.LUT R4, RZ, c[0x0][0x1c8], RZ, 0x33, !PT ;  /* 0x00007200ff049a12 */ /* 0x000fe400078e33ff */
[----:B--2---:R-:W-:Y:S01]  /*0d70*/  SHF.R.S32.HI R11, RZ, 0x1f, R6 ;  /* 0x0000001fff0b7819 */ /* 0x004fe20000011406 */
[----:B------:R-:W-:-:S04]  /*0d80*/  IMAD.WIDE.U32 R8, R6, c[0x0][0x180], RZ ;  /* 0x0000600006087a25 */ /* 0x000fc800078e00ff */
[C---:B------:R-:W-:Y:S02]  /*0d90*/  IMAD R5, R11.reuse, c[0x0][0x180], RZ ;  /* 0x000060000b057a24 */ /* 0x040fe400078e02ff */
[----:B------:R-:W-:Y:S02]  /*0da0*/  IMAD R11, R11, c[0x0][0x188], RZ ;  /* 0x000062000b0b7a24 */ /* 0x000fe400078e02ff */
[C---:B------:R-:W-:Y:S01]  /*0db0*/  IMAD R2, R6.reuse, c[0x0][0x184], R5 ;  /* 0x0000610006027a24 */ /* 0x040fe200078e0205 */
[----:B------:R-:W-:Y:S01]  /*0dc0*/  SHF.R.S32.HI R5, RZ, 0x1f, R4 ;  /* 0x0000001fff057819 */ /* 0x000fe20000011404 */
[----:B------:R-:W-:-:S03]  /*0dd0*/  IMAD R11, R6, c[0x0][0x18c], R11 ;  /* 0x00006300060b7a24 */ /* 0x000fc600078e020b */
[----:B------:R-:W-:Y:S01]  /*0de0*/  IADD3 R9, R9, R2, RZ ;  /* 0x0000000209097210 */ /* 0x000fe20007ffe0ff */
[----:B------:R-:W-:-:S04]  /*0df0*/  IMAD R21, R5, c[0x0][0x1b0], RZ ;  /* 0x00006c0005157a24 */ /* 0x000fc800078e02ff */
[----:B------:R-:W-:-:S04]  /*0e00*/  IMAD.WIDE.U32 R136, R17, c[0x0][0x198], R8 ;  /* 0x0000660011887a25 */ /* 0x000fc800078e0008 */
[----:B------:R-:W-:Y:S02]  /*0e10*/  IMAD.IADD R137, R137, 0x1, R7 ;  /* 0x0000000189897824 */ /* 0x000fe400078e0207 */
[----:B------:R-:W-:-:S04]  /*0e20*/  IMAD.WIDE.U32 R6, R6, c[0x0][0x188], RZ ;  /* 0x0000620006067a25 */ /* 0x000fc800078e00ff */
[C---:B------:R-:W-:Y:S01]  /*0e30*/  IMAD R21, R4.reuse, c[0x0][0x1b4], R21 ;  /* 0x00006d0004157a24 */ /* 0x040fe200078e0215 */
[----:B------:R-:W-:Y:S01]  /*0e40*/  MOV R16, R6 ;  /* 0x0000000600107202 */ /* 0x000fe20000000f00 */
[----:B------:R-:W-:-:S04]  /*0e50*/  IMAD.WIDE.U32 R136, R4, c[0x0][0x1b0], R136 ;  /* 0x00006c0004887a25 */ /* 0x000fc800078e0088 */
[----:B------:R-:W-:Y:S01]  /*0e60*/  IMAD.IADD R11, R7, 0x1, R11 ;  /* 0x00000001070b7824 */ /* 0x000fe200078e020b */
[----:B------:R-:W-:Y:S01]  /*0e70*/  IADD3 R21, R137, R21, RZ ;  /* 0x0000001589157210 */ /* 0x000fe20007ffe0ff */
[----:B------:R-:W-:Y:S05]  /*0e80*/  BRA `(.L_x_1770) ;  /* 0x0000043000007947 */ /* 0x000fea0003800000 */
.L_x_1769:
[----:B-1----:R-:W-:-:S13]  /*0e90*/  ISETP.NE.AND P3, PT, R11, -0x1, PT ;  /* 0xffffffff0b00780c */ /* 0x002fda0003f65270 */
        /* <DEDUP_REMOVED lines=14> */
.L_x_1771:
[----:B------:R-:W-:Y:S02]  /*0f80*/  IABS R7, c[0x0][0x1c8] ;  /* 0x0000720000077a13 */ /* 0x000fe40000000000 */
[----:B------:R-:W-:Y:S02]  /*0f90*/  LEA R17, R132, 0xffffff80, 0x7 ;  /* 0xffffff8084117811 */ /* 0x000fe400078e38ff */
[----:B------:R-:W1:Y:S01]  /*0fa0*/  I2F.RP R10, R7 ;  /* 0x00000007000a7306 */ /* 0x000e620000209400 */
[----:B------:R-:W-:Y:S02]  /*0fb0*/  @P3 IADD3 R11, R2, R11, RZ ;  /* 0x0000000b020b3210 */ /* 0x000fe40007ffe0ff */
[----:B------:R-:W-:-:S05]  /*0fc0*/  SHF.R.S32.HI R19, RZ, 0x1f, R17 ;  /* 0x0000001fff137819 */ /* 0x000fca0000011411 */
        /* <DEDUP_REMOVED lines=12> */
[----:B------:R-:W-:-:S03]  /*1090*/  IMAD.MOV.U32 R9, RZ, RZ, R5 ;  /* 0x000000ffff097224 */ /* 0x000fc600078e0005 */
[----:B------:R-:W-:Y:S01]  /*10a0*/  ISETP.GT.U32.AND P0, PT, R7, R6, PT ;  /* 0x000000060700720c */ /* 0x000fe20003f04070 */
[----:B------:R-:W-:-:S12]  /*10b0*/  IMAD.WIDE.U32 R8, R17, c[0x0][0x198], R8 ;  /* 0x0000660011087a25 */ /* 0x000fd800078e0008 */
[----:B------:R-:W-:Y:S01]  /*10c0*/  @!P0 IMAD.IADD R6, R6, 0x1, -R7 ;  /* 0x0000000106068824 */ /* 0x000fe200078e0a07 */
[----:B------:R-:W-:Y:S02]  /*10d0*/  @!P0 IADD3 R4, R4, 0x1, RZ ;  /* 0x0000000104048810 */ /* 0x000fe40007ffe0ff */
[----:B------:R-:W-:Y:S02]  /*10e0*/  ISETP.NE.AND P0, PT, RZ, c[0x0][0x1c8], PT ;  /* 0x00007200ff007a0c */ /* 0x000fe40003f05270 */
[----:B------:R-:W-:Y:S02]  /*10f0*/  ISETP.GE.U32.AND P2, PT, R6, R7, PT ;  /* 0x000000070600720c */ /* 0x000fe40003f46070 */
[----:B------:R-:W-:-:S04]  /*1100*/  LOP3.LUT R6, R24, c[0x0][0x1c8], RZ, 0x3c, !PT ;  /* 0x0000720018067a12 */ /* 0x000fc800078e3cff */
[----:B------:R-:W-:Y:S01]  /*1110*/  ISETP.GE.AND P1, PT, R6, RZ, PT ;  /* 0x000000ff0600720c */ /* 0x000fe20003f26270 */
[----:B------:R-:W-:-:S04]  /*1120*/  IMAD R6, R19, c[0x0][0x198], RZ ;  /* 0x0000660013067a24 */ /* 0x000fc800078e02ff */
[----:B------:R-:W-:Y:S02]  /*1130*/  IMAD R7, R17, c[0x0][0x19c], R6 ;  /* 0x0000670011077a24 */ /* 0x000fe400078e0206 */
[----:B------:R-:W-:Y:S02]  /*1140*/  @P2 IADD3 R4, R4, 0x1, RZ ;  /* 0x0000000104042810 */ /* 0x000fe40007ffe0ff */
[----:B------:R-:W-:Y:S02]  /*1150*/  IMAD.IADD R9, R9, 0x1, R7 ;  /* 0x0000000109097824 */ /* 0x000fe400078e0207 */
[C---:B------:R-:W-:Y:S02]  /*1160*/  @P3 IMAD.WIDE.U32 R6, R11.reuse, c[0x0][0x1a0], RZ ;  /* 0x000068000b063a25 */ /* 0x040fe400078e00ff */
[----:B------:R-:W-:Y:S02]  /*1170*/  @!P1 IADD3 R4, -R4, RZ, RZ ;  /* 0x000000ff04049210 */ /* 0x000fe40007ffe1ff */
[----:B------:R-:W-:Y:S01]  /*1180*/  @!P0 LOP3.LUT R4, RZ, c[0x0][0x1c8], RZ, 0x33, !PT ;  /* 0x00007200ff048a12 */ /* 0x000fe200078e33ff */
[----:B------:R-:W-:Y:S01]  /*1190*/  @P3 IMAD R11, R11, c[0x0][0x1a4], R7 ;  /* 0x000069000b0b3a24 */ /* 0x000fe200078e0207 */
[----:B------:R-:W-:-:S02]  /*11a0*/  @P3 MOV R16, R6 ;  /* 0x0000000600103202 */ /* 0x000fc40000000f00 */
        /* <DEDUP_REMOVED lines=17> */
.L_x_1770:
[----:B------:R-:W-:Y:S01]  /*12c0*/  ISETP.NE.AND P0, PT, R166, -0x1, PT ;  /* 0xffffffffa600780c */ /* 0x000fe20003f05270 */
[----:B------:R-:W-:Y:S01]  /*12d0*/  IMAD.IADD R162, R168, 0x1, -R131 ;  /* 0x00000001a8a27824 */ /* 0x000fe200078e0a83 */
[----:B------:R-:W-:Y:S01]  /*12e0*/  SHF.R.S32.HI R9, RZ, 0x1f, R124 ;  /* 0x0000001fff097819 */ /* 0x000fe2000001147c */
[----:B------:R-:W-:Y:S01]  /*12f0*/  IMAD.MOV.U32 R133, RZ, RZ, c[0x0][0x198] ;  /* 0x00006600ff857624 */ /* 0x000fe200078e00ff */
[----:B------:R-:W-:Y:S01]  /*1300*/  IADD3 R167, R132, -0x1, RZ ;  /* 0xffffffff84a77810 */ /* 0x000fe20007ffe0ff */
[----:B------:R-:W-:Y:S01]  /*1310*/  IMAD R5, R5, c[0x0][0x1b8], RZ ;  /* 0x00006e0005057a24 */ /* 0x000fe200078e02ff */
[CC--:B------:R-:W-:Y:S01]  /*1320*/  LEA.HI R13, R9.reuse, R124.reuse, RZ, 0x2 ;  /* 0x0000007c090d7211 */ /* 0x0c0fe200078f10ff */
[----:B------:R-:W-:Y:S01]  /*1330*/  IMAD.MOV.U32 R121, RZ, RZ, c[0x0][0x1a0] ;  /* 0x00006800ff797624 */ /* 0x000fe200078e00ff */
[----:B------:R-:W-:Y:S01]  /*1340*/  LEA.HI R128, R9, R124, RZ, 0x5 ;  /* 0x0000007c09807211 */ /* 0x000fe200078f28ff */
[----:B------:R-:W-:Y:S01]  /*1350*/  IMAD R5, R4, c[0x0][0x1bc], R5 ;  /* 0x00006f0004057a24 */ /* 0x000fe200078e0205 */
[----:B------:R-:W-:Y:S01]  /*1360*/  LOP3.LUT R7, R13, 0xfffffffc, RZ, 0xc0, !PT ;  /* 0xfffffffc0d077812 */ /* 0x000fe200078ec0ff */
[----:B------:R-:W-:Y:S01]  /*1370*/  IMAD.SHL.U32 R139, R124, 0x2, RZ ;  /* 0x000000027c8b7824 */ /* 0x000fe200078e00ff */
[----:B------:R-:W-:Y:S01]  /*1380*/  SHF.R.S32.HI R172, RZ, 0x2, R13 ;  /* 0x00000002ffac7819 */ /* 0x000fe2000001140d */
[----:B------:R-:W-:Y:S01]  /*1390*/  @!P0 IMAD.WIDE.U32 R14, R3, c[0x0][0x178], RZ ;  /* 0x00005e00030e8a25 */ /* 0x000fe200078e00ff */
[----:B-----5:R-:W-:-:S02]  /*13a0*/  @!P0 SHF.R.S32.HI R0, RZ, 0x1f, R3 ;  /* 0x0000001fff008819 */ /* 0x020fc40000011403 */
[----:B------:R-:W-:Y:S01]  /*13b0*/  IADD3 R6, R172, 0x20, RZ ;  /* 0x00000020ac067810 */ /* 0x000fe20007ffe0ff */
[----:B------:R-:W-:Y:S01]  /*13c0*/  IMAD.IADD R170, R124, 0x1, -R7 ;  /* 0x000000017caa7824 */ /* 0x000fe200078e0a07 */
[----:B------:R-:W-:Y:S01]  /*13d0*/  LEA.HI R13, R13, R172, RZ, 0x1 ;  /* 0x000000ac0d0d7211 */ /* 0x000fe200078f08ff */
[----:B------:R-:W-:Y:S01]  /*13e0*/  @!P0 IMAD R0, R0, c[0x0][0x178], RZ ;  /* 0x00005e0000008a24 */ /* 0x000fe200078e02ff */
[-C--:B------:R-:W-:Y:S01]  /*13f0*/  ISETP.GE.AND P2, PT, R6, R162.reuse, PT ;  /* 0x000000a20600720c */ /* 0x080fe20003f46270 */
[----:B------:R-:W-:Y:S01]  /*1400*/  @P0 IMAD.WIDE.U32 R28, R166, c[0x0][0x190], RZ ;  /* 0x00006400a61c0a25 */ /* 0x000fe200078e00ff */
[----:B------:R-:W-:Y:S02]  /*1410*/  SHF.R.S32.HI R173, RZ, 0x1f, R172 ;  /* 0x0000001fffad7819 */ /* 0x000fe400000114ac */
[----:B------:R-:W-:Y:S01]  /*1420*/  ISETP.GE.AND P1, PT, R172, R162, PT ;  /* 0x000000a2ac00720c */ /* 0x000fe20003f26270 */
[----:B------:R-:W-:Y:S01]  /*1430*/  @!P0 IMAD R0, R3, c[0x0][0x17c], R0 ;  /* 0x00005f0003008a24 */ /* 0x000fe200078e0200 */
[----:B------:R-:W-:Y:S01]  /*1440*/  SHF.R.S32.HI R3, RZ, 0x1f, R24 ;  /* 0x0000001fff037819 */ /* 0x000fe20000011418 */
[----:B------:R-:W-:Y:S01]  /*1450*/  @!P0 IMAD.MOV.U32 R28, RZ, RZ, R14 ;  /* 0x000000ffff1c8224 */ /* 0x000fe200078e000e */
[----:B------:R-:W-:Y:S01]  /*1460*/  LOP3.LUT R13, R13, 0x7fffffe, RZ, 0xc0, !PT ;  /* 0x07fffffe0d0d7812 */ /* 0x000fe200078ec0ff */
[----:B------:R-:W-:Y:S01]  /*1470*/  IMAD.SHL.U32 R170, R170, 0x8, RZ ;  /* 0x00000008aaaa7824 */ /* 0x000fe200078e00ff */
[----:B------:R-:W-:Y:S01]  /*1480*/  SHF.R.S32.HI R129, RZ, 0x5, R128 ;  /* 0x00000005ff817819 */ /* 0x000fe20000011480 */
[----:B------:R-:W-:Y:S01]  /*1490*/  @P0 IMAD R7, R166, c[0x0][0x194], R29 ;  /* 0x00006500a6070a24 */ /* 0x000fe200078e021d */
[----:B------:R-:W-:Y:S01]  /*14a0*/  IADD3 R10, R172, 0x40, RZ ;  /* 0x00000040ac0a7810 */ /* 0x000fe20007ffe0ff */
[----:B------:R-:W-:Y:S01]  /*14b0*/  @!P0 IMAD.IADD R7, R15, 0x1, R0 ;  /* 0x000000010f078824 */ /* 0x000fe200078e0200 */
[----:B------:R-:W-:Y:S01]  /*14c0*/  IADD3 R28, P0, R170, R28, RZ ;  /* 0x0000001caa1c7210 */ /* 0x000fe20007f1e0ff */
[----:B------:R-:W-:Y:S01]  /*14d0*/  IMAD R3, R3, c[0x0][0x1a8], RZ ;  /* 0x00006a0003037a24 */ /* 0x000fe200078e02ff */
[----:B------:R-:W-:Y:S01]  /*14e0*/  SHF.R.S32.HI R171, RZ, 0x1f, R170 ;  /* 0x0000001fffab7819 */ /* 0x000fe200000114aa */
[----:B------:R-:W-:Y:S01]  /*14f0*/  IMAD.WIDE R22, R23, 0x40, R172 ;  /* 0x0000004017167825 */ /* 0x000fe200078e02ac */
[----:B------:R-:W-:-:S02]  /*1500*/  LEA.HI R15, R9, R124, RZ, 0x3 ;  /* 0x0000007c090f7211 */ /* 0x000fc400078f18ff */
[----:B------:R-:W-:Y:S01]  /*1510*/  IADD3 R136, P3, R170, R136, RZ ;  /* 0x00000088aa887210 */ /* 0x000fe20007f7e0ff */
[----:B------:R-:W-:Y:S01]  /*1520*/  IMAD.X R29, R171, 0x1, R7, P0 ;  /* 0x00000001ab1d7824 */ /* 0x000fe200000e0607 */
[----:B------:R-:W-:Y:S01]  /*1530*/  SHF.R.S32.HI R7, RZ, 0x3, R15 ;  /* 0x00000003ff077819 */ /* 0x000fe2000001140f */
[----:B------:R-:W-:Y:S01]  /*1540*/  IMAD R26, R24, c[0x0][0x1ac], R3 ;  /* 0x00006b00181a7a24 */ /* 0x000fe200078e0203 */
[----:B------:R-:W-:Y:S01]  /*1550*/  @!P2 IADD3 R12, P0, R22, 0x20, RZ ;  /* 0x00000020160ca810 */ /* 0x000fe20007f1e0ff */
[C---:B------:R-:W-:Y:S01]  /*1560*/  IMAD.IADD R0, R172.reuse, 0x1, -R13 ;  /* 0x00000001ac007824 */ /* 0x040fe200078e0a0d */
[----:B------:R-:W-:Y:S01]  /*1570*/  LOP3.LUT R15, R15, 0xfffffff8, RZ, 0xc0, !PT ;  /* 0xfffffff80f0f7812 */ /* 0x000fe200078ec0ff */
[----:B------:R-:W-:Y:S01]  /*1580*/  IMAD.SHL.U32 R27, R7, 0x40, RZ ;  /* 0x00000040071b7824 */ /* 0x000fe200078e00ff */
[----:B------:R-:W-:Y:S01]  /*1590*/  IADD3 R14, R172, 0x60, RZ ;  /* 0x00000060ac0e7810 */ /* 0x000fe20007ffe0ff */
[----:B------:R-:W-:Y:S01]  /*15a0*/  IMAD.WIDE.U32 R24, R24, c[0x0][0x1a8], R28 ;  /* 0x00006a0018187a25 */ /* 0x000fe200078e001c */
[----:B------:R-:W-:-:S02]  /*15b0*/  LOP3.LUT R139, R139, 0x6, RZ, 0xc0, !PT ;  /* 0x000000068b8b7812 */ /* 0x000fc400078ec0ff */
[----:B------:R-:W-:Y:S01]  /*15c0*/  LOP3.LUT R27, R27, 0xc0, RZ, 0xc0, !PT ;  /* 0x000000c01b1b7812 */ /* 0x000fe200078ec0ff */
[----:B------:R-:W-:Y:S02]  /*15d0*/  IMAD R169, R129, 0x8, R0 ;  /* 0x0000000881a97824 */ /* 0x000fe400078e0200 */
[----:B------:R-:W-:Y:S01]  /*15e0*/  IMAD.SHL.U32 R0, R167, 0x80, RZ ;  /* 0x00000080a7007824 */ /* 0x000fe200078e00ff */
[----:B------:R-:W-:Y:S01]  /*15f0*/  LOP3.LUT R3, R27, 0x18, R170, 0xf8, !PT ;  /* 0x000000181b037812 */ /* 0x000fe200078ef8aa */
[----:B------:R-:W-:Y:S01]  /*1600*/  @!P1 IMAD R13, R23, c[0x0][0x190], RZ ;  /* 0x00006400170d9a24 */ /* 0x000fe200078e02ff */
[----:B------:R-:W-:Y:S01]  /*1610*/  SHF.R.U32.HI R2, RZ, 0x3, R27 ;  /* 0x00000003ff027819 */ /* 0x000fe2000001161b */
[----:B------:R-:W-:Y:S02]  /*1620*/  IMAD.IADD R27, R25, 0x1, R26 ;  /* 0x00000001191b7824 */ /* 0x000fe400078e021a */
[----:B------:R-:W-:Y:S01]  /*1630*/  @!P1 IMAD.MOV.U32 R26, RZ, RZ, R24 ;  /* 0x000000ffff1a9224 */ /* 0x000fe200078e0018 */
[----:B------:R-:W-:Y:S01]  /*1640*/  LOP3.LUT R2, R3, R2, RZ, 0x3c, !PT ;  /* 0x0000000203027212 */ /* 0x000fe200078e3cff */
[----:B------:R-:W-:-:S02]  /*1650*/  @!P2 IMAD.X R23, RZ, RZ, R23, P0 ;  /* 0x000000ffff17a224 */ /* 0x000fc400000e0617 */
[----:B------:R-:W-:Y:S02]  /*1660*/  IMAD.IADD R3, R125, 0x1, -R0 ;  /* 0x000000017d037824 */ /* 0x000fe400078e0a00 */
[----:B------:R-:W-:Y:S02]  /*1670*/  IMAD.X R137, R171, 0x1, R21, P3 ;  /* 0x00000001ab897824 */ /* 0x000fe400018e0615 */
[----:B------:R-:W-:Y:S01]  /*1680*/  @!P1 IMAD R13, R22, c[0x0][0x194], R13 ;  /* 0x00006500160d9a24 */ /* 0x000fe200078e020d */
[-C--:B------:R-:W-:Y:S01]  /*1690*/  ISETP.GE.AND P4, PT, R6, R3.reuse, PT ;  /* 0x000000030600720c */ /* 0x080fe20003f86270 */
[----:B------:R-:W-:Y:S01]  /*16a0*/  @!P1 IMAD.WIDE.U32 R20, R22, c[0x0][0x190], R26 ;  /* 0x0000640016149a25 */ /* 0x000fe200078e001a */
[----:B------:R-:W-:-:S03]  /*16b0*/  ISETP.GE.AND P5, PT, R172, R3, PT ;  /* 0x00000003ac00720c */ /* 0x000fc60003fa6270 */
[----:B------:R-:W-:Y:S01]  /*16c0*/  @!P2 IMAD R23, R23, c[0x0][0x190], RZ ;  /* 0x000064001717aa24 */ /* 0x000fe200078e02ff */
[----:B------:R-:W-:Y:S01]  /*16d0*/  @!P1 LEA R26, P0, R20, c[0x0][0x160], 0x1 ;  /* 0x00005800141a9a11 */ /* 0x000fe200078008ff */
[----:B------:R-:W-:Y:S02]  /*16e0*/  @!P2 IMAD.MOV.U32 R25, RZ, RZ, R27 ;  /* 0x000000ffff19a224 */ /* 0x000fe400078e001b */
[----:B------:R-:W-:Y:S02]  /*16f0*/  IMAD.U32 R169, R169, 0x20, R2 ;  /* 0x00000020a9a97824 */ /* 0x000fe400078e0002 */
[C---:B------:R-:W-:Y:S02]  /*1700*/  @!P2 IMAD R8, R12.reuse, c[0x0][0x194], R23 ;  /* 0x000065000c08aa24 */ /* 0x040fe400078e0217 */
[----:B------:R-:W-:Y:S02]  /*1710*/  @!P1 IMAD.IADD R2, R21, 0x1, R13 ;  /* 0x0000000115029824 */ /* 0x000fe400078e020d */
[----:B------:R-:W-:-:S03]  /*1720*/  @!P2 IMAD.WIDE.U32 R12, R12, c[0x0][0x190], R24 ;  /* 0x000064000c0caa25 */ /* 0x000fc600078e0018 */
[----:B------:R-:W-:Y:S01]  /*1730*/  @!P1 LEA.HI.X R27, R20, c[0x0][0x164], R2, 0x1, P0 ;  /* 0x00005900141b9a11 */ /* 0x000fe200000f0c02 */
[----:B------:R-:W-:Y:S01]  /*1740*/  IMAD R135, R173, c[0x0][0x198], RZ ;  /* 0x00006600ad877a24 */ /* 0x000fe200078e02ff */
[----:B------:R-:W-:Y:S01]  /*1750*/  @!P2 LEA R22, P0, R12, c[0x0][0x160], 0x1 ;  /* 0x000058000c16aa11 */ /* 0x000fe200078008ff */
[----:B------:R-:W-:Y:S02]  /*1760*/  @!P2 IMAD.IADD R8, R13, 0x1, R8 ;  /* 0x000000010d08a824 */ /* 0x000fe400078e0208 */
[C---:B------:R-:W-:Y:S02]  /*1770*/  IMAD R135, R172.reuse, c[0x0][0x19c], R135 ;  /* 0x00006700ac877a24 */ /* 0x040fe400078e0287 */
[----:B------:R-:W-:Y:S01]  /*1780*/  IMAD.WIDE.U32 R136, R172, c[0x0][0x198], R136 ;  /* 0x00006600ac887a25 */ /* 0x000fe200078e0088 */
[----:B------:R-:W-:Y:S02]  /*1790*/  @!P2 LEA.HI.X R23, R12, c[0x0][0x164], R8, 0x1, P0 ;  /* 0x000059000c17aa11 */ /* 0x000fe400000f0c08 */
[----:B------:R-:W-:Y:S01]  /*17a0*/  ISETP.GE.AND P0, PT, R10, R3, PT ;  /* 0x000000030a00720c */ /* 0x000fe20003f06270 */
[----:B------:R-:W-:Y:S01]  /*17b0*/  IMAD.IADD R135, R137, 0x1, R135 ;  /* 0x0000000189877824 */ /* 0x000fe200078e0287 */
[----:B------:R-:W-:Y:S01]  /*17c0*/  @!P4 LEA R13, P3, R133, R136, 0x5 ;  /* 0x00000088850dc211 */ /* 0x000fe200078628ff */
[----:B------:R-:W-:-:S02]  /*17d0*/  IMAD.MOV.U32 R2, RZ, RZ, c[0x0][0x19c] ;  /* 0x00006700ff027624 */ /* 0x000fc400078e00ff */
[----:B------:R-:W-:Y:S02]  /*17e0*/  IMAD.SHL.U32 R169, R169, 0x2, RZ ;  /* 0x00000002a9a97824 */ /* 0x000fe400078e00ff */
[C---:B------:R-:W-:Y:S01]  /*17f0*/  IMAD.WIDE.U32 R24, R133.reuse, 0x40, RZ ;  /* 0x0000004085187825 */ /* 0x040fe200078e00ff */
[----:B------:R-:W-:Y:S02]  /*1800*/  @!P4 LEA.HI.X R8, R133, R135, R2, 0x5, P3 ;  /* 0x000000878508c211 */ /* 0x000fe400018f2c02 */
[----:B------:R-:W-:Y:S01]  /*1810*/  @!P4 LEA R20, P3, R13, c[0x0][0x168], 0x1 ;  /* 0x00005a000d14ca11 */ /* 0x000fe200078608ff */
[----:B------:R-:W-:Y:S01]  /*1820*/  @!PT LDS RZ, [RZ] ;  /* 0x00000000fffff984 */ /* 0x000fe20000000800 */
[----:B------:R-:W-:Y:S01]  /*1830*/  @!PT LDS RZ, [RZ] ;  /* 0x00000000fffff984 */ /* 0x000fe20000000800 */
[----:B------:R-:W-:Y:S01]  /*1840*/  @!PT LDS RZ, [RZ] ;  /* 0x00000000fffff984 */ /* 0x000fe20000000800 */
[----:B------:R1:W-:Y:S01]  /*1850*/  @!P1 LDGSTS.E.BYPASS.LTC128B.128 [R169], [R26.64] ;  /* 0x000000001aa99fae */ /* 0x0003e2000b901d4c */
[----:B------:R-:W-:Y:S02]  /*1860*/  IMAD.SHL.U32 R7, R7, 0x8, RZ ;  /* 0x0000000807077824 */ /* 0x000fe400078e00ff */
[----:B------:R-:W-:Y:S01]  /*1870*/  @!P4 LEA.HI.X R21, R13, c[0x0][0x16c], R8, 0x1, P3 ;  /* 0x00005b000d15ca11 */ /* 0x000fe200018f0c08 */
[----:B------:R1:W-:Y:S01]  /*1880*/  @!P1 LDGSTS.E.BYPASS.LTC128B.128 [R169+0x1000], [R26.64+0x40] ;  /* 0x010000401aa99fae */ /* 0x0003e2000b901d4c */
[----:B------:R-:W-:-:S03]  /*1890*/  IMAD.SHL.U32 R8, R2, 0x40, RZ ;  /* 0x0000004002087824 */ /* 0x000fc600078e00ff */
[----:B------:R1:W-:Y:S01]  /*18a0*/  @!P1 LDGSTS.E.BYPASS.LTC128B.128 [R169+0x2000], [R26.64+0x80] ;  /* 0x020000801aa99fae */ /* 0x0003e2000b901d4c */
[C---:B------:R-:W-:Y:S02]  /*18b0*/  @!P0 IADD3 R13, P1, R136.reuse, R24, RZ ;  /* 0x00000018880d8210 */ /* 0x040fe40007f3e0ff */
[C---:B------:R-:W-:Y:S01]  /*18c0*/  @!P5 LEA R24, P3, R136.reuse, c[0x0][0x168], 0x1 ;  /* 0x00005a008818da11 */ /* 0x040fe200078608ff */
[----:B------:R2:W-:Y:S01]  /*18d0*/  @!P2 LDGSTS.E.BYPASS.LTC128B.128 [R169+0x800], [R22.64] ;  /* 0x0080000016a9afae */ /* 0x0005e2000b901d4c */
[----:B------:R-:W-:Y:S02]  /*18e0*/  @!P0 IADD3.X R8, R135, R25, R8, P1, !PT ;  /* 0x0000001987088210 */ /* 0x000fe40000ffe408 */
[C---:B------:R-:W-:Y:S01]  /*18f0*/  @!P0 LEA R12, P1, R13.reuse, c[0x0][0x168], 0x1 ;  /* 0x00005a000d0c8a11 */ /* 0x040fe200078208ff */
[----:B------:R2:W-:Y:S01]  /*1900*/  @!P2 LDGSTS.E.BYPASS.LTC128B.128 [R169+0x1800], [R22.64+0x40] ;  /* 0x0180004016a9afae */ /* 0x0005e2000b901d4c */
[----:B------:R-:W-:Y:S02]  /*1910*/  @!P5 LEA.HI.X R25, R136, c[0x0][0x16c], R135, 0x1, P3 ;  /* 0x00005b008819da11 */ /* 0x000fe400018f0c87 */
[----:B------:R-:W-:Y:S01]  /*1920*/  @!P0 LEA.HI.X R13, R13, c[0x0][0x16c], R8, 0x1, P1 ;  /* 0x00005b000d0d8a11 */ /* 0x000fe200008f0c08 */
[----:B------:R2:W-:Y:S01]  /*1930*/  @!P2 LDGSTS.E.BYPASS.LTC128B.128 [R169+0x2800], [R22.64+0x80] ;  /* 0x0280008016a9afae */ /* 0x0005e2000b901d4c */
[----:B------:R-:W-:-:S02]  /*1940*/  ISETP.GE.AND P2, PT, R10, R3, PT ;  /* 0x000000030a00720c */ /* 0x000fc40003f46270 */
[----:B------:R-:W-:Y:S01]  /*1950*/  LEA.HI R10, R9, R124, RZ, 0x4 ;  /* 0x0000007c090a7211 */ /* 0x000fe200078f20ff */
[----:B------:R1:W-:Y:S01]  /*1960*/  @!P5 LDGSTS.E.BYPASS.LTC128B.128 [R169+0x3000], [R24.64] ;  /* 0x0300000018a9dfae */ /* 0x0003e2000b901d4c */
[----:B------:R-:W-:Y:S02]  /*1970*/  IADD3 R122, P1, R172, R17, RZ ;  /* 0x00000011ac7a7210 */ /* 0x000fe40007f3e0ff */
[----:B------:R-:W-:Y:S01]  /*1980*/  LOP3.LUT R17, R10, 0xfffffff0, RZ, 0xc0, !PT ;  /* 0xfffffff00a117812 */ /* 0x000fe200078ec0ff */
[----:B------:R1:W-:Y:S01]  /*1990*/  @!P5 LDGSTS.E.BYPASS.LTC128B.128 [R169+0x5000], [R24.64+0x40] ;  /* 0x0500004018a9dfae */ /* 0x0003e2000b901d4c */
[----:B------:R-:W-:Y:S01]  /*19a0*/  ISETP.GE.AND P3, PT, R6, R3, PT ;  /* 0x000000030600720c */ /* 0x000fe20003f66270 */
[----:B------:R-:W-:Y:S01]  /*19b0*/  IMAD.X R6, R173, 0x1, R19, P1 ;  /* 0x00000001ad067824 */ /* 0x000fe200008e0613 */
[----:B------:R-:W-:Y:S01]  /*19c0*/  SHF.R.S32.HI R9, RZ, 0x4, R10 ;  /* 0x00000004ff097819 */ /* 0x000fe2000001140a */
[----:B------:R-:W-:Y:S01]  /*19d0*/  IMAD.IADD R8, R124, 0x1, -R17 ;  /* 0x000000017c087824 */ /* 0x000fe200078e0a11 */
[----:B------:R-:W-:Y:S01]  /*19e0*/  IADD3 R16, P1, R170, R16, RZ ;  /* 0x00000010aa107210 */ /* 0x000fe20007f3e0ff */
[----:B------:R1:W-:Y:S01]  /*19f0*/  @!P5 LDGSTS.E.BYPASS.LTC128B.128 [R169+0x7000], [R24.64+0x80] ;  /* 0x0700008018a9dfae */ /* 0x0003e2000b901d4c */
[----:B------:R-:W-:-:S02]  /*1a00*/  LEA.HI R10, R10, R9, RZ, 0x1 ;  /* 0x000000090a0a7211 */ /* 0x000fc400078f08ff */
[-C--:B------:R-:W-:Y:S01]  /*1a10*/  ISETP.GE.AND P5, PT, R14, R3.reuse, PT ;  /* 0x000000030e00720c */ /* 0x080fe20003fa6270 */
[----:B------:R-:W-:Y:S01]  /*1a20*/  IMAD.X R17, R171, 0x1, R11, P1 ;  /* 0x00000001ab117824 */ /* 0x000fe200008e060b */
[----:B------:R-:W-:Y:S01]  /*1a30*/  LOP3.LUT R10, R10, 0xfffffffe, RZ, 0xc0, !PT ;  /* 0xfffffffe0a0a7812 */ /* 0x000fe200078ec0ff */
[----:B------:R-:W-:Y:S01]  /*1a40*/  IMAD.IADD R11, R124, 0x1, -R15 ;  /* 0x000000017c0b7824 */ /* 0x000fe200078e0a0f */
[----:B------:R2:W-:Y:S01]  /*1a50*/  @!P4 LDGSTS.E.BYPASS.LTC128B.128 [R169+0x3800], [R20.64] ;  /* 0x0380000014a9cfae */ /* 0x0005e2000b901d4c */
[-C--:B------:R-:W-:Y:S01]  /*1a60*/  LEA.HI R15, R8, R8.reuse, RZ, 0x1 ;  /* 0x00000008080f7211 */ /* 0x080fe200078f08ff */
[----:B------:R-:W-:Y:S01]  /*1a70*/  IMAD.WIDE.U32 R16, R4, c[0x0][0x1b8], R16 ;  /* 0x00006e0004107a25 */ /* 0x000fe200078e0010 */
[-C--:B------:R-:W-:Y:S01]  /*1a80*/  ISETP.GE.AND P1, PT, R14, R3.reuse, PT ;  /* 0x000000030e00720c */ /* 0x080fe20003f26270 */
[----:B------:R2:W-:Y:S01]  /*1a90*/  @!P4 LDGSTS.E.BYPASS.LTC128B.128 [R169+0x5800], [R20.64+0x40] ;  /* 0x0580004014a9cfae */ /* 0x0005e2000b901d4c */
[----:B------:R-:W-:Y:S01]  /*1aa0*/  LOP3.LUT R127, R15, 0x7fffffe, RZ, 0xc0, !PT ;  /* 0x07fffffe0f7f7812 */ /* 0x000fe200078ec0ff */
[----:B------:R-:W-:Y:S01]  /*1ab0*/  IMAD.IADD R9, R9, 0x1, -R10 ;  /* 0x0000000109097824 */ /* 0x000fe200078e0a0a */
[----:B------:R-:W-:Y:S01]  /*1ac0*/  SHF.R.S32.HI R19, RZ, 0x1f, R8 ;  /* 0x0000001fff137819 */ /* 0x000fe20000011408 */
[----:B------:R2:W-:Y:S01]  /*1ad0*/  @!P4 LDGSTS.E.BYPASS.LTC128B.128 [R169+0x7800], [R20.64+0x80] ;  /* 0x0780008014a9cfae */ /* 0x0005e2000b901d4c */
[----:B------:R-:W-:Y:S01]  /*1ae0*/  ISETP.GE.AND P4, PT, R172, R3, PT ;  /* 0x00000003ac00720c */ /* 0x000fe20003f86270 */
[----:B------:R-:W-:Y:S01]  /*1af0*/  IMAD.IADD R127, R8, 0x1, -R127 ;  /* 0x00000001087f7824 */ /* 0x000fe200078e0a7f */
[----:B------:R-:W-:Y:S01]  /*1b00*/  LEA.HI R3, R11, R11, RZ, 0x1 ;  /* 0x0000000b0b037211 */ /* 0x000fe200078f08ff */
[----:B------:R-:W-:Y:S01]  /*1b10*/  @!P5 IMAD.MOV.U32 R137, RZ, RZ, R135 ;  /* 0x000000ffff89d224 */ /* 0x000fe200078e0087 */
[--C-:B------:R-:W-:Y:S01]  /*1b20*/  SHF.R.S32.HI R10, RZ, 0x1, R15.reuse ;  /* 0x00000001ff0a7819 */ /* 0x100fe2000001140f */
[----:B------:R-:W-:Y:S01]  /*1b30*/  @!P5 IMAD R2, R2, 0x60, RZ ;  /* 0x000000600202d824 */ /* 0x000fe200078e02ff */
[----:B------:R-:W-:Y:S01]  /*1b40*/  SHF.R.S32.HI R15, RZ, 0x1f, R15 ;  /* 0x0000001fff0f7819 */ /* 0x000fe2000001140f */
[----:B------:R3:W-:Y:S01]  /*1b50*/  @!P0 LDGSTS.E.BYPASS.LTC128B.128 [R169+0x4000], [R12.64] ;  /* 0x040000000ca98fae */ /* 0x0007e2000b901d4c */
[----:B------:R-:W-:Y:S01]  /*1b60*/  LOP3.LUT R160, R3, 0x7fffffe, RZ, 0xc0, !PT ;  /* 0x07fffffe03a07812 */ /* 0x000fe200078ec0ff */
[----:B------:R-:W-:Y:S01]  /*1b70*/  IMAD.IADD R17, R17, 0x1, R5 ;  /* 0x0000000111117824 */ /* 0x000fe200078e0205 */
[----:B------:R-:W-:Y:S01]  /*1b80*/  LEA.HI R126, R19, R8, RZ, 0x3 ;  /* 0x00000008137e7211 */ /* 0x000fe200078f18ff */
[----:B------:R3:W-:Y:S01]  /*1b90*/  @!P0 LDGSTS.E.BYPASS.LTC128B.128 [R169+0x6000], [R12.64+0x40] ;  /* 0x060000400ca98fae */ /* 0x0007e2000b901d4c */
[----:B------:R-:W-:Y:S01]  /*1ba0*/  LEA.HI R8, R15, R10, RZ, 0x2 ;  /* 0x0000000a0f087211 */ /* 0x000fe200078f10ff */
[----:B------:R-:W-:Y:S01]  /*1bb0*/  IMAD.IADD R160, R11, 0x1, -R160 ;  /* 0x000000010ba07824 */ /* 0x000fe200078e0aa0 */
[----:B------:R-:W-:Y:S01]  /*1bc0*/  SHF.R.S32.HI R3, RZ, 0x1, R3 ;  /* 0x00000001ff037819 */ /* 0x000fe20000011403 */
[----:B------:R3:W-:Y:S01]  /*1bd0*/  @!P0 LDGSTS.E.BYPASS.LTC128B.128 [R169+0x8000], [R12.64+0x80] ;  /* 0x080000800ca98fae */ /* 0x0007e2000b901d4c */
[----:B------:R-:W-:Y:S01]  /*1be0*/  LOP3.LUT R11, R8, 0xfffffffc, RZ, 0xc0, !PT ;  /* 0xfffffffc080b7812 */ /* 0x000fe200078ec0ff */
[----:B------:R-:W-:-:S02]  /*1bf0*/  IMAD R15, R6, c[0x0][0x1a0], RZ ;  /* 0x00006800060f7a24 */ /* 0x000fc400078e02ff */
[----:B------:R-:W-:Y:S02]  /*1c00*/  IMAD.SHL.U32 R8, R3, 0x40, RZ ;  /* 0x0000004003087824 */ /* 0x000fe400078e00ff */
[----:B------:R-:W-:Y:S02]  /*1c10*/  IMAD.IADD R4, R10, 0x1, -R11 ;  /* 0x000000010a047824 */ /* 0x000fe400078e0a0b */
[----:B------:R-:W-:Y:S01]  /*1c20*/  @!P5 IMAD.WIDE.U32 R10, R133, 0x60, R136 ;  /* 0x00000060850ad825 */ /* 0x000fe200078e0088 */
[----:B------:R-:W-:-:S03]  /*1c30*/  LOP3.LUT R8, R8, 0xc0, RZ, 0xc0, !PT ;  /* 0x000000c008087812 */ /* 0x000fc600078ec0ff */
[----:B------:R-:W-:Y:S01]  /*1c40*/  @!P5 IMAD.IADD R5, R11, 0x1, R2 ;  /* 0x000000010b05d824 */ /* 0x000fe200078e0202 */
[----:B------:R-:W-:Y:S01]  /*1c50*/  @!P5 LEA R18, P0, R10, c[0x0][0x168], 0x1 ;  /* 0x00005a000a12da11 */ /* 0x000fe200078008ff */
[----:B------:R-:W-:Y:S01]  /*1c60*/  IMAD R15, R122, c[0x0][0x1a4], R15 ;  /* 0x000069007a0f7a24 */ /* 0x000fe200078e020f */
[----:B------:R-:W-:Y:S01]  /*1c70*/  LOP3.LUT R7, R8, 0x8, R7, 0xf8, !PT ;  /* 0x0000000808077812 */ /* 0x000fe200078ef807 */
[----:B------:R-:W-:Y:S01]  /*1c80*/  IMAD.WIDE.U32 R122, R122, c[0x0][0x1a0], R16 ;  /* 0x000068007a7a7a25 */ /* 0x000fe200078e0010 */
[----:B------:R-:W-:Y:S02]  /*1c90*/  @!P5 LEA.HI.X R19, R10, c[0x0][0x16c], R5, 0x1, P0 ;  /* 0x00005b000a13da11 */ /* 0x000fe400000f0c05 */
[----:B------:R-:W-:Y:S01]  /*1ca0*/  SHF.R.U32.HI R8, RZ, 0x3, R8 ;  /* 0x00000003ff087819 */ /* 0x000fe20000011608 */
[----:B------:R-:W-:Y:S01]  /*1cb0*/  IMAD.IADD R120, R123, 0x1, R15 ;  /* 0x000000017b787824 */ /* 0x000fe200078e020f */
[----:B------:R-:W-:Y:S01]  /*1cc0*/  LEA R164, P0, R122, c[0x0][0x170], 0x1 ;  /* 0x00005c007aa47a11 */ /* 0x000fe200078008ff */
[----:B------:R4:W-:Y:S01]  /*1cd0*/  @!P5 LDGSTS.E.BYPASS.LTC128B.128 [R169+0x4800], [R18.64] ;  /* 0x0480000012a9dfae */ /* 0x0009e2000b901d4c */
[----:B------:R-:W-:Y:S01]  /*1ce0*/  IMAD.SHL.U32 R2, R4, 0x40, RZ ;  /* 0x0000004004027824 */ /* 0x000fe200078e00ff */
[----:B------:R-:W-:Y:S01]  /*1cf0*/  LOP3.LUT R11, R7, R8, RZ, 0x3c, !PT ;  /* 0x00000008070b7212 */ /* 0x000fe200078e3cff */
[C---:B------:R-:W-:Y:S01]  /*1d00*/  IMAD R160, R9.reuse, 0x8, R160 ;  /* 0x0000000809a07824 */ /* 0x040fe200078e02a0 */
[----:B------:R4:W-:Y:S01]  /*1d10*/  @!P5 LDGSTS.E.BYPASS.LTC128B.128 [R169+0x6800], [R18.64+0x40] ;  /* 0x0680004012a9dfae */ /* 0x0009e2000b901d4c */
[----:B------:R-:W-:Y:S01]  /*1d20*/  LEA.HI.X R163, R122, c[0x0][0x174], R120, 0x1, P0 ;  /* 0x00005d007aa37a11 */ /* 0x000fe200000f0c78 */
[----:B------:R-:W-:Y:S01]  /*1d30*/  IMAD.SHL.U32 R9, R9, 0x8, RZ ;  /* 0x0000000809097824 */ /* 0x000fe200078e00ff */
[----:B------:R-:W-:Y:S01]  /*1d40*/  LOP3.LUT R2, R2, 0xc0, RZ, 0xc0, !PT ;  /* 0x000000c002027812 */ /* 0x000fe200078ec0ff */
[----:B------:R4:W-:Y:S01]  /*1d50*/  @!P5 LDGSTS.E.BYPASS.LTC128B.128 [R169+0x8800], [R18.64+0x80] ;  /* 0x0880008012a9dfae */ /* 0x0009e2000b901d4c */
[----:B------:R-:W-:-:S02]  /*1d60*/  IMAD.MOV.U32 R6, RZ, RZ, 0x5 ;  /* 0x00000005ff067424 */ /* 0x000fc400078e00ff */
[C---:B------:R-:W-:Y:S01]  /*1d70*/  IMAD.SHL.U32 R5, R121.reuse, 0x20, RZ ;  /* 0x0000002079057824 */ /* 0x040fe200078e00ff */
[----:B------:R-:W0:Y:S01]  /*1d80*/  LDGDEPBAR ;  /* 0x00000000000079af */ /* 0x000e220000000000 */
[----:B------:R-:W-:Y:S01]  /*1d90*/  IMAD.SHL.U32 R126, R126, 0x20, RZ ;  /* 0x000000207e7e7824 */ /* 0x000fe200078e00ff */
[----:B------:R-:W-:Y:S01]  /*1da0*/  LOP3.LUT R9, R2, 0x8, R9, 0xf8, !PT ;  /* 0x0000000802097812 */ /* 0x000fe200078ef809 */
[----:B------:R-:W-:Y:S01]  /*1db0*/  @!P1 IMAD.MOV.U32 R165, RZ, RZ, R163 ;  /* 0x000000ffffa59224 */ /* 0x000fe200078e00a3 */
[----:B------:R-:W-:Y:S01]  /*1dc0*/  SHF.R.U32.HI R2, RZ, 0x3, R2 ;  /* 0x00000003ff027819 */ /* 0x000fe20000011602 */
[----:B------:R-:W-:Y:S01]  /*1dd0*/  @!P2 IMAD.MOV.U32 R10, RZ, RZ, c[0x0][0x1a4] ;  /* 0x00006900ff0aa624 */ /* 0x000fe200078e00ff */
[C---:B------:R-:W-:Y:S01]  /*1de0*/  SHF.L.U64.HI R6, R121.reuse, R6, c[0x0][0x1a4] ;  /* 0x0000690079067619 */ /* 0x040fe20000010206 */
[----:B---3--:R-:W-:Y:S01]  /*1df0*/  @!P1 IMAD.WIDE.U32 R12, R121, 0xc0, R164 ;  /* 0x000000c0790c9825 */ /* 0x008fe200078e00a4 */
[----:B------:R-:W-:Y:S02]  /*1e00*/  @!P3 LEA R8, P0, R5, R164, 0x1 ;  /* 0x000000a40508b211 */ /* 0x000fe400078008ff */
[----:B------:R-:W-:Y:S01]  /*1e10*/  LOP3.LUT R126, R126, 0xffffff00, RZ, 0xc0, !PT ;  /* 0xffffff007e7e7812 */ /* 0x000fe200078ec0ff */
[----:B------:R-:W-:Y:S01]  /*1e20*/  @!P4 IMAD.MOV.U32 R165, RZ, RZ, R163 ;  /* 0x000000ffffa5c224 */ /* 0x000fe200078e00a3 */
[----:B------:R-:W-:Y:S01]  /*1e30*/  LOP3.LUT R2, R9, R2, RZ, 0x3c, !PT ;  /* 0x0000000209027212 */ /* 0x000fe200078e3cff */
[----:B------:R-:W-:Y:S01]  /*1e40*/  @!P1 IMAD.MOV.U32 R7, RZ, RZ, c[0x0][0x1a4] ;  /* 0x00006900ff079624 */ /* 0x000fe200078e00ff */
[----:B------:R-:W-:Y:S01]  /*1e50*/  @!P3 LEA.HI.X R9, R5, R163, R6, 0x1, P0 ;  /* 0x000000a30509b211 */ /* 0x000fe200000f0c06 */
[----:B------:R-:W-:Y:S01]  /*1e60*/  @!P1 IMAD.MOV.U32 R6, RZ, RZ, R12 ;  /* 0x000000ffff069224 */ /* 0x000fe200078e000c */
[----:B------:R-:W-:Y:S01]  /*1e70*/  @!P2 LEA R14, P0, R121, R164, 0x7 ;  /* 0x000000a4790ea211 */ /* 0x000fe200078038ff */
[----:B------:R-:W-:-:S02]  /*1e80*/  IMAD R12, R129, 0x200, R126 ;  /* 0x00000200810c7824 */ /* 0x000fc400078e027e */
[----:B------:R-:W-:Y:S01]  /*1e90*/  @!P1 IMAD R7, R7, 0xc0, RZ ;  /* 0x000000c007079824 */ /* 0x000fe200078e02ff */
[----:B------:R-:W-:Y:S01]  /*1ea0*/  @!P2 LEA.HI.X R15, R121, R163, R10, 0x7, P0 ;  /* 0x000000a3790fa211 */ /* 0x000fe200000f3c0a */
[----:B------:R-:W-:Y:S01]  /*1eb0*/  IMAD R161, R127, 0x20, R12 ;  /* 0x000000207fa17824 */ /* 0x000fe200078e020c */
[----:B------:R-:W-:Y:S01]  /*1ec0*/  LOP3.LUT P0, RZ, R3, 0x2, RZ, 0xc0, !PT ;  /* 0x0000000203ff7812 */ /* 0x000fe2000780c0ff */
[----:B------:R-:W-:Y:S01]  /*1ed0*/  IMAD.U32 R160, R160, 0x20, R11 ;  /* 0x00000020a0a07824 */ /* 0x000fe200078e000b */
[----:B------:R-:W-:-:S04]  /*1ee0*/  DEPBAR.LE SB0, 0x0 ;  /* 0x000080000000791a */ /* 0x000fc80000000000 */
[----:B------:R-:W-:Y:S01]  /*1ef0*/  BAR.SYNC.DEFER_BLOCKING 0x0 ;  /* 0x0000000000007b1d */ /* 0x000fe20000010000 */
[----:B------:R-:W-:Y:S02]  /*1f00*/  IMAD.IADD R161, R2, 0x1, R161 ;  /* 0x0000000102a17824 */ /* 0x000fe400078e02a1 */
[----:B------:R-:W-:Y:S02]  /*1f10*/  @!P1 IMAD.IADD R7, R13, 0x1, R7 ;  /* 0x000000010d079824 */ /* 0x000fe400078e0207 */
[----:B------:R-:W-:Y:S02]  /*1f20*/  IMAD.SHL.U32 R160, R160, 0x2, RZ ;  /* 0x00000002a0a07824 */ /* 0x000fe400078e00ff */
[----:B------:R-:W-:Y:S02]  /*1f30*/  IMAD.SHL.U32 R161, R161, 0x2, RZ ;  /* 0x00000002a1a17824 */ /* 0x000fe400078e00ff */
[----:B------:R-:W-:Y:S02]  /*1f40*/  IMAD.MOV.U32 R5, RZ, RZ, 0x10 ;  /* 0x00000010ff057424 */ /* 0x000fe400078e00ff */
[----:B------:R-:W-:-:S02]  /*1f50*/  IMAD R129, R129, 0x10, R131 ;  /* 0x0000001081817824 */ /* 0x000fc400078e0283 */
[----:B------:R-:W-:Y:S01]  /*1f60*/  IMAD R127, R127, 0x20, R126 ;  /* 0x000000207f7f7824 */ /* 0x000fe200078e027e */
[----:B------:R-:W-:Y:S04]  /*1f70*/  @P4 STS [R169+0x9000], RZ ;  /* 0x009000ffa9004388 */ /* 0x000fe80000000800 */
[----:B------:R-:W-:Y:S04]  /*1f80*/  @P4 STS [R169+0x9004], RZ ;  /* 0x009004ffa9004388 */ /* 0x000fe80000000800 */
[----:B------:R-:W-:Y:S04]  /*1f90*/  @P4 STS.64 [R169+0x9008], RZ ;  /* 0x009008ffa9004388 */ /* 0x000fe80000000a00 */
[----:B------:R-:W-:Y:S04]  /*1fa0*/  @P4 STS.128 [R169+0xb000], RZ ;  /* 0x00b000ffa9004388 */ /* 0x000fe80000000c00 */
[----:B------:R-:W-:Y:S04]  /*1fb0*/  @P4 STS.128 [R169+0xd000], RZ ;  /* 0x00d000ffa9004388 */ /* 0x000fe80000000c00 */
[----:B------:R-:W-:Y:S01]  /*1fc0*/  @!PT LDS RZ, [RZ] ;  /* 0x00000000fffff984 */ /* 0x000fe20000000800 */
[----:B------:R-:W-:Y:S01]  /*1fd0*/  @!PT LDS RZ, [RZ] ;  /* 0x00000000fffff984 */ /* 0x000fe20000000800 */
[----:B------:R-:W-:Y:S01]  /*1fe0*/  @!PT LDS RZ, [RZ] ;  /* 0x00000000fffff984 */ /* 0x000fe20000000800 */
[----:B------:R3:W-:Y:S04]  /*1ff0*/  @!P4 LDGSTS.E.BYPASS.LTC128B.128 [R169+0x9000], [R164.64] ;  /* 0x09000000a4a9cfae */ /* 0x0007e8000b901d4c */
[----:B------:R3:W-:Y:S04]  /*2000*/  @!P4 LDGSTS.E.BYPASS.LTC128B.128 [R169+0xb000], [R164.64+0x40] ;  /* 0x0b000040a4a9cfae */ /* 0x0007e8000b901d4c */
[----:B------:R3:W-:Y:S04]  /*2010*/  @!P4 LDGSTS.E.BYPASS.LTC128B.128 [R169+0xd000], [R164.64+0x80] ;  /* 0x0d000080a4a9cfae */ /* 0x0007e8000b901d4c */
[----:B------:R-:W-:Y:S04]  /*2020*/  @P3 STS.128 [R169+0x9800], RZ ;  /* 0x009800ffa9003388 */ /* 0x000fe80000000c00 */
        /* <DEDUP_REMOVED lines=25> */
[----:B------:R2:W-:Y:S01]  /*21c0*/  @!P1 LDGSTS.E.BYPASS.LTC128B.128 [R169+0xe800], [R6.64+0x80] ;  /* 0x0e80008006a99fae */ /* 0x0005e2000b901d4c */
[----:B------:R-:W-:-:S03]  /*21d0*/  LOP3.LUT P1, RZ, R4, 0x2, RZ, 0xc0, !PT ;  /* 0x0000000204ff7812 */ /* 0x000fc6000782c0ff */
[----:B------:R-:W-:Y:S01]  /*21e0*/  LDSM.16.M88.4 R76, [R161] ;  /* 0x00000000a14c783b */ /* 0x000fe20000000200 */
[C---:B------:R-:W-:Y:S02]  /*21f0*/  SEL R3, R5.reuse, 0xfffffff0, !P1 ;  /* 0xfffffff005037807 */ /* 0x040fe40004800000 */
[----:B------:R-:W-:Y:S01]  /*2200*/  SEL R5, R5, 0xfffffff0, !P0 ;  /* 0xfffffff005057807 */ /* 0x000fe20004000000 */
[----:B------:R-:W3:Y:S01]  /*2210*/  LDSM.16.M88.4 R32, [R160+0x3400] ;  /* 0x00340000a020783b */ /* 0x000ee20000000200 */
[----:B------:R-:W-:Y:S01]  /*2220*/  ISETP.GT.AND P1, PT, R132, 0x1, PT ;  /* 0x000000018400780c */ /* 0x000fe20003f24270 */
[----:B------:R-:W-:Y:S02]  /*2230*/  IMAD R159, R3, 0x2, R161 ;  /* 0x00000002039f7824 */ /* 0x000fe400078e02a1 */
[----:B------:R-:W-:Y:S01]  /*2240*/  IMAD R157, R5, 0x2, R160 ;  /* 0x00000002059d7824 */ /* 0x000fe200078e02a0 */
[----:B------:R-:W3:Y:S04]  /*2250*/  LDSM.16.M88.4 R40, [R160+0x3000] ;  /* 0x00300000a028783b */ /* 0x000ee80000000200 */
[----:B------:R-:W-:Y:S04]  /*2260*/  LDSM.16.M88.4 R68, [R159] ;  /* 0x000000009f44783b */ /* 0x000fe80000000200 */
[----:B-1----:R-:W-:Y:S01]  /*2270*/  LDSM.16.M88.4 R24, [R160+0x3800] ;  /* 0x00380000a018783b */ /* 0x002fe20000000200 */
[----:B------:R-:W-:-:S03]  /*2280*/  @!P1 LEA R180, P0, R136, c[0x0][0x168], 0x1 ;  /* 0x00005a0088b49a11 */ /* 0x000fc600078008ff */
[----:B------:R-:W-:Y:S01]  /*2290*/  LDSM.16.M88.4 R8, [R160+0x4000] ;  /* 0x00400000a008783b */ /* 0x000fe20000000200 */
[----:B------:R-:W-:-:S03]  /*22a0*/  @!P1 LEA.HI.X R181, R136, c[0x0][0x16c], R135, 0x1, P0 ;  /* 0x00005b0088b59a11 */ /* 0x000fc600000f0c87 */
[----:B--2---:R-:W1:Y:S04]  /*22b0*/  LDSM.16.M88.4 R4, [R157+0x3400] ;  /* 0x003400009d04783b */ /* 0x004e680000000200 */
[----:B------:R-:W2:Y:S04]  /*22c0*/  LDSM.16.M88.4 R84, [R160+0x4800] ;  /* 0x00480000a054783b */ /* 0x000ea80000000200 */
[----:B----4-:R-:W4:Y:S04]  /*22d0*/  LDSM.16.M88.4 R16, [R160+0x3c00] ;  /* 0x003c0000a010783b */ /* 0x010f280000000200 */
[----:B------:R-:W2:Y:S04]  /*22e0*/  LDSM.16.M88.4 R92, [R160+0x4400] ;  /* 0x00440000a05c783b */ /* 0x000ea80000000200 */
[----:B------:R-:W2:Y:S01]  /*22f0*/  LDSM.16.M88.4 R60, [R157+0x3000] ;  /* 0x003000009d3c783b */ /* 0x000ea20000000200 */
[C---:B---3--:R-:W-:Y:S03]  /*2300*/  HMMA.16816.F32 R36, R76.reuse, R32, RZ ;  /* 0x000000204c24723c */ /* 0x048fe600000018ff */
[----:B------:R-:W3:Y:S04]  /*2310*/  LDSM.16.M88.4 R56, [R157+0x3800] ;  /* 0x003800009d38783b */ /* 0x000ee80000000200 */
[----:B------:R-:W2:Y:S01]  /*2320*/  LDSM.16.M88.4 R48, [R157+0x4000] ;  /* 0x004000009d30783b */ /* 0x000ea20000000200 */
[C---:B------:R-:W-:Y:S03]  /*2330*/  HMMA.16816.F32 R32, R76.reuse, R34, RZ ;  /* 0x000000224c20723c */ /* 0x040fe600000018ff */
[----:B------:R-:W-:Y:S04]  /*2340*/  LDSM.16.M88.4 R64, [R160+0x4c00] ;  /* 0x004c0000a040783b */ /* 0x000fe80000000200 */
[----:B------:R-:W-:Y:S01]  /*2350*/  LDSM.16.M88.4 R52, [R157+0x3c00] ;  /* 0x003c00009d34783b */ /* 0x000fe20000000200 */
[----:B------:R-:W-:Y:S03]  /*2360*/  HMMA.16816.F32 R44, R76, R40, RZ ;  /* 0x000000284c2c723c */ /* 0x000fe600000018ff */
[----:B------:R-:W-:Y:S04]  /*2370*/  LDSM.16.M88.4 R72, [R157+0x4400] ;  /* 0x004400009d48783b */ /* 0x000fe80000000200 */
[----:B------:R-:W-:Y:S01]  /*2380*/  LDSM.16.M88.4 R100, [R157+0x4c00] ;  /* 0x004c00009d64783b */ /* 0x000fe20000000200 */
[C---:B-1----:R-:W-:Y:S03]  /*2390*/  HMMA.16816.F32 R36, R68.reuse, R4, R36 ;  /* 0x000000044424723c */ /* 0x042fe60000001824 */
[----:B------:R-:W-:Y:S04]  /*23a0*/  LDSM.16.M88.4 R104, [R157+0x5c00] ;  /* 0x005c00009d68783b */ /* 0x000fe80000000200 */
[----:B------:R-:W-:Y:S01]  /*23b0*/  LDSM.16.M88.4 R112, [R161+0x2000] ;  /* 0x00200000a170783b */ /* 0x000fe20000000200 */
[----:B------:R-:W-:Y:S03]  /*23c0*/  HMMA.16816.F32 R32, R68, R6, R32 ;  /* 0x000000064420723c */ /* 0x000fe60000001820 */
[----:B------:R-:W1:Y:S04]  /*23d0*/  LDSM.16.M88.4 R4, [R157+0x4800] ;  /* 0x004800009d04783b */ /* 0x000e680000000200 */
[----:B------:R-:W-:Y:S01]  /*23e0*/  LDSM.16.M88.4 R108, [R160+0x8400] ;  /* 0x00840000a06c783b */ /* 0x000fe20000000200 */
[C---:B------:R-:W-:Y:S03]  /*23f0*/  HMMA.16816.F32 R28, R76.reuse, R24, RZ ;  /* 0x000000184c1c723c */ /* 0x040fe600000018ff */
[----:B------:R-:W-:Y:S04]  /*2400*/  LDSM.16.M88.4 R116, [R160+0x8000] ;  /* 0x00800000a074783b */ /* 0x000fe80000000200 */
[----:B------:R-:W0:Y:S01]  /*2410*/  LDGDEPBAR ;  /* 0x00000000000079af */ /* 0x000e220000000000 */
[C---:B------:R-:W-:Y:S08]  /*2420*/  HMMA.16816.F32 R12, R76.reuse, R8, RZ ;  /* 0x000000084c0c723c */ /* 0x040ff000000018ff */
[C---:B--2---:R-:W-:Y:S08]  /*2430*/  HMMA.16816.F32 R88, R76.reuse, R84, RZ ;  /* 0x000000544c58723c */ /* 0x044ff000000018ff */
[C---:B------:R-:W-:Y:S08]  /*2440*/  HMMA.16816.F32 R40, R76.reuse, R42, RZ ;  /* 0x0000002a4c28723c */ /* 0x040ff000000018ff */
[C---:B------:R-:W-:Y:S08]  /*2450*/  HMMA.16816.F32 R24, R76.reuse, R26, RZ ;  /* 0x0000001a4c18723c */ /* 0x040ff000000018ff */
[C---:B------:R-:W-:Y:S08]  /*2460*/  HMMA.16816.F32 R8, R76.reuse, R10, RZ ;  /* 0x0000000a4c08723c */ /* 0x040ff000000018ff */
[C---:B------:R-:W-:Y:S08]  /*2470*/  HMMA.16816.F32 R84, R76.reuse, R86, RZ ;  /* 0x000000564c54723c */ /* 0x040ff000000018ff */
[C---:B----4-:R-:W-:Y:S08]  /*2480*/  HMMA.16816.F32 R20, R76.reuse, R16, RZ ;  /* 0x000000104c14723c */ /* 0x050ff000000018ff */
[C---:B------:R-:W-:Y:S08]  /*2490*/  HMMA.16816.F32 R96, R76.reuse, R92, RZ ;  /* 0x0000005c4c60723c */ /* 0x040ff000000018ff */
[C---:B------:R-:W-:Y:S08]  /*24a0*/  HMMA.16816.F32 R16, R76.reuse, R18, RZ ;  /* 0x000000124c10723c */ /* 0x040ff000000018ff */
[----:B------:R-:W-:Y:S08]  /*24b0*/  HMMA.16816.F32 R92, R76, R94, RZ ;  /* 0x0000005e4c5c723c */ /* 0x000ff000000018ff */
[C---:B------:R-:W-:Y:S08]  /*24c0*/  HMMA.16816.F32 R44, R68.reuse, R60, R44 ;  /* 0x0000003c442c723c */ /* 0x040ff0000000182c */
        /* <DEDUP_REMOVED lines=10> */
[----:B------:R-:W1:Y:S07]  /*2570*/  LDSM.16.M88.4 R4, [R160+0x6400] ;  /* 0x00640000a004783b */ /* 0x000e6e0000000200 */
[C---:B------:R-:W-:Y:S08]  /*2580*/  HMMA.16816.F32 R80, R76.reuse, R64, RZ ;  /* 0x000000404c50723c */ /* 0x040ff000000018ff */
[----:B------:R-:W-:Y:S01]  /*2590*/  HMMA.16816.F32 R76, R76, R66, RZ ;  /* 0x000000424c4c723c */ /* 0x000fe200000018ff */
[----:B------:R-:W-:Y:S07]  /*25a0*/  LDSM.16.M88.4 R64, [R160+0x5000] ;  /* 0x00500000a040783b */ /* 0x000fee0000000200 */
[C---:B------:R-:W-:Y:S08]  /*25b0*/  HMMA.16816.F32 R20, R68.reuse, R52, R20 ;  /* 0x000000344414723c */ /* 0x040ff00000001814 */
[C---:B------:R-:W-:Y:S01]  /*25c0*/  HMMA.16816.F32 R16, R68.reuse, R54, R16 ;  /* 0x000000364410723c */ /* 0x040fe20000001810 */
[----:B------:R-:W4:Y:S07]  /*25d0*/  LDSM.16.M88.4 R52, [R160+0x5800] ;  /* 0x00580000a034783b */ /* 0x000f2e0000000200 */
[C---:B------:R-:W-:Y:S08]  /*25e0*/  HMMA.16816.F32 R96, R68.reuse, R72, R96 ;  /* 0x000000484460723c */ /* 0x040ff00000001860 */
[C---:B------:R-:W-:Y:S01]  /*25f0*/  HMMA.16816.F32 R92, R68.reuse, R74, R92 ;  /* 0x0000004a445c723c */ /* 0x040fe2000000185c */
[----:B------:R-:W1:Y:S07]  /*2600*/  LDSM.16.M88.4 R72, [R160+0x6000] ;  /* 0x00600000a048783b */ /* 0x000e6e0000000200 */
[C---:B------:R-:W-:Y:S08]  /*2610*/  HMMA.16816.F32 R80, R68.reuse, R100, R80 ;  /* 0x000000644450723c */ /* 0x040ff00000001850 */
[----:B------:R-:W-:Y:S01]  /*2620*/  HMMA.16816.F32 R76, R68, R102, R76 ;  /* 0x00000066444c723c */ /* 0x000fe2000000184c */
[----:B------:R-:W4:Y:S04]  /*2630*/  LDSM.16.M88.4 R68, [R160+0x6800] ;  /* 0x00680000a044783b */ /* 0x000f280000000200 */
[----:B------:R-:W-:Y:S03]  /*2640*/  LDSM.16.M88.4 R100, [R157+0x6000] ;  /* 0x006000009d64783b */ /* 0x000fe60000000200 */
        /* <DEDUP_REMOVED lines=12> */
[C---:B------:R-:W-:Y:S08]  /*2710*/  HMMA.16816.F32 R44, R56.reuse, R64, R44 ;  /* 0x00000040382c723c */ /* 0x040ff0000000182c */
[C---:B------:R-:W-:Y:S01]  /*2720*/  HMMA.16816.F32 R40, R56.reuse, R66, R40 ;  /* 0x000000423828723c */ /* 0x040fe20000001828 */
[----:B------:R-:W3:Y:S07]  /*2730*/  LDSM.16.M88.4 R64, [R160+0x6c00] ;  /* 0x006c0000a040783b */ /* 0x000eee0000000200 */
[C---:B------:R-:W-:Y:S08]  /*2740*/  HMMA.16816.F32 R12, R56.reuse, R72, R12 ;  /* 0x00000048380c723c */ /* 0x040ff0000000180c */
[C---:B------:R-:W-:Y:S01]  /*2750*/  HMMA.16816.F32 R8, R56.reuse, R74, R8 ;  /* 0x0000004a3808723c */ /* 0x040fe20000001808 */
[----:B------:R-:W4:Y:S07]  /*2760*/  LDSM.16.M88.4 R72, [R157+0x6400] ;  /* 0x006400009d48783b */ /* 0x000f2e0000000200 */
[C---:B------:R-:W-:Y:S08]  /*2770*/  HMMA.16816.F32 R88, R56.reuse, R68, R88 ;  /* 0x000000443858723c */ /* 0x040ff00000001858 */
[----:B------:R-:W-:Y:S01]  /*2780*/  HMMA.16816.F32 R84, R56, R70, R84 ;  /* 0x000000463854723c */ /* 0x000fe20000001854 */
        /* <DEDUP_REMOVED lines=11> */
[----:B------:R-:W-:Y:S01]  /*2840*/  HMMA.16816.F32 R76, R56, R66, R76 ;  /* 0x00000042384c723c */ /* 0x000fe2000000184c */
[----:B------:R-:W3:Y:S04]  /*2850*/  LDSM.16.M88.4 R64, [R157+0x6c00] ;  /* 0x006c00009d40783b */ /* 0x000ee80000000200 */
[----:B------:R-:W1:Y:S03]  /*2860*/  LDSM.16.M88.4 R56, [R160+0x7000] ;  /* 0x00700000a038783b */ /* 0x000e660000000200 */
[C---:B----4-:R-:W-:Y:S08]  /*2870*/  HMMA.16816.F32 R96, R60.reuse, R72, R96 ;  /* 0x000000483c60723c */ /* 0x050ff00000001860 */
[C---:B------:R-:W-:Y:S01]  /*2880*/  HMMA.16816.F32 R92, R60.reuse, R74, R92 ;  /* 0x0000004a3c5c723c */ /* 0x040fe2000000185c */
[----:B------:R-:W-:Y:S07]  /*2890*/  LDSM.16.M88.4 R72, [R157+0x7000] ;  /* 0x007000009d48783b */ /* 0x000fee0000000200 */
[C---:B------:R-:W-:Y:S08]  /*28a0*/  HMMA.16816.F32 R44, R60.reuse, R52, R44 ;  /* 0x000000343c2c723c */ /* 0x040ff0000000182c */
[C---:B------:R-:W-:Y:S01]  /*28b0*/  HMMA.16816.F32 R40, R60.reuse, R54, R40 ;  /* 0x000000363c28723c */ /* 0x040fe20000001828 */
[----:B------:R-:W4:Y:S07]  /*28c0*/  LDSM.16.M88.4 R52, [R160+0x7400] ;  /* 0x00740000a034783b */ /* 0x000f2e0000000200 */
[----:B------:R-:W-:Y:S08]  /*28d0*/  HMMA.16816.F32 R88, R60, R68, R88 ;  /* 0x000000443c58723c */ /* 0x000ff00000001858 */
[C---:B-1----:R-:W-:Y:S08]  /*28e0*/  HMMA.16816.F32 R28, R112.reuse, R4, R28 ;  /* 0x00000004701c723c */ /* 0x042ff0000000181c */
[C---:B------:R-:W-:Y:S01]  /*28f0*/  HMMA.16816.F32 R24, R112.reuse, R6, R24 ;  /* 0x000000067018723c */ /* 0x040fe20000001818 */
[----:B------:R-:W-:Y:S07]  /*2900*/  LDSM.16.M88.4 R4, [R159+0x2000] ;  /* 0x002000009f04783b */ /* 0x000fee0000000200 */
[C---:B------:R-:W-:Y:S08]  /*2910*/  HMMA.16816.F32 R20, R112.reuse, R48, R20 ;  /* 0x000000307014723c */ /* 0x040ff00000001814 */
[----:B------:R-:W-:Y:S01]  /*2920*/  HMMA.16816.F32 R16, R112, R50, R16 ;  /* 0x000000327010723c */ /* 0x000fe20000001810 */
[----:B------:R-:W1:Y:S07]  /*2930*/  LDSM.16.M88.4 R48, [R157+0x8800] ;  /* 0x008800009d30783b */ /* 0x000e6e0000000200 */
[C---:B------:R-:W-:Y:S08]  /*2940*/  HMMA.16816.F32 R12, R60.reuse, R100, R12 ;  /* 0x000000643c0c723c */ /* 0x040ff0000000180c */
[----:B------:R-:W-:Y:S01]  /*2950*/  HMMA.16816.F32 R8, R60, R102, R8 ;  /* 0x000000663c08723c */ /* 0x000fe20000001808 */
[----:B------:R-:W1:Y:S07]  /*2960*/  LDSM.16.M88.4 R100, [R160+0x8c00] ;  /* 0x008c0000a064783b */ /* 0x000e6e0000000200 */
[C---:B------:R-:W-:Y:S08]  /*2970*/  HMMA.16816.F32 R96, R112.reuse, R108, R96 ;  /* 0x0000006c7060723c */ /* 0x040ff00000001860 */
[C---:B------:R-:W-:Y:S08]  /*2980*/  HMMA.16816.F32 R92, R112.reuse, R110, R92 ;  /* 0x0000006e705c723c */ /* 0x040ff0000000185c */
[----:B--2---:R-:W-:Y:S01]  /*2990*/  HMMA.16816.F32 R108, R112, R104, R88 ;  /* 0x00000068706c723c */ /* 0x004fe20000001858 */
[----:B------:R-:W-:Y:S07]  /*29a0*/  LDSM.16.M88.4 R88, [R157+0x8c00] ;  /* 0x008c00009d58783b */ /* 0x000fee0000000200 */
[C---:B------:R-:W-:Y:S01]  /*29b0*/  HMMA.16816.F32 R84, R60.reuse, R70, R84 ;  /* 0x000000463c54723c */ /* 0x040fe20000001854 */
[----:B------:R-:W2:Y:S07]  /*29c0*/  LDSM.16.M88.4 R68, [R157+0x7400] ;  /* 0x007400009d44783b */ /* 0x000eae0000000200 */
[C---:B---3--:R-:W-:Y:S08]  /*29d0*/  HMMA.16816.F32 R80, R60.reuse, R64, R80 ;  /* 0x000000403c50723c */ /* 0x048ff00000001850 */
[----:B------:R-:W-:Y:S01]  /*29e0*/  HMMA.16816.F32 R76, R60, R66, R76 ;  /* 0x000000423c4c723c */ /* 0x000fe2000000184c */
[----:B------:R-:W3:Y:S04]  /*29f0*/  LDSM.16.M88.4 R64, [R157+0x7800] ;  /* 0x007800009d40783b */ /* 0x000ee80000000200 */
[----:B------:R-:W2:Y:S03]  /*2a00*/  LDSM.16.M88.4 R60, [R157+0x7c00] ;  /* 0x007c00009d3c783b */ /* 0x000ea60000000200 */
[C---:B------:R-:W-:Y:S08]  /*2a10*/  HMMA.16816.F32 R44, R112.reuse, R56, R44 ;  /* 0x00000038702c723c */ /* 0x040ff0000000182c */
[C---:B------:R-:W-:Y:S01]  /*2a20*/  HMMA.16816.F32 R40, R112.reuse, R58, R40 ;  /* 0x0000003a7028723c */ /* 0x040fe20000001828 */
[----:B------:R-:W2:Y:S07]  /*2a30*/  LDSM.16.M88.4 R56, [R157+0x8000] ;  /* 0x008000009d38783b */ /* 0x000eae0000000200 */
[C---:B----4-:R-:W-:Y:S08]  /*2a40*/  HMMA.16816.F32 R36, R112.reuse, R52, R36 ;  /* 0x000000347024723c */ /* 0x050ff00000001824 */
[----:B------:R-:W-:Y:S01]  /*2a50*/  HMMA.16816.F32 R32, R112, R54, R32 ;  /* 0x000000367020723c */ /* 0x000fe20000001820 */
[----:B------:R-:W4:Y:S01]  /*2a60*/  LDSM.16.M88.4 R52, [R157+0x8400] ;  /* 0x008400009d34783b */ /* 0x000f220000000200 */
[----:B------:R-:W-:-:S06]  /*2a70*/  DEPBAR.LE SB0, 0x0 ;  /* 0x000080000000791a */ /* 0x000fcc0000000000 */
[----:B-1----:R-:W-:Y:S07]  /*2a80*/  HMMA.16816.F32 R108, R4, R48, R108 ;  /* 0x00000030046c723c */ /* 0x002fee000000186c */
[----:B------:R-:W-:Y:S01]  /*2a90*/  LOP3.LUT R49, R128, 0xffffffe0, RZ, 0xc0, !PT ;  /* 0xffffffe080317812 */ /* 0x000fe200078ec0ff */
[----:B------:R-:W-:Y:S04]  /*2aa0*/  HMMA.16816.F32 R12, R112, R116, R12 ;  /* 0x00000074700c723c */ /* 0x000fe8000000180c */
[----:B------:R-:W-:-:S04]  /*2ab0*/  IMAD.IADD R49, R124, 0x1, -R49 ;  /* 0x000000017c317824 */ /* 0x000fc800078e0a31 */
[----:B------:R-:W-:Y:S01]  /*2ac0*/  HMMA.16816.F32 R8, R112, R118, R8 ;  /* 0x000000767008723c */ /* 0x000fe20000001808 */
[----:B------:R-:W-:-:S04]  /*2ad0*/  SHF.R.S32.HI R48, RZ, 0x1f, R49 ;  /* 0x0000001fff307819 */ /* 0x000fc80000011431 */
[----:B------:R-:W-:-:S03]  /*2ae0*/  LEA.HI R48, R48, R49, RZ, 0x2 ;  /* 0x0000003130307211 */ /* 0x000fc600078f10ff */
[----:B------:R-:W-:Y:S01]  /*2af0*/  HMMA.16816.F32 R84, R112, R106, R84 ;  /* 0x0000006a7054723c */ /* 0x000fe20000001854 */
[----:B------:R-:W-:-:S04]  /*2b00*/  SHF.R.S32.HI R176, RZ, 0x2, R48 ;  /* 0x00000002ffb07819 */ /* 0x000fc80000011430 */
[----:B------:R-:W-:-:S03]  /*2b10*/  IADD3 R129, R129, 0x1, R176 ;  /* 0x0000000181817810 */ /* 0x000fc60007ffe0b0 */
[----:B------:R-:W-:Y:S01]  /*2b20*/  HMMA.16816.F32 R80, R112, R100, R80 ;  /* 0x000000647050723c */ /* 0x000fe20000001850 */
[----:B------:R-:W-:-:S04]  /*2b30*/  IADD3 R138, R125, R129, -R168 ;  /* 0x000000817d8a7210 */ /* 0x000fc80007ffe8a8 */
[----:B------:R-:W-:-:S03]  /*2b40*/  IADD3 R138, R138, c[0x0][0x2e8], RZ ;  /* 0x0000ba008a8a7a10 */ /* 0x000fc60007ffe0ff */
[----:B------:R-:W-:Y:S08]  /*2b50*/  HMMA.16816.F32 R76, R112, R102, R76 ;  /* 0x00000066704c723c */ /* 0x000ff0000000184c */
[C---:B------:R-:W-:Y:S08]  /*2b60*/  HMMA.16816.F32 R44, R4.reuse, R72, R44 ;  /* 0x00000048042c723c */ /* 0x040ff0000000182c */
[C---:B------:R-:W-:Y:S08]  /*2b70*/  HMMA.16816.F32 R40, R4.reuse, R74, R40 ;  /* 0x0000004a0428723c */ /* 0x040ff00000001828 */
[C---:B--2---:R-:W-:Y:S08]  /*2b80*/  HMMA.16816.F32 R36, R4.reuse, R68, R36 ;  /* 0x000000440424723c */ /* 0x044ff00000001824 */
[C---:B------:R-:W-:Y:S08]  /*2b90*/  HMMA.16816.F32 R32, R4.reuse, R70, R32 ;  /* 0x000000460420723c */ /* 0x040ff00000001820 */
[C---:B---3--:R-:W-:Y:S08]  /*2ba0*/  HMMA.16816.F32 R28, R4.reuse, R64, R28 ;  /* 0x00000040041c723c */ /* 0x048ff0000000181c */
        /* <DEDUP_REMOVED lines=9> */
[----:B------:R-:W-:Y:S07]  /*2c40*/  HMMA.16816.F32 R76, R4, R90, R76 ;  /* 0x0000005a044c723c */ /* 0x000fee000000184c */
[----:B------:R-:W-:-:S02]  /*2c50*/  IADD3 R4, R138, 0x8, RZ ;  /* 0x000000088a047810 */ /* 0x000fc40007ffe0ff */
[-C--:B------:R-:W-:Y:S02]  /*2c60*/  IMNMX R138, R138, R125.reuse, PT ;  /* 0x0000007d8a8a7217 */ /* 0x080fe40003800200 */
[----:B------:R-:W-:Y:S01]  /*2c70*/  IMNMX R137, R4, R125, PT ;  /* 0x0000007d04897217 */ /* 0x000fe20003800200 */
[----:B------:R-:W-:Y:S01]  /*2c80*/  IMAD.IADD R4, R2, 0x1, R127 ;  /* 0x0000000102047824 */ /* 0x000fe200078e027f */
[----:B------:R-:W-:Y:S06]  /*2c90*/  BAR.SYNC.DEFER_BLOCKING 0x0 ;  /* 0x0000000000007b1d */ /* 0x000fec0000010000 */
[----:B------:R-:W-:Y:S05]  /*2ca0*/  @!P1 BRA `(.L_x_1772) ;  /* 0x0000059000009947 */ /* 0x000fea0003800000 */
[----:B------:R-:W-:Y:S05]  /*2cb0*/  @!P6 BRA `(.L_x_1773) ;  /* 0x000003900000e947 */ /* 0x000fea0003800000 */
[----:B------:R-:W1:Y:S01]  /*2cc0*/  I2F.RP R7, R134 ;  /* 0x0000008600077306 */ /* 0x000e620000209400 */
[----:B------:R-:W-:-:S02]  /*2cd0*/  IADD3 R49, R0, -0x80, RZ ;  /* 0xffffff8000317810 */ /* 0x000fc40007ffe0ff */
[----:B------:R-:W-:Y:S02]  /*2ce0*/  IABS R6, R0 ;  /* 0x0000000000067213 */ /* 0x000fe40000000000 */
[----:B------:R-:W-:Y:S02]  /*2cf0*/  IABS R2, R49 ;  /* 0x0000003100027213 */ /* 0x000fe40000000000 */
[----:B------:R-:W-:-:S04]  /*2d00*/  LOP3.LUT R49, R49, c[0x0][0x2d0], RZ, 0x3c, !PT ;  /* 0x0000b40031317a12 */ /* 0x000fc800078e3cff */
        /* <DEDUP_REMOVED lines=24> */
[----:B------:R-:W-:Y:S02]  /*2e90*/  @!P1 IADD3 R48, R48, 0x1, RZ ;  /* 0x0000000130309810 */ /* 0x000fe40007ffe0ff */
[----:B------:R-:W-:-:S07]  /*2ea0*/  ISETP.NE.AND P1, PT, RZ, c[0x0][0x2d0], PT ;  /* 0x0000b400ff007a0c */ /* 0x000fce0003f25270 */
        /* <DEDUP_REMOVED lines=26> */
.L_x_1773:
[----:B------:R-:W-:-:S04]  /*3050*/  LEA R2, -R133, RZ, 0x7 ;  /* 0x000000ff85027211 */ /* 0x000fc800078e39ff */
[----:B------:R-:W-:Y:S02]  /*3060*/  SHF.R.S32.HI R6, RZ, 0x1f, R2 ;  /* 0x0000001fff067819 */ /* 0x000fe40000011402 */
.L_x_1774:
[----:B------:R-:W-:Y:S01]  /*3070*/  IADD3 R136, P0, R2, R136, RZ ;  /* 0x0000008802887210 */ /* 0x000fe20007f1e0ff */
[----:B------:R-:W-:Y:S02]  /*3080*/  IMAD.MOV.U32 R2, RZ, RZ, 0x6 ;  /* 0x00000006ff027424 */ /* 0x000fe400078e00ff */
[C---:B------:R-:W-:Y:S01]  /*3090*/  IMAD.SHL.U32 R5, R133.reuse, 0x40, RZ ;  /* 0x0000004085057824 */ /* 0x040fe200078e00ff */
[----:B------:R-:W-:Y:S01]  /*30a0*/  LEA R180, P1, R136, c[0x0][0x168], 0x1 ;  /* 0x00005a0088b47a11 */ /* 0x000fe200078208ff */
[----:B------:R-:W-:Y:S01]  /*30b0*/  IMAD.X R135, R6, 0x1, R135, P0 ;  /* 0x0000000106877824 */ /* 0x000fe200000e0687 */
[----:B------:R-:W-:Y:S02]  /*30c0*/  SHF.L.U64.HI R2, R133, R2, c[0x0][0x19c] ;  /* 0x0000670085027619 */ /* 0x000fe40000010202 */
[----:B------:R-:W-:Y:S02]  /*30d0*/  IADD3 R48, P0, R5, R180, RZ ;  /* 0x000000b405307210 */ /* 0x000fe40007f1e0ff */
[----:B------:R-:W-:-:S02]  /*30e0*/  LEA.HI.X R181, R136, c[0x0][0x16c], R135, 0x1, P1 ;  /* 0x00005b0088b57a11 */ /* 0x000fc400008f0c87 */
[----:B------:R-:W-:-:S03]  /*30f0*/  IADD3 R6, P1, R5, R48, RZ ;  /* 0x0000003005067210 */ /* 0x000fc60007f3e0ff */
[C---:B------:R-:W-:Y:S01]  /*3100*/  IMAD.X R49, R2.reuse, 0x1, R181, P0 ;  /* 0x0000000102317824 */ /* 0x040fe200000e06b5 */
[----:B------:R-:W-:Y:S01]  /*3110*/  IADD3 R50, P0, R5, R6, RZ ;  /* 0x0000000605327210 */ /* 0x000fe20007f1e0ff */
[----:B------:R-:W-:Y:S01]  /*3120*/  @!PT LDS RZ, [RZ] ;  /* 0x00000000fffff984 */ /* 0x000fe20000000800 */
[----:B------:R-:W-:Y:S01]  /*3130*/  @!PT LDS RZ, [RZ] ;  /* 0x00000000fffff984 */ /* 0x000fe20000000800 */
[----:B------:R-:W-:Y:S01]  /*3140*/  @!PT LDS RZ, [RZ] ;  /* 0x00000000fffff984 */ /* 0x000fe20000000800 */
[----:B------:R1:W-:Y:S02]  /*3150*/  LDGSTS.E.BYPASS.LTC128B.128 [R169+0x3000], [R180.64] ;  /* 0x03000000b4a97fae */ /* 0x0003e4000b901d4c */
[C---:B------:R-:W-:Y:S02]  /*3160*/  IMAD.X R7, R2.reuse, 0x1, R49, P1 ;  /* 0x0000000102077824 */ /* 0x040fe400008e0631 */
[----:B------:R1:W-:Y:S02]  /*3170*/  LDGSTS.E.BYPASS.LTC128B.128 [R169+0x5000], [R180.64+0x40] ;  /* 0x05000040b4a97fae */ /* 0x0003e4000b901d4c */
[----:B------:R-:W-:Y:S02]  /*3180*/  IMAD.X R51, R2, 0x1, R7, P0 ;  /* 0x0000000102337824 */ /* 0x000fe400000e0607 */
        /* <DEDUP_REMOVED lines=11> */
.L_x_1772:
[----:B------:R-:W-:Y:S02]  /*3240*/  IMAD.IADD R2, R0, 0x1, R139 ;  /* 0x0000000100027824 */ /* 0x000fe400078e028b */
[----:B------:R-:W-:-:S03]  /*3250*/  IMAD.SHL.U32 R158, R4, 0x2, RZ ;  /* 0x00000002049e7824 */ /* 0x000fc600078e00ff */
[C---:B------:R-:W-:Y:S01]  /*3260*/  IADD3 R5, R2.reuse, 0x1, RZ ;  /* 0x0000000102057810 */ /* 0x040fe20007ffe0ff */
[----:B------:R-:W-:Y:S01]  /*3270*/  IMAD R156, R3, 0x2, R158 ;  /* 0x00000002039c7824 */ /* 0x000fe200078e029e */
[C---:B------:R-:W-:Y:S02]  /*3280*/  IADD3 R0, R2.reuse, 0x8, RZ ;  /* 0x0000000802007810 */ /* 0x040fe40007ffe0ff */
[CC--:B------:R-:W-:Y:S02]  /*3290*/  ISETP.GE.AND P1, PT, R5.reuse, R138.reuse, PT ;  /* 0x0000008a0500720c */ /* 0x0c0fe40003f26270 */
[----:B------:R-:W-:Y:S02]  /*32a0*/  ISETP.GE.AND P5, PT, R5, R137, PT ;  /* 0x000000890500720c */ /* 0x000fe40003fa6270 */
[----:B------:R-:W-:Y:S02]  /*32b0*/  IADD3 R5, R2, 0x9, RZ ;  /* 0x0000000902057810 */ /* 0x000fe40007ffe0ff */
[----:B------:R-:W-:-:S02]  /*32c0*/  ISETP.GE.AND P0, PT, R0, R138, PT ;  /* 0x0000008a0000720c */ /* 0x000fc40003f06270 */
[-C--:B------:R-:W-:Y:S02]  /*32d0*/  ISETP.GE.AND P2, PT, R0, R137.reuse, PT ;  /* 0x000000890000720c */ /* 0x080fe40003f46270 */
[C---:B------:R-:W-:Y:S02]  /*32e0*/  IADD3 R0, R2.reuse, 0x10, RZ ;  /* 0x0000001002007810 */ /* 0x040fe40007ffe0ff */
[C---:B------:R-:W-:Y:S02]  /*32f0*/  ISETP.GE.AND P4, PT, R5.reuse, R138, PT ;  /* 0x0000008a0500720c */ /* 0x040fe40003f86270 */
[----:B------:R-:W-:Y:S02]  /*3300*/  ISETP.GE.AND P3, PT, R5, R137, PT ;  /* 0x000000890500720c */ /* 0x000fe40003f66270 */
[----:B------:R-:W-:Y:S02]  /*3310*/  IADD3 R5, R2, 0x11, RZ ;  /* 0x0000001102057810 */ /* 0x000fe40007ffe0ff */
[----:B-1----:R-:W-:-:S02]  /*3320*/  FSEL R49, R40, -INF , !P0 ;  /* 0xff80000028317808 */ /* 0x002fc40004000000 */
[----:B------:R-:W-:Y:S02]  /*3330*/  FSEL R75, R42, -INF , !P2 ;  /* 0xff8000002a4b7808 */ /* 0x000fe40005000000 */
[C---:B------:R-:W-:Y:S02]  /*3340*/  ISETP.GE.AND P0, PT, R0.reuse, R138, PT ;  /* 0x0000008a0000720c */ /* 0x040fe40003f06270 */
[----:B------:R-:W-:Y:S02]  /*3350*/  ISETP.GE.AND P2, PT, R0, R137, PT ;  /* 0x000000890000720c */ /* 0x000fe40003f46270 */
[----:B------:R-:W-:Y:S02]  /*3360*/  FSEL R69, R41, -INF , !P4 ;  /* 0xff80000029457808 */ /* 0x000fe40006000000 */
[----:B------:R-:W-:Y:S02]  /*3370*/  FSEL R57, R43, -INF , !P3 ;  /* 0xff8000002b397808 */ /* 0x000fe40005800000 */
[----:B------:R-:W-:-:S02]  /*3380*/  IADD3 R0, R2, 0x18, RZ ;  /* 0x0000001802007810 */ /* 0x000fc40007ffe0ff */
[CC--:B------:R-:W-:Y:S02]  /*3390*/  ISETP.GE.AND P4, PT, R5.reuse, R138.reuse, PT ;  /* 0x0000008a0500720c */ /* 0x0c0fe40003f86270 */
[----:B------:R-:W-:Y:S02]  /*33a0*/  ISETP.GE.AND P3, PT, R5, R137, PT ;  /* 0x000000890500720c */ /* 0x000fe40003f66270 */
[----:B------:R-:W-:Y:S02]  /*33b0*/  IADD3 R5, R2, 0x19, RZ ;  /* 0x0000001902057810 */ /* 0x000fe40007ffe0ff */
[----:B------:R-:W-:Y:S02]  /*33c0*/  FSEL R71, R36, -INF , !P0 ;  /* 0xff80000024477808 */ /* 0x000fe40004000000 */
[----:B------:R-:W-:Y:S02]  /*33d0*/  FSEL R55, R38, -INF , !P2 ;  /* 0xff80000026377808 */ /* 0x000fe40005000000 */
[----:B------:R-:W-:-:S02]  /*33e0*/  ISETP.GE.AND P0, PT, R0, R138, PT ;  /* 0x0000008a0000720c */ /* 0x000fc40003f06270 */
[-C--:B------:R-:W-:Y:S02]  /*33f0*/  ISETP.GE.AND P2, PT, R0, R137.reuse, PT ;  /* 0x000000890000720c */ /* 0x080fe40003f46270 */
[----:B------:R-:W-:Y:S02]  /*3400*/  FSEL R91, R37, -INF , !P4 ;  /* 0xff800000255b7808 */ /* 0x000fe40006000000 */
[----:B------:R-:W-:Y:S02]  /*3410*/  FSEL R73, R39, -INF , !P3 ;  /* 0xff80000027497808 */ /* 0x000fe40005800000 */
[----:B------:R-:W-:Y:S02]  /*3420*/  IADD3 R0, R2, 0x20, RZ ;  /* 0x0000002002007810 */ /* 0x000fe40007ffe0ff */
[C---:B------:R-:W-:Y:S02]  /*3430*/  ISETP.GE.AND P4, PT, R5.reuse, R138, PT ;  /* 0x0000008a0500720c */ /* 0x040fe40003f86270 */
[----:B------:R-:W-:-:S02]  /*3440*/  ISETP.GE.AND P3, PT, R5, R137, PT ;  /* 0x000000890500720c */ /* 0x000fc40003f66270 */
[----:B------:R-:W-:Y:S02]  /*3450*/  IADD3 R6, R2, 0x21, RZ ;  /* 0x0000002102067810 */ /* 0x000fe40007ffe0ff */
[----:B------:R-:W-:Y:S02]  /*3460*/  FSEL R89, R32, -INF , !P0 ;  /* 0xff80000020597808 */ /* 0x000fe40004000000 */
[----:B------:R-:W-:Y:S02]  /*3470*/  FSEL R7, R34, -INF , !P2 ;  /* 0xff80000022077808 */ /* 0x000fe40005000000 */
[C---:B------:R-:W-:Y:S02]  /*3480*/  ISETP.GE.AND P0, PT, R0.reuse, R138, PT ;  /* 0x0000008a0000720c */ /* 0x040fe40003f06270 */
[----:B------:R-:W-:Y:S02]  /*3490*/  ISETP.GE.AND P2, PT, R0, R137, PT ;  /* 0x000000890000720c */ /* 0x000fe40003f46270 */
[----:B------:R-:W-:-:S02]  /*34a0*/  FSEL R101, R33, -INF , !P4 ;  /* 0xff80000021657808 */ /* 0x000fc40006000000 */
[----:B------:R-:W-:Y:S02]  /*34b0*/  FSEL R5, R35, -INF , !P3 ;  /* 0xff80000023057808 */ /* 0x000fe40005800000 */
[----:B------:R-:W-:Y:S02]  /*34c0*/  IADD3 R0, R2, 0x28, RZ ;  /* 0x0000002802007810 */ /* 0x000fe40007ffe0ff */
[C---:B------:R-:W-:Y:S02]  /*34d0*/  ISETP.GE.AND P4, PT, R6.reuse, R138, PT ;  /* 0x0000008a0600720c */ /* 0x040fe40003f86270 */
[----:B------:R-:W-:Y:S02]  /*34e0*/  ISETP.GE.AND P3, PT, R6, R137, PT ;  /* 0x000000890600720c */ /* 0x000fe40003f66270 */
[----:B------:R-:W-:Y:S02]  /*34f0*/  IADD3 R6, R2, 0x29, RZ ;  /* 0x0000002902067810 */ /* 0x000fe40007ffe0ff */
[----:B------:R-:W-:-:S02]  /*3500*/  FSEL R33, R28, -INF , !P0 ;  /* 0xff8000001c217808 */ /* 0x000fc40004000000 */
[----:B------:R-:W-:Y:S02]  /*3510*/  FSEL R197, R30, -INF , !P2 ;  /* 0xff8000001ec57808 */ /* 0x000fe40005000000 */
[CC--:B------:R-:W-:Y:S02]  /*3520*/  ISETP.GE.AND P0, PT, R0.reuse, R138.reuse, PT ;  /* 0x0000008a0000720c */ /* 0x0c0fe40003f06270 */
[----:B------:R-:W-:Y:S02]  /*3530*/  ISETP.GE.AND P2, PT, R0, R137, PT ;  /* 0x000000890000720c */ /* 0x000fe40003f46270 */
[----:B------:R-:W-:Y:S02]  /*3540*/  FSEL R29, R29, -INF , !P4 ;  /* 0xff8000001d1d7808 */ /* 0x000fe40006000000 */
[----:B------:R-:W-:Y:S02]  /*3550*/  IADD3 R0, R2, 0x30, RZ ;  /* 0x0000003002007810 */ /* 0x000fe40007ffe0ff */
[----:B------:R-:W-:-:S02]  /*3560*/  ISETP.GE.AND P4, PT, R6, R138, PT ;  /* 0x0000008a0600720c */ /* 0x000fc40003f86270 */
[----:B------:R-:W-:Y:S02]  /*3570*/  FSEL R31, R31, -INF , !P3 ;  /* 0xff8000001f1f7808 */ /* 0x000fe40005800000 */
[----:B------:R-:W-:Y:S02]  /*3580*/  FSEL R201, R24, -INF , !P0 ;  /* 0xff80000018c97808 */ /* 0x000fe40004000000 */
[----:B------:R-:W-:Y:S02]  /*3590*/  FSEL R199, R26, -INF , !P2 ;  /* 0xff8000001ac77808 */ /* 0x000fe40005000000 */
[-C--:B------:R-:W-:Y:S02]  /*35a0*/  ISETP.GE.AND P3, PT, R6, R137.reuse, PT ;  /* 0x000000890600720c */ /* 0x080fe40003f66270 */
[C---:B------:R-:W-:Y:S02]  /*35b0*/  ISETP.GE.AND P0, PT, R0.reuse, R138, PT ;  /* 0x0000008a0000720c */ /* 0x040fe40003f06270 */
[----:B------:R-:W-:-:S02]  /*35c0*/  ISETP.GE.AND P2, PT, R0, R137, PT ;  /* 0x000000890000720c */ /* 0x000fc40003f46270 */
[C---:B------:R-:W-:Y:S02]  /*35d0*/  IADD3 R0, R2.reuse, 0x31, RZ ;  /* 0x0000003102007810 */ /* 0x040fe40007ffe0ff */
[----:B------:R-:W-:Y:S02]  /*35e0*/  FSEL R203, R25, -INF , !P4 ;  /* 0xff80000019cb7808 */ /* 0x000fe40006000000 */
[-C--:B------:R-:W-:Y:S02]  /*35f0*/  ISETP.GE.AND P4, PT, R2, R138.reuse, PT ;  /* 0x0000008a0200720c */ /* 0x080fe40003f86270 */
[----:B------:R-:W-:Y:S02]  /*3600*/  FSEL R65, R27, -INF , !P3 ;  /* 0xff8000001b417808 */ /* 0x000fe40005800000 */
[----:B------:R-:W-:Y:S02]  /*3610*/  FSEL R103, R45, -INF , !P1 ;  /* 0xff8000002d677808 */ /* 0x000fe40004800000 */
[----:B------:R-:W-:-:S02]  /*3620*/  ISETP.GE.AND P1, PT, R0, R138, PT ;  /* 0x0000008a0000720c */ /* 0x000fc40003f26270 */
[----:B------:R-:W-:Y:S02]  /*3630*/  ISETP.GE.AND P3, PT, R0, R137, PT ;  /* 0x000000890000720c */ /* 0x000fe40003f66270 */
[----:B------:R-:W-:Y:S02]  /*3640*/  FSEL R0, R44, -INF , !P4 ;  /* 0xff8000002c007808 */ /* 0x000fe40006000000 */
[----:B------:R-:W-:Y:S02]  /*3650*/  FSEL R61, R20, -INF , !P0 ;  /* 0xff800000143d7808 */ /* 0x000fe40004000000 */
[----:B------:R-:W-:Y:S02]  /*3660*/  FMNMX.FTZ R20, R0, R103, !PT ;  /* 0x0000006700147209 */ /* 0x000fe40007810000 */
[----:B------:R-:W-:Y:S02]  /*3670*/  IADD3 R24, R2, 0x38, RZ ;  /* 0x0000003802187810 */ /* 0x000fe40007ffe0ff */
[----:B------:R-:W-:-:S02]  /*3680*/  FSEL R59, R22, -INF , !P2 ;  /* 0xff800000163b7808 */ /* 0x000fc40005000000 */
[----:B------:R-:W-:Y:S02]  /*3690*/  FMNMX.FTZ R22, R49, R20, !PT ;  /* 0x0000001431167209 */ /* 0x000fe40007810000 */
[----:B------:R-:W-:Y:S02]  /*36a0*/  ISETP.GE.AND P4, PT, R24, R138, PT ;  /* 0x0000008a1800720c */ /* 0x000fe40003f86270 */
[----:B------:R-:W-:Y:S02]  /*36b0*/  FMNMX.FTZ R22, R69, R22, !PT ;  /* 0x0000001645167209 */ /* 0x000fe40007810000 */
[----:B------:R-:W-:Y:S02]  /*36c0*/  FSEL R193, R16, -INF , !P4 ;  /* 0xff80000010c17808 */ /* 0x000fe40006000000 */
[----:B------:R-:W-:Y:S02]  /*36d0*/  FMNMX.FTZ R16, R71, R22, !PT ;  /* 0x0000001647107209 */ /* 0x000fe40007810000 */
[----:B------:R-:W-:-:S02]  /*36e0*/  IADD3 R20, R2, 0x40, RZ ;  /* 0x0000004002147810 */ /* 0x000fc40007ffe0ff */
[----:B------:R-:W-:Y:S02]  /*36f0*/  FMNMX.FTZ R16, R91, R16, !PT ;  /* 0x000000105b107209 */ /* 0x000fe40007810000 */
[----:B------:R-:W-:Y:S02]  /*3700*/  FSEL R189, R23, -INF , !P3 ;  /* 0xff80000017bd7808 */ /* 0x000fe40005800000 */
[----:B------:R-:W-:Y:S02]  /*3710*/  FMNMX.FTZ R16, R89, R16, !PT ;  /* 0x0000001059107209 */ /* 0x000fe40007810000 */
[----:B------:R-:W-:Y:S02]  /*3720*/  IADD3 R6, R2, 0x39, RZ ;  /* 0x0000003902067810 */ /* 0x000fe40007ffe0ff */
[----:B------:R-:W-:Y:S02]  /*3730*/  FMNMX.FTZ R16, R101, R16, !PT ;  /* 0x0000001065107209 */ /* 0x000fe40007810000 */
[----:B------:R-:W-:-:S02]  /*3740*/  ISETP.GE.AND P3, PT, R20, R138, PT ;  /* 0x0000008a1400720c */ /* 0x000fc40003f66270 */
[----:B------:R-:W-:Y:S02]  /*3750*/  FMNMX.FTZ R16, R33, R16, !PT ;  /* 0x0000001021107209 */ /* 0x000fe40007810000 */
[----:B------:R-:W-:Y:S02]  /*3760*/  ISETP.GE.AND P2, PT, R6, R138, PT ;  /* 0x0000008a0600720c */ /* 0x000fe40003f46270 */
[----:B------:R-:W-:Y:S02]  /*3770*/  FMNMX.FTZ R22, R29, R16, !PT ;  /* 0x000000101d167209 */ /* 0x000fe40007810000 */
[----:B------:R-:W-:Y:S02]  /*3780*/  FSEL R153, R12, -INF , !P3 ;  /* 0xff8000000c997808 */ /* 0x000fe40005800000 */
[----:B------:R-:W-:Y:S02]  /*3790*/  FMNMX.FTZ R22, R201, R22, !PT ;  /* 0x00000016c9167209 */ /* 0x000fe40007810000 */
[----:B------:R-:W-:-:S02]  /*37a0*/  ISETP.GE.AND P3, PT, R2, R137, PT ;  /* 0x000000890200720c */ /* 0x000fc40003f66270 */
[----:B------:R-:W-:Y:S02]  /*37b0*/  FMNMX.FTZ R22, R203, R22, !PT ;  /* 0x00000016cb167209 */ /* 0x000fe40007810000 */
[----:B------:R-:W-:Y:S02]  /*37c0*/  FSEL R195, R17, -INF , !P2 ;  /* 0xff80000011c37808 */ /* 0x000fe40005000000 */
[----:B------:R-:W-:Y:S02]  /*37d0*/  FSEL R17, R47, -INF , !P5 ;  /* 0xff8000002f117808 */ /* 0x000fe40006800000 */
[----:B------:R-:W-:Y:S02]  /*37e0*/  FSEL R46, R46, -INF , !P3 ;  /* 0xff8000002e2e7808 */ /* 0x000fe40005800000 */
[----:B------:R-:W-:Y:S02]  /*37f0*/  FSEL R63, R21, -INF , !P1 ;  /* 0xff800000153f7808 */ /* 0x000fe40004800000 */
[----:B------:R-:W-:-:S02]  /*3800*/  FMNMX.FTZ R22, R61, R22, !PT ;  /* 0x000000163d167209 */ /* 0x000fc40007810000 */
[----:B------:R-:W-:Y:S02]  /*3810*/  ISETP.GE.AND P4, PT, R20, R137, PT ;  /* 0x000000891400720c */ /* 0x000fe40003f86270 */
[----:B------:R-:W-:Y:S02]  /*3820*/  FMNMX.FTZ R20, R46, R17, !PT ;  /* 0x000000112e147209 */ /* 0x000fe40007810000 */
[-C--:B------:R-:W-:Y:S02]  /*3830*/  ISETP.GE.AND P0, PT, R24, R137.reuse, PT ;  /* 0x000000891800720c */ /* 0x080fe40003f06270 */
[----:B------:R-:W-:Y:S02]  /*3840*/  ISETP.GE.AND P1, PT, R6, R137, PT ;  /* 0x000000890600720c */ /* 0x000fe40003f26270 */
[----:B------:R-:W-:Y:S02]  /*3850*/  IADD3 R6, R2, 0x41, RZ ;  /* 0x0000004102067810 */ /* 0x000fe40007ffe0ff */
[----:B------:R-:W-:-:S02]  /*3860*/  FMNMX.FTZ R22, R63, R22, !PT ;  /* 0x000000163f167209 */ /* 0x000fc40007810000 */
[----:B------:R-:W-:Y:S02]  /*3870*/  FMNMX.FTZ R20, R75, R20, !PT ;  /* 0x000000144b147209 */ /* 0x000fe40007810000 */
[----:B------:R-:W-:Y:S02]  /*3880*/  FSEL R191, R18, -INF , !P0 ;  /* 0xff80000012bf7808 */ /* 0x000fe40004000000 */
[C---:B------:R-:W-:Y:S02]  /*3890*/  ISETP.GE.AND P0, PT, R6.reuse, R138, PT ;  /* 0x0000008a0600720c */ /* 0x040fe40003f06270 */
[----:B------:R-:W-:Y:S02]  /*38a0*/  ISETP.GE.AND P2, PT, R6, R137, PT ;  /* 0x000000890600720c */ /* 0x000fe40003f46270 */
[----:B------:R-:W-:Y:S02]  /*38b0*/  FMNMX.FTZ R22, R193, R22, !PT ;  /* 0x00000016c1167209 */ /* 0x000fe40007810000 */
[----:B------:R-:W-:-:S02]  /*38c0*/  IADD3 R6, R2, 0x48, RZ ;  /* 0x0000004802067810 */ /* 0x000fc40007ffe0ff */
[----:B------:R-:W-:Y:S02]  /*38d0*/  FMNMX.FTZ R20, R57, R20, !PT ;  /* 0x0000001439147209 */ /* 0x000fe40007810000 */
[----:B------:R-:W-:Y:S02]  /*38e0*/  FMNMX.FTZ R22, R195, R22, !PT ;  /* 0x00000016c3167209 */ /* 0x000fe40007810000 */
[----:B------:R-:W-:Y:S02]  /*38f0*/  FSEL R183, R19, -INF , !P1 ;  /* 0xff80000013b77808 */ /* 0x000fe40004800000 */
[C---:B------:R-:W-:Y:S02]  /*3900*/  ISETP.GE.AND P5, PT, R6.reuse, R138, PT ;  /* 0x0000008a0600720c */ /* 0x040fe40003fa6270 */
[----:B------:R-:W-:Y:S02]  /*3910*/  ISETP.GE.AND P1, PT, R6, R137, PT ;  /* 0x000000890600720c */ /* 0x000fe40003f26270 */
[----:B------:R-:W-:-:S02]  /*3920*/  FMNMX.FTZ R20, R55, R20, !PT ;  /* 0x0000001437147209 */ /* 0x000fc40007810000 */
[----:B------:R-:W-:Y:S02]  /*3930*/  IADD3 R6, R2, 0x49, RZ ;  /* 0x0000004902067810 */ /* 0x000fe40007ffe0ff */
[----:B------:R-:W-:Y:S02]  /*3940*/  FSEL R165, R13, -INF , !P0 ;  /* 0xff8000000da57808 */ /* 0x000fe40004000000 */
[----:B------:R-:W-:Y:S02]  /*3950*/  FMNMX.FTZ R22, R153, R22, !PT ;  /* 0x0000001699167209 */ /* 0x000fe40007810000 */
[----:B------:R-:W-:Y:S02]  /*3960*/  FSEL R177, R8, -INF , !P5 ;  /* 0xff80000008b17808 */ /* 0x000fe40006800000 */
[----:B------:R-:W-:Y:S02]  /*3970*/  FSEL R151, R14, -INF , !P4 ;  /* 0xff8000000e977808 */ /* 0x000fe40006000000 */
[----:B------:R-:W-:-:S02]  /*3980*/  FMNMX.FTZ R8, R73, R20, !PT ;  /* 0x0000001449087209 */ /* 0x000fc40007810000 */
[C---:B------:R-:W-:Y:S02]  /*3990*/  ISETP.GE.AND P4, PT, R6.reuse, R138, PT ;  /* 0x0000008a0600720c */ /* 0x040fe40003f86270 */
[----:B------:R-:W-:Y:S02]  /*39a0*/  ISETP.GE.AND P0, PT, R6, R137, PT ;  /* 0x000000890600720c */ /* 0x000fe40003f06270 */
[----:B------:R-:W-:Y:S02]  /*39b0*/  IADD3 R6, R2, 0x50, RZ ;  /* 0x0000005002067810 */ /* 0x000fe40007ffe0ff */
[----:B------:R-:W-:Y:S02]  /*39c0*/  FMNMX.FTZ R22, R165, R22, !PT ;  /* 0x00000016a5167209 */ /* 0x000fe40007810000 */
[----:B------:R-:W-:Y:S02]  /*39d0*/  FMNMX.FTZ R8, R7, R8, !PT ;  /* 0x0000000807087209 */ /* 0x000fe40007810000 */
[----:B------:R-:W-:-:S02]  /*39e0*/  ISETP.GE.AND P3, PT, R6, R138, PT ;  /* 0x0000008a0600720c */ /* 0x000fc40003f66270 */
[C---:B------:R-:W-:Y:S02]  /*39f0*/  IADD3 R30, R2.reuse, 0x51, RZ ;  /* 0x00000051021e7810 */ /* 0x040fe40007ffe0ff */
[----:B------:R-:W-:Y:S02]  /*3a00*/  FSEL R179, R9, -INF , !P4 ;  /* 0xff80000009b37808 */ /* 0x000fe40006000000 */
[----:B------:R-:W-:Y:S02]  /*3a10*/  FMNMX.FTZ R22, R177, R22, !PT ;  /* 0x00000016b1167209 */ /* 0x000fe40007810000 */
[----:B------:R-:W-:Y:S02]  /*3a20*/  FMNMX.FTZ R8, R5, R8, !PT ;  /* 0x0000000805087209 */ /* 0x000fe40007810000 */
        /* <DEDUP_REMOVED lines=20> */
[----:B------:R-:W-:Y:S02]  /*3b70*/  FSEL R155, R15, -INF , !P2 ;  /* 0xff8000000f9b7808 */ /* 0x000fe40005000000 */
[----:B------:R-:W-:Y:S02]  /*3b80*/  IADD3 R15, R2, 0x68, RZ ;  /* 0x00000068020f7810 */ /* 0x000fe40007ffe0ff */
[----:B------:R-:W-:Y:S02]  /*3b90*/  ISETP.GE.AND P4, PT, R16, R138, PT ;  /* 0x0000008a1000720c */ /* 0x000fe40003f86270 */
[----:B------:R-:W-:Y:S02]  /*3ba0*/  FSEL R21, R108, -INF , !P5 ;  /* 0xff8000006c157808 */ /* 0x000fe40006800000 */
[----:B------:R-:W-:Y:S02]  /*3bb0*/  FMNMX.FTZ R22, R125, R22, !PT ;  /* 0x000000167d167209 */ /* 0x000fe40007810000 */
[----:B------:R-:W-:-:S02]  /*3bc0*/  FMNMX.FTZ R8, R59, R8, !PT ;  /* 0x000000083b087209 */ /* 0x000fc40007810000 */
[C---:B------:R-:W-:Y:S02]  /*3bd0*/  IADD3 R14, R2.reuse, 0x69, RZ ;  /* 0x00000069020e7810 */ /* 0x040fe40007ffe0ff */
        /* <DEDUP_REMOVED lines=14> */
[----:B------:R-:W-:Y:S02]  /*3cc0*/  ISETP.GE.AND P2, PT, R6, R137, PT ;  /* 0x000000890600720c */ /* 0x000fe40003f46270 */
        /* <DEDUP_REMOVED lines=9> */
[----:B------:R-:W-:Y:S02]  /*3d60*/  FSEL R187, R10, -INF , !P1 ;  /* 0xff8000000abb7808 */ /* 0x000fe40004800000 */
[----:B------:R-:W-:Y:S02]  /*3d70*/  FMNMX.FTZ R8, R155, R8, !PT ;  /* 0x000000089b087209 */ /* 0x000fe40007810000 */
[----:B------:R-:W-:Y:S02]  /*3d80*/  ISETP.GE.AND P4, PT, R2, R138, PT ;  /* 0x0000008a0200720c */ /* 0x000fe40003f86270 */
[----:B------:R-:W-:Y:S02]  /*3d90*/  FSEL R24, R76, -INF , !P5 ;  /* 0xff8000004c187808 */ /* 0x000fe40006800000 */
[----:B------:R-:W-:-:S02]  /*3da0*/  FMNMX.FTZ R9, R22, R9, !PT ;  /* 0x0000000916097209 */ /* 0x000fc40007810000 */
        /* <DEDUP_REMOVED lines=8> */
[-C--:B------:R-:W-:Y:S02]  /*3e30*/  ISETP.GE.AND P1, PT, R28, R137.reuse, PT ;  /* 0x000000891c00720c */ /* 0x080fe40003f26270 */
[----:B------:R-:W-:Y:S01]  /*3e40*/  FSEL R143, R99, -INF , !P0 ;  /* 0xff800000638f7808 */ /* 0x000fe20004000000 */
[----:B------:R-:W1:Y:S01]  /*3e50*/  SHFL.BFLY PT, R9, R8, 0x2, 0x1f ;  /* 0x0c401f0008097f89 */ /* 0x000e6200000e0000 */
[----:B------:R-:W-:Y:S02]  /*3e60*/  FMNMX.FTZ R10, R131, R10, !PT ;  /* 0x0000000a830a7209 */ /* 0x000fe40007810000 */
[----:B------:R-:W-:Y:S01]  /*3e70*/  ISETP.GE.AND P0, PT, R19, R137, PT ;  /* 0x000000891300720c */ /* 0x000fe20003f06270 */
[----:B------:R-:W-:Y:S01]  /*3e80*/  LDSM.16.MT88.4 R96, [R158+0xd000] ;  /* 0x00d000009e60783b */ /* 0x000fe20000004200 */
[----:B------:R-:W-:-:S02]  /*3e90*/  FSEL R145, R94, -INF , !P1 ;  /* 0xff8000005e917808 */ /* 0x000fc40004800000 */
[----:B------:R-:W-:Y:S02]  /*3ea0*/  FMNMX.FTZ R10, R143, R10, !PT ;  /* 0x0000000a8f0a7209 */ /* 0x000fe40007810000 */
[-C--:B------:R-:W-:Y:S02]  /*3eb0*/  ISETP.GE.AND P1, PT, R18, R137.reuse, PT ;  /* 0x000000891200720c */ /* 0x080fe40003f26270 */
[----:B------:R-:W-:Y:S02]  /*3ec0*/  FSEL R127, R95, -INF , !P0 ;  /* 0xff8000005f7f7808 */ /* 0x000fe40004000000 */
[----:B------:R-:W-:Y:S02]  /*3ed0*/  FMNMX.FTZ R10, R145, R10, !PT ;  /* 0x0000000a910a7209 */ /* 0x000fe40007810000 */
[----:B------:R-:W-:Y:S02]  /*3ee0*/  ISETP.GE.AND P0, PT, R16, R137, PT ;  /* 0x000000891000720c */ /* 0x000fe40003f06270 */
[----:B------:R-:W-:-:S02]  /*3ef0*/  FSEL R45, R110, -INF , !P1 ;  /* 0xff8000006e2d7808 */ /* 0x000fc40004800000 */
[----:B------:R-:W-:Y:S02]  /*3f00*/  FMNMX.FTZ R10, R127, R10, !PT ;  /* 0x0000000a7f0a7209 */ /* 0x000fe40007810000 */
[-C--:B------:R-:W-:Y:S02]  /*3f10*/  ISETP.GE.AND P1, PT, R15, R137.reuse, PT ;  /* 0x000000890f00720c */ /* 0x080fe40003f26270 */
[----:B------:R-:W-:Y:S02]  /*3f20*/  FSEL R51, R111, -INF , !P0 ;  /* 0xff8000006f337808 */ /* 0x000fe40004000000 */
[----:B------:R-:W-:Y:S01]  /*3f30*/  FMNMX.FTZ R10, R45, R10, !PT ;  /* 0x0000000a2d0a7209 */ /* 0x000fe20007810000 */
[----:B------:R-:W-:Y:S01]  /*3f40*/  LDSM.16.MT88.4 R108, [R156+0xb000] ;  /* 0x00b000009c6c783b */ /* 0x000fe20000004200 */
[----:B------:R-:W-:Y:S02]  /*3f50*/  ISETP.GE.AND P0, PT, R14, R137, PT ;  /* 0x000000890e00720c */ /* 0x000fe40003f06270 */
[----:B------:R-:W-:-:S02]  /*3f60*/  FSEL R53, R86, -INF , !P1 ;  /* 0xff80000056357808 */ /* 0x000fc40004800000 */
[----:B------:R-:W-:Y:S02]  /*3f70*/  FMNMX.FTZ R10, R51, R10, !PT ;  /* 0x0000000a330a7209 */ /* 0x000fe40007810000 */
[----:B------:R-:W-:Y:S02]  /*3f80*/  ISETP.GE.AND P1, PT, R13, R137, PT ;  /* 0x000000890d00720c */ /* 0x000fe40003f26270 */
[----:B------:R-:W-:Y:S02]  /*3f90*/  FSEL R43, R87, -INF , !P0 ;  /* 0xff800000572b7808 */ /* 0x000fe40004000000 */
[----:B------:R-:W-:Y:S01]  /*3fa0*/  FMNMX.FTZ R10, R53, R10, !PT ;  /* 0x0000000a350a7209 */ /* 0x000fe20007810000 */
[----:B------:R-:W-:Y:S01]  /*3fb0*/  LDSM.16.MT88.4 R84, [R158+0xb000] ;  /* 0x00b000009e54783b */ /* 0x000fe20000004200 */
[----:B-1----:R-:W-:Y:S02]  /*3fc0*/  FMNMX.FTZ R9, R8, R9, !PT ;  /* 0x0000000908097209 */ /* 0x002fe40007810000 */
[----:B------:R-:W-:-:S02]  /*3fd0*/  ISETP.GE.AND P0, PT, R12, R137, PT ;  /* 0x000000890c00720c */ /* 0x000fc40003f06270 */
[----:B------:R-:W-:Y:S01]  /*3fe0*/  FSEL R39, R82, -INF , !P1 ;  /* 0xff80000052277808 */ /* 0x000fe20004800000 */
[----:B------:R-:W-:Y:S01]  /*3ff0*/  LDSM.16.MT88.4 R12, [R156+0x9400] ;  /* 0x009400009c0c783b */ /* 0x000fe20000004200 */
[----:B------:R-:W-:Y:S02]  /*4000*/  FMNMX.FTZ R8, R43, R10, !PT ;  /* 0x0000000a2b087209 */ /* 0x000fe40007810000 */
[-C--:B------:R-:W-:Y:S02]  /*4010*/  ISETP.GE.AND P1, PT, R6, R137.reuse, PT ;  /* 0x000000890600720c */ /* 0x080fe40003f26270 */
[----:B------:R-:W-:Y:S01]  /*4020*/  FSEL R41, R83, -INF , !P0 ;  /* 0xff80000053297808 */ /* 0x000fe20004000000 */
[----:B------:R-:W1:Y:S01]  /*4030*/  SHFL.BFLY PT, R6, R9, 0x1, 0x1f ;  /* 0x0c201f0009067f89 */ /* 0x000e6200000e0000 */
[----:B------:R-:W-:Y:S02]  /*4040*/  FMNMX.FTZ R8, R39, R8, !PT ;  /* 0x0000000827087209 */ /* 0x000fe40007810000 */
[----:B------:R-:W-:-:S02]  /*4050*/  ISETP.GE.AND P0, PT, R2, R137, PT ;  /* 0x000000890200720c */ /* 0x000fc40003f06270 */
[----:B------:R-:W-:Y:S02]  /*4060*/  FSEL R37, R78, -INF , !P1 ;  /* 0xff8000004e257808 */ /* 0x000fe40004800000 */
[----:B------:R-:W-:Y:S02]  /*4070*/  FMNMX.FTZ R8, R41, R8, !PT ;  /* 0x0000000829087209 */ /* 0x000fe40007810000 */
[----:B------:R-:W-:Y:S02]  /*4080*/  FSEL R35, R79, -INF , !P0 ;  /* 0xff8000004f237808 */ /* 0x000fe40004000000 */
[----:B------:R-:W-:Y:S01]  /*4090*/  FMNMX.FTZ R8, R37, R8, !PT ;  /* 0x0000000825087209 */ /* 0x000fe20007810000 */
[----:B------:R-:W-:Y:S03]  /*40a0*/  LDSM.16.MT88.4 R76, [R156+0x9000] ;  /* 0x009000009c4c783b */ /* 0x000fe60000004200 */
[----:B------:R-:W-:-:S05]  /*40b0*/  FMNMX.FTZ R11, R35, R8, !PT ;  /* 0x00000008230b7209 */ /* 0x000fca0007810000 */
[----:B------:R-:W2:Y:S01]  /*40c0*/  SHFL.BFLY PT, R8, R11, 0x2, 0x1f ;  /* 0x0c401f000b087f89 */ /* 0x000ea200000e0000 */
[----:B-1----:R-:W-:-:S04]  /*40d0*/  FMNMX.FTZ R2, R9, R6, !PT ;  /* 0x0000000609027209 */ /* 0x002fc80007810000 */
[C---:B------:R-:W-:Y:S01]  /*40e0*/  FSETP.NEU.FTZ.AND P0, PT, R2.reuse, -INF , PT ;  /* 0xff8000000200780b */ /* 0x040fe20003f1d000 */
[----:B------:R-:W-:-:S05]  /*40f0*/  FMUL.FTZ R44, R2, c[0x0][0x23c] ;  /* 0x00008f00022c7a20 */ /* 0x000fca0000410000 */
[----:B------:R-:W-:-:S05]  /*4100*/  FSEL R44, R44, RZ, P0 ;  /* 0x000000ff2c2c7208 */ /* 0x000fca0000000000 */
[--C-:B------:R-:W-:Y:S02]  /*4110*/  FFMA.FTZ R147, R0, c[0x0][0x23c], -R44.reuse ;  /* 0x00008f0000937a23 */ /* 0x100fe4000001082c */
[--C-:B------:R-:W-:Y:S02]  /*4120*/  FFMA.FTZ R60, R103, c[0x0][0x23c], -R44.reuse ;  /* 0x00008f00673c7a23 */ /* 0x100fe4000001082c */
[--C-:B------:R-:W-:Y:S01]  /*4130*/  FFMA.FTZ R129, R49, c[0x0][0x23c], -R44.reuse ;  /* 0x00008f0031817a23 */ /* 0x100fe2000001082c */
[----:B--2---:R-:W-:Y:S01]  /*4140*/  FMNMX.FTZ R6, R11, R8, !PT ;  /* 0x000000080b067209 */ /* 0x004fe20007810000 */
[--C-:B------:R-:W-:Y:S01]  /*4150*/  FFMA.FTZ R56, R69, c[0x0][0x23c], -R44.reuse ;  /* 0x00008f0045387a23 */ /* 0x100fe2000001082c */
[----:B------:R-:W-:Y:S01]  /*4160*/  MUFU.EX2 R147, R147 ;  /* 0x0000009300937308 */ /* 0x000fe20000000800 */
[--C-:B------:R-:W-:Y:S02]  /*4170*/  FFMA.FTZ R40, R101, c[0x0][0x23c], -R44.reuse ;  /* 0x00008f0065287a23 */ /* 0x100fe4000001082c */
[----:B------:R-:W1:Y:S01]  /*4180*/  SHFL.BFLY PT, R9, R6, 0x1, 0x1f ;  /* 0x0c201f0006097f89 */ /* 0x000e6200000e0000 */
[----:B------:R-:W-:-:S02]  /*4190*/  FFMA.FTZ R49, R71, c[0x0][0x23c], -R44 ;  /* 0x00008f0047317a23 */ /* 0x000fc4000001082c */
[--C-:B------:R-:W-:Y:S01]  /*41a0*/  FFMA.FTZ R42, R91, c[0x0][0x23c], -R44.reuse ;  /* 0x00008f005b2a7a23 */ /* 0x100fe2000001082c */
[----:B------:R-:W2:Y:S01]  /*41b0*/  LDSM.16.MT88.4 R68, [R158+0x9000] ;  /* 0x009000009e44783b */ /* 0x000ea20000004200 */
[----:B------:R-:W3:Y:S01]  /*41c0*/  MUFU.EX2 R60, R60 ;  /* 0x0000003c003c7308 */ /* 0x000ee20000000800 */
[--C-:B------:R-:W-:Y:S02]  /*41d0*/  FFMA.FTZ R47, R89, c[0x0][0x23c], -R44.reuse ;  /* 0x00008f00592f7a23 */ /* 0x100fe4000001082c */
[--C-:B------:R-:W-:Y:S02]  /*41e0*/  FFMA.FTZ R38, R33, c[0x0][0x23c], -R44.reuse ;  /* 0x00008f0021267a23 */ /* 0x100fe4000001082c */
[--C-:B------:R-:W-:Y:S02]  /*41f0*/  FFMA.FTZ R33, R29, c[0x0][0x23c], -R44.reuse ;  /* 0x00008f001d217a23 */ /* 0x100fe4000001082c */
[--C-:B------:R-:W-:Y:S01]  /*4200*/  FFMA.FTZ R29, R201, c[0x0][0x23c], -R44.reuse ;  /* 0x00008f00c91d7a23 */ /* 0x100fe2000001082c */
[----:B------:R-:W-:Y:S01]  /*4210*/  MUFU.EX2 R129, R129 ;  /* 0x0000008100817308 */ /* 0x000fe20000000800 */
[----:B------:R-:W-:-:S02]  /*4220*/  FFMA.FTZ R28, R203, c[0x0][0x23c], -R44 ;  /* 0x00008f00cb1c7a23 */ /* 0x000fc4000001082c */
[--C-:B------:R-:W-:Y:S02]  /*4230*/  FFMA.FTZ R54, R63, c[0x0][0x23c], -R44.reuse ;  /* 0x00008f003f367a23 */ /* 0x100fe4000001082c */
[--C-:B------:R-:W-:Y:S02]  /*4240*/  FFMA.FTZ R50, R195, c[0x0][0x23c], -R44.reuse ;  /* 0x00008f00c3327a23 */ /* 0x100fe4000001082c */
[--C-:B------:R-:W-:Y:S01]  /*4250*/  FFMA.FTZ R116, R165, c[0x0][0x23c], -R44.reuse ;  /* 0x00008f00a5747a23 */ /* 0x100fe2000001082c */
[----:B------:R-:W4:Y:S01]  /*4260*/  MUFU.EX2 R56, R56 ;  /* 0x0000003800387308 */ /* 0x000f220000000800 */
[----:B---3--:R-:W-:Y:S01]  /*4270*/  F2FP.PACK_AB R100, R60, R147 ;  /* 0x000000933c64723e */ /* 0x008fe200000000ff */
[--C-:B------:R-:W-:Y:S01]  /*4280*/  FFMA.FTZ R66, R179, c[0x0][0x23c], -R44.reuse ;  /* 0x00008f00b3427a23 */ /* 0x100fe2000001082c */
[----:B-1----:R-:W-:Y:S01]  /*4290*/  FMNMX.FTZ R0, R6, R9, !PT ;  /* 0x0000000906007209 */ /* 0x002fe20007810000 */
[--C-:B------:R-:W-:Y:S01]  /*42a0*/  FFMA.FTZ R126, R67, c[0x0][0x23c], -R44.reuse ;  /* 0x00008f00437e7a23 */ /* 0x100fe2000001082c */
[----:B------:R-:W1:Y:S01]  /*42b0*/  LDSM.16.MT88.4 R8, [R158+0xb400] ;  /* 0x00b400009e08783b */ /* 0x000e620000004200 */
[--C-:B------:R-:W-:Y:S01]  /*42c0*/  FFMA.FTZ R124, R119, c[0x0][0x23c], -R44.reuse ;  /* 0x00008f00777c7a23 */ /* 0x100fe2000001082c */
[C---:B------:R-:W-:Y:S01]  /*42d0*/  FSETP.NEU.FTZ.AND P0, PT, R0.reuse, -INF , PT ;  /* 0xff8000000000780b */ /* 0x040fe20003f1d000 */
[----:B------:R-:W-:Y:S01]  /*42e0*/  FMUL.FTZ R34, R0, c[0x0][0x23c] ;  /* 0x00008f0000227a20 */ /* 0x000fe20000410000 */
[----:B------:R-:W-:Y:S01]  /*42f0*/  MUFU.EX2 R49, R49 ;  /* 0x0000003100317308 */ /* 0x000fe20000000800 */
[----:B------:R-:W-:-:S02]  /*4300*/  FFMA.FTZ R67, R125, c[0x0][0x23c], -R44 ;  /* 0x00008f007d437a23 */ /* 0x000fc4000001082c */
[----:B------:R-:W-:Y:S01]  /*4310*/  FFMA.FTZ R117, R117, c[0x0][0x23c], -R44 ;  /* 0x00008f0075757a23 */ /* 0x000fe2000001082c */
[----:B------:R-:W-:Y:S02]  /*4320*/  FSEL R34, R34, RZ, P0 ;  /* 0x000000ff22227208 */ /* 0x000fe40000000000 */
[----:B------:R-:W-:Y:S02]  /*4330*/  ISETP.GE.AND P0, PT, R132, 0x2, PT ;  /* 0x000000028400780c */ /* 0x000fe40003f06270 */
[----:B----4-:R-:W-:Y:S01]  /*4340*/  F2FP.PACK_AB R102, R56, R129 ;  /* 0x000000813866723e */ /* 0x010fe200000000ff */
[--C-:B------:R-:W-:Y:S01]  /*4350*/  FFMA.FTZ R149, R46, c[0x0][0x23c], -R34.reuse ;  /* 0x00008f002e957a23 */ /* 0x100fe20000010822 */
[----:B------:R-:W3:Y:S01]  /*4360*/  MUFU.EX2 R42, R42 ;  /* 0x0000002a002a7308 */ /* 0x000ee20000000800 */
[--C-:B------:R-:W-:Y:S02]  /*4370*/  FFMA.FTZ R62, R17, c[0x0][0x23c], -R34.reuse ;  /* 0x00008f00113e7a23 */ /* 0x100fe40000010822 */
[--C-:B------:R-:W-:Y:S01]  /*4380*/  FFMA.FTZ R141, R75, c[0x0][0x23c], -R34.reuse ;  /* 0x00008f004b8d7a23 */ /* 0x100fe20000010822 */
[----:B------:R-:W-:Y:S01]  /*4390*/  LDSM.16.MT88.4 R16, [R158+0x9400] ;  /* 0x009400009e10783b */ /* 0x000fe20000004200 */
[----:B------:R-:W-:-:S02]  /*43a0*/  FFMA.FTZ R58, R57, c[0x0][0x23c], -R34 ;  /* 0x00008f00393a7a23 */ /* 0x000fc40000010822 */
[--C-:B------:R-:W-:Y:S01]  /*43b0*/  FFMA.FTZ R57, R55, c[0x0][0x23c], -R34.reuse ;  /* 0x00008f0037397a23 */ /* 0x100fe20000010822 */
[----:B------:R-:W-:Y:S01]  /*43c0*/  MUFU.EX2 R149, R149 ;  /* 0x0000009500957308 */ /* 0x000fe20000000800 */
[--C-:B------:R-:W-:Y:S02]  /*43d0*/  FFMA.FTZ R48, R73, c[0x0][0x23c], -R34.reuse ;  /* 0x00008f0049307a23 */ /* 0x100fe40000010822 */
[--C-:B------:R-:W-:Y:S02]  /*43e0*/  FFMA.FTZ R55, R7, c[0x0][0x23c], -R34.reuse ;  /* 0x00008f0007377a23 */ /* 0x100fe40000010822 */
[--C-:B------:R-:W-:Y:S02]  /*43f0*/  FFMA.FTZ R36, R5, c[0x0][0x23c], -R34.reuse ;  /* 0x00008f0005247a23 */ /* 0x100fe40000010822 */
[--C-:B------:R-:W-:Y:S01]  /*4400*/  FFMA.FTZ R32, R197, c[0x0][0x23c], -R34.reuse ;  /* 0x00008f00c5207a23 */ /* 0x100fe20000010822 */
[----:B------:R-:W4:Y:S01]  /*4410*/  MUFU.EX2 R62, R62 ;  /* 0x0000003e003e7308 */ /* 0x000f220000000800 */
[----:B---3--:R-:W-:Y:S01]  /*4420*/  F2FP.PACK_AB R4, R42, R49 ;  /* 0x000000312a04723e */ /* 0x008fe200000000ff */
[----:B------:R-:W-:-:S02]  /*4430*/  FFMA.FTZ R31, R31, c[0x0][0x23c], -R34 ;  /* 0x00008f001f1f7a23 */ /* 0x000fc40000010822 */
[--C-:B------:R-:W-:Y:S02]  /*4440*/  FFMA.FTZ R30, R199, c[0x0][0x23c], -R34.reuse ;  /* 0x00008f00c71e7a23 */ /* 0x100fe40000010822 */
[----:B------:R-:W-:Y:S02]  /*4450*/  FFMA.FTZ R3, R65, c[0x0][0x23c], -R34 ;  /* 0x00008f0041037a23 */ /* 0x000fe40000010822 */
[----:B------:R-:W-:Y:S01]  /*4460*/  MUFU.EX2 R141, R141 ;  /* 0x0000008d008d7308 */ /* 0x000fe20000000800 */
[----:B------:R-:W-:Y:S02]  /*4470*/  FFMA.FTZ R65, R61, c[0x0][0x23c], -R44 ;  /* 0x00008f003d417a23 */ /* 0x000fe4000001082c */
[----:B------:R-:W-:Y:S02]  /*4480*/  FFMA.FTZ R63, R59, c[0x0][0x23c], -R34 ;  /* 0x00008f003b3f7a23 */ /* 0x000fe40000010822 */
[----:B------:R-:W-:Y:S02]  /*4490*/  FFMA.FTZ R61, R193, c[0x0][0x23c], -R44 ;  /* 0x00008f00c13d7a23 */ /* 0x000fe4000001082c */
[--C-:B------:R-:W-:Y:S01]  /*44a0*/  FFMA.FTZ R52, R189, c[0x0][0x23c], -R34.reuse ;  /* 0x00008f00bd347a23 */ /* 0x100fe20000010822 */
[----:B------:R-:W3:Y:S01]  /*44b0*/  MUFU.EX2 R58, R58 ;  /* 0x0000003a003a7308 */ /* 0x000ee20000000800 */
[----:B----4-:R-:W-:Y:S01]  /*44c0*/  F2FP.PACK_AB R101, R62, R149 ;  /* 0x000000953e65723e */ /* 0x010fe200000000ff */
[----:B------:R-:W-:-:S02]  /*44d0*/  FFMA.FTZ R59, R191, c[0x0][0x23c], -R34 ;  /* 0x00008f00bf3b7a23 */ /* 0x000fc40000010822 */
[----:B------:R-:W-:Y:S02]  /*44e0*/  FFMA.FTZ R46, R183, c[0x0][0x23c], -R34 ;  /* 0x00008f00b72e7a23 */ /* 0x000fe40000010822 */
[----:B------:R-:W-:Y:S02]  /*44f0*/  FFMA.FTZ R183, R153, c[0x0][0x23c], -R44 ;  /* 0x00008f0099b77a23 */ /* 0x000fe4000001082c */
[----:B------:R-:W-:Y:S01]  /*4500*/  MUFU.EX2 R47, R47 ;  /* 0x0000002f002f7308 */ /* 0x000fe20000000800 */
[----:B------:R-:W-:Y:S02]  /*4510*/  FFMA.FTZ R165, R151, c[0x0][0x23c], -R34 ;  /* 0x00008f0097a57a23 */ /* 0x000fe40000010822 */
[----:B------:R-:W-:Y:S02]  /*4520*/  FFMA.FTZ R153, R177, c[0x0][0x23c], -R44 ;  /* 0x00008f00b1997a23 */ /* 0x000fe4000001082c */
[--C-:B------:R-:W-:Y:S02]  /*4530*/  FFMA.FTZ R118, R155, c[0x0][0x23c], -R34.reuse ;  /* 0x00008f009b767a23 */ /* 0x100fe40000010822 */
[--C-:B------:R-:W-:Y:S01]  /*4540*/  FFMA.FTZ R151, R187, c[0x0][0x23c], -R34.reuse ;  /* 0x00008f00bb977a23 */ /* 0x100fe20000010822 */
[----:B---3--:R-:W-:Y:S01]  /*4550*/  F2FP.PACK_AB R103, R58, R141 ;  /* 0x0000008d3a67723e */ /* 0x008fe200000000ff */
[----:B------:R-:W3:Y:S01]  /*4560*/  MUFU.EX2 R40, R40 ;  /* 0x0000002800287308 */ /* 0x000ee20000000800 */
[----:B------:R-:W-:-:S02]  /*4570*/  FFMA.FTZ R64, R185, c[0x0][0x23c], -R34 ;  /* 0x00008f00b9407a23 */ /* 0x000fc40000010822 */
[--C-:B------:R-:W-:Y:S02]  /*4580*/  FFMA.FTZ R128, R131, c[0x0][0x23c], -R34.reuse ;  /* 0x00008f0083807a23 */ /* 0x100fe40000010822 */
[--C-:B------:R-:W-:Y:S01]  /*4590*/  FFMA.FTZ R119, R143, c[0x0][0x23c], -R34.reuse ;  /* 0x00008f008f777a23 */ /* 0x100fe20000010822 */
[C---:B------:R-:W-:Y:S01]  /*45a0*/  HMMA.16816.F32 R80, R100.reuse, R84, RZ ;  /* 0x000000546450723c */ /* 0x040fe200000018ff */
[----:B------:R-:W-:Y:S01]  /*45b0*/  FFMA.FTZ R125, R145, c[0x0][0x23c], -R34 ;  /* 0x00008f00917d7a23 */ /* 0x000fe20000010822 */
[----:B------:R-:W-:Y:S01]  /*45c0*/  MUFU.EX2 R57, R57 ;  /* 0x0000003900397308 */ /* 0x000fe20000000800 */
[----:B------:R-:W-:Y:S02]  /*45d0*/  FADD.FTZ R62, R149, R62 ;  /* 0x0000003e953e7221 */ /* 0x000fe40000010000 */
[----:B------:R-:W-:Y:S02]  /*45e0*/  FFMA.FTZ R53, R53, c[0x0][0x23c], -R34 ;  /* 0x00008f0035357a23 */ /* 0x000fe40000010822 */
[----:B------:R-:W-:Y:S01]  /*45f0*/  FADD.FTZ R141, R141, R62 ;  /* 0x0000003e8d8d7221 */ /* 0x000fe20000010000 */
[----:B------:R-:W-:Y:S01]  /*4600*/  HMMA.16816.F32 R84, R100, R86, RZ ;  /* 0x000000566454723c */ /* 0x000fe200000018ff */
[----:B------:R-:W-:Y:S01]  /*4610*/  FFMA.FTZ R62, R45, c[0x0][0x23c], -R34 ;  /* 0x00008f002d3e7a23 */ /* 0x000fe20000010822 */
[----:B------:R-:W4:Y:S01]  /*4620*/  MUFU.EX2 R48, R48 ;  /* 0x0000003000307308 */ /* 0x000f220000000800 */
[----:B---3--:R-:W-:Y:S01]  /*4630*/  F2FP.PACK_AB R6, R40, R47 ;  /* 0x0000002f2806723e */ /* 0x008fe200000000ff */
[----:B------:R-:W-:-:S02]  /*4640*/  FADD.FTZ R130, R58, R141 ;  /* 0x0000008d3a827221 */ /* 0x000fc40000010000 */
[----:B------:R-:W-:Y:S02]  /*4650*/  FFMA.FTZ R58, R23, c[0x0][0x23c], -R44 ;  /* 0x00008f00173a7a23 */ /* 0x000fe4000001082c */
[C---:B------:R-:W-:Y:S01]  /*4660*/  HMMA.16816.F32 R72, R100.reuse, R76, RZ ;  /* 0x0000004c6448723c */ /* 0x040fe200000018ff */
[----:B------:R-:W-:Y:S01]  /*4670*/  FFMA.FTZ R45, R51, c[0x0][0x23c], -R34 ;  /* 0x00008f00332d7a23 */ /* 0x000fe20000010822 */
[----:B------:R-:W-:Y:S01]  /*4680*/  MUFU.EX2 R55, R55 ;  /* 0x0000003700377308 */ /* 0x000fe20000000800 */
[----:B------:R-:W-:Y:S02]  /*4690*/  FFMA.FTZ R51, R20, c[0x0][0x23c], -R44 ;  /* 0x00008f0014337a23 */ /* 0x000fe4000001082c */
[--C-:B------:R-:W-:Y:S02]  /*46a0*/  FFMA.FTZ R39, R39, c[0x0][0x23c], -R34.reuse ;  /* 0x00008f0027277a23 */ /* 0x100fe40000010822 */
[--C-:B------:R-:W-:Y:S01]  /*46b0*/  FFMA.FTZ R35, R35, c[0x0][0x23c], -R34.reuse ;  /* 0x00008f0023237a23 */ /* 0x100fe20000010822 */
[----:B------:R-:W-:Y:S01]  /*46c0*/  HMMA.16816.F32 R76, R100, R78, RZ ;  /* 0x0000004e644c723c */ /* 0x000fe200000018ff */
[----:B------:R-:W-:Y:S01]  /*46d0*/  FFMA.FTZ R37, R37, c[0x0][0x23c], -R34 ;  /* 0x00008f0025257a23 */ /* 0x000fe20000010822 */
[----:B------:R-:W3:Y:S01]  /*46e0*/  MUFU.EX2 R36, R36 ;  /* 0x0000002400247308 */ /* 0x000ee20000000800 */
[----:B----4-:R-:W-:Y:S01]  /*46f0*/  F2FP.PACK_AB R5, R48, R57 ;  /* 0x000000393005723e */ /* 0x010fe200000000ff */
[----:B------:R-:W-:-:S04]  /*4700*/  FADD.FTZ R57, R57, R130 ;  /* 0x0000008239397221 */ /* 0x000fc80000010000 */
[C---:B--2---:R-:W-:Y:S02]  /*4710*/  HMMA.16816.F32 R112, R100.reuse, R68, RZ ;  /* 0x000000446470723c */ /* 0x044fe400000018ff */
[----:B------:R-:W-:Y:S06]  /*4720*/  MUFU.EX2 R38, R38 ;  /* 0x0000002600267308 */ /* 0x000fec0000000800 */
[C---:B------:R-:W-:Y:S01]  /*4730*/  HMMA.16816.F32 R88, R100.reuse, R108, RZ ;  /* 0x0000006c6458723c */ /* 0x040fe200000018ff */
[----:B---3--:R-:W-:Y:S01]  /*4740*/  F2FP.PACK_AB R7, R36, R55 ;  /* 0x000000372407723e */ /* 0x008fe200000000ff */
[----:B------:R-:W2:Y:S06]  /*4750*/  MUFU.EX2 R33, R33 ;  /* 0x0000002100217308 */ /* 0x000eac0000000800 */
[----:B------:R-:W-:Y:S02]  /*4760*/  HMMA.16816.F32 R92, R100, R96, RZ ;  /* 0x00000060645c723c */ /* 0x000fe400000018ff */
[----:B------:R-:W-:Y:S06]  /*4770*/  MUFU.EX2 R29, R29 ;  /* 0x0000001d001d7308 */ /* 0x000fec0000000800 */
[C---:B-1----:R-:W-:Y:S02]  /*4780*/  HMMA.16816.F32 R80, R4.reuse, R8, R80 ;  /* 0x000000080450723c */ /* 0x042fe40000001850 */
[----:B------:R-:W1:Y:S06]  /*4790*/  MUFU.EX2 R28, R28 ;  /* 0x0000001c001c7308 */ /* 0x000e6c0000000800 */
[----:B------:R-:W-:Y:S01]  /*47a0*/  HMMA.16816.F32 R84, R4, R10, R84 ;  /* 0x0000000a0454723c */ /* 0x000fe20000001854 */
[----:B------:R-:W3:Y:S01]  /*47b0*/  LDSM.16.MT88.4 R8, [R156+0xd000] ;  /* 0x00d000009c08783b */ /* 0x000ee20000004200 */
[----:B------:R-:W-:Y:S06]  /*47c0*/  MUFU.EX2 R32, R32 ;  /* 0x0000002000207308 */ /* 0x000fec0000000800 */
[C---:B------:R-:W-:Y:S02]  /*47d0*/  HMMA.16816.F32 R68, R100.reuse, R70, RZ ;  /* 0x000000466444723c */ /* 0x040fe400000018ff */
[----:B------:R-:W4:Y:S06]  /*47e0*/  MUFU.EX2 R31, R31 ;  /* 0x0000001f001f7308 */ /* 0x000f2c0000000800 */
[C---:B------:R-:W-:Y:S02]  /*47f0*/  HMMA.16816.F32 R108, R100.reuse, R110, RZ ;  /* 0x0000006e646c723c */ /* 0x040fe400000018ff */
[----:B------:R-:W-:Y:S06]  /*4800*/  MUFU.EX2 R30, R30 ;  /* 0x0000001e001e7308 */ /* 0x000fec0000000800 */
[----:B------:R-:W-:Y:S02]  /*4810*/  HMMA.16816.F32 R96, R100, R98, RZ ;  /* 0x000000626460723c */ /* 0x000fe400000018ff */
[----:B------:R-:W5:Y:S06]  /*4820*/  MUFU.EX2 R3, R3 ;  /* 0x0000000300037308 */ /* 0x000f6c0000000800 */
[C---:B------:R-:W-:Y:S02]  /*4830*/  HMMA.16816.F32 R72, R4.reuse, R12, R72 ;  /* 0x0000000c0448723c */ /* 0x040fe40000001848 */
[----:B------:R-:W-:Y:S06]  /*4840*/  MUFU.EX2 R65, R65 ;  /* 0x0000004100417308 */ /* 0x000fec0000000800 */
[----:B------:R-:W-:Y:S01]  /*4850*/  HMMA.16816.F32 R76, R4, R14, R76 ;  /* 0x0000000e044c723c */ /* 0x000fe2000000184c */
[----:B------:R-:W1:Y:S01]  /*4860*/  LDSM.16.MT88.4 R12, [R158+0xd400] ;  /* 0x00d400009e0c783b */ /* 0x000e620000004200 */
[----:B------:R-:W1:Y:S06]  /*4870*/  MUFU.EX2 R54, R54 ;  /* 0x0000003600367308 */ /* 0x000e6c0000000800 */
[C---:B---3--:R-:W-:Y:S02]  /*4880*/  HMMA.16816.F32 R104, R100.reuse, R8, RZ ;  /* 0x000000086468723c */ /* 0x048fe400000018ff */
[----:B------:R-:W-:Y:S06]  /*4890*/  MUFU.EX2 R61, R61 ;  /* 0x0000003d003d7308 */ /* 0x000fec0000000800 */
[----:B------:R-:W-:Y:S01]  /*48a0*/  HMMA.16816.F32 R100, R100, R10, RZ ;  /* 0x0000000a6464723c */ /* 0x000fe200000018ff */
[----:B------:R-:W3:Y:S01]  /*48b0*/  LDSM.16.MT88.4 R8, [R156+0xd400] ;  /* 0x00d400009c08783b */ /* 0x000ee20000004200 */
[----:B------:R-:W1:Y:S06]  /*48c0*/  MUFU.EX2 R50, R50 ;  /* 0x0000003200327308 */ /* 0x000e6c0000000800 */
[C---:B------:R-:W-:Y:S02]  /*48d0*/  HMMA.16816.F32 R112, R4.reuse, R16, R112 ;  /* 0x000000100470723c */ /* 0x040fe40000001870 */
[----:B------:R-:W-:Y:S06]  /*48e0*/  MUFU.EX2 R63, R63 ;  /* 0x0000003f003f7308 */ /* 0x000fec0000000800 */
[C---:B------:R-:W-:Y:S01]  /*48f0*/  HMMA.16816.F32 R68, R4.reuse, R18, R68 ;  /* 0x000000120444723c */ /* 0x040fe20000001844 */
[----:B------:R-:W2:Y:S01]  /*4900*/  LDSM.16.MT88.4 R16, [R156+0xb400] ;  /* 0x00b400009c10783b */ /* 0x000ea20000004200 */
[----:B------:R-:W2:Y:S06]  /*4910*/  MUFU.EX2 R52, R52 ;  /* 0x0000003400347308 */ /* 0x000eac0000000800 */
[C---:B-1----:R-:W-:Y:S02]  /*4920*/  HMMA.16816.F32 R92, R4.reuse, R12, R92 ;  /* 0x0000000c045c723c */ /* 0x042fe4000000185c */
[----:B------:R-:W-:Y:S06]  /*4930*/  MUFU.EX2 R59, R59 ;  /* 0x0000003b003b7308 */ /* 0x000fec0000000800 */
[C---:B------:R-:W-:Y:S01]  /*4940*/  HMMA.16816.F32 R96, R4.reuse, R14, R96 ;  /* 0x0000000e0460723c */ /* 0x040fe20000001860 */
[----:B------:R-:W1:Y:S01]  /*4950*/  LDSM.16.MT88.4 R12, [R158+0x9800] ;  /* 0x009800009e0c783b */ /* 0x000e620000004200 */
        /* <DEDUP_REMOVED lines=8> */
[----:B------:R-:W-:Y:S01]  /*49e0*/  HMMA.16816.F32 R108, R4, R18, R108 ;  /* 0x00000012046c723c */ /* 0x000fe2000000186c */
[----:B------:R-:W-:Y:S01]  /*49f0*/  LDSM.16.MT88.4 R16, [R158+0xa400] ;  /* 0x00a400009e10783b */ /* 0x000fe20000004200 */
[----:B------:R-:W2:Y:S05]  /*4a00*/  MUFU.EX2 R66, R66 ;  /* 0x0000004200427308 */ /* 0x000eaa0000000800 */
[----:B------:R-:W-:-:S02]  /*4a10*/  F2FP.PACK_AB R4, R33, R38 ;  /* 0x000000262104723e */ /* 0x000fc400000000ff */
[----:B------:R-:W-:Y:S01]  /*4a20*/  F2FP.PACK_AB R6, R28, R29 ;  /* 0x0000001d1c06723e */ /* 0x000fe200000000ff */
[----:B------:R-:W-:Y:S01]  /*4a30*/  MUFU.EX2 R165, R165 ;  /* 0x000000a500a57308 */ /* 0x000fe20000000800 */
[----:B----4-:R-:W-:Y:S02]  /*4a40*/  F2FP.PACK_AB R5, R31, R32 ;  /* 0x000000201f05723e */ /* 0x010fe400000000ff */
[----:B-----5:R-:W-:-:S05]  /*4a50*/  F2FP.PACK_AB R7, R3, R30 ;  /* 0x0000001e0307723e */ /* 0x020fca00000000ff */
[----:B------:R-:W4:Y:S02]  /*4a60*/  MUFU.EX2 R118, R118 ;  /* 0x0000007600767308 */ /* 0x000f240000000800 */
[C---:B-1----:R-:W-:Y:S06]  /*4a70*/  HMMA.16816.F32 R112, R4.reuse, R12, R112 ;  /* 0x0000000c0470723c */ /* 0x042fec0000001870 */
[----:B------:R-:W-:Y:S02]  /*4a80*/  MUFU.EX2 R151, R151 ;  /* 0x0000009700977308 */ /* 0x000fe40000000800 */
[C---:B---3--:R-:W-:Y:S06]  /*4a90*/  HMMA.16816.F32 R72, R4.reuse, R8, R72 ;  /* 0x000000080448723c */ /* 0x048fec0000001848 */
[----:B------:R-:W1:Y:S02]  /*4aa0*/  MUFU.EX2 R64, R64 ;  /* 0x0000004000407308 */ /* 0x000e640000000800 */
[C---:B------:R-:W-:Y:S01]  /*4ab0*/  HMMA.16816.F32 R76, R4.reuse, R10, R76 ;  /* 0x0000000a044c723c */ /* 0x040fe2000000184c */
[----:B------:R-:W3:Y:S05]  /*4ac0*/  LDSM.16.MT88.4 R8, [R156+0xb800] ;  /* 0x00b800009c08783b */ /* 0x000eea0000004200 */
[----:B------:R-:W-:Y:S02]  /*4ad0*/  MUFU.EX2 R126, R126 ;  /* 0x0000007e007e7308 */ /* 0x000fe40000000800 */
[C---:B------:R-:W-:Y:S01]  /*4ae0*/  HMMA.16816.F32 R68, R4.reuse, R14, R68 ;  /* 0x0000000e0444723c */ /* 0x040fe20000001844 */
[----:B------:R-:W5:Y:S05]  /*4af0*/  LDSM.16.MT88.4 R12, [R158+0xb800] ;  /* 0x00b800009e0c783b */ /* 0x000f6a0000004200 */
[----:B------:R-:W-:Y:S08]  /*4b00*/  MUFU.EX2 R117, R117 ;  /* 0x0000007500757308 */ /* 0x000ff00000000800 */
[----:B------:R-:W-:Y:S08]  /*4b10*/  MUFU.EX2 R124, R124 ;  /* 0x0000007c007c7308 */ /* 0x000ff00000000800 */
[----:B------:R-:W1:Y:S08]  /*4b20*/  MUFU.EX2 R67, R67 ;  /* 0x0000004300437308 */ /* 0x000e700000000800 */
[----:B------:R-:W-:Y:S01]  /*4b30*/  MUFU.EX2 R128, R128 ;  /* 0x0000008000807308 */ /* 0x000fe20000000800 */
[C---:B---3--:R-:W-:Y:S07]  /*4b40*/  HMMA.16816.F32 R88, R4.reuse, R8, R88 ;  /* 0x000000080458723c */ /* 0x048fee0000001858 */
[----:B------:R-:W3:Y:S01]  /*4b50*/  MUFU.EX2 R119, R119 ;  /* 0x0000007700777308 */ /* 0x000ee20000000800 */
[C---:B------:R-:W-:Y:S01]  /*4b60*/  HMMA.16816.F32 R108, R4.reuse, R10, R108 ;  /* 0x0000000a046c723c */ /* 0x040fe2000000186c */
[----:B------:R-:W1:Y:S06]  /*4b70*/  LDSM.16.MT88.4 R8, [R156+0xd800] ;  /* 0x00d800009c08783b */ /* 0x000e6c0000004200 */
[----:B------:R-:W-:Y:S01]  /*4b80*/  MUFU.EX2 R125, R125 ;  /* 0x0000007d007d7308 */ /* 0x000fe20000000800 */
[C---:B-----5:R-:W-:Y:S07]  /*4b90*/  HMMA.16816.F32 R80, R4.reuse, R12, R80 ;  /* 0x0000000c0450723c */ /* 0x060fee0000001850 */
[----:B------:R-:W-:Y:S01]  /*4ba0*/  MUFU.EX2 R58, R58 ;  /* 0x0000003a003a7308 */ /* 0x000fe20000000800 */
[C---:B------:R-:W-:Y:S01]  /*4bb0*/  HMMA.16816.F32 R84, R4.reuse, R14, R84 ;  /* 0x0000000e0454723c */ /* 0x040fe20000001854 */
[----:B------:R-:W5:Y:S06]  /*4bc0*/  LDSM.16.MT88.4 R12, [R158+0xd800] ;  /* 0x00d800009e0c783b */ /* 0x000f6c0000004200 */
[----:B------:R-:W-:Y:S08]  /*4bd0*/  MUFU.EX2 R62, R62 ;  /* 0x0000003e003e7308 */ /* 0x000ff00000000800 */
[----:B------:R-:W-:Y:S08]  /*4be0*/  MUFU.EX2 R45, R45 ;  /* 0x0000002d002d7308 */ /* 0x000ff00000000800 */
[----:B------:R-:W-:Y:S01]  /*4bf0*/  MUFU.EX2 R39, R39 ;  /* 0x0000002700277308 */ /* 0x000fe20000000800 */
[C---:B-1----:R-:W-:Y:S07]  /*4c00*/  HMMA.16816.F32 R104, R4.reuse, R8, R104 ;  /* 0x000000080468723c */ /* 0x042fee0000001868 */
[----:B------:R-:W-:Y:S01]  /*4c10*/  MUFU.EX2 R35, R35 ;  /* 0x0000002300237308 */ /* 0x000fe20000000800 */
[C---:B------:R-:W-:Y:S01]  /*4c20*/  HMMA.16816.F32 R100, R4.reuse, R10, R100 ;  /* 0x0000000a0464723c */ /* 0x040fe20000001864 */
[----:B------:R-:W1:Y:S07]  /*4c30*/  LDSM.16.MT88.4 R8, [R156+0x9c00] ;  /* 0x009c00009c08783b */ /* 0x000e6e0000004200 */
[C---:B-----5:R-:W-:Y:S08]  /*4c40*/  HMMA.16816.F32 R92, R4.reuse, R12, R92 ;  /* 0x0000000c045c723c */ /* 0x060ff0000000185c */
[----:B------:R-:W-:Y:S01]  /*4c50*/  HMMA.16816.F32 R96, R4, R14, R96 ;  /* 0x0000000e0460723c */ /* 0x000fe20000001860 */
[----:B------:R-:W5:Y:S06]  /*4c60*/  LDSM.16.MT88.4 R12, [R158+0x9c00] ;  /* 0x009c00009e0c783b */ /* 0x000f6c0000004200 */
[----:B------:R-:W-:-:S02]  /*4c70*/  F2FP.PACK_AB R4, R54, R65 ;  /* 0x000000413604723e */ /* 0x000fc400000000ff */
[----:B------:R-:W-:Y:S02]  /*4c80*/  F2FP.PACK_AB R6, R50, R61 ;  /* 0x0000003d3206723e */ /* 0x000fe400000000ff */
[----:B------:R-:W-:Y:S02]  /*4c90*/  F2FP.PACK_AB R5, R52, R63 ;  /* 0x0000003f3405723e */ /* 0x000fe400000000ff */
[----:B------:R-:W-:-:S07]  /*4ca0*/  F2FP.PACK_AB R7, R46, R59 ;  /* 0x0000003b2e07723e */ /* 0x000fce00000000ff */
[C---:B-1----:R-:W-:Y:S08]  /*4cb0*/  HMMA.16816.F32 R72, R4.reuse, R8, R72 ;  /* 0x000000080448723c */ /* 0x042ff00000001848 */
[C---:B------:R-:W-:Y:S01]  /*4cc0*/  HMMA.16816.F32 R76, R4.reuse, R10, R76 ;  /* 0x0000000a044c723c */ /* 0x040fe2000000184c */
[----:B------:R-:W1:Y:S07]  /*4cd0*/  LDSM.16.MT88.4 R8, [R156+0xbc00] ;  /* 0x00bc00009c08783b */ /* 0x000e6e0000004200 */
[C---:B-----5:R-:W-:Y:S08]  /*4ce0*/  HMMA.16816.F32 R112, R4.reuse, R12, R112 ;  /* 0x0000000c0470723c */ /* 0x060ff00000001870 */
[C---:B------:R-:W-:Y:S01]  /*4cf0*/  HMMA.16816.F32 R68, R4.reuse, R14, R68 ;  /* 0x0000000e0444723c */ /* 0x040fe20000001844 */
[----:B------:R-:W5:Y:S07]  /*4d00*/  LDSM.16.MT88.4 R12, [R158+0xbc00] ;  /* 0x00bc00009e0c783b */ /* 0x000f6e0000004200 */
        /* <DEDUP_REMOVED lines=10> */
[----:B------:R-:W-:Y:S01]  /*4db0*/  HMMA.16816.F32 R96, R4, R14, R96 ;  /* 0x0000000e0460723c */ /* 0x000fe20000001860 */
[----:B------:R-:W5:Y:S06]  /*4dc0*/  LDSM.16.MT88.4 R12, [R158+0xa000] ;  /* 0x00a000009e0c783b */ /* 0x000f6c0000004200 */
[----:B------:R-:W-:-:S02]  /*4dd0*/  F2FP.PACK_AB R4, R116, R183 ;  /* 0x000000b77404723e */ /* 0x000fc400000000ff */
[----:B--2---:R-:W-:Y:S02]  /*4de0*/  F2FP.PACK_AB R6, R66, R153 ;  /* 0x000000994206723e */ /* 0x004fe400000000ff */
[----:B----4-:R-:W-:Y:S02]  /*4df0*/  F2FP.PACK_AB R5, R118, R165 ;  /* 0x000000a57605723e */ /* 0x010fe400000000ff */
[----:B------:R-:W-:-:S07]  /*4e00*/  F2FP.PACK_AB R7, R64, R151 ;  /* 0x000000974007723e */ /* 0x000fce00000000ff */
[C---:B-1----:R-:W-:Y:S08]  /*4e10*/  HMMA.16816.F32 R72, R4.reuse, R8, R72 ;  /* 0x000000080448723c */ /* 0x042ff00000001848 */
[C---:B------:R-:W-:Y:S01]  /*4e20*/  HMMA.16816.F32 R76, R4.reuse, R10, R76 ;  /* 0x0000000a044c723c */ /* 0x040fe2000000184c */
[----:B------:R-:W1:Y:S07]  /*4e30*/  LDSM.16.MT88.4 R8, [R156+0xc000] ;  /* 0x00c000009c08783b */ /* 0x000e6e0000004200 */
[C---:B-----5:R-:W-:Y:S08]  /*4e40*/  HMMA.16816.F32 R112, R4.reuse, R12, R112 ;  /* 0x0000000c0470723c */ /* 0x060ff00000001870 */
        /* <DEDUP_REMOVED lines=16> */
[----:B------:R-:W-:Y:S01]  /*4f50*/  FFMA.FTZ R60, R127, c[0x0][0x23c], -R34 ;  /* 0x00008f007f3c7a23 */ /* 0x000fe20000010822 */
[----:B---3--:R-:W-:Y:S01]  /*4f60*/  F2FP.PACK_AB R5, R119, R128 ;  /* 0x000000807705723e */ /* 0x008fe200000000ff */
[----:B------:R-:W-:Y:S01]  /*4f70*/  FADD.FTZ R129, R129, R4 ;  /* 0x0000000481817221 */ /* 0x000fe20000010000 */
[----:B------:R-:W-:Y:S01]  /*4f80*/  F2FP.PACK_AB R4, R117, R126 ;  /* 0x0000007e7504723e */ /* 0x000fe200000000ff */
[----:B------:R-:W-:-:S02]  /*4f90*/  FFMA.FTZ R127, R25, c[0x0][0x23c], -R44 ;  /* 0x00008f00197f7a23 */ /* 0x000fc4000001082c */
[----:B------:R-:W3:Y:S01]  /*4fa0*/  MUFU.EX2 R60, R60 ;  /* 0x0000003c003c7308 */ /* 0x000ee20000000800 */
[----:B------:R-:W-:Y:S02]  /*4fb0*/  FADD.FTZ R140, R56, R129 ;  /* 0x00000081388c7221 */ /* 0x000fe40000010000 */
[--C-:B------:R-:W-:Y:S02]  /*4fc0*/  FFMA.FTZ R129, R21, c[0x0][0x23c], -R44.reuse ;  /* 0x00008f0015817a23 */ /* 0x100fe4000001082c */
[----:B------:R-:W-:-:S03]  /*4fd0*/  FFMA.FTZ R56, R27, c[0x0][0x23c], -R44 ;  /* 0x00008f001b387a23 */ /* 0x000fc6000001082c */
[----:B------:R-:W-:Y:S01]  /*4fe0*/  MUFU.EX2 R127, R127 ;  /* 0x0000007f007f7308 */ /* 0x000fe20000000800 */
[----:B---3--:R-:W-:-:S07]  /*4ff0*/  F2FP.PACK_AB R7, R60, R125 ;  /* 0x0000007d3c07723e */ /* 0x008fce00000000ff */
[----:B------:R-:W3:Y:S01]  /*5000*/  MUFU.EX2 R129, R129 ;  /* 0x0000008100817308 */ /* 0x000ee20000000800 */
[C---:B-1----:R-:W-:Y:S07]  /*5010*/  HMMA.16816.F32 R80, R4.reuse, R8, R80 ;  /* 0x000000080450723c */ /* 0x042fee0000001850 */
[----:B------:R-:W1:Y:S01]  /*5020*/  MUFU.EX2 R56, R56 ;  /* 0x0000003800387308 */ /* 0x000e620000000800 */
[C---:B------:R-:W-:Y:S01]  /*5030*/  HMMA.16816.F32 R84, R4.reuse, R10, R84 ;  /* 0x0000000a0454723c */ /* 0x040fe20000001854 */
[----:B------:R-:W4:Y:S07]  /*5040*/  LDSM.16.MT88.4 R8, [R158+0xe400] ;  /* 0x00e400009e08783b */ /* 0x000f2e0000004200 */
[C---:B--2---:R-:W-:Y:S08]  /*5050*/  HMMA.16816.F32 R72, R4.reuse, R12, R72 ;  /* 0x0000000c0448723c */ /* 0x044ff00000001848 */
[C---:B------:R-:W-:Y:S01]  /*5060*/  HMMA.16816.F32 R76, R4.reuse, R14, R76 ;  /* 0x0000000e044c723c */ /* 0x040fe2000000184c */
[----:B------:R-:W2:Y:S07]  /*5070*/  LDSM.16.MT88.4 R12, [R156+0xe400] ;  /* 0x00e400009c0c783b */ /* 0x000eae0000004200 */
[C---:B------:R-:W-:Y:S08]  /*5080*/  HMMA.16816.F32 R112, R4.reuse, R16, R112 ;  /* 0x000000100470723c */ /* 0x040ff00000001870 */
[C---:B------:R-:W-:Y:S01]  /*5090*/  HMMA.16816.F32 R68, R4.reuse, R18, R68 ;  /* 0x000000120444723c */ /* 0x040fe20000001844 */
[----:B------:R-:W5:Y:S07]  /*50a0*/  LDSM.16.MT88.4 R16, [R156+0xc400] ;  /* 0x00c400009c10783b */ /* 0x000f6e0000004200 */
[C---:B----4-:R-:W-:Y:S08]  /*50b0*/  HMMA.16816.F32 R92, R4.reuse, R8, R92 ;  /* 0x00000008045c723c */ /* 0x050ff0000000185c */
[C---:B------:R-:W-:Y:S01]  /*50c0*/  HMMA.16816.F32 R96, R4.reuse, R10, R96 ;  /* 0x0000000a0460723c */ /* 0x040fe20000001860 */
[----:B------:R-:W4:Y:S07]  /*50d0*/  LDSM.16.MT88.4 R8, [R158+0xa800] ;  /* 0x00a800009e08783b */ /* 0x000f2e0000004200 */
[C---:B--2---:R-:W-:Y:S07]  /*50e0*/  HMMA.16816.F32 R104, R4.reuse, R12, R104 ;  /* 0x0000000c0468723c */ /* 0x044fee0000001868 */
[----:B------:R-:W-:Y:S01]  /*50f0*/  FADD.FTZ R13, R49, R140 ;  /* 0x0000008c310d7221 */ /* 0x000fe20000010000 */
[----:B------:R-:W-:Y:S01]  /*5100*/  HMMA.16816.F32 R100, R4, R14, R100 ;  /* 0x0000000e0464723c */ /* 0x000fe20000001864 */
[----:B------:R-:W-:Y:S01]  /*5110*/  MUFU.EX2 R49, R53 ;  /* 0x0000003500317308 */ /* 0x000fe20000000800 */
[----:B------:R-:W-:-:S02]  /*5120*/  FADD.FTZ R12, R48, R57 ;  /* 0x00000039300c7221 */ /* 0x000fc40000010000 */
[----:B------:R-:W-:Y:S02]  /*5130*/  FFMA.FTZ R48, R22, c[0x0][0x23c], -R44 ;  /* 0x00008f0016307a23 */ /* 0x000fe4000001082c */
[----:B------:R-:W-:Y:S01]  /*5140*/  FADD.FTZ R55, R55, R12 ;  /* 0x0000000c37377221 */ /* 0x000fe20000010000 */
[----:B------:R-:W2:Y:S01]  /*5150*/  LDSM.16.MT88.4 R20, [R158+0xc800] ;  /* 0x00c800009e14783b */ /* 0x000ea20000004200 */
[----:B-----5:R-:W-:Y:S02]  /*5160*/  HMMA.16816.F32 R88, R4, R16, R88 ;  /* 0x000000100458723c */ /* 0x020fe40000001858 */
[----:B------:R-:W-:-:S04]  /*5170*/  FADD.FTZ R55, R36, R55 ;  /* 0x0000003724377221 */ /* 0x000fc80000010000 */
[----:B------:R-:W-:Y:S02]  /*5180*/  FADD.FTZ R32, R32, R55 ;  /* 0x0000003720207221 */ /* 0x000fe40000010000 */
[----:B------:R-:W-:Y:S01]  /*5190*/  FFMA.FTZ R17, R43, c[0x0][0x23c], -R34 ;  /* 0x00008f002b117a23 */ /* 0x000fe20000010822 */
[----:B------:R-:W-:Y:S01]  /*51a0*/  HMMA.16816.F32 R108, R4, R18, R108 ;  /* 0x00000012046c723c */ /* 0x000fe2000000186c */
[----:B------:R-:W-:Y:S02]  /*51b0*/  FADD.FTZ R16, R42, R13 ;  /* 0x0000000d2a107221 */ /* 0x000fe40000010000 */
[----:B------:R-:W5:Y:S01]  /*51c0*/  MUFU.EX2 R42, R17 ;  /* 0x00000011002a7308 */ /* 0x000f620000000800 */
[----:B------:R-:W2:Y:S01]  /*51d0*/  LDSM.16.MT88.4 R12, [R156+0xc800] ;  /* 0x00c800009c0c783b */ /* 0x000ea20000004200 */
[----:B------:R-:W-:Y:S02]  /*51e0*/  FADD.FTZ R43, R47, R16 ;  /* 0x000000102f2b7221 */ /* 0x000fe40000010000 */
[----:B---3--:R-:W-:Y:S01]  /*51f0*/  F2FP.PACK_AB R4, R58, R129 ;  /* 0x000000813a04723e */ /* 0x008fe200000000ff */
[--C-:B------:R-:W-:Y:S01]  /*5200*/  FFMA.FTZ R47, R24, c[0x0][0x23c], -R44.reuse ;  /* 0x00008f00182f7a23 */ /* 0x100fe2000001082c */
[----:B-1----:R-:W-:Y:S01]  /*5210*/  F2FP.PACK_AB R6, R56, R127 ;  /* 0x0000007f3806723e */ /* 0x002fe200000000ff */
[----:B------:R-:W-:Y:S01]  /*5220*/  FFMA.FTZ R44, R26, c[0x0][0x23c], -R44 ;  /* 0x00008f001a2c7a23 */ /* 0x000fe2000001082c */
[----:B------:R-:W-:Y:S01]  /*5230*/  F2FP.PACK_AB R5, R45, R62 ;  /* 0x0000003e2d05723e */ /* 0x000fe200000000ff */
[----:B------:R-:W-:Y:S01]  /*5240*/  LDSM.16.MT88.4 R24, [R156+0xa800] ;  /* 0x00a800009c18783b */ /* 0x000fe20000004200 */
[----:B------:R-:W-:-:S02]  /*5250*/  FADD.FTZ R43, R40, R43 ;  /* 0x0000002b282b7221 */ /* 0x000fc40000010000 */
[----:B------:R-:W-:Y:S02]  /*5260*/  FADD.FTZ R31, R31, R32 ;  /* 0x000000201f1f7221 */ /* 0x000fe40000010000 */
[----:B------:R-:W-:Y:S01]  /*5270*/  FFMA.FTZ R40, R41, c[0x0][0x23c], -R34 ;  /* 0x00008f0029287a23 */ /* 0x000fe20000010822 */
[----:B-----5:R-:W-:Y:S01]  /*5280*/  F2FP.PACK_AB R7, R42, R49 ;  /* 0x000000312a07723e */ /* 0x020fe200000000ff */
[----:B------:R-:W1:Y:S01]  /*5290*/  LDSM.16.MT88.4 R16, [R156+0xe800] ;  /* 0x00e800009c10783b */ /* 0x000e620000004200 */
[----:B------:R-:W-:Y:S01]  /*52a0*/  FADD.FTZ R30, R30, R31 ;  /* 0x0000001f1e1e7221 */ /* 0x000fe20000010000 */
[----:B------:R-:W-:Y:S03]  /*52b0*/  MUFU.EX2 R34, R37 ;  /* 0x0000002500227308 */ /* 0x000fe60000000800 */
[----:B------:R-:W-:Y:S01]  /*52c0*/  FADD.FTZ R30, R3, R30 ;  /* 0x0000001e031e7221 */ /* 0x000fe20000010000 */
[C---:B----4-:R-:W-:Y:S03]  /*52d0*/  HMMA.16816.F32 R112, R4.reuse, R8, R112 ;  /* 0x000000080470723c */ /* 0x050fe60000001870 */
[----:B------:R-:W-:Y:S01]  /*52e0*/  FADD.FTZ R63, R63, R30 ;  /* 0x0000001e3f3f7221 */ /* 0x000fe20000010000 */
[----:B------:R-:W-:Y:S03]  /*52f0*/  MUFU.EX2 R40, R40 ;  /* 0x0000002800287308 */ /* 0x000fe60000000800 */
[----:B------:R-:W-:Y:S01]  /*5300*/  FADD.FTZ R52, R52, R63 ;  /* 0x0000003f34347221 */ /* 0x000fe20000010000 */
[----:B------:R-:W-:Y:S01]  /*5310*/  HMMA.16816.F32 R68, R4, R10, R68 ;  /* 0x0000000a0444723c */ /* 0x000fe20000001844 */
[----:B------:R-:W3:Y:S02]  /*5320*/  LDSM.16.MT88.4 R8, [R158+0xe800] ;  /* 0x00e800009e08783b */ /* 0x000ee40000004200 */
[----:B------:R-:W-:-:S04]  /*5330*/  FADD.FTZ R59, R59, R52 ;  /* 0x000000343b3b7221 */ /* 0x000fc80000010000 */
[----:B------:R-:W-:Y:S01]  /*5340*/  FADD.FTZ R46, R46, R59 ;  /* 0x0000003b2e2e7221 */ /* 0x000fe20000010000 */
[----:B--2---:R-:W-:Y:S03]  /*5350*/  HMMA.16816.F32 R80, R4, R20, R80 ;  /* 0x000000140450723c */ /* 0x004fe60000001850 */
[----:B------:R-:W-:-:S04]  /*5360*/  FADD.FTZ R165, R165, R46 ;  /* 0x0000002ea5a57221 */ /* 0x000fc80000010000 */
[----:B------:R-:W-:Y:S01]  /*5370*/  FADD.FTZ R118, R118, R165 ;  /* 0x000000a576767221 */ /* 0x000fe20000010000 */
[----:B------:R-:W-:Y:S03]  /*5380*/  HMMA.16816.F32 R88, R4, R12, R88 ;  /* 0x0000000c0458723c */ /* 0x000fe60000001858 */
        /* <DEDUP_REMOVED lines=9> */
[C---:B------:R-:W-:Y:S01]  /*5420*/  HMMA.16816.F32 R72, R4.reuse, R24, R72 ;  /* 0x000000180448723c */ /* 0x040fe20000001848 */
[----:B------:R-:W-:Y:S01]  /*5430*/  MUFU.EX2 R24, R51 ;  /* 0x0000003300187308 */ /* 0x000fe20000000800 */
[----:B------:R-:W-:Y:S02]  /*5440*/  FADD.FTZ R125, R60, R125 ;  /* 0x0000007d3c7d7221 */ /* 0x000fe40000010000 */
[----:B------:R-:W-:Y:S02]  /*5450*/  FADD.FTZ R16, R33, R16 ;  /* 0x0000001021107221 */ /* 0x000fe40000010000 */
[----:B------:R-:W-:Y:S02]  /*5460*/  FADD.FTZ R62, R62, R125 ;  /* 0x0000007d3e3e7221 */ /* 0x000fe40000010000 */
[----:B---3--:R-:W-:Y:S01]  /*5470*/  HMMA.16816.F32 R92, R4, R8, R92 ;  /* 0x00000008045c723c */ /* 0x008fe2000000185c */
[----:B------:R-:W-:Y:S01]  /*5480*/  FADD.FTZ R29, R29, R16 ;  /* 0x000000101d1d7221 */ /* 0x000fe20000010000 */
[----:B------:R-:W-:Y:S01]  /*5490*/  MUFU.EX2 R25, R47 ;  /* 0x0000002f00197308 */ /* 0x000fe20000000800 */
[----:B------:R-:W-:-:S02]  /*54a0*/  FADD.FTZ R62, R45, R62 ;  /* 0x0000003e2d3e7221 */ /* 0x000fc40000010000 */
[----:B------:R-:W-:Y:S02]  /*54b0*/  FADD.FTZ R28, R28, R29 ;  /* 0x0000001d1c1c7221 */ /* 0x000fe40000010000 */
[----:B------:R-:W-:Y:S01]  /*54c0*/  FADD.FTZ R49, R49, R62 ;  /* 0x0000003e31317221 */ /* 0x000fe20000010000 */
[C---:B------:R-:W-:Y:S01]  /*54d0*/  HMMA.16816.F32 R96, R4.reuse, R10, R96 ;  /* 0x0000000a0460723c */ /* 0x040fe20000001860 */
[----:B------:R-:W1:Y:S01]  /*54e0*/  LDSM.16.MT88.4 R8, [R158+0xcc00] ;  /* 0x00cc00009e08783b */ /* 0x000e620000004200 */
[----:B------:R-:W-:Y:S02]  /*54f0*/  FADD.FTZ R65, R65, R28 ;  /* 0x0000001c41417221 */ /* 0x000fe40000010000 */
[----:B------:R-:W-:Y:S02]  /*5500*/  FADD.FTZ R42, R42, R49 ;  /* 0x000000312a2a7221 */ /* 0x000fe40000010000 */
[----:B------:R-:W-:Y:S02]  /*5510*/  FADD.FTZ R54, R54, R65 ;  /* 0x0000004136367221 */ /* 0x000fe40000010000 */
[----:B------:R-:W-:Y:S01]  /*5520*/  HMMA.16816.F32 R76, R4, R26, R76 ;  /* 0x0000001a044c723c */ /* 0x000fe2000000184c */
[----:B------:R-:W3:Y:S01]  /*5530*/  MUFU.EX2 R27, R48 ;  /* 0x00000030001b7308 */ /* 0x000ee20000000800 */
[----:B------:R-:W-:-:S04]  /*5540*/  FADD.FTZ R61, R61, R54 ;  /* 0x000000363d3d7221 */ /* 0x000fc80000010000 */
[----:B------:R-:W-:Y:S02]  /*5550*/  FADD.FTZ R50, R50, R61 ;  /* 0x0000003d32327221 */ /* 0x000fe40000010000 */
[C---:B------:R-:W-:Y:S01]  /*5560*/  HMMA.16816.F32 R84, R4.reuse, R22, R84 ;  /* 0x000000160454723c */ /* 0x040fe20000001854 */
[----:B------:R-:W4:Y:S01]  /*5570*/  MUFU.EX2 R26, R44 ;  /* 0x0000002c001a7308 */ /* 0x000f220000000800 */
[----:B------:R-:W-:Y:S01]  /*5580*/  FADD.FTZ R183, R183, R50 ;  /* 0x00000032b7b77221 */ /* 0x000fe20000010000 */
[----:B------:R-:W5:Y:S03]  /*5590*/  LDSM.16.MT88.4 R20, [R158+0xac00] ;  /* 0x00ac00009e14783b */ /* 0x000f660000004200 */
[----:B------:R-:W-:Y:S02]  /*55a0*/  FADD.FTZ R116, R116, R183 ;  /* 0x000000b774747221 */ /* 0x000fe40000010000 */
[----:B------:R-:W-:Y:S01]  /*55b0*/  HMMA.16816.F32 R100, R4, R18, R100 ;  /* 0x000000120464723c */ /* 0x000fe20000001864 */
[----:B------:R-:W5:Y:S01]  /*55c0*/  LDSM.16.MT88.4 R16, [R156+0xcc00] ;  /* 0x00cc00009c10783b */ /* 0x000f620000004200 */
[----:B------:R-:W-:-:S04]  /*55d0*/  FADD.FTZ R153, R153, R116 ;  /* 0x0000007499997221 */ /* 0x000fc80000010000 */
[----:B------:R-:W-:Y:S01]  /*55e0*/  FADD.FTZ R153, R66, R153 ;  /* 0x0000009942997221 */ /* 0x000fe20000010000 */
[----:B---3--:R-:W-:Y:S02]  /*55f0*/  F2FP.PACK_AB R4, R27, R24 ;  /* 0x000000181b04723e */ /* 0x008fe400000000ff */
[----:B----4-:R-:W-:Y:S01]  /*5600*/  F2FP.PACK_AB R6, R26, R25 ;  /* 0x000000191a06723e */ /* 0x010fe200000000ff */
[----:B------:R-:W-:Y:S01]  /*5610*/  FADD.FTZ R126, R126, R153 ;  /* 0x000000997e7e7221 */ /* 0x000fe20000010000 */
[C---:B------:R-:W-:Y:S01]  /*5620*/  F2FP.PACK_AB R5, R40.reuse, R39 ;  /* 0x000000272805723e */ /* 0x040fe200000000ff */
[----:B------:R-:W-:Y:S01]  /*5630*/  FADD.FTZ R39, R39, R42 ;  /* 0x0000002a27277221 */ /* 0x000fe20000010000 */
[----:B------:R-:W-:Y:S01]  /*5640*/  F2FP.PACK_AB R7, R35, R34 ;  /* 0x000000222307723e */ /* 0x000fe200000000ff */
[----:B------:R-:W-:Y:S02]  /*5650*/  FADD.FTZ R117, R117, R126 ;  /* 0x0000007e75757221 */ /* 0x000fe40000010000 */
[----:B------:R-:W-:-:S02]  /*5660*/  FADD.FTZ R39, R40, R39 ;  /* 0x0000002728277221 */ /* 0x000fc40000010000 */
[----:B------:R-:W-:Y:S02]  /*5670*/  FADD.FTZ R124, R124, R117 ;  /* 0x000000757c7c7221 */ /* 0x000fe40000010000 */
[C---:B--2---:R-:W-:Y:S01]  /*5680*/  HMMA.16816.F32 R72, R4.reuse, R12, R72 ;  /* 0x0000000c0448723c */ /* 0x044fe20000001848 */
[----:B------:R-:W-:Y:S02]  /*5690*/  FADD.FTZ R34, R34, R39 ;  /* 0x0000002722227221 */ /* 0x000fe40000010000 */
[----:B------:R-:W-:Y:S02]  /*56a0*/  FADD.FTZ R124, R67, R124 ;  /* 0x0000007c437c7221 */ /* 0x000fe40000010000 */
[----:B------:R-:W-:Y:S02]  /*56b0*/  FADD.FTZ R182, R35, R34 ;  /* 0x0000002223b67221 */ /* 0x000fe40000010000 */
        /* <DEDUP_REMOVED lines=12> */
[----:B-----5:R-:W-:Y:S03]  /*5780*/  HMMA.16816.F32 R112, R4, R20, R112 ;  /* 0x000000140470723c */ /* 0x020fe60000001870 */
[----:B------:R-:W-:-:S05]  /*5790*/  FADD.FTZ R179, R26, R25 ;  /* 0x000000191ab37221 */ /* 0x000fca0000010000 */
[C---:B------:R-:W-:Y:S08]  /*57a0*/  HMMA.16816.F32 R68, R4.reuse, R22, R68 ;  /* 0x000000160444723c */ /* 0x040ff00000001844 */
[C---:B------:R-:W-:Y:S08]  /*57b0*/  HMMA.16816.F32 R88, R4.reuse, R16, R88 ;  /* 0x000000100458723c */ /* 0x040ff00000001858 */
        /* <DEDUP_REMOVED lines=64> */
[----:B------:R-:W-:Y:S01]  /*5bc0*/  IMAD R4, R5, c[0x0][0x18c], R4 ;  /* 0x0000630005047a24 */ /* 0x000fe200078e0204 */
[----:B------:R-:W-:-:S03]  /*5bd0*/  MOV R5, R8 ;  /* 0x0000000800057202 */ /* 0x000fc60000000f00 */
[----:B------:R-:W-:Y:S01]  /*5be0*/  IMAD.IADD R4, R9, 0x1, R4 ;  /* 0x0000000109047824 */ /* 0x000fe200078e0204 */
[----:B------:R-:W-:Y:S05]  /*5bf0*/  BRA `(.L_x_1777) ;  /* 0x0000002000007947 */ /* 0x000fea0003800000 */
.L_x_1776:
[----:B------:R-:W-:-:S04]  /*5c00*/  LEA R5, -R121, RZ, 0x7 ;  /* 0x000000ff79057211 */ /* 0x000fc800078e39ff */
[----:B------:R-:W-:Y:S02]  /*5c10*/  SHF.R.S32.HI R4, RZ, 0x1f, R5 ;  /* 0x0000001fff047819 */ /* 0x000fe40000011405 */
.L_x_1777:
[----:B------:R-:W-:Y:S01]  /*5c20*/  LEA R7, P1, R121, R5, 0x5 ;  /* 0x0000000579077211 */ /* 0x000fe200078228ff */
[----:B------:R-:W-:Y:S01]  /*5c30*/  IMAD.MOV.U32 R140, RZ, RZ, 0x6 ;  /* 0x00000006ff8c7424 */ /* 0x000fe200078e00ff */
[-C--:B------:R-:W-:Y:S02]  /*5c40*/  IADD3 R3, P2, R5, R122.reuse, RZ ;  /* 0x0000007a05037210 */ /* 0x080fe40007f5e0ff */
[----:B------:R-:W-:Y:S01]  /*5c50*/  IADD3 R122, P0, R7, R122, RZ ;  /* 0x0000007a077a7210 */ /* 0x000fe20007f1e0ff */
[----:B------:R-:W-:Y:S01]  /*5c60*/  IMAD.MOV.U32 R7, RZ, RZ, c[0x0][0x1a4] ;  /* 0x00006900ff077624 */ /* 0x000fe200078e00ff */
[----:B------:R-:W-:Y:S01]  /*5c70*/  LEA R164, P3, R5, R164, 0x1 ;  /* 0x000000a405a47211 */ /* 0x000fe200078608ff */
[----:B------:R-:W-:Y:S01]  /*5c80*/  IMAD.X R6, R4, 0x1, R120, P2 ;  /* 0x0000000104067824 */ /* 0x000fe200010e0678 */
[----:B------:R-:W-:Y:S02]  /*5c90*/  LEA R8, P2, R3, c[0x0][0x170], 0x1 ;  /* 0x00005c0003087a11 */ /* 0x000fe400078408ff */
[----:B------:R-:W-:-:S02]  /*5ca0*/  LEA.HI.X R7, R121, R4, R7, 0x5, P1 ;  /* 0x0000000479077211 */ /* 0x000fc400008f2c07 */
[----:B------:R-:W-:Y:S01]  /*5cb0*/  LEA.HI.X R9, R3, c[0x0][0x174], R6, 0x1, P2 ;  /* 0x00005d0003097a11 */ /* 0x000fe200010f0c06 */
[----:B------:R-:W-:Y:S01]  /*5cc0*/  IMAD.SHL.U32 R3, R121, 0x40, RZ ;  /* 0x0000004079037824 */ /* 0x000fe200078e00ff */
[----:B------:R-:W-:Y:S01]  /*5cd0*/  LEA.HI.X R163, R5, R163, R4, 0x1, P3 ;  /* 0x000000a305a37211 */ /* 0x000fe200018f0c04 */
[----:B------:R-:W-:Y:S01]  /*5ce0*/  IMAD.X R7, R7, 0x1, R120, P0 ;  /* 0x0000000107077824 */ /* 0x000fe200000e0678 */
[C---:B------:R-:W-:Y:S02]  /*5cf0*/  LEA R10, P0, R122.reuse, c[0x0][0x170], 0x1 ;  /* 0x00005c007a0a7a11 */ /* 0x040fe400078008ff */
[----:B------:R-:W-:Y:S01]  /*5d00*/  SHF.L.U64.HI R4, R121, R140, c[0x0][0x1a4] ;  /* 0x0000690079047619 */ /* 0x000fe2000001028c */
[----:B------:R-:W-:Y:S01]  /*5d10*/  IMAD.MOV.U32 R165, RZ, RZ, R163 ;  /* 0x000000ffffa57224 */ /* 0x000fe200078e00a3 */
[----:B------:R-:W-:Y:S02]  /*5d20*/  IADD3 R6, P1, R3, R164, RZ ;  /* 0x000000a403067210 */ /* 0x000fe40007f3e0ff */
[----:B------:R-:W-:-:S02]  /*5d30*/  LEA.HI.X R11, R122, c[0x0][0x174], R7, 0x1, P0 ;  /* 0x00005d007a0b7a11 */ /* 0x000fc400000f0c07 */
[-C--:B------:R-:W-:Y:S01]  /*5d40*/  IADD3 R12, P0, R6, R3.reuse, RZ ;  /* 0x00000003060c7210 */ /* 0x080fe20007f1e0ff */
[----:B------:R-:W-:Y:S01]  /*5d50*/  IMAD.X R7, R4, 0x1, R163, P1 ;  /* 0x0000000104077824 */ /* 0x000fe200008e06a3 */
[-C--:B------:R-:W-:Y:S01]  /*5d60*/  IADD3 R16, P2, R10, R3.reuse, RZ ;  /* 0x000000030a107210 */ /* 0x080fe20007f5e0ff */
[----:B------:R-:W-:Y:S01]  /*5d70*/  @!PT LDS RZ, [RZ] ;  /* 0x00000000fffff984 */ /* 0x000fe20000000800 */
[----:B------:R-:W-:Y:S01]  /*5d80*/  @!PT LDS RZ, [RZ] ;  /* 0x00000000fffff984 */ /* 0x000fe20000000800 */
[----:B------:R-:W-:Y:S01]  /*5d90*/  @!PT LDS RZ, [RZ] ;  /* 0x00000000fffff984 */ /* 0x000fe20000000800 */
[----:B------:R1:W-:Y:S01]  /*5da0*/  LDGSTS.E.BYPASS.LTC128B.128 [R169+0x9000], [R164.64] ;  /* 0x09000000a4a97fae */ /* 0x0003e2000b901d4c */
[-C--:B------:R-:W-:Y:S01]  /*5db0*/  IADD3 R20, P1, R12, R3.reuse, RZ ;  /* 0x000000030c147210 */ /* 0x080fe20007f3e0ff */
[--C-:B------:R-:W-:Y:S01]  /*5dc0*/  IMAD.X R13, R7, 0x1, R4.reuse, P0 ;  /* 0x00000001070d7824 */ /* 0x100fe200000e0604 */
[----:B------:R-:W-:Y:S01]  /*5dd0*/  IADD3 R22, P0, R16, R3, RZ ;  /* 0x0000000310167210 */ /* 0x000fe20007f1e0ff */
[----:B------:R2:W-:Y:S01]  /*5de0*/  LDGSTS.E.BYPASS.LTC128B.128 [R169+0xb000], [R8.64+0x40] ;  /* 0x0b00004008a97fae */ /* 0x0005e2000b901d4c */
[--C-:B------:R-:W-:Y:S02]  /*5df0*/  IMAD.X R17, R11, 0x1, R4.reuse, P2 ;  /* 0x000000010b117824 */ /* 0x100fe400010e0604 */
[--C-:B------:R-:W-:Y:S01]  /*5e00*/  IMAD.X R21, R13, 0x1, R4.reuse, P1 ;  /* 0x000000010d157824 */ /* 0x100fe200008e0604 */
[----:B------:R2:W-:Y:S01]  /*5e10*/  LDGSTS.E.BYPASS.LTC128B.128 [R169+0xd000], [R8.64+0x80] ;  /* 0x0d00008008a97fae */ /* 0x0005e2000b901d4c */
[----:B------:R-:W-:Y:S01]  /*5e20*/  IMAD.X R23, R17, 0x1, R4, P0 ;  /* 0x0000000111177824 */ /* 0x000fe200000e0604 */
[----:B------:R-:W-:-:S02]  /*5e30*/  ISETP.GE.AND P0, PT, R132, 0x3, PT ;  /* 0x000000038400780c */ /* 0x000fc40003f06270 */
        /* <DEDUP_REMOVED lines=9> */
[----:B---3--:R-:W-:Y:S04]  /*5ed0*/  LDSM.16.M88.4 R4, [R161] ;  /* 0x00000000a104783b */ /* 0x008fe80000000200 */
[----:B------:R-:W3:Y:S04]  /*5ee0*/  LDSM.16.M88.4 R60, [R160+0x3000] ;  /* 0x00300000a03c783b */ /* 0x000ee80000000200 */
[----:B------:R-:W3:Y:S04]  /*5ef0*/  LDSM.16.M88.4 R52, [R160+0x3400] ;  /* 0x00340000a034783b */ /* 0x000ee80000000200 */
[----:B------:R-:W-:Y:S04]  /*5f00*/  LDSM.16.M88.4 R116, [R159] ;  /* 0x000000009f74783b */ /* 0x000fe80000000200 */
[----:B----4-:R-:W4:Y:S04]  /*5f10*/  LDSM.16.M88.4 R12, [R157+0x3000] ;  /* 0x003000009d0c783b */ /* 0x010f280000000200 */
[----:B--2---:R-:W2:Y:S04]  /*5f20*/  LDSM.16.M88.4 R8, [R157+0x3400] ;  /* 0x003400009d08783b */ /* 0x004ea80000000200 */
[----:B------:R-:W2:Y:S04]  /*5f30*/  LDSM.16.M88.4 R44, [R160+0x3800] ;  /* 0x00380000a02c783b */ /* 0x000ea80000000200 */
[----:B------:R-:W2:Y:S04]  /*5f40*/  LDSM.16.M88.4 R36, [R160+0x3c00] ;  /* 0x003c0000a024783b */ /* 0x000ea80000000200 */
[----:B-1----:R-:W1:Y:S04]  /*5f50*/  LDSM.16.M88.4 R20, [R160+0x4400] ;  /* 0x00440000a014783b */ /* 0x002e680000000200 */
[----:B-----5:R-:W5:Y:S04]  /*5f60*/  LDSM.16.M88.4 R16, [R157+0x3800] ;  /* 0x003800009d10783b */ /* 0x020f680000000200 */
[----:B------:R-:W1:Y:S01]  /*5f70*/  LDSM.16.M88.4 R28, [R160+0x4000] ;  /* 0x00400000a01c783b */ /* 0x000e620000000200 */
[C---:B---3--:R-:W-:Y:S03]  /*5f80*/  HMMA.16816.F32 R64, R4.reuse, R60, RZ ;  /* 0x0000003c0440723c */ /* 0x048fe600000018ff */
        /* <DEDUP_REMOVED lines=10> */
[C---:B--2---:R-:W-:Y:S08]  /*6030*/  HMMA.16816.F32 R56, R116.reuse, R8, R56 ;  /* 0x000000087438723c */ /* 0x044ff00000001838 */
[----:B------:R-:W-:Y:S01]  /*6040*/  HMMA.16816.F32 R52, R116, R10, R52 ;  /* 0x0000000a7434723c */ /* 0x000fe20000001834 */
[----:B------:R-:W2:Y:S07]  /*6050*/  LDSM.16.M88.4 R8, [R157+0x3c00] ;  /* 0x003c00009d08783b */ /* 0x000eae0000000200 */
[C---:B------:R-:W-:Y:S08]  /*6060*/  HMMA.16816.F32 R48, R4.reuse, R44, RZ ;  /* 0x0000002c0430723c */ /* 0x040ff000000018ff */
[C---:B------:R-:W-:Y:S08]  /*6070*/  HMMA.16816.F32 R44, R4.reuse, R46, RZ ;  /* 0x0000002e042c723c */ /* 0x040ff000000018ff */
[C---:B------:R-:W-:Y:S08]  /*6080*/  HMMA.16816.F32 R40, R4.reuse, R36, RZ ;  /* 0x000000240428723c */ /* 0x040ff000000018ff */
[C---:B------:R-:W-:Y:S08]  /*6090*/  HMMA.16816.F32 R36, R4.reuse, R38, RZ ;  /* 0x000000260424723c */ /* 0x040ff000000018ff */
[C---:B-1----:R-:W-:Y:S08]  /*60a0*/  HMMA.16816.F32 R24, R4.reuse, R20, RZ ;  /* 0x000000140418723c */ /* 0x042ff000000018ff */
[----:B------:R-:W-:Y:S08]  /*60b0*/  HMMA.16816.F32 R20, R4, R22, RZ ;  /* 0x000000160414723c */ /* 0x000ff000000018ff */
[C---:B-----5:R-:W-:Y:S08]  /*60c0*/  HMMA.16816.F32 R48, R116.reuse, R16, R48 ;  /* 0x000000107430723c */ /* 0x060ff00000001830 */
[----:B------:R-:W-:Y:S08]  /*60d0*/  HMMA.16816.F32 R44, R116, R18, R44 ;  /* 0x00000012742c723c */ /* 0x000ff0000000182c */
[----:B------:R-:W-:Y:S08]  /*60e0*/  HMMA.16816.F32 R32, R4, R28, RZ ;  /* 0x0000001c0420723c */ /* 0x000ff000000018ff */
[C---:B--2---:R-:W-:Y:S08]  /*60f0*/  HMMA.16816.F32 R40, R116.reuse, R8, R40 ;  /* 0x000000087428723c */ /* 0x044ff00000001828 */
        /* <DEDUP_REMOVED lines=10> */
[C---:B------:R-:W-:Y:S07]  /*61a0*/  HMMA.16816.F32 R32, R116.reuse, R128, R32 ;  /* 0x000000807420723c */ /* 0x040fee0000001820 */
[----:B------:R-:W-:Y:S01]  /*61b0*/  IMAD.SHL.U32 R128, R167, 0x80, RZ ;  /* 0x00000080a7807824 */ /* 0x000fe200078e00ff */
[----:B------:R-:W-:Y:S04]  /*61c0*/  HMMA.16816.F32 R28, R116, R130, R28 ;  /* 0x00000082741c723c */ /* 0x000fe8000000181c */
[----:B------:R-:W-:-:S04]  /*61d0*/  LOP3.LUT R3, R128, 0x8, R139, 0xfe, !PT ;  /* 0x0000000880037812 */ /* 0x000fc800078efe8b */
[C---:B------:R-:W-:Y:S01]  /*61e0*/  ISETP.GE.AND P5, PT, R3.reuse, R138, PT ;  /* 0x0000008a0300720c */ /* 0x040fe20003fa6270 */
[----:B-1----:R-:W-:Y:S01]  /*61f0*/  HMMA.16816.F32 R16, R116, R124, R16 ;  /* 0x0000007c7410723c */ /* 0x002fe20000001810 */
[----:B------:R-:W-:-:S07]  /*6200*/  ISETP.GE.AND P1, PT, R3, R137, PT ;  /* 0x000000890300720c */ /* 0x000fce0003f26270 */
        /* <DEDUP_REMOVED lines=86> */
[----:B------:R-:W2:Y:S11]  /*6770*/  LDSM.16.M88.4 R120, [R157+0x7800] ;  /* 0x007800009d78783b */ /* 0x000eb60000000200 */
[----:B------:R-:W-:Y:S11]  /*6780*/  @!UPT UIADD3 URZ, URZ, URZ, URZ ;  /* 0x0000003f3f3ff290 */ /* 0x000ff6000fffe03f */
[----:B------:R-:W-:Y:S01]  /*6790*/  @!UPT UIADD3 URZ, URZ, URZ, URZ ;  /* 0x0000003f3f3ff290 */ /* 0x000fe2000fffe03f */
[----:B------:R-:W-:Y:S01]  /*67a0*/  FSEL R151, R62, -INF , !P1 ;  /* 0xff8000003e977808 */ /* 0x000fe20004800000 */
        /* <DEDUP_REMOVED lines=14> */
[----:B------:R-:W-:Y:S01]  /*6890*/  LOP3.LUT R119, R128, R139, RZ, 0xfc, !PT ;  /* 0x0000008b80777212 */ /* 0x000fe200078efcff */
[C---:B------:R-:W-:Y:S03]  /*68a0*/  HMMA.16816.F32 R8, R124.reuse, R116, R8 ;  /* 0x000000747c08723c */ /* 0x040fe60000001808 */
[----:B------:R-:W-:Y:S01]  /*68b0*/  IADD3 R3, R119, 0x1, RZ ;  /* 0x0000000177037810 */ /* 0x000fe20007ffe0ff */
[----:B------:R-:W-:Y:S03]  /*68c0*/  BAR.SYNC.DEFER_BLOCKING 0x0 ;  /* 0x0000000000007b1d */ /* 0x000fe60000010000 */
[C---:B------:R-:W-:Y:S01]  /*68d0*/  ISETP.GE.AND P3, PT, R3.reuse, R138, PT ;  /* 0x0000008a0300720c */ /* 0x040fe20003f66270 */
[----:B--2---:R-:W-:Y:S01]  /*68e0*/  HMMA.16816.F32 R16, R124, R120, R16 ;  /* 0x000000787c10723c */ /* 0x004fe20000001810 */
[----:B------:R-:W-:-:S02]  /*68f0*/  ISETP.GE.AND P2, PT, R3, R137, PT ;  /* 0x000000890300720c */ /* 0x000fc40003f46270 */
[----:B------:R-:W-:Y:S02]  /*6900*/  IADD3 R3, R119, 0x9, RZ ;  /* 0x0000000977037810 */ /* 0x000fe40007ffe0ff */
[----:B------:R-:W-:-:S03]  /*6910*/  LOP3.LUT R116, R128, 0x10, R139, 0xfe, !PT ;  /* 0x0000001080747812 */ /* 0x000fc600078efe8b */
[----:B------:R-:W-:Y:S01]  /*6920*/  HMMA.16816.F32 R12, R124, R122, R12 ;  /* 0x0000007a7c0c723c */ /* 0x000fe2000000180c */
[----:B------:R-:W-:-:S06]  /*6930*/  ISETP.GE.AND P4, PT, R116, R138, PT ;  /* 0x0000008a7400720c */ /* 0x000fcc0003f86270 */
[----:B------:R-:W-:Y:S02]  /*6940*/  FSEL R123, R67, -INF , !P2 ;  /* 0xff800000437b7808 */ /* 0x000fe40005000000 */
[----:B------:R-:W-:Y:S02]  /*6950*/  FSEL R126, R60, -INF , !P5 ;  /* 0xff8000003c7e7808 */ /* 0x000fe40006800000 */
[C---:B------:R-:W-:Y:S02]  /*6960*/  ISETP.GE.AND P2, PT, R3.reuse, R138, PT ;  /* 0x0000008a0300720c */ /* 0x040fe40003f46270 */
[----:B------:R-:W-:Y:S02]  /*6970*/  ISETP.GE.AND P5, PT, R3, R137, PT ;  /* 0x000000890300720c */ /* 0x000fe40003fa6270 */
[----:B------:R-:W-:Y:S02]  /*6980*/  IADD3 R3, R119, 0x11, RZ ;  /* 0x0000001177037810 */ /* 0x000fe40007ffe0ff */
[----:B------:R-:W-:-:S02]  /*6990*/  FSEL R124, R65, -INF , !P3 ;  /* 0xff800000417c7808 */ /* 0x000fc40005800000 */
[--C-:B------:R-:W-:Y:S02]  /*69a0*/  LOP3.LUT R65, R128, 0x18, R139.reuse, 0xfe, !PT ;  /* 0x0000001880417812 */ /* 0x100fe400078efe8b */
        /* <DEDUP_REMOVED lines=9> */
[----:B------:R-:W-:Y:S02]  /*6a40*/  IADD3 R3, R119, 0x19, RZ ;  /* 0x0000001977037810 */ /* 0x000fe40007ffe0ff */
[----:B------:R-:W-:-:S02]  /*6a50*/  FSEL R58, R57, -INF , !P5 ;  /* 0xff800000393a7808 */ /* 0x000fc40006800000 */
[CC--:B------:R-:W-:Y:S02]  /*6a60*/  ISETP.GE.AND P3, PT, R61.reuse, R138.reuse, PT ;  /* 0x0000008a3d00720c */ /* 0x0c0fe40003f66270 */
[-C--:B------:R-:W-:Y:S02]  /*6a70*/  ISETP.GE.AND P5, PT, R61, R137.reuse, PT ;  /* 0x000000893d00720c */ /* 0x080fe40003fa6270 */
[----:B------:R-:W-:Y:S02]  /*6a80*/  FSEL R61, R59, -INF , !P4 ;  /* 0xff8000003b3d7808 */ /* 0x000fe40006000000 */
[----:B------:R-:W-:Y:S02]  /*6a90*/  FSEL R62, R52, -INF , !P1 ;  /* 0xff800000343e7808 */ /* 0x000fe40004800000 */
[----:B------:R-:W-:Y:S02]  /*6aa0*/  ISETP.GE.AND P2, PT, R65, R137, PT ;  /* 0x000000894100720c */ /* 0x000fe40003f46270 */
[----:B------:R-:W-:-:S02]  /*6ab0*/  ISETP.GE.AND P4, PT, R3, R138, PT ;  /* 0x0000008a0300720c */ /* 0x000fc40003f86270 */
[----:B------:R-:W-:Y:S02]  /*6ac0*/  ISETP.GE.AND P1, PT, R3, R137, PT ;  /* 0x000000890300720c */ /* 0x000fe40003f26270 */
[----:B------:R-:W-:Y:S02]  /*6ad0*/  LOP3.LUT R57, R128, 0x28, R139, 0xfe, !PT ;  /* 0x0000002880397812 */ /* 0x000fe400078efe8b */
[----:B------:R-:W-:Y:S02]  /*6ae0*/  IADD3 R3, R119, 0x21, RZ ;  /* 0x0000002177037810 */ /* 0x000fe40007ffe0ff */
[----:B------:R-:W-:Y:S02]  /*6af0*/  FSEL R63, R54, -INF , !P2 ;  /* 0xff800000363f7808 */ /* 0x000fe40005000000 */
[----:B------:R-:W-:Y:S02]  /*6b00*/  FSEL R65, R55, -INF , !P1 ;  /* 0xff80000037417808 */ /* 0x000fe40004800000 */
[----:B------:R-:W-:-:S02]  /*6b10*/  FSEL R196, R48, -INF , !P3 ;  /* 0xff80000030c47808 */ /* 0x000fc40005800000 */
[-C--:B------:R-:W-:Y:S02]  /*6b20*/  ISETP.GE.AND P2, PT, R57, R138.reuse, PT ;  /* 0x0000008a3900720c */ /* 0x080fe40003f46270 */
[C---:B------:R-:W-:Y:S02]  /*6b30*/  ISETP.GE.AND P1, PT, R3.reuse, R138, PT ;  /* 0x0000008a0300720c */ /* 0x040fe40003f26270 */
[----:B------:R-:W-:Y:S02]  /*6b40*/  ISETP.GE.AND P3, PT, R3, R137, PT ;  /* 0x000000890300720c */ /* 0x000fe40003f66270 */
[----:B------:R-:W-:Y:S02]  /*6b50*/  LOP3.LUT R52, R128, 0x30, R139, 0xfe, !PT ;  /* 0x0000003080347812 */ /* 0x000fe400078efe8b */
[----:B------:R-:W-:Y:S02]  /*6b60*/  IADD3 R3, R119, 0x29, RZ ;  /* 0x0000002977037810 */ /* 0x000fe40007ffe0ff */
[----:B------:R-:W-:-:S02]  /*6b70*/  FSEL R56, R53, -INF , !P4 ;  /* 0xff80000035387808 */ /* 0x000fc40006000000 */
[----:B------:R-:W-:Y:S02]  /*6b80*/  FSEL R197, R50, -INF , !P5 ;  /* 0xff80000032c57808 */ /* 0x000fe40006800000 */
[----:B------:R-:W-:Y:S02]  /*6b90*/  FSEL R191, R51, -INF , !P3 ;  /* 0xff80000033bf7808 */ /* 0x000fe40005800000 */
[----:B------:R-:W-:Y:S02]  /*6ba0*/  FSEL R200, R44, -INF , !P2 ;  /* 0xff8000002cc87808 */ /* 0x000fe40005000000 */
[----:B------:R-:W-:Y:S02]  /*6bb0*/  ISETP.GE.AND P4, PT, R57, R137, PT ;  /* 0x000000893900720c */ /* 0x000fe40003f86270 */
[-C--:B------:R-:W-:Y:S02]  /*6bc0*/  ISETP.GE.AND P5, PT, R52, R138.reuse, PT ;  /* 0x0000008a3400720c */ /* 0x080fe40003fa6270 */
[----:B------:R-:W-:-:S02]  /*6bd0*/  ISETP.GE.AND P3, PT, R3, R138, PT ;  /* 0x0000008a0300720c */ /* 0x000fc40003f66270 */
[----:B------:R-:W-:Y:S02]  /*6be0*/  ISETP.GE.AND P2, PT, R3, R137, PT ;  /* 0x000000890300720c */ /* 0x000fe40003f46270 */
[----:B------:R-:W-:Y:S02]  /*6bf0*/  LOP3.LUT R48, R128, 0x38, R139, 0xfe, !PT ;  /* 0x0000003880307812 */ /* 0x000fe400078efe8b */
[----:B------:R-:W-:Y:S02]  /*6c00*/  IADD3 R3, R119, 0x31, RZ ;  /* 0x0000003177037810 */ /* 0x000fe40007ffe0ff */
[----:B------:R-:W-:Y:S02]  /*6c10*/  FSEL R198, R49, -INF , !P1 ;  /* 0xff80000031c67808 */ /* 0x000fe40004800000 */
[----:B------:R-:W-:Y:S02]  /*6c20*/  FSEL R193, R46, -INF , !P4 ;  /* 0xff8000002ec17808 */ /* 0x000fe40006000000 */
[----:B------:R-:W-:-:S02]  /*6c30*/  FSEL R195, R47, -INF , !P2 ;  /* 0xff8000002fc37808 */ /* 0x000fc40005000000 */
[----:B------:R-:W-:Y:S02]  /*6c40*/  FSEL R188, R40, -INF , !P5 ;  /* 0xff80000028bc7808 */ /* 0x000fe40006800000 */
[-C--:B------:R-:W-:Y:S02]  /*6c50*/  ISETP.GE.AND P1, PT, R52, R137.reuse, PT ;  /* 0x000000893400720c */ /* 0x080fe40003f26270 */
[-C--:B------:R-:W-:Y:S02]  /*6c60*/  ISETP.GE.AND P4, PT, R48, R138.reuse, PT ;  /* 0x0000008a3000720c */ /* 0x080fe40003f86270 */
[C---:B------:R-:W-:Y:S02]  /*6c70*/  ISETP.GE.AND P2, PT, R3.reuse, R138, PT ;  /* 0x0000008a0300720c */ /* 0x040fe40003f46270 */
[----:B------:R-:W-:Y:S02]  /*6c80*/  ISETP.GE.AND P5, PT, R3, R137, PT ;  /* 0x000000890300720c */ /* 0x000fe40003fa6270 */
[----:B------:R-:W-:-:S02]  /*6c90*/  LOP3.LUT R44, R128, 0x40, R139, 0xfe, !PT ;  /* 0x00000040802c7812 */ /* 0x000fc400078efe8b */
        /* <DEDUP_REMOVED lines=45> */
[-C--:B------:R-:W-:Y:S02]  /*6f70*/  ISETP.GE.AND P4, PT, R28, R138.reuse, PT ;  /* 0x0000008a1c00720c */ /* 0x080fe40003f86270 */
[C---:B------:R-:W-:Y:S02]  /*6f80*/  ISETP.GE.AND P2, PT, R3.reuse, R138, PT ;  /* 0x0000008a0300720c */ /* 0x040fe40003f46270 */
[----:B------:R-:W-:-:S02]  /*6f90*/  ISETP.GE.AND P5, PT, R3, R137, PT ;  /* 0x000000890300720c */ /* 0x000fc40003fa6270 */
[-C--:B------:R-:W-:Y:S02]  /*6fa0*/  ISETP.GE.AND P1, PT, R32, R137.reuse, PT ;  /* 0x000000892000720c */ /* 0x080fe40003f26270 */
[----:B------:R-:W-:Y:S02]  /*6fb0*/  FSEL R150, R25, -INF , !P3 ;  /* 0xff80000019967808 */ /* 0x000fe40005800000 */
[----:B------:R-:W-:Y:S02]  /*6fc0*/  IADD3 R3, R119, 0x61, RZ ;  /* 0x0000006177037810 */ /* 0x000fe40007ffe0ff */
[----:B------:R-:W-:Y:S02]  /*6fd0*/  ISETP.GE.AND P3, PT, R28, R137, PT ;  /* 0x000000891c00720c */ /* 0x000fe40003f66270 */
[----:B------:R-:W-:Y:S02]  /*6fe0*/  LOP3.LUT R24, R128, 0x68, R139, 0xfe, !PT ;  /* 0x0000006880187812 */ /* 0x000fe400078efe8b */
[----:B------:R-:W-:-:S02]  /*6ff0*/  FSEL R143, R23, -INF , !P5 ;  /* 0xff800000178f7808 */ /* 0x000fc40006800000 */
[----:B------:R-:W-:Y:S02]  /*7000*/  FSEL R130, R16, -INF , !P4 ;  /* 0xff80000010827808 */ /* 0x000fe40006000000 */
[----:B------:R-:W-:Y:S02]  /*7010*/  FSEL R141, R22, -INF , !P1 ;  /* 0xff800000168d7808 */ /* 0x000fe40004800000 */
[CC--:B------:R-:W-:Y:S02]  /*7020*/  ISETP.GE.AND P5, PT, R3.reuse, R138.reuse, PT ;  /* 0x0000008a0300720c */ /* 0x0c0fe40003fa6270 */
[----:B------:R-:W-:Y:S02]  /*7030*/  ISETP.GE.AND P4, PT, R3, R137, PT ;  /* 0x000000890300720c */ /* 0x000fe40003f86270 */
[----:B------:R-:W-:Y:S02]  /*7040*/  ISETP.GE.AND P1, PT, R24, R138, PT ;  /* 0x0000008a1800720c */ /* 0x000fe40003f26270 */
[----:B------:R-:W-:-:S02]  /*7050*/  FSEL R3, R18, -INF , !P3 ;  /* 0xff80000012037808 */ /* 0x000fc40005800000 */
[----:B------:R-:W-:Y:S02]  /*7060*/  IADD3 R18, R119, 0x69, RZ ;  /* 0x0000006977127810 */ /* 0x000fe40007ffe0ff */
[----:B------:R-:W-:Y:S02]  /*7070*/  LOP3.LUT R20, R128, 0x70, R139, 0xfe, !PT ;  /* 0x0000007080147812 */ /* 0x000fe400078efe8b */
[----:B------:R-:W-:Y:S02]  /*7080*/  FSEL R147, R21, -INF , !P2 ;  /* 0xff80000015937808 */ /* 0x000fe40005000000 */
[----:B------:R-:W-:Y:S02]  /*7090*/  FSEL R116, R19, -INF , !P4 ;  /* 0xff80000013747808 */ /* 0x000fe40006000000 */
[----:B------:R-:W-:Y:S02]  /*70a0*/  FSEL R142, R12, -INF , !P1 ;  /* 0xff8000000c8e7808 */ /* 0x000fe40004800000 */
[----:B------:R-:W-:-:S02]  /*70b0*/  ISETP.GE.AND P2, PT, R24, R137, PT ;  /* 0x000000891800720c */ /* 0x000fc40003f46270 */
[CC--:B------:R-:W-:Y:S02]  /*70c0*/  ISETP.GE.AND P4, PT, R18.reuse, R138.reuse, PT ;  /* 0x0000008a1200720c */ /* 0x0c0fe40003f86270 */
[----:B------:R-:W-:Y:S02]  /*70d0*/  ISETP.GE.AND P1, PT, R18, R137, PT ;  /* 0x000000891200720c */ /* 0x000fe40003f26270 */
[----:B------:R-:W-:Y:S02]  /*70e0*/  ISETP.GE.AND P3, PT, R20, R138, PT ;  /* 0x0000008a1400720c */ /* 0x000fe40003f66270 */
[----:B------:R-:W-:Y:S02]  /*70f0*/  IADD3 R16, R119, 0x71, RZ ;  /* 0x0000007177107810 */ /* 0x000fe40007ffe0ff */
[----:B------:R-:W-:Y:S02]  /*7100*/  FSEL R132, R17, -INF , !P5 ;  /* 0xff80000011847808 */ /* 0x000fe40006800000 */
[----:B------:R-:W-:-:S02]  /*7110*/  FSEL R117, R14, -INF , !P2 ;  /* 0xff8000000e757808 */ /* 0x000fc40005000000 */
[----:B------:R-:W-:Y:S02]  /*7120*/  FSEL R144, R13, -INF , !P4 ;  /* 0xff8000000d907808 */ /* 0x000fe40006000000 */
[----:B------:R-:W-:Y:S02]  /*7130*/  FSEL R118, R15, -INF , !P1 ;  /* 0xff8000000f767808 */ /* 0x000fe40004800000 */
[----:B------:R-:W-:Y:S02]  /*7140*/  LOP3.LUT R12, R128, 0x78, R139, 0xfe, !PT ;  /* 0x00000078800c7812 */ /* 0x000fe400078efe8b */
[-C--:B------:R-:W-:Y:S02]  /*7150*/  ISETP.GE.AND P5, PT, R20, R137.reuse, PT ;  /* 0x000000891400720c */ /* 0x080fe40003fa6270 */
[C---:B------:R-:W-:Y:S02]  /*7160*/  ISETP.GE.AND P2, PT, R16.reuse, R138, PT ;  /* 0x0000008a1000720c */ /* 0x040fe40003f46270 */
[----:B------:R-:W-:-:S02]  /*7170*/  ISETP.GE.AND P4, PT, R16, R137, PT ;  /* 0x000000891000720c */ /* 0x000fc40003f86270 */
[C---:B------:R-:W-:Y:S02]  /*7180*/  ISETP.GE.AND P1, PT, R119.reuse, R138, PT ;  /* 0x0000008a7700720c */ /* 0x040fe40003f26270 */
[----:B------:R-:W-:Y:S02]  /*7190*/  FSEL R139, R8, -INF , !P3 ;  /* 0xff800000088b7808 */ /* 0x000fe40005800000 */
[C---:B------:R-:W-:Y:S02]  /*71a0*/  IADD3 R8, R119.reuse, 0x79, RZ ;  /* 0x0000007977087810 */ /* 0x040fe40007ffe0ff */
[----:B------:R-:W-:Y:S02]  /*71b0*/  ISETP.GE.AND P3, PT, R119, R137, PT ;  /* 0x000000897700720c */ /* 0x000fe40003f66270 */
        /* <DEDUP_REMOVED lines=11> */
[----:B------:R-:W-:Y:S02]  /*7270*/  FSEL R121, R6, -INF , !P2 ;  /* 0xff80000006797808 */ /* 0x000fe40005000000 */
[----:B------:R-:W-:Y:S01]  /*7280*/  FSEL R122, R7, -INF , !P1 ;  /* 0xff800000077a7808 */ /* 0x000fe20004800000 */
        /* <DEDUP_REMOVED lines=8> */
[----:B------:R-:W-:Y:S02]  /*7310*/  ISETP.GE.AND P2, PT, R128, RZ, PT ;  /* 0x000000ff8000720c */ /* 0x000fe40003f46270 */
        /* <DEDUP_REMOVED lines=13> */
[C---:B------:R-:W-:Y:S01]  /*73f0*/  IMAD R5, R134.reuse, R5, R4 ;  /* 0x0000000586057224 */ /* 0x040fe200078e0204 */
[----:B------:R-:W-:Y:S02]  /*7400*/  LOP3.LUT R4, RZ, c[0x0][0x2d0], RZ, 0x33, !PT ;  /* 0x0000b400ff047a12 */ /* 0x000fe400078e33ff */
        /* <DEDUP_REMOVED lines=35> */
.L_x_1779:
[----:B------:R-:W-:-:S04]  /*7640*/  LEA R5, -R133, RZ, 0x7 ;  /* 0x000000ff85057211 */ /* 0x000fc800078e39ff */
[----:B------:R-:W-:Y:S02]  /*7650*/  SHF.R.S32.HI R4, RZ, 0x1f, R5 ;  /* 0x0000001fff047819 */ /* 0x000fe40000011405 */
.L_x_1780:
[----:B------:R-:W-:Y:S01]  /*7660*/  IADD3 R136, P0, R136, R5, RZ ;  /* 0x0000000588887210 */ /* 0x000fe20007f1e0ff */
[C---:B------:R-:W-:Y:S01]  /*7670*/  IMAD.SHL.U32 R5, R133.reuse, 0x40, RZ ;  /* 0x0000004085057824 */ /* 0x040fe200078e00ff */
[----:B------:R-:W-:Y:S02]  /*7680*/  SHF.L.U64.HI R133, R133, R140, c[0x0][0x19c] ;  /* 0x0000670085857619 */ /* 0x000fe4000001028c */
[----:B------:R-:W-:Y:S01]  /*7690*/  LEA R180, P1, R136, c[0x0][0x168], 0x1 ;  /* 0x00005a0088b47a11 */ /* 0x000fe200078208ff */
[----:B------:R-:W-:-:S03]  /*76a0*/  IMAD.X R135, R135, 0x1, R4, P0 ;  /* 0x0000000187877824 */ /* 0x000fc600000e0604 */
[C---:B------:R-:W-:Y:S02]  /*76b0*/  IADD3 R6, P0, R5.reuse, R180, RZ ;  /* 0x000000b405067210 */ /* 0x040fe40007f1e0ff */
[----:B------:R-:W-:Y:S02]  /*76c0*/  LEA.HI.X R181, R136, c[0x0][0x16c], R135, 0x1, P1 ;  /* 0x00005b0088b57a11 */ /* 0x000fe400008f0c87 */
[----:B------:R-:W-:-:S03]  /*76d0*/  IADD3 R4, P1, R5, R6, RZ ;  /* 0x0000000605047210 */ /* 0x000fc60007f3e0ff */
[----:B------:R-:W-:Y:S01]  /*76e0*/  IMAD.X R7, R133, 0x1, R181, P0 ;  /* 0x0000000185077824 */ /* 0x000fe200000e06b5 */
        /* <DEDUP_REMOVED lines=19> */
.L_x_1778:
        /* <DEDUP_REMOVED lines=86> */
[C---:B------:R-:W-:Y:S02]  /*7d80*/  FMUL.FTZ R124, R127.reuse, c[0x0][0x23c] ;  /* 0x00008f007f7c7a20 */ /* 0x040fe40000410000 */
[--C-:B------:R-:W-:Y:S01]  /*7d90*/  FFMA.FTZ R126, R126, c[0x0][0x23c], -R135.reuse ;  /* 0x00008f007e7e7a23 */ /* 0x100fe20000010887 */
[----:B------:R-:W-:Y:S01]  /*7da0*/  FSEL R5, R127, RZ, P0 ;  /* 0x000000ff7f057208 */ /* 0x000fe20000000000 */
[--C-:B------:R-:W-:Y:S01]  /*7db0*/  FFMA.FTZ R125, R202, c[0x0][0x23c], -R135.reuse ;  /* 0x00008f00ca7d7a23 */ /* 0x100fe20000010887 */
[----:B------:R-:W-:Y:S01]  /*7dc0*/  FSEL R124, R124, RZ, P0 ;  /* 0x000000ff7c7c7208 */ /* 0x000fe20000000000 */
[----:B------:R-:W-:Y:S01]  /*7dd0*/  FMUL.FTZ R140, R140, c[0x0][0x23c] ;  /* 0x00008f008c8c7a20 */ /* 0x000fe20000410000 */
[----:B------:R-:W-:Y:S01]  /*7de0*/  MUFU.EX2 R136, R136 ;  /* 0x0000008800887308 */ /* 0x000fe20000000800 */
[----:B------:R-:W-:-:S02]  /*7df0*/  FFMA.FTZ R147, R147, c[0x0][0x23c], -R135 ;  /* 0x00008f0093937a23 */ /* 0x000fc40000010887 */
[--C-:B------:R-:W-:Y:S02]  /*7e00*/  FFMA.FTZ R6, R151, c[0x0][0x23c], -R124.reuse ;  /* 0x00008f0097067a23 */ /* 0x100fe4000001087c */
[----:B------:R-:W-:Y:S02]  /*7e10*/  FADD.FTZ R151, R0, -R5 ;  /* 0x8000000500977221 */ /* 0x000fe40000010000 */
[--C-:B------:R-:W-:Y:S01]  /*7e20*/  FFMA.FTZ R134, R9, c[0x0][0x23c], -R124.reuse ;  /* 0x00008f0009867a23 */ /* 0x100fe2000001087c */
[----:B------:R-:W1:Y:S01]  /*7e30*/  MUFU.EX2 R133, R133 ;  /* 0x0000008500857308 */ /* 0x000e620000000800 */
[--C-:B------:R-:W-:Y:S02]  /*7e40*/  FFMA.FTZ R123, R123, c[0x0][0x23c], -R124.reuse ;  /* 0x00008f007b7b7a23 */ /* 0x100fe4000001087c */
[----:B------:R-:W-:Y:S02]  /*7e50*/  FMUL.FTZ R151, R151, c[0x0][0x23c] ;  /* 0x00008f0097977a20 */ /* 0x000fe40000410000 */
        /* <DEDUP_REMOVED lines=8> */
[----:B-1----:R-:W-:Y:S01]  /*7ee0*/  F2FP.PACK_AB R4, R133, R136 ;  /* 0x000000888504723e */ /* 0x002fe200000000ff */
[----:B------:R-:W-:-:S02]  /*7ef0*/  FFMA.FTZ R139, R139, c[0x0][0x23c], -R135 ;  /* 0x00008f008b8b7a23 */ /* 0x000fc40000010887 */
[--C-:B------:R-:W-:Y:S02]  /*7f00*/  FFMA.FTZ R146, R146, c[0x0][0x23c], -R135.reuse ;  /* 0x00008f0092927a23 */ /* 0x100fe40000010887 */
[--C-:B------:R-:W-:Y:S02]  /*7f10*/  FFMA.FTZ R137, R137, c[0x0][0x23c], -R135.reuse ;  /* 0x00008f0089897a23 */ /* 0x100fe40000010887 */
[----:B------:R-:W-:Y:S01]  /*7f20*/  MUFU.EX2 R134, R134 ;  /* 0x0000008600867308 */ /* 0x000fe20000000800 */
[----:B------:R-:W-:Y:S02]  /*7f30*/  FFMA.FTZ R138, R138, c[0x0][0x23c], -R135 ;  /* 0x00008f008a8a7a23 */ /* 0x000fe40000010887 */
[--C-:B------:R-:W-:Y:S02]  /*7f40*/  FFMA.FTZ R119, R119, c[0x0][0x23c], -R124.reuse ;  /* 0x00008f0077777a23 */ /* 0x100fe4000001087c */
[----:B------:R-:W-:-:S03]  /*7f50*/  FFMA.FTZ R120, R120, c[0x0][0x23c], -R124 ;  /* 0x00008f0078787a23 */ /* 0x000fc6000001087c */
[----:B------:R-:W1:Y:S08]  /*7f60*/  MUFU.EX2 R123, R123 ;  /* 0x0000007b007b7308 */ /* 0x000e700000000800 */
[----:B------:R2:W-:Y:S08]  /*7f70*/  MUFU.EX2 R2, R6 ;  /* 0x0000000600027308 */ /* 0x0005f00000000800 */
[----:B------:R-:W3:Y:S01]  /*7f80*/  MUFU.EX2 R140, R140 ;  /* 0x0000008c008c7308 */ /* 0x000ee20000000800 */
[----:B-1----:R-:W-:-:S07]  /*7f90*/  F2FP.PACK_AB R5, R123, R134 ;  /* 0x000000867b05723e */ /* 0x002fce00000000ff */
[----:B------:R-:W1:Y:S01]  /*7fa0*/  MUFU.EX2 R151, R151 ;  /* 0x0000009700977308 */ /* 0x000e620000000800 */
[----:B--2---:R-:W-:-:S07]  /*7fb0*/  F2FP.PACK_AB R6, R125, R126 ;  /* 0x0000007e7d06723e */ /* 0x004fce00000000ff */
[----:B------:R-:W2:Y:S01]  /*7fc0*/  MUFU.EX2 R129, R129 ;  /* 0x0000008100817308 */ /* 0x000ea20000000800 */
[-C--:B---3--:R-:W-:Y:S02]  /*7fd0*/  FMUL.FTZ R16, R72, R140.reuse ;  /* 0x0000008c48107220 */ /* 0x088fe40000410000 */
[-C--:B------:R-:W-:Y:S02]  /*7fe0*/  FMUL.FTZ R17, R73, R140.reuse ;  /* 0x0000008c49117220 */ /* 0x080fe40000410000 */
[-C--:B------:R-:W-:Y:S02]  /*7ff0*/  FMUL.FTZ R76, R76, R140.reuse ;  /* 0x0000008c4c4c7220 */ /* 0x080fe40000410000 */
[----:B------:R-:W-:Y:S01]  /*8000*/  FMUL.FTZ R77, R77, R140 ;  /* 0x0000008c4d4d7220 */ /* 0x000fe20000410000 */
[----:B------:R-:W-:Y:S01]  /*8010*/  MUFU.EX2 R0, R0 ;  /* 0x0000000000007308 */ /* 0x000fe20000000800 */
[-C--:B-1----:R-:W-:Y:S02]  /*8020*/  FMUL.FTZ R18, R74, R151.reuse ;  /* 0x000000974a127220 */ /* 0x082fe40000410000 */
[----:B------:R-:W-:-:S02]  /*8030*/  FMUL.FTZ R19, R75, R151 ;  /* 0x000000974b137220 */ /* 0x000fc40000410000 */
[-C--:B------:R-:W-:Y:S02]  /*8040*/  FMUL.FTZ R78, R78, R151.reuse ;  /* 0x000000974e4e7220 */ /* 0x080fe40000410000 */
[----:B------:R-:W-:Y:S01]  /*8050*/  FMUL.FTZ R79, R79, R151 ;  /* 0x000000974f4f7220 */ /* 0x000fe20000410000 */
[----:B--2---:R-:W-:Y:S01]  /*8060*/  F2FP.PACK_AB R7, R129, R2 ;  /* 0x000000028107723e */ /* 0x004fe200000000ff */
[--C-:B------:R-:W-:Y:S01]  /*8070*/  FFMA.FTZ R72, R58, c[0x0][0x23c], -R135.reuse ;  /* 0x00008f003a487a23 */ /* 0x100fe20000010887 */
[----:B------:R-:W-:Y:S01]  /*8080*/  MUFU.EX2 R147, R147 ;  /* 0x0000009300937308 */ /* 0x000fe20000000800 */
[----:B------:R-:W1:Y:S01]  /*8090*/  LDSM.16.MT88.4 R56, [R158+0x9400] ;  /* 0x009400009e38783b */ /* 0x000e620000004200 */
[--C-:B------:R-:W-:Y:S02]  /*80a0*/  FFMA.FTZ R75, R60, c[0x0][0x23c], -R135.reuse ;  /* 0x00008f003c4b7a23 */ /* 0x100fe40000010887 */
[----:B------:R-:W-:Y:S01]  /*80b0*/  FFMA.FTZ R73, R62, c[0x0][0x23c], -R135 ;  /* 0x00008f003e497a23 */ /* 0x000fe20000010887 */
[----:B------:R-:W-:Y:S01]  /*80c0*/  HMMA.16816.F32 R16, R4, R20, R16 ;  /* 0x000000140410723c */ /* 0x000fe20000001810 */
[----:B------:R-:W-:-:S02]  /*80d0*/  FMUL.FTZ R8, R112, R140 ;  /* 0x0000008c70087220 */ /* 0x000fc40000410000 */
[-C--:B------:R-:W-:Y:S01]  /*80e0*/  FMUL.FTZ R9, R113, R140.reuse ;  /* 0x0000008c71097220 */ /* 0x080fe20000410000 */
[----:B------:R-:W-:Y:S01]  /*80f0*/  MUFU.EX2 R75, R75 ;  /* 0x0000004b004b7308 */ /* 0x000fe20000000800 */
[-C--:B------:R-:W-:Y:S02]  /*8100*/  FMUL.FTZ R10, R114, R151.reuse ;  /* 0x00000097720a7220 */ /* 0x080fe40000410000 */
[-C--:B------:R-:W-:Y:S01]  /*8110*/  FMUL.FTZ R11, R115, R151.reuse ;  /* 0x00000097730b7220 */ /* 0x080fe20000410000 */
[----:B------:R-:W-:Y:S01]  /*8120*/  HMMA.16816.F32 R20, R4, R22, R76 ;  /* 0x000000160414723c */ /* 0x000fe2000000184c */
[-C--:B------:R-:W-:Y:S02]  /*8130*/  FMUL.FTZ R68, R68, R140.reuse ;  /* 0x0000008c44447220 */ /* 0x080fe40000410000 */
[----:B------:R-:W-:Y:S01]  /*8140*/  FMUL.FTZ R69, R69, R140 ;  /* 0x0000008c45457220 */ /* 0x000fe20000410000 */
[----:B------:R-:W2:Y:S01]  /*8150*/  MUFU.EX2 R72, R72 ;  /* 0x0000004800487308 */ /* 0x000ea20000000800 */
[----:B------:R-:W-:-:S02]  /*8160*/  FMUL.FTZ R70, R70, R151 ;  /* 0x0000009746467220 */ /* 0x000fc40000410000 */
[--C-:B------:R-:W-:Y:S01]  /*8170*/  FFMA.FTZ R76, R61, c[0x0][0x23c], -R124.reuse ;  /* 0x00008f003d4c7a23 */ /* 0x100fe2000001087c */
[C---:B------:R-:W-:Y:S01]  /*8180*/  HMMA.16816.F32 R8, R4.reuse, R12, R8 ;  /* 0x0000000c0408723c */ /* 0x040fe20000001808 */
[--C-:B------:R-:W-:Y:S02]  /*8190*/  FFMA.FTZ R77, R63, c[0x0][0x23c], -R124.reuse ;  /* 0x00008f003f4d7a23 */ /* 0x100fe4000001087c */
[----:B------:R-:W3:Y:S01]  /*81a0*/  LDSM.16.MT88.4 R60, [R156+0x9400] ;  /* 0x009400009c3c783b */ /* 0x000ee20000004200 */
[-C--:B------:R-:W-:Y:S01]  /*81b0*/  FMUL.FTZ R71, R71, R151.reuse ;  /* 0x0000009747477220 */ /* 0x080fe20000410000 */
[----:B------:R-:W-:Y:S01]  /*81c0*/  MUFU.EX2 R73, R73 ;  /* 0x0000004900497308 */ /* 0x000fe20000000800 */
[--C-:B------:R-:W-:Y:S02]  /*81d0*/  FFMA.FTZ R79, R67, c[0x0][0x23c], -R124.reuse ;  /* 0x00008f00434f7a23 */ /* 0x100fe4000001087c */
[----:B------:R-:W-:Y:S02]  /*81e0*/  FFMA.FTZ R74, R65, c[0x0][0x23c], -R124 ;  /* 0x00008f00414a7a23 */ /* 0x000fe4000001087c */
[-C--:B------:R-:W-:Y:S01]  /*81f0*/  FMUL.FTZ R24, R80, R140.reuse ;  /* 0x0000008c50187220 */ /* 0x080fe20000410000 */
[----:B------:R-:W-:Y:S01]  /*8200*/  HMMA.16816.F32 R12, R4, R14, R68 ;  /* 0x0000000e040c723c */ /* 0x000fe20000001844 */
[----:B------:R-:W-:Y:S01]  /*8210*/  FMUL.FTZ R25, R81, R140 ;  /* 0x0000008c51197220 */ /* 0x000fe20000410000 */
[----:B------:R-:W-:Y:S01]  /*8220*/  MUFU.EX2 R79, R79 ;  /* 0x0000004f004f7308 */ /* 0x000fe20000000800 */
[-C--:B------:R-:W-:Y:S01]  /*8230*/  FMUL.FTZ R26, R82, R151.reuse ;  /* 0x00000097521a7220 */ /* 0x080fe20000410000 */
[----:B------:R-:W4:Y:S01]  /*8240*/  LDSM.16.MT88.4 R64, [R156+0xb400] ;  /* 0x00b400009c40783b */ /* 0x000f220000004200 */
[----:B------:R-:W-:-:S02]  /*8250*/  FMUL.FTZ R27, R83, R151 ;  /* 0x00000097531b7220 */ /* 0x000fc40000410000 */
[-C--:B------:R-:W-:Y:S01]  /*8260*/  FMUL.FTZ R32, R88, R140.reuse ;  /* 0x0000008c58207220 */ /* 0x080fe20000410000 */
[----:B------:R-:W5:Y:S01]  /*8270*/  LDSM.16.MT88.4 R68, [R156+0xd400] ;  /* 0x00d400009c44783b */ /* 0x000f620000004200 */
[-C--:B------:R-:W-:Y:S01]  /*8280*/  FMUL.FTZ R33, R89, R140.reuse ;  /* 0x0000008c59217220 */ /* 0x080fe20000410000 */
[----:B------:R-:W1:Y:S01]  /*8290*/  MUFU.EX2 R76, R76 ;  /* 0x0000004c004c7308 */ /* 0x000e620000000800 */
[-C--:B------:R-:W-:Y:S01]  /*82a0*/  FMUL.FTZ R34, R90, R151.reuse ;  /* 0x000000975a227220 */ /* 0x080fe20000410000 */
[C---:B------:R-:W-:Y:S01]  /*82b0*/  HMMA.16816.F32 R24, R4.reuse, R28, R24 ;  /* 0x0000001c0418723c */ /* 0x040fe20000001818 */
[-C--:B------:R-:W-:Y:S02]  /*82c0*/  FMUL.FTZ R35, R91, R151.reuse ;  /* 0x000000975b237220 */ /* 0x080fe40000410000 */
[-C--:B------:R-:W-:Y:S02]  /*82d0*/  FMUL.FTZ R40, R92, R140.reuse ;  /* 0x0000008c5c287220 */ /* 0x080fe40000410000 */
[----:B------:R-:W-:Y:S01]  /*82e0*/  FMUL.FTZ R41, R93, R140 ;  /* 0x0000008c5d297220 */ /* 0x000fe20000410000 */
[----:B------:R-:W-:Y:S01]  /*82f0*/  MUFU.EX2 R77, R77 ;  /* 0x0000004d004d7308 */ /* 0x000fe20000000800 */
[-C--:B------:R-:W-:Y:S01]  /*8300*/  FMUL.FTZ R42, R94, R151.reuse ;  /* 0x000000975e2a7220 */ /* 0x080fe20000410000 */
[----:B------:R-:W-:Y:S01]  /*8310*/  HMMA.16816.F32 R32, R4, R36, R32 ;  /* 0x000000240420723c */ /* 0x000fe20000001820 */
[----:B------:R-:W-:-:S02]  /*8320*/  FMUL.FTZ R43, R95, R151 ;  /* 0x000000975f2b7220 */ /* 0x000fc40000410000 */
[-C--:B------:R-:W-:Y:S02]  /*8330*/  FMUL.FTZ R84, R84, R140.reuse ;  /* 0x0000008c54547220 */ /* 0x080fe40000410000 */
        /* <DEDUP_REMOVED lines=13> */
[----:B------:R-:W-:Y:S01]  /*8410*/  MUFU.EX2 R132, R132 ;  /* 0x0000008400847308 */ /* 0x000fe20000000800 */
[-C--:B------:R-:W-:Y:S01]  /*8420*/  FMUL.FTZ R98, R98, R151.reuse ;  /* 0x0000009762627220 */ /* 0x080fe20000410000 */
[C---:B------:R-:W-:Y:S01]  /*8430*/  HMMA.16816.F32 R36, R4.reuse, R38, R108 ;  /* 0x000000260424723c */ /* 0x040fe2000000186c */
[-C--:B------:R-:W-:Y:S01]  /*8440*/  FMUL.FTZ R99, R99, R151.reuse ;  /* 0x0000009763637220 */ /* 0x080fe20000410000 */
[----:B------:R-:W-:Y:S01]  /*8450*/  LDSM.16.MT88.4 R108, [R156+0xcc00] ;  /* 0x00cc00009c6c783b */ /* 0x000fe20000004200 */
[-C--:B------:R-:W-:Y:S02]  /*8460*/  FMUL.FTZ R48, R104, R140.reuse ;  /* 0x0000008c68307220 */ /* 0x080fe40000410000 */
[----:B------:R-:W-:Y:S01]  /*8470*/  FMUL.FTZ R49, R105, R140 ;  /* 0x0000008c69317220 */ /* 0x000fe20000410000 */
[----:B------:R-:W-:Y:S01]  /*8480*/  MUFU.EX2 R3, R3 ;  /* 0x0000000300037308 */ /* 0x000fe20000000800 */
[-C--:B------:R-:W-:Y:S01]  /*8490*/  FMUL.FTZ R50, R106, R151.reuse ;  /* 0x000000976a327220 */ /* 0x080fe20000410000 */
[----:B------:R-:W-:Y:S01]  /*84a0*/  HMMA.16816.F32 R44, R4, R46, R96 ;  /* 0x0000002e042c723c */ /* 0x000fe20000001860 */
[----:B------:R-:W-:-:S02]  /*84b0*/  FMUL.FTZ R51, R107, R151 ;  /* 0x000000976b337220 */ /* 0x000fc40000410000 */
[-C--:B------:R-:W-:Y:S02]  /*84c0*/  FMUL.FTZ R100, R100, R140.reuse ;  /* 0x0000008c64647220 */ /* 0x080fe40000410000 */
[----:B------:R-:W-:Y:S01]  /*84d0*/  FMUL.FTZ R101, R101, R140 ;  /* 0x0000008c65657220 */ /* 0x000fe20000410000 */
[----:B------:R-:W-:Y:S01]  /*84e0*/  MUFU.EX2 R139, R139 ;  /* 0x0000008b008b7308 */ /* 0x000fe20000000800 */
[-C--:B------:R-:W-:Y:S01]  /*84f0*/  FMUL.FTZ R102, R102, R151.reuse ;  /* 0x0000009766667220 */ /* 0x080fe20000410000 */
[C---:B------:R-:W-:Y:S01]  /*8500*/  HMMA.16816.F32 R48, R4.reuse, R52, R48 ;  /* 0x000000340430723c */ /* 0x040fe20000001830 */
[----:B------:R-:W-:Y:S02]  /*8510*/  FMUL.FTZ R103, R103, R151 ;  /* 0x0000009767677220 */ /* 0x000fe40000410000 */
[--C-:B------:R-:W-:Y:S02]  /*8520*/  FFMA.FTZ R81, R196, c[0x0][0x23c], -R135.reuse ;  /* 0x00008f00c4517a23 */ /* 0x100fe40000010887 */
[--C-:B------:R-:W-:Y:S01]  /*8530*/  FFMA.FTZ R80, R198, c[0x0][0x23c], -R135.reuse ;  /* 0x00008f00c6507a23 */ /* 0x100fe20000010887 */
[----:B------:R-:W3:Y:S01]  /*8540*/  MUFU.EX2 R146, R146 ;  /* 0x0000009200927308 */ /* 0x000ee20000000800 */
[----:B--2---:R-:W-:Y:S01]  /*8550*/  F2FP.PACK_AB R52, R72, R75 ;  /* 0x0000004b4834723e */ /* 0x004fe200000000ff */
[----:B------:R-:W-:Y:S01]  /*8560*/  HMMA.16816.F32 R4, R4, R54, R100 ;  /* 0x000000360404723c */ /* 0x000fe20000001864 */
[----:B-1----:R-:W-:Y:S01]  /*8570*/  F2FP.PACK_AB R53, R76, R79 ;  /* 0x0000004f4c35723e */ /* 0x002fe200000000ff */
[----:B------:R-:W-:-:S02]  /*8580*/  FFMA.FTZ R78, R200, c[0x0][0x23c], -R135 ;  /* 0x00008f00c84e7a23 */ /* 0x000fc40000010887 */
[--C-:B------:R-:W-:Y:S02]  /*8590*/  FFMA.FTZ R83, R194, c[0x0][0x23c], -R135.reuse ;  /* 0x00008f00c2537a23 */ /* 0x100fe40000010887 */
[--C-:B------:R-:W-:Y:S01]  /*85a0*/  FFMA.FTZ R87, R197, c[0x0][0x23c], -R124.reuse ;  /* 0x00008f00c5577a23 */ /* 0x100fe2000001087c */
[----:B------:R-:W-:Y:S01]  /*85b0*/  F2FP.PACK_AB R54, R0, R73 ;  /* 0x000000490036723e */ /* 0x000fe200000000ff */
[--C-:B------:R-:W-:Y:S01]  /*85c0*/  FFMA.FTZ R84, R191, c[0x0][0x23c], -R124.reuse ;  /* 0x00008f00bf547a23 */ /* 0x100fe2000001087c */
[----:B------:R-:W-:Y:S01]  /*85d0*/  F2FP.PACK_AB R55, R74, R77 ;  /* 0x0000004d4a37723e */ /* 0x000fe200000000ff */
[--C-:B------:R-:W-:Y:S01]  /*85e0*/  FFMA.FTZ R85, R193, c[0x0][0x23c], -R124.reuse ;  /* 0x00008f00c1557a23 */ /* 0x100fe2000001087c */
[----:B------:R-:W-:Y:S01]  /*85f0*/  MUFU.EX2 R81, R81 ;  /* 0x0000005100517308 */ /* 0x000fe20000000800 */
[----:B------:R-:W-:Y:S02]  /*8600*/  FFMA.FTZ R82, R195, c[0x0][0x23c], -R124 ;  /* 0x00008f00c3527a23 */ /* 0x000fe4000001087c */
[--C-:B------:R-:W-:Y:S01]  /*8610*/  FFMA.FTZ R89, R188, c[0x0][0x23c], -R135.reuse ;  /* 0x00008f00bc597a23 */ /* 0x100fe20000010887 */
[----:B---3--:R-:W-:Y:S01]  /*8620*/  F2FP.PACK_AB R100, R146, R139 ;  /* 0x0000008b9264723e */ /* 0x008fe200000000ff */
[----:B------:R-:W-:Y:S01]  /*8630*/  HMMA.16816.F32 R8, R52, R56, R8 ;  /* 0x000000383408723c */ /* 0x000fe20000001808 */
[----:B------:R-:W-:-:S02]  /*8640*/  FFMA.FTZ R88, R190, c[0x0][0x23c], -R135 ;  /* 0x00008f00be587a23 */ /* 0x000fc40000010887 */
[----:B------:R-:W1:Y:S01]  /*8650*/  MUFU.EX2 R80, R80 ;  /* 0x0000005000507308 */ /* 0x000e620000000800 */
[--C-:B------:R-:W-:Y:S02]  /*8660*/  FFMA.FTZ R86, R192, c[0x0][0x23c], -R135.reuse ;  /* 0x00008f00c0567a23 */ /* 0x100fe40000010887 */
[----:B------:R-:W-:Y:S02]  /*8670*/  FFMA.FTZ R91, R186, c[0x0][0x23c], -R135 ;  /* 0x00008f00ba5b7a23 */ /* 0x000fe40000010887 */
[----:B------:R-:W-:Y:S01]  /*8680*/  HMMA.16816.F32 R12, R52, R58, R12 ;  /* 0x0000003a340c723c */ /* 0x000fe2000000180c */
[----:B------:R-:W2:Y:S01]  /*8690*/  LDSM.16.MT88.4 R56, [R158+0xb400] ;  /* 0x00b400009e38783b */ /* 0x000ea20000004200 */
[--C-:B------:R-:W-:Y:S01]  /*86a0*/  FFMA.FTZ R95, R189, c[0x0][0x23c], -R124.reuse ;  /* 0x00008f00bd5f7a23 */ /* 0x100fe2000001087c */
[----:B------:R-:W-:Y:S01]  /*86b0*/  MUFU.EX2 R78, R78 ;  /* 0x0000004e004e7308 */ /* 0x000fe20000000800 */
[--C-:B------:R-:W-:Y:S02]  /*86c0*/  FFMA.FTZ R92, R183, c[0x0][0x23c], -R124.reuse ;  /* 0x00008f00b75c7a23 */ /* 0x100fe4000001087c */
[----:B------:R-:W-:-:S02]  /*86d0*/  FFMA.FTZ R93, R185, c[0x0][0x23c], -R124 ;  /* 0x00008f00b95d7a23 */ /* 0x000fc4000001087c */
[C---:B------:R-:W-:Y:S01]  /*86e0*/  HMMA.16816.F32 R16, R52.reuse, R60, R16 ;  /* 0x0000003c3410723c */ /* 0x040fe20000001810 */
[--C-:B------:R-:W-:Y:S02]  /*86f0*/  FFMA.FTZ R90, R187, c[0x0][0x23c], -R124.reuse ;  /* 0x00008f00bb5a7a23 */ /* 0x100fe4000001087c */
[----:B------:R-:W-:Y:S01]  /*8700*/  MUFU.EX2 R83, R83 ;  /* 0x0000005300537308 */ /* 0x000fe20000000800 */
[--C-:B------:R-:W-:Y:S02]  /*8710*/  FFMA.FTZ R104, R152, c[0x0][0x23c], -R135.reuse ;  /* 0x00008f0098687a23 */ /* 0x100fe40000010887 */
[--C-:B------:R-:W-:Y:S02]  /*8720*/  FFMA.FTZ R152, R177, c[0x0][0x23c], -R124.reuse ;  /* 0x00008f00b1987a23 */ /* 0x100fe4000001087c */
[----:B------:R-:W-:Y:S01]  /*8730*/  HMMA.16816.F32 R20, R52, R62, R20 ;  /* 0x0000003e3414723c */ /* 0x000fe20000001814 */
[----:B------:R-:W3:Y:S01]  /*8740*/  LDSM.16.MT88.4 R60, [R158+0xd400] ;  /* 0x00d400009e3c783b */ /* 0x000ee20000004200 */
[----:B------:R-:W-:Y:S01]  /*8750*/  FFMA.FTZ R177, R153, c[0x0][0x23c], -R124 ;  /* 0x00008f0099b17a23 */ /* 0x000fe2000001087c */
[----:B------:R-:W-:Y:S01]  /*8760*/  MUFU.EX2 R87, R87 ;  /* 0x0000005700577308 */ /* 0x000fe20000000800 */
[----:B------:R-:W-:-:S02]  /*8770*/  FFMA.FTZ R105, R178, c[0x0][0x23c], -R135 ;  /* 0x00008f00b2697a23 */ /* 0x000fc40000010887 */
[--C-:B------:R-:W-:Y:S02]  /*8780*/  FFMA.FTZ R94, R184, c[0x0][0x23c], -R135.reuse ;  /* 0x00008f00b85e7a23 */ /* 0x100fe40000010887 */
[C---:B----4-:R-:W-:Y:S01]  /*8790*/  HMMA.16816.F32 R32, R52.reuse, R64, R32 ;  /* 0x000000403420723c */ /* 0x050fe20000001820 */
[--C-:B------:R-:W-:Y:S02]  /*87a0*/  FFMA.FTZ R107, R154, c[0x0][0x23c], -R135.reuse ;  /* 0x00008f009a6b7a23 */ /* 0x100fe40000010887 */
[----:B------:R-:W4:Y:S01]  /*87b0*/  MUFU.EX2 R84, R84 ;  /* 0x0000005400547308 */ /* 0x000f220000000800 */
[--C-:B------:R-:W-:Y:S02]  /*87c0*/  FFMA.FTZ R106, R155, c[0x0][0x23c], -R124.reuse ;  /* 0x00008f009b6a7a23 */ /* 0x100fe4000001087c */
[----:B------:R-:W-:Y:S02]  /*87d0*/  FFMA.FTZ R153, R165, c[0x0][0x23c], -R124 ;  /* 0x00008f00a5997a23 */ /* 0x000fe4000001087c */
[----:B------:R-:W-:Y:S01]  /*87e0*/  HMMA.16816.F32 R36, R52, R66, R36 ;  /* 0x000000423424723c */ /* 0x000fe20000001824 */
[----:B------:R-:W-:Y:S01]  /*87f0*/  LDSM.16.MT88.4 R64, [R156+0xb800] ;  /* 0x00b800009c40783b */ /* 0x000fe20000004200 */
[----:B------:R-:W-:Y:S01]  /*8800*/  FFMA.FTZ R96, R179, R140, R136 ;  /* 0x0000008cb3607223 */ /* 0x000fe20000010088 */
[----:B------:R-:W-:Y:S01]  /*8810*/  MUFU.EX2 R85, R85 ;  /* 0x0000005500557308 */ /* 0x000fe20000000800 */
[----:B------:R-:W-:-:S02]  /*8820*/  FFMA.FTZ R136, R149, c[0x0][0x23c], -R135 ;  /* 0x00008f0095887a23 */ /* 0x000fc40000010887 */
[--C-:B------:R-:W-:Y:S02]  /*8830*/  FFMA.FTZ R149, R150, c[0x0][0x23c], -R135.reuse ;  /* 0x00008f0096957a23 */ /* 0x100fe40000010887 */
[C---:B-----5:R-:W-:Y:S01]  /*8840*/  HMMA.16816.F32 R48, R52.reuse, R68, R48 ;  /* 0x000000443430723c */ /* 0x060fe20000001830 */
[----:B------:R-:W-:Y:S02]  /*8850*/  FFMA.FTZ R140, R148, c[0x0][0x23c], -R135 ;  /* 0x00008f00948c7a23 */ /* 0x000fe40000010887 */
[----:B------:R-:W5:Y:S01]  /*8860*/  MUFU.EX2 R82, R82 ;  /* 0x0000005200527308 */ /* 0x000f620000000800 */
[--C-:B------:R-:W-:Y:S02]  /*8870*/  FFMA.FTZ R150, R131, c[0x0][0x23c], -R124.reuse ;  /* 0x00008f0083967a23 */ /* 0x100fe4000001087c */
[--C-:B------:R-:W-:Y:S02]  /*8880*/  FFMA.FTZ R131, R141, c[0x0][0x23c], -R124.reuse ;  /* 0x00008f008d837a23 */ /* 0x100fe4000001087c */
[----:B--2---:R-:W-:Y:S01]  /*8890*/  HMMA.16816.F32 R24, R52, R56, R24 ;  /* 0x000000383418723c */ /* 0x004fe20000001818 */
[----:B------:R-:W-:-:S02]  /*88a0*/  FFMA.FTZ R148, R143, c[0x0][0x23c], -R124 ;  /* 0x00008f008f947a23 */ /* 0x000fc4000001087c */
[----:B------:R-:W-:Y:S01]  /*88b0*/  MUFU.EX2 R89, R89 ;  /* 0x0000005900597308 */ /* 0x000fe20000000800 */
[----:B------:R-:W-:Y:S02]  /*88c0*/  FFMA.FTZ R182, R182, R151, R134 ;  /* 0x00000097b6b67223 */ /* 0x000fe40000010086 */
[--C-:B------:R-:W-:Y:S02]  /*88d0*/  FFMA.FTZ R134, R116, c[0x0][0x23c], -R124.reuse ;  /* 0x00008f0074867a23 */ /* 0x100fe4000001087c */
[----:B------:R-:W-:Y:S01]  /*88e0*/  HMMA.16816.F32 R28, R52, R58, R28 ;  /* 0x0000003a341c723c */ /* 0x000fe2000000181c */
[----:B------:R-:W2:Y:S01]  /*88f0*/  LDSM.16.MT88.4 R56, [R158+0x9800] ;  /* 0x009800009e38783b */ /* 0x000ea20000004200 */
[--C-:B------:R-:W-:Y:S01]  /*8900*/  FFMA.FTZ R98, R130, c[0x0][0x23c], -R135.reuse ;  /* 0x00008f0082627a23 */ /* 0x100fe20000010887 */
[----:B------:R-:W1:Y:S01]  /*8910*/  MUFU.EX2 R88, R88 ;  /* 0x0000005800587308 */ /* 0x000e620000000800 */
[----:B------:R-:W-:Y:S02]  /*8920*/  FFMA.FTZ R116, R117, c[0x0][0x23c], -R124 ;  /* 0x00008f0075747a23 */ /* 0x000fe4000001087c */
[----:B------:R-:W-:-:S02]  /*8930*/  FFMA.FTZ R130, R142, c[0x0][0x23c], -R135 ;  /* 0x00008f008e827a23 */ /* 0x000fc40000010887 */
[C---:B---3--:R-:W-:Y:S01]  /*8940*/  HMMA.16816.F32 R40, R52.reuse, R60, R40 ;  /* 0x0000003c3428723c */ /* 0x048fe20000001828 */
[----:B------:R-:W-:Y:S02]  /*8950*/  FFMA.FTZ R117, R118, c[0x0][0x23c], -R124 ;  /* 0x00008f0076757a23 */ /* 0x000fe4000001087c */
[----:B------:R-:W-:Y:S01]  /*8960*/  MUFU.EX2 R86, R86 ;  /* 0x0000005600567308 */ /* 0x000fe20000000800 */
[----:B------:R-:W-:Y:S02]  /*8970*/  FADD.FTZ R97, R133, R96 ;  /* 0x0000006085617221 */ /* 0x000fe40000010000 */
[--C-:B------:R-:W-:Y:S02]  /*8980*/  FFMA.FTZ R118, R121, c[0x0][0x23c], -R124.reuse ;  /* 0x00008f0079767a23 */ /* 0x100fe4000001087c */
[----:B------:R-:W-:Y:S01]  /*8990*/  HMMA.16816.F32 R44, R52, R62, R44 ;  /* 0x0000003e342c723c */ /* 0x000fe2000000182c */
[----:B------:R-:W3:Y:S01]  /*89a0*/  LDSM.16.MT88.4 R60, [R156+0x9800] ;  /* 0x009800009c3c783b */ /* 0x000ee20000004200 */
[----:B------:R-:W-:Y:S01]  /*89b0*/  FFMA.FTZ R121, R122, c[0x0][0x23c], -R124 ;  /* 0x00008f007a797a23 */ /* 0x000fe2000001087c */
[----:B------:R-:W-:Y:S01]  /*89c0*/  MUFU.EX2 R91, R91 ;  /* 0x0000005b005b7308 */ /* 0x000fe20000000800 */
[----:B------:R-:W-:-:S02]  /*89d0*/  FADD.FTZ R123, R123, R182 ;  /* 0x000000b67b7b7221 */ /* 0x000fc40000010000 */
[----:B------:R-:W-:Y:S02]  /*89e0*/  FADD.FTZ R126, R126, R97 ;  /* 0x000000617e7e7221 */ /* 0x000fe40000010000 */
[----:B------:R-:W-:Y:S01]  /*89f0*/  HMMA.16816.F32 R4, R52, R70, R4 ;  /* 0x000000463404723c */ /* 0x000fe20000001804 */
[----:B------:R-:W3:Y:S01]  /*8a00*/  LDSM.16.MT88.4 R68, [R156+0xd800] ;  /* 0x00d800009c44783b */ /* 0x000ee20000004200 */
[----:B------:R-:W-:Y:S01]  /*8a10*/  FADD.FTZ R96, R2, R123 ;  /* 0x0000007b02607221 */ /* 0x000fe20000010000 */
[----:B------:R-:W-:Y:S01]  /*8a20*/  MUFU.EX2 R95, R95 ;  /* 0x0000005f005f7308 */ /* 0x000fe20000000800 */
[----:B------:R-:W-:Y:S02]  /*8a30*/  FADD.FTZ R126, R125, R126 ;  /* 0x0000007e7d7e7221 */ /* 0x000fe40000010000 */
[----:B------:R-:W-:Y:S01]  /*8a40*/  FADD.FTZ R96, R129, R96 ;  /* 0x0000006081607221 */ /* 0x000fe20000010000 */
[----:B-1----:R-:W-:Y:S01]  /*8a50*/  F2FP.PACK_AB R52, R80, R81 ;  /* 0x000000515034723e */ /* 0x002fe200000000ff */
[----:B------:R-:W-:Y:S01]  /*8a60*/  FADD.FTZ R75, R75, R126 ;  /* 0x0000007e4b4b7221 */ /* 0x000fe20000010000 */
[----:B----4-:R-:W-:Y:S01]  /*8a70*/  F2FP.PACK_AB R53, R84, R87 ;  /* 0x000000575435723e */ /* 0x010fe200000000ff */
[----:B------:R-:W-:Y:S01]  /*8a80*/  FADD.FTZ R79, R79, R96 ;  /* 0x000000604f4f7221 */ /* 0x000fe20000010000 */
[----:B------:R-:W-:Y:S01]  /*8a90*/  F2FP.PACK_AB R54, R83, R78 ;  /* 0x0000004e5336723e */ /* 0x000fe200000000ff */
[----:B------:R-:W1:Y:S01]  /*8aa0*/  MUFU.EX2 R92, R92 ;  /* 0x0000005c005c7308 */ /* 0x000e620000000800 */
[----:B-----5:R-:W-:Y:S01]  /*8ab0*/  F2FP.PACK_AB R55, R82, R85 ;  /* 0x000000555237723e */ /* 0x020fe200000000ff */
[----:B------:R-:W-:-:S02]  /*8ac0*/  FADD.FTZ R72, R72, R75 ;  /* 0x0000004b48487221 */ /* 0x000fc40000010000 */
[----:B------:R-:W-:Y:S02]  /*8ad0*/  FADD.FTZ R76, R76, R79 ;  /* 0x0000004f4c4c7221 */ /* 0x000fe40000010000 */
[----:B------:R-:W-:Y:S02]  /*8ae0*/  FADD.FTZ R73, R73, R72 ;  /* 0x0000004849497221 */ /* 0x000fe40000010000 */
[----:B--2---:R-:W-:Y:S01]  /*8af0*/  HMMA.16816.F32 R8, R52, R56, R8 ;  /* 0x000000383408723c */ /* 0x004fe20000001808 */
[----:B------:R-:W-:Y:S01]  /*8b00*/  MUFU.EX2 R93, R93 ;  /* 0x0000005d005d7308 */ /* 0x000fe20000000800 */
[----:B------:R-:W-:Y:S02]  /*8b10*/  FADD.FTZ R77, R77, R76 ;  /* 0x0000004c4d4d7221 */ /* 0x000fe40000010000 */
[----:B------:R-:W-:Y:S02]  /*8b20*/  FADD.FTZ R0, R0, R73 ;  /* 0x0000004900007221 */ /* 0x000fe40000010000 */
[----:B------:R-:W-:-:S02]  /*8b30*/  FADD.FTZ R74, R74, R77 ;  /* 0x0000004d4a4a7221 */ /* 0x000fc40000010000 */
[----:B------:R-:W-:Y:S01]  /*8b40*/  HMMA.16816.F32 R12, R52, R58, R12 ;  /* 0x0000003a340c723c */ /* 0x000fe2000000180c */
[----:B------:R-:W2:Y:S01]  /*8b50*/  LDSM.16.MT88.4 R56, [R158+0xb800] ;  /* 0x00b800009e38783b */ /* 0x000ea20000004200 */
[----:B------:R-:W4:Y:S01]  /*8b60*/  MUFU.EX2 R90, R90 ;  /* 0x0000005a005a7308 */ /* 0x000f220000000800 */
[----:B------:R-:W-:-:S04]  /*8b70*/  FADD.FTZ R87, R87, R74 ;  /* 0x0000004a57577221 */ /* 0x000fc80000010000 */
[----:B------:R-:W-:Y:S01]  /*8b80*/  FADD.FTZ R84, R84, R87 ;  /* 0x0000005754547221 */ /* 0x000fe20000010000 */
[----:B---3--:R-:W-:Y:S02]  /*8b90*/  HMMA.16816.F32 R16, R52, R60, R16 ;  /* 0x0000003c3410723c */ /* 0x008fe40000001810 */
[----:B------:R-:W-:Y:S01]  /*8ba0*/  MUFU.EX2 R104, R104 ;  /* 0x0000006800687308 */ /* 0x000fe20000000800 */
[----:B------:R-:W-:-:S04]  /*8bb0*/  FADD.FTZ R85, R85, R84 ;  /* 0x0000005455557221 */ /* 0x000fc80000010000 */
[----:B------:R-:W-:Y:S01]  /*8bc0*/  FADD.FTZ R82, R82, R85 ;  /* 0x0000005552527221 */ /* 0x000fe20000010000 */
[C---:B------:R-:W-:Y:S01]  /*8bd0*/  HMMA.16816.F32 R20, R52.reuse, R62, R20 ;  /* 0x0000003e3414723c */ /* 0x040fe20000001814 */
[----:B------:R-:W3:Y:S01]  /*8be0*/  LDSM.16.MT88.4 R60, [R158+0xd800] ;  /* 0x00d800009e3c783b */ /* 0x000ee20000004200 */
[----:B------:R-:W5:Y:S06]  /*8bf0*/  MUFU.EX2 R105, R105 ;  /* 0x0000006900697308 */ /* 0x000f6c0000000800 */
[C---:B------:R-:W-:Y:S02]  /*8c00*/  HMMA.16816.F32 R32, R52.reuse, R64, R32 ;  /* 0x000000403420723c */ /* 0x040fe40000001820 */
[----:B------:R-:W-:Y:S06]  /*8c10*/  MUFU.EX2 R94, R94 ;  /* 0x0000005e005e7308 */ /* 0x000fec0000000800 */
[C---:B------:R-:W-:Y:S01]  /*8c20*/  HMMA.16816.F32 R36, R52.reuse, R66, R36 ;  /* 0x000000423424723c */ /* 0x040fe20000001824 */
[----:B------:R-:W-:Y:S01]  /*8c30*/  LDSM.16.MT88.4 R64, [R156+0xbc00] ;  /* 0x00bc00009c40783b */ /* 0x000fe20000004200 */
[----:B------:R-:W-:Y:S06]  /*8c40*/  MUFU.EX2 R107, R107 ;  /* 0x0000006b006b7308 */ /* 0x000fec0000000800 */
[C---:B------:R-:W-:Y:S02]  /*8c50*/  HMMA.16816.F32 R48, R52.reuse, R68, R48 ;  /* 0x000000443430723c */ /* 0x040fe40000001830 */
[----:B------:R-:W-:Y:S06]  /*8c60*/  MUFU.EX2 R152, R152 ;  /* 0x0000009800987308 */ /* 0x000fec0000000800 */
[C---:B--2---:R-:W-:Y:S02]  /*8c70*/  HMMA.16816.F32 R24, R52.reuse, R56, R24 ;  /* 0x000000383418723c */ /* 0x044fe40000001818 */
[----:B------:R-:W2:Y:S06]  /*8c80*/  MUFU.EX2 R177, R177 ;  /* 0x000000b100b17308 */ /* 0x000eac0000000800 */
[C---:B------:R-:W-:Y:S01]  /*8c90*/  HMMA.16816.F32 R28, R52.reuse, R58, R28 ;  /* 0x0000003a341c723c */ /* 0x040fe2000000181c */
[----:B------:R-:W2:Y:S01]  /*8ca0*/  LDSM.16.MT88.4 R56, [R158+0x9c00] ;  /* 0x009c00009e38783b */ /* 0x000ea20000004200 */
[----:B------:R-:W-:Y:S06]  /*8cb0*/  MUFU.EX2 R106, R106 ;  /* 0x0000006a006a7308 */ /* 0x000fec0000000800 */
[C---:B---3--:R-:W-:Y:S02]  /*8cc0*/  HMMA.16816.F32 R40, R52.reuse, R60, R40 ;  /* 0x0000003c3428723c */ /* 0x048fe40000001828 */
[----:B------:R-:W3:Y:S06]  /*8cd0*/  MUFU.EX2 R153, R153 ;  /* 0x0000009900997308 */ /* 0x000eec0000000800 */
[C---:B------:R-:W-:Y:S01]  /*8ce0*/  HMMA.16816.F32 R44, R52.reuse, R62, R44 ;  /* 0x0000003e342c723c */ /* 0x040fe2000000182c */
[----:B------:R-:W3:Y:S01]  /*8cf0*/  LDSM.16.MT88.4 R60, [R156+0x9c00] ;  /* 0x009c00009c3c783b */ /* 0x000ee20000004200 */
[----:B------:R-:W-:Y:S06]  /*8d00*/  MUFU.EX2 R136, R136 ;  /* 0x0000008800887308 */ /* 0x000fec0000000800 */
[----:B------:R-:W-:Y:S01]  /*8d10*/  HMMA.16816.F32 R4, R52, R70, R4 ;  /* 0x000000463404723c */ /* 0x000fe20000001804 */
[----:B------:R-:W5:Y:S01]  /*8d20*/  LDSM.16.MT88.4 R68, [R156+0xdc00] ;  /* 0x00dc00009c44783b */ /* 0x000f620000004200 */
[----:B------:R-:W-:Y:S05]  /*8d30*/  MUFU.EX2 R149, R149 ;  /* 0x0000009500957308 */ /* 0x000fea0000000800 */
[----:B------:R-:W-:-:S02]  /*8d40*/  F2FP.PACK_AB R52, R88, R89 ;  /* 0x000000595834723e */ /* 0x000fc400000000ff */
[----:B-1----:R-:W-:Y:S01]  /*8d50*/  F2FP.PACK_AB R53, R92, R95 ;  /* 0x0000005f5c35723e */ /* 0x002fe200000000ff */
[----:B------:R-:W-:Y:S01]  /*8d60*/  MUFU.EX2 R140, R140 ;  /* 0x0000008c008c7308 */ /* 0x000fe20000000800 */
[----:B------:R-:W-:Y:S01]  /*8d70*/  F2FP.PACK_AB R54, R91, R86 ;  /* 0x000000565b36723e */ /* 0x000fe200000000ff */
[----:B------:R-:W-:Y:S01]  /*8d80*/  FADD.FTZ R95, R95, R82 ;  /* 0x000000525f5f7221 */ /* 0x000fe20000010000 */
[----:B----4-:R-:W-:-:S03]  /*8d90*/  F2FP.PACK_AB R55, R90, R93 ;  /* 0x0000005d5a37723e */ /* 0x010fc600000000ff */
[----:B------:R-:W-:Y:S02]  /*8da0*/  FADD.FTZ R92, R92, R95 ;  /* 0x0000005f5c5c7221 */ /* 0x000fe40000010000 */
[----:B------:R-:W-:Y:S02]  /*8db0*/  MUFU.EX2 R150, R150 ;  /* 0x0000009600967308 */ /* 0x000fe40000000800 */
[C---:B--2---:R-:W-:Y:S06]  /*8dc0*/  HMMA.16816.F32 R8, R52.reuse, R56, R8 ;  /* 0x000000383408723c */ /* 0x044fec0000001808 */
[----:B------:R-:W-:Y:S02]  /*8dd0*/  MUFU.EX2 R131, R131 ;  /* 0x0000008300837308 */ /* 0x000fe40000000800 */
[C---:B------:R-:W-:Y:S01]  /*8de0*/  HMMA.16816.F32 R12, R52.reuse, R58, R12 ;  /* 0x0000003a340c723c */ /* 0x040fe2000000180c */
[----:B------:R-:W1:Y:S05]  /*8df0*/  LDSM.16.MT88.4 R56, [R158+0xbc00] ;  /* 0x00bc00009e38783b */ /* 0x000e6a0000004200 */
[----:B------:R-:W-:Y:S02]  /*8e00*/  MUFU.EX2 R148, R148 ;  /* 0x0000009400947308 */ /* 0x000fe40000000800 */
[C---:B---3--:R-:W-:Y:S06]  /*8e10*/  HMMA.16816.F32 R16, R52.reuse, R60, R16 ;  /* 0x0000003c3410723c */ /* 0x048fec0000001810 */
[----:B------:R2:W-:Y:S02]  /*8e20*/  MUFU.EX2 R133, R98 ;  /* 0x0000006200857308 */ /* 0x0005e40000000800 */
[C---:B------:R-:W-:Y:S01]  /*8e30*/  HMMA.16816.F32 R20, R52.reuse, R62, R20 ;  /* 0x0000003e3414723c */ /* 0x040fe20000001814 */
[----:B------:R-:W3:Y:S05]  /*8e40*/  LDSM.16.MT88.4 R60, [R158+0xdc00] ;  /* 0x00dc00009e3c783b */ /* 0x000eea0000004200 */
[----:B------:R-:W-:Y:S02]  /*8e50*/  MUFU.EX2 R130, R130 ;  /* 0x0000008200827308 */ /* 0x000fe40000000800 */
[C---:B------:R-:W-:Y:S06]  /*8e60*/  HMMA.16816.F32 R32, R52.reuse, R64, R32 ;  /* 0x000000403420723c */ /* 0x040fec0000001820 */
[----:B------:R-:W-:Y:S01]  /*8e70*/  MUFU.EX2 R135, R144 ;  /* 0x0000009000877308 */ /* 0x000fe20000000800 */
[----:B--2---:R-:W-:Y:S01]  /*8e80*/  LDSM.16.MT88.4 R96, [R158+0xec00] ;  /* 0x00ec00009e60783b */ /* 0x004fe20000004200 */
[C---:B------:R-:W-:Y:S03]  /*8e90*/  HMMA.16816.F32 R36, R52.reuse, R66, R36 ;  /* 0x000000423424723c */ /* 0x040fe60000001824 */
[----:B------:R-:W2:Y:S03]  /*8ea0*/  LDSM.16.MT88.4 R64, [R156+0xa000] ;  /* 0x00a000009c40783b */ /* 0x000ea60000004200 */
[----:B------:R-:W-:Y:S02]  /*8eb0*/  MUFU.EX2 R134, R134 ;  /* 0x0000008600867308 */ /* 0x000fe40000000800 */
[C---:B-----5:R-:W-:Y:S06]  /*8ec0*/  HMMA.16816.F32 R48, R52.reuse, R68, R48 ;  /* 0x000000443430723c */ /* 0x060fec0000001830 */
[----:B------:R-:W-:Y:S02]  /*8ed0*/  MUFU.EX2 R116, R116 ;  /* 0x0000007400747308 */ /* 0x000fe40000000800 */
[C---:B-1----:R-:W-:Y:S06]  /*8ee0*/  HMMA.16816.F32 R24, R52.reuse, R56, R24 ;  /* 0x000000383418723c */ /* 0x042fec0000001818 */
[----:B------:R-:W-:Y:S02]  /*8ef0*/  MUFU.EX2 R117, R117 ;  /* 0x0000007500757308 */ /* 0x000fe40000000800 */
[C---:B------:R-:W-:Y:S01]  /*8f00*/  HMMA.16816.F32 R28, R52.reuse, R58, R28 ;  /* 0x0000003a341c723c */ /* 0x040fe2000000181c */
[----:B------:R-:W1:Y:S05]  /*8f10*/  LDSM.16.MT88.4 R56, [R158+0xa000] ;  /* 0x00a000009e38783b */ /* 0x000e6a0000004200 */
[----:B------:R-:W-:Y:S02]  /*8f20*/  MUFU.EX2 R137, R137 ;  /* 0x0000008900897308 */ /* 0x000fe40000000800 */
[C---:B---3--:R-:W-:Y:S06]  /*8f30*/  HMMA.16816.F32 R40, R52.reuse, R60, R40 ;  /* 0x0000003c3428723c */ /* 0x048fec0000001828 */
[----:B------:R-:W3:Y:S02]  /*8f40*/  MUFU.EX2 R138, R138 ;  /* 0x0000008a008a7308 */ /* 0x000ee40000000800 */
[C---:B------:R-:W-:Y:S01]  /*8f50*/  HMMA.16816.F32 R44, R52.reuse, R62, R44 ;  /* 0x0000003e342c723c */ /* 0x040fe2000000182c */
[----:B------:R-:W4:Y:S05]  /*8f60*/  LDSM.16.MT88.4 R60, [R156+0xc000] ;  /* 0x00c000009c3c783b */ /* 0x000f2a0000004200 */
[----:B------:R-:W-:Y:S02]  /*8f70*/  MUFU.EX2 R119, R119 ;  /* 0x0000007700777308 */ /* 0x000fe40000000800 */
[----:B------:R-:W-:Y:S01]  /*8f80*/  HMMA.16816.F32 R4, R52, R70, R4 ;  /* 0x000000463404723c */ /* 0x000fe20000001804 */
[----:B------:R-:W5:Y:S05]  /*8f90*/  LDSM.16.MT88.4 R68, [R158+0xc000] ;  /* 0x00c000009e44783b */ /* 0x000f6a0000004200 */
[----:B------:R-:W1:Y:S01]  /*8fa0*/  MUFU.EX2 R2, R120 ;  /* 0x0000007800027308 */ /* 0x000e620000000800 */
[----:B------:R-:W-:-:S02]  /*8fb0*/  F2FP.PACK_AB R52, R105, R104 ;  /* 0x000000686934723e */ /* 0x000fc400000000ff */
[----:B------:R-:W-:Y:S02]  /*8fc0*/  F2FP.PACK_AB R53, R177, R152 ;  /* 0x00000098b135723e */ /* 0x000fe400000000ff */
[----:B------:R-:W-:Y:S02]  /*8fd0*/  F2FP.PACK_AB R54, R107, R94 ;  /* 0x0000005e6b36723e */ /* 0x000fe400000000ff */
[----:B------:R-:W-:Y:S01]  /*8fe0*/  F2FP.PACK_AB R55, R153, R106 ;  /* 0x0000006a9937723e */ /* 0x000fe200000000ff */
[----:B------:R-:W-:Y:S01]  /*8ff0*/  MUFU.EX2 R118, R118 ;  /* 0x0000007600767308 */ /* 0x000fe20000000800 */
[----:B---3--:R-:W-:-:S05]  /*9000*/  F2FP.PACK_AB R102, R138, R137 ;  /* 0x000000898a66723e */ /* 0x008fca00000000ff */
[----:B--2---:R-:W-:Y:S02]  /*9010*/  HMMA.16816.F32 R16, R52, R64, R16 ;  /* 0x000000403410723c */ /* 0x004fe40000001810 */
[----:B------:R-:W2:Y:S01]  /*9020*/  MUFU.EX2 R121, R121 ;  /* 0x0000007900797308 */ /* 0x000ea20000000800 */
[----:B-1----:R-:W-:-:S05]  /*9030*/  F2FP.PACK_AB R101, R2, R119 ;  /* 0x000000770265723e */ /* 0x002fca00000000ff */
[C---:B------:R-:W-:Y:S01]  /*9040*/  HMMA.16816.F32 R20, R52.reuse, R66, R20 ;  /* 0x000000423414723c */ /* 0x040fe20000001814 */
[----:B------:R-:W1:Y:S07]  /*9050*/  LDSM.16.MT88.4 R64, [R156+0xe000] ;  /* 0x00e000009c40783b */ /* 0x000e6e0000004200 */
[----:B------:R-:W-:Y:S01]  /*9060*/  HMMA.16816.F32 R8, R52, R56, R8 ;  /* 0x000000383408723c */ /* 0x000fe20000001808 */
[----:B--2---:R-:W-:-:S07]  /*9070*/  F2FP.PACK_AB R103, R121, R118 ;  /* 0x000000767967723e */ /* 0x004fce00000000ff */
[C---:B------:R-:W-:Y:S01]  /*9080*/  HMMA.16816.F32 R12, R52.reuse, R58, R12 ;  /* 0x0000003a340c723c */ /* 0x040fe2000000180c */
[----:B------:R-:W2:Y:S07]  /*9090*/  LDSM.16.MT88.4 R56, [R158+0xe000] ;  /* 0x00e000009e38783b */ /* 0x000eae0000004200 */
[C---:B----4-:R-:W-:Y:S08]  /*90a0*/  HMMA.16816.F32 R32, R52.reuse, R60, R32 ;  /* 0x0000003c3420723c */ /* 0x050ff00000001820 */
[C---:B------:R-:W-:Y:S01]  /*90b0*/  HMMA.16816.F32 R36, R52.reuse, R62, R36 ;  /* 0x0000003e3424723c */ /* 0x040fe20000001824 */
[----:B------:R-:W3:Y:S07]  /*90c0*/  LDSM.16.MT88.4 R60, [R158+0xa400] ;  /* 0x00a400009e3c783b */ /* 0x000eee0000004200 */
[C---:B-----5:R-:W-:Y:S08]  /*90d0*/  HMMA.16816.F32 R24, R52.reuse, R68, R24 ;  /* 0x000000443418723c */ /* 0x060ff00000001818 */
[C---:B-1----:R-:W-:Y:S08]  /*90e0*/  HMMA.16816.F32 R48, R52.reuse, R64, R48 ;  /* 0x000000403430723c */ /* 0x042ff00000001830 */
[C---:B------:R-:W-:Y:S01]  /*90f0*/  HMMA.16816.F32 R4, R52.reuse, R66, R4 ;  /* 0x000000423404723c */ /* 0x040fe20000001804 */
[----:B------:R-:W1:Y:S07]  /*9100*/  LDSM.16.MT88.4 R64, [R156+0xa400] ;  /* 0x00a400009c40783b */ /* 0x000e6e0000004200 */
[C---:B------:R-:W-:Y:S01]  /*9110*/  HMMA.16816.F32 R28, R52.reuse, R70, R28 ;  /* 0x00000046341c723c */ /* 0x040fe2000000181c */
[----:B------:R-:W4:Y:S07]  /*9120*/  LDSM.16.MT88.4 R68, [R156+0xe400] ;  /* 0x00e400009c44783b */ /* 0x000f2e0000004200 */
[C---:B--2---:R-:W-:Y:S07]  /*9130*/  HMMA.16816.F32 R40, R52.reuse, R56, R40 ;  /* 0x000000383428723c */ /* 0x044fee0000001828 */
[----:B------:R-:W-:Y:S01]  /*9140*/  F2FP.PACK_AB R56, R149, R136 ;  /* 0x000000889538723e */ /* 0x000fe200000000ff */
[----:B------:R-:W-:Y:S01]  /*9150*/  HMMA.16816.F32 R44, R52, R58, R44 ;  /* 0x0000003a342c723c */ /* 0x000fe2000000182c */
[----:B------:R-:W-:Y:S01]  /*9160*/  F2FP.PACK_AB R57, R150, R145 ;  /* 0x000000919639723e */ /* 0x000fe200000000ff */
[----:B------:R-:W2:Y:S05]  /*9170*/  LDSM.16.MT88.4 R52, [R158+0xc400] ;  /* 0x00c400009e34783b */ /* 0x000eaa0000004200 */
[----:B------:R-:W-:-:S02]  /*9180*/  F2FP.PACK_AB R58, R147, R140 ;  /* 0x0000008c933a723e */ /* 0x000fc400000000ff */
[----:B------:R-:W-:-:S07]  /*9190*/  F2FP.PACK_AB R59, R148, R131 ;  /* 0x00000083943b723e */ /* 0x000fce00000000ff */
[C---:B---3--:R-:W-:Y:S08]  /*91a0*/  HMMA.16816.F32 R8, R56.reuse, R60, R8 ;  /* 0x0000003c3808723c */ /* 0x048ff00000001808 */
[C---:B------:R-:W-:Y:S01]  /*91b0*/  HMMA.16816.F32 R12, R56.reuse, R62, R12 ;  /* 0x0000003e380c723c */ /* 0x040fe2000000180c */
[----:B------:R-:W3:Y:S07]  /*91c0*/  LDSM.16.MT88.4 R60, [R156+0xc400] ;  /* 0x00c400009c3c783b */ /* 0x000eee0000004200 */
[C---:B-1----:R-:W-:Y:S08]  /*91d0*/  HMMA.16816.F32 R16, R56.reuse, R64, R16 ;  /* 0x000000403810723c */ /* 0x042ff00000001810 */
[C---:B------:R-:W-:Y:S01]  /*91e0*/  HMMA.16816.F32 R20, R56.reuse, R66, R20 ;  /* 0x000000423814723c */ /* 0x040fe20000001814 */
[----:B------:R-:W1:Y:S07]  /*91f0*/  LDSM.16.MT88.4 R64, [R158+0xe400] ;  /* 0x00e400009e40783b */ /* 0x000e6e0000004200 */
[C---:B----4-:R-:W-:Y:S08]  /*9200*/  HMMA.16816.F32 R48, R56.reuse, R68, R48 ;  /* 0x000000443830723c */ /* 0x050ff00000001830 */
[C---:B------:R-:W-:Y:S01]  /*9210*/  HMMA.16816.F32 R4, R56.reuse, R70, R4 ;  /* 0x000000463804723c */ /* 0x040fe20000001804 */
[----:B------:R-:W4:Y:S07]  /*9220*/  LDSM.16.MT88.4 R68, [R156+0xc800] ;  /* 0x00c800009c44783b */ /* 0x000f2e0000004200 */
        /* <DEDUP_REMOVED lines=22> */
[----:B-1----:R-:W-:Y:S08]  /*9390*/  HMMA.16816.F32 R24, R56, R64, R24 ;  /* 0x000000403818723c */ /* 0x002ff00000001818 */
[C---:B----4-:R-:W-:Y:S07]  /*93a0*/  HMMA.16816.F32 R112, R100.reuse, R68, R8 ;  /* 0x000000446470723c */ /* 0x050fee0000001808 */
[----:B------:R-:W-:Y:S01]  /*93b0*/  FADD.FTZ R9, R81, R0 ;  /* 0x0000000051097221 */ /* 0x000fe20000010000 */
[----:B------:R-:W-:Y:S03]  /*93c0*/  HMMA.16816.F32 R68, R100, R70, R12 ;  /* 0x000000466444723c */ /* 0x000fe6000000180c */
[----:B------:R-:W-:-:S04]  /*93d0*/  FADD.FTZ R9, R80, R9 ;  /* 0x0000000950097221 */ /* 0x000fc80000010000 */
[----:B------:R-:W-:Y:S01]  /*93e0*/  FADD.FTZ R0, R78, R9 ;  /* 0x000000094e007221 */ /* 0x000fe20000010000 */
[C---:B------:R-:W-:Y:S01]  /*93f0*/  HMMA.16816.F32 R28, R56.reuse, R66, R28 ;  /* 0x00000042381c723c */ /* 0x040fe2000000181c */
[----:B------:R-:W-:Y:S01]  /*9400*/  FADD.FTZ R13, R93, R92 ;  /* 0x0000005c5d0d7221 */ /* 0x000fe20000010000 */
[----:B------:R-:W-:Y:S01]  /*9410*/  LDSM.16.MT88.4 R64, [R158+0xcc00] ;  /* 0x00cc00009e40783b */ /* 0x000fe20000004200 */
        /* <DEDUP_REMOVED lines=9> */
[----:B------:R-:W1:Y:S01]  /*94b0*/  LDSM.16.MT88.4 R8, [R156+0xec00] ;  /* 0x00ec00009c08783b */ /* 0x000e620000004200 */
[----:B------:R-:W-:Y:S02]  /*94c0*/  FADD.FTZ R0, R106, R177 ;  /* 0x000000b16a007221 */ /* 0x000fe40000010000 */
[----:B------:R-:W-:Y:S01]  /*94d0*/  FADD.FTZ R91, R91, R86 ;  /* 0x000000565b5b7221 */ /* 0x000fe20000010000 */
[----:B------:R-:W2:Y:S01]  /*94e0*/  LDSM.16.MT88.4 R52, [R156+0xac00] ;  /* 0x00ac00009c34783b */ /* 0x000ea20000004200 */
        /* <DEDUP_REMOVED lines=17> */
[----:B------:R-:W-:Y:S03]  /*9600*/  HMMA.16816.F32 R92, R100, R96, R40 ;  /* 0x00000060645c723c */ /* 0x000fe60000001828 */
[----:B------:R-:W-:-:S04]  /*9610*/  FADD.FTZ R0, R147, R0 ;  /* 0x0000000093007221 */ /* 0x000fc80000010000 */
[----:B------:R-:W-:Y:S01]  /*9620*/  FADD.FTZ R133, R133, R0 ;  /* 0x0000000085857221 */ /* 0x000fe20000010000 */
[----:B-1----:R-:W-:Y:S03]  /*9630*/  HMMA.16816.F32 R104, R100, R8, R48 ;  /* 0x000000086468723c */ /* 0x002fe60000001830 */
[----:B------:R-:W-:-:S04]  /*9640*/  FADD.FTZ R3, R132, R133 ;  /* 0x0000008584037221 */ /* 0x000fc80000010000 */
        /* <DEDUP_REMOVED lines=10> */
[----:B------:R-:W-:Y:S01]  /*96f0*/  FADD.FTZ R119, R2, R119 ;  /* 0x0000007702777221 */ /* 0x000fe20000010000 */
[----:B------:R-:W-:Y:S01]  /*9700*/  MOV R2, R128 ;  /* 0x0000008000027202 */ /* 0x000fe20000000f00 */
[----:B------:R-:W-:Y:S01]  /*9710*/  FADD.FTZ R137, R137, R146 ;  /* 0x0000009289897221 */ /* 0x000fe20000010000 */
[----:B------:R-:W-:Y:S01]  /*9720*/  HMMA.16816.F32 R80, R100, R64, R24 ;  /* 0x000000406450723c */ /* 0x000fe20000001818 */
[----:B------:R-:W-:Y:S02]  /*9730*/  FADD.FTZ R118, R118, R119 ;  /* 0x0000007776767221 */ /* 0x000fe40000010000 */
[----:B------:R-:W-:Y:S02]  /*9740*/  FADD.FTZ R179, R138, R137 ;  /* 0x000000898ab37221 */ /* 0x000fe40000010000 */
[----:B------:R-:W-:-:S03]  /*9750*/  FADD.FTZ R182, R121, R118 ;  /* 0x0000007679b67221 */ /* 0x000fc60000010000 */
[C---:B------:R-:W-:Y:S08]  /*9760*/  HMMA.16816.F32 R84, R100.reuse, R66, R28 ;  /* 0x000000426454723c */ /* 0x040ff0000000181c */
[C---:B------:R-:W-:Y:S08]  /*9770*/  HMMA.16816.F32 R108, R100.reuse, R110, R36 ;  /* 0x0000006e646c723c */ /* 0x040ff00000001824 */
[C---:B------:R-:W-:Y:S08]  /*9780*/  HMMA.16816.F32 R96, R100.reuse, R98, R44 ;  /* 0x000000626460723c */ /* 0x040ff0000000182c */
[----:B------:R-:W-:Y:S08]  /*9790*/  HMMA.16816.F32 R100, R100, R10, R4 ;  /* 0x0000000a6464723c */ /* 0x000ff00000001804 */
.L_x_1775:
[----:B------:R-:W-:-:S13]  /*97a0*/  ISETP.GE.AND P0, PT, R167, 0x1, PT ;  /* 0x00000001a700780c */ /* 0x000fda0003f06270 */
[----:B------:R-:W-:Y:S05]  /*97b0*/  @!P0 BRA `(.L_x_1781) ;  /* 0x0000355000008947 */ /* 0x000fea0003800000 */
[----:B------:R-:W-:Y:S01]  /*97c0*/  ULDC UR8, c[0x0][0x1a0] ;  /* 0x0000680000087ab9 */ /* 0x000fe20000000800 */
[----:B------:R-:W-:Y:S01]  /*97d0*/  IMAD.MOV.U32 R3, RZ, RZ, R0 ;  /* 0x000000ffff037224 */ /* 0x000fe200078e0000 */
[----:B------:R-:W-:Y:S01]  /*97e0*/  ULEA UR5, -UR8, URZ, 0x7 ;  /* 0x0000003f08057291 */ /* 0x000fe2000f8e393f */
[----:B------:R-:W-:Y:S01]  /*97f0*/  IMAD.MOV.U32 R117, RZ, RZ, R2 ;  /* 0x000000ffff757224 */ /* 0x000fe200078e0002 */
[----:B------:R-:W-:Y:S02]  /*9800*/  UMOV UR10, 0x6 ;  /* 0x00000006000a7882 */ /* 0x000fe40000000000 */
[----:B------:R-:W-:Y:S02]  /*9810*/  USHF.R.S32.HI UR4, URZ, 0x1f, UR5 ;  /* 0x0000001f3f047899 */ /* 0x000fe40008011405 */
[----:B------:R-:W-:Y:S01]  /*9820*/  ULDC UR9, c[0x0][0x1a4] ;  /* 0x0000690000097ab9 */ /* 0x000fe20000000800 */
[----:B------:R-:W-:Y:S01]  /*9830*/  MOV R178, UR5 ;  /* 0x0000000500b27c02 */ /* 0x000fe20008000f00 */
[----:B------:R-:W-:-:S02]  /*9840*/  USHF.L.U64.HI UR9, UR8, UR10, UR9 ;  /* 0x0000000a08097299 */ /* 0x000fc40008010209 */
[----:B------:R-:W-:Y:S01]  /*9850*/  MOV R177, UR4 ;  /* 0x0000000400b17c02 */ /* 0x000fe20008000f00 */
[----:B------:R-:W-:Y:S02]  /*9860*/  USHF.L.U32 UR8, UR8, 0x6, URZ ;  /* 0x0000000608087899 */ /* 0x000fe4000800063f */
[----:B------:R-:W-:Y:S02]  /*9870*/  ULDC UR4, c[0x0][0x19c] ;  /* 0x0000670000047ab9 */ /* 0x000fe40000000800 */
.L_x_1785:
        /* <DEDUP_REMOVED lines=64> */
.L_x_1782:
        /* <DEDUP_REMOVED lines=40> */
[----:B------:R-:W2:Y:S07]  /*9f00*/  LDSM.16.M88.4 R128, [R157+0x3000] ;  /* 0x003000009d80783b */ /* 0x000eae0000000200 */
        /* <DEDUP_REMOVED lines=150> */
[----:B------:R-:W-:Y:S04]  /*a870*/  LOP3.LUT R123, R123, c[0x0][0x2d0], RZ, 0x3c, !PT ;  /* 0x0000b4007b7b7a12 */ /* 0x000fe800078e3cff */
[----:B------:R-:W-:Y:S01]  /*a880*/  ISETP.GE.AND P2, PT, R123, RZ, PT ;  /* 0x000000ff7b00720c */ /* 0x000fe20003f46270 */
[----:B-1----:R-:W1:Y:S02]  /*a890*/  MUFU.RCP R2, R122 ;  /* 0x0000007a00027308 */ /* 0x002e640000001000 */
[----:B-1----:R-:W-:Y:S02]  /*a8a0*/  IADD3 R118, R2, 0xffffffe, RZ ;  /* 0x0ffffffe02767810 */ /* 0x002fe40007ffe0ff */
[----:B------:R-:W-:Y:S06]  /*a8b0*/  IABS R2, R120 ;  /* 0x0000007800027213 */ /* 0x000fec0000000000 */
[----:B------:R-:W1:Y:S01]  /*a8c0*/  F2I.FTZ.U32.TRUNC.NTZ R119, R118 ;  /* 0x0000007600777305 */ /* 0x000e62000021f000 */
        /* <DEDUP_REMOVED lines=48> */
.L_x_1784:
[C---:B------:R-:W-:Y:S01]  /*abd0*/  LEA R180, P0, R122.reuse, R180, 0x1 ;  /* 0x000000b47ab47211 */ /* 0x040fe200078008ff */
[----:B------:R-:W-:Y:S02]  /*abe0*/  USHF.L.U32 UR5, UR7, 0x6, URZ ;  /* 0x0000000607057899 */ /* 0x000fe4000800063f */
[----:B------:R-:W-:Y:S01]  /*abf0*/  USHF.L.U64.HI UR7, UR7, UR10, UR4 ;  /* 0x0000000a07077299 */ /* 0x000fe20008010204 */
[----:B------:R-:W-:Y:S03]  /*ac00*/  LEA.HI.X R181, R122, R181, R119, 0x1, P0 ;  /* 0x000000b57ab57211 */ /* 0x000fe600000f0c77 */
        /* <DEDUP_REMOVED lines=10> */
[----:B------:R-:W-:Y:S01]  /*acb0*/  IADD3 R118, P0, R120, UR5, RZ ;  /* 0x0000000578767c10 */ /* 0x000fe2000ff1e0ff */
[----:B------:R1:W-:Y:S03]  /*acc0*/  LDGSTS.E.BYPASS.LTC128B.128 [R169+0x3800], [R122.64] ;  /* 0x038000007aa97fae */ /* 0x0003e6000b901d4c */
[----:B------:R-:W-:Y:S01]  /*acd0*/  IADD3.X R119, R121, UR7, RZ, P0, !PT ;  /* 0x0000000779777c10 */ /* 0x000fe200087fe4ff */
        /* <DEDUP_REMOVED lines=9> */
.L_x_1783:
        /* <DEDUP_REMOVED lines=99> */
[----:B------:R-:W-:Y:S01]  /*b3a0*/  ISETP.GT.AND P0, PT, R167, 0x1, PT ;  /* 0x00000001a700780c */ /* 0x000fe20003f04270 */
        /* <DEDUP_REMOVED lines=34> */
[----:B------:R-:W-:Y:S01]  /*b5d0*/  FMUL.FTZ R87, R3, R87 ;  /* 0x0000005703577220 */ /* 0x000fe20000410000 */
[----:B------:R-:W-:Y:S01]  /*b5e0*/  MUFU.EX2 R119, R119 ;  /* 0x0000007700777308 */ /* 0x000fe20000000800 */
[C---:B------:R-:W-:Y:S02]  /*b5f0*/  FMUL.FTZ R12, R116.reuse, R108 ;  /* 0x0000006c740c7220 */ /* 0x040fe40000410000 */
[--C-:B------:R-:W-:Y:S02]  /*b600*/  FFMA.FTZ R6, R13, c[0x0][0x23c], -R135.reuse ;  /* 0x00008f000d067a23 */ /* 0x100fe40000010887 */
        /* <DEDUP_REMOVED lines=8> */
[----:B------:R-:W-:Y:S02]  /*b690*/  FMUL.FTZ R93, R116, R93 ;  /* 0x0000005d745d7220 */ /* 0x000fe40000410000 */
[C---:B------:R-:W-:Y:S01]  /*b6a0*/  FMUL.FTZ R94, R3.reuse, R94 ;  /* 0x0000005e035e7220 */ /* 0x040fe20000410000 */
[----:B------:R-:W-:Y:S01]  /*b6b0*/  MUFU.EX2 R5, R5 ;  /* 0x0000000500057308 */ /* 0x000fe20000000800 */
[----:B------:R-:W-:Y:S02]  /*b6c0*/  FMUL.FTZ R95, R3, R95 ;  /* 0x0000005f035f7220 */ /* 0x000fe40000410000 */
[--C-:B------:R-:W-:Y:S02]  /*b6d0*/  FFMA.FTZ R142, R31, c[0x0][0x23c], -R118.reuse ;  /* 0x00008f001f8e7a23 */ /* 0x100fe40000010876 */
[--C-:B------:R-:W-:Y:S02]  /*b6e0*/  FFMA.FTZ R144, R33, c[0x0][0x23c], -R135.reuse ;  /* 0x00008f0021907a23 */ /* 0x100fe40000010887 */
[--C-:B------:R-:W-:Y:S02]  /*b6f0*/  FFMA.FTZ R147, R34, c[0x0][0x23c], -R118.reuse ;  /* 0x00008f0022937a23 */ /* 0x100fe40000010876 */
[--C-:B------:R-:W-:Y:S01]  /*b700*/  FFMA.FTZ R148, R35, c[0x0][0x23c], -R118.reuse ;  /* 0x00008f0023947a23 */ /* 0x100fe20000010876 */
[----:B------:R-:W2:Y:S01]  /*b710*/  MUFU.EX2 R6, R6 ;  /* 0x0000000600067308 */ /* 0x000ea20000000800 */
[----:B------:R-:W-:Y:S01]  /*b720*/  LDSM.16.MT88.4 R32, [R156+0xbc00] ;  /* 0x00bc00009c20783b */ /* 0x000fe20000004200 */
[--C-:B------:R-:W-:Y:S01]  /*b730*/  FFMA.FTZ R149, R40, c[0x0][0x23c], -R135.reuse ;  /* 0x00008f0028957a23 */ /* 0x100fe20000010887 */
[----:B---3--:R-:W-:Y:S01]  /*b740*/  F2FP.PACK_AB R115, R132, R119 ;  /* 0x000000778473723e */ /* 0x008fe200000000ff */
        /* <DEDUP_REMOVED lines=9> */
[----:B------:R-:W3:Y:S01]  /*b7e0*/  LDSM.16.MT88.4 R120, [R156+0xb000] ;  /* 0x00b000009c78783b */ /* 0x000ee20000004200 */
        /* <DEDUP_REMOVED lines=20> */
[C---:B---3--:R-:W-:Y:S02]  /*b930*/  HMMA.16816.F32 R88, R112.reuse, R120, R88 ;  /* 0x000000787058723c */ /* 0x048fe40000001858 */
[----:B------:R-:W-:Y:S01]  /*b940*/  MUFU.EX2 R128, R128 ;  /* 0x0000008000807308 */ /* 0x000fe20000000800 */
[C---:B------:R-:W-:Y:S02]  /*b950*/  FMUL.FTZ R15, R3.reuse, R111 ;  /* 0x0000006f030f7220 */ /* 0x040fe40000410000 */
[----:B------:R-:W3:Y:S01]  /*b960*/  LDSM.16.MT88.4 R108, [R156+0xd000] ;  /* 0x00d000009c6c783b */ /* 0x000ee20000004200 */
        /* <DEDUP_REMOVED lines=13> */
[----:B------:R-:W-:Y:S01]  /*ba40*/  FMUL.FTZ R16, R116, R104 ;  /* 0x0000006874107220 */ /* 0x000fe20000410000 */
[----:B--2---:R-:W-:Y:S01]  /*ba50*/  F2FP.PACK_AB R104, R6, R5 ;  /* 0x000000050668723e */ /* 0x004fe200000000ff */
[----:B------:R-:W-:Y:S01]  /*ba60*/  FMUL.FTZ R17, R116, R105 ;  /* 0x0000006974117220 */ /* 0x000fe20000410000 */
[----:B------:R-:W2:Y:S01]  /*ba70*/  MUFU.EX2 R131, R131 ;  /* 0x0000008300837308 */ /* 0x000ea20000000800 */
[C---:B------:R-:W-:Y:S04]  /*ba80*/  FMUL.FTZ R18, R3.reuse, R106 ;  /* 0x0000006a03127220 */ /* 0x040fe80000410000 */
[----:B------:R-:W-:Y:S01]  /*ba90*/  FMUL.FTZ R19, R3, R107 ;  /* 0x0000006b03137220 */ /* 0x000fe20000410000 */
[----:B----4-:R-:W-:Y:S01]  /*baa0*/  F2FP.PACK_AB R105, R129, R128 ;  /* 0x000000808169723e */ /* 0x010fe200000000ff */
[--C-:B------:R-:W-:Y:S02]  /*bab0*/  FFMA.FTZ R3, R44, c[0x0][0x23c], -R135.reuse ;  /* 0x00008f002c037a23 */ /* 0x100fe40000010887 */
[--C-:B------:R-:W-:Y:S01]  /*bac0*/  FFMA.FTZ R116, R45, c[0x0][0x23c], -R135.reuse ;  /* 0x00008f002d747a23 */ /* 0x100fe20000010887 */
[----:B------:R-:W-:Y:S01]  /*bad0*/  MUFU.EX2 R133, R133 ;  /* 0x0000008500857308 */ /* 0x000fe20000000800 */
[----:B------:R-:W-:Y:S01]  /*bae0*/  LDSM.16.MT88.4 R44, [R156+0xe800] ;  /* 0x00e800009c2c783b */ /* 0x000fe20000004200 */
[C---:B---3--:R-:W-:Y:S03]  /*baf0*/  HMMA.16816.F32 R16, R112.reuse, R108, R16 ;  /* 0x0000006c7010723c */ /* 0x048fe60000001810 */
[--C-:B------:R-:W-:Y:S02]  /*bb00*/  FFMA.FTZ R48, R48, c[0x0][0x23c], -R135.reuse ;  /* 0x00008f0030307a23 */ /* 0x100fe40000010887 */
[--C-:B------:R-:W-:Y:S02]  /*bb10*/  FFMA.FTZ R49, R49, c[0x0][0x23c], -R135.reuse ;  /* 0x00008f0031317a23 */ /* 0x100fe40000010887 */
[--C-:B------:R-:W-:Y:S01]  /*bb20*/  FFMA.FTZ R50, R50, c[0x0][0x23c], -R118.reuse ;  /* 0x00008f0032327a23 */ /* 0x100fe20000010876 */
[----:B------:R-:W-:Y:S01]  /*bb30*/  HMMA.16816.F32 R100, R112, R110, R100 ;  /* 0x0000006e7064723c */ /* 0x000fe20000001864 */
[----:B------:R-:W3:Y:S01]  /*bb40*/  MUFU.EX2 R134, R134 ;  /* 0x0000008600867308 */ /* 0x000ee20000000800 */
[----:B------:R-:W4:Y:S02]  /*bb50*/  LDSM.16.MT88.4 R108, [R158+0xb400] ;  /* 0x00b400009e6c783b */ /* 0x000f240000004200 */
[----:B--2---:R-:W-:Y:S01]  /*bb60*/  F2FP.PACK_AB R106, R131, R130 ;  /* 0x00000082836a723e */ /* 0x004fe200000000ff */
[--C-:B------:R-:W-:Y:S02]  /*bb70*/  FFMA.FTZ R51, R51, c[0x0][0x23c], -R118.reuse ;  /* 0x00008f0033337a23 */ /* 0x100fe40000010876 */
[--C-:B------:R-:W-:Y:S02]  /*bb80*/  FFMA.FTZ R52, R52, c[0x0][0x23c], -R135.reuse ;  /* 0x00008f0034347a23 */ /* 0x100fe40000010887 */
[--C-:B------:R-:W-:Y:S01]  /*bb90*/  FFMA.FTZ R53, R53, c[0x0][0x23c], -R135.reuse ;  /* 0x00008f0035357a23 */ /* 0x100fe20000010887 */
[----:B------:R-:W2:Y:S01]  /*bba0*/  LDSM.16.MT88.4 R112, [R156+0xb400] ;  /* 0x00b400009c70783b */ /* 0x000ea20000004200 */
[----:B------:R-:W-:Y:S01]  /*bbb0*/  MUFU.EX2 R144, R144 ;  /* 0x0000009000907308 */ /* 0x000fe20000000800 */
[--C-:B------:R-:W-:Y:S02]  /*bbc0*/  FFMA.FTZ R56, R56, c[0x0][0x23c], -R135.reuse ;  /* 0x00008f0038387a23 */ /* 0x100fe40000010887 */
[--C-:B------:R-:W-:Y:S02]  /*bbd0*/  FFMA.FTZ R57, R57, c[0x0][0x23c], -R135.reuse ;  /* 0x00008f0039397a23 */ /* 0x100fe40000010887 */
[--C-:B------:R-:W-:Y:S02]  /*bbe0*/  FFMA.FTZ R54, R54, c[0x0][0x23c], -R118.reuse ;  /* 0x00008f0036367a23 */ /* 0x100fe40000010876 */
[--C-:B------:R-:W-:Y:S02]  /*bbf0*/  FFMA.FTZ R55, R55, c[0x0][0x23c], -R118.reuse ;  /* 0x00008f0037377a23 */ /* 0x100fe40000010876 */
[--C-:B------:R-:W-:Y:S01]  /*bc00*/  FFMA.FTZ R58, R58, c[0x0][0x23c], -R118.reuse ;  /* 0x00008f003a3a7a23 */ /* 0x100fe20000010876 */
[----:B------:R-:W-:Y:S01]  /*bc10*/  MUFU.EX2 R147, R147 ;  /* 0x0000009300937308 */ /* 0x000fe20000000800 */
[----:B------:R-:W-:Y:S02]  /*bc20*/  FFMA.FTZ R59, R59, c[0x0][0x23c], -R118 ;  /* 0x00008f003b3b7a23 */ /* 0x000fe40000010876 */
[----:B------:R-:W-:Y:S01]  /*bc30*/  FADD.FTZ R137, R137, R146 ;  /* 0x0000009289897221 */ /* 0x000fe20000010000 */
[----:B---3--:R-:W-:Y:S01]  /*bc40*/  F2FP.PACK_AB R107, R134, R133 ;  /* 0x00000085866b723e */ /* 0x008fe200000000ff */
[----:B------:R-:W-:Y:S02]  /*bc50*/  FFMA.FTZ R60, R60, c[0x0][0x23c], -R135 ;  /* 0x00008f003c3c7a23 */ /* 0x000fe40000010887 */
[----:B------:R-:W-:Y:S02]  /*bc60*/  FADD.FTZ R138, R138, R137 ;  /* 0x000000898a8a7221 */ /* 0x000fe40000010000 */
[----:B------:R-:W-:Y:S01]  /*bc70*/  FFMA.FTZ R64, R64, c[0x0][0x23c], -R135 ;  /* 0x00008f0040407a23 */ /* 0x000fe20000010887 */
[----:B------:R-:W-:Y:S01]  /*bc80*/  MUFU.EX2 R148, R148 ;  /* 0x0000009400947308 */ /* 0x000fe20000000800 */
[C---:B-----5:R-:W-:Y:S05]  /*bc90*/  HMMA.16816.F32 R8, R104.reuse, R120, R8 ;  /* 0x000000786808723c */ /* 0x060fea0000001808 */
[----:B------:R-:W-:Y:S02]  /*bca0*/  FADD.FTZ R138, R7, R138 ;  /* 0x0000008a078a7221 */ /* 0x000fe40000010000 */
[----:B------:R-:W-:Y:S01]  /*bcb0*/  FFMA.FTZ R66, R66, c[0x0][0x23c], -R118 ;  /* 0x00008f0042427a23 */ /* 0x000fe20000010876 */
[C---:B------:R-:W-:Y:S01]  /*bcc0*/  HMMA.16816.F32 R68, R104.reuse, R122, R68 ;  /* 0x0000007a6844723c */ /* 0x040fe20000001844 */
[----:B------:R-:W3:Y:S01]  /*bcd0*/  LDSM.16.MT88.4 R120, [R158+0xd400] ;  /* 0x00d400009e78783b */ /* 0x000ee20000004200 */
        /* <DEDUP_REMOVED lines=10> */
[--C-:B------:R-:W-:Y:S01]  /*bd80*/  FFMA.FTZ R126, R23, c[0x0][0x23c], -R118.reuse ;  /* 0x00008f00177e7a23 */ /* 0x100fe20000010876 */
[C---:B----4-:R-:W-:Y:S04]  /*bd90*/  HMMA.16816.F32 R80, R104.reuse, R108, R80 ;  /* 0x0000006c6850723c */ /* 0x050fe80000001850 */
[----:B------:R-:W-:Y:S04]  /*bda0*/  FADD.FTZ R130, R130, R5 ;  /* 0x0000000582827221 */ /* 0x000fe80000010000 */
[C---:B------:R-:W-:Y:S01]  /*bdb0*/  HMMA.16816.F32 R84, R104.reuse, R110, R84 ;  /* 0x0000006e6854723c */ /* 0x040fe20000001854 */
[----:B------:R-:W-:Y:S01]  /*bdc0*/  LDSM.16.MT88.4 R108, [R158+0x9800] ;  /* 0x009800009e6c783b */ /* 0x000fe20000004200 */
[----:B------:R-:W4:Y:S06]  /*bdd0*/  MUFU.EX2 R124, R124 ;  /* 0x0000007c007c7308 */ /* 0x000f2c0000000800 */
[C---:B--2---:R-:W-:Y:S04]  /*bde0*/  HMMA.16816.F32 R88, R104.reuse, R112, R88 ;  /* 0x000000706858723c */ /* 0x044fe80000001858 */
[----:B------:R-:W-:Y:S01]  /*bdf0*/  MUFU.EX2 R125, R125 ;  /* 0x0000007d007d7308 */ /* 0x000fe20000000800 */
[----:B-1----:R-:W1:Y:S02]  /*be00*/  LDSM.16.MT88.4 R20, [R156+0xd400] ;  /* 0x00d400009c14783b */ /* 0x002e640000004200 */
[--C-:B------:R-:W-:Y:S01]  /*be10*/  FFMA.FTZ R112, R26, c[0x0][0x23c], -R118.reuse ;  /* 0x00008f001a707a23 */ /* 0x100fe20000010876 */
[C---:B------:R-:W-:Y:S06]  /*be20*/  HMMA.16816.F32 R12, R104.reuse, R114, R12 ;  /* 0x00000072680c723c */ /* 0x040fec000000180c */
[----:B------:R-:W2:Y:S02]  /*be30*/  MUFU.EX2 R126, R126 ;  /* 0x0000007e007e7308 */ /* 0x000ea40000000800 */
[C---:B---3--:R-:W-:Y:S07]  /*be40*/  HMMA.16816.F32 R92, R104.reuse, R120, R92 ;  /* 0x00000078685c723c */ /* 0x048fee000000185c */
[--C-:B------:R-:W-:Y:S01]  /*be50*/  FFMA.FTZ R121, R27, c[0x0][0x23c], -R118.reuse ;  /* 0x00008f001b797a23 */ /* 0x100fe20000010876 */
[C---:B------:R-:W-:Y:S01]  /*be60*/  HMMA.16816.F32 R96, R104.reuse, R122, R96 ;  /* 0x0000007a6860723c */ /* 0x040fe20000001860 */
[----:B------:R-:W-:Y:S01]  /*be70*/  MUFU.EX2 R120, R112 ;  /* 0x0000007000787308 */ /* 0x000fe20000000800 */
[----:B------:R-:W3:Y:S05]  /*be80*/  LDSM.16.MT88.4 R24, [R156+0x9800] ;  /* 0x009800009c18783b */ /* 0x000eea0000004200 */
[--C-:B------:R-:W-:Y:S02]  /*be90*/  FFMA.FTZ R122, R29, c[0x0][0x23c], -R135.reuse ;  /* 0x00008f001d7a7a23 */ /* 0x100fe40000010887 */
[--C-:B------:R-:W-:Y:S02]  /*bea0*/  FFMA.FTZ R123, R30, c[0x0][0x23c], -R118.reuse ;  /* 0x00008f001e7b7a23 */ /* 0x100fe40000010876 */
[----:B------:R-:W5:Y:S01]  /*beb0*/  MUFU.EX2 R121, R121 ;  /* 0x0000007900797308 */ /* 0x000f620000000800 */
[----:B------:R-:W-:Y:S09]  /*bec0*/  LDSM.16.MT88.4 R28, [R156+0xd800] ;  /* 0x00d800009c1c783b */ /* 0x000ff20000004200 */
[----:B------:R-:W3:Y:S01]  /*bed0*/  MUFU.EX2 R122, R122 ;  /* 0x0000007a007a7308 */ /* 0x000ee20000000800 */
[C---:B-1----:R-:W-:Y:S07]  /*bee0*/  HMMA.16816.F32 R16, R104.reuse, R20, R16 ;  /* 0x000000146810723c */ /* 0x042fee0000001810 */
[----:B----4-:R-:W-:Y:S01]  /*bef0*/  F2FP.PACK_AB R20, R124, R127 ;  /* 0x0000007f7c14723e */ /* 0x010fe200000000ff */
[----:B------:R-:W-:Y:S01]  /*bf00*/  HMMA.16816.F32 R100, R104, R22, R100 ;  /* 0x000000166864723c */ /* 0x000fe20000001864 */
[----:B------:R-:W1:Y:S01]  /*bf10*/  LDSM.16.MT88.4 R104, [R158+0xb800] ;  /* 0x00b800009e68783b */ /* 0x000e620000004200 */
[----:B------:R-:W4:Y:S02]  /*bf20*/  MUFU.EX2 R123, R123 ;  /* 0x0000007b007b7308 */ /* 0x000f240000000800 */
[----:B--2---:R-:W-:Y:S03]  /*bf30*/  F2FP.PACK_AB R21, R126, R125 ;  /* 0x0000007d7e15723e */ /* 0x004fe600000000ff */
[----:B------:R-:W-:Y:S02]  /*bf40*/  F2FP.PACK_AB R22, R140, R139 ;  /* 0x0000008b8c16723e */ /* 0x000fe400000000ff */
[----:B-----5:R-:W-:Y:S03]  /*bf50*/  F2FP.PACK_AB R23, R121, R120 ;  /* 0x000000787917723e */ /* 0x020fe600000000ff */
[----:B------:R-:W-:Y:S04]  /*bf60*/  MUFU.EX2 R151, R151 ;  /* 0x0000009700977308 */ /* 0x000fe80000000800 */
[C---:B------:R-:W-:Y:S06]  /*bf70*/  HMMA.16816.F32 R8, R20.reuse, R108, R8 ;  /* 0x0000006c1408723c */ /* 0x040fec0000001808 */
[----:B------:R-:W-:Y:S02]  /*bf80*/  MUFU.EX2 R152, R152 ;  /* 0x0000009800987308 */ /* 0x000fe40000000800 */
[C---:B------:R-:W-:Y:S01]  /*bf90*/  HMMA.16816.F32 R68, R20.reuse, R110, R68 ;  /* 0x0000006e1444723c */ /* 0x040fe20000001844 */
[----:B------:R-:W2:Y:S07]  /*bfa0*/  LDSM.16.MT88.4 R108, [R156+0xb800] ;  /* 0x00b800009c6c783b */ /* 0x000eae0000004200 */
[C---:B---3--:R-:W-:Y:S01]  /*bfb0*/  HMMA.16816.F32 R72, R20.reuse, R24, R72 ;  /* 0x000000181448723c */ /* 0x048fe20000001848 */
[----:B------:R-:W-:Y:S07]  /*bfc0*/  MUFU.EX2 R3, R3 ;  /* 0x0000000300037308 */ /* 0x000fee0000000800 */
[C---:B------:R-:W-:Y:S01]  /*bfd0*/  HMMA.16816.F32 R76, R20.reuse, R26, R76 ;  /* 0x0000001a144c723c */ /* 0x040fe2000000184c */
[----:B------:R-:W3:Y:S02]  /*bfe0*/  LDSM.16.MT88.4 R24, [R158+0xd800] ;  /* 0x00d800009e18783b */ /* 0x000ee40000004200 */
[----:B------:R-:W-:Y:S05]  /*bff0*/  MUFU.EX2 R116, R116 ;  /* 0x0000007400747308 */ /* 0x000fea0000000800 */
[C---:B-1----:R-:W-:Y:S05]  /*c000*/  HMMA.16816.F32 R80, R20.reuse, R104, R80 ;  /* 0x000000681450723c */ /* 0x042fea0000001850 */
[----:B------:R-:W-:Y:S03]  /*c010*/  MUFU.EX2 R153, R153 ;  /* 0x0000009900997308 */ /* 0x000fe60000000800 */
[C---:B------:R-:W-:Y:S01]  /*c020*/  HMMA.16816.F32 R84, R20.reuse, R106, R84 ;  /* 0x0000006a1454723c */ /* 0x040fe20000001854 */
[----:B------:R-:W1:Y:S06]  /*c030*/  LDSM.16.MT88.4 R104, [R158+0x9c00] ;  /* 0x009c00009e68783b */ /* 0x000e6c0000004200 */
[----:B------:R-:W-:Y:S01]  /*c040*/  MUFU.EX2 R154, R154 ;  /* 0x0000009a009a7308 */ /* 0x000fe20000000800 */
[C---:B--2---:R-:W-:Y:S07]  /*c050*/  HMMA.16816.F32 R88, R20.reuse, R108, R88 ;  /* 0x0000006c1458723c */ /* 0x044fee0000001858 */
[----:B------:R-:W-:Y:S01]  /*c060*/  FFMA.FTZ R108, R61, c[0x0][0x23c], -R135 ;  /* 0x00008f003d6c7a23 */ /* 0x000fe20000010887 */
[C---:B------:R-:W-:Y:S01]  /*c070*/  HMMA.16816.F32 R12, R20.reuse, R110, R12 ;  /* 0x0000006e140c723c */ /* 0x040fe2000000180c */
[----:B------:R-:W-:Y:S03]  /*c080*/  MUFU.EX2 R48, R48 ;  /* 0x0000003000307308 */ /* 0x000fe60000000800 */
[--C-:B------:R-:W-:Y:S02]  /*c090*/  FFMA.FTZ R61, R62, c[0x0][0x23c], -R118.reuse ;  /* 0x00008f003e3d7a23 */ /* 0x100fe40000010876 */
[----:B------:R-:W-:Y:S02]  /*c0a0*/  FFMA.FTZ R62, R63, c[0x0][0x23c], -R118 ;  /* 0x00008f003f3e7a23 */ /* 0x000fe40000010876 */
[C---:B---3--:R-:W-:Y:S03]  /*c0b0*/  HMMA.16816.F32 R92, R20.reuse, R24, R92 ;  /* 0x00000018145c723c */ /* 0x048fe6000000185c */
[----:B------:R2:W-:Y:S01]  /*c0c0*/  MUFU.EX2 R7, R108 ;  /* 0x0000006c00077308 */ /* 0x0005e20000000800 */
[----:B------:R-:W-:Y:S04]  /*c0d0*/  FADD.FTZ R63, R119, R136 ;  /* 0x00000088773f7221 */ /* 0x000fe80000010000 */
[C---:B------:R-:W-:Y:S01]  /*c0e0*/  HMMA.16816.F32 R96, R20.reuse, R26, R96 ;  /* 0x0000001a1460723c */ /* 0x040fe20000001860 */
[----:B------:R-:W3:Y:S03]  /*c0f0*/  LDSM.16.MT88.4 R24, [R156+0x9c00] ;  /* 0x009c00009c18783b */ /* 0x000ee60000004200 */
[----:B------:R-:W-:Y:S01]  /*c100*/  FADD.FTZ R63, R132, R63 ;  /* 0x0000003f843f7221 */ /* 0x000fe20000010000 */
[----:B------:R-:W-:Y:S03]  /*c110*/  MUFU.EX2 R49, R49 ;  /* 0x0000003100317308 */ /* 0x000fe60000000800 */
[C---:B------:R-:W-:Y:S04]  /*c120*/  HMMA.16816.F32 R16, R20.reuse, R28, R16 ;  /* 0x0000001c1410723c */ /* 0x040fe80000001810 */
[----:B------:R-:W-:Y:S03]  /*c130*/  FADD.FTZ R128, R128, R63 ;  /* 0x0000003f80807221 */ /* 0x000fe60000010000 */
[----:B------:R-:W-:Y:S01]  /*c140*/  MUFU.EX2 R50, R50 ;  /* 0x0000003200327308 */ /* 0x000fe20000000800 */
[----:B------:R-:W-:Y:S01]  /*c150*/  HMMA.16816.F32 R100, R20, R30, R100 ;  /* 0x0000001e1464723c */ /* 0x000fe20000001864 */
[----:B------:R-:W5:Y:S03]  /*c160*/  LDSM.16.MT88.4 R28, [R158+0xbc00] ;  /* 0x00bc00009e1c783b */ /* 0x000f660000004200 */
[----:B------:R-:W-:Y:S03]  /*c170*/  FADD.FTZ R6, R129, R128 ;  /* 0x0000008081067221 */ /* 0x000fe60000010000 */
[----:B------:R-:W-:Y:S01]  /*c180*/  F2FP.PACK_AB R20, R122, R141 ;  /* 0x0000008d7a14723e */ /* 0x000fe200000000ff */
[----:B------:R-:W-:Y:S01]  /*c190*/  FADD.FTZ R133, R133, R6 ;  /* 0x0000000685857221 */ /* 0x000fe20000010000 */
[----:B----4-:R-:W-:Y:S01]  /*c1a0*/  F2FP.PACK_AB R21, R142, R123 ;  /* 0x0000007b8e15723e */ /* 0x010fe200000000ff */
[----:B--2---:R-:W-:Y:S01]  /*c1b0*/  LDSM.16.MT88.4 R108, [R156+0xcc00] ;  /* 0x00cc00009c6c783b */ /* 0x004fe20000004200 */
[----:B------:R-:W-:Y:S01]  /*c1c0*/  MUFU.EX2 R51, R51 ;  /* 0x0000003300337308 */ /* 0x000fe20000000800 */
[----:B------:R-:W-:Y:S01]  /*c1d0*/  F2FP.PACK_AB R22, R144, R143 ;  /* 0x0000008f9016723e */ /* 0x000fe200000000ff */
[----:B------:R-:W-:Y:S01]  /*c1e0*/  FADD.FTZ R6, R131, R130 ;  /* 0x0000008283067221 */ /* 0x000fe20000010000 */
[----:B------:R-:W-:Y:S01]  /*c1f0*/  F2FP.PACK_AB R23, R148, R147 ;  /* 0x000000939417723e */ /* 0x000fe200000000ff */
[----:B------:R-:W-:Y:S02]  /*c200*/  FADD.FTZ R134, R134, R133 ;  /* 0x0000008586867221 */ /* 0x000fe40000010000 */
[----:B------:R-:W-:Y:S02]  /*c210*/  FADD.FTZ R127, R127, R6 ;  /* 0x000000067f7f7221 */ /* 0x000fe40000010000 */
[----:B------:R-:W-:Y:S02]  /*c220*/  FADD.FTZ R5, R125, R134 ;  /* 0x000000867d057221 */ /* 0x000fe40000010000 */
[C---:B-1----:R-:W-:Y:S01]  /*c230*/  HMMA.16816.F32 R8, R20.reuse, R104, R8 ;  /* 0x000000681408723c */ /* 0x042fe20000001808 */
[----:B------:R-:W-:Y:S02]  /*c240*/  MUFU.EX2 R52, R52 ;  /* 0x0000003400347308 */ /* 0x000fe40000000800 */
[----:B------:R-:W-:Y:S02]  /*c250*/  FADD.FTZ R124, R124, R127 ;  /* 0x0000007f7c7c7221 */ /* 0x000fe40000010000 */
[----:B------:R-:W-:Y:S02]  /*c260*/  FADD.FTZ R5, R126, R5 ;  /* 0x000000057e057221 */ /* 0x000fe40000010000 */
[--C-:B------:R-:W-:Y:S01]  /*c270*/  FFMA.FTZ R104, R37, c[0x0][0x23c], -R135.reuse ;  /* 0x00008f0025687a23 */ /* 0x100fe20000010887 */
[C---:B------:R-:W-:Y:S03]  /*c280*/  HMMA.16816.F32 R68, R20.reuse, R106, R68 ;  /* 0x0000006a1444723c */ /* 0x040fe60000001844 */
[----:B------:R-:W-:Y:S01]  /*c290*/  MUFU.EX2 R53, R53 ;  /* 0x0000003500357308 */ /* 0x000fe20000000800 */
[----:B------:R-:W-:Y:S02]  /*c2a0*/  FFMA.FTZ R105, R38, c[0x0][0x23c], -R118 ;  /* 0x00008f0026697a23 */ /* 0x000fe40000010876 */
[----:B------:R-:W-:Y:S02]  /*c2b0*/  FADD.FTZ R139, R139, R124 ;  /* 0x0000007c8b8b7221 */ /* 0x000fe40000010000 */
[C---:B---3--:R-:W-:Y:S04]  /*c2c0*/  HMMA.16816.F32 R72, R20.reuse, R24, R72 ;  /* 0x000000181448723c */ /* 0x048fe80000001848 */
[--C-:B------:R-:W-:Y:S01]  /*c2d0*/  FFMA.FTZ R107, R36, c[0x0][0x23c], -R135.reuse ;  /* 0x00008f00246b7a23 */ /* 0x100fe20000010887 */
[----:B------:R-:W-:Y:S01]  /*c2e0*/  MUFU.EX2 R104, R104 ;  /* 0x0000006800687308 */ /* 0x000fe20000000800 */
[--C-:B------:R-:W-:Y:S02]  /*c2f0*/  FFMA.FTZ R106, R39, c[0x0][0x23c], -R118.reuse ;  /* 0x00008f00276a7a23 */ /* 0x100fe40000010876 */
[C---:B------:R-:W-:Y:S01]  /*c300*/  HMMA.16816.F32 R76, R20.reuse, R26, R76 ;  /* 0x0000001a144c723c */ /* 0x040fe2000000184c */
[----:B------:R-:W1:Y:S03]  /*c310*/  LDSM.16.MT88.4 R24, [R158+0xdc00] ;  /* 0x00dc00009e18783b */ /* 0x000e660000004200 */
[----:B------:R-:W-:Y:S02]  /*c320*/  FFMA.FTZ R135, R65, c[0x0][0x23c], -R135 ;  /* 0x00008f0041877a23 */ /* 0x000fe40000010887 */
[----:B------:R-:W-:Y:S01]  /*c330*/  FFMA.FTZ R118, R67, c[0x0][0x23c], -R118 ;  /* 0x00008f0043767a23 */ /* 0x000fe20000010876 */
[----:B------:R-:W2:Y:S01]  /*c340*/  MUFU.EX2 R107, R107 ;  /* 0x0000006b006b7308 */ /* 0x000ea20000000800 */
[C---:B-----5:R-:W-:Y:S01]  /*c350*/  HMMA.16816.F32 R80, R20.reuse, R28, R80 ;  /* 0x0000001c1450723c */ /* 0x060fe20000001850 */
[----:B------:R-:W-:Y:S03]  /*c360*/  LDSM.16.MT88.4 R36, [R158+0xc000] ;  /* 0x00c000009e24783b */ /* 0x000fe60000004200 */
[----:B------:R-:W-:Y:S02]  /*c370*/  FADD.FTZ R6, R120, R5 ;  /* 0x0000000578067221 */ /* 0x000fe40000010000 */
[----:B------:R-:W-:Y:S02]  /*c380*/  FADD.FTZ R140, R140, R139 ;  /* 0x0000008b8c8c7221 */ /* 0x000fe40000010000 */
[C---:B------:R-:W-:Y:S01]  /*c390*/  HMMA.16816.F32 R84, R20.reuse, R30, R84 ;  /* 0x0000001e1454723c */ /* 0x040fe20000001854 */
[----:B------:R-:W3:Y:S01]  /*c3a0*/  LDSM.16.MT88.4 R28, [R156+0xdc00] ;  /* 0x00dc00009c1c783b */ /* 0x000ee20000004200 */
[----:B------:R-:W-:Y:S02]  /*c3b0*/  MUFU.EX2 R105, R105 ;  /* 0x0000006900697308 */ /* 0x000fe40000000800 */
[----:B------:R-:W-:Y:S02]  /*c3c0*/  FADD.FTZ R6, R121, R6 ;  /* 0x0000000679067221 */ /* 0x000fe40000010000 */
[----:B------:R-:W-:Y:S02]  /*c3d0*/  FADD.FTZ R141, R141, R140 ;  /* 0x0000008c8d8d7221 */ /* 0x000fe40000010000 */
[C---:B------:R-:W-:Y:S04]  /*c3e0*/  HMMA.16816.F32 R88, R20.reuse, R32, R88 ;  /* 0x000000201458723c */ /* 0x040fe80000001858 */
[----:B------:R-:W4:Y:S01]  /*c3f0*/  MUFU.EX2 R106, R106 ;  /* 0x0000006a006a7308 */ /* 0x000f220000000800 */
[----:B------:R-:W-:Y:S02]  /*c400*/  FADD.FTZ R123, R123, R6 ;  /* 0x000000067b7b7221 */ /* 0x000fe40000010000 */
[----:B------:R-:W-:Y:S01]  /*c410*/  FADD.FTZ R122, R122, R141 ;  /* 0x0000008d7a7a7221 */ /* 0x000fe20000010000 */
[C---:B------:R-:W-:Y:S01]  /*c420*/  HMMA.16816.F32 R12, R20.reuse, R34, R12 ;  /* 0x00000022140c723c */ /* 0x040fe2000000180c */
[----:B------:R-:W5:Y:S03]  /*c430*/  LDSM.16.MT88.4 R32, [R158+0xa000] ;  /* 0x00a000009e20783b */ /* 0x000f660000004200 */
[----:B------:R-:W-:Y:S02]  /*c440*/  FADD.FTZ R142, R142, R123 ;  /* 0x0000007b8e8e7221 */ /* 0x000fe40000010000 */
[----:B------:R-:W-:Y:S01]  /*c450*/  MUFU.EX2 R54, R54 ;  /* 0x0000003600367308 */ /* 0x000fe20000000800 */
[----:B------:R-:W-:Y:S01]  /*c460*/  FADD.FTZ R143, R143, R122 ;  /* 0x0000007a8f8f7221 */ /* 0x000fe20000010000 */
[C---:B-1----:R-:W-:Y:S04]  /*c470*/  HMMA.16816.F32 R92, R20.reuse, R24, R92 ;  /* 0x00000018145c723c */ /* 0x042fe8000000185c */
[----:B------:R-:W-:Y:S02]  /*c480*/  FADD.FTZ R147, R147, R142 ;  /* 0x0000008e93937221 */ /* 0x000fe40000010000 */
[----:B------:R-:W-:Y:S02]  /*c490*/  FADD.FTZ R144, R144, R143 ;  /* 0x0000008f90907221 */ /* 0x000fe40000010000 */
[----:B------:R-:W1:Y:S01]  /*c4a0*/  MUFU.EX2 R55, R55 ;  /* 0x0000003700377308 */ /* 0x000e620000000800 */
[C---:B------:R-:W-:Y:S01]  /*c4b0*/  HMMA.16816.F32 R96, R20.reuse, R26, R96 ;  /* 0x0000001a1460723c */ /* 0x040fe20000001860 */
[----:B------:R-:W1:Y:S02]  /*c4c0*/  LDSM.16.MT88.4 R24, [R156+0xa000] ;  /* 0x00a000009c18783b */ /* 0x000e640000004200 */
[----:B------:R-:W-:Y:S05]  /*c4d0*/  FADD.FTZ R148, R148, R147 ;  /* 0x0000009394947221 */ /* 0x000fea0000010000 */
[C---:B---3--:R-:W-:Y:S01]  /*c4e0*/  HMMA.16816.F32 R16, R20.reuse, R28, R16 ;  /* 0x0000001c1410723c */ /* 0x048fe20000001810 */
[----:B------:R-:W-:Y:S07]  /*c4f0*/  MUFU.EX2 R56, R56 ;  /* 0x0000003800387308 */ /* 0x000fee0000000800 */
[----:B------:R-:W-:Y:S01]  /*c500*/  HMMA.16816.F32 R100, R20, R30, R100 ;  /* 0x0000001e1464723c */ /* 0x000fe20000001864 */
[----:B------:R-:W3:Y:S02]  /*c510*/  LDSM.16.MT88.4 R28, [R156+0xc000] ;  /* 0x00c000009c1c783b */ /* 0x000ee40000004200 */
[----:B------:R-:W1:Y:S04]  /*c520*/  MUFU.EX2 R57, R57 ;  /* 0x0000003900397308 */ /* 0x000e680000000800 */
[----:B--2---:R-:W-:Y:S01]  /*c530*/  F2FP.PACK_AB R20, R104, R107 ;  /* 0x0000006b6814723e */ /* 0x004fe200000000ff */
[----:B------:R-:W-:Y:S01]  /*c540*/  FADD.FTZ R107, R107, R144 ;  /* 0x000000906b6b7221 */ /* 0x000fe20000010000 */
[----:B----4-:R-:W-:Y:S03]  /*c550*/  F2FP.PACK_AB R21, R106, R105 ;  /* 0x000000696a15723e */ /* 0x010fe600000000ff */
[----:B------:R-:W-:Y:S01]  /*c560*/  F2FP.PACK_AB R22, R150, R149 ;  /* 0x000000959616723e */ /* 0x000fe200000000ff */
[----:B------:R-:W-:Y:S01]  /*c570*/  MUFU.EX2 R58, R58 ;  /* 0x0000003a003a7308 */ /* 0x000fe20000000800 */
[----:B------:R-:W-:Y:S01]  /*c580*/  F2FP.PACK_AB R23, R152, R151 ;  /* 0x000000979817723e */ /* 0x000fe200000000ff */
[----:B------:R-:W-:Y:S02]  /*c590*/  FADD.FTZ R105, R105, R148 ;  /* 0x0000009469697221 */ /* 0x000fe40000010000 */
[----:B------:R-:W-:Y:S02]  /*c5a0*/  FADD.FTZ R104, R104, R107 ;  /* 0x0000006b68687221 */ /* 0x000fe40000010000 */
[----:B------:R-:W-:Y:S02]  /*c5b0*/  FADD.FTZ R106, R106, R105 ;  /* 0x000000696a6a7221 */ /* 0x000fe40000010000 */
[C---:B-----5:R-:W-:Y:S02]  /*c5c0*/  HMMA.16816.F32 R8, R20.reuse, R32, R8 ;  /* 0x000000201408723c */ /* 0x060fe40000001808 */
[----:B------:R-:W2:Y:S01]  /*c5d0*/  MUFU.EX2 R59, R59 ;  /* 0x0000003b003b7308 */ /* 0x000ea20000000800 */
[----:B------:R-:W-:Y:S02]  /*c5e0*/  FADD.FTZ R149, R149, R104 ;  /* 0x0000006895957221 */ /* 0x000fe40000010000 */
[----:B------:R-:W-:Y:S02]  /*c5f0*/  FADD.FTZ R151, R151, R106 ;  /* 0x0000006a97977221 */ /* 0x000fe40000010000 */
[----:B------:R-:W-:Y:S01]  /*c600*/  FADD.FTZ R150, R150, R149 ;  /* 0x0000009596967221 */ /* 0x000fe20000010000 */
[C---:B------:R-:W-:Y:S01]  /*c610*/  HMMA.16816.F32 R68, R20.reuse, R34, R68 ;  /* 0x000000221444723c */ /* 0x040fe20000001844 */
[----:B------:R-:W4:Y:S03]  /*c620*/  LDSM.16.MT88.4 R32, [R158+0xe000] ;  /* 0x00e000009e20783b */ /* 0x000f260000004200 */
[----:B------:R-:W5:Y:S01]  /*c630*/  MUFU.EX2 R60, R60 ;  /* 0x0000003c003c7308 */ /* 0x000f620000000800 */
[----:B------:R-:W-:Y:S03]  /*c640*/  FADD.FTZ R152, R152, R151 ;  /* 0x0000009798987221 */ /* 0x000fe60000010000 */
[C---:B-1----:R-:W-:Y:S06]  /*c650*/  HMMA.16816.F32 R72, R20.reuse, R24, R72 ;  /* 0x000000181448723c */ /* 0x042fec0000001848 */
[----:B------:R-:W-:Y:S02]  /*c660*/  MUFU.EX2 R61, R61 ;  /* 0x0000003d003d7308 */ /* 0x000fe40000000800 */
[C---:B------:R-:W-:Y:S01]  /*c670*/  HMMA.16816.F32 R76, R20.reuse, R26, R76 ;  /* 0x0000001a144c723c */ /* 0x040fe2000000184c */
[----:B------:R-:W1:Y:S07]  /*c680*/  LDSM.16.MT88.4 R24, [R156+0xe000] ;  /* 0x00e000009c18783b */ /* 0x000e6e0000004200 */
[C---:B------:R-:W-:Y:S01]  /*c690*/  HMMA.16816.F32 R80, R20.reuse, R36, R80 ;  /* 0x000000241450723c */ /* 0x040fe20000001850 */
[----:B------:R-:W1:Y:S07]  /*c6a0*/  MUFU.EX2 R62, R62 ;  /* 0x0000003e003e7308 */ /* 0x000e6e0000000800 */
[C---:B------:R-:W-:Y:S01]  /*c6b0*/  HMMA.16816.F32 R84, R20.reuse, R38, R84 ;  /* 0x000000261454723c */ /* 0x040fe20000001854 */
[----:B------:R-:W-:Y:S02]  /*c6c0*/  LDSM.16.MT88.4 R36, [R156+0xc400] ;  /* 0x00c400009c24783b */ /* 0x000fe40000004200 */
[----:B------:R-:W-:Y:S05]  /*c6d0*/  MUFU.EX2 R64, R64 ;  /* 0x0000004000407308 */ /* 0x000fea0000000800 */
[C---:B---3--:R-:W-:Y:S05]  /*c6e0*/  HMMA.16816.F32 R88, R20.reuse, R28, R88 ;  /* 0x0000001c1458723c */ /* 0x048fea0000001858 */
[----:B------:R-:W3:Y:S03]  /*c6f0*/  MUFU.EX2 R135, R135 ;  /* 0x0000008700877308 */ /* 0x000ee60000000800 */
[C---:B------:R-:W-:Y:S01]  /*c700*/  HMMA.16816.F32 R12, R20.reuse, R30, R12 ;  /* 0x0000001e140c723c */ /* 0x040fe2000000180c */
[----:B------:R-:W2:Y:S07]  /*c710*/  LDSM.16.MT88.4 R28, [R158+0xa400] ;  /* 0x00a400009e1c783b */ /* 0x000eae0000004200 */
[C---:B----4-:R-:W-:Y:S08]  /*c720*/  HMMA.16816.F32 R92, R20.reuse, R32, R92 ;  /* 0x00000020145c723c */ /* 0x050ff0000000185c */
[C---:B------:R-:W-:Y:S01]  /*c730*/  HMMA.16816.F32 R96, R20.reuse, R34, R96 ;  /* 0x000000221460723c */ /* 0x040fe20000001860 */
[----:B------:R-:W4:Y:S07]  /*c740*/  LDSM.16.MT88.4 R32, [R156+0xa400] ;  /* 0x00a400009c20783b */ /* 0x000f2e0000004200 */
        /* <DEDUP_REMOVED lines=13> */
[----:B------:R-:W-:Y:S01]  /*c820*/  FADD.FTZ R50, R50, R3 ;  /* 0x0000000332327221 */ /* 0x000fe20000010000 */
[----:B------:R-:W-:Y:S01]  /*c830*/  IADD3 R3, R167, -0x1, RZ ;  /* 0xffffffffa7037810 */ /* 0x000fe20007ffe0ff */
[----:B------:R-:W-:Y:S02]  /*c840*/  FADD.FTZ R49, R49, R48 ;  /* 0x0000003031317221 */ /* 0x000fe40000010000 */
[----:B------:R-:W-:Y:S01]  /*c850*/  FADD.FTZ R51, R51, R50 ;  /* 0x0000003233337221 */ /* 0x000fe20000010000 */
[C---:B------:R-:W-:Y:S01]  /*c860*/  HMMA.16816.F32 R68, R20.reuse, R30, R68 ;  /* 0x0000001e1444723c */ /* 0x040fe20000001844 */
[----:B------:R-:W2:Y:S03]  /*c870*/  LDSM.16.MT88.4 R28, [R156+0xe400] ;  /* 0x00e400009c1c783b */ /* 0x000ea60000004200 */
[----:B------:R-:W-:Y:S02]  /*c880*/  MOV R167, R3 ;  /* 0x0000000300a77202 */ /* 0x000fe40000000f00 */
[----:B------:R-:W-:Y:S02]  /*c890*/  MOV R3, R0 ;  /* 0x0000000000037202 */ /* 0x000fe40000000f00 */
[C---:B----4-:R-:W-:Y:S08]  /*c8a0*/  HMMA.16816.F32 R72, R20.reuse, R32, R72 ;  /* 0x000000201448723c */ /* 0x050ff00000001848 */
[C---:B------:R-:W-:Y:S01]  /*c8b0*/  HMMA.16816.F32 R76, R20.reuse, R34, R76 ;  /* 0x00000022144c723c */ /* 0x040fe2000000184c */
[----:B------:R-:W-:Y:S07]  /*c8c0*/  LDSM.16.MT88.4 R32, [R156+0xa800] ;  /* 0x00a800009c20783b */ /* 0x000fee0000004200 */
[C---:B-1----:R-:W-:Y:S08]  /*c8d0*/  HMMA.16816.F32 R80, R20.reuse, R24, R80 ;  /* 0x000000181450723c */ /* 0x042ff00000001850 */
[C---:B------:R-:W-:Y:S01]  /*c8e0*/  HMMA.16816.F32 R84, R20.reuse, R26, R84 ;  /* 0x0000001a1454723c */ /* 0x040fe20000001854 */
[----:B------:R-:W1:Y:S07]  /*c8f0*/  LDSM.16.MT88.4 R24, [R158+0xa800] ;  /* 0x00a800009e18783b */ /* 0x000e6e0000004200 */
[C---:B------:R-:W-:Y:S08]  /*c900*/  HMMA.16816.F32 R88, R20.reuse, R36, R88 ;  /* 0x000000241458723c */ /* 0x040ff00000001858 */
[C---:B------:R-:W-:Y:S01]  /*c910*/  HMMA.16816.F32 R12, R20.reuse, R38, R12 ;  /* 0x00000026140c723c */ /* 0x040fe2000000180c */
[----:B------:R-:W4:Y:S07]  /*c920*/  LDSM.16.MT88.4 R36, [R158+0xc800] ;  /* 0x00c800009e24783b */ /* 0x000f2e0000004200 */
[C---:B------:R-:W-:Y:S08]  /*c930*/  HMMA.16816.F32 R92, R20.reuse, R40, R92 ;  /* 0x00000028145c723c */ /* 0x040ff0000000185c */
        /* <DEDUP_REMOVED lines=20> */
[C---:B------:R-:W-:Y:S08]  /*ca80*/  HMMA.16816.F32 R72, R20.reuse, R32, R72 ;  /* 0x000000201448723c */ /* 0x040ff00000001848 */
[C---:B------:R-:W-:Y:S01]  /*ca90*/  HMMA.16816.F32 R76, R20.reuse, R34, R76 ;  /* 0x00000022144c723c */ /* 0x040fe2000000184c */
[----:B------:R-:W1:Y:S07]  /*caa0*/  LDSM.16.MT88.4 R32, [R156+0xac00] ;  /* 0x00ac00009c20783b */ /* 0x000e6e0000004200 */
[C---:B----4-:R-:W-:Y:S01]  /*cab0*/  HMMA.16816.F32 R80, R20.reuse, R36, R80 ;  /* 0x000000241450723c */ /* 0x050fe20000001850 */
[----:B------:R-:W-:Y:S07]  /*cac0*/  MUFU.EX2 R36, R66 ;  /* 0x0000004200247308 */ /* 0x000fee0000000800 */
[C---:B------:R-:W-:Y:S03]  /*cad0*/  HMMA.16816.F32 R84, R20.reuse, R38, R84 ;  /* 0x000000261454723c */ /* 0x040fe60000001854 */
[----:B------:R-:W4:Y:S05]  /*cae0*/  MUFU.EX2 R37, R118 ;  /* 0x0000007600257308 */ /* 0x000f2a0000000800 */
[C---:B---3--:R-:W-:Y:S08]  /*caf0*/  HMMA.16816.F32 R88, R20.reuse, R40, R88 ;  /* 0x000000281458723c */ /* 0x048ff00000001858 */
[C---:B------:R-:W-:Y:S08]  /*cb00*/  HMMA.16816.F32 R12, R20.reuse, R42, R12 ;  /* 0x0000002a140c723c */ /* 0x040ff0000000180c */
[C---:B--2---:R-:W-:Y:S08]  /*cb10*/  HMMA.16816.F32 R92, R20.reuse, R28, R92 ;  /* 0x0000001c145c723c */ /* 0x044ff0000000185c */
[C---:B------:R-:W-:Y:S01]  /*cb20*/  HMMA.16816.F32 R96, R20.reuse, R30, R96 ;  /* 0x0000001e1460723c */ /* 0x040fe20000001860 */
[----:B------:R-:W2:Y:S07]  /*cb30*/  LDSM.16.MT88.4 R28, [R158+0xcc00] ;  /* 0x00cc00009e1c783b */ /* 0x000eae0000004200 */
[C---:B------:R-:W-:Y:S08]  /*cb40*/  HMMA.16816.F32 R16, R20.reuse, R44, R16 ;  /* 0x0000002c1410723c */ /* 0x040ff00000001810 */
[----:B------:R-:W-:Y:S07]  /*cb50*/  HMMA.16816.F32 R100, R20, R46, R100 ;  /* 0x0000002e1464723c */ /* 0x000fee0000001864 */
[----:B-----5:R-:W-:Y:S01]  /*cb60*/  F2FP.PACK_AB R20, R7, R60 ;  /* 0x0000003c0714723e */ /* 0x020fe200000000ff */
[----:B------:R-:W-:Y:S01]  /*cb70*/  FADD.FTZ R60, R60, R57 ;  /* 0x000000393c3c7221 */ /* 0x000fe20000010000 */
[C---:B------:R-:W-:Y:S03]  /*cb80*/  F2FP.PACK_AB R21, R62.reuse, R61 ;  /* 0x0000003d3e15723e */ /* 0x040fe600000000ff */
[----:B------:R-:W-:Y:S01]  /*cb90*/  F2FP.PACK_AB R22, R135, R64 ;  /* 0x000000408716723e */ /* 0x000fe200000000ff */
[----:B------:R-:W-:Y:S01]  /*cba0*/  FADD.FTZ R61, R61, R6 ;  /* 0x000000063d3d7221 */ /* 0x000fe20000010000 */
[----:B----4-:R-:W-:Y:S01]  /*cbb0*/  F2FP.PACK_AB R23, R37, R36 ;  /* 0x000000242517723e */ /* 0x010fe200000000ff */
        /* <DEDUP_REMOVED lines=10> */
[C---:B------:R-:W-:Y:S08]  /*cc60*/  HMMA.16816.F32 R72, R20.reuse, R32, R72 ;  /* 0x000000201448723c */ /* 0x040ff00000001848 */
[C---:B------:R-:W-:Y:S08]  /*cc70*/  HMMA.16816.F32 R76, R20.reuse, R34, R76 ;  /* 0x00000022144c723c */ /* 0x040ff0000000184c */
[C---:B--2---:R-:W-:Y:S08]  /*cc80*/  HMMA.16816.F32 R80, R20.reuse, R28, R80 ;  /* 0x0000001c1450723c */ /* 0x044ff00000001850 */
[C---:B------:R-:W-:Y:S08]  /*cc90*/  HMMA.16816.F32 R84, R20.reuse, R30, R84 ;  /* 0x0000001e1454723c */ /* 0x040ff00000001854 */
[C---:B------:R-:W-:Y:S08]  /*cca0*/  HMMA.16816.F32 R88, R20.reuse, R108, R88 ;  /* 0x0000006c1458723c */ /* 0x040ff00000001858 */
[C---:B------:R-:W-:Y:S08]  /*ccb0*/  HMMA.16816.F32 R108, R20.reuse, R110, R12 ;  /* 0x0000006e146c723c */ /* 0x040ff0000000180c */
[C---:B-1----:R-:W-:Y:S08]  /*ccc0*/  HMMA.16816.F32 R92, R20.reuse, R8, R92 ;  /* 0x00000008145c723c */ /* 0x042ff0000000185c */
[C---:B------:R-:W-:Y:S08]  /*ccd0*/  HMMA.16816.F32 R96, R20.reuse, R10, R96 ;  /* 0x0000000a1460723c */ /* 0x040ff00000001860 */
[C---:B---3--:R-:W-:Y:S08]  /*cce0*/  HMMA.16816.F32 R104, R20.reuse, R24, R16 ;  /* 0x000000181468723c */ /* 0x048ff00000001810 */
[----:B------:R-:W-:Y:S01]  /*ccf0*/  HMMA.16816.F32 R100, R20, R26, R100 ;  /* 0x0000001a1464723c */ /* 0x000fe20000001864 */
[----:B------:R-:W-:-:S07]  /*cd00*/  @P0 BRA `(.L_x_1785) ;  /* 0xffffcb7000000947 */ /* 0x000fce000383ffff */
.L_x_1781:
        /* <DEDUP_REMOVED lines=191> */
[CC--:B------:R-:W-:Y:S02]  /*d900*/  ISETP.GE.AND P2, PT, R11.reuse, R5.reuse, PT ;  /* 0x000000050b00720c */ /* 0x0c0fe40003f46270 */
[----:B------:R-:W-:Y:S02]  /*d910*/  ISETP.GE.AND P1, PT, R4, R5, PT ;  /* 0x000000050400720c */ /* 0x000fe40003f26270 */
[----:B------:R-:W-:Y:S02]  /*d920*/  LEA.HI.X.SX32 R11, R11, R2, 0x1, P0 ;  /* 0x000000020b0b7211 */ /* 0x000fe400000f0eff */
[----:B------:R-:W-:-:S04]  /*d930*/  LEA R4, P0, R0, c[0x0][0x200], 0x2 ;  /* 0x0000800000047a11 */ /* 0x000fc800078010ff */
[----:B------:R-:W-:-:S05]  /*d940*/  LEA.HI.X R5, R0, c[0x0][0x204], R11, 0x2, P0 ;  /* 0x0000810000057a11 */ /* 0x000fca00000f140b */
[----:B------:R3:W-:Y:S04]  /*d950*/  @!P2 STG.E [R4.64], R3 ;  /* 0x000000030400a986 */ /* 0x0007e8000c10190c */
[----:B------:R3:W-:Y:S02]  /*d960*/  @!P1 STG.E [R4.64+0x20], R6 ;  /* 0x0000200604009986 */ /* 0x0007e4000c10190c */
.L_x_1787:
[----:B------:R-:W-:Y:S05]  /*d970*/  BSYNC B0 ;  /* 0x0000000000007941 */ /* 0x000fea0003800000 */
.L_x_1786:
[----:B---3--:R-:W3:Y:S01]  /*d980*/  S2R R5, SR_CTAID.X ;  /* 0x0000000000057919 */ /* 0x008ee20000002500 */
[----:B------:R-:W-:Y:S01]  /*d990*/  SHF.R.S32.HI R2, RZ, 0x1f, R10 ;  /* 0x0000001fff027819 */ /* 0x000fe2000001140a */
[----:B------:R-:W-:Y:S01]  /*d9a0*/  BSSY B0, `(.L_x_1788) ;  /* 0x0000018000007945 */ /* 0x000fe20003800000 */
[----:B---3--:R-:W-:-:S04]  /*d9b0*/  SHF.L.U32 R3, R5, 0x6, RZ ;  /* 0x0000000605037819 */ /* 0x008fc800000006ff */
[----:B------:R-:W-:Y:S01]  /*d9c0*/  SHF.R.S32.HI R0, RZ, 0x1f, R3 ;  /* 0x0000001fff007819 */ /* 0x000fe20000011403 */
[----:B------:R-:W-:-:S04]  /*d9d0*/  IMAD.WIDE.U32 R170, R3, c[0x0][0x1e8], R170 ;  /* 0x00007a0003aa7a25 */ /* 0x000fc800078e00aa */
[----:B------:R-:W-:Y:S01]  /*d9e0*/  IMAD R0, R0, c[0x0][0x1e8], RZ ;  /* 0x00007a0000007a24 */ /* 0x000fe200078e02ff */
[----:B------:R-:W-:-:S03]  /*d9f0*/  IADD3 R38, P0, R38, R170, RZ ;  /* 0x000000aa26267210 */ /* 0x000fc60007f1e0ff */
[----:B------:R-:W-:Y:S02]  /*da00*/  IMAD R0, R3, c[0x0][0x1ec], R0 ;  /* 0x00007b0003007a24 */ /* 0x000fe400078e0200 */
[----:B------:R-:W-:-:S03]  /*da10*/  IMAD R3, R2, c[0x0][0x1f0], RZ ;  /* 0x00007c0002037a24 */ /* 0x000fc600078e02ff */
[----:B------:R-:W-:Y:S01]  /*da20*/  IADD3.X R39, R37, R0, R171, P0, !PT ;  /* 0x0000000025277210 */ /* 0x000fe200007fe4ab */
[----:B------:R-:W-:Y:S01]  /*da30*/  IMAD R3, R10, c[0x0][0x1f4], R3 ;  /* 0x00007d000a037a24 */ /* 0x000fe200078e0203 */
[----:B------:R-:W-:-:S03]  /*da40*/  ISETP.GE.AND P0, PT, R172, R162, PT ;  /* 0x000000a2ac00720c */ /* 0x000fc60003f06270 */
[----:B------:R-:W-:-:S05]  /*da50*/  IMAD.WIDE.U32 R38, R10, c[0x0][0x1f0], R38 ;  /* 0x00007c000a267a25 */ /* 0x000fca00078e0026 */
[----:B------:R-:W-:-:S05]  /*da60*/  IADD3 R3, R3, R39, RZ ;  /* 0x0000002703037210 */ /* 0x000fca0007ffe0ff */
        /* <DEDUP_REMOVED lines=8> */
[----:B----4-:R3:W-:Y:S04]  /*daf0*/  STG.E.128 [R10.64], R28 ;  /* 0x0000001c0a007986 */ /* 0x0107e8000c101d0c */
[----:B-1----:R3:W-:Y:S04]  /*db00*/  STG.E.128 [R10.64+0x40], R20 ;  /* 0x000040140a007986 */ /* 0x0027e8000c101d0c */
[----:B------:R3:W-:Y:S02]  /*db10*/  STG.E.128 [R10.64+0x80], R12 ;  /* 0x0000800c0a007986 */ /* 0x0007e4000c101d0c */
.L_x_1789:
[----:B------:R-:W-:Y:S05]  /*db20*/  BSYNC B0 ;  /* 0x0000000000007941 */ /* 0x000fea0003800000 */
.L_x_1788:
[----:B------:R-:W-:Y:S01]  /*db30*/  IMAD R5, R5, -0x40, R168 ;  /* 0xffffffc005057824 */ /* 0x000fe200078e02a8 */
[----:B------:R-:W-:-:S04]  /*db40*/  LEA.HI.SX32 R8, R8, 0x20, 0x1e ;  /* 0x0000002008087811 */ /* 0x000fc800078ff2ff */
[----:B------:R-:W-:-:S13]  /*db50*/  ISETP.GE.AND P0, PT, R8, R5, PT ;  /* 0x000000050800720c */ /* 0x000fda0003f06270 */
[----:B------:R-:W-:Y:S05]  /*db60*/  @P0 EXIT ;  /* 0x000000000000094d */ /* 0x000fea0003800000 */
[----:B------:R-:W-:Y:S02]  /*db70*/  IADD3 R9, P0, R9, 0x20, RZ ;  /* 0x0000002009097810 */ /* 0x000fe40007f1e0ff */
[----:B------:R-:W-:Y:S02]  /*db80*/  MOV R2, R38 ;  /* 0x0000002600027202 */ /* 0x000fe40000000f00 */
[----:B------:R-:W-:-:S03]  /*db90*/  IADD3.X R0, RZ, R173, RZ, P0, !PT ;  /* 0x000000adff007210 */ /* 0x000fc600007fe4ff */
[----:B------:R-:W-:-:S04]  /*dba0*/  IMAD.WIDE.U32 R2, R9, c[0x0][0x1e8], R2 ;  /* 0x00007a0009027a25 */ /* 0x000fc800078e0002 */
[----:B------:R-:W-:Y:S01]  /*dbb0*/  IMAD R0, R0, c[0x0][0x1e8], RZ ;  /* 0x00007a0000007a24 */ /* 0x000fe200078e02ff */
[----:B------:R-:W-:-:S03]  /*dbc0*/  LEA R4, P0, R2, c[0x0][0x1d0], 0x1 ;  /* 0x0000740002047a11 */ /* 0x000fc600078008ff */
[----:B------:R-:W-:-:S05]  /*dbd0*/  IMAD R0, R9, c[0x0][0x1ec], R0 ;  /* 0x00007b0009007a24 */ /* 0x000fca00078e0200 */
[----:B------:R-:W-:-:S04]  /*dbe0*/  IADD3 R0, R0, R3, RZ ;  /* 0x0000000300007210 */ /* 0x000fc80007ffe0ff */
[----:B------:R-:W-:-:S05]  /*dbf0*/  LEA.HI.X R5, R2, c[0x0][0x1d4], R0, 0x1, P0 ;  /* 0x0000750002057a11 */ /* 0x000fca00000f0c00 */
[----:B-1----:R-:W-:Y:S04]  /*dc00*/  STG.E.128 [R4.64], R24 ;  /* 0x0000001804007986 */ /* 0x002fe8000c101d0c */
[----:B------:R-:W-:Y:S04]  /*dc10*/  STG.E.128 [R4.64+0x40], R16 ;  /* 0x0000401004007986 */ /* 0x000fe8000c101d0c */
[----:B------:R-:W-:Y:S01]  /*dc20*/  STG.E.128 [R4.64+0x80], R32 ;  /* 0x0000802004007986 */ /* 0x000fe2000c101d0c */
[----:B------:R-:W-:Y:S05]  /*dc30*/  EXIT ;  /* 0x000000000000794d */ /* 0x000fea0003800000 */
.L_x_1790:
        /* <DEDUP_REMOVED lines=12> */
.L_x_6118:


//--------------------- .text._ZN5flash24flash_fwd_splitkv_kernelI23Flash_fwd_kernel_traitsILi96ELi64ELi128ELi4ELb0ELb0EN7cutlass6half_tE19Flash_kernel_traitsILi96ELi64ELi128ELi4ES3_EELb1ELb0ELb0ELb0ELb1ELb1ELb0ELb0EEEvNS_16Flash_fwd_paramsE --------------------------
	.section	.text._ZN5flash24flash_fwd_splitkv_kernelI23Flash_fwd_kernel_traitsILi96ELi64ELi128ELi4ELb0ELb0EN7cutlass6half_tE19Flash_kernel_traitsILi96ELi64ELi128ELi4ES3_EELb1ELb0ELb0ELb0ELb1ELb1ELb0ELb0EEEvNS_16Flash_fwd_paramsE,"ax",@progbits
	.sectioninfo	@"SHI_REGISTERS=245"
	.align	128
        .global         _ZN5flash24flash_fwd_splitkv_kernelI23Flash_fwd_kernel_traitsILi96ELi64ELi128ELi4ELb0ELb0EN7cutlass6half_tE19Flash_kernel_traitsILi96ELi64ELi128ELi4ES3_EELb1ELb0ELb0ELb0ELb1ELb1ELb0ELb0EEEvNS_16Flash_fwd_paramsE
        .type           _ZN5flash24flash_fwd_splitkv_kernelI23Flash_fwd_kernel_traitsILi96ELi64ELi128ELi4ELb0ELb0EN7cutlass6half_tE19Flash_kernel_traitsILi96ELi64ELi128ELi4ES3_EELb1ELb0ELb0ELb0ELb1ELb1ELb0ELb0EEEvNS_16Flash_fwd_paramsE,@function
        .size           _ZN5flash24flash_fwd_splitkv_kernelI23Flash_fwd_kernel_traitsILi96ELi64ELi128ELi4ELb0ELb0EN7cutlass6half_tE19Flash_kernel_traitsILi96ELi64ELi128ELi4ES3_EELb1ELb0ELb0ELb0ELb1ELb1ELb0ELb0EEEvNS_16Flash_fwd_paramsE,(.L_x_6119 - _ZN5flash24flash_fwd_splitkv_kernelI23Flash_fwd_kernel_traitsILi96ELi64ELi128ELi4ELb0ELb0EN7cutlass6half_tE19Flash_kernel_traitsILi96ELi64ELi128ELi4ES3_EELb1ELb0ELb0ELb0ELb1ELb1ELb0ELb0EEEvNS_16Flash_fwd_paramsE)
        .other          _ZN5flash24flash_fwd_splitkv_kernelI23Flash_fwd_kernel_traitsILi96ELi64ELi128ELi4ELb0ELb0EN7cutlass6half_tE19Flash_kernel_traitsILi96ELi64ELi128ELi4ES3_EELb1ELb0ELb0ELb0ELb1ELb1ELb0ELb0EEEvNS_16Flash_fwd_paramsE,@"STO_CUDA_ENTRY STV_DEFAULT"
_ZN5flash24flash_fwd_splitkv_kernelI23Flash_fwd_kernel_traitsILi96ELi64ELi128ELi4ELb0ELb0EN7cutlass6half_tE19Flash_kernel_traitsILi96ELi64ELi128ELi4ES3_EELb1ELb0ELb0ELb0ELb1ELb1ELb0ELb0EEEvNS_16Flash_fwd_paramsE:
.text._ZN5flash24flash_fwd_splitkv_kernelI23Flash_fwd_kernel_traitsILi96ELi64ELi128ELi4ELb0ELb0EN7cutlass6half_tE19Flash_kernel_traitsILi96ELi64ELi128ELi4ES3_EELb1ELb0ELb0ELb0ELb1ELb1ELb0ELb0EEEvNS_16Flash_fwd_paramsE:
        /* <DEDUP_REMOVED lines=33> */
.L_x_1791:
[----:B-1-34-:R-:W-:Y:S02]  /*0210*/  MOV R0, c[0x0][0x218] ;  /* 0x0000860000007a02 */ /* 0x01afe40000000f00 */
.L_x_1792:
[----:B------:R-:W-:-:S04]  /*0220*/  ISETP.NE.U32.AND P2, PT, RZ, c[0x0][0x258], PT ;  /* 0x00009600ff007a0c */ /* 0x000fc80003f45070 */
[----:B------:R-:W-:-:S13]  /*0230*/  ISETP.NE.AND.EX P2, PT, RZ, c[0x0][0x25c], PT, P2 ;  /* 0x00009700ff007a0c */ /* 0x000fda0003f45320 */
[----:B-1----:R-:W-:-:S06]  /*0240*/  @P2 IMAD.WIDE R6, R3, R4, c[0x0][0x258] ;  /* 0x0000960003062625 */ /* 0x002fcc00078e0204 */
        /* <DEDUP_REMOVED lines=39> */
[----:B------:R-:W-:Y:S01]  /*04c0*/  @!P0 IMAD.WIDE.U32 R10, R3, c[0x0][0x1e0], RZ ;  /* 0x00007800030a8a25 */ /* 0x000fe200078e00ff */
[----:B------:R-:W-:-:S03]  /*04d0*/  @!P0 SHF.R.S32.HI R6, RZ, 0x1f, R3 ;  /* 0x0000001fff068819 */ /* 0x000fc60000011403 */
        /* <DEDUP_REMOVED lines=10> */
[----:B------:R-:W-:Y:S02]  /*0580*/  IMAD R7, R142, c[0x0][0x1ec], R7 ;  /* 0x00007b008e077a24 */ /* 0x000fe400078e0207 */
[----:B------:R-:W-:Y:S01]  /*0590*/  IMAD R9, R0, c[0x0][0x1f0], RZ ;  /* 0x00007c0000097a24 */ /* 0x000fe200078e02ff */
[----:B------:R-:W-:Y:S01]  /*05a0*/  SHF.R.S32.HI R0, RZ, 0x1f, R2 ;  /* 0x0000001fff007819 */ /* 0x000fe20000011402 */
[----:B------:R-:W-:Y:S01]  /*05b0*/  IMAD R3, R3, c[0x0][0x1c0], R24 ;  /* 0x0000700003037a24 */ /* 0x000fe200078e0218 */
[----:B------:R-:W-:Y:S01]  /*05c0*/  IADD3.X R5, R164, R5, R7, P0, !PT ;  /* 0x00000005a4057210 */ /* 0x000fe200007fe407 */
[----:B------:R-:W-:Y:S01]  /*05d0*/  IMAD R9, R24, c[0x0][0x1f4], R9 ;  /* 0x00007d0018097a24 */ /* 0x000fe200078e0209 */
[----:B------:R-:W-:Y:S01]  /*05e0*/  ISETP.GE.AND P0, PT, R2, R167, PT ;  /* 0x000000a70200720c */ /* 0x000fe20003f06270 */
[----:B------:R-:W-:-:S02]  /*05f0*/  IMAD R3, R3, c[0x0][0x214], R142 ;  /* 0x0000850003037a24 */ /* 0x000fc400078e028e */
        /* <DEDUP_REMOVED lines=13> */
.L_x_1795:
[----:B------:R-:W-:Y:S05]  /*06d0*/  BSYNC B0 ;  /* 0x0000000000007941 */ /* 0x000fea0003800000 */
.L_x_1794:
[----:B------:R-:W-:Y:S01]  /*06e0*/  IADD3 R8, R2, 0x20, RZ ;  /* 0x0000002002087810 */ /* 0x000fe20007ffe0ff */
[----:B------:R-:W-:Y:S03]  /*06f0*/  BSSY B0, `(.L_x_1796) ;  /* 0x0000010000007945 */ /* 0x000fe60003800000 */
[----:B------:R-:W-:-:S13]  /*0700*/  ISETP.GE.AND P0, PT, R8, R167, PT ;  /* 0x000000a70800720c */ /* 0x000fda0003f06270 */
[----:B------:R-:W-:Y:S05]  /*0710*/  @P0 BRA `(.L_x_1797) ;  /* 0x000000d000000947 */ /* 0x000fea0003800000 */
[----:B------:R-:W-:Y:S01]  /*0720*/  IADD3 R6, P0, R2, 0x20, RZ ;  /* 0x0000002002067810 */ /* 0x000fe20007f1e0ff */
[----:B------:R-:W-:Y:S01]  /*0730*/  IMAD.MOV.U32 R10, RZ, RZ, R4 ;  /* 0x000000ffff0a7224 */ /* 0x000fe200078e0004 */
[----:B------:R-:W-:-:S03]  /*0740*/  MOV R11, R7 ;  /* 0x00000007000b7202 */ /* 0x000fc60000000f00 */
[----:B------:R-:W-:Y:S02]  /*0750*/  IMAD.X R5, RZ, RZ, R0, P0 ;  /* 0x000000ffff057224 */ /* 0x000fe400000e0600 */
[----:B------:R-:W-:-:S04]  /*0760*/  IMAD.WIDE.U32 R10, R6, c[0x0][0x1e8], R10 ;  /* 0x00007a00060a7a25 */ /* 0x000fc800078e000a */
[----:B------:R-:W-:Y:S01]  /*0770*/  IMAD R5, R5, c[0x0][0x1e8], RZ ;  /* 0x00007a0005057a24 */ /* 0x000fe200078e02ff */
[----:B------:R-:W-:-:S03]  /*0780*/  LEA R4, P0, R10, c[0x0][0x1d0], 0x1 ;  /* 0x000074000a047a11 */ /* 0x000fc600078008ff */
[----:B------:R-:W-:-:S05]  /*0790*/  IMAD R5, R6, c[0x0][0x1ec], R5 ;  /* 0x00007b0006057a24 */ /* 0x000fca00078e0205 */
[----:B------:R-:W-:-:S04]  /*07a0*/  IADD3 R5, R11, R5, RZ ;  /* 0x000000050b057210 */ /* 0x000fc80007ffe0ff */
[----:B------:R-:W-:-:S05]  /*07b0*/  LEA.HI.X R5, R10, c[0x0][0x1d4], R5, 0x1, P0 ;  /* 0x000075000a057a11 */ /* 0x000fca00000f0c05 */
[----:B------:R2:W-:Y:S04]  /*07c0*/  STG.E.128 [R4.64], RZ ;  /* 0x000000ff04007986 */ /* 0x0005e8000c101d0c */
[----:B------:R2:W-:Y:S04]  /*07d0*/  STG.E.128 [R4.64+0x40], RZ ;  /* 0x000040ff04007986 */ /* 0x0005e8000c101d0c */
[----:B------:R2:W-:Y:S02]  /*07e0*/  STG.E.128 [R4.64+0x80], RZ ;  /* 0x000080ff04007986 */ /* 0x0005e4000c101d0c */
.L_x_1797:
[----:B------:R-:W-:Y:S05]  /*07f0*/  BSYNC B0 ;  /* 0x0000000000007941 */ /* 0x000fea0003800000 */
.L_x_1796:
[----:B------:R-:W-:-:S04]  /*0800*/  LOP3.LUT P2, RZ, R132, 0x3, RZ, 0xc0, !PT ;  /* 0x0000000384ff7812 */ /* 0x000fc8000784c0ff */
[-C--:B------:R-:W-:Y:S02]  /*0810*/  ISETP.GE.OR P1, PT, R2, R167.reuse, P2 ;  /* 0x000000a70200720c */ /* 0x080fe40001726670 */
[C---:B------:R-:W-:Y:S02]  /*0820*/  IADD3 R2, P0, R3.reuse, R2, RZ ;  /* 0x0000000203027210 */ /* 0x040fe40007f1e0ff */
        /* <DEDUP_REMOVED lines=10> */
.L_x_1793:
        /* <DEDUP_REMOVED lines=93> */
.L_x_1798:
        /* <DEDUP_REMOVED lines=15> */
.L_x_1800:
        /* <DEDUP_REMOVED lines=52> */
.L_x_1799:
[----:B------:R-:W-:Y:S01]  /*12d0*/  ISETP.NE.AND P0, PT, R164, -0x1, PT ;  /* 0xffffffffa400780c */ /* 0x000fe20003f05270 */
[----:B------:R-:W-:Y:S01]  /*12e0*/  IMAD.MOV.U32 R119, RZ, RZ, c[0x0][0x198] ;  /* 0x00006600ff777624 */ /* 0x000fe200078e00ff */
[----:B------:R-:W-:Y:S01]  /*12f0*/  SHF.R.S32.HI R9, RZ, 0x1f, R132 ;  /* 0x0000001fff097819 */ /* 0x000fe20000011484 */
[----:B------:R-:W-:Y:S01]  /*1300*/  IMAD R5, R5, c[0x0][0x1b8], RZ ;  /* 0x00006e0005057a24 */ /* 0x000fe200078e02ff */
[----:B------:R-:W-:Y:S01]  /*1310*/  IADD3 R160, -R142, R167, RZ ;  /* 0x000000a78ea07210 */ /* 0x000fe20007ffe1ff */
[----:B------:R-:W-:Y:S01]  /*1320*/  IMAD.MOV.U32 R129, RZ, RZ, c[0x0][0x1a0] ;  /* 0x00006800ff817624 */ /* 0x000fe200078e00ff */
[CC--:B------:R-:W-:Y:S01]  /*1330*/  LEA.HI R13, R9.reuse, R132.reuse, RZ, 0x2 ;  /* 0x00000084090d7211 */ /* 0x0c0fe200078f10ff */
[----:B------:R-:W-:Y:S01]  /*1340*/  IMAD R5, R4, c[0x0][0x1bc], R5 ;  /* 0x00006f0004057a24 */ /* 0x000fe200078e0205 */
[----:B------:R-:W-:Y:S01]  /*1350*/  LEA.HI R135, R9, R132, RZ, 0x5 ;  /* 0x0000008409877211 */ /* 0x000fe200078f28ff */
[----:B------:R-:W-:Y:S01]  /*1360*/  IMAD.SHL.U32 R141, R132, 0x2, RZ ;  /* 0x00000002848d7824 */ /* 0x000fe200078e00ff */
[----:B------:R-:W-:-:S02]  /*1370*/  LOP3.LUT R7, R13, 0xfffffffc, RZ, 0xc0, !PT ;  /* 0xfffffffc0d077812 */ /* 0x000fc400078ec0ff */
[----:B------:R-:W-:Y:S01]  /*1380*/  SHF.R.S32.HI R170, RZ, 0x2, R13 ;  /* 0x00000002ffaa7819 */ /* 0x000fe2000001140d */
[----:B------:R-:W-:Y:S01]  /*1390*/  @!P0 IMAD.WIDE.U32 R14, R3, c[0x0][0x178], RZ ;  /* 0x00005e00030e8a25 */ /* 0x000fe200078e00ff */
[----:B-----5:R-:W-:Y:S02]  /*13a0*/  @!P0 SHF.R.S32.HI R0, RZ, 0x1f, R3 ;  /* 0x0000001fff008819 */ /* 0x020fe40000011403 */
[----:B------:R-:W-:Y:S01]  /*13b0*/  IADD3 R6, R170, 0x20, RZ ;  /* 0x00000020aa067810 */ /* 0x000fe20007ffe0ff */
[----:B------:R-:W-:Y:S01]  /*13c0*/  IMAD.IADD R168, R132, 0x1, -R7 ;  /* 0x0000000184a87824 */ /* 0x000fe200078e0a07 */
[----:B------:R-:W-:Y:S01]  /*13d0*/  LEA.HI R13, R13, R170, RZ, 0x1 ;  /* 0x000000aa0d0d7211 */ /* 0x000fe200078f08ff */
[----:B------:R-:W-:Y:S01]  /*13e0*/  @!P0 IMAD R0, R0, c[0x0][0x178], RZ ;  /* 0x00005e0000008a24 */ /* 0x000fe200078e02ff */
[----:B------:R-:W-:Y:S01]  /*13f0*/  ISETP.GE.AND P2, PT, R6, R160, PT ;  /* 0x000000a00600720c */ /* 0x000fe20003f46270 */
[----:B------:R-:W-:Y:S01]  /*1400*/  @P0 IMAD.WIDE.U32 R28, R164, c[0x0][0x190], RZ ;  /* 0x00006400a41c0a25 */ /* 0x000fe200078e00ff */
[----:B------:R-:W-:-:S02]  /*1410*/  SHF.L.U32 R168, R168, 0x3, RZ ;  /* 0x00000003a8a87819 */ /* 0x000fc400000006ff */
[----:B------:R-:W-:Y:S01]  /*1420*/  SHF.R.S32.HI R171, RZ, 0x1f, R170 ;  /* 0x0000001fffab7819 */ /* 0x000fe200000114aa */
[----:B------:R-:W-:Y:S01]  /*1430*/  @!P0 IMAD R0, R3, c[0x0][0x17c], R0 ;  /* 0x00005f0003008a24 */ /* 0x000fe200078e0200 */
[----:B------:R-:W-:Y:S01]  /*1440*/  SHF.R.S32.HI R169, RZ, 0x1f, R168 ;  /* 0x0000001fffa97819 */ /* 0x000fe200000114a8 */
[----:B------:R-:W-:Y:S01]  /*1450*/  @!P0 IMAD.MOV.U32 R28, RZ, RZ, R14 ;  /* 0x000000ffff1c8224 */ /* 0x000fe200078e000e */
[----:B------:R-:W-:Y:S01]  /*1460*/  SHF.R.S32.HI R3, RZ, 0x1f, R24 ;  /* 0x0000001fff037819 */ /* 0x000fe20000011418 */
[----:B------:R-:W-:Y:S01]  /*1470*/  @P0 IMAD R7, R164, c[0x0][0x194], R29 ;  /* 0x00006500a4070a24 */ /* 0x000fe200078e021d */
[----:B------:R-:W-:Y:S01]  /*1480*/  ISETP.GE.AND P1, PT, R170, R160, PT ;  /* 0x000000a0aa00720c */ /* 0x000fe20003f26270 */
[----:B------:R-:W-:Y:S01]  /*1490*/  @!P0 IMAD.IADD R7, R15, 0x1, R0 ;  /* 0x000000010f078824 */ /* 0x000fe200078e0200 */
[----:B------:R-:W-:Y:S01]  /*14a0*/  IADD3 R28, P0, R168, R28, RZ ;  /* 0x0000001ca81c7210 */ /* 0x000fe20007f1e0ff */
[----:B------:R-:W-:Y:S01]  /*14b0*/  IMAD R3, R3, c[0x0][0x1a8], RZ ;  /* 0x00006a0003037a24 */ /* 0x000fe200078e02ff */
[----:B------:R-:W-:Y:S01]  /*14c0*/  LEA.HI R15, R9, R132, RZ, 0x3 ;  /* 0x00000084090f7211 */ /* 0x000fe200078f18ff */
[----:B------:R-:W-:Y:S01]  /*14d0*/  IMAD.WIDE R22, R23, 0x40, R170 ;  /* 0x0000004017167825 */ /* 0x000fe200078e02aa */
[----:B------:R-:W-:-:S02]  /*14e0*/  LOP3.LUT R13, R13, 0x7fffffe, RZ, 0xc0, !PT ;  /* 0x07fffffe0d0d7812 */ /* 0x000fc400078ec0ff */
[----:B------:R-:W-:Y:S01]  /*14f0*/  SHF.R.S32.HI R140, RZ, 0x5, R135 ;  /* 0x00000005ff8c7819 */ /* 0x000fe20000011487 */
[----:B------:R-:W-:Y:S01]  /*1500*/  IMAD.X R29, R169, 0x1, R7, P0 ;  /* 0x00000001a91d7824 */ /* 0x000fe200000e0607 */
[----:B------:R-:W-:Y:S01]  /*1510*/  SHF.R.S32.HI R7, RZ, 0x3, R15 ;  /* 0x00000003ff077819 */ /* 0x000fe2000001140f */
[----:B------:R-:W-:Y:S01]  /*1520*/  IMAD R26, R24, c[0x0][0x1ac], R3 ;  /* 0x00006b00181a7a24 */ /* 0x000fe200078e0203 */
[----:B------:R-:W-:Y:S01]  /*1530*/  IADD3 R165, R117, -0x1, RZ ;  /* 0xffffffff75a57810 */ /* 0x000fe20007ffe0ff */
[----:B------:R-:W-:Y:S01]  /*1540*/  IMAD.IADD R13, R170, 0x1, -R13 ;  /* 0x00000001aa0d7824 */ /* 0x000fe200078e0a0d */
[----:B------:R-:W-:Y:S01]  /*1550*/  @!P2 IADD3 R12, P0, R22, 0x20, RZ ;  /* 0x00000020160ca810 */ /* 0x000fe20007f1e0ff */
[----:B------:R-:W-:Y:S01]  /*1560*/  IMAD.SHL.U32 R3, R7, 0x40, RZ ;  /* 0x0000004007037824 */ /* 0x000fe200078e00ff */
[----:B------:R-:W-:Y:S01]  /*1570*/  IADD3 R138, P3, R168, R138, RZ ;  /* 0x0000008aa88a7210 */ /* 0x000fe20007f7e0ff */
[----:B------:R-:W-:Y:S01]  /*1580*/  IMAD.WIDE.U32 R24, R24, c[0x0][0x1a8], R28 ;  /* 0x00006a0018187a25 */ /* 0x000fe200078e001c */
[----:B------:R-:W-:-:S02]  /*1590*/  LEA R166, R140, R13, 0x3 ;  /* 0x0000000d8ca67211 */ /* 0x000fc400078e18ff */
[----:B------:R-:W-:Y:S01]  /*15a0*/  LOP3.LUT R3, R3, 0xc0, RZ, 0xc0, !PT ;  /* 0x000000c003037812 */ /* 0x000fe200078ec0ff */
[----:B------:R-:W-:Y:S01]  /*15b0*/  IMAD.IADD R27, R25, 0x1, R26 ;  /* 0x00000001191b7824 */ /* 0x000fe200078e021a */
[----:B------:R-:W-:Y:S01]  /*15c0*/  IADD3 R10, R170, 0x40, RZ ;  /* 0x00000040aa0a7810 */ /* 0x000fe20007ffe0ff */
[----:B------:R-:W-:Y:S01]  /*15d0*/  @!P1 IMAD.MOV.U32 R26, RZ, RZ, R24 ;  /* 0x000000ffff1a9224 */ /* 0x000fe200078e0018 */
[----:B------:R-:W-:Y:S01]  /*15e0*/  LOP3.LUT R0, R3, 0x18, R168, 0xf8, !PT ;  /* 0x0000001803007812 */ /* 0x000fe200078ef8a8 */
[----:B------:R-:W-:Y:S01]  /*15f0*/  @!P1 IMAD R13, R23, c[0x0][0x190], RZ ;  /* 0x00006400170d9a24 */ /* 0x000fe200078e02ff */
[----:B------:R-:W-:Y:S01]  /*1600*/  SHF.R.U32.HI R3, RZ, 0x3, R3 ;  /* 0x00000003ff037819 */ /* 0x000fe20000011603 */
[----:B------:R-:W-:Y:S01]  /*1610*/  @!P2 IMAD.X R23, RZ, RZ, R23, P0 ;  /* 0x000000ffff17a224 */ /* 0x000fe200000e0617 */
[----:B------:R-:W-:Y:S01]  /*1620*/  LOP3.LUT R15, R15, 0xfffffff8, RZ, 0xc0, !PT ;  /* 0xfffffff80f0f7812 */ /* 0x000fe200078ec0ff */
[----:B------:R-:W-:Y:S01]  /*1630*/  IMAD.X R139, R169, 0x1, R21, P3 ;  /* 0x00000001a98b7824 */ /* 0x000fe200018e0615 */
[----:B------:R-:W-:Y:S01]  /*1640*/  LOP3.LUT R3, R0, R3, RZ, 0x3c, !PT ;  /* 0x0000000300037212 */ /* 0x000fe200078e3cff */
[----:B------:R-:W-:Y:S01]  /*1650*/  IMAD.SHL.U32 R0, R165, 0x80, RZ ;  /* 0x00000080a5007824 */ /* 0x000fe200078e00ff */
[----:B------:R-:W-:Y:S01]  /*1660*/  LOP3.LUT R135, R135, 0xffffffe0, RZ, 0xc0, !PT ;  /* 0xffffffe087877812 */ /* 0x000fe200078ec0ff */
[----:B------:R-:W-:Y:S01]  /*1670*/  @!P1 IMAD R13, R22, c[0x0][0x194], R13 ;  /* 0x00006500160d9a24 */ /* 0x000fe200078e020d */
[----:B------:R-:W-:Y:S01]  /*1680*/  LEA R166, R166, R3, 0x5 ;  /* 0x00000003a6a67211 */ /* 0x000fe200078e28ff */
[----:B------:R-:W-:Y:S01]  /*1690*/  @!P1 IMAD.WIDE.U32 R20, R22, c[0x0][0x190], R26 ;  /* 0x0000640016149a25 */ /* 0x000fe200078e001a */
[----:B------:R-:W-:-:S02]  /*16a0*/  IADD3 R3, -R0, R116, RZ ;  /* 0x0000007400037210 */ /* 0x000fc40007ffe1ff */
[----:B------:R-:W-:Y:S01]  /*16b0*/  LOP3.LUT R141, R141, 0x6, RZ, 0xc0, !PT ;  /* 0x000000068d8d7812 */ /* 0x000fe200078ec0ff */
[----:B------:R-:W-:Y:S01]  /*16c0*/  @!P2 IMAD R23, R23, c[0x0][0x190], RZ ;  /* 0x000064001717aa24 */ /* 0x000fe200078e02ff */
[----:B------:R-:W-:Y:S01]  /*16d0*/  @!P1 IADD3 R2, R21, R13, RZ ;  /* 0x0000000d15029210 */ /* 0x000fe20007ffe0ff */
[----:B------:R-:W-:Y:S01]  /*16e0*/  @!P2 IMAD.MOV.U32 R25, RZ, RZ, R27 ;  /* 0x000000ffff19a224 */ /* 0x000fe200078e001b */
[-C--:B------:R-:W-:Y:S01]  /*16f0*/  ISETP.GE.AND P4, PT, R6, R3.reuse, PT ;  /* 0x000000030600720c */ /* 0x080fe20003f86270 */
[----:B------:R-:W-:Y:S01]  /*1700*/  @!P2 IMAD R8, R12, c[0x0][0x194], R23 ;  /* 0x000065000c08aa24 */ /* 0x000fe200078e0217 */
[----:B------:R-:W-:Y:S01]  /*1710*/  @!P1 LEA R26, P0, R20, c[0x0][0x160], 0x1 ;  /* 0x00005800141a9a11 */ /* 0x000fe200078008ff */
[----:B------:R-:W-:Y:S01]  /*1720*/  @!P2 IMAD.WIDE.U32 R12, R12, c[0x0][0x190], R24 ;  /* 0x000064000c0caa25 */ /* 0x000fe200078e0018 */
[----:B------:R-:W-:Y:S02]  /*1730*/  ISETP.GE.AND P5, PT, R170, R3, PT ;  /* 0x00000003aa00720c */ /* 0x000fe40003fa6270 */
[----:B------:R-:W-:Y:S01]  /*1740*/  @!P1 LEA.HI.X R27, R20, c[0x0][0x164], R2, 0x1, P0 ;  /* 0x00005900141b9a11 */ /* 0x000fe200000f0c02 */
[----:B------:R-:W-:Y:S01]  /*1750*/  IMAD R137, R171, c[0x0][0x198], RZ ;  /* 0x00006600ab897a24 */ /* 0x000fe200078e02ff */
[----:B------:R-:W-:Y:S01]  /*1760*/  @!P2 IADD3 R8, R13, R8, RZ ;  /* 0x000000080d08a210 */ /* 0x000fe20007ffe0ff */
[----:B------:R-:W-:Y:S01]  /*1770*/  IMAD.WIDE.U32 R138, R170, c[0x0][0x198], R138 ;  /* 0x00006600aa8a7a25 */ /* 0x000fe200078e008a */
[----:B------:R-:W-:-:S03]  /*1780*/  @!P2 LEA R22, P0, R12, c[0x0][0x160], 0x1 ;  /* 0x000058000c16aa11 */ /* 0x000fc600078008ff */
[----:B------:R-:W-:Y:S01]  /*1790*/  IMAD R137, R170, c[0x0][0x19c], R137 ;  /* 0x00006700aa897a24 */ /* 0x000fe200078e0289 */
[----:B------:R-:W-:Y:S01]  /*17a0*/  @!P2 LEA.HI.X R23, R12, c[0x0][0x164], R8, 0x1, P0 ;  /* 0x000059000c17aa11 */ /* 0x000fe200000f0c08 */
[----:B------:R-:W-:Y:S01]  /*17b0*/  IMAD.MOV.U32 R2, RZ, RZ, c[0x0][0x19c] ;  /* 0x00006700ff027624 */ /* 0x000fe200078e00ff */
[----:B------:R-:W-:Y:S01]  /*17c0*/  ISETP.GE.AND P0, PT, R10, R3, PT ;  /* 0x000000030a00720c */ /* 0x000fe20003f06270 */
[----:B------:R-:W-:Y:S01]  /*17d0*/  IMAD.IADD R137, R139, 0x1, R137 ;  /* 0x000000018b897824 */ /* 0x000fe200078e0289 */
[C---:B------:R-:W-:Y:S01]  /*17e0*/  @!P4 LEA R13, P3, R119.reuse, R138, 0x5 ;  /* 0x0000008a770dc211 */ /* 0x040fe200078628ff */
        /* <DEDUP_REMOVED lines=8> */
[----:B------:R-:W-:-:S02]  /*1870*/  IMAD.SHL.U32 R7, R7, 0x8, RZ ;  /* 0x0000000807077824 */ /* 0x000fc400078e00ff */
[----:B------:R-:W-:Y:S01]  /*1880*/  @!P4 LEA.HI.X R21, R13, c[0x0][0x16c], R8, 0x1, P3 ;  /* 0x00005b000d15ca11 */ /* 0x000fe200018f0c08 */
[----:B------:R1:W-:Y:S01]  /*1890*/  @!P1 LDGSTS.E.BYPASS.LTC128B.128 [R166+0x1000], [R26.64+0x40] ;  /* 0x010000401aa69fae */ /* 0x0003e2000b901d4c */
[----:B------:R-:W-:-:S03]  /*18a0*/  SHF.L.U32 R8, R2, 0x6, RZ ;  /* 0x0000000602087819 */ /* 0x000fc600000006ff */
        /* <DEDUP_REMOVED lines=10> */
[----:B------:R-:W-:-:S02]  /*1950*/  LEA.HI R8, R9, R132, RZ, 0x4 ;  /* 0x0000008409087211 */ /* 0x000fc400078f20ff */
[----:B------:R-:W-:Y:S01]  /*1960*/  IADD3 R130, P1, R170, R19, RZ ;  /* 0x00000013aa827210 */ /* 0x000fe20007f3e0ff */
[----:B------:R1:W-:Y:S01]  /*1970*/  @!P5 LDGSTS.E.BYPASS.LTC128B.128 [R166+0x3000], [R24.64] ;  /* 0x0300000018a6dfae */ /* 0x0003e2000b901d4c */
[----:B------:R-:W-:Y:S02]  /*1980*/  LOP3.LUT R19, R8, 0xfffffff0, RZ, 0xc0, !PT ;  /* 0xfffffff008137812 */ /* 0x000fe400078ec0ff */
[----:B------:R-:W-:Y:S01]  /*1990*/  SHF.R.S32.HI R9, RZ, 0x4, R8 ;  /* 0x00000004ff097819 */ /* 0x000fe20000011408 */
[----:B------:R1:W-:Y:S01]  /*19a0*/  @!P5 LDGSTS.E.BYPASS.LTC128B.128 [R166+0x5000], [R24.64+0x40] ;  /* 0x0500004018a6dfae */ /* 0x0003e2000b901d4c */
[-C--:B------:R-:W-:Y:S01]  /*19b0*/  ISETP.GE.AND P3, PT, R6, R3.reuse, PT ;  /* 0x000000030600720c */ /* 0x080fe20003f66270 */
[----:B------:R-:W-:Y:S01]  /*19c0*/  IMAD.X R6, R171, 0x1, R17, P1 ;  /* 0x00000001ab067824 */ /* 0x000fe200008e0611 */
[----:B------:R-:W-:Y:S01]  /*19d0*/  IADD3 R16, P1, R168, R16, RZ ;  /* 0x00000010a8107210 */ /* 0x000fe20007f3e0ff */
[----:B------:R-:W-:Y:S01]  /*19e0*/  IMAD.IADD R19, R132, 0x1, -R19 ;  /* 0x0000000184137824 */ /* 0x000fe200078e0a13 */
[----:B------:R-:W-:Y:S01]  /*19f0*/  ISETP.GE.AND P2, PT, R10, R3, PT ;  /* 0x000000030a00720c */ /* 0x000fe20003f46270 */
[----:B------:R1:W-:Y:S01]  /*1a00*/  @!P5 LDGSTS.E.BYPASS.LTC128B.128 [R166+0x7000], [R24.64+0x80] ;  /* 0x0700008018a6dfae */ /* 0x0003e2000b901d4c */
[----:B------:R-:W-:-:S02]  /*1a10*/  LEA.HI R8, R8, R9, RZ, 0x1 ;  /* 0x0000000908087211 */ /* 0x000fc400078f08ff */
[----:B------:R-:W-:Y:S01]  /*1a20*/  IADD3 R10, R170, 0x60, RZ ;  /* 0x00000060aa0a7810 */ /* 0x000fe20007ffe0ff */
[----:B------:R2:W-:Y:S01]  /*1a30*/  @!P4 LDGSTS.E.BYPASS.LTC128B.128 [R166+0x3800], [R20.64] ;  /* 0x0380000014a6cfae */ /* 0x0005e2000b901d4c */
[----:B------:R-:W-:Y:S01]  /*1a40*/  IADD3.X R17, R169, R11, RZ, P1, !PT ;  /* 0x0000000ba9117210 */ /* 0x000fe20000ffe4ff */
[----:B------:R-:W-:Y:S01]  /*1a50*/  IMAD.IADD R11, R132, 0x1, -R15 ;  /* 0x00000001840b7824 */ /* 0x000fe200078e0a0f */
[----:B------:R-:W-:Y:S01]  /*1a60*/  LOP3.LUT R8, R8, 0xfffffffe, RZ, 0xc0, !PT ;  /* 0xfffffffe08087812 */ /* 0x000fe200078ec0ff */
[----:B------:R2:W-:Y:S01]  /*1a70*/  @!P4 LDGSTS.E.BYPASS.LTC128B.128 [R166+0x5800], [R20.64+0x40] ;  /* 0x0580004014a6cfae */ /* 0x0005e2000b901d4c */
[----:B------:R-:W-:Y:S01]  /*1a80*/  ISETP.GE.AND P5, PT, R10, R3, PT ;  /* 0x000000030a00720c */ /* 0x000fe20003fa6270 */
[----:B------:R-:W-:Y:S01]  /*1a90*/  IMAD.WIDE.U32 R16, R4, c[0x0][0x1b8], R16 ;  /* 0x00006e0004107a25 */ /* 0x000fe200078e0010 */
[----:B------:R-:W-:Y:S01]  /*1aa0*/  LEA.HI R15, R19, R19, RZ, 0x1 ;  /* 0x00000013130f7211 */ /* 0x000fe200078f08ff */
[----:B------:R2:W-:Y:S01]  /*1ab0*/  @!P4 LDGSTS.E.BYPASS.LTC128B.128 [R166+0x7800], [R20.64+0x80] ;  /* 0x0780008014a6cfae */ /* 0x0005e2000b901d4c */
[-C--:B------:R-:W-:Y:S01]  /*1ac0*/  ISETP.GE.AND P4, PT, R170, R3.reuse, PT ;  /* 0x00000003aa00720c */ /* 0x080fe20003f86270 */
[----:B------:R-:W-:Y:S01]  /*1ad0*/  IMAD.IADD R17, R17, 0x1, R5 ;  /* 0x0000000111117824 */ /* 0x000fe200078e0205 */
[----:B------:R-:W-:Y:S01]  /*1ae0*/  ISETP.GE.AND P1, PT, R10, R3, PT ;  /* 0x000000030a00720c */ /* 0x000fe20003f26270 */
[----:B------:R3:W-:Y:S01]  /*1af0*/  @!P0 LDGSTS.E.BYPASS.LTC128B.128 [R166+0x4000], [R12.64] ;  /* 0x040000000ca68fae */ /* 0x0007e2000b901d4c */
[----:B------:R-:W-:-:S02]  /*1b00*/  IADD3 R9, R9, -R8, RZ ;  /* 0x8000000809097210 */ /* 0x000fc40007ffe0ff */
[----:B------:R-:W-:Y:S01]  /*1b10*/  LEA.HI R3, R11, R11, RZ, 0x1 ;  /* 0x0000000b0b037211 */ /* 0x000fe200078f08ff */
[----:B------:R3:W-:Y:S01]  /*1b20*/  @!P0 LDGSTS.E.BYPASS.LTC128B.128 [R166+0x6000], [R12.64+0x40] ;  /* 0x060000400ca68fae */ /* 0x0007e2000b901d4c */
[----:B------:R-:W-:Y:S01]  /*1b30*/  SHF.R.S32.HI R8, RZ, 0x1f, R19 ;  /* 0x0000001fff087819 */ /* 0x000fe20000011413 */
[----:B------:R-:W-:Y:S01]  /*1b40*/  @!P5 IMAD R2, R2, 0x60, RZ ;  /* 0x000000600202d824 */ /* 0x000fe200078e02ff */
[--C-:B------:R-:W-:Y:S01]  /*1b50*/  SHF.R.S32.HI R10, RZ, 0x1, R15.reuse ;  /* 0x00000001ff0a7819 */ /* 0x100fe2000001140f */
[----:B------:R3:W-:Y:S01]  /*1b60*/  @!P0 LDGSTS.E.BYPASS.LTC128B.128 [R166+0x8000], [R12.64+0x80] ;  /* 0x080000800ca68fae */ /* 0x0007e2000b901d4c */
[----:B------:R-:W-:Y:S02]  /*1b70*/  LOP3.LUT R134, R15, 0x7fffffe, RZ, 0xc0, !PT ;  /* 0x07fffffe0f867812 */ /* 0x000fe400078ec0ff */
[----:B------:R-:W-:Y:S02]  /*1b80*/  SHF.R.S32.HI R15, RZ, 0x1f, R15 ;  /* 0x0000001fff0f7819 */ /* 0x000fe4000001140f */
[----:B------:R-:W-:Y:S01]  /*1b90*/  LOP3.LUT R158, R3, 0x7fffffe, RZ, 0xc0, !PT ;  /* 0x07fffffe039e7812 */ /* 0x000fe200078ec0ff */
[----:B------:R-:W-:Y:S01]  /*1ba0*/  IMAD.IADD R134, R19, 0x1, -R134 ;  /* 0x0000000113867824 */ /* 0x000fe200078e0a86 */
[----:B------:R-:W-:-:S02]  /*1bb0*/  LEA.HI R133, R8, R19, RZ, 0x3 ;  /* 0x0000001308857211 */ /* 0x000fc400078f18ff */
[----:B------:R-:W-:Y:S01]  /*1bc0*/  LEA.HI R8, R15, R10, RZ, 0x2 ;  /* 0x0000000a0f087211 */ /* 0x000fe200078f10ff */
[----:B------:R-:W-:Y:S01]  /*1bd0*/  IMAD R15, R6, c[0x0][0x1a0], RZ ;  /* 0x00006800060f7a24 */ /* 0x000fe200078e02ff */
[----:B------:R-:W-:Y:S02]  /*1be0*/  IADD3 R158, R11, -R158, RZ ;  /* 0x8000009e0b9e7210 */ /* 0x000fe40007ffe0ff */
[----:B------:R-:W-:Y:S01]  /*1bf0*/  LOP3.LUT R11, R8, 0xfffffffc, RZ, 0xc0, !PT ;  /* 0xfffffffc080b7812 */ /* 0x000fe200078ec0ff */
[C---:B------:R-:W-:Y:S01]  /*1c00*/  IMAD R15, R130.reuse, c[0x0][0x1a4], R15 ;  /* 0x00006900820f7a24 */ /* 0x040fe200078e020f */
[----:B------:R-:W-:Y:S01]  /*1c10*/  @!P5 MOV R139, R137 ;  /* 0x00000089008bd202 */ /* 0x000fe20000000f00 */
[----:B------:R-:W-:Y:S01]  /*1c20*/  IMAD.WIDE.U32 R130, R130, c[0x0][0x1a0], R16 ;  /* 0x0000680082827a25 */ /* 0x000fe200078e0010 */
[----:B------:R-:W-:Y:S02]  /*1c30*/  IADD3 R4, R10, -R11, RZ ;  /* 0x8000000b0a047210 */ /* 0x000fe40007ffe0ff */
[----:B------:R-:W-:Y:S01]  /*1c40*/  SHF.R.S32.HI R3, RZ, 0x1, R3 ;  /* 0x00000001ff037819 */ /* 0x000fe20000011403 */
[----:B------:R-:W-:Y:S01]  /*1c50*/  @!P5 IMAD.WIDE.U32 R10, R119, 0x60, R138 ;  /* 0x00000060770ad825 */ /* 0x000fe200078e008a */
[----:B------:R-:W-:-:S02]  /*1c60*/  SHF.L.U32 R133, R133, 0x5, RZ ;  /* 0x0000000585857819 */ /* 0x000fc400000006ff */
[----:B------:R-:W-:Y:S01]  /*1c70*/  MOV R6, 0x5 ;  /* 0x0000000500067802 */ /* 0x000fe20000000f00 */
[----:B------:R-:W-:Y:S01]  /*1c80*/  IMAD.SHL.U32 R8, R3, 0x40, RZ ;  /* 0x0000004003087824 */ /* 0x000fe200078e00ff */
[----:B------:R-:W-:Y:S01]  /*1c90*/  @!P5 IADD3 R5, R11, R2, RZ ;  /* 0x000000020b05d210 */ /* 0x000fe20007ffe0ff */
[----:B------:R-:W-:Y:S01]  /*1ca0*/  IMAD.IADD R128, R131, 0x1, R15 ;  /* 0x0000000183807824 */ /* 0x000fe200078e020f */
[----:B------:R-:W-:Y:S01]  /*1cb0*/  @!P5 LEA R18, P0, R10, c[0x0][0x168], 0x1 ;  /* 0x00005a000a12da11 */ /* 0x000fe200078008ff */
[----:B------:R-:W-:Y:S01]  /*1cc0*/  IMAD R158, R9, 0x8, R158 ;  /* 0x00000008099e7824 */ /* 0x000fe200078e029e */
[----:B------:R-:W-:Y:S02]  /*1cd0*/  LOP3.LUT R8, R8, 0xc0, RZ, 0xc0, !PT ;  /* 0x000000c008087812 */ /* 0x000fe400078ec0ff */
[----:B------:R-:W-:Y:S02]  /*1ce0*/  @!P5 LEA.HI.X R19, R10, c[0x0][0x16c], R5, 0x1, P0 ;  /* 0x00005b000a13da11 */ /* 0x000fe400000f0c05 */
[----:B------:R-:W-:-:S02]  /*1cf0*/  LEA R162, P0, R130, c[0x0][0x170], 0x1 ;  /* 0x00005c0082a27a11 */ /* 0x000fc400078008ff */
[----:B------:R-:W-:Y:S01]  /*1d00*/  SHF.L.U32 R2, R4, 0x6, RZ ;  /* 0x0000000604027819 */ /* 0x000fe200000006ff */
[----:B------:R4:W-:Y:S01]  /*1d10*/  @!P5 LDGSTS.E.BYPASS.LTC128B.128 [R166+0x4800], [R18.64] ;  /* 0x0480000012a6dfae */ /* 0x0009e2000b901d4c */
[----:B------:R-:W-:Y:S02]  /*1d20*/  LEA.HI.X R161, R130, c[0x0][0x174], R128, 0x1, P0 ;  /* 0x00005d0082a17a11 */ /* 0x000fe400000f0c80 */
[----:B------:R-:W-:Y:S01]  /*1d30*/  LOP3.LUT R7, R8, 0x8, R7, 0xf8, !PT ;  /* 0x0000000808077812 */ /* 0x000fe200078ef807 */
[----:B------:R4:W-:Y:S01]  /*1d40*/  @!P5 LDGSTS.E.BYPASS.LTC128B.128 [R166+0x6800], [R18.64+0x40] ;  /* 0x0680004012a6dfae */ /* 0x0009e2000b901d4c */
[----:B------:R-:W-:Y:S01]  /*1d50*/  SHF.L.U32 R9, R9, 0x3, RZ ;  /* 0x0000000309097819 */ /* 0x000fe200000006ff */
[----:B------:R-:W-:Y:S01]  /*1d60*/  @!P1 IMAD.MOV.U32 R163, RZ, RZ, R161 ;  /* 0x000000ffffa39224 */ /* 0x000fe200078e00a1 */
[----:B------:R-:W-:Y:S01]  /*1d70*/  LOP3.LUT R2, R2, 0xc0, RZ, 0xc0, !PT ;  /* 0x000000c002027812 */ /* 0x000fe200078ec0ff */
[----:B------:R4:W-:Y:S01]  /*1d80*/  @!P5 LDGSTS.E.BYPASS.LTC128B.128 [R166+0x8800], [R18.64+0x80] ;  /* 0x0880008012a6dfae */ /* 0x0009e2000b901d4c */
[----:B------:R-:W-:Y:S01]  /*1d90*/  SHF.R.U32.HI R8, RZ, 0x3, R8 ;  /* 0x00000003ff087819 */ /* 0x000fe20000011608 */
[C---:B---3--:R-:W-:Y:S01]  /*1da0*/  @!P1 IMAD.WIDE.U32 R12, R129.reuse, 0xc0, R162 ;  /* 0x000000c0810c9825 */ /* 0x048fe200078e00a2 */
[----:B------:R-:W-:Y:S01]  /*1db0*/  SHF.L.U32 R5, R129, 0x5, RZ ;  /* 0x0000000581057819 */ /* 0x000fe200000006ff */
[----:B------:R-:W0:Y:S01]  /*1dc0*/  LDGDEPBAR ;  /* 0x00000000000079af */ /* 0x000e220000000000 */
[----:B------:R-:W-:-:S02]  /*1dd0*/  LOP3.LUT R9, R2, 0x8, R9, 0xf8, !PT ;  /* 0x0000000802097812 */ /* 0x000fc400078ef809 */
[----:B------:R-:W-:Y:S01]  /*1de0*/  LOP3.LUT R11, R7, R8, RZ, 0x3c, !PT ;  /* 0x00000008070b7212 */ /* 0x000fe200078e3cff */
[----:B------:R-:W-:Y:S01]  /*1df0*/  @!P1 IMAD.MOV.U32 R7, RZ, RZ, c[0x0][0x1a4] ;  /* 0x00006900ff079624 */ /* 0x000fe200078e00ff */
[----:B------:R-:W-:Y:S02]  /*1e00*/  SHF.R.U32.HI R2, RZ, 0x3, R2 ;  /* 0x00000003ff027819 */ /* 0x000fe40000011602 */
[----:B------:R-:W-:Y:S01]  /*1e10*/  LOP3.LUT R133, R133, 0xffffff00, RZ, 0xc0, !PT ;  /* 0xffffff0085857812 */ /* 0x000fe200078ec0ff */
[----:B------:R-:W-:Y:S01]  /*1e20*/  @!P1 IMAD R7, R7, 0xc0, RZ ;  /* 0x000000c007079824 */ /* 0x000fe200078e02ff */
[----:B------:R-:W-:Y:S02]  /*1e30*/  SHF.L.U64.HI R6, R129, R6, c[0x0][0x1a4] ;  /* 0x0000690081067619 */ /* 0x000fe40000010206 */
[----:B------:R-:W-:Y:S01]  /*1e40*/  @!P3 LEA R8, P0, R5, R162, 0x1 ;  /* 0x000000a20508b211 */ /* 0x000fe200078008ff */
[----:B------:R-:W-:Y:S01]  /*1e50*/  IMAD R159, R140, 0x200, R133 ;  /* 0x000002008c9f7824 */ /* 0x000fe200078e0285 */
[-C--:B------:R-:W-:Y:S01]  /*1e60*/  @!P4 MOV R163, R161.reuse ;  /* 0x000000a100a3c202 */ /* 0x080fe20000000f00 */
[----:B------:R-:W-:Y:S01]  /*1e70*/  @!P1 IMAD.IADD R7, R13, 0x1, R7 ;  /* 0x000000010d079824 */ /* 0x000fe200078e0207 */
[----:B------:R-:W-:Y:S01]  /*1e80*/  LOP3.LUT R2, R9, R2, RZ, 0x3c, !PT ;  /* 0x0000000209027212 */ /* 0x000fe200078e3cff */
[----:B------:R-:W-:Y:S01]  /*1e90*/  IMAD R159, R134, 0x20, R159 ;  /* 0x00000020869f7824 */ /* 0x000fe200078e029f */
[----:B------:R-:W-:Y:S01]  /*1ea0*/  @!P3 LEA.HI.X R9, R5, R161, R6, 0x1, P0 ;  /* 0x000000a10509b211 */ /* 0x000fe200000f0c06 */
[----:B------:R-:W-:Y:S01]  /*1eb0*/  @!P1 IMAD.MOV.U32 R6, RZ, RZ, R12 ;  /* 0x000000ffff069224 */ /* 0x000fe200078e000c */
[----:B------:R-:W-:Y:S01]  /*1ec0*/  @!P2 MOV R10, c[0x0][0x1a4] ;  /* 0x00006900000aaa02 */ /* 0x000fe20000000f00 */
[----:B------:R-:W-:Y:S01]  /*1ed0*/  IMAD.MOV.U32 R5, RZ, RZ, 0x10 ;  /* 0x00000010ff057424 */ /* 0x000fe200078e00ff */
[----:B------:R-:W-:-:S02]  /*1ee0*/  @!P2 LEA R12, P0, R129, R162, 0x7 ;  /* 0x000000a2810ca211 */ /* 0x000fc400078038ff */
[----:B------:R-:W-:Y:S01]  /*1ef0*/  LEA R158, R158, R11, 0x5 ;  /* 0x0000000b9e9e7211 */ /* 0x000fe200078e28ff */
[----:B------:R-:W-:-:S04]  /*1f00*/  DEPBAR.LE SB0, 0x0 ;  /* 0x000080000000791a */ /* 0x000fc80000000000 */
[----:B------:R-:W-:Y:S01]  /*1f10*/  BAR.SYNC.DEFER_BLOCKING 0x0 ;  /* 0x0000000000007b1d */ /* 0x000fe20000010000 */
[----:B------:R-:W-:Y:S01]  /*1f20*/  @!P2 LEA.HI.X R13, R129, R161, R10, 0x7, P0 ;  /* 0x000000a1810da211 */ /* 0x000fe200000f3c0a */
[----:B------:R-:W-:Y:S01]  /*1f30*/  IMAD.SHL.U32 R158, R158, 0x2, RZ ;  /* 0x000000029e9e7824 */ /* 0x000fe200078e00ff */
[----:B------:R-:W-:Y:S02]  /*1f40*/  IADD3 R159, R2, R159, RZ ;  /* 0x0000009f029f7210 */ /* 0x000fe40007ffe0ff */
[----:B------:R-:W-:Y:S02]  /*1f50*/  LOP3.LUT P0, RZ, R3, 0x2, RZ, 0xc0, !PT ;  /* 0x0000000203ff7812 */ /* 0x000fe4000780c0ff */
[----:B------:R-:W-:Y:S02]  /*1f60*/  SHF.L.U32 R159, R159, 0x1, RZ ;  /* 0x000000019f9f7819 */ /* 0x000fe400000006ff */
[----:B------:R-:W-:-:S04]  /*1f70*/  LEA R133, R134, R133, 0x5 ;  /* 0x0000008586857211 */ /* 0x000fc800078e28ff */
[----:B------:R-:W-:Y:S01]  /*1f80*/  IADD3 R156, R2, R133, RZ ;  /* 0x00000085029c7210 */ /* 0x000fe20007ffe0ff */
        /* <DEDUP_REMOVED lines=43> */
[----:B------:R-:W-:Y:S02]  /*2240*/  LEA R157, R3, R159, 0x1 ;  /* 0x0000009f039d7211 */ /* 0x000fe400078e08ff */
[----:B------:R-:W-:Y:S01]  /*2250*/  ISETP.GT.AND P1, PT, R117, 0x1, PT ;  /* 0x000000017500780c */ /* 0x000fe20003f24270 */
[----:B------:R-:W-:Y:S01]  /*2260*/  IMAD R118, R5, 0x2, R158 ;  /* 0x0000000205767824 */ /* 0x000fe200078e029e */
[----:B------:R-:W4:Y:S04]  /*2270*/  LDSM.16.M88.4 R32, [R158+0x3400] ;  /* 0x003400009e20783b */ /* 0x000f280000000200 */
[----:B------:R-:W-:Y:S04]  /*2280*/  LDSM.16.M88.4 R112, [R157] ;  /* 0x000000009d70783b */ /* 0x000fe80000000200 */
[----:B------:R-:W4:Y:S03]  /*2290*/  LDSM.16.M88.4 R92, [R118+0x3000] ;  /* 0x00300000765c783b */ /* 0x000f260000000200 */
[C---:B------:R-:W-:Y:S01]  /*22a0*/  @!P1 LEA R178, P0, R138.reuse, c[0x0][0x168], 0x1 ;  /* 0x00005a008ab29a11 */ /* 0x040fe200078008ff */
[----:B-1----:R-:W1:Y:S03]  /*22b0*/  LDSM.16.M88.4 R24, [R158+0x3800] ;  /* 0x003800009e18783b */ /* 0x002e660000000200 */
[----:B------:R-:W-:Y:S01]  /*22c0*/  @!P1 LEA.HI.X R179, R138, c[0x0][0x16c], R137, 0x1, P0 ;  /* 0x00005b008ab39a11 */ /* 0x000fe200000f0c89 */
[----:B------:R-:W-:Y:S04]  /*22d0*/  LDSM.16.M88.4 R48, [R159+0x1000] ;  /* 0x001000009f30783b */ /* 0x000fe80000000200 */
[----:B------:R-:W1:Y:S04]  /*22e0*/  LDSM.16.M88.4 R120, [R158+0x5000] ;  /* 0x005000009e78783b */ /* 0x000e680000000200 */
[----:B------:R-:W1:Y:S04]  /*22f0*/  LDSM.16.M88.4 R68, [R158+0x4400] ;  /* 0x004400009e44783b */ /* 0x000e680000000200 */
[----:B------:R-:W1:Y:S04]  /*2300*/  LDSM.16.M88.4 R8, [R118+0x3400] ;  /* 0x003400007608783b */ /* 0x000e680000000200 */
[----:B--2---:R-:W2:Y:S01]  /*2310*/  LDSM.16.M88.4 R4, [R118+0x3800] ;  /* 0x003800007604783b */ /* 0x004ea20000000200 */
[C---:B---3--:R-:W-:Y:S03]  /*2320*/  HMMA.16816.F32 R12, R52.reuse, R40, RZ ;  /* 0x00000028340c723c */ /* 0x048fe600000018ff */
[----:B------:R-:W3:Y:S04]  /*2330*/  LDSM.16.M88.4 R84, [R158+0x3c00] ;  /* 0x003c00009e54783b */ /* 0x000ee80000000200 */
[----:B------:R-:W2:Y:S01]  /*2340*/  LDSM.16.M88.4 R76, [R158+0x4000] ;  /* 0x004000009e4c783b */ /* 0x000ea20000000200 */
[C---:B------:R-:W-:Y:S03]  /*2350*/  HMMA.16816.F32 R40, R52.reuse, R42, RZ ;  /* 0x0000002a3428723c */ /* 0x040fe600000018ff */
[----:B------:R-:W2:Y:S04]  /*2360*/  LDSM.16.M88.4 R60, [R158+0x4800] ;  /* 0x004800009e3c783b */ /* 0x000ea80000000200 */
[----:B------:R-:W2:Y:S01]  /*2370*/  LDSM.16.M88.4 R44, [R158+0x4c00] ;  /* 0x004c00009e2c783b */ /* 0x000ea20000000200 */
[----:B----4-:R-:W-:Y:S03]  /*2380*/  HMMA.16816.F32 R36, R52, R32, RZ ;  /* 0x000000203424723c */ /* 0x010fe600000018ff */
[----:B------:R-:W-:Y:S04]  /*2390*/  LDSM.16.M88.4 R20, [R157+0x1000] ;  /* 0x001000009d14783b */ /* 0x000fe80000000200 */
[----:B------:R-:W4:Y:S01]  /*23a0*/  LDSM.16.M88.4 R16, [R118+0x5000] ;  /* 0x005000007610783b */ /* 0x000f220000000200 */
[----:B------:R-:W-:Y:S03]  /*23b0*/  HMMA.16816.F32 R12, R112, R92, R12 ;  /* 0x0000005c700c723c */ /* 0x000fe6000000180c */
[----:B------:R-:W2:Y:S04]  /*23c0*/  LDSM.16.M88.4 R100, [R118+0x4400] ;  /* 0x004400007664783b */ /* 0x000ea80000000200 */
        /* <DEDUP_REMOVED lines=8> */
[----:B------:R-:W-:Y:S01]  /*2450*/  HMMA.16816.F32 R40, R112, R94, R40 ;  /* 0x0000005e7028723c */ /* 0x000fe20000001828 */
[----:B------:R-:W-:Y:S07]  /*2460*/  LDSM.16.M88.4 R92, [R118+0x4c00] ;  /* 0x004c0000765c783b */ /* 0x000fee0000000200 */
[----:B------:R-:W-:Y:S08]  /*2470*/  HMMA.16816.F32 R12, R48, R120, R12 ;  /* 0x00000078300c723c */ /* 0x000ff0000000180c */
[C---:B------:R-:W-:Y:S08]  /*2480*/  HMMA.16816.F32 R72, R52.reuse, R68, RZ ;  /* 0x000000443448723c */ /* 0x040ff000000018ff */
[----:B------:R-:W-:Y:S08]  /*2490*/  HMMA.16816.F32 R68, R52, R70, RZ ;  /* 0x000000463444723c */ /* 0x000ff000000018ff */
[C---:B------:R-:W-:Y:S08]  /*24a0*/  HMMA.16816.F32 R36, R112.reuse, R8, R36 ;  /* 0x000000087024723c */ /* 0x040ff00000001824 */
[C---:B------:R-:W-:Y:S01]  /*24b0*/  HMMA.16816.F32 R32, R112.reuse, R10, R32 ;  /* 0x0000000a7020723c */ /* 0x040fe20000001820 */
[----:B------:R-:W-:Y:S07]  /*24c0*/  LDSM.16.M88.4 R8, [R159+0x2000] ;  /* 0x002000009f08783b */ /* 0x000fee0000000200 */
[C---:B--2---:R-:W-:Y:S08]  /*24d0*/  HMMA.16816.F32 R28, R112.reuse, R4, R28 ;  /* 0x00000004701c723c */ /* 0x044ff0000000181c */
[----:B------:R-:W-:Y:S01]  /*24e0*/  HMMA.16816.F32 R24, R112, R6, R24 ;  /* 0x000000067018723c */ /* 0x000fe20000001818 */
[----:B------:R-:W2:Y:S07]  /*24f0*/  LDSM.16.M88.4 R4, [R158+0x7000] ;  /* 0x007000009e04783b */ /* 0x000eae0000000200 */
[C---:B---3--:R-:W-:Y:S08]  /*2500*/  HMMA.16816.F32 R88, R52.reuse, R84, RZ ;  /* 0x000000543458723c */ /* 0x048ff000000018ff */
[C---:B------:R-:W-:Y:S08]  /*2510*/  HMMA.16816.F32 R80, R52.reuse, R76, RZ ;  /* 0x0000004c3450723c */ /* 0x040ff000000018ff */
[C---:B------:R-:W-:Y:S08]  /*2520*/  HMMA.16816.F32 R64, R52.reuse, R60, RZ ;  /* 0x0000003c3440723c */ /* 0x040ff000000018ff */
[C---:B------:R-:W-:Y:S08]  /*2530*/  HMMA.16816.F32 R84, R52.reuse, R86, RZ ;  /* 0x000000563454723c */ /* 0x040ff000000018ff */
[C---:B------:R-:W-:Y:S08]  /*2540*/  HMMA.16816.F32 R76, R52.reuse, R78, RZ ;  /* 0x0000004e344c723c */ /* 0x040ff000000018ff */
[C---:B------:R-:W-:Y:S08]  /*2550*/  HMMA.16816.F32 R60, R52.reuse, R62, RZ ;  /* 0x0000003e343c723c */ /* 0x040ff000000018ff */
[C---:B------:R-:W-:Y:S08]  /*2560*/  HMMA.16816.F32 R56, R52.reuse, R44, RZ ;  /* 0x0000002c3438723c */ /* 0x040ff000000018ff */
[----:B------:R-:W-:Y:S01]  /*2570*/  HMMA.16816.F32 R52, R52, R46, RZ ;  /* 0x0000002e3434723c */ /* 0x000fe200000018ff */
[----:B------:R-:W3:Y:S07]  /*2580*/  LDSM.16.M88.4 R44, [R158+0x5400] ;  /* 0x005400009e2c783b */ /* 0x000eee0000000200 */
[----:B------:R-:W-:Y:S01]  /*2590*/  HMMA.16816.F32 R120, R48, R122, R40 ;  /* 0x0000007a3078723c */ /* 0x000fe20000001828 */
[----:B------:R-:W-:Y:S07]  /*25a0*/  LDSM.16.M88.4 R40, [R118+0x7000] ;  /* 0x007000007628783b */ /* 0x000fee0000000200 */
[----:B----4-:R-:W-:Y:S08]  /*25b0*/  HMMA.16816.F32 R12, R20, R16, R12 ;  /* 0x00000010140c723c */ /* 0x010ff0000000180c */
[C---:B------:R-:W-:Y:S08]  /*25c0*/  HMMA.16816.F32 R72, R112.reuse, R100, R72 ;  /* 0x000000647048723c */ /* 0x040ff00000001848 */
[C---:B------:R-:W-:Y:S01]  /*25d0*/  HMMA.16816.F32 R68, R112.reuse, R102, R68 ;  /* 0x000000667044723c */ /* 0x040fe20000001844 */
[----:B------:R-:W4:Y:S07]  /*25e0*/  LDSM.16.M88.4 R100, [R157+0x2000] ;  /* 0x002000009d64783b */ /* 0x000f2e0000000200 */
[C---:B------:R-:W-:Y:S08]  /*25f0*/  HMMA.16816.F32 R80, R112.reuse, R104, R80 ;  /* 0x000000687050723c */ /* 0x040ff00000001850 */
[C---:B------:R-:W-:Y:S01]  /*2600*/  HMMA.16816.F32 R76, R112.reuse, R106, R76 ;  /* 0x0000006a704c723c */ /* 0x040fe2000000184c */
[----:B------:R-:W4:Y:S07]  /*2610*/  LDSM.16.M88.4 R104, [R118+0x5400] ;  /* 0x005400007668783b */ /* 0x000f2e0000000200 */
[C---:B-1----:R-:W-:Y:S08]  /*2620*/  HMMA.16816.F32 R64, R112.reuse, R96, R64 ;  /* 0x000000607040723c */ /* 0x042ff00000001840 */
[----:B------:R-:W-:Y:S01]  /*2630*/  HMMA.16816.F32 R60, R112, R98, R60 ;  /* 0x00000062703c723c */ /* 0x000fe2000000183c */
[----:B------:R-:W1:Y:S07]  /*2640*/  LDSM.16.M88.4 R96, [R158+0x5800] ;  /* 0x005800009e60783b */ /* 0x000e6e0000000200 */
[----:B------:R-:W-:Y:S01]  /*2650*/  HMMA.16816.F32 R120, R20, R18, R120 ;  /* 0x000000121478723c */ /* 0x000fe20000001878 */
[----:B------:R-:W1:Y:S07]  /*2660*/  LDSM.16.M88.4 R16, [R158+0x7400] ;  /* 0x007400009e10783b */ /* 0x000e6e0000000200 */
[----:B--2---:R-:W-:Y:S08]  /*2670*/  HMMA.16816.F32 R12, R8, R4, R12 ;  /* 0x00000004080c723c */ /* 0x004ff0000000180c */
[C---:B---3--:R-:W-:Y:S08]  /*2680*/  HMMA.16816.F32 R36, R48.reuse, R44, R36 ;  /* 0x0000002c3024723c */ /* 0x048ff00000001824 */
[----:B------:R-:W-:Y:S01]  /*2690*/  HMMA.16816.F32 R32, R48, R46, R32 ;  /* 0x0000002e3020723c */ /* 0x000fe20000001820 */
[----:B------:R-:W2:Y:S07]  /*26a0*/  LDSM.16.M88.4 R44, [R118+0x5800] ;  /* 0x00580000762c783b */ /* 0x000eae0000000200 */
[----:B------:R-:W-:Y:S01]  /*26b0*/  HMMA.16816.F32 R120, R8, R6, R120 ;  /* 0x000000060878723c */ /* 0x000fe20000001878 */
[----:B------:R-:W-:Y:S07]  /*26c0*/  LDSM.16.M88.4 R4, [R118+0x7400] ;  /* 0x007400007604783b */ /* 0x000fee0000000200 */
[----:B----4-:R-:W-:Y:S08]  /*26d0*/  HMMA.16816.F32 R12, R100, R40, R12 ;  /* 0x00000028640c723c */ /* 0x010ff0000000180c */
[C---:B------:R-:W-:Y:S08]  /*26e0*/  HMMA.16816.F32 R88, R112.reuse, R108, R88 ;  /* 0x0000006c7058723c */ /* 0x040ff00000001858 */
[----:B------:R-:W-:Y:S01]  /*26f0*/  HMMA.16816.F32 R84, R112, R110, R84 ;  /* 0x0000006e7054723c */ /* 0x000fe20000001854 */
[----:B------:R-:W3:Y:S07]  /*2700*/  LDSM.16.M88.4 R108, [R158+0x5c00] ;  /* 0x005c00009e6c783b */ /* 0x000eee0000000200 */
[----:B------:R-:W-:Y:S01]  /*2710*/  HMMA.16816.F32 R36, R20, R104, R36 ;  /* 0x000000681424723c */ /* 0x000fe20000001824 */
[----:B------:R-:W-:-:S07]  /*2720*/  FMUL.FTZ R12, R12, c[0x0][0x2ec] ;  /* 0x0000bb000c0c7a20 */ /* 0x000fce0000410000 */
[----:B------:R-:W-:Y:S08]  /*2730*/  HMMA.16816.F32 R32, R20, R106, R32 ;  /* 0x0000006a1420723c */ /* 0x000ff00000001820 */
[C---:B-1----:R-:W-:Y:S08]  /*2740*/  HMMA.16816.F32 R28, R48.reuse, R96, R28 ;  /* 0x00000060301c723c */ /* 0x042ff0000000181c */
[----:B------:R-:W-:Y:S08]  /*2750*/  HMMA.16816.F32 R24, R48, R98, R24 ;  /* 0x000000623018723c */ /* 0x000ff00000001818 */
[----:B------:R-:W-:Y:S01]  /*2760*/  HMMA.16816.F32 R120, R100, R42, R120 ;  /* 0x0000002a6478723c */ /* 0x000fe20000001878 */
[----:B------:R-:W1:Y:S07]  /*2770*/  LDSM.16.M88.4 R40, [R158+0x7800] ;  /* 0x007800009e28783b */ /* 0x000e6e0000000200 */
[C---:B------:R-:W-:Y:S01]  /*2780*/  HMMA.16816.F32 R56, R112.reuse, R92, R56 ;  /* 0x0000005c7038723c */ /* 0x040fe20000001838 */
[----:B------:R4:W1:Y:S06]  /*2790*/  MUFU.TANH R92, R12 ;  /* 0x0000000c005c7308 */ /* 0x00086c0000002400 */
[----:B------:R-:W-:Y:S01]  /*27a0*/  FMUL.FTZ R93, R13, c[0x0][0x2ec] ;  /* 0x0000bb000d5d7a20 */ /* 0x000fe20000410000 */
[----:B------:R-:W-:Y:S05]  /*27b0*/  HMMA.16816.F32 R52, R112, R94, R52 ;  /* 0x0000005e7034723c */ /* 0x000fea0000001834 */
[----:B------:R-:W1:Y:S02]  /*27c0*/  MUFU.TANH R93, R93 ;  /* 0x0000005d005d7308 */ /* 0x000e640000002400 */
[----:B------:R-:W-:Y:S01]  /*27d0*/  FMUL.FTZ R94, R14, c[0x0][0x2ec] ;  /* 0x0000bb000e5e7a20 */ /* 0x000fe20000410000 */
[----:B------:R-:W-:Y:S01]  /*27e0*/  HMMA.16816.F32 R36, R8, R16, R36 ;  /* 0x000000100824723c */ /* 0x000fe20000001824 */
[----:B------:R-:W-:-:S02]  /*27f0*/  FMUL.FTZ R95, R15, c[0x0][0x2ec] ;  /* 0x0000bb000f5f7a20 */ /* 0x000fc40000410000 */
[----:B----4-:R-:W4:Y:S01]  /*2800*/  LDSM.16.M88.4 R12, [R118+0x5c00] ;  /* 0x005c0000760c783b */ /* 0x010f220000000200 */
[----:B------:R-:W-:Y:S01]  /*2810*/  FMUL.FTZ R96, R120, c[0x0][0x2ec] ;  /* 0x0000bb0078607a20 */ /* 0x000fe20000410000 */
[----:B------:R-:W1:Y:S01]  /*2820*/  MUFU.TANH R94, R94 ;  /* 0x0000005e005e7308 */ /* 0x000e620000002400 */
[----:B------:R-:W-:Y:S02]  /*2830*/  FMUL.FTZ R97, R121, c[0x0][0x2ec] ;  /* 0x0000bb0079617a20 */ /* 0x000fe40000410000 */
[----:B------:R-:W-:Y:S01]  /*2840*/  HMMA.16816.F32 R32, R8, R18, R32 ;  /* 0x000000120820723c */ /* 0x000fe20000001820 */
[----:B------:R-:W-:Y:S01]  /*2850*/  LDSM.16.M88.4 R16, [R158+0x6400] ;  /* 0x006400009e10783b */ /* 0x000fe20000000200 */
[----:B------:R-:W-:Y:S02]  /*2860*/  FMUL.FTZ R98, R122, c[0x0][0x2ec] ;  /* 0x0000bb007a627a20 */ /* 0x000fe40000410000 */
[----:B------:R-:W-:Y:S01]  /*2870*/  FMUL.FTZ R99, R123, c[0x0][0x2ec] ;  /* 0x0000bb007b637a20 */ /* 0x000fe20000410000 */
[----:B------:R-:W1:Y:S03]  /*2880*/  MUFU.TANH R95, R95 ;  /* 0x0000005f005f7308 */ /* 0x000e660000002400 */
[C---:B--2---:R-:W-:Y:S05]  /*2890*/  HMMA.16816.F32 R28, R20.reuse, R44, R28 ;  /* 0x0000002c141c723c */ /* 0x044fea000000181c */
[----:B------:R-:W2:Y:S03]  /*28a0*/  MUFU.TANH R96, R96 ;  /* 0x0000006000607308 */ /* 0x000ea60000002400 */
[----:B------:R-:W-:Y:S01]  /*28b0*/  HMMA.16816.F32 R44, R20, R46, R24 ;  /* 0x0000002e142c723c */ /* 0x000fe20000001818 */
[----:B------:R-:W2:Y:S04]  /*28c0*/  LDSM.16.M88.4 R24, [R118+0x7800] ;  /* 0x007800007618783b */ /* 0x000ea80000000200 */
[----:B------:R-:W1:Y:S03]  /*28d0*/  MUFU.TANH R97, R97 ;  /* 0x0000006100617308 */ /* 0x000e660000002400 */
[C---:B---3--:R-:W-:Y:S05]  /*28e0*/  HMMA.16816.F32 R88, R48.reuse, R108, R88 ;  /* 0x0000006c3058723c */ /* 0x048fea0000001858 */
[----:B------:R-:W3:Y:S03]  /*28f0*/  MUFU.TANH R98, R98 ;  /* 0x0000006200627308 */ /* 0x000ee60000002400 */
[----:B------:R-:W-:Y:S05]  /*2900*/  HMMA.16816.F32 R84, R48, R110, R84 ;  /* 0x0000006e3054723c */ /* 0x000fea0000001854 */
[----:B------:R-:W1:Y:S03]  /*2910*/  MUFU.TANH R99, R99 ;  /* 0x0000006300637308 */ /* 0x000e660000002400 */
[C---:B------:R-:W-:Y:S08]  /*2920*/  HMMA.16816.F32 R36, R100.reuse, R4, R36 ;  /* 0x000000046424723c */ /* 0x040ff00000001824 */
[----:B------:R-:W-:Y:S01]  /*2930*/  HMMA.16816.F32 R32, R100, R6, R32 ;  /* 0x000000066420723c */ /* 0x000fe20000001820 */
[----:B------:R-:W3:Y:S07]  /*2940*/  LDSM.16.M88.4 R4, [R158+0x7c00] ;  /* 0x007c00009e04783b */ /* 0x000eee0000000200 */
[C---:B-1----:R-:W-:Y:S08]  /*2950*/  HMMA.16816.F32 R28, R8.reuse, R40, R28 ;  /* 0x00000028081c723c */ /* 0x042ff0000000181c */
[----:B------:R-:W-:Y:S01]  /*2960*/  HMMA.16816.F32 R44, R8, R42, R44 ;  /* 0x0000002a082c723c */ /* 0x000fe2000000182c */
[----:B------:R-:W1:Y:S01]  /*2970*/  LDSM.16.M88.4 R40, [R118+0x6000] ;  /* 0x006000007628783b */ /* 0x000e620000000200 */
[----:B------:R-:W-:-:S02]  /*2980*/  FMUL.FTZ R36, R36, c[0x0][0x2ec] ;  /* 0x0000bb0024247a20 */ /* 0x000fc40000410000 */
[----:B------:R-:W-:Y:S02]  /*2990*/  FMUL.FTZ R37, R37, c[0x0][0x2ec] ;  /* 0x0000bb0025257a20 */ /* 0x000fe40000410000 */
[----:B------:R-:W-:Y:S02]  /*29a0*/  FMUL.FTZ R38, R38, c[0x0][0x2ec] ;  /* 0x0000bb0026267a20 */ /* 0x000fe40000410000 */
[C---:B----4-:R-:W-:Y:S01]  /*29b0*/  HMMA.16816.F32 R88, R20.reuse, R12, R88 ;  /* 0x0000000c1458723c */ /* 0x050fe20000001858 */
[----:B------:R-:W-:Y:S01]  /*29c0*/  FMUL.FTZ R39, R39, c[0x0][0x2ec] ;  /* 0x0000bb0027277a20 */ /* 0x000fe20000410000 */
[----:B------:R-:W4:Y:S01]  /*29d0*/  MUFU.TANH R36, R36 ;  /* 0x0000002400247308 */ /* 0x000f220000002400 */
[----:B------:R-:W-:Y:S02]  /*29e0*/  FMUL.FTZ R32, R32, c[0x0][0x2ec] ;  /* 0x0000bb0020207a20 */ /* 0x000fe40000410000 */
[----:B------:R-:W-:Y:S02]  /*29f0*/  FMUL.FTZ R33, R33, c[0x0][0x2ec] ;  /* 0x0000bb0021217a20 */ /* 0x000fe40000410000 */
[----:B------:R-:W-:Y:S01]  /*2a00*/  FMUL.FTZ R34, R34, c[0x0][0x2ec] ;  /* 0x0000bb0022227a20 */ /* 0x000fe20000410000 */
[----:B------:R-:W-:Y:S01]  /*2a10*/  HMMA.16816.F32 R84, R20, R14, R84 ;  /* 0x0000000e1454723c */ /* 0x000fe20000001854 */
[----:B------:R-:W-:Y:S01]  /*2a20*/  LDSM.16.M88.4 R12, [R118+0x7c00] ;  /* 0x007c0000760c783b */ /* 0x000fe20000000200 */
[----:B------:R-:W-:Y:S01]  /*2a30*/  FMUL.FTZ R35, R35, c[0x0][0x2ec] ;  /* 0x0000bb0023237a20 */ /* 0x000fe20000410000 */
[----:B------:R-:W1:Y:S05]  /*2a40*/  MUFU.TANH R37, R37 ;  /* 0x0000002500257308 */ /* 0x000e6a0000002400 */
[----:B--2---:R-:W-:Y:S03]  /*2a50*/  HMMA.16816.F32 R28, R100, R24, R28 ;  /* 0x00000018641c723c */ /* 0x004fe6000000181c */
[----:B------:R-:W2:Y:S05]  /*2a60*/  MUFU.TANH R38, R38 ;  /* 0x0000002600267308 */ /* 0x000eaa0000002400 */
[----:B------:R-:W-:Y:S03]  /*2a70*/  HMMA.16816.F32 R80, R48, R124, R80 ;  /* 0x0000007c3050723c */ /* 0x000fe60000001850 */
[----:B------:R-:W1:Y:S05]  /*2a80*/  MUFU.TANH R39, R39 ;  /* 0x0000002700277308 */ /* 0x000e6a0000002400 */
[C---:B---3--:R-:W-:Y:S03]  /*2a90*/  HMMA.16816.F32 R88, R8.reuse, R4, R88 ;  /* 0x000000040858723c */ /* 0x048fe60000001858 */
[----:B------:R-:W3:Y:S05]  /*2aa0*/  MUFU.TANH R32, R32 ;  /* 0x0000002000207308 */ /* 0x000eea0000002400 */
[----:B------:R-:W-:Y:S01]  /*2ab0*/  HMMA.16816.F32 R84, R8, R6, R84 ;  /* 0x000000060854723c */ /* 0x000fe20000001854 */
[----:B------:R-:W2:Y:S01]  /*2ac0*/  LDSM.16.M88.4 R4, [R158+0x6800] ;  /* 0x006800009e04783b */ /* 0x000ea20000000200 */
[----:B------:R-:W-:Y:S01]  /*2ad0*/  FMUL.FTZ R28, R28, c[0x0][0x2ec] ;  /* 0x0000bb001c1c7a20 */ /* 0x000fe20000410000 */
[----:B------:R-:W2:Y:S01]  /*2ae0*/  MUFU.TANH R33, R33 ;  /* 0x0000002100217308 */ /* 0x000ea20000002400 */
[----:B------:R-:W-:-:S02]  /*2af0*/  FMUL.FTZ R29, R29, c[0x0][0x2ec] ;  /* 0x0000bb001d1d7a20 */ /* 0x000fc40000410000 */
[----:B------:R-:W-:Y:S02]  /*2b00*/  FMUL.FTZ R30, R30, c[0x0][0x2ec] ;  /* 0x0000bb001e1e7a20 */ /* 0x000fe40000410000 */
[----:B------:R-:W-:Y:S01]  /*2b10*/  FMUL.FTZ R31, R31, c[0x0][0x2ec] ;  /* 0x0000bb001f1f7a20 */ /* 0x000fe20000410000 */
[----:B-1----:R-:W-:Y:S02]  /*2b20*/  HMMA.16816.F32 R80, R20, R40, R80 ;  /* 0x000000281450723c */ /* 0x002fe40000001850 */
[----:B------:R-:W1:Y:S06]  /*2b30*/  MUFU.TANH R104, R28 ;  /* 0x0000001c00687308 */ /* 0x000e6c0000002400 */
[----:B------:R-:W-:Y:S01]  /*2b40*/  HMMA.16816.F32 R44, R100, R26, R44 ;  /* 0x0000001a642c723c */ /* 0x000fe2000000182c */
[----:B------:R-:W-:Y:S01]  /*2b50*/  LDSM.16.M88.4 R24, [R118+0x8000] ;  /* 0x008000007618783b */ /* 0x000fe20000000200 */
[----:B------:R-:W1:Y:S06]  /*2b60*/  MUFU.TANH R40, R29 ;  /* 0x0000001d00287308 */ /* 0x000e6c0000002400 */
[C---:B------:R-:W-:Y:S02]  /*2b70*/  HMMA.16816.F32 R76, R48.reuse, R126, R76 ;  /* 0x0000007e304c723c */ /* 0x040fe4000000184c */
[----:B------:R-:W1:Y:S06]  /*2b80*/  MUFU.TANH R41, R30 ;  /* 0x0000001e00297308 */ /* 0x000e6c0000002400 */
[C---:B------:R-:W-:Y:S02]  /*2b90*/  HMMA.16816.F32 R72, R48.reuse, R16, R72 ;  /* 0x000000103048723c */ /* 0x040fe40000001848 */
[----:B------:R1:W1:Y:S06]  /*2ba0*/  MUFU.TANH R105, R31 ;  /* 0x0000001f00697308 */ /* 0x00026c0000002400 */
[C---:B------:R-:W-:Y:S01]  /*2bb0*/  HMMA.16816.F32 R68, R48.reuse, R18, R68 ;  /* 0x000000123044723c */ /* 0x040fe20000001844 */
[----:B------:R-:W3:Y:S01]  /*2bc0*/  LDSM.16.M88.4 R16, [R158+0x8000] ;  /* 0x008000009e10783b */ /* 0x000ee20000000200 */
[----:B------:R-:W-:Y:S01]  /*2bd0*/  FMUL.FTZ R44, R44, c[0x0][0x2ec] ;  /* 0x0000bb002c2c7a20 */ /* 0x000fe20000410000 */
[----:B------:R-:W3:Y:S05]  /*2be0*/  MUFU.TANH R34, R34 ;  /* 0x0000002200227308 */ /* 0x000eea0000002400 */
[C---:B--2---:R-:W-:Y:S01]  /*2bf0*/  HMMA.16816.F32 R64, R48.reuse, R4, R64 ;  /* 0x000000043040723c */ /* 0x044fe20000001840 */
[----:B-1----:R-:W1:Y:S02]  /*2c00*/  LDSM.16.M88.4 R28, [R118+0x6400] ;  /* 0x00640000761c783b */ /* 0x002e640000000200 */
[----:B------:R-:W2:Y:S05]  /*2c10*/  MUFU.TANH R35, R35 ;  /* 0x0000002300237308 */ /* 0x000eaa0000002400 */
[----:B------:R-:W-:Y:S01]  /*2c20*/  HMMA.16816.F32 R60, R48, R6, R60 ;  /* 0x00000006303c723c */ /* 0x000fe2000000183c */
[----:B------:R-:W2:Y:S02]  /*2c30*/  LDSM.16.M88.4 R4, [R158+0x8400] ;  /* 0x008400009e04783b */ /* 0x000ea40000000200 */
[----:B------:R-:W1:Y:S05]  /*2c40*/  MUFU.TANH R44, R44 ;  /* 0x0000002c002c7308 */ /* 0x000e6a0000002400 */
[----:B------:R-:W-:Y:S07]  /*2c50*/  HMMA.16816.F32 R88, R100, R12, R88 ;  /* 0x0000000c6458723c */ /* 0x000fee0000001858 */
[----:B------:R-:W-:Y:S01]  /*2c60*/  FMUL.FTZ R12, R45, c[0x0][0x2ec] ;  /* 0x0000bb002d0c7a20 */ /* 0x000fe20000410000 */
[----:B------:R-:W-:Y:S01]  /*2c70*/  HMMA.16816.F32 R76, R20, R42, R76 ;  /* 0x0000002a144c723c */ /* 0x000fe2000000184c */
[----:B------:R-:W-:-:S02]  /*2c80*/  FMUL.FTZ R45, R47, c[0x0][0x2ec] ;  /* 0x0000bb002f2d7a20 */ /* 0x000fc40000410000 */
[----:B------:R1:W1:Y:S04]  /*2c90*/  MUFU.TANH R42, R12 ;  /* 0x0000000c002a7308 */ /* 0x0002680000002400 */
[----:B------:R-:W-:Y:S01]  /*2ca0*/  FMUL.FTZ R43, R46, c[0x0][0x2ec] ;  /* 0x0000bb002e2b7a20 */ /* 0x000fe20000410000 */
[----:B------:R-:W-:Y:S03]  /*2cb0*/  HMMA.16816.F32 R84, R100, R14, R84 ;  /* 0x0000000e6454723c */ /* 0x000fe60000001854 */
[----:B------:R-:W2:Y:S05]  /*2cc0*/  MUFU.TANH R45, R45 ;  /* 0x0000002d002d7308 */ /* 0x000eaa0000002400 */
[----:B---3--:R-:W-:Y:S01]  /*2cd0*/  HMMA.16816.F32 R80, R8, R16, R80 ;  /* 0x000000100850723c */ /* 0x008fe20000001850 */
[----:B------:R-:W-:Y:S01]  /*2ce0*/  FMUL.FTZ R88, R88, c[0x0][0x2ec] ;  /* 0x0000bb0058587a20 */ /* 0x000fe20000410000 */
[----:B-1----:R-:W1:Y:S01]  /*2cf0*/  LDSM.16.M88.4 R12, [R158+0x6c00] ;  /* 0x006c00009e0c783b */ /* 0x002e620000000200 */
[----:B------:R-:W-:Y:S01]  /*2d00*/  FMUL.FTZ R89, R89, c[0x0][0x2ec] ;  /* 0x0000bb0059597a20 */ /* 0x000fe20000410000 */
[----:B------:R-:W3:Y:S01]  /*2d10*/  MUFU.TANH R43, R43 ;  /* 0x0000002b002b7308 */ /* 0x000ee20000002400 */
[----:B------:R-:W-:-:S03]  /*2d20*/  FMUL.FTZ R90, R90, c[0x0][0x2ec] ;  /* 0x0000bb005a5a7a20 */ /* 0x000fc60000410000 */
[----:B------:R-:W-:Y:S01]  /*2d30*/  HMMA.16816.F32 R72, R20, R28, R72 ;  /* 0x0000001c1448723c */ /* 0x000fe20000001848 */
[----:B------:R-:W-:-:S03]  /*2d40*/  FMUL.FTZ R91, R91, c[0x0][0x2ec] ;  /* 0x0000bb005b5b7a20 */ /* 0x000fc60000410000 */
[----:B------:R1:W1:Y:S04]  /*2d50*/  MUFU.TANH R125, R88 ;  /* 0x00000058007d7308 */ /* 0x0002680000002400 */
[----:B------:R-:W-:Y:S01]  /*2d60*/  HMMA.16816.F32 R68, R20, R30, R68 ;  /* 0x0000001e1444723c */ /* 0x000fe20000001844 */
[----:B------:R-:W3:Y:S01]  /*2d70*/  LDSM.16.M88.4 R28, [R118+0x8400] ;  /* 0x00840000761c783b */ /* 0x000ee20000000200 */
[----:B------:R-:W-:Y:S02]  /*2d80*/  FMUL.FTZ R84, R84, c[0x0][0x2ec] ;  /* 0x0000bb0054547a20 */ /* 0x000fe40000410000 */
[----:B------:R-:W-:Y:S01]  /*2d90*/  FMUL.FTZ R85, R85, c[0x0][0x2ec] ;  /* 0x0000bb0055557a20 */ /* 0x000fe20000410000 */
[----:B------:R1:W1:Y:S01]  /*2da0*/  MUFU.TANH R203, R89 ;  /* 0x0000005900cb7308 */ /* 0x0002620000002400 */
[----:B------:R-:W-:-:S02]  /*2db0*/  FMUL.FTZ R86, R86, c[0x0][0x2ec] ;  /* 0x0000bb0056567a20 */ /* 0x000fc40000410000 */
[----:B------:R-:W-:Y:S01]  /*2dc0*/  HMMA.16816.F32 R76, R8, R18, R76 ;  /* 0x00000012084c723c */ /* 0x000fe2000000184c */
[----:B------:R-:W3:Y:S01]  /*2dd0*/  LDSM.16.M88.4 R16, [R118+0x6800] ;  /* 0x006800007610783b */ /* 0x000ee20000000200 */
[----:B------:R-:W-:-:S03]  /*2de0*/  FMUL.FTZ R87, R87, c[0x0][0x2ec] ;  /* 0x0000bb0057577a20 */ /* 0x000fc60000410000 */
[----:B------:R1:W1:Y:S03]  /*2df0*/  MUFU.TANH R123, R90 ;  /* 0x0000005a007b7308 */ /* 0x0002660000002400 */
[C---:B--2---:R-:W-:Y:S05]  /*2e00*/  HMMA.16816.F32 R72, R8.reuse, R4, R72 ;  /* 0x000000040848723c */ /* 0x044fea0000001848 */
[----:B------:R2:W2:Y:S03]  /*2e10*/  MUFU.TANH R199, R91 ;  /* 0x0000005b00c77308 */ /* 0x0004a60000002400 */
[----:B------:R-:W-:Y:S01]  /*2e20*/  HMMA.16816.F32 R68, R8, R6, R68 ;  /* 0x000000060844723c */ /* 0x000fe20000001844 */
[----:B------:R-:W2:Y:S04]  /*2e30*/  LDSM.16.M88.4 R4, [R118+0x6c00] ;  /* 0x006c00007604783b */ /* 0x000ea80000000200 */
[----:B------:R2:W2:Y:S03]  /*2e40*/  MUFU.TANH R121, R84 ;  /* 0x0000005400797308 */ /* 0x0004a60000002400 */
[C---:B-1----:R-:W-:Y:S05]  /*2e50*/  HMMA.16816.F32 R56, R48.reuse, R12, R56 ;  /* 0x0000000c3038723c */ /* 0x042fea0000001838 */
[----:B------:R1:W1:Y:S03]  /*2e60*/  MUFU.TANH R201, R85 ;  /* 0x0000005500c97308 */ /* 0x0002660000002400 */
[----:B------:R-:W-:Y:S01]  /*2e70*/  HMMA.16816.F32 R52, R48, R14, R52 ;  /* 0x0000000e3034723c */ /* 0x000fe20000001834 */
[----:B------:R-:W-:Y:S04]  /*2e80*/  LDSM.16.M88.4 R12, [R118+0x8c00] ;  /* 0x008c0000760c783b */ /* 0x000fe80000000200 */
[----:B------:R1:W1:Y:S03]  /*2e90*/  MUFU.TANH R197, R86 ;  /* 0x0000005600c57308 */ /* 0x0002660000002400 */
[C---:B------:R-:W-:Y:S05]  /*2ea0*/  HMMA.16816.F32 R80, R100.reuse, R24, R80 ;  /* 0x000000186450723c */ /* 0x040fea0000001850 */
[----:B------:R1:W1:Y:S03]  /*2eb0*/  MUFU.TANH R195, R87 ;  /* 0x0000005700c37308 */ /* 0x0002660000002400 */
[C---:B------:R-:W-:Y:S01]  /*2ec0*/  HMMA.16816.F32 R76, R100.reuse, R26, R76 ;  /* 0x0000001a644c723c */ /* 0x040fe2000000184c */
[----:B------:R-:W1:Y:S07]  /*2ed0*/  LDSM.16.M88.4 R24, [R158+0x8800] ;  /* 0x008800009e18783b */ /* 0x000e6e0000000200 */
[C---:B---3--:R-:W-:Y:S08]  /*2ee0*/  HMMA.16816.F32 R72, R100.reuse, R28, R72 ;  /* 0x0000001c6448723c */ /* 0x048ff00000001848 */
[----:B------:R-:W-:Y:S01]  /*2ef0*/  HMMA.16816.F32 R68, R100, R30, R68 ;  /* 0x0000001e6444723c */ /* 0x000fe20000001844 */
[----:B------:R-:W3:Y:S01]  /*2f00*/  LDSM.16.M88.4 R28, [R158+0x8c00] ;  /* 0x008c00009e1c783b */ /* 0x000ee20000000200 */
[----:B------:R-:W-:-:S02]  /*2f10*/  FMUL.FTZ R80, R80, c[0x0][0x2ec] ;  /* 0x0000bb0050507a20 */ /* 0x000fc40000410000 */
[----:B------:R-:W-:Y:S02]  /*2f20*/  FMUL.FTZ R81, R81, c[0x0][0x2ec] ;  /* 0x0000bb0051517a20 */ /* 0x000fe40000410000 */
[----:B------:R-:W-:Y:S01]  /*2f30*/  FMUL.FTZ R82, R82, c[0x0][0x2ec] ;  /* 0x0000bb0052527a20 */ /* 0x000fe20000410000 */
[----:B------:R1:W1:Y:S01]  /*2f40*/  MUFU.TANH R185, R80 ;  /* 0x0000005000b97308 */ /* 0x0002620000002400 */
[C---:B------:R-:W-:Y:S01]  /*2f50*/  HMMA.16816.F32 R64, R20.reuse, R16, R64 ;  /* 0x000000101440723c */ /* 0x040fe20000001840 */
[----:B------:R-:W-:Y:S02]  /*2f60*/  FMUL.FTZ R83, R83, c[0x0][0x2ec] ;  /* 0x0000bb0053537a20 */ /* 0x000fe40000410000 */
[----:B------:R-:W-:Y:S02]  /*2f70*/  FMUL.FTZ R76, R76, c[0x0][0x2ec] ;  /* 0x0000bb004c4c7a20 */ /* 0x000fe40000410000 */
[----:B------:R-:W-:Y:S02]  /*2f80*/  FMUL.FTZ R77, R77, c[0x0][0x2ec] ;  /* 0x0000bb004d4d7a20 */ /* 0x000fe40000410000 */
[----:B------:R-:W-:Y:S01]  /*2f90*/  FMUL.FTZ R78, R78, c[0x0][0x2ec] ;  /* 0x0000bb004e4e7a20 */ /* 0x000fe20000410000 */
[----:B------:R-:W-:Y:S01]  /*2fa0*/  HMMA.16816.F32 R60, R20, R18, R60 ;  /* 0x00000012143c723c */ /* 0x000fe2000000183c */
[----:B------:R-:W3:Y:S01]  /*2fb0*/  LDSM.16.M88.4 R16, [R118+0x8800] ;  /* 0x008800007610783b */ /* 0x000ee20000000200 */
[----:B------:R-:W-:Y:S01]  /*2fc0*/  FMUL.FTZ R79, R79, c[0x0][0x2ec] ;  /* 0x0000bb004f4f7a20 */ /* 0x000fe20000410000 */
[----:B------:R1:W1:Y:S01]  /*2fd0*/  MUFU.TANH R193, R81 ;  /* 0x0000005100c17308 */ /* 0x0002620000002400 */
[----:B------:R-:W-:Y:S01]  /*2fe0*/  FMUL.FTZ R72, R72, c[0x0][0x2ec] ;  /* 0x0000bb0048487a20 */ /* 0x000fe20000410000 */
[----:B------:R-:W-:-:S04]  /*2ff0*/  DEPBAR.LE SB0, 0x0 ;  /* 0x000080000000791a */ /* 0x000fc80000000000 */
[C---:B--2---:R-:W-:Y:S01]  /*3000*/  HMMA.16816.F32 R56, R20.reuse, R4, R56 ;  /* 0x000000041438723c */ /* 0x044fe20000001838 */
[----:B------:R-:W-:Y:S01]  /*3010*/  FMUL.FTZ R73, R73, c[0x0][0x2ec] ;  /* 0x0000bb0049497a20 */ /* 0x000fe20000410000 */
[----:B------:R2:W2:Y:S01]  /*3020*/  MUFU.TANH R183, R82 ;  /* 0x0000005200b77308 */ /* 0x0004a20000002400 */
[----:B------:R-:W-:Y:S02]  /*3030*/  FMUL.FTZ R74, R74, c[0x0][0x2ec] ;  /* 0x0000bb004a4a7a20 */ /* 0x000fe40000410000 */
[----:B------:R-:W-:Y:S02]  /*3040*/  FMUL.FTZ R75, R75, c[0x0][0x2ec] ;  /* 0x0000bb004b4b7a20 */ /* 0x000fe40000410000 */
[----:B------:R-:W-:Y:S01]  /*3050*/  FMUL.FTZ R4, R71, c[0x0][0x2ec] ;  /* 0x0000bb0047047a20 */ /* 0x000fe20000410000 */
[----:B------:R-:W-:Y:S01]  /*3060*/  HMMA.16816.F32 R52, R20, R6, R52 ;  /* 0x000000061434723c */ /* 0x000fe20000001834 */
[----:B------:R-:W-:Y:S01]  /*3070*/  FMUL.FTZ R68, R68, c[0x0][0x2ec] ;  /* 0x0000bb0044447a20 */ /* 0x000fe20000410000 */
[----:B------:R2:W2:Y:S01]  /*3080*/  MUFU.TANH R189, R83 ;  /* 0x0000005300bd7308 */ /* 0x0004a20000002400 */
[----:B------:R-:W-:-:S02]  /*3090*/  FMUL.FTZ R69, R69, c[0x0][0x2ec] ;  /* 0x0000bb0045457a20 */ /* 0x000fc40000410000 */
[----:B------:R-:W-:-:S03]  /*30a0*/  FMUL.FTZ R70, R70, c[0x0][0x2ec] ;  /* 0x0000bb0046467a20 */ /* 0x000fc60000410000 */
[C---:B-1----:R-:W-:Y:S02]  /*30b0*/  HMMA.16816.F32 R64, R8.reuse, R24, R64 ;  /* 0x000000180840723c */ /* 0x042fe40000001840 */
[----:B------:R1:W1:Y:S06]  /*30c0*/  MUFU.TANH R181, R76 ;  /* 0x0000004c00b57308 */ /* 0x00026c0000002400 */
[C---:B------:R-:W-:Y:S02]  /*30d0*/  HMMA.16816.F32 R60, R8.reuse, R26, R60 ;  /* 0x0000001a083c723c */ /* 0x040fe4000000183c */
[----:B------:R1:W1:Y:S06]  /*30e0*/  MUFU.TANH R191, R77 ;  /* 0x0000004d00bf7308 */ /* 0x00026c0000002400 */
[C---:B---3--:R-:W-:Y:S02]  /*30f0*/  HMMA.16816.F32 R56, R8.reuse, R28, R56 ;  /* 0x0000001c0838723c */ /* 0x048fe40000001838 */
[----:B------:R3:W1:Y:S06]  /*3100*/  MUFU.TANH R177, R78 ;  /* 0x0000004e00b17308 */ /* 0x00066c0000002400 */
[----:B------:R-:W-:Y:S02]  /*3110*/  HMMA.16816.F32 R52, R8, R30, R52 ;  /* 0x0000001e0834723c */ /* 0x000fe40000001834 */
[----:B------:R3:W1:Y:S05]  /*3120*/  MUFU.TANH R187, R79 ;  /* 0x0000004f00bb7308 */ /* 0x00066a0000002400 */
[----:B------:R-:W-:Y:S01]  /*3130*/  IMAD R9, R140, 0x10, R142 ;  /* 0x000000108c097824 */ /* 0x000fe200078e028e */
[C---:B------:R-:W-:Y:S02]  /*3140*/  HMMA.16816.F32 R64, R100.reuse, R16, R64 ;  /* 0x000000106440723c */ /* 0x040fe40000001840 */
[----:B------:R3:W1:Y:S06]  /*3150*/  MUFU.TANH R163, R72 ;  /* 0x0000004800a37308 */ /* 0x00066c0000002400 */
[C---:B------:R-:W-:Y:S02]  /*3160*/  HMMA.16816.F32 R60, R100.reuse, R18, R60 ;  /* 0x00000012643c723c */ /* 0x040fe4000000183c */
[----:B------:R3:W1:Y:S05]  /*3170*/  MUFU.TANH R155, R73 ;  /* 0x00000049009b7308 */ /* 0x00066a0000002400 */
[----:B------:R-:W-:Y:S01]  /*3180*/  IADD3 R18, -R135, R132, RZ ;  /* 0x0000008487127210 */ /* 0x000fe20007ffe1ff */
[----:B------:R-:W-:Y:S02]  /*3190*/  HMMA.16816.F32 R56, R100, R12, R56 ;  /* 0x0000000c6438723c */ /* 0x000fe40000001838 */
[----:B------:R3:W1:Y:S01]  /*31a0*/  MUFU.TANH R149, R74 ;  /* 0x0000004a00957308 */ /* 0x0006620000002400 */
[----:B------:R-:W-:-:S04]  /*31b0*/  SHF.R.S32.HI R7, RZ, 0x1f, R18 ;  /* 0x0000001fff077819 */ /* 0x000fc80000011412 */
[----:B------:R-:W-:Y:S01]  /*31c0*/  LEA.HI R7, R7, R18, RZ, 0x2 ;  /* 0x0000001207077211 */ /* 0x000fe200078f10ff */
[----:B------:R-:W-:Y:S01]  /*31d0*/  HMMA.16816.F32 R52, R100, R14, R52 ;  /* 0x0000000e6434723c */ /* 0x000fe20000001834 */
[----:B------:R-:W-:Y:S01]  /*31e0*/  FMUL.FTZ R16, R64, c[0x0][0x2ec] ;  /* 0x0000bb0040107a20 */ /* 0x000fe20000410000 */
[----:B------:R3:W1:Y:S01]  /*31f0*/  MUFU.TANH R147, R75 ;  /* 0x0000004b00937308 */ /* 0x0006620000002400 */
[----:B------:R-:W-:Y:S01]  /*3200*/  SHF.R.S32.HI R174, RZ, 0x2, R7 ;  /* 0x00000002ffae7819 */ /* 0x000fe20000011407 */
[----:B------:R-:W-:Y:S02]  /*3210*/  FMUL.FTZ R65, R65, c[0x0][0x2ec] ;  /* 0x0000bb0041417a20 */ /* 0x000fe40000410000 */
[----:B------:R-:W-:Y:S01]  /*3220*/  FMUL.FTZ R5, R66, c[0x0][0x2ec] ;  /* 0x0000bb0042057a20 */ /* 0x000fe20000410000 */
[----:B------:R-:W-:Y:S01]  /*3230*/  IADD3 R7, R9, 0x1, R174 ;  /* 0x0000000109077810 */ /* 0x000fe20007ffe0ae */
[----:B------:R-:W-:Y:S02]  /*3240*/  FMUL.FTZ R6, R67, c[0x0][0x2ec] ;  /* 0x0000bb0043067a20 */ /* 0x000fe40000410000 */
[----:B------:R-:W-:Y:S01]  /*3250*/  FMUL.FTZ R12, R60, c[0x0][0x2ec] ;  /* 0x0000bb003c0c7a20 */ /* 0x000fe20000410000 */
[----:B------:R3:W1:Y:S01]  /*3260*/  MUFU.TANH R153, R68 ;  /* 0x0000004400997308 */ /* 0x0006620000002400 */
[----:B------:R-:W-:Y:S01]  /*3270*/  FMUL.FTZ R61, R61, c[0x0][0x2ec] ;  /* 0x0000bb003d3d7a20 */ /* 0x000fe20000410000 */
[----:B------:R-:W-:Y:S01]  /*3280*/  IADD3 R7, R116, R7, -R167 ;  /* 0x0000000774077210 */ /* 0x000fe20007ffe8a7 */
[----:B------:R-:W-:-:S02]  /*3290*/  FMUL.FTZ R8, R62, c[0x0][0x2ec] ;  /* 0x0000bb003e087a20 */ /* 0x000fc40000410000 */
[----:B------:R-:W-:Y:S01]  /*32a0*/  FMUL.FTZ R25, R63, c[0x0][0x2ec] ;  /* 0x0000bb003f197a20 */ /* 0x000fe20000410000 */
[----:B------:R-:W-:Y:S01]  /*32b0*/  IADD3 R7, R7, c[0x0][0x2e8], RZ ;  /* 0x0000ba0007077a10 */ /* 0x000fe20007ffe0ff */
[----:B------:R-:W-:Y:S01]  /*32c0*/  FMUL.FTZ R49, R56, c[0x0][0x2ec] ;  /* 0x0000bb0038317a20 */ /* 0x000fe20000410000 */
[----:B------:R3:W1:Y:S01]  /*32d0*/  MUFU.TANH R151, R69 ;  /* 0x0000004500977308 */ /* 0x0006620000002400 */
[----:B------:R-:W-:Y:S01]  /*32e0*/  FMUL.FTZ R47, R57, c[0x0][0x2ec] ;  /* 0x0000bb00392f7a20 */ /* 0x000fe20000410000 */
[C---:B------:R-:W-:Y:S01]  /*32f0*/  IADD3 R139, R7.reuse, 0x8, RZ ;  /* 0x00000008078b7810 */ /* 0x040fe20007ffe0ff */
[----:B------:R-:W-:Y:S01]  /*3300*/  FMUL.FTZ R10, R58, c[0x0][0x2ec] ;  /* 0x0000bb003a0a7a20 */ /* 0x000fe20000410000 */
[-C--:B------:R-:W-:Y:S01]  /*3310*/  IMNMX R140, R7, R116.reuse, PT ;  /* 0x00000074078c7217 */ /* 0x080fe20003800200 */
[----:B------:R-:W-:Y:S01]  /*3320*/  FMUL.FTZ R14, R59, c[0x0][0x2ec] ;  /* 0x0000bb003b0e7a20 */ /* 0x000fe20000410000 */
[----:B------:R-:W-:Y:S01]  /*3330*/  IMNMX R139, R139, R116, PT ;  /* 0x000000748b8b7217 */ /* 0x000fe20003800200 */
[----:B------:R-:W-:Y:S01]  /*3340*/  FMUL.FTZ R20, R52, c[0x0][0x2ec] ;  /* 0x0000bb0034147a20 */ /* 0x000fe20000410000 */
[----:B------:R3:W1:Y:S01]  /*3350*/  MUFU.TANH R145, R70 ;  /* 0x0000004600917308 */ /* 0x0006620000002400 */
[----:B------:R-:W-:-:S02]  /*3360*/  FMUL.FTZ R27, R53, c[0x0][0x2ec] ;  /* 0x0000bb00351b7a20 */ /* 0x000fc40000410000 */
[----:B------:R-:W-:Y:S02]  /*3370*/  FMUL.FTZ R18, R54, c[0x0][0x2ec] ;  /* 0x0000bb0036127a20 */ /* 0x000fe40000410000 */
[----:B------:R-:W-:-:S03]  /*3380*/  FMUL.FTZ R17, R55, c[0x0][0x2ec] ;  /* 0x0000bb0037117a20 */ /* 0x000fc60000410000 */
[----:B------:R-:W1:Y:S08]  /*3390*/  MUFU.TANH R4, R4 ;  /* 0x0000000400047308 */ /* 0x000e700000002400 */
        /* <DEDUP_REMOVED lines=23> */
[----:B------:R-:W-:-:S04]  /*3510*/  LOP3.LUT R15, R15, c[0x0][0x2d0], RZ, 0x3c, !PT ;  /* 0x0000b4000f0f7a12 */ /* 0x000fc800078e3cff */
[----:B------:R-:W-:Y:S01]  /*3520*/  ISETP.GE.AND P0, PT, R15, RZ, PT ;  /* 0x000000ff0f00720c */ /* 0x000fe20003f06270 */
        /* <DEDUP_REMOVED lines=32> */
[----:B------:R-:W-:Y:S02]  /*3730*/  IMAD.WIDE R30, R2, 0x4, R172 ;  /* 0x00000004021e7825 */ /* 0x000fe400078e02ac */
        /* <DEDUP_REMOVED lines=18> */
.L_x_1802:
[----:B------:R-:W-:-:S04]  /*3860*/  LEA R2, -R119, RZ, 0x7 ;  /* 0x000000ff77027211 */ /* 0x000fc800078e39ff */
[----:B------:R-:W-:Y:S02]  /*3870*/  SHF.R.S32.HI R22, RZ, 0x1f, R2 ;  /* 0x0000001fff167819 */ /* 0x000fe40000011402 */
.L_x_1803:
        /* <DEDUP_REMOVED lines=29> */
.L_x_1801:
[----:B--234-:R-:W-:Y:S02]  /*3a50*/  IMAD.IADD R0, R0, 0x1, R141 ;  /* 0x0000000100007824 */ /* 0x01cfe400078e028d */
[----:B------:R-:W-:-:S03]  /*3a60*/  IMAD.SHL.U32 R156, R156, 0x2, RZ ;  /* 0x000000029c9c7824 */ /* 0x000fc600078e00ff */
[C---:B------:R-:W-:Y:S01]  /*3a70*/  IADD3 R7, R0.reuse, 0x1, RZ ;  /* 0x0000000100077810 */ /* 0x040fe20007ffe0ff */
[----:B------:R-:W-:Y:S01]  /*3a80*/  IMAD R116, R3, 0x2, R156 ;  /* 0x0000000203747824 */ /* 0x000fe200078e029c */
[----:B------:R-:W-:Y:S01]  /*3a90*/  IADD3 R2, R0, 0x8, RZ ;  /* 0x0000000800027810 */ /* 0x000fe20007ffe0ff */
[----:B------:R-:W-:Y:S01]  /*3aa0*/  LDSM.16.MT88.4 R108, [R156+0x9000] ;  /* 0x009000009c6c783b */ /* 0x000fe20000004200 */
[CC--:B------:R-:W-:Y:S02]  /*3ab0*/  ISETP.GE.AND P3, PT, R7.reuse, R140.reuse, PT ;  /* 0x0000008c0700720c */ /* 0x0c0fe40003f66270 */
[-C--:B------:R-:W-:Y:S01]  /*3ac0*/  ISETP.GE.AND P4, PT, R7, R139.reuse, PT ;  /* 0x0000008b0700720c */ /* 0x080fe20003f86270 */
[----:B------:R-:W-:Y:S01]  /*3ad0*/  LDSM.16.MT88.4 R100, [R116+0x9000] ;  /* 0x009000007464783b */ /* 0x000fe20000004200 */
[C---:B------:R-:W-:Y:S02]  /*3ae0*/  ISETP.GE.AND P1, PT, R2.reuse, R140, PT ;  /* 0x0000008c0200720c */ /* 0x040fe40003f26270 */
[----:B------:R-:W-:Y:S01]  /*3af0*/  ISETP.GE.AND P0, PT, R2, R139, PT ;  /* 0x0000008b0200720c */ /* 0x000fe20003f06270 */
[----:B------:R-:W-:Y:S01]  /*3b00*/  LDSM.16.MT88.4 R84, [R116+0xb000] ;  /* 0x00b000007454783b */ /* 0x000fe20000004200 */
[----:B------:R-:W-:-:S02]  /*3b10*/  IADD3 R7, R0, 0x9, RZ ;  /* 0x0000000900077810 */ /* 0x000fc40007ffe0ff */
[----:B------:R-:W-:Y:S01]  /*3b20*/  IADD3 R2, R0, 0x10, RZ ;  /* 0x0000001000027810 */ /* 0x000fe20007ffe0ff */
[----:B-1----:R-:W-:Y:S01]  /*3b30*/  LDSM.16.MT88.4 R76, [R156+0xd000] ;  /* 0x00d000009c4c783b */ /* 0x002fe20000004200 */
        /* <DEDUP_REMOVED lines=21> */
[-C--:B------:R-:W-:Y:S02]  /*3c90*/  ISETP.GE.AND P3, PT, R7, R140.reuse, PT ;  /* 0x0000008c0700720c */ /* 0x080fe40003f66270 */
[----:B------:R-:W-:-:S02]  /*3ca0*/  ISETP.GE.AND P1, PT, R2, R140, PT ;  /* 0x0000008c0200720c */ /* 0x000fc40003f26270 */
[----:B------:R-:W-:Y:S02]  /*3cb0*/  ISETP.GE.AND P0, PT, R2, R139, PT ;  /* 0x0000008b0200720c */ /* 0x000fe40003f06270 */
[----:B------:R-:W-:Y:S02]  /*3cc0*/  IADD3 R2, R0, 0x28, RZ ;  /* 0x0000002800027810 */ /* 0x000fe40007ffe0ff */
[----:B------:R-:W-:Y:S02]  /*3cd0*/  FSEL R69, R33, -INF , !P3 ;  /* 0xff80000021457808 */ /* 0x000fe40005800000 */
[----:B------:R-:W-:Y:S02]  /*3ce0*/  ISETP.GE.AND P3, PT, R2, R140, PT ;  /* 0x0000008c0200720c */ /* 0x000fe40003f66270 */
[----:B------:R-:W-:Y:S02]  /*3cf0*/  IADD3 R22, R0, 0x29, RZ ;  /* 0x0000002900167810 */ /* 0x000fe40007ffe0ff */
[----:B------:R-:W-:-:S02]  /*3d00*/  FSEL R209, R44, -INF , !P3 ;  /* 0xff8000002cd17808 */ /* 0x000fc40005800000 */
[-C--:B------:R-:W-:Y:S02]  /*3d10*/  ISETP.GE.AND P3, PT, R0, R140.reuse, PT ;  /* 0x0000008c0000720c */ /* 0x080fe40003f66270 */
[----:B------:R-:W-:Y:S02]  /*3d20*/  FSEL R11, R38, -INF , !P4 ;  /* 0xff800000260b7808 */ /* 0x000fe40006000000 */
[----:B------:R-:W-:Y:S02]  /*3d30*/  FSEL R31, R104, -INF , !P1 ;  /* 0xff800000681f7808 */ /* 0x000fe40004800000 */
[----:B------:R-:W-:Y:S02]  /*3d40*/  FSEL R33, R41, -INF , !P0 ;  /* 0xff80000029217808 */ /* 0x000fe40004000000 */
        /* <DEDUP_REMOVED lines=13> */
[----:B------:R-:W-:-:S02]  /*3e20*/  FSEL R7, R35, -INF , !P4 ;  /* 0xff80000023077808 */ /* 0x000fc40006000000 */
[----:B------:R-:W-:Y:S02]  /*3e30*/  FMNMX.FTZ R22, R92, R93, !PT ;  /* 0x0000005d5c167209 */ /* 0x000fe40007810000 */
[----:B------:R-:W-:Y:S02]  /*3e40*/  ISETP.GE.AND P4, PT, R2, R139, PT ;  /* 0x0000008b0200720c */ /* 0x000fe40003f86270 */
[----:B------:R-:W-:Y:S02]  /*3e50*/  IADD3 R2, R0, 0x30, RZ ;  /* 0x0000003000027810 */ /* 0x000fe40007ffe0ff */
[----:B------:R-:W-:Y:S02]  /*3e60*/  FMNMX.FTZ R22, R19, R22, !PT ;  /* 0x0000001613167209 */ /* 0x000fe40007810000 */
[----:B------:R-:W-:Y:S02]  /*3e70*/  FSEL R35, R40, -INF , !P5 ;  /* 0xff80000028237808 */ /* 0x000fe40006800000 */
[----:B------:R-:W-:-:S02]  /*3e80*/  FSEL R205, R105, -INF , !P2 ;  /* 0xff80000069cd7808 */ /* 0x000fc40005000000 */
[C---:B------:R-:W-:Y:S02]  /*3e90*/  ISETP.GE.AND P5, PT, R2.reuse, R140, PT ;  /* 0x0000008c0200720c */ /* 0x040fe40003fa6270 */
        /* <DEDUP_REMOVED lines=13> */
[----:B------:R-:W-:Y:S02]  /*3f70*/  FMNMX.FTZ R22, R53, R22, !PT ;  /* 0x0000001635167209 */ /* 0x000fe40007810000 */
[----:B------:R-:W-:Y:S02]  /*3f80*/  IADD3 R2, R0, 0x41, RZ ;  /* 0x0000004100027810 */ /* 0x000fe40007ffe0ff */
[----:B------:R-:W-:Y:S02]  /*3f90*/  FSEL R121, R121, -INF , !P0 ;  /* 0xff80000079797808 */ /* 0x000fe40004000000 */
[----:B------:R-:W-:-:S02]  /*3fa0*/  FMNMX.FTZ R22, R51, R22, !PT ;  /* 0x0000001633167209 */ /* 0x000fc40007810000 */
[----:B------:R-:W-:Y:S02]  /*3fb0*/  ISETP.GE.AND P0, PT, R2, R140, PT ;  /* 0x0000008c0200720c */ /* 0x000fe40003f06270 */
[----:B------:R-:W-:Y:S02]  /*3fc0*/  FMNMX.FTZ R22, R69, R22, !PT ;  /* 0x0000001645167209 */ /* 0x000fe40007810000 */
[----:B------:R-:W-:Y:S02]  /*3fd0*/  FSEL R193, R193, -INF , !P0 ;  /* 0xff800000c1c17808 */ /* 0x000fe40004000000 */
[----:B------:R-:W-:Y:S02]  /*3fe0*/  ISETP.GE.AND P0, PT, R0, R139, PT ;  /* 0x0000008b0000720c */ /* 0x000fe40003f06270 */
[----:B------:R-:W-:Y:S02]  /*3ff0*/  FMNMX.FTZ R22, R31, R22, !PT ;  /* 0x000000161f167209 */ /* 0x000fe40007810000 */
[----:B------:R-:W-:-:S02]  /*4000*/  FSEL R94, R94, -INF , !P0 ;  /* 0xff8000005e5e7808 */ /* 0x000fc40004000000 */
[----:B------:R-:W-:Y:S02]  /*4010*/  FMNMX.FTZ R40, R35, R22, !PT ;  /* 0x0000001623287209 */ /* 0x000fe40007810000 */
[----:B------:R-:W-:Y:S02]  /*4020*/  FMNMX.FTZ R38, R94, R95, !PT ;  /* 0x0000005f5e267209 */ /* 0x000fe40007810000 */
[----:B------:R-:W-:Y:S02]  /*4030*/  FMNMX.FTZ R40, R209, R40, !PT ;  /* 0x00000028d1287209 */ /* 0x000fe40007810000 */
[----:B------:R-:W-:Y:S02]  /*4040*/  FMNMX.FTZ R38, R15, R38, !PT ;  /* 0x000000260f267209 */ /* 0x000fe40007810000 */
[----:B------:R-:W-:Y:S02]  /*4050*/  FMNMX.FTZ R40, R211, R40, !PT ;  /* 0x00000028d3287209 */ /* 0x000fe40007810000 */
[----:B------:R-:W-:-:S02]  /*4060*/  FMNMX.FTZ R38, R99, R38, !PT ;  /* 0x0000002663267209 */ /* 0x000fc40007810000 */
[----:B------:R-:W-:Y:S02]  /*4070*/  FSEL R203, R203, -INF , !P4 ;  /* 0xff800000cbcb7808 */ /* 0x000fe40006000000 */
[----:B------:R-:W-:Y:S02]  /*4080*/  FMNMX.FTZ R40, R125, R40, !PT ;  /* 0x000000287d287209 */ /* 0x000fe40007810000 */
[----:B------:R-:W-:Y:S02]  /*4090*/  FMNMX.FTZ R38, R11, R38, !PT ;  /* 0x000000260b267209 */ /* 0x000fe40007810000 */
[----:B------:R-:W-:Y:S02]  /*40a0*/  IADD3 R23, R0, 0x40, RZ ;  /* 0x0000004000177810 */ /* 0x000fe40007ffe0ff */
[----:B------:R-:W-:Y:S02]  /*40b0*/  FMNMX.FTZ R40, R203, R40, !PT ;  /* 0x00000028cb287209 */ /* 0x000fe40007810000 */
        /* <DEDUP_REMOVED lines=8> */
[----:B------:R-:W-:Y:S02]  /*4140*/  IADD3 R23, R0, 0x48, RZ ;  /* 0x0000004800177810 */ /* 0x000fe40007ffe0ff */
[----:B------:R-:W-:Y:S02]  /*4150*/  FSEL R185, R185, -INF , !P4 ;  /* 0xff800000b9b97808 */ /* 0x000fe40006000000 */
[----:B------:R-:W-:Y:S02]  /*4160*/  FMNMX.FTZ R40, R201, R40, !PT ;  /* 0x00000028c9287209 */ /* 0x000fe40007810000 */
[----:B------:R-:W-:Y:S02]  /*4170*/  ISETP.GE.AND P3, PT, R2, R139, PT ;  /* 0x0000008b0200720c */ /* 0x000fe40003f66270 */
[----:B------:R-:W-:-:S02]  /*4180*/  IADD3 R2, R0, 0x49, RZ ;  /* 0x0000004900027810 */ /* 0x000fc40007ffe0ff */
[----:B------:R-:W-:Y:S02]  /*4190*/  FMNMX.FTZ R38, R7, R38, !PT ;  /* 0x0000002607267209 */ /* 0x000fe40007810000 */
[----:B------:R-:W-:Y:S02]  /*41a0*/  ISETP.GE.AND P5, PT, R23, R140, PT ;  /* 0x0000008c1700720c */ /* 0x000fe40003fa6270 */
[----:B------:R-:W-:Y:S02]  /*41b0*/  FMNMX.FTZ R40, R185, R40, !PT ;  /* 0x00000028b9287209 */ /* 0x000fe40007810000 */
[----:B------:R-:W-:Y:S02]  /*41c0*/  FSEL R183, R183, -INF , !P1 ;  /* 0xff800000b7b77808 */ /* 0x000fe40004800000 */
[C---:B------:R-:W-:Y:S02]  /*41d0*/  ISETP.GE.AND P4, PT, R2.reuse, R140, PT ;  /* 0x0000008c0200720c */ /* 0x040fe40003f86270 */
[----:B------:R-:W-:-:S02]  /*41e0*/  ISETP.GE.AND P1, PT, R2, R139, PT ;  /* 0x0000008b0200720c */ /* 0x000fc40003f26270 */
[----:B------:R-:W-:Y:S02]  /*41f0*/  FMNMX.FTZ R38, R33, R38, !PT ;  /* 0x0000002621267209 */ /* 0x000fe40007810000 */
[----:B------:R-:W-:Y:S02]  /*4200*/  IADD3 R2, R0, 0x50, RZ ;  /* 0x0000005000027810 */ /* 0x000fe40007ffe0ff */
[----:B------:R-:W-:Y:S02]  /*4210*/  FSEL R181, R181, -INF , !P5 ;  /* 0xff800000b5b57808 */ /* 0x000fe40006800000 */
[----:B------:R-:W-:Y:S02]  /*4220*/  FMNMX.FTZ R40, R193, R40, !PT ;  /* 0x00000028c1287209 */ /* 0x000fe40007810000 */
[----:B------:R-:W-:Y:S02]  /*4230*/  FSEL R189, R189, -INF , !P3 ;  /* 0xff800000bdbd7808 */ /* 0x000fe40005800000 */
[----:B------:R-:W-:-:S02]  /*4240*/  FMNMX.FTZ R38, R205, R38, !PT ;  /* 0x00000026cd267209 */ /* 0x000fc40007810000 */
[----:B------:R-:W-:Y:S02]  /*4250*/  ISETP.GE.AND P3, PT, R2, R140, PT ;  /* 0x0000008c0200720c */ /* 0x000fe40003f66270 */
[C---:B------:R-:W-:Y:S02]  /*4260*/  IADD3 R36, R0.reuse, 0x51, RZ ;  /* 0x0000005100247810 */ /* 0x040fe40007ffe0ff */
[----:B------:R-:W-:Y:S02]  /*4270*/  IADD3 R32, R0, 0x59, RZ ;  /* 0x0000005900207810 */ /* 0x000fe40007ffe0ff */
[----:B------:R-:W-:Y:S02]  /*4280*/  FSEL R191, R191, -INF , !P4 ;  /* 0xff800000bfbf7808 */ /* 0x000fe40006000000 */
[----:B------:R-:W-:Y:S02]  /*4290*/  FMNMX.FTZ R40, R181, R40, !PT ;  /* 0x00000028b5287209 */ /* 0x000fe40007810000 */
[----:B------:R-:W-:-:S02]  /*42a0*/  FMNMX.FTZ R38, R207, R38, !PT ;  /* 0x00000026cf267209 */ /* 0x000fc40007810000 */
[----:B------:R-:W-:Y:S02]  /*42b0*/  FSEL R163, R163, -INF , !P3 ;  /* 0xff800000a3a37808 */ /* 0x000fe40005800000 */
[----:B------:R-:W-:Y:S02]  /*42c0*/  IADD3 R34, R0, 0x58, RZ ;  /* 0x0000005800227810 */ /* 0x000fe40007ffe0ff */
[----:B------:R-:W-:Y:S02]  /*42d0*/  ISETP.GE.AND P5, PT, R36, R140, PT ;  /* 0x0000008c2400720c */ /* 0x000fe40003fa6270 */
[----:B------:R-:W-:Y:S02]  /*42e0*/  FMNMX.FTZ R40, R191, R40, !PT ;  /* 0x00000028bf287209 */ /* 0x000fe40007810000 */
[----:B------:R-:W-:Y:S02]  /*42f0*/  ISETP.GE.AND P3, PT, R32, R140, PT ;  /* 0x0000008c2000720c */ /* 0x000fe40003f66270 */
[----:B------:R-:W-:-:S02]  /*4300*/  IADD3 R26, R0, 0x68, RZ ;  /* 0x00000068001a7810 */ /* 0x000fc40007ffe0ff */
[----:B------:R-:W-:Y:S02]  /*4310*/  FMNMX.FTZ R38, R29, R38, !PT ;  /* 0x000000261d267209 */ /* 0x000fe40007810000 */
[----:B------:R-:W-:Y:S02]  /*4320*/  ISETP.GE.AND P4, PT, R34, R140, PT ;  /* 0x0000008c2200720c */ /* 0x000fe40003f86270 */
[----:B------:R-:W-:Y:S02]  /*4330*/  FSEL R155, R155, -INF , !P5 ;  /* 0xff8000009b9b7808 */ /* 0x000fe40006800000 */
[----:B------:R-:W-:Y:S02]  /*4340*/  FMNMX.FTZ R40, R163, R40, !PT ;  /* 0x00000028a3287209 */ /* 0x000fe40007810000 */
[----:B------:R-:W-:Y:S02]  /*4350*/  FSEL R151, R151, -INF , !P3 ;  /* 0xff80000097977808 */ /* 0x000fe40005800000 */
        /* <DEDUP_REMOVED lines=8> */
[----:B------:R-:W-:Y:S02]  /*43e0*/  IADD3 R28, R0, 0x61, RZ ;  /* 0x00000061001c7810 */ /* 0x000fe40007ffe0ff */
[----:B------:R-:W-:Y:S02]  /*43f0*/  FMNMX.FTZ R40, R153, R40, !PT ;  /* 0x0000002899287209 */ /* 0x000fe40007810000 */
[----:B------:R-:W-:Y:S02]  /*4400*/  FSEL R195, R195, -INF , !P2 ;  /* 0xff800000c3c37808 */ /* 0x000fe40005000000 */
[----:B------:R-:W-:Y:S02]  /*4410*/  FMNMX.FTZ R12, R197, R12, !PT ;  /* 0x0000000cc50c7209 */ /* 0x000fe40007810000 */
[----:B------:R-:W-:-:S02]  /*4420*/  FSEL R67, R16, -INF , !P5 ;  /* 0xff80000010437808 */ /* 0x000fc40006800000 */
[----:B------:R-:W-:Y:S02]  /*4430*/  ISETP.GE.AND P4, PT, R28, R140, PT ;  /* 0x0000008c1c00720c */ /* 0x000fe40003f86270 */
[----:B------:R-:W-:Y:S02]  /*4440*/  FMNMX.FTZ R16, R151, R40, !PT ;  /* 0x0000002897107209 */ /* 0x000fe40007810000 */
[----:B------:R-:W-:Y:S02]  /*4450*/  FMNMX.FTZ R12, R195, R12, !PT ;  /* 0x0000000cc30c7209 */ /* 0x000fe40007810000 */
[----:B------:R-:W-:Y:S02]  /*4460*/  IADD3 R24, R0, 0x69, RZ ;  /* 0x0000006900187810 */ /* 0x000fe40007ffe0ff */
[----:B------:R-:W-:Y:S02]  /*4470*/  FSEL R65, R65, -INF , !P4 ;  /* 0xff80000041417808 */ /* 0x000fe40006000000 */
[----:B------:R-:W-:-:S02]  /*4480*/  FMNMX.FTZ R16, R67, R16, !PT ;  /* 0x0000001043107209 */ /* 0x000fc40007810000 */
[-C--:B------:R-:W-:Y:S02]  /*4490*/  ISETP.GE.AND P2, PT, R23, R139.reuse, PT ;  /* 0x0000008b1700720c */ /* 0x080fe40003f46270 */
[----:B------:R-:W-:Y:S02]  /*44a0*/  FMNMX.FTZ R12, R183, R12, !PT ;  /* 0x0000000cb70c7209 */ /* 0x000fe40007810000 */
[----:B------:R-:W-:Y:S02]  /*44b0*/  ISETP.GE.AND P0, PT, R2, R139, PT ;  /* 0x0000008b0200720c */ /* 0x000fe40003f06270 */
[----:B------:R-:W-:Y:S02]  /*44c0*/  IADD3 R23, R0, 0x70, RZ ;  /* 0x0000007000177810 */ /* 0x000fe40007ffe0ff */
[----:B------:R-:W-:Y:S02]  /*44d0*/  ISETP.GE.AND P5, PT, R24, R140, PT ;  /* 0x0000008c1800720c */ /* 0x000fe40003fa6270 */
[----:B------:R-:W-:-:S02]  /*44e0*/  FMNMX.FTZ R16, R65, R16, !PT ;  /* 0x0000001041107209 */ /* 0x000fc40007810000 */
[C---:B------:R-:W-:Y:S02]  /*44f0*/  IADD3 R2, R0.reuse, 0x78, RZ ;  /* 0x0000007800027810 */ /* 0x040fe40007ffe0ff */
[----:B------:R-:W-:Y:S02]  /*4500*/  FSEL R177, R177, -INF , !P2 ;  /* 0xff800000b1b17808 */ /* 0x000fe40005000000 */
[----:B------:R-:W-:Y:S02]  /*4510*/  FMNMX.FTZ R12, R189, R12, !PT ;  /* 0x0000000cbd0c7209 */ /* 0x000fe40007810000 */
[----:B------:R-:W-:Y:S02]  /*4520*/  IADD3 R22, R0, 0x71, RZ ;  /* 0x0000007100167810 */ /* 0x000fe40007ffe0ff */
[----:B------:R-:W-:Y:S02]  /*4530*/  ISETP.GE.AND P4, PT, R23, R140, PT ;  /* 0x0000008c1700720c */ /* 0x000fe40003f86270 */
[----:B------:R-:W-:-:S02]  /*4540*/  FSEL R61, R61, -INF , !P5 ;  /* 0xff8000003d3d7808 */ /* 0x000fc40006800000 */
[----:B------:R-:W-:Y:S02]  /*4550*/  FMNMX.FTZ R16, R63, R16, !PT ;  /* 0x000000103f107209 */ /* 0x000fe40007810000 */
[----:B------:R-:W-:Y:S02]  /*4560*/  ISETP.GE.AND P5, PT, R2, R140, PT ;  /* 0x0000008c0200720c */ /* 0x000fe40003fa6270 */
[----:B------:R-:W-:Y:S02]  /*4570*/  FSEL R187, R187, -INF , !P1 ;  /* 0xff800000bbbb7808 */ /* 0x000fe40004800000 */
[----:B------:R-:W-:Y:S02]  /*4580*/  FMNMX.FTZ R12, R177, R12, !PT ;  /* 0x0000000cb10c7209 */ /* 0x000fe40007810000 */
[----:B------:R-:W-:Y:S02]  /*4590*/  ISETP.GE.AND P3, PT, R22, R140, PT ;  /* 0x0000008c1600720c */ /* 0x000fe40003f66270 */
[----:B------:R-:W-:-:S02]  /*45a0*/  FSEL R49, R49, -INF , !P4 ;  /* 0xff80000031317808 */ /* 0x000fc40006000000 */
[----:B------:R-:W-:Y:S02]  /*45b0*/  FMNMX.FTZ R16, R61, R16, !PT ;  /* 0x000000103d107209 */ /* 0x000fe40007810000 */
[----:B------:R-:W-:Y:S02]  /*45c0*/  FSEL R45, R20, -INF , !P5 ;  /* 0xff800000142d7808 */ /* 0x000fe40006800000 */
[----:B------:R-:W-:Y:S02]  /*45d0*/  ISETP.GE.AND P1, PT, R36, R139, PT ;  /* 0x0000008b2400720c */ /* 0x000fe40003f26270 */
[----:B------:R-:W-:Y:S02]  /*45e0*/  FSEL R149, R149, -INF , !P0 ;  /* 0xff80000095957808 */ /* 0x000fe40004000000 */
[----:B------:R-:W-:Y:S02]  /*45f0*/  FMNMX.FTZ R20, R187, R12, !PT ;  /* 0x0000000cbb147209 */ /* 0x000fe40007810000 */
[----:B------:R-:W-:-:S02]  /*4600*/  IADD3 R0, R0, 0x79, RZ ;  /* 0x0000007900007810 */ /* 0x000fc40007ffe0ff */
[----:B------:R-:W-:Y:S02]  /*4610*/  FSEL R47, R47, -INF , !P3 ;  /* 0xff8000002f2f7808 */ /* 0x000fe40005800000 */
[----:B------:R-:W-:Y:S02]  /*4620*/  FMNMX.FTZ R16, R49, R16, !PT ;  /* 0x0000001031107209 */ /* 0x000fe40007810000 */
[----:B------:R-:W-:Y:S02]  /*4630*/  ISETP.GE.AND P0, PT, R34, R139, PT ;  /* 0x0000008b2200720c */ /* 0x000fe40003f06270 */
[----:B------:R-:W-:Y:S02]  /*4640*/  FSEL R147, R147, -INF , !P1 ;  /* 0xff80000093937808 */ /* 0x000fe40004800000 */
[----:B------:R-:W-:Y:S02]  /*4650*/  FMNMX.FTZ R20, R149, R20, !PT ;  /* 0x0000001495147209 */ /* 0x000fe40007810000 */
[----:B------:R-:W-:-:S02]  /*4660*/  ISETP.GE.AND P4, PT, R0, R140, PT ;  /* 0x0000008c0000720c */ /* 0x000fc40003f86270 */
[----:B------:R-:W-:Y:S02]  /*4670*/  FMNMX.FTZ R16, R47, R16, !PT ;  /* 0x000000102f107209 */ /* 0x000fe40007810000 */
[----:B------:R-:W-:Y:S02]  /*4680*/  ISETP.GE.AND P1, PT, R32, R139, PT ;  /* 0x0000008b2000720c */ /* 0x000fe40003f26270 */
[----:B------:R-:W-:Y:S02]  /*4690*/  FSEL R145, R145, -INF , !P0 ;  /* 0xff80000091917808 */ /* 0x000fe40004000000 */
[----:B------:R-:W-:Y:S02]  /*46a0*/  FMNMX.FTZ R20, R147, R20, !PT ;  /* 0x0000001493147209 */ /* 0x000fe40007810000 */
[----:B------:R-:W-:Y:S02]  /*46b0*/  FSEL R27, R27, -INF , !P4 ;  /* 0xff8000001b1b7808 */ /* 0x000fe40006000000 */
[----:B------:R-:W-:-:S02]  /*46c0*/  FMNMX.FTZ R16, R45, R16, !PT ;  /* 0x000000102d107209 */ /* 0x000fc40007810000 */
[-C--:B------:R-:W-:Y:S02]  /*46d0*/  ISETP.GE.AND P0, PT, R30, R139.reuse, PT ;  /* 0x0000008b1e00720c */ /* 0x080fe40003f06270 */
[----:B------:R-:W-:Y:S02]  /*46e0*/  FSEL R133, R4, -INF , !P1 ;  /* 0xff80000004857808 */ /* 0x000fe40004800000 */
[----:B------:R-:W-:Y:S02]  /*46f0*/  FMNMX.FTZ R20, R145, R20, !PT ;  /* 0x0000001491147209 */ /* 0x000fe40007810000 */
[----:B------:R-:W-:Y:S02]  /*4700*/  FMNMX.FTZ R12, R27, R16, !PT ;  /* 0x000000101b0c7209 */ /* 0x000fe40007810000 */
[----:B------:R-:W-:Y:S02]  /*4710*/  ISETP.GE.AND P1, PT, R28, R139, PT ;  /* 0x0000008b1c00720c */ /* 0x000fe40003f26270 */
[----:B------:R-:W-:Y:S01]  /*4720*/  FSEL R59, R5, -INF , !P0 ;  /* 0xff800000053b7808 */ /* 0x000fe20004000000 */
[----:B------:R-:W1:Y:S01]  /*4730*/  SHFL.BFLY PT, R37, R12, 0x2, 0x1f ;  /* 0x0c401f000c257f89 */ /* 0x000e6200000e0000 */
[----:B------:R-:W-:-:S02]  /*4740*/  FMNMX.FTZ R20, R133, R20, !PT ;  /* 0x0000001485147209 */ /* 0x000fc40007810000 */
[-C--:B------:R-:W-:Y:S02]  /*4750*/  ISETP.GE.AND P0, PT, R26, R139.reuse, PT ;  /* 0x0000008b1a00720c */ /* 0x080fe40003f06270 */
[----:B------:R-:W-:Y:S02]  /*4760*/  FSEL R57, R6, -INF , !P1 ;  /* 0xff80000006397808 */ /* 0x000fe40004800000 */
[----:B------:R-:W-:Y:S02]  /*4770*/  FMNMX.FTZ R20, R59, R20, !PT ;  /* 0x000000143b147209 */ /* 0x000fe40007810000 */
[----:B------:R-:W-:Y:S02]  /*4780*/  ISETP.GE.AND P1, PT, R24, R139, PT ;  /* 0x0000008b1800720c */ /* 0x000fe40003f26270 */
[----:B------:R-:W-:Y:S02]  /*4790*/  FSEL R55, R8, -INF , !P0 ;  /* 0xff80000008377808 */ /* 0x000fe40004000000 */
        /* <DEDUP_REMOVED lines=13> */
[----:B-1----:R-:W-:Y:S02]  /*4870*/  FMNMX.FTZ R12, R12, R37, !PT ;  /* 0x000000250c0c7209 */ /* 0x002fe40007810000 */
[----:B------:R-:W-:Y:S02]  /*4880*/  FSEL R37, R17, -INF , !P1 ;  /* 0xff80000011257808 */ /* 0x000fe40004800000 */
[----:B------:R-:W-:Y:S01]  /*4890*/  FMNMX.FTZ R2, R39, R2, !PT ;  /* 0x0000000227027209 */ /* 0x000fe20007810000 */
[----:B------:R-:W1:Y:S03]  /*48a0*/  SHFL.BFLY PT, R5, R12, 0x1, 0x1f ;  /* 0x0c201f000c057f89 */ /* 0x000e6600000e0000 */
[----:B------:R-:W-:-:S05]  /*48b0*/  FMNMX.FTZ R17, R37, R2, !PT ;  /* 0x0000000225117209 */ /* 0x000fca0007810000 */
[----:B------:R-:W2:Y:S01]  /*48c0*/  SHFL.BFLY PT, R4, R17, 0x2, 0x1f ;  /* 0x0c401f0011047f89 */ /* 0x000ea200000e0000 */
[----:B-1----:R-:W-:-:S04]  /*48d0*/  FMNMX.FTZ R2, R12, R5, !PT ;  /* 0x000000050c027209 */ /* 0x002fc80007810000 */
[C---:B------:R-:W-:Y:S01]  /*48e0*/  FSETP.NEU.FTZ.AND P0, PT, R2.reuse, -INF , PT ;  /* 0xff8000000200780b */ /* 0x040fe20003f1d000 */
[----:B------:R-:W-:Y:S01]  /*48f0*/  FMUL.FTZ R24, R2, c[0x0][0x23c] ;  /* 0x00008f0002187a20 */ /* 0x000fe20000410000 */
[----:B--2---:R-:W-:-:S04]  /*4900*/  FMNMX.FTZ R4, R17, R4, !PT ;  /* 0x0000000411047209 */ /* 0x004fc80007810000 */
[----:B------:R-:W-:Y:S01]  /*4910*/  FSEL R24, R24, RZ, P0 ;  /* 0x000000ff18187208 */ /* 0x000fe20000000000 */
[----:B------:R-:W1:Y:S04]  /*4920*/  SHFL.BFLY PT, R5, R4, 0x1, 0x1f ;  /* 0x0c201f0004057f89 */ /* 0x000e6800000e0000 */
[--C-:B------:R-:W-:Y:S02]  /*4930*/  FFMA.FTZ R143, R92, c[0x0][0x23c], -R24.reuse ;  /* 0x00008f005c8f7a23 */ /* 0x100fe40000010818 */
[--C-:B------:R-:W-:Y:S02]  /*4940*/  FFMA.FTZ R52, R93, c[0x0][0x23c], -R24.reuse ;  /* 0x00008f005d347a23 */ /* 0x100fe40000010818 */
[--C-:B------:R-:W-:Y:S02]  /*4950*/  FFMA.FTZ R127, R19, c[0x0][0x23c], -R24.reuse ;  /* 0x00008f00137f7a23 */ /* 0x100fe40000010818 */
[--C-:B------:R-:W-:Y:S01]  /*4960*/  FFMA.FTZ R48, R97, c[0x0][0x23c], -R24.reuse ;  /* 0x00008f0061307a23 */ /* 0x100fe20000010818 */
[----:B------:R-:W-:Y:S01]  /*4970*/  MUFU.EX2 R143, R143 ;  /* 0x0000008f008f7308 */ /* 0x000fe20000000800 */
[--C-:B------:R-:W-:Y:S01]  /*4980*/  FFMA.FTZ R23, R21, c[0x0][0x23c], -R24.reuse ;  /* 0x00008f0015177a23 */ /* 0x100fe20000010818 */
[----:B------:R-:W-:Y:S01]  /*4990*/  LDSM.16.MT88.4 R16, [R156+0x9400] ;  /* 0x009400009c10783b */ /* 0x000fe20000004200 */
[----:B------:R-:W-:-:S02]  /*49a0*/  FFMA.FTZ R22, R53, c[0x0][0x23c], -R24 ;  /* 0x00008f0035167a23 */ /* 0x000fc40000010818 */
[--C-:B------:R-:W-:Y:S02]  /*49b0*/  FFMA.FTZ R21, R51, c[0x0][0x23c], -R24.reuse ;  /* 0x00008f0033157a23 */ /* 0x100fe40000010818 */
[--C-:B------:R-:W-:Y:S01]  /*49c0*/  FFMA.FTZ R20, R69, c[0x0][0x23c], -R24.reuse ;  /* 0x00008f0045147a23 */ /* 0x100fe20000010818 */
[----:B------:R-:W2:Y:S01]  /*49d0*/  MUFU.EX2 R52, R52 ;  /* 0x0000003400347308 */ /* 0x000ea20000000800 */
[--C-:B------:R-:W-:Y:S02]  /*49e0*/  FFMA.FTZ R40, R31, c[0x0][0x23c], -R24.reuse ;  /* 0x00008f001f287a23 */ /* 0x100fe40000010818 */
[--C-:B------:R-:W-:Y:S02]  /*49f0*/  FFMA.FTZ R35, R35, c[0x0][0x23c], -R24.reuse ;  /* 0x00008f0023237a23 */ /* 0x100fe40000010818 */
[--C-:B------:R-:W-:Y:S01]  /*4a00*/  FFMA.FTZ R31, R209, c[0x0][0x23c], -R24.reuse ;  /* 0x00008f00d11f7a23 */ /* 0x100fe20000010818 */
[----:B-1----:R-:W-:Y:S02]  /*4a10*/  FMNMX.FTZ R0, R4, R5, !PT ;  /* 0x0000000504007209 */ /* 0x002fe40007810000 */
[----:B------:R-:W-:Y:S01]  /*4a20*/  MUFU.EX2 R127, R127 ;  /* 0x0000007f007f7308 */ /* 0x000fe20000000800 */
[----:B------:R-:W-:Y:S01]  /*4a30*/  FFMA.FTZ R30, R211, c[0x0][0x23c], -R24 ;  /* 0x00008f00d31e7a23 */ /* 0x000fe20000010818 */
[C---:B------:R-:W-:Y:S01]  /*4a40*/  FSETP.NEU.FTZ.AND P0, PT, R0.reuse, -INF , PT ;  /* 0xff8000000000780b */ /* 0x040fe20003f1d000 */
[----:B------:R-:W-:-:S02]  /*4a50*/  FMUL.FTZ R36, R0, c[0x0][0x23c] ;  /* 0x00008f0000247a20 */ /* 0x000fc40000410000 */
[----:B------:R-:W-:-:S03]  /*4a60*/  FFMA.FTZ R125, R125, c[0x0][0x23c], -R24 ;  /* 0x00008f007d7d7a23 */ /* 0x000fc60000010818 */
[----:B------:R-:W1:Y:S01]  /*4a70*/  MUFU.EX2 R48, R48 ;  /* 0x0000003000307308 */ /* 0x000e620000000800 */
[----:B------:R-:W-:Y:S01]  /*4a80*/  FSEL R36, R36, RZ, P0 ;  /* 0x000000ff24247208 */ /* 0x000fe20000000000 */
[--C-:B------:R-:W-:Y:S01]  /*4a90*/  FFMA.FTZ R46, R203, c[0x0][0x23c], -R24.reuse ;  /* 0x00008f00cb2e7a23 */ /* 0x100fe20000010818 */
[----:B--2---:R-:W-:Y:S01]  /*4aa0*/  F2FP.PACK_AB R68, R52, R143 ;  /* 0x0000008f3444723e */ /* 0x004fe200000000ff */
[----:B------:R-:W-:Y:S01]  /*4ab0*/  FFMA.FTZ R121, R121, c[0x0][0x23c], -R24 ;  /* 0x00008f0079797a23 */ /* 0x000fe20000010818 */
[----:B------:R-:W-:Y:S01]  /*4ac0*/  ISETP.GE.AND P0, PT, R117, 0x2, PT ;  /* 0x000000027500780c */ /* 0x000fe20003f06270 */
[--C-:B------:R-:W-:Y:S02]  /*4ad0*/  FFMA.FTZ R175, R94, c[0x0][0x23c], -R36.reuse ;  /* 0x00008f005eaf7a23 */ /* 0x100fe40000010824 */
[--C-:B------:R-:W-:Y:S01]  /*4ae0*/  FFMA.FTZ R54, R95, c[0x0][0x23c], -R36.reuse ;  /* 0x00008f005f367a23 */ /* 0x100fe20000010824 */
[----:B------:R-:W-:Y:S01]  /*4af0*/  MUFU.EX2 R23, R23 ;  /* 0x0000001700177308 */ /* 0x000fe20000000800 */
[----:B------:R-:W2:Y:S01]  /*4b00*/  LDSM.16.MT88.4 R92, [R156+0xb000] ;  /* 0x00b000009c5c783b */ /* 0x000ea20000004200 */
[----:B------:R-:W-:-:S02]  /*4b10*/  FFMA.FTZ R135, R15, c[0x0][0x23c], -R36 ;  /* 0x00008f000f877a23 */ /* 0x000fc40000010824 */
[--C-:B------:R-:W-:Y:S02]  /*4b20*/  FFMA.FTZ R50, R99, c[0x0][0x23c], -R36.reuse ;  /* 0x00008f0063327a23 */ /* 0x100fe40000010824 */
[--C-:B------:R-:W-:Y:S01]  /*4b30*/  FFMA.FTZ R53, R11, c[0x0][0x23c], -R36.reuse ;  /* 0x00008f000b357a23 */ /* 0x100fe20000010824 */
[----:B-1----:R-:W-:Y:S01]  /*4b40*/  F2FP.PACK_AB R70, R48, R127 ;  /* 0x0000007f3046723e */ /* 0x002fe200000000ff */
[----:B------:R-:W-:Y:S01]  /*4b50*/  MUFU.EX2 R175, R175 ;  /* 0x000000af00af7308 */ /* 0x000fe20000000800 */
[--C-:B------:R-:W-:Y:S02]  /*4b60*/  FFMA.FTZ R51, R9, c[0x0][0x23c], -R36.reuse ;  /* 0x00008f0009337a23 */ /* 0x100fe40000010824 */
[----:B------:R-:W1:Y:S01]  /*4b70*/  LDSM.16.MT88.4 R8, [R156+0xb400] ;  /* 0x00b400009c08783b */ /* 0x000e620000004200 */
[--C-:B------:R-:W-:Y:S02]  /*4b80*/  FFMA.FTZ R26, R13, c[0x0][0x23c], -R36.reuse ;  /* 0x00008f000d1a7a23 */ /* 0x100fe40000010824 */
[--C-:B------:R-:W-:Y:S01]  /*4b90*/  FFMA.FTZ R38, R7, c[0x0][0x23c], -R36.reuse ;  /* 0x00008f0007267a23 */ /* 0x100fe20000010824 */
[----:B------:R-:W3:Y:S01]  /*4ba0*/  LDSM.16.MT88.4 R12, [R116+0x9400] ;  /* 0x00940000740c783b */ /* 0x000ee20000004200 */
[----:B------:R-:W4:Y:S01]  /*4bb0*/  MUFU.EX2 R54, R54 ;  /* 0x0000003600367308 */ /* 0x000f220000000800 */
[----:B------:R-:W-:-:S02]  /*4bc0*/  FFMA.FTZ R34, R33, c[0x0][0x23c], -R36 ;  /* 0x00008f0021227a23 */ /* 0x000fc40000010824 */
[--C-:B------:R-:W-:Y:S02]  /*4bd0*/  FFMA.FTZ R33, R205, c[0x0][0x23c], -R36.reuse ;  /* 0x00008f00cd217a23 */ /* 0x100fe40000010824 */
[--C-:B------:R-:W-:Y:S02]  /*4be0*/  FFMA.FTZ R32, R207, c[0x0][0x23c], -R36.reuse ;  /* 0x00008f00cf207a23 */ /* 0x100fe40000010824 */
[----:B------:R-:W-:Y:S01]  /*4bf0*/  FFMA.FTZ R29, R29, c[0x0][0x23c], -R36 ;  /* 0x00008f001d1d7a23 */ /* 0x000fe20000010824 */
[----:B------:R-:W-:Y:S01]  /*4c00*/  MUFU.EX2 R135, R135 ;  /* 0x0000008700877308 */ /* 0x000fe20000000800 */
[----:B------:R-:W-:Y:S02]  /*4c10*/  FFMA.FTZ R28, R201, c[0x0][0x23c], -R24 ;  /* 0x00008f00c91c7a23 */ /* 0x000fe40000010818 */
[--C-:B------:R-:W-:Y:S02]  /*4c20*/  FFMA.FTZ R123, R123, c[0x0][0x23c], -R36.reuse ;  /* 0x00008f007b7b7a23 */ /* 0x100fe40000010824 */
[----:B------:R-:W-:-:S02]  /*4c30*/  FFMA.FTZ R44, R199, c[0x0][0x23c], -R36 ;  /* 0x00008f00c72c7a23 */ /* 0x000fc40000010824 */
[--C-:B------:R-:W-:Y:S01]  /*4c40*/  FFMA.FTZ R42, R197, c[0x0][0x23c], -R36.reuse ;  /* 0x00008f00c52a7a23 */ /* 0x100fe20000010824 */
[----:B------:R-:W5:Y:S01]  /*4c50*/  MUFU.EX2 R50, R50 ;  /* 0x0000003200327308 */ /* 0x000f620000000800 */
[----:B----4-:R-:W-:Y:S01]  /*4c60*/  F2FP.PACK_AB R69, R54, R175 ;  /* 0x000000af3645723e */ /* 0x010fe200000000ff */
[----:B------:R-:W-:Y:S02]  /*4c70*/  FFMA.FTZ R3, R195, c[0x0][0x23c], -R36 ;  /* 0x00008f00c3037a23 */ /* 0x000fe40000010824 */
[--C-:B------:R-:W-:Y:S02]  /*4c80*/  FFMA.FTZ R185, R185, c[0x0][0x23c], -R24.reuse ;  /* 0x00008f00b9b97a23 */ /* 0x100fe40000010818 */
[--C-:B------:R-:W-:Y:S02]  /*4c90*/  FFMA.FTZ R62, R193, c[0x0][0x23c], -R24.reuse ;  /* 0x00008f00c13e7a23 */ /* 0x100fe40000010818 */
[----:B------:R-:W4:Y:S01]  /*4ca0*/  MUFU.EX2 R22, R22 ;  /* 0x0000001600167308 */ /* 0x000f220000000800 */
[----:B------:R-:W-:-:S02]  /*4cb0*/  FFMA.FTZ R181, R181, c[0x0][0x23c], -R24 ;  /* 0x00008f00b5b57a23 */ /* 0x000fc40000010818 */
[----:B------:R-:W-:Y:S02]  /*4cc0*/  FFMA.FTZ R58, R191, c[0x0][0x23c], -R24 ;  /* 0x00008f00bf3a7a23 */ /* 0x000fe40000010818 */
[--C-:B------:R-:W-:Y:S02]  /*4cd0*/  FFMA.FTZ R183, R183, c[0x0][0x23c], -R36.reuse ;  /* 0x00008f00b7b77a23 */ /* 0x100fe40000010824 */
[--C-:B------:R-:W-:Y:S01]  /*4ce0*/  FFMA.FTZ R60, R189, c[0x0][0x23c], -R36.reuse ;  /* 0x00008f00bd3c7a23 */ /* 0x100fe20000010824 */
[----:B-----5:R-:W-:Y:S01]  /*4cf0*/  F2FP.PACK_AB R71, R50, R135 ;  /* 0x000000873247723e */ /* 0x020fe200000000ff */
[----:B------:R-:W-:Y:S01]  /*4d00*/  MUFU.EX2 R21, R21 ;  /* 0x0000001500157308 */ /* 0x000fe20000000800 */
[--C-:B------:R-:W-:Y:S02]  /*4d10*/  FFMA.FTZ R177, R177, c[0x0][0x23c], -R36.reuse ;  /* 0x00008f00b1b17a23 */ /* 0x100fe40000010824 */
[----:B------:R-:W-:Y:S02]  /*4d20*/  FFMA.FTZ R56, R187, c[0x0][0x23c], -R36 ;  /* 0x00008f00bb387a23 */ /* 0x000fe40000010824 */
[--C-:B------:R-:W-:Y:S01]  /*4d30*/  FFMA.FTZ R163, R163, c[0x0][0x23c], -R24.reuse ;  /* 0x00008f00a3a37a23 */ /* 0x100fe20000010818 */
[----:B--2---:R-:W-:Y:S01]  /*4d40*/  HMMA.16816.F32 R96, R68, R92, RZ ;  /* 0x0000005c4460723c */ /* 0x004fe200000018ff */
[----:B----4-:R-:W-:Y:S01]  /*4d50*/  F2FP.PACK_AB R4, R22, R23 ;  /* 0x000000171604723e */ /* 0x010fe200000000ff */
[----:B------:R-:W2:Y:S01]  /*4d60*/  MUFU.EX2 R20, R20 ;  /* 0x0000001400147308 */ /* 0x000ea20000000800 */
[----:B------:R-:W-:-:S02]  /*4d70*/  FFMA.FTZ R66, R155, c[0x0][0x23c], -R24 ;  /* 0x00008f009b427a23 */ /* 0x000fc40000010818 */
[--C-:B------:R-:W-:Y:S02]  /*4d80*/  FFMA.FTZ R153, R153, c[0x0][0x23c], -R24.reuse ;  /* 0x00008f0099997a23 */ /* 0x100fe40000010818 */
[----:B------:R-:W-:Y:S01]  /*4d90*/  FFMA.FTZ R64, R151, c[0x0][0x23c], -R24 ;  /* 0x00008f0097407a23 */ /* 0x000fe20000010818 */
[C---:B------:R-:W-:Y:S01]  /*4da0*/  HMMA.16816.F32 R92, R68.reuse, R94, RZ ;  /* 0x0000005e445c723c */ /* 0x040fe200000018ff */
[--C-:B------:R-:W-:Y:S01]  /*4db0*/  FFMA.FTZ R149, R149, c[0x0][0x23c], -R36.reuse ;  /* 0x00008f0095957a23 */ /* 0x100fe20000010824 */
[----:B------:R-:W-:Y:S01]  /*4dc0*/  MUFU.EX2 R53, R53 ;  /* 0x0000003500357308 */ /* 0x000fe20000000800 */
[--C-:B------:R-:W-:Y:S02]  /*4dd0*/  FFMA.FTZ R120, R147, c[0x0][0x23c], -R36.reuse ;  /* 0x00008f0093787a23 */ /* 0x100fe40000010824 */
[----:B------:R-:W-:Y:S02]  /*4de0*/  FFMA.FTZ R145, R145, c[0x0][0x23c], -R36 ;  /* 0x00008f0091917a23 */ /* 0x000fe40000010824 */
[----:B------:R-:W-:Y:S01]  /*4df0*/  FADD.FTZ R54, R175, R54 ;  /* 0x00000036af367221 */ /* 0x000fe20000010000 */
[----:B------:R-:W-:Y:S01]  /*4e00*/  HMMA.16816.F32 R104, R68, R100, RZ ;  /* 0x000000644468723c */ /* 0x000fe200000018ff */
[----:B------:R-:W-:Y:S01]  /*4e10*/  FFMA.FTZ R67, R67, c[0x0][0x23c], -R24 ;  /* 0x00008f0043437a23 */ /* 0x000fe20000010818 */
[----:B------:R-:W4:Y:S01]  /*4e20*/  MUFU.EX2 R26, R26 ;  /* 0x0000001a001a7308 */ /* 0x000f220000000800 */
[----:B--2---:R-:W-:Y:S01]  /*4e30*/  F2FP.PACK_AB R6, R20, R21 ;  /* 0x000000151406723e */ /* 0x004fe200000000ff */
[----:B------:R-:W-:-:S02]  /*4e40*/  FADD.FTZ R135, R135, R54 ;  /* 0x0000003687877221 */ /* 0x000fc40000010000 */
[--C-:B------:R-:W-:Y:S02]  /*4e50*/  FFMA.FTZ R63, R63, c[0x0][0x23c], -R24.reuse ;  /* 0x00008f003f3f7a23 */ /* 0x100fe40000010818 */
[C---:B------:R-:W-:Y:S01]  /*4e60*/  HMMA.16816.F32 R100, R68.reuse, R102, RZ ;  /* 0x000000664464723c */ /* 0x040fe200000018ff */
[----:B------:R-:W-:Y:S01]  /*4e70*/  FADD.FTZ R124, R50, R135 ;  /* 0x00000087327c7221 */ /* 0x000fe20000010000 */
[----:B------:R-:W-:Y:S01]  /*4e80*/  MUFU.EX2 R51, R51 ;  /* 0x0000003300337308 */ /* 0x000fe20000000800 */
[----:B------:R-:W-:Y:S02]  /*4e90*/  FFMA.FTZ R50, R65, c[0x0][0x23c], -R24 ;  /* 0x00008f0041327a23 */ /* 0x000fe40000010818 */
[--C-:B------:R-:W-:Y:S02]  /*4ea0*/  FFMA.FTZ R59, R59, c[0x0][0x23c], -R36.reuse ;  /* 0x00008f003b3b7a23 */ /* 0x100fe40000010824 */
[----:B------:R-:W-:Y:S01]  /*4eb0*/  FFMA.FTZ R54, R57, c[0x0][0x23c], -R36 ;  /* 0x00008f0039367a23 */ /* 0x000fe20000010824 */
[----:B------:R-:W-:Y:S01]  /*4ec0*/  HMMA.16816.F32 R112, R68, R108, RZ ;  /* 0x0000006c4470723c */ /* 0x000fe200000018ff */
[--C-:B------:R-:W-:Y:S01]  /*4ed0*/  FFMA.FTZ R57, R49, c[0x0][0x23c], -R24.reuse ;  /* 0x00008f0031397a23 */ /* 0x100fe20000010818 */
[----:B------:R-:W2:Y:S01]  /*4ee0*/  MUFU.EX2 R38, R38 ;  /* 0x0000002600267308 */ /* 0x000ea20000000800 */
[----:B----4-:R-:W-:Y:S01]  /*4ef0*/  F2FP.PACK_AB R5, R26, R53 ;  /* 0x000000351a05723e */ /* 0x010fe200000000ff */
[----:B------:R-:W-:-:S02]  /*4f00*/  FFMA.FTZ R49, R45, c[0x0][0x23c], -R24 ;  /* 0x00008f002d317a23 */ /* 0x000fc40000010818 */
[--C-:B------:R-:W-:Y:S02]  /*4f10*/  FFMA.FTZ R43, R43, c[0x0][0x23c], -R36.reuse ;  /* 0x00008f002b2b7a23 */ /* 0x100fe40000010824 */
[----:B------:R-:W-:Y:S01]  /*4f20*/  HMMA.16816.F32 R88, R68, R84, RZ ;  /* 0x000000544458723c */ /* 0x000fe200000018ff */
[--C-:B------:R-:W-:Y:S01]  /*4f30*/  FFMA.FTZ R37, R37, c[0x0][0x23c], -R36.reuse ;  /* 0x00008f0025257a23 */ /* 0x100fe20000010824 */
[----:B------:R-:W-:Y:S01]  /*4f40*/  MUFU.EX2 R40, R40 ;  /* 0x0000002800287308 */ /* 0x000fe20000000800 */
[----:B------:R-:W-:-:S05]  /*4f50*/  FFMA.FTZ R39, R39, c[0x0][0x23c], -R36 ;  /* 0x00008f0027277a23 */ /* 0x000fca0000010824 */
[C---:B------:R-:W-:Y:S01]  /*4f60*/  HMMA.16816.F32 R80, R68.reuse, R76, RZ ;  /* 0x0000004c4450723c */ /* 0x040fe200000018ff */
[----:B--2---:R-:W-:Y:S01]  /*4f70*/  F2FP.PACK_AB R7, R38, R51 ;  /* 0x000000332607723e */ /* 0x004fe200000000ff */
[----:B------:R-:W2:Y:S06]  /*4f80*/  MUFU.EX2 R35, R35 ;  /* 0x0000002300237308 */ /* 0x000eac0000000800 */
[----:B------:R-:W-:Y:S02]  /*4f90*/  HMMA.16816.F32 R108, R68, R110, RZ ;  /* 0x0000006e446c723c */ /* 0x000fe400000018ff */
[----:B------:R-:W-:Y:S06]  /*4fa0*/  MUFU.EX2 R31, R31 ;  /* 0x0000001f001f7308 */ /* 0x000fec0000000800 */
[C---:B-1----:R-:W-:Y:S02]  /*4fb0*/  HMMA.16816.F32 R96, R4.reuse, R8, R96 ;  /* 0x000000080460723c */ /* 0x042fe40000001860 */
[----:B------:R-:W1:Y:S06]  /*4fc0*/  MUFU.EX2 R30, R30 ;  /* 0x0000001e001e7308 */ /* 0x000e6c0000000800 */
[----:B------:R-:W-:Y:S01]  /*4fd0*/  HMMA.16816.F32 R92, R4, R10, R92 ;  /* 0x0000000a045c723c */ /* 0x000fe2000000185c */
[----:B------:R-:W4:Y:S01]  /*4fe0*/  LDSM.16.MT88.4 R8, [R116+0xd000] ;  /* 0x00d000007408783b */ /* 0x000f220000004200 */
[----:B------:R-:W-:Y:S06]  /*4ff0*/  MUFU.EX2 R34, R34 ;  /* 0x0000002200227308 */ /* 0x000fec0000000800 */
[C---:B------:R-:W-:Y:S02]  /*5000*/  HMMA.16816.F32 R84, R68.reuse, R86, RZ ;  /* 0x000000564454723c */ /* 0x040fe400000018ff */
[----:B------:R-:W5:Y:S06]  /*5010*/  MUFU.EX2 R33, R33 ;  /* 0x0000002100217308 */ /* 0x000f6c0000000800 */
[----:B------:R-:W-:Y:S02]  /*5020*/  HMMA.16816.F32 R76, R68, R78, RZ ;  /* 0x0000004e444c723c */ /* 0x000fe400000018ff */
[----:B------:R-:W-:Y:S06]  /*5030*/  MUFU.EX2 R32, R32 ;  /* 0x0000002000207308 */ /* 0x000fec0000000800 */
[C---:B---3--:R-:W-:Y:S02]  /*5040*/  HMMA.16816.F32 R104, R4.reuse, R12, R104 ;  /* 0x0000000c0468723c */ /* 0x048fe40000001868 */
[----:B------:R-:W3:Y:S06]  /*5050*/  MUFU.EX2 R29, R29 ;  /* 0x0000001d001d7308 */ /* 0x000eec0000000800 */
[C---:B------:R-:W-:Y:S01]  /*5060*/  HMMA.16816.F32 R100, R4.reuse, R14, R100 ;  /* 0x0000000e0464723c */ /* 0x040fe20000001864 */
[----:B------:R-:W1:Y:S01]  /*5070*/  LDSM.16.MT88.4 R12, [R156+0xd400] ;  /* 0x00d400009c0c783b */ /* 0x000e620000004200 */
[----:B------:R-:W-:Y:S06]  /*5080*/  MUFU.EX2 R125, R125 ;  /* 0x0000007d007d7308 */ /* 0x000fec0000000800 */
[----:B------:R-:W-:Y:S02]  /*5090*/  HMMA.16816.F32 R112, R4, R16, R112 ;  /* 0x000000100470723c */ /* 0x000fe40000001870 */
[----:B------:R-:W1:Y:S06]  /*50a0*/  MUFU.EX2 R46, R46 ;  /* 0x0000002e002e7308 */ /* 0x000e6c0000000800 */
[C---:B----4-:R-:W-:Y:S02]  /*50b0*/  HMMA.16816.F32 R72, R68.reuse, R8, RZ ;  /* 0x000000084448723c */ /* 0x050fe400000018ff */
[----:B------:R-:W-:Y:S06]  /*50c0*/  MUFU.EX2 R121, R121 ;  /* 0x0000007900797308 */ /* 0x000fec0000000800 */
[----:B------:R-:W-:Y:S01]  /*50d0*/  HMMA.16816.F32 R68, R68, R10, RZ ;  /* 0x0000000a4444723c */ /* 0x000fe200000018ff */
[----:B------:R-:W4:Y:S01]  /*50e0*/  LDSM.16.MT88.4 R8, [R116+0xd400] ;  /* 0x00d400007408783b */ /* 0x000f220000004200 */
[----:B------:R-:W2:Y:S06]  /*50f0*/  MUFU.EX2 R28, R28 ;  /* 0x0000001c001c7308 */ /* 0x000eac0000000800 */
[C---:B------:R-:W-:Y:S01]  /*5100*/  HMMA.16816.F32 R108, R4.reuse, R18, R108 ;  /* 0x00000012046c723c */ /* 0x040fe2000000186c */
[----:B------:R-:W2:Y:S01]  /*5110*/  LDSM.16.MT88.4 R16, [R116+0xb400] ;  /* 0x00b400007410783b */ /* 0x000ea20000004200 */
[----:B------:R-:W-:Y:S06]  /*5120*/  MUFU.EX2 R123, R123 ;  /* 0x0000007b007b7308 */ /* 0x000fec0000000800 */
[C---:B-1----:R-:W-:Y:S02]  /*5130*/  HMMA.16816.F32 R80, R4.reuse, R12, R80 ;  /* 0x0000000c0450723c */ /* 0x042fe40000001850 */
[----:B------:R-:W1:Y:S06]  /*5140*/  MUFU.EX2 R44, R44 ;  /* 0x0000002c002c7308 */ /* 0x000e6c0000000800 */
[C---:B------:R-:W-:Y:S01]  /*5150*/  HMMA.16816.F32 R76, R4.reuse, R14, R76 ;  /* 0x0000000e044c723c */ /* 0x040fe2000000184c */
[----:B------:R-:W1:Y:S01]  /*5160*/  LDSM.16.MT88.4 R12, [R156+0x9800] ;  /* 0x009800009c0c783b */ /* 0x000e620000004200 */
[----:B------:R-:W-:Y:S08]  /*5170*/  MUFU.EX2 R42, R42 ;  /* 0x0000002a002a7308 */ /* 0x000ff00000000800 */
[----:B------:R-:W1:Y:S01]  /*5180*/  MUFU.EX2 R3, R3 ;  /* 0x0000000300037308 */ /* 0x000e620000000800 */
[C---:B----4-:R-:W-:Y:S07]  /*5190*/  HMMA.16816.F32 R72, R4.reuse, R8, R72 ;  /* 0x000000080448723c */ /* 0x050fee0000001848 */
[----:B------:R-:W-:Y:S01]  /*51a0*/  MUFU.EX2 R185, R185 ;  /* 0x000000b900b97308 */ /* 0x000fe20000000800 */
[C---:B------:R-:W-:Y:S01]  /*51b0*/  HMMA.16816.F32 R68, R4.reuse, R10, R68 ;  /* 0x0000000a0444723c */ /* 0x040fe20000001844 */
[----:B------:R-:W4:Y:S06]  /*51c0*/  LDSM.16.MT88.4 R8, [R116+0x9800] ;  /* 0x009800007408783b */ /* 0x000f2c0000004200 */
[----:B------:R-:W1:Y:S01]  /*51d0*/  MUFU.EX2 R62, R62 ;  /* 0x0000003e003e7308 */ /* 0x000e620000000800 */
[C---:B--2---:R-:W-:Y:S07]  /*51e0*/  HMMA.16816.F32 R88, R4.reuse, R16, R88 ;  /* 0x000000100458723c */ /* 0x044fee0000001858 */
[----:B------:R-:W-:Y:S01]  /*51f0*/  MUFU.EX2 R181, R181 ;  /* 0x000000b500b57308 */ /* 0x000fe20000000800 */
[----:B------:R-:W-:Y:S01]  /*5200*/  HMMA.16816.F32 R84, R4, R18, R84 ;  /* 0x000000120454723c */ /* 0x000fe20000001854 */
[----:B------:R-:W-:Y:S06]  /*5210*/  LDSM.16.MT88.4 R16, [R156+0xa400] ;  /* 0x00a400009c10783b */ /* 0x000fec0000004200 */
[----:B------:R-:W2:Y:S01]  /*5220*/  MUFU.EX2 R58, R58 ;  /* 0x0000003a003a7308 */ /* 0x000ea20000000800 */
[----:B------:R-:W-:-:S02]  /*5230*/  F2FP.PACK_AB R4, R35, R40 ;  /* 0x000000282304723e */ /* 0x000fc400000000ff */
[----:B------:R-:W-:-:S05]  /*5240*/  F2FP.PACK_AB R6, R30, R31 ;  /* 0x0000001f1e06723e */ /* 0x000fca00000000ff */
[----:B------:R-:W-:Y:S01]  /*5250*/  MUFU.EX2 R183, R183 ;  /* 0x000000b700b77308 */ /* 0x000fe20000000800 */
[----:B-----5:R-:W-:Y:S02]  /*5260*/  F2FP.PACK_AB R5, R33, R34 ;  /* 0x000000222105723e */ /* 0x020fe400000000ff */
[----:B---3--:R-:W-:-:S05]  /*5270*/  F2FP.PACK_AB R7, R29, R32 ;  /* 0x000000201d07723e */ /* 0x008fca00000000ff */
[----:B------:R-:W3:Y:S02]  /*5280*/  MUFU.EX2 R60, R60 ;  /* 0x0000003c003c7308 */ /* 0x000ee40000000800 */
[C---:B-1----:R-:W-:Y:S06]  /*5290*/  HMMA.16816.F32 R112, R4.reuse, R12, R112 ;  /* 0x0000000c0470723c */ /* 0x042fec0000001870 */
[----:B------:R-:W-:Y:S02]  /*52a0*/  MUFU.EX2 R177, R177 ;  /* 0x000000b100b17308 */ /* 0x000fe40000000800 */
[C---:B----4-:R-:W-:Y:S06]  /*52b0*/  HMMA.16816.F32 R104, R4.reuse, R8, R104 ;  /* 0x000000080468723c */ /* 0x050fec0000001868 */
[----:B------:R-:W1:Y:S02]  /*52c0*/  MUFU.EX2 R56, R56 ;  /* 0x0000003800387308 */ /* 0x000e640000000800 */
[C---:B------:R-:W-:Y:S01]  /*52d0*/  HMMA.16816.F32 R100, R4.reuse, R10, R100 ;  /* 0x0000000a0464723c */ /* 0x040fe20000001864 */
[----:B------:R-:W4:Y:S05]  /*52e0*/  LDSM.16.MT88.4 R8, [R116+0xb800] ;  /* 0x00b800007408783b */ /* 0x000f2a0000004200 */
[----:B------:R-:W-:Y:S02]  /*52f0*/  MUFU.EX2 R163, R163 ;  /* 0x000000a300a37308 */ /* 0x000fe40000000800 */
[C---:B------:R-:W-:Y:S01]  /*5300*/  HMMA.16816.F32 R108, R4.reuse, R14, R108 ;  /* 0x0000000e046c723c */ /* 0x040fe2000000186c */
[----:B------:R-:W5:Y:S05]  /*5310*/  LDSM.16.MT88.4 R12, [R156+0xb800] ;  /* 0x00b800009c0c783b */ /* 0x000f6a0000004200 */
[----:B------:R-:W-:Y:S08]  /*5320*/  MUFU.EX2 R66, R66 ;  /* 0x0000004200427308 */ /* 0x000ff00000000800 */
[----:B------:R-:W-:Y:S08]  /*5330*/  MUFU.EX2 R153, R153 ;  /* 0x0000009900997308 */ /* 0x000ff00000000800 */
[----:B------:R-:W1:Y:S08]  /*5340*/  MUFU.EX2 R64, R64 ;  /* 0x0000004000407308 */ /* 0x000e700000000800 */
[----:B------:R-:W-:Y:S01]  /*5350*/  MUFU.EX2 R149, R149 ;  /* 0x0000009500957308 */ /* 0x000fe20000000800 */
[C---:B----4-:R-:W-:Y:S07]  /*5360*/  HMMA.16816.F32 R88, R4.reuse, R8, R88 ;  /* 0x000000080458723c */ /* 0x050fee0000001858 */
[----:B------:R-:W4:Y:S01]  /*5370*/  MUFU.EX2 R120, R120 ;  /* 0x0000007800787308 */ /* 0x000f220000000800 */
        /* <DEDUP_REMOVED lines=13> */
[----:B------:R-:W1:Y:S06]  /*5450*/  LDSM.16.MT88.4 R8, [R116+0x9c00] ;  /* 0x009c00007408783b */ /* 0x000e6c0000004200 */
[----:B------:R-:W-:Y:S01]  /*5460*/  MUFU.EX2 R37, R37 ;  /* 0x0000002500257308 */ /* 0x000fe20000000800 */
        /* <DEDUP_REMOVED lines=27> */
[----:B---3--:R-:W-:Y:S02]  /*5620*/  F2FP.PACK_AB R5, R60, R183 ;  /* 0x000000b73c05723e */ /* 0x008fe400000000ff */
        /* <DEDUP_REMOVED lines=22> */
[----:B------:R-:W-:Y:S01]  /*5790*/  MUFU.EX2 R143, R145 ;  /* 0x00000091008f7308 */ /* 0x000fe20000000800 */
[----:B------:R-:W-:Y:S01]  /*57a0*/  FADD.FTZ R127, R127, R4 ;  /* 0x000000047f7f7221 */ /* 0x000fe20000010000 */
[----:B------:R-:W-:-:S02]  /*57b0*/  F2FP.PACK_AB R4, R66, R163 ;  /* 0x000000a34204723e */ /* 0x000fc400000000ff */
[----:B----4-:R-:W-:Y:S01]  /*57c0*/  F2FP.PACK_AB R5, R120, R149 ;  /* 0x000000957805723e */ /* 0x010fe200000000ff */
[----:B------:R-:W-:Y:S02]  /*57d0*/  FADD.FTZ R122, R48, R127 ;  /* 0x0000007f307a7221 */ /* 0x000fe40000010000 */
[----:B------:R-:W-:Y:S01]  /*57e0*/  FFMA.FTZ R48, R61, c[0x0][0x23c], -R24 ;  /* 0x00008f003d307a23 */ /* 0x000fe20000010818 */
[----:B------:R-:W3:Y:S01]  /*57f0*/  MUFU.EX2 R52, R52 ;  /* 0x0000003400347308 */ /* 0x000ee20000000800 */
[----:B------:R-:W-:-:S04]  /*5800*/  FADD.FTZ R23, R23, R122 ;  /* 0x0000007a17177221 */ /* 0x000fc80000010000 */
[----:B------:R-:W-:-:S03]  /*5810*/  FADD.FTZ R22, R22, R23 ;  /* 0x0000001716167221 */ /* 0x000fc60000010000 */
[----:B------:R-:W4:Y:S01]  /*5820*/  MUFU.EX2 R48, R48 ;  /* 0x0000003000307308 */ /* 0x000f220000000800 */
[----:B------:R-:W-:-:S04]  /*5830*/  FADD.FTZ R21, R21, R22 ;  /* 0x0000001615157221 */ /* 0x000fc80000010000 */
[----:B------:R-:W-:Y:S02]  /*5840*/  FADD.FTZ R45, R20, R21 ;  /* 0x00000015142d7221 */ /* 0x000fe40000010000 */
[----:B------:R-:W-:Y:S01]  /*5850*/  LDSM.16.MT88.4 R20, [R156+0xc800] ;  /* 0x00c800009c14783b */ /* 0x000fe20000004200 */
[----:B---3--:R-:W-:-:S07]  /*5860*/  F2FP.PACK_AB R7, R52, R143 ;  /* 0x0000008f3407723e */ /* 0x008fce00000000ff */
        /* <DEDUP_REMOVED lines=15> */
[----:B------:R-:W-:-:S02]  /*5960*/  FFMA.FTZ R53, R25, c[0x0][0x23c], -R36 ;  /* 0x00008f0019357a23 */ /* 0x000fc40000010824 */
[----:B------:R-:W-:Y:S02]  /*5970*/  FFMA.FTZ R12, R55, c[0x0][0x23c], -R36 ;  /* 0x00008f00370c7a23 */ /* 0x000fe40000010824 */
[----:B------:R-:W-:Y:S02]  /*5980*/  FADD.FTZ R26, R26, R13 ;  /* 0x0000000d1a1a7221 */ /* 0x000fe40000010000 */
[----:B------:R2:W-:Y:S01]  /*5990*/  MUFU.EX2 R122, R12 ;  /* 0x0000000c007a7308 */ /* 0x0005e20000000800 */
[----:B---3--:R-:W-:Y:S01]  /*59a0*/  HMMA.16816.F32 R88, R4, R16, R88 ;  /* 0x000000100458723c */ /* 0x008fe20000001858 */
[--C-:B------:R-:W-:Y:S02]  /*59b0*/  FFMA.FTZ R55, R47, c[0x0][0x23c], -R24.reuse ;  /* 0x00008f002f377a23 */ /* 0x100fe40000010818 */
[----:B------:R-:W-:Y:S02]  /*59c0*/  FFMA.FTZ R47, R27, c[0x0][0x23c], -R24 ;  /* 0x00008f001b2f7a23 */ /* 0x000fe40000010818 */
[----:B------:R-:W-:-:S02]  /*59d0*/  FADD.FTZ R51, R51, R26 ;  /* 0x0000001a33337221 */ /* 0x000fc40000010000 */
[----:B------:R-:W3:Y:S01]  /*59e0*/  MUFU.EX2 R53, R53 ;  /* 0x0000003500357308 */ /* 0x000ee20000000800 */
[----:B------:R-:W-:Y:S01]  /*59f0*/  HMMA.16816.F32 R84, R4, R18, R84 ;  /* 0x000000120454723c */ /* 0x000fe20000001854 */
[----:B------:R-:W5:Y:S01]  /*5a00*/  LDSM.16.MT88.4 R16, [R116+0xe800] ;  /* 0x00e800007410783b */ /* 0x000f620000004200 */
[----:B------:R-:W-:Y:S02]  /*5a10*/  FADD.FTZ R51, R38, R51 ;  /* 0x0000003326337221 */ /* 0x000fe40000010000 */
[----:B------:R-:W-:Y:S01]  /*5a20*/  FFMA.FTZ R124, R41, c[0x0][0x23c], -R36 ;  /* 0x00008f00297c7a23 */ /* 0x000fe20000010824 */
[----:B------:R-:W-:Y:S01]  /*5a30*/  LDSM.16.MT88.4 R24, [R116+0xa800] ;  /* 0x00a800007418783b */ /* 0x000fe20000004200 */
[----:B------:R-:W-:Y:S01]  /*5a40*/  FADD.FTZ R34, R34, R51 ;  /* 0x0000003322227221 */ /* 0x000fe20000010000 */
[----:B------:R-:W-:Y:S01]  /*5a50*/  F2FP.PACK_AB R4, R50, R67 ;  /* 0x000000433204723e */ /* 0x000fe200000000ff */
[----:B------:R-:W-:Y:S01]  /*5a60*/  MUFU.EX2 R36, R39 ;  /* 0x0000002700247308 */ /* 0x000fe20000000800 */
[----:B----4-:R-:W-:Y:S01]  /*5a70*/  F2FP.PACK_AB R6, R48, R63 ;  /* 0x0000003f3006723e */ /* 0x010fe200000000ff */
[----:B--2---:R-:W2:Y:S01]  /*5a80*/  LDSM.16.MT88.4 R12, [R116+0xc800] ;  /* 0x00c80000740c783b */ /* 0x004ea20000004200 */
[----:B------:R-:W-:Y:S01]  /*5a90*/  F2FP.PACK_AB R5, R54, R59 ;  /* 0x0000003b3605723e */ /* 0x000fe200000000ff */
[----:B------:R-:W-:Y:S01]  /*5aa0*/  FADD.FTZ R33, R33, R34 ;  /* 0x0000002221217221 */ /* 0x000fe20000010000 */
[----:B---3--:R-:W-:-:S03]  /*5ab0*/  F2FP.PACK_AB R7, R53, R122 ;  /* 0x0000007a3507723e */ /* 0x008fc600000000ff */
[----:B------:R-:W-:Y:S01]  /*5ac0*/  FADD.FTZ R32, R32, R33 ;  /* 0x0000002120207221 */ /* 0x000fe20000010000 */
[----:B------:R-:W-:Y:S03]  /*5ad0*/  MUFU.EX2 R124, R124 ;  /* 0x0000007c007c7308 */ /* 0x000fe60000000800 */
        /* <DEDUP_REMOVED lines=11> */
[----:B-----5:R-:W-:Y:S03]  /*5b90*/  HMMA.16816.F32 R72, R4, R16, R72 ;  /* 0x000000100448723c */ /* 0x020fe60000001848 */
[----:B------:R-:W-:-:S04]  /*5ba0*/  FADD.FTZ R177, R177, R60 ;  /* 0x0000003cb1b17221 */ /* 0x000fc80000010000 */
        /* <DEDUP_REMOVED lines=22> */
[----:B------:R-:W-:Y:S01]  /*5d10*/  HMMA.16816.F32 R104, R4, R24, R104 ;  /* 0x000000180468723c */ /* 0x000fe20000001868 */
[----:B------:R-:W-:Y:S01]  /*5d20*/  MUFU.EX2 R24, R57 ;  /* 0x0000003900187308 */ /* 0x000fe20000000800 */
[----:B------:R-:W-:Y:S02]  /*5d30*/  FADD.FTZ R185, R185, R28 ;  /* 0x0000001cb9b97221 */ /* 0x000fe40000010000 */
[----:B------:R-:W-:Y:S02]  /*5d40*/  FADD.FTZ R122, R53, R122 ;  /* 0x0000007a357a7221 */ /* 0x000fe40000010000 */
[----:B------:R-:W-:-:S02]  /*5d50*/  FADD.FTZ R62, R62, R185 ;  /* 0x000000b93e3e7221 */ /* 0x000fc40000010000 */
[----:B------:R-:W-:Y:S01]  /*5d60*/  HMMA.16816.F32 R100, R4, R26, R100 ;  /* 0x0000001a0464723c */ /* 0x000fe20000001864 */
[----:B------:R-:W3:Y:S01]  /*5d70*/  MUFU.EX2 R27, R55 ;  /* 0x00000037001b7308 */ /* 0x000ee20000000800 */
[----:B------:R-:W-:-:S04]  /*5d80*/  FADD.FTZ R181, R181, R62 ;  /* 0x0000003eb5b57221 */ /* 0x000fc80000010000 */
[----:B------:R-:W-:Y:S02]  /*5d90*/  FADD.FTZ R58, R58, R181 ;  /* 0x000000b53a3a7221 */ /* 0x000fe40000010000 */
[C---:B------:R-:W-:Y:S01]  /*5da0*/  HMMA.16816.F32 R92, R4.reuse, R22, R92 ;  /* 0x00000016045c723c */ /* 0x040fe2000000185c */
[----:B------:R-:W-:Y:S01]  /*5db0*/  MUFU.EX2 R25, R49 ;  /* 0x0000003100197308 */ /* 0x000fe20000000800 */
[----:B------:R-:W-:Y:S01]  /*5dc0*/  FADD.FTZ R163, R163, R58 ;  /* 0x0000003aa3a37221 */ /* 0x000fe20000010000 */
[----:B------:R-:W4:Y:S03]  /*5dd0*/  LDSM.16.MT88.4 R20, [R156+0xac00] ;  /* 0x00ac00009c14783b */ /* 0x000f260000004200 */
[----:B------:R-:W-:Y:S02]  /*5de0*/  FADD.FTZ R66, R66, R163 ;  /* 0x000000a342427221 */ /* 0x000fe40000010000 */
[----:B------:R-:W-:Y:S01]  /*5df0*/  HMMA.16816.F32 R68, R4, R18, R68 ;  /* 0x000000120444723c */ /* 0x000fe20000001844 */
[----:B------:R-:W5:Y:S01]  /*5e00*/  MUFU.EX2 R26, R47 ;  /* 0x0000002f001a7308 */ /* 0x000f620000000800 */
[----:B------:R-:W4:Y:S01]  /*5e10*/  LDSM.16.MT88.4 R16, [R116+0xcc00] ;  /* 0x00cc00007410783b */ /* 0x000f220000004200 */
[----:B------:R-:W-:-:S04]  /*5e20*/  FADD.FTZ R153, R153, R66 ;  /* 0x0000004299997221 */ /* 0x000fc80000010000 */
[----:B---3--:R-:W-:Y:S01]  /*5e30*/  F2FP.PACK_AB R4, R27, R24 ;  /* 0x000000181b04723e */ /* 0x008fe200000000ff */
[----:B------:R-:W-:Y:S01]  /*5e40*/  FADD.FTZ R64, R64, R153 ;  /* 0x0000009940407221 */ /* 0x000fe20000010000 */
[C---:B------:R-:W-:Y:S01]  /*5e50*/  F2FP.PACK_AB R5, R124.reuse, R43 ;  /* 0x0000002b7c05723e */ /* 0x040fe200000000ff */
[----:B------:R-:W-:Y:S01]  /*5e60*/  FADD.FTZ R43, R43, R122 ;  /* 0x0000007a2b2b7221 */ /* 0x000fe20000010000 */
[----:B------:R-:W-:Y:S01]  /*5e70*/  F2FP.PACK_AB R7, R37, R36 ;  /* 0x000000242507723e */ /* 0x000fe200000000ff */
[----:B------:R-:W-:Y:S02]  /*5e80*/  FADD.FTZ R67, R67, R64 ;  /* 0x0000004043437221 */ /* 0x000fe40000010000 */
[----:B------:R-:W-:Y:S02]  /*5e90*/  FADD.FTZ R43, R124, R43 ;  /* 0x0000002b7c2b7221 */ /* 0x000fe40000010000 */
[----:B------:R-:W-:Y:S01]  /*5ea0*/  FADD.FTZ R50, R50, R67 ;  /* 0x0000004332327221 */ /* 0x000fe20000010000 */
[----:B-----5:R-:W-:Y:S01]  /*5eb0*/  F2FP.PACK_AB R6, R26, R25 ;  /* 0x000000191a06723e */ /* 0x020fe200000000ff */
        /* <DEDUP_REMOVED lines=10> */
[----:B-1----:R-:W-:Y:S02]  /*5f60*/  HMMA.16816.F32 R96, R4, R8, R96 ;  /* 0x000000080460723c */ /* 0x002fe40000001860 */
[----:B------:R-:W-:-:S06]  /*5f70*/  FADD.FTZ R177, R26, R25 ;  /* 0x000000191ab17221 */ /* 0x000fcc0000010000 */
[C---:B------:R-:W-:Y:S01]  /*5f80*/  HMMA.16816.F32 R92, R4.reuse, R10, R92 ;  /* 0x0000000a045c723c */ /* 0x040fe2000000185c */
[----:B------:R-:W1:Y:S07]  /*5f90*/  LDSM.16.MT88.4 R8, [R116+0xec00] ;  /* 0x00ec00007408783b */ /* 0x000e6e0000004200 */
[C---:B----4-:R-:W-:Y:S08]  /*5fa0*/  HMMA.16816.F32 R112, R4.reuse, R20, R112 ;  /* 0x000000140470723c */ /* 0x050ff00000001870 */
        /* <DEDUP_REMOVED lines=70> */
.L_x_1805:
[----:B------:R-:W-:-:S04]  /*6410*/  LEA R5, -R129, RZ, 0x7 ;  /* 0x000000ff81057211 */ /* 0x000fc800078e39ff */
[----:B------:R-:W-:Y:S02]  /*6420*/  SHF.R.S32.HI R4, RZ, 0x1f, R5 ;  /* 0x0000001fff047819 */ /* 0x000fe40000011405 */
.L_x_1806:
        /* <DEDUP_REMOVED lines=180> */
[----:B------:R-:W-:Y:S08]  /*6f70*/  MUFU.TANH R58, R58 ;  /* 0x0000003a003a7308 */ /* 0x000ff00000002400 */
[----:B------:R-:W-:Y:S01]  /*6f80*/  FMUL.FTZ R3, R64, c[0x0][0x2ec] ;  /* 0x0000bb0040037a20 */ /* 0x000fe20000410000 */
[----:B------:R-:W-:Y:S01]  /*6f90*/  MUFU.TANH R196, R59 ;  /* 0x0000003b00c47308 */ /* 0x000fe20000002400 */
[----:B------:R-:W-:-:S02]  /*6fa0*/  FMUL.FTZ R64, R65, c[0x0][0x2ec] ;  /* 0x0000bb0041407a20 */ /* 0x000fc40000410000 */
[----:B------:R-:W-:Y:S02]  /*6fb0*/  FMUL.FTZ R65, R66, c[0x0][0x2ec] ;  /* 0x0000bb0042417a20 */ /* 0x000fe40000410000 */
[----:B------:R-:W-:Y:S02]  /*6fc0*/  FMUL.FTZ R67, R67, c[0x0][0x2ec] ;  /* 0x0000bb0043437a20 */ /* 0x000fe40000410000 */
[----:B------:R-:W-:Y:S01]  /*6fd0*/  FMUL.FTZ R66, R60, c[0x0][0x2ec] ;  /* 0x0000bb003c427a20 */ /* 0x000fe20000410000 */
[----:B-1----:R-:W-:Y:S01]  /*6fe0*/  HMMA.16816.F32 R40, R128, R120, R40 ;  /* 0x000000788028723c */ /* 0x002fe20000001828 */
[----:B------:R-:W1:Y:S01]  /*6ff0*/  MUFU.TANH R64, R64 ;  /* 0x0000004000407308 */ /* 0x000e620000002400 */
[----:B------:R-:W-:Y:S02]  /*7000*/  FMUL.FTZ R60, R61, c[0x0][0x2ec] ;  /* 0x0000bb003d3c7a20 */ /* 0x000fe40000410000 */
[----:B------:R-:W-:Y:S02]  /*7010*/  FMUL.FTZ R61, R53, c[0x0][0x2ec] ;  /* 0x0000bb00353d7a20 */ /* 0x000fe40000410000 */
[----:B------:R-:W-:-:S02]  /*7020*/  FMUL.FTZ R53, R54, c[0x0][0x2ec] ;  /* 0x0000bb0036357a20 */ /* 0x000fc40000410000 */
[C---:B------:R-:W-:Y:S01]  /*7030*/  HMMA.16816.F32 R36, R128.reuse, R122, R36 ;  /* 0x0000007a8024723c */ /* 0x040fe20000001824 */
[----:B------:R-:W3:Y:S01]  /*7040*/  LDSM.16.M88.4 R120, [R118+0x8400] ;  /* 0x008400007678783b */ /* 0x000ee20000000200 */
[----:B------:R-:W4:Y:S06]  /*7050*/  MUFU.TANH R66, R66 ;  /* 0x0000004200427308 */ /* 0x000f2c0000002400 */
[C---:B--2---:R-:W-:Y:S02]  /*7060*/  HMMA.16816.F32 R48, R128.reuse, R124, R48 ;  /* 0x0000007c8030723c */ /* 0x044fe40000001830 */
[----:B------:R-:W-:Y:S06]  /*7070*/  MUFU.TANH R60, R60 ;  /* 0x0000003c003c7308 */ /* 0x000fec0000002400 */
[----:B------:R-:W-:Y:S01]  /*7080*/  HMMA.16816.F32 R44, R128, R126, R44 ;  /* 0x0000007e802c723c */ /* 0x000fe2000000182c */
[----:B------:R-:W2:Y:S01]  /*7090*/  LDSM.16.M88.4 R124, [R118+0x8000] ;  /* 0x00800000767c783b */ /* 0x000ea20000000200 */
[----:B------:R-:W-:Y:S01]  /*70a0*/  MUFU.TANH R67, R67 ;  /* 0x0000004300437308 */ /* 0x000fe20000002400 */
[----:B------:R-:W-:-:S02]  /*70b0*/  FMUL.FTZ R41, R41, c[0x0][0x2ec] ;  /* 0x0000bb0029297a20 */ /* 0x000fc40000410000 */
[----:B------:R-:W-:Y:S02]  /*70c0*/  FMUL.FTZ R42, R42, c[0x0][0x2ec] ;  /* 0x0000bb002a2a7a20 */ /* 0x000fe40000410000 */
[----:B------:R-:W-:Y:S02]  /*70d0*/  FMUL.FTZ R40, R40, c[0x0][0x2ec] ;  /* 0x0000bb0028287a20 */ /* 0x000fe40000410000 */
[----:B------:R-:W-:Y:S01]  /*70e0*/  FMUL.FTZ R36, R36, c[0x0][0x2ec] ;  /* 0x0000bb0024247a20 */ /* 0x000fe20000410000 */
[----:B------:R-:W-:Y:S01]  /*70f0*/  MUFU.TANH R53, R53 ;  /* 0x0000003500357308 */ /* 0x000fe20000002400 */
[----:B------:R-:W-:Y:S02]  /*7100*/  FMUL.FTZ R37, R37, c[0x0][0x2ec] ;  /* 0x0000bb0025257a20 */ /* 0x000fe40000410000 */
[----:B------:R-:W-:Y:S02]  /*7110*/  FMUL.FTZ R43, R43, c[0x0][0x2ec] ;  /* 0x0000bb002b2b7a20 */ /* 0x000fe40000410000 */
[----:B------:R-:W-:-:S02]  /*7120*/  FMUL.FTZ R38, R38, c[0x0][0x2ec] ;  /* 0x0000bb0026267a20 */ /* 0x000fc40000410000 */
[----:B------:R-:W-:Y:S01]  /*7130*/  FMUL.FTZ R50, R50, c[0x0][0x2ec] ;  /* 0x0000bb0032327a20 */ /* 0x000fe20000410000 */
[----:B------:R5:W-:Y:S01]  /*7140*/  MUFU.TANH R183, R36 ;  /* 0x0000002400b77308 */ /* 0x000be20000002400 */
[----:B------:R-:W-:Y:S02]  /*7150*/  FMUL.FTZ R49, R49, c[0x0][0x2ec] ;  /* 0x0000bb0031317a20 */ /* 0x000fe40000410000 */
[----:B------:R-:W-:Y:S02]  /*7160*/  FMUL.FTZ R51, R51, c[0x0][0x2ec] ;  /* 0x0000bb0033337a20 */ /* 0x000fe40000410000 */
[----:B------:R-:W-:Y:S01]  /*7170*/  FMUL.FTZ R48, R48, c[0x0][0x2ec] ;  /* 0x0000bb0030307a20 */ /* 0x000fe20000410000 */
[----:B---3--:R-:W-:Y:S02]  /*7180*/  HMMA.16816.F32 R24, R128, R120, R24 ;  /* 0x000000788018723c */ /* 0x008fe40000001818 */
[----:B------:R-:W-:Y:S01]  /*7190*/  MUFU.TANH R194, R50 ;  /* 0x0000003200c27308 */ /* 0x000fe20000002400 */
[----:B------:R-:W-:-:S02]  /*71a0*/  FMUL.FTZ R44, R44, c[0x0][0x2ec] ;  /* 0x0000bb002c2c7a20 */ /* 0x000fc40000410000 */
[----:B------:R-:W-:Y:S02]  /*71b0*/  FMUL.FTZ R45, R45, c[0x0][0x2ec] ;  /* 0x0000bb002d2d7a20 */ /* 0x000fe40000410000 */
[----:B------:R-:W-:Y:S01]  /*71c0*/  FMUL.FTZ R46, R46, c[0x0][0x2ec] ;  /* 0x0000bb002e2e7a20 */ /* 0x000fe20000410000 */
[----:B------:R-:W-:Y:S01]  /*71d0*/  HMMA.16816.F32 R20, R128, R122, R20 ;  /* 0x0000007a8014723c */ /* 0x000fe20000001814 */
[----:B------:R-:W3:Y:S01]  /*71e0*/  LDSM.16.M88.4 R120, [R118+0x8c00] ;  /* 0x008c00007678783b */ /* 0x000ee20000000200 */
[----:B------:R-:W-:Y:S01]  /*71f0*/  MUFU.TANH R193, R49 ;  /* 0x0000003100c17308 */ /* 0x000fe20000002400 */
[----:B------:R-:W-:Y:S02]  /*7200*/  FMUL.FTZ R47, R47, c[0x0][0x2ec] ;  /* 0x0000bb002f2f7a20 */ /* 0x000fe40000410000 */
[----:B------:R-:W-:-:S03]  /*7210*/  FMUL.FTZ R39, R39, c[0x0][0x2ec] ;  /* 0x0000bb0027277a20 */ /* 0x000fc60000410000 */
[C---:B--2---:R-:W-:Y:S02]  /*7220*/  HMMA.16816.F32 R32, R128.reuse, R124, R32 ;  /* 0x0000007c8020723c */ /* 0x044fe40000001820 */
[----:B------:R-:W-:Y:S06]  /*7230*/  MUFU.TANH R191, R44 ;  /* 0x0000002c00bf7308 */ /* 0x000fec0000002400 */
[----:B------:R-:W-:Y:S01]  /*7240*/  HMMA.16816.F32 R28, R128, R126, R28 ;  /* 0x0000007e801c723c */ /* 0x000fe2000000181c */
[----:B------:R-:W2:Y:S01]  /*7250*/  LDSM.16.M88.4 R124, [R118+0x8800] ;  /* 0x00880000767c783b */ /* 0x000ea20000000200 */
[----:B------:R-:W-:Y:S01]  /*7260*/  FMUL.FTZ R149, R24, c[0x0][0x2ec] ;  /* 0x0000bb0018957a20 */ /* 0x000fe20000410000 */
[----:B------:R1:W-:Y:S01]  /*7270*/  MUFU.TANH R181, R37 ;  /* 0x0000002500b57308 */ /* 0x0003e20000002400 */
[----:B------:R-:W-:Y:S01]  /*7280*/  FMUL.FTZ R151, R25, c[0x0][0x2ec] ;  /* 0x0000bb0019977a20 */ /* 0x000fe20000410000 */
[----:B------:R-:W-:-:S04]  /*7290*/  DEPBAR.LE SB0, 0x0 ;  /* 0x000080000000791a */ /* 0x000fc80000000000 */
[----:B------:R-:W-:Y:S02]  /*72a0*/  FMUL.FTZ R147, R20, c[0x0][0x2ec] ;  /* 0x0000bb0014937a20 */ /* 0x000fe40000410000 */
[----:B------:R-:W-:Y:S01]  /*72b0*/  MUFU.TANH R192, R51 ;  /* 0x0000003300c07308 */ /* 0x000fe20000002400 */
[----:B------:R-:W-:Y:S02]  /*72c0*/  FMUL.FTZ R145, R21, c[0x0][0x2ec] ;  /* 0x0000bb0015917a20 */ /* 0x000fe40000410000 */
[----:B------:R-:W-:Y:S02]  /*72d0*/  FMUL.FTZ R26, R26, c[0x0][0x2ec] ;  /* 0x0000bb001a1a7a20 */ /* 0x000fe40000410000 */
[----:B------:R-:W-:Y:S02]  /*72e0*/  FMUL.FTZ R154, R34, c[0x0][0x2ec] ;  /* 0x0000bb00229a7a20 */ /* 0x000fe40000410000 */
[----:B------:R-:W-:Y:S01]  /*72f0*/  IMAD.SHL.U32 R34, R165, 0x80, RZ ;  /* 0x00000080a5227824 */ /* 0x000fe200078e00ff */
[----:B------:R-:W-:Y:S01]  /*7300*/  MUFU.TANH R189, R45 ;  /* 0x0000002d00bd7308 */ /* 0x000fe20000002400 */
[----:B------:R-:W-:-:S02]  /*7310*/  FMUL.FTZ R155, R32, c[0x0][0x2ec] ;  /* 0x0000bb00209b7a20 */ /* 0x000fc40000410000 */
[----:B------:R-:W-:Y:S01]  /*7320*/  FMUL.FTZ R150, R35, c[0x0][0x2ec] ;  /* 0x0000bb0023967a20 */ /* 0x000fe20000410000 */
[--C-:B------:R-:W-:Y:S01]  /*7330*/  LOP3.LUT R32, R34, 0x8, R141.reuse, 0xfe, !PT ;  /* 0x0000000822207812 */ /* 0x100fe200078efe8d */
[----:B------:R-:W-:Y:S01]  /*7340*/  FMUL.FTZ R175, R28, c[0x0][0x2ec] ;  /* 0x0000bb001caf7a20 */ /* 0x000fe20000410000 */
[C---:B---3--:R-:W-:Y:S01]  /*7350*/  HMMA.16816.F32 R8, R128.reuse, R120, R8 ;  /* 0x000000788008723c */ /* 0x048fe20000001808 */
[----:B-----5:R-:W-:Y:S01]  /*7360*/  LOP3.LUT R36, R34, R141, RZ, 0xfc, !PT ;  /* 0x0000008d22247212 */ /* 0x020fe200078efcff */
[----:B------:R-:W-:Y:S01]  /*7370*/  FMUL.FTZ R33, R33, c[0x0][0x2ec] ;  /* 0x0000bb0021217a20 */ /* 0x000fe20000410000 */
[CC--:B------:R-:W-:Y:S01]  /*7380*/  ISETP.GE.AND P3, PT, R32.reuse, R140.reuse, PT ;  /* 0x0000008c2000720c */ /* 0x0c0fe20003f66270 */
[----:B------:R-:W-:Y:S01]  /*7390*/  FMUL.FTZ R152, R31, c[0x0][0x2ec] ;  /* 0x0000bb001f987a20 */ /* 0x000fe20000410000 */
[-C--:B------:R-:W-:Y:S01]  /*73a0*/  ISETP.GE.AND P2, PT, R32, R139.reuse, PT ;  /* 0x0000008b2000720c */ /* 0x080fe20003f46270 */
[----:B------:R4:W-:Y:S01]  /*73b0*/  MUFU.TANH R163, R33 ;  /* 0x0000002100a37308 */ /* 0x0009e20000002400 */
[----:B------:R-:W-:Y:S01]  /*73c0*/  FMUL.FTZ R120, R62, c[0x0][0x2ec] ;  /* 0x0000bb003e787a20 */ /* 0x000fe20000410000 */
[----:B------:R-:W-:Y:S01]  /*73d0*/  IADD3 R28, R36, 0x1, RZ ;  /* 0x00000001241c7810 */ /* 0x000fe20007ffe0ff */
[----:B------:R-:W-:Y:S01]  /*73e0*/  FMUL.FTZ R62, R63, c[0x0][0x2ec] ;  /* 0x0000bb003f3e7a20 */ /* 0x000fe20000410000 */
[--C-:B------:R-:W-:Y:S01]  /*73f0*/  LOP3.LUT R32, R34, 0x10, R141.reuse, 0xfe, !PT ;  /* 0x0000001022207812 */ /* 0x100fe200078efe8d */
[----:B------:R-:W-:Y:S01]  /*7400*/  FMUL.FTZ R63, R56, c[0x0][0x2ec] ;  /* 0x0000bb00383f7a20 */ /* 0x000fe20000410000 */
[-C--:B------:R-:W-:Y:S01]  /*7410*/  ISETP.GE.AND P4, PT, R28, R140.reuse, PT ;  /* 0x0000008c1c00720c */ /* 0x080fe20003f86270 */
[----:B------:R-:W-:Y:S01]  /*7420*/  FMUL.FTZ R56, R57, c[0x0][0x2ec] ;  /* 0x0000bb0039387a20 */ /* 0x000fe20000410000 */
[----:B------:R-:W-:Y:S01]  /*7430*/  MUFU.TANH R120, R120 ;  /* 0x0000007800787308 */ /* 0x000fe20000002400 */
[-C--:B------:R-:W-:Y:S01]  /*7440*/  ISETP.GE.AND P5, PT, R32, R139.reuse, PT ;  /* 0x0000008b2000720c */ /* 0x080fe20003fa6270 */
[----:B------:R-:W-:Y:S01]  /*7450*/  FMUL.FTZ R57, R52, c[0x0][0x2ec] ;  /* 0x0000bb0034397a20 */ /* 0x000fe20000410000 */
[----:B------:R-:W-:Y:S01]  /*7460*/  IADD3 R24, R36, 0x11, RZ ;  /* 0x0000001124187810 */ /* 0x000fe20007ffe0ff */
[C---:B--2---:R-:W-:Y:S01]  /*7470*/  HMMA.16816.F32 R16, R128.reuse, R124, R16 ;  /* 0x0000007c8010723c */ /* 0x044fe20000001810 */
[----:B-1----:R-:W-:Y:S01]  /*7480*/  FSEL R35, R64, -INF , !P4 ;  /* 0xff80000040237808 */ /* 0x002fe20006000000 */
[----:B------:R-:W-:Y:S01]  /*7490*/  FMUL.FTZ R29, R29, c[0x0][0x2ec] ;  /* 0x0000bb001d1d7a20 */ /* 0x000fe20000410000 */
[----:B------:R-:W-:Y:S01]  /*74a0*/  FSEL R64, R58, -INF , !P5 ;  /* 0xff8000003a407808 */ /* 0x000fe20006800000 */
[----:B------:R-:W1:Y:S01]  /*74b0*/  MUFU.TANH R63, R63 ;  /* 0x0000003f003f7308 */ /* 0x000e620000002400 */
[-C--:B------:R-:W-:Y:S01]  /*74c0*/  ISETP.GE.AND P1, PT, R32, R140.reuse, PT ;  /* 0x0000008c2000720c */ /* 0x080fe20003f26270 */
[----:B------:R-:W-:Y:S01]  /*74d0*/  FMUL.FTZ R52, R55, c[0x0][0x2ec] ;  /* 0x0000bb0037347a20 */ /* 0x000fe20000410000 */
[----:B------:R-:W-:Y:S01]  /*74e0*/  IADD3 R37, R36, 0x9, RZ ;  /* 0x0000000924257810 */ /* 0x000fe20007ffe0ff */
[----:B------:R-:W-:Y:S01]  /*74f0*/  FMUL.FTZ R148, R30, c[0x0][0x2ec] ;  /* 0x0000bb001e947a20 */ /* 0x000fe20000410000 */
[-C--:B------:R-:W-:Y:S01]  /*7500*/  ISETP.GE.AND P5, PT, R24, R140.reuse, PT ;  /* 0x0000008c1800720c */ /* 0x080fe20003fa6270 */
[C---:B------:R-:W-:Y:S01]  /*7510*/  HMMA.16816.F32 R12, R128.reuse, R126, R12 ;  /* 0x0000007e800c723c */ /* 0x040fe2000000180c */
[--C-:B------:R-:W-:Y:S01]  /*7520*/  LOP3.LUT R31, R34, 0x20, R141.reuse, 0xfe, !PT ;  /* 0x00000020221f7812 */ /* 0x100fe200078efe8d */
[----:B------:R-:W2:Y:S01]  /*7530*/  MUFU.TANH R56, R56 ;  /* 0x0000003800387308 */ /* 0x000ea20000002400 */
[----:B----4-:R-:W-:Y:S01]  /*7540*/  FSEL R33, R66, -INF , !P3 ;  /* 0xff80000042217808 */ /* 0x010fe20005800000 */
[----:B------:R-:W-:Y:S01]  /*7550*/  FMUL.FTZ R27, R27, c[0x0][0x2ec] ;  /* 0x0000bb001b1b7a20 */ /* 0x000fe20000410000 */
[-C--:B------:R-:W-:Y:S01]  /*7560*/  ISETP.GE.AND P3, PT, R37, R140.reuse, PT ;  /* 0x0000008c2500720c */ /* 0x080fe20003f66270 */
[----:B------:R-:W-:Y:S01]  /*7570*/  FMUL.FTZ R22, R22, c[0x0][0x2ec] ;  /* 0x0000bb0016167a20 */ /* 0x000fe20000410000 */
[-C--:B------:R-:W-:Y:S01]  /*7580*/  ISETP.GE.AND P4, PT, R28, R139.reuse, PT ;  /* 0x0000008b1c00720c */ /* 0x080fe20003f86270 */
[----:B------:R-:W-:Y:S01]  /*7590*/  HMMA.16816.F32 R4, R128, R122, R4 ;  /* 0x0000007a8004723c */ /* 0x000fe20000001804 */
[--C-:B------:R-:W-:Y:S01]  /*75a0*/  LOP3.LUT R28, R34, 0x18, R141.reuse, 0xfe, !PT ;  /* 0x00000018221c7812 */ /* 0x100fe200078efe8d */
[----:B------:R-:W3:Y:S01]  /*75b0*/  MUFU.TANH R62, R62 ;  /* 0x0000003e003e7308 */ /* 0x000ee20000002400 */
[----:B-1----:R-:W-:Y:S01]  /*75c0*/  FSEL R63, R63, -INF , !P1 ;  /* 0xff8000003f3f7808 */ /* 0x002fe20004800000 */
[----:B------:R-:W-:Y:S01]  /*75d0*/  FMUL.FTZ R23, R23, c[0x0][0x2ec] ;  /* 0x0000bb0017177a20 */ /* 0x000fe20000410000 */
[-C--:B------:R-:W-:Y:S01]  /*75e0*/  ISETP.GE.AND P1, PT, R31, R139.reuse, PT ;  /* 0x0000008b1f00720c */ /* 0x080fe20003f26270 */
[----:B------:R-:W-:Y:S01]  /*75f0*/  FMUL.FTZ R127, R16, c[0x0][0x2ec] ;  /* 0x0000bb00107f7a20 */ /* 0x000fe20000410000 */
[----:B------:R-:W-:Y:S01]  /*7600*/  IADD3 R20, R36, 0x21, RZ ;  /* 0x0000002124147810 */ /* 0x000fe20007ffe0ff */
        /* <DEDUP_REMOVED lines=11> */
[----:B------:R-:W-:Y:S01]  /*76c0*/  FSEL R194, R194, -INF , !P1 ;  /* 0xff800000c2c27808 */ /* 0x000fe20004800000 */
[----:B------:R-:W-:Y:S01]  /*76d0*/  FMUL.FTZ R133, R12, c[0x0][0x2ec] ;  /* 0x0000bb000c857a20 */ /* 0x000fe20000410000 */
[-C--:B------:R-:W-:Y:S01]  /*76e0*/  ISETP.GE.AND P2, PT, R28, R139.reuse, PT ;  /* 0x0000008b1c00720c */ /* 0x080fe20003f46270 */
[----:B------:R-:W-:Y:S01]  /*76f0*/  FMUL.FTZ R18, R18, c[0x0][0x2ec] ;  /* 0x0000bb0012127a20 */ /* 0x000fe20000410000 */
[-C--:B------:R-:W-:Y:S01]  /*7700*/  ISETP.GE.AND P5, PT, R24, R140.reuse, PT ;  /* 0x0000008c1800720c */ /* 0x080fe20003fa6270 */
[----:B------:R-:W-:Y:S01]  /*7710*/  FMUL.FTZ R14, R14, c[0x0][0x2ec] ;  /* 0x0000bb000e0e7a20 */ /* 0x000fe20000410000 */
[-C--:B------:R-:W-:Y:S01]  /*7720*/  ISETP.GE.AND P1, PT, R20, R140.reuse, PT ;  /* 0x0000008c1400720c */ /* 0x080fe20003f26270 */
[----:B------:R4:W-:Y:S01]  /*7730*/  MUFU.TANH R153, R29 ;  /* 0x0000001d00997308 */ /* 0x0009e20000002400 */
[----:B------:R-:W-:Y:S01]  /*7740*/  FSEL R32, R67, -INF , !P4 ;  /* 0xff80000043207808 */ /* 0x000fe20006000000 */
[----:B------:R-:W-:Y:S01]  /*7750*/  FMUL.FTZ R15, R15, c[0x0][0x2ec] ;  /* 0x0000bb000f0f7a20 */ /* 0x000fe20000410000 */
[----:B------:R-:W-:Y:S01]  /*7760*/  IADD3 R21, R36, 0x29, RZ ;  /* 0x0000002924157810 */ /* 0x000fe20007ffe0ff */
[----:B------:R-:W-:Y:S01]  /*7770*/  FMUL.FTZ R129, R9, c[0x0][0x2ec] ;  /* 0x0000bb0009817a20 */ /* 0x000fe20000410000 */
[-C--:B------:R-:W-:Y:S01]  /*7780*/  ISETP.GE.AND P4, PT, R28, R140.reuse, PT ;  /* 0x0000008c1c00720c */ /* 0x080fe20003f86270 */
[----:B------:R-:W-:Y:S01]  /*7790*/  FMUL.FTZ R10, R10, c[0x0][0x2ec] ;  /* 0x0000bb000a0a7a20 */ /* 0x000fe20000410000 */
[----:B------:R-:W-:Y:S01]  /*77a0*/  FSEL R193, R193, -INF , !P1 ;  /* 0xff800000c1c17808 */ /* 0x000fe20004800000 */
[----:B------:R-:W5:Y:S01]  /*77b0*/  MUFU.TANH R61, R61 ;  /* 0x0000003d003d7308 */ /* 0x000f620000002400 */
[----:B------:R-:W-:Y:S01]  /*77c0*/  FSEL R191, R191, -INF , !P5 ;  /* 0xff800000bfbf7808 */ /* 0x000fe20006800000 */
[----:B------:R-:W-:Y:S01]  /*77d0*/  FMUL.FTZ R11, R11, c[0x0][0x2ec] ;  /* 0x0000bb000b0b7a20 */ /* 0x000fe20000410000 */
[-C--:B------:R-:W-:Y:S01]  /*77e0*/  ISETP.GE.AND P1, PT, R20, R139.reuse, PT ;  /* 0x0000008b1400720c */ /* 0x080fe20003f26270 */
[----:B------:R-:W-:Y:S01]  /*77f0*/  FMUL.FTZ R4, R4, c[0x0][0x2ec] ;  /* 0x0000bb0004047a20 */ /* 0x000fe20000410000 */
[----:B------:R-:W-:Y:S01]  /*7800*/  ISETP.GE.AND P5, PT, R21, R140, PT ;  /* 0x0000008c1500720c */ /* 0x000fe20003fa6270 */
[----:B------:R-:W-:Y:S01]  /*7810*/  FMUL.FTZ R135, R5, c[0x0][0x2ec] ;  /* 0x0000bb0005877a20 */ /* 0x000fe20000410000 */
[----:B------:R-:W-:Y:S01]  /*7820*/  IADD3 R25, R36, 0x19, RZ ;  /* 0x0000001924197810 */ /* 0x000fe20007ffe0ff */
[----:B------:R-:W2:Y:S01]  /*7830*/  MUFU.TANH R195, R48 ;  /* 0x0000003000c37308 */ /* 0x000ea20000002400 */
[----:B----4-:R-:W-:Y:S01]  /*7840*/  FSEL R29, R60, -INF , !P3 ;  /* 0xff8000003c1d7808 */ /* 0x010fe20005800000 */
[----:B------:R-:W-:Y:S01]  /*7850*/  FMUL.FTZ R6, R6, c[0x0][0x2ec] ;  /* 0x0000bb0006067a20 */ /* 0x000fe20000410000 */
[----:B------:R-:W-:Y:S01]  /*7860*/  ISETP.GE.AND P3, PT, R37, R139, PT ;  /* 0x0000008b2500720c */ /* 0x000fe20003f66270 */
[----:B------:R-:W-:Y:S01]  /*7870*/  FMUL.FTZ R7, R7, c[0x0][0x2ec] ;  /* 0x0000bb0007077a20 */ /* 0x000fe20000410000 */
[----:B------:R-:W-:-:S02]  /*7880*/  LOP3.LUT R20, R34, 0x38, R141, 0xfe, !PT ;  /* 0x0000003822147812 */ /* 0x000fc400078efe8d */
[----:B---3--:R-:W-:Y:S01]  /*7890*/  FSEL R28, R62, -INF , !P3 ;  /* 0xff8000003e1c7808 */ /* 0x008fe20005800000 */
[----:B------:R-:W3:Y:S01]  /*78a0*/  MUFU.TANH R188, R47 ;  /* 0x0000002f00bc7308 */ /* 0x000ee20000002400 */
[----:B------:R-:W-:Y:S02]  /*78b0*/  FSEL R62, R53, -INF , !P2 ;  /* 0xff800000353e7808 */ /* 0x000fe40005000000 */
[----:B------:R-:W-:Y:S02]  /*78c0*/  ISETP.GE.AND P2, PT, R24, R139, PT ;  /* 0x0000008b1800720c */ /* 0x000fe40003f46270 */
[----:B-1----:R-:W-:Y:S02]  /*78d0*/  FSEL R49, R57, -INF , !P4 ;  /* 0xff80000039317808 */ /* 0x002fe40006000000 */
[----:B------:R-:W-:Y:S01]  /*78e0*/  FSEL R192, R192, -INF , !P1 ;  /* 0xff800000c0c07808 */ /* 0x000fe20004800000 */
[----:B------:R-:W1:Y:S01]  /*78f0*/  MUFU.TANH R52, R52 ;  /* 0x0000003400347308 */ /* 0x000e620000002400 */
[----:B--2---:R-:W-:-:S02]  /*7900*/  FSEL R190, R190, -INF , !P2 ;  /* 0xff800000bebe7808 */ /* 0x004fc40005000000 */
[----:B------:R-:W-:Y:S02]  /*7910*/  FSEL R189, R189, -INF , !P5 ;  /* 0xff800000bdbd7808 */ /* 0x000fe40006800000 */
[-C--:B------:R-:W-:Y:S02]  /*7920*/  ISETP.GE.AND P3, PT, R31, R140.reuse, PT ;  /* 0x0000008c1f00720c */ /* 0x080fe40003f66270 */
[-C--:B------:R-:W-:Y:S01]  /*7930*/  ISETP.GE.AND P4, PT, R25, R140.reuse, PT ;  /* 0x0000008c1900720c */ /* 0x080fe20003f86270 */
[----:B------:R-:W-:Y:S01]  /*7940*/  MUFU.TANH R185, R41 ;  /* 0x0000002900b97308 */ /* 0x000fe20000002400 */
[C---:B------:R-:W-:Y:S02]  /*7950*/  ISETP.GE.AND P1, PT, R20.reuse, R140, PT ;  /* 0x0000008c1400720c */ /* 0x040fe40003f26270 */
[-C--:B------:R-:W-:Y:S02]  /*7960*/  ISETP.GE.AND P2, PT, R20, R139.reuse, PT ;  /* 0x0000008b1400720c */ /* 0x080fe40003f46270 */
[----:B------:R-:W-:-:S02]  /*7970*/  ISETP.GE.AND P5, PT, R21, R139, PT ;  /* 0x0000008b1500720c */ /* 0x000fc40003fa6270 */
[----:B------:R-:W-:Y:S01]  /*7980*/  LOP3.LUT R24, R34, 0x30, R141, 0xfe, !PT ;  /* 0x0000003022187812 */ /* 0x000fe200078efe8d */
[----:B------:R-:W2:Y:S01]  /*7990*/  MUFU.TANH R186, R42 ;  /* 0x0000002a00ba7308 */ /* 0x000ea20000002400 */
[----:B------:R-:W-:Y:S02]  /*79a0*/  IADD3 R20, R36, 0x31, RZ ;  /* 0x0000003124147810 */ /* 0x000fe40007ffe0ff */
[----:B-----5:R-:W-:Y:S02]  /*79b0*/  FSEL R61, R61, -INF , !P4 ;  /* 0xff8000003d3d7808 */ /* 0x020fe40006000000 */
[----:B------:R-:W-:Y:S02]  /*79c0*/  FSEL R195, R195, -INF , !P3 ;  /* 0xff800000c3c37808 */ /* 0x000fe40005800000 */
[----:B---3--:R-:W-:Y:S01]  /*79d0*/  FSEL R188, R188, -INF , !P5 ;  /* 0xff800000bcbc7808 */ /* 0x008fe20006800000 */
[----:B------:R-:W3:Y:S01]  /*79e0*/  MUFU.TANH R187, R40 ;  /* 0x0000002800bb7308 */ /* 0x000ee20000002400 */
[----:B------:R-:W-:-:S02]  /*79f0*/  ISETP.GE.AND P4, PT, R25, R139, PT ;  /* 0x0000008b1900720c */ /* 0x000fc40003f86270 */
[----:B------:R-:W-:Y:S02]  /*7a00*/  ISETP.GE.AND P3, PT, R24, R139, PT ;  /* 0x0000008b1800720c */ /* 0x000fe40003f66270 */
[----:B------:R-:W-:Y:S02]  /*7a10*/  ISETP.GE.AND P5, PT, R20, R140, PT ;  /* 0x0000008c1400720c */ /* 0x000fe40003fa6270 */
[----:B------:R-:W-:Y:S01]  /*7a20*/  LOP3.LUT R16, R34, 0x40, R141, 0xfe, !PT ;  /* 0x0000004022107812 */ /* 0x000fe200078efe8d */
[----:B------:R-:W4:Y:S01]  /*7a30*/  MUFU.TANH R184, R43 ;  /* 0x0000002b00b87308 */ /* 0x000f220000002400 */
[----:B-1----:R-:W-:Y:S02]  /*7a40*/  FSEL R60, R52, -INF , !P4 ;  /* 0xff800000343c7808 */ /* 0x002fe40006000000 */
[----:B--2---:R-:W-:Y:S02]  /*7a50*/  FSEL R186, R186, -INF , !P3 ;  /* 0xff800000baba7808 */ /* 0x004fe40005800000 */
[----:B------:R-:W-:-:S02]  /*7a60*/  FSEL R185, R185, -INF , !P5 ;  /* 0xff800000b9b97808 */ /* 0x000fc40006800000 */
[-C--:B------:R-:W-:Y:S01]  /*7a70*/  ISETP.GE.AND P4, PT, R24, R140.reuse, PT ;  /* 0x0000008c1800720c */ /* 0x080fe20003f86270 */
[----:B------:R-:W1:Y:S01]  /*7a80*/  MUFU.TANH R182, R38 ;  /* 0x0000002600b67308 */ /* 0x000e620000002400 */
[C---:B------:R-:W-:Y:S02]  /*7a90*/  ISETP.GE.AND P3, PT, R16.reuse, R140, PT ;  /* 0x0000008c1000720c */ /* 0x040fe40003f66270 */
[----:B------:R-:W-:Y:S02]  /*7aa0*/  ISETP.GE.AND P5, PT, R16, R139, PT ;  /* 0x0000008b1000720c */ /* 0x000fe40003fa6270 */
[----:B------:R-:W-:Y:S02]  /*7ab0*/  IADD3 R16, R36, 0x39, RZ ;  /* 0x0000003924107810 */ /* 0x000fe40007ffe0ff */
[----:B---3--:R-:W-:Y:S01]  /*7ac0*/  FSEL R187, R187, -INF , !P4 ;  /* 0xff800000bbbb7808 */ /* 0x008fe20006000000 */
[----:B------:R-:W2:Y:S01]  /*7ad0*/  MUFU.TANH R176, R39 ;  /* 0x0000002700b07308 */ /* 0x000ea20000002400 */
[----:B------:R-:W-:-:S02]  /*7ae0*/  FSEL R183, R183, -INF , !P1 ;  /* 0xff800000b7b77808 */ /* 0x000fc40004800000 */
[----:B------:R-:W-:Y:S02]  /*7af0*/  ISETP.GE.AND P4, PT, R20, R139, PT ;  /* 0x0000008b1400720c */ /* 0x000fe40003f86270 */
[-C--:B------:R-:W-:Y:S02]  /*7b00*/  ISETP.GE.AND P1, PT, R16, R140.reuse, PT ;  /* 0x0000008c1000720c */ /* 0x080fe40003f26270 */
[----:B------:R-:W-:Y:S01]  /*7b10*/  LOP3.LUT R17, R34, 0x48, R141, 0xfe, !PT ;  /* 0x0000004822117812 */ /* 0x000fe200078efe8d */
[----:B------:R-:W3:Y:S01]  /*7b20*/  MUFU.TANH R155, R155 ;  /* 0x0000009b009b7308 */ /* 0x000ee20000002400 */
[----:B----4-:R-:W-:Y:S02]  /*7b30*/  FSEL R184, R184, -INF , !P4 ;  /* 0xff800000b8b87808 */ /* 0x010fe40006000000 */
[----:B------:R-:W-:Y:S02]  /*7b40*/  FSEL R181, R181, -INF , !P1 ;  /* 0xff800000b5b57808 */ /* 0x000fe40004800000 */
[----:B------:R-:W-:-:S02]  /*7b50*/  ISETP.GE.AND P4, PT, R17, R140, PT ;  /* 0x0000008c1100720c */ /* 0x000fc40003f86270 */
[----:B------:R-:W-:Y:S01]  /*7b60*/  ISETP.GE.AND P1, PT, R16, R139, PT ;  /* 0x0000008b1000720c */ /* 0x000fe20003f26270 */
[----:B------:R-:W4:Y:S01]  /*7b70*/  MUFU.TANH R175, R175 ;  /* 0x000000af00af7308 */ /* 0x000f220000002400 */
[C---:B------:R-:W-:Y:S02]  /*7b80*/  IADD3 R16, R36.reuse, 0x41, RZ ;  /* 0x0000004124107810 */ /* 0x040fe40007ffe0ff */
[----:B------:R-:W-:Y:S02]  /*7b90*/  IADD3 R13, R36, 0x49, RZ ;  /* 0x00000049240d7810 */ /* 0x000fe40007ffe0ff */
[----:B-1----:R-:W-:Y:S02]  /*7ba0*/  FSEL R182, R182, -INF , !P2 ;  /* 0xff800000b6b67808 */ /* 0x002fe40005000000 */
[----:B--2---:R-:W-:Y:S01]  /*7bb0*/  FSEL R176, R176, -INF , !P1 ;  /* 0xff800000b0b07808 */ /* 0x004fe20004800000 */
[----:B------:R-:W1:Y:S01]  /*7bc0*/  MUFU.TANH R154, R154 ;  /* 0x0000009a009a7308 */ /* 0x000e620000002400 */
[----:B---3--:R-:W-:-:S02]  /*7bd0*/  FSEL R155, R155, -INF , !P3 ;  /* 0xff8000009b9b7808 */ /* 0x008fc40005800000 */
[-C--:B------:R-:W-:Y:S02]  /*7be0*/  ISETP.GE.AND P2, PT, R17, R139.reuse, PT ;  /* 0x0000008b1100720c */ /* 0x080fe40003f46270 */
[CC--:B------:R-:W-:Y:S02]  /*7bf0*/  ISETP.GE.AND P1, PT, R16.reuse, R140.reuse, PT ;  /* 0x0000008c1000720c */ /* 0x0c0fe40003f26270 */
[----:B------:R-:W-:Y:S01]  /*7c00*/  ISETP.GE.AND P3, PT, R16, R139, PT ;  /* 0x0000008b1000720c */ /* 0x000fe20003f66270 */
[----:B------:R-:W2:Y:S01]  /*7c10*/  MUFU.TANH R150, R150 ;  /* 0x0000009600967308 */ /* 0x000ea20000002400 */
[----:B----4-:R-:W-:Y:S02]  /*7c20*/  FSEL R175, R175, -INF , !P4 ;  /* 0xff800000afaf7808 */ /* 0x010fe40006000000 */
[----:B------:R-:W-:Y:S02]  /*7c30*/  ISETP.GE.AND P4, PT, R13, R140, PT ;  /* 0x0000008c0d00720c */ /* 0x000fe40003f86270 */
[----:B------:R-:W-:-:S02]  /*7c40*/  LOP3.LUT R16, R34, 0x50, R141, 0xfe, !PT ;  /* 0x0000005022107812 */ /* 0x000fc400078efe8d */
[----:B------:R-:W-:Y:S01]  /*7c50*/  LOP3.LUT R12, R34, 0x58, R141, 0xfe, !PT ;  /* 0x00000058220c7812 */ /* 0x000fe200078efe8d */
[----:B------:R-:W3:Y:S01]  /*7c60*/  MUFU.TANH R148, R148 ;  /* 0x0000009400947308 */ /* 0x000ee20000002400 */
[----:B-1----:R-:W-:Y:S02]  /*7c70*/  FSEL R154, R154, -INF , !P5 ;  /* 0xff8000009a9a7808 */ /* 0x002fe40006800000 */
[----:B------:R-:W-:Y:S02]  /*7c80*/  FSEL R153, R153, -INF , !P4 ;  /* 0xff80000099997808 */ /* 0x000fe40006000000 */
[----:B------:R-:W-:Y:S02]  /*7c90*/  ISETP.GE.AND P5, PT, R16, R140, PT ;  /* 0x0000008c1000720c */ /* 0x000fe40003fa6270 */
[----:B------:R-:W-:Y:S01]  /*7ca0*/  ISETP.GE.AND P4, PT, R13, R139, PT ;  /* 0x0000008b0d00720c */ /* 0x000fe20003f86270 */
[----:B------:R-:W1:Y:S01]  /*7cb0*/  MUFU.TANH R152, R152 ;  /* 0x0000009800987308 */ /* 0x000e620000002400 */
[----:B--2---:R-:W-:-:S02]  /*7cc0*/  FSEL R150, R150, -INF , !P3 ;  /* 0xff80000096967808 */ /* 0x004fc40005800000 */
[----:B------:R-:W-:Y:S02]  /*7cd0*/  ISETP.GE.AND P3, PT, R12, R140, PT ;  /* 0x0000008c0c00720c */ /* 0x000fe40003f66270 */
[----:B------:R-:W-:Y:S02]  /*7ce0*/  FSEL R163, R163, -INF , !P1 ;  /* 0xff800000a3a37808 */ /* 0x000fe40004800000 */
[-C--:B------:R-:W-:Y:S01]  /*7cf0*/  ISETP.GE.AND P1, PT, R16, R139.reuse, PT ;  /* 0x0000008b1000720c */ /* 0x080fe20003f26270 */
[----:B------:R-:W2:Y:S01]  /*7d00*/  MUFU.TANH R149, R149 ;  /* 0x0000009500957308 */ /* 0x000ea20000002400 */
[----:B---3--:R-:W-:Y:S02]  /*7d10*/  FSEL R148, R148, -INF , !P2 ;  /* 0xff80000094947808 */ /* 0x008fe40005000000 */
[----:B------:R-:W-:Y:S02]  /*7d20*/  ISETP.GE.AND P2, PT, R12, R139, PT ;  /* 0x0000008b0c00720c */ /* 0x000fe40003f46270 */
[----:B------:R-:W-:-:S02]  /*7d30*/  LOP3.LUT R12, R34, 0x60, R141, 0xfe, !PT ;  /* 0x00000060220c7812 */ /* 0x000fc400078efe8d */
[----:B------:R-:W-:Y:S01]  /*7d40*/  LOP3.LUT R8, R34, 0x68, R141, 0xfe, !PT ;  /* 0x0000006822087812 */ /* 0x000fe200078efe8d */
[----:B------:R-:W3:Y:S01]  /*7d50*/  MUFU.TANH R146, R26 ;  /* 0x0000001a00927308 */ /* 0x000ee20000002400 */
[----:B-1----:R-:W-:Y:S02]  /*7d60*/  FSEL R152, R152, -INF , !P4 ;  /* 0xff80000098987808 */ /* 0x002fe40006000000 */
[----:B------:R-:W-:Y:S02]  /*7d70*/  ISETP.GE.AND P4, PT, R12, R140, PT ;  /* 0x0000008c0c00720c */ /* 0x000fe40003f86270 */
[C---:B------:R-:W-:Y:S02]  /*7d80*/  IADD3 R9, R36.reuse, 0x59, RZ ;  /* 0x0000005924097810 */ /* 0x040fe40007ffe0ff */
[----:B------:R-:W-:Y:S01]  /*7d90*/  IADD3 R5, R36, 0x71, RZ ;  /* 0x0000007124057810 */ /* 0x000fe20007ffe0ff */
[----:B------:R-:W1:Y:S01]  /*7da0*/  MUFU.TANH R151, R151 ;  /* 0x0000009700977308 */ /* 0x000e620000002400 */
[----:B--2---:R-:W-:-:S02]  /*7db0*/  FSEL R149, R149, -INF , !P5 ;  /* 0xff80000095957808 */ /* 0x004fc40006800000 */
        /* <DEDUP_REMOVED lines=23> */
[-C--:B------:R-:W-:Y:S02]  /*7f30*/  ISETP.GE.AND P3, PT, R9, R139.reuse, PT ;  /* 0x0000008b0900720c */ /* 0x080fe40003f66270 */
[C-C-:B------:R-:W-:Y:S02]  /*7f40*/  LOP3.LUT R9, R34.reuse, 0x70, R141.reuse, 0xfe, !PT ;  /* 0x0000007022097812 */ /* 0x140fe400078efe8d */
[----:B------:R-:W-:Y:S01]  /*7f50*/  LOP3.LUT R141, R34, 0x78, R141, 0xfe, !PT ;  /* 0x00000078228d7812 */ /* 0x000fe200078efe8d */
[----:B------:R-:W3:Y:S01]  /*7f60*/  MUFU.TANH R128, R19 ;  /* 0x0000001300807308 */ /* 0x000ee20000002400 */
[----:B-1----:R-:W-:Y:S02]  /*7f70*/  FSEL R125, R125, -INF , !P4 ;  /* 0xff8000007d7d7808 */ /* 0x002fe40006000000 */
[----:B------:R-:W-:-:S02]  /*7f80*/  ISETP.GE.AND P4, PT, R8, R139, PT ;  /* 0x0000008b0800720c */ /* 0x000fc40003f86270 */
        /* <DEDUP_REMOVED lines=24> */
[C---:B------:R-:W-:Y:S02]  /*8110*/  ISETP.GE.AND P3, PT, R36.reuse, R139, PT ;  /* 0x0000008b2400720c */ /* 0x040fe40003f66270 */
        /* <DEDUP_REMOVED lines=8> */
[----:B---3--:R-:W-:Y:S01]  /*81a0*/  FSEL R59, R59, -INF , !P5 ;  /* 0xff8000003b3b7808 */ /* 0x008fe20006800000 */
[----:B------:R-:W-:Y:S01]  /*81b0*/  BAR.SYNC.DEFER_BLOCKING 0x0 ;  /* 0x0000000000007b1d */ /* 0x000fe20000010000 */
[----:B------:R-:W-:-:S05]  /*81c0*/  ISETP.GE.AND P5, PT, R141, R140, PT ;  /* 0x0000008c8d00720c */ /* 0x000fca0003fa6270 */
[----:B------:R-:W3:Y:S01]  /*81d0*/  MUFU.TANH R4, R4 ;  /* 0x0000000400047308 */ /* 0x000ee20000002400 */
[----:B-1----:R-:W-:Y:S02]  /*81e0*/  FSEL R58, R58, -INF , !P4 ;  /* 0xff8000003a3a7808 */ /* 0x002fe40006000000 */
[----:B------:R-:W-:-:S05]  /*81f0*/  ISETP.GE.AND P4, PT, R36, R140, PT ;  /* 0x0000008c2400720c */ /* 0x000fca0003f86270 */
[----:B------:R-:W1:Y:S01]  /*8200*/  MUFU.TANH R135, R135 ;  /* 0x0000008700877308 */ /* 0x000e620000002400 */
[----:B--2---:R-:W-:-:S07]  /*8210*/  FSEL R65, R65, -INF , !P3 ;  /* 0xff80000041417808 */ /* 0x004fce0005800000 */
[----:B------:R-:W2:Y:S01]  /*8220*/  MUFU.TANH R120, R6 ;  /* 0x0000000600787308 */ /* 0x000ea20000002400 */
[----:B---3--:R-:W-:-:S07]  /*8230*/  FSEL R139, R4, -INF , !P5 ;  /* 0xff800000048b7808 */ /* 0x008fce0006800000 */
[----:B------:R-:W3:Y:S01]  /*8240*/  MUFU.TANH R117, R7 ;  /* 0x0000000700757308 */ /* 0x000ee20000002400 */
[----:B-1----:R-:W-:Y:S02]  /*8250*/  FSEL R135, R135, -INF , !P4 ;  /* 0xff80000087877808 */ /* 0x002fe40006000000 */
[----:B--2---:R-:W-:Y:S02]  /*8260*/  FSEL R120, R120, -INF , !P2 ;  /* 0xff80000078787808 */ /* 0x004fe40005000000 */
[----:B---3--:R-:W-:Y:S01]  /*8270*/  FSEL R117, R117, -INF , !P1 ;  /* 0xff80000075757808 */ /* 0x008fe20004800000 */
[----:B------:R-:W-:Y:S05]  /*8280*/  @!P0 BRA `(.L_x_1807) ;  /* 0x0000058000008947 */ /* 0x000fea0003800000 */
[----:B------:R-:W-:Y:S05]  /*8290*/  @!P6 BRA `(.L_x_1808) ;  /* 0x000003900000e947 */ /* 0x000fea0003800000 */
[----:B------:R-:W1:Y:S01]  /*82a0*/  I2F.RP R7, R136 ;  /* 0x0000008800077306 */ /* 0x000e620000209400 */
[----:B------:R-:W-:Y:S02]  /*82b0*/  IADD3 R9, R34, -0x80, RZ ;  /* 0xffffff8022097810 */ /* 0x000fe40007ffe0ff */
[----:B------:R-:W-:Y:S02]  /*82c0*/  IABS R6, R34 ;  /* 0x0000002200067213 */ /* 0x000fe40000000000 */
[----:B------:R-:W-:-:S02]  /*82d0*/  IABS R4, R9 ;  /* 0x0000000900047213 */ /* 0x000fc40000000000 */
        /* <DEDUP_REMOVED lines=53> */
.L_x_1808:
[----:B------:R-:W-:-:S04]  /*8630*/  LEA R5, -R119, RZ, 0x7 ;  /* 0x000000ff77057211 */ /* 0x000fc800078e39ff */
[----:B------:R-:W-:Y:S02]  /*8640*/  SHF.R.S32.HI R4, RZ, 0x1f, R5 ;  /* 0x0000001fff047819 */ /* 0x000fe40000011405 */
.L_x_1809:
        /* <DEDUP_REMOVED lines=28> */
.L_x_1807:
        /* <DEDUP_REMOVED lines=77> */
[----:B------:R-:W-:-:S03]  /*8ce0*/  FMUL.FTZ R138, R56, c[0x0][0x23c] ;  /* 0x00008f00388a7a20 */ /* 0x000fc60000410000 */
[----:B------:R-:W-:Y:S02]  /*8cf0*/  FSEL R7, R56, RZ, P1 ;  /* 0x000000ff38077208 */ /* 0x000fe40000800000 */
[----:B------:R-:W-:-:S03]  /*8d00*/  FSEL R138, R138, RZ, P1 ;  /* 0x000000ff8a8a7208 */ /* 0x000fc60000800000 */
[----:B------:R-:W-:Y:S02]  /*8d10*/  FADD.FTZ R142, R2, -R7 ;  /* 0x80000007028e7221 */ /* 0x000fe40000010000 */
[--C-:B------:R-:W-:Y:S01]  /*8d20*/  FFMA.FTZ R141, R3, c[0x0][0x23c], -R138.reuse ;  /* 0x00008f00038d7a23 */ /* 0x100fe2000001088a */
[----:B--2---:R-:W-:Y:S01]  /*8d30*/  FMNMX.FTZ R3, R5, R4, !PT ;  /* 0x0000000405037209 */ /* 0x004fe20007810000 */
[--C-:B------:R-:W-:Y:S02]  /*8d40*/  FFMA.FTZ R136, R35, c[0x0][0x23c], -R138.reuse ;  /* 0x00008f0023887a23 */ /* 0x100fe4000001088a */
[--C-:B------:R-:W-:Y:S01]  /*8d50*/  FFMA.FTZ R122, R33, c[0x0][0x23c], -R138.reuse ;  /* 0x00008f00217a7a23 */ /* 0x100fe2000001088a */
[C---:B------:R-:W-:Y:S01]  /*8d60*/  FSETP.NEU.FTZ.AND P0, PT, R3.reuse, -INF , PT ;  /* 0xff8000000300780b */ /* 0x040fe20003f1d000 */
[----:B------:R-:W-:Y:S01]  /*8d70*/  FMUL.FTZ R119, R3, c[0x0][0x23c] ;  /* 0x00008f0003777a20 */ /* 0x000fe20000410000 */
[----:B------:R-:W-:Y:S01]  /*8d80*/  MUFU.EX2 R141, R141 ;  /* 0x0000008d008d7308 */ /* 0x000fe20000000800 */
[--C-:B------:R-:W-:Y:S01]  /*8d90*/  FFMA.FTZ R57, R29, c[0x0][0x23c], -R138.reuse ;  /* 0x00008f001d397a23 */ /* 0x100fe2000001088a */
[----:B------:R-:W-:Y:S01]  /*8da0*/  FSEL R5, R3, RZ, P0 ;  /* 0x000000ff03057208 */ /* 0x000fe20000000000 */
[----:B------:R-:W-:Y:S01]  /*8db0*/  FMUL.FTZ R142, R142, c[0x0][0x23c] ;  /* 0x00008f008e8e7a20 */ /* 0x000fe20000410000 */
[----:B------:R-:W-:Y:S01]  /*8dc0*/  FSEL R119, R119, RZ, P0 ;  /* 0x000000ff77777208 */ /* 0x000fe20000000000 */
[----:B------:R-:W-:-:S02]  /*8dd0*/  FFMA.FTZ R2, R61, c[0x0][0x23c], -R138 ;  /* 0x00008f003d027a23 */ /* 0x000fc4000001088a */
[----:B------:R-:W-:Y:S01]  /*8de0*/  FADD.FTZ R140, R0, -R5 ;  /* 0x80000005008c7221 */ /* 0x000fe20000010000 */
[----:B------:R-:W1:Y:S01]  /*8df0*/  MUFU.EX2 R136, R136 ;  /* 0x0000008800887308 */ /* 0x000e620000000800 */
[--C-:B------:R-:W-:Y:S02]  /*8e00*/  FFMA.FTZ R137, R65, c[0x0][0x23c], -R119.reuse ;  /* 0x00008f0041897a23 */ /* 0x100fe40000010877 */
[--C-:B------:R-:W-:Y:S02]  /*8e10*/  FFMA.FTZ R123, R32, c[0x0][0x23c], -R119.reuse ;  /* 0x00008f00207b7a23 */ /* 0x100fe40000010877 */
[--C-:B------:R-:W-:Y:S02]  /*8e20*/  FFMA.FTZ R121, R30, c[0x0][0x23c], -R119.reuse ;  /* 0x00008f001e797a23 */ /* 0x100fe40000010877 */
[----:B------:R-:W-:Y:S01]  /*8e30*/  FMUL.FTZ R140, R140, c[0x0][0x23c] ;  /* 0x00008f008c8c7a20 */ /* 0x000fe20000410000 */
[----:B------:R-:W-:Y:S01]  /*8e40*/  MUFU.EX2 R122, R122 ;  /* 0x0000007a007a7308 */ /* 0x000fe20000000800 */
[----:B------:R-:W-:-:S02]  /*8e50*/  FFMA.FTZ R0, R28, c[0x0][0x23c], -R119 ;  /* 0x00008f001c007a23 */ /* 0x000fc40000010877 */
[----:B------:R-:W2:Y:S01]  /*8e60*/  LDSM.16.MT88.4 R28, [R156+0xb000] ;  /* 0x00b000009c1c783b */ /* 0x000ea20000004200 */
[--C-:B------:R-:W-:Y:S02]  /*8e70*/  FFMA.FTZ R181, R181, c[0x0][0x23c], -R138.reuse ;  /* 0x00008f00b5b57a23 */ /* 0x100fe4000001088a */
[--C-:B------:R-:W-:Y:S02]  /*8e80*/  FFMA.FTZ R176, R176, c[0x0][0x23c], -R119.reuse ;  /* 0x00008f00b0b07a23 */ /* 0x100fe40000010877 */
[----:B------:R-:W3:Y:S01]  /*8e90*/  MUFU.EX2 R57, R57 ;  /* 0x0000003900397308 */ /* 0x000ee20000000800 */
[----:B-1----:R-:W-:Y:S01]  /*8ea0*/  F2FP.PACK_AB R4, R136, R141 ;  /* 0x0000008d8804723e */ /* 0x002fe200000000ff */
[----:B------:R-:W-:Y:S02]  /*8eb0*/  FFMA.FTZ R163, R163, c[0x0][0x23c], -R138 ;  /* 0x00008f00a3a37a23 */ /* 0x000fe4000001088a */
[--C-:B------:R-:W-:Y:S02]  /*8ec0*/  FFMA.FTZ R154, R154, c[0x0][0x23c], -R119.reuse ;  /* 0x00008f009a9a7a23 */ /* 0x100fe40000010877 */
[----:B------:R-:W-:-:S02]  /*8ed0*/  FFMA.FTZ R148, R148, c[0x0][0x23c], -R119 ;  /* 0x00008f0094947a23 */ /* 0x000fc40000010877 */
[----:B------:R-:W-:Y:S01]  /*8ee0*/  MUFU.EX2 R137, R137 ;  /* 0x0000008900897308 */ /* 0x000fe20000000800 */
[----:B------:R-:W-:Y:S02]  /*8ef0*/  FFMA.FTZ R145, R145, c[0x0][0x23c], -R138 ;  /* 0x00008f0091917a23 */ /* 0x000fe4000001088a */
[--C-:B------:R-:W-:Y:S02]  /*8f00*/  FFMA.FTZ R146, R146, c[0x0][0x23c], -R119.reuse ;  /* 0x00008f0092927a23 */ /* 0x100fe40000010877 */
[--C-:B------:R-:W-:Y:S02]  /*8f10*/  FFMA.FTZ R132, R132, c[0x0][0x23c], -R119.reuse ;  /* 0x00008f0084847a23 */ /* 0x100fe40000010877 */
[--C-:B------:R-:W-:Y:S01]  /*8f20*/  FFMA.FTZ R128, R128, c[0x0][0x23c], -R119.reuse ;  /* 0x00008f0080807a23 */ /* 0x100fe20000010877 */
[----:B------:R-:W1:Y:S01]  /*8f30*/  MUFU.EX2 R123, R123 ;  /* 0x0000007b007b7308 */ /* 0x000e620000000800 */
[----:B---3--:R-:W-:Y:S01]  /*8f40*/  F2FP.PACK_AB R6, R57, R122 ;  /* 0x0000007a3906723e */ /* 0x008fe200000000ff */
[----:B------:R-:W-:-:S02]  /*8f50*/  FFMA.FTZ R126, R126, c[0x0][0x23c], -R119 ;  /* 0x00008f007e7e7a23 */ /* 0x000fc40000010877 */
[--C-:B------:R-:W-:Y:S02]  /*8f60*/  FFMA.FTZ R143, R143, c[0x0][0x23c], -R138.reuse ;  /* 0x00008f008f8f7a23 */ /* 0x100fe4000001088a */
[--C-:B------:R-:W-:Y:S02]  /*8f70*/  FFMA.FTZ R139, R139, c[0x0][0x23c], -R138.reuse ;  /* 0x00008f008b8b7a23 */ /* 0x100fe4000001088a */
[----:B------:R-:W-:Y:S01]  /*8f80*/  MUFU.EX2 R121, R121 ;  /* 0x0000007900797308 */ /* 0x000fe20000000800 */
[----:B------:R-:W-:Y:S02]  /*8f90*/  FFMA.FTZ R135, R135, c[0x0][0x23c], -R138 ;  /* 0x00008f0087877a23 */ /* 0x000fe4000001088a */
[----:B------:R-:W-:-:S05]  /*8fa0*/  FFMA.FTZ R120, R120, c[0x0][0x23c], -R119 ;  /* 0x00008f0078787a23 */ /* 0x000fca0000010877 */
[----:B------:R-:W3:Y:S01]  /*8fb0*/  MUFU.EX2 R142, R142 ;  /* 0x0000008e008e7308 */ /* 0x000ee20000000800 */
[----:B-1----:R-:W-:-:S07]  /*8fc0*/  F2FP.PACK_AB R5, R123, R137 ;  /* 0x000000897b05723e */ /* 0x002fce00000000ff */
[----:B------:R-:W1:Y:S08]  /*8fd0*/  MUFU.EX2 R140, R140 ;  /* 0x0000008c008c7308 */ /* 0x000e700000000800 */
[----:B------:R-:W4:Y:S01]  /*8fe0*/  MUFU.EX2 R0, R0 ;  /* 0x0000000000007308 */ /* 0x000f220000000800 */
[-C--:B---3--:R-:W-:Y:S02]  /*8ff0*/  FMUL.FTZ R40, R80, R142.reuse ;  /* 0x0000008e50287220 */ /* 0x088fe40000410000 */
[----:B------:R-:W-:-:S02]  /*9000*/  FMUL.FTZ R41, R81, R142 ;  /* 0x0000008e51297220 */ /* 0x000fc40000410000 */
[-C--:B------:R-:W-:Y:S02]  /*9010*/  FMUL.FTZ R76, R76, R142.reuse ;  /* 0x0000008e4c4c7220 */ /* 0x080fe40000410000 */
[----:B------:R-:W-:Y:S01]  /*9020*/  FMUL.FTZ R77, R77, R142 ;  /* 0x0000008e4d4d7220 */ /* 0x000fe20000410000 */
[----:B------:R-:W-:Y:S01]  /*9030*/  MUFU.EX2 R2, R2 ;  /* 0x0000000200027308 */ /* 0x000fe20000000800 */
[-C--:B-1----:R-:W-:Y:S02]  /*9040*/  FMUL.FTZ R42, R82, R140.reuse ;  /* 0x0000008c522a7220 */ /* 0x082fe40000410000 */
[-C--:B------:R-:W-:Y:S02]  /*9050*/  FMUL.FTZ R43, R83, R140.reuse ;  /* 0x0000008c532b7220 */ /* 0x080fe40000410000 */
[-C--:B------:R-:W-:Y:S02]  /*9060*/  FMUL.FTZ R78, R78, R140.reuse ;  /* 0x0000008c4e4e7220 */ /* 0x080fe40000410000 */
[----:B------:R-:W-:Y:S01]  /*9070*/  FMUL.FTZ R79, R79, R140 ;  /* 0x0000008c4f4f7220 */ /* 0x000fe20000410000 */
[----:B----4-:R-:W-:Y:S01]  /*9080*/  F2FP.PACK_AB R7, R0, R121 ;  /* 0x000000790007723e */ /* 0x010fe200000000ff */
[--C-:B------:R-:W-:Y:S01]  /*9090*/  FFMA.FTZ R81, R62, c[0x0][0x23c], -R119.reuse ;  /* 0x00008f003e517a23 */ /* 0x100fe20000010877 */
[----:B------:R-:W-:Y:S01]  /*90a0*/  MUFU.EX2 R181, R181 ;  /* 0x000000b500b57308 */ /* 0x000fe20000000800 */
[----:B------:R-:W-:-:S02]  /*90b0*/  FFMA.FTZ R83, R64, c[0x0][0x23c], -R119 ;  /* 0x00008f0040537a23 */ /* 0x000fc40000010877 */
[-C--:B------:R-:W-:Y:S01]  /*90c0*/  FMUL.FTZ R16, R104, R142.reuse ;  /* 0x0000008e68107220 */ /* 0x080fe20000410000 */
[----:B------:R-:W-:Y:S01]  /*90d0*/  LDSM.16.MT88.4 R64, [R156+0x9400] ;  /* 0x009400009c40783b */ /* 0x000fe20000004200 */
[C---:B------:R-:W-:Y:S01]  /*90e0*/  HMMA.16816.F32 R40, R4.reuse, R44, R40 ;  /* 0x0000002c0428723c */ /* 0x040fe20000001828 */
        /* <DEDUP_REMOVED lines=10> */
[--C-:B------:R-:W-:Y:S01]  /*9190*/  FFMA.FTZ R79, R63, c[0x0][0x23c], -R138.reuse ;  /* 0x00008f003f4f7a23 */ /* 0x100fe2000001088a */
[----:B------:R-:W-:Y:S01]  /*91a0*/  HMMA.16816.F32 R16, R4, R20, R16 ;  /* 0x000000140410723c */ /* 0x000fe20000001810 */
[----:B------:R-:W-:Y:S02]  /*91b0*/  FFMA.FTZ R78, R60, c[0x0][0x23c], -R119 ;  /* 0x00008f003c4e7a23 */ /* 0x000fe40000010877 */
[----:B------:R-:W1:Y:S01]  /*91c0*/  LDSM.16.MT88.4 R60, [R116+0x9400] ;  /* 0x00940000743c783b */ /* 0x000e620000004200 */
[--C-:B------:R-:W-:Y:S01]  /*91d0*/  FFMA.FTZ R76, R51, c[0x0][0x23c], -R138.reuse ;  /* 0x00008f00334c7a23 */ /* 0x100fe2000001088a */
[----:B------:R-:W-:Y:S01]  /*91e0*/  MUFU.EX2 R79, R79 ;  /* 0x0000004f004f7308 */ /* 0x000fe20000000800 */
[----:B------:R-:W-:-:S02]  /*91f0*/  FFMA.FTZ R77, R49, c[0x0][0x23c], -R138 ;  /* 0x00008f00314d7a23 */ /* 0x000fc4000001088a */
[----:B------:R-:W-:Y:S01]  /*9200*/  FFMA.FTZ R80, R196, c[0x0][0x23c], -R119 ;  /* 0x00008f00c4507a23 */ /* 0x000fe20000010877 */
[----:B------:R-:W-:Y:S01]  /*9210*/  HMMA.16816.F32 R20, R4, R22, R100 ;  /* 0x000000160414723c */ /* 0x000fe20000001864 */
[-C--:B------:R-:W-:Y:S01]  /*9220*/  FMUL.FTZ R8, R112, R142.reuse ;  /* 0x0000008e70087220 */ /* 0x080fe20000410000 */
[----:B------:R-:W-:Y:S01]  /*9230*/  LDSM.16.MT88.4 R100, [R116+0xac00] ;  /* 0x00ac00007464783b */ /* 0x000fe20000004200 */
[----:B------:R-:W-:Y:S01]  /*9240*/  FMUL.FTZ R9, R113, R142 ;  /* 0x0000008e71097220 */ /* 0x000fe20000410000 */
[----:B------:R-:W3:Y:S01]  /*9250*/  MUFU.EX2 R76, R76 ;  /* 0x0000004c004c7308 */ /* 0x000ee20000000800 */
[-C--:B------:R-:W-:Y:S02]  /*9260*/  FMUL.FTZ R10, R114, R140.reuse ;  /* 0x0000008c720a7220 */ /* 0x080fe40000410000 */
[----:B------:R-:W-:Y:S02]  /*9270*/  FMUL.FTZ R11, R115, R140 ;  /* 0x0000008c730b7220 */ /* 0x000fe40000410000 */
[----:B------:R-:W-:-:S02]  /*9280*/  FMUL.FTZ R108, R108, R142 ;  /* 0x0000008e6c6c7220 */ /* 0x000fc40000410000 */
[----:B------:R-:W-:Y:S01]  /*9290*/  FMUL.FTZ R109, R109, R142 ;  /* 0x0000008e6d6d7220 */ /* 0x000fe20000410000 */
[----:B------:R-:W-:Y:S01]  /*92a0*/  MUFU.EX2 R77, R77 ;  /* 0x0000004d004d7308 */ /* 0x000fe20000000800 */
[-C--:B------:R-:W-:Y:S01]  /*92b0*/  FMUL.FTZ R110, R110, R140.reuse ;  /* 0x0000008c6e6e7220 */ /* 0x080fe20000410000 */
[C---:B------:R-:W-:Y:S01]  /*92c0*/  HMMA.16816.F32 R8, R4.reuse, R12, R8 ;  /* 0x0000000c0408723c */ /* 0x040fe20000001808 */
[----:B------:R-:W-:Y:S02]  /*92d0*/  FMUL.FTZ R111, R111, R140 ;  /* 0x0000008c6f6f7220 */ /* 0x000fe40000410000 */
[-C--:B------:R-:W-:Y:S02]  /*92e0*/  FMUL.FTZ R24, R96, R142.reuse ;  /* 0x0000008e60187220 */ /* 0x080fe40000410000 */
[----:B------:R-:W-:Y:S01]  /*92f0*/  FMUL.FTZ R25, R97, R142 ;  /* 0x0000008e61197220 */ /* 0x000fe20000410000 */
[----:B------:R-:W4:Y:S01]  /*9300*/  MUFU.EX2 R80, R80 ;  /* 0x0000005000507308 */ /* 0x000f220000000800 */
[-C--:B------:R-:W-:Y:S01]  /*9310*/  FMUL.FTZ R26, R98, R140.reuse ;  /* 0x0000008c621a7220 */ /* 0x080fe20000410000 */
[----:B------:R-:W-:Y:S01]  /*9320*/  HMMA.16816.F32 R12, R4, R14, R108 ;  /* 0x0000000e040c723c */ /* 0x000fe2000000186c */
[----:B------:R-:W-:Y:S01]  /*9330*/  FMUL.FTZ R27, R99, R140 ;  /* 0x0000008c631b7220 */ /* 0x000fe20000410000 */
[----:B------:R-:W-:Y:S01]  /*9340*/  LDSM.16.MT88.4 R108, [R156+0xac00] ;  /* 0x00ac00009c6c783b */ /* 0x000fe20000004200 */
[----:B------:R-:W-:-:S02]  /*9350*/  FMUL.FTZ R32, R88, R142 ;  /* 0x0000008e58207220 */ /* 0x000fc40000410000 */
[----:B------:R-:W-:Y:S01]  /*9360*/  FMUL.FTZ R33, R89, R142 ;  /* 0x0000008e59217220 */ /* 0x000fe20000410000 */
[----:B------:R-:W5:Y:S01]  /*9370*/  MUFU.EX2 R78, R78 ;  /* 0x0000004e004e7308 */ /* 0x000f620000000800 */
[-C--:B------:R-:W-:Y:S01]  /*9380*/  FMUL.FTZ R34, R90, R140.reuse ;  /* 0x0000008c5a227220 */ /* 0x080fe20000410000 */
[C---:B--2---:R-:W-:Y:S01]  /*9390*/  HMMA.16816.F32 R24, R4.reuse, R28, R24 ;  /* 0x0000001c0418723c */ /* 0x044fe20000001818 */
[----:B------:R-:W-:Y:S02]  /*93a0*/  FMUL.FTZ R35, R91, R140 ;  /* 0x0000008c5b237220 */ /* 0x000fe40000410000 */
        /* <DEDUP_REMOVED lines=12> */
[-C--:B------:R-:W-:Y:S02]  /*9470*/  FMUL.FTZ R48, R72, R142.reuse ;  /* 0x0000008e48307220 */ /* 0x080fe40000410000 */
[----:B------:R-:W-:Y:S01]  /*9480*/  FMUL.FTZ R49, R73, R142 ;  /* 0x0000008e49317220 */ /* 0x000fe20000410000 */
[----:B------:R-:W-:Y:S01]  /*9490*/  MUFU.EX2 R154, R154 ;  /* 0x0000009a009a7308 */ /* 0x000fe20000000800 */
[-C--:B------:R-:W-:Y:S01]  /*94a0*/  FMUL.FTZ R50, R74, R140.reuse ;  /* 0x0000008c4a327220 */ /* 0x080fe20000410000 */
[----:B------:R-:W-:Y:S01]  /*94b0*/  HMMA.16816.F32 R36, R4, R38, R84 ;  /* 0x000000260424723c */ /* 0x000fe20000001854 */
[----:B------:R-:W-:-:S02]  /*94c0*/  FMUL.FTZ R51, R75, R140 ;  /* 0x0000008c4b337220 */ /* 0x000fc40000410000 */
[-C--:B------:R-:W-:Y:S01]  /*94d0*/  FMUL.FTZ R68, R68, R142.reuse ;  /* 0x0000008e44447220 */ /* 0x080fe20000410000 */
[----:B------:R-:W2:Y:S01]  /*94e0*/  LDSM.16.MT88.4 R72, [R156+0xb400] ;  /* 0x00b400009c48783b */ /* 0x000ea20000004200 */
[----:B------:R-:W-:Y:S01]  /*94f0*/  FMUL.FTZ R69, R69, R142 ;  /* 0x0000008e45457220 */ /* 0x000fe20000410000 */
[----:B------:R-:W-:Y:S01]  /*9500*/  MUFU.EX2 R148, R148 ;  /* 0x0000009400947308 */ /* 0x000fe20000000800 */
[-C--:B------:R-:W-:Y:S01]  /*9510*/  FMUL.FTZ R70, R70, R140.reuse ;  /* 0x0000008c46467220 */ /* 0x080fe20000410000 */
[C---:B------:R-:W-:Y:S01]  /*9520*/  HMMA.16816.F32 R48, R4.reuse, R52, R48 ;  /* 0x000000340430723c */ /* 0x040fe20000001830 */
[----:B------:R-:W-:Y:S02]  /*9530*/  FMUL.FTZ R71, R71, R140 ;  /* 0x0000008c47477220 */ /* 0x000fe40000410000 */
[--C-:B------:R-:W-:Y:S02]  /*9540*/  FFMA.FTZ R85, R195, c[0x0][0x23c], -R138.reuse ;  /* 0x00008f00c3557a23 */ /* 0x100fe4000001088a */
[--C-:B------:R-:W-:Y:S01]  /*9550*/  FFMA.FTZ R84, R193, c[0x0][0x23c], -R138.reuse ;  /* 0x00008f00c1547a23 */ /* 0x100fe2000001088a */
[----:B------:R-:W-:Y:S01]  /*9560*/  MUFU.EX2 R145, R145 ;  /* 0x0000009100917308 */ /* 0x000fe20000000800 */
[----:B---3--:R-:W-:Y:S01]  /*9570*/  F2FP.PACK_AB R52, R76, R79 ;  /* 0x0000004f4c34723e */ /* 0x008fe200000000ff */
[----:B------:R-:W-:Y:S01]  /*9580*/  HMMA.16816.F32 R4, R4, R54, R68 ;  /* 0x000000360404723c */ /* 0x000fe20000001844 */
[----:B----4-:R-:W-:Y:S01]  /*9590*/  F2FP.PACK_AB R53, R80, R83 ;  /* 0x000000535035723e */ /* 0x010fe200000000ff */
[----:B------:R-:W3:Y:S01]  /*95a0*/  LDSM.16.MT88.4 R68, [R116+0xb400] ;  /* 0x00b400007444783b */ /* 0x000ee20000004200 */
[----:B------:R-:W-:-:S02]  /*95b0*/  FFMA.FTZ R82, R191, c[0x0][0x23c], -R138 ;  /* 0x00008f00bf527a23 */ /* 0x000fc4000001088a */
[--C-:B------:R-:W-:Y:S01]  /*95c0*/  FFMA.FTZ R87, R189, c[0x0][0x23c], -R138.reuse ;  /* 0x00008f00bd577a23 */ /* 0x100fe2000001088a */
[----:B------:R-:W-:Y:S01]  /*95d0*/  MUFU.EX2 R85, R85 ;  /* 0x0000005500557308 */ /* 0x000fe20000000800 */
[----:B------:R-:W-:Y:S01]  /*95e0*/  F2FP.PACK_AB R54, R2, R77 ;  /* 0x0000004d0236723e */ /* 0x000fe200000000ff */
[--C-:B------:R-:W-:Y:S01]  /*95f0*/  FFMA.FTZ R91, R194, c[0x0][0x23c], -R119.reuse ;  /* 0x00008f00c25b7a23 */ /* 0x100fe20000010877 */
[----:B-----5:R-:W-:Y:S01]  /*9600*/  F2FP.PACK_AB R55, R78, R81 ;  /* 0x000000514e37723e */ /* 0x020fe200000000ff */
[--C-:B------:R-:W-:Y:S02]  /*9610*/  FFMA.FTZ R88, R192, c[0x0][0x23c], -R119.reuse ;  /* 0x00008f00c0587a23 */ /* 0x100fe40000010877 */
[--C-:B------:R-:W-:Y:S02]  /*9620*/  FFMA.FTZ R89, R190, c[0x0][0x23c], -R119.reuse ;  /* 0x00008f00be597a23 */ /* 0x100fe40000010877 */
[----:B------:R-:W-:Y:S01]  /*9630*/  FFMA.FTZ R86, R188, c[0x0][0x23c], -R119 ;  /* 0x00008f00bc567a23 */ /* 0x000fe20000010877 */
[----:B------:R-:W4:Y:S01]  /*9640*/  MUFU.EX2 R84, R84 ;  /* 0x0000005400547308 */ /* 0x000f220000000800 */
[----:B-1----:R-:W-:Y:S01]  /*9650*/  HMMA.16816.F32 R16, R52, R60, R16 ;  /* 0x0000003c3410723c */ /* 0x002fe20000001810 */
[----:B------:R-:W-:-:S02]  /*9660*/  FFMA.FTZ R90, R183, c[0x0][0x23c], -R138 ;  /* 0x00008f00b75a7a23 */ /* 0x000fc4000001088a */
[--C-:B------:R-:W-:Y:S02]  /*9670*/  FFMA.FTZ R97, R187, c[0x0][0x23c], -R138.reuse ;  /* 0x00008f00bb617a23 */ /* 0x100fe4000001088a */
[--C-:B------:R-:W-:Y:S02]  /*9680*/  FFMA.FTZ R96, R185, c[0x0][0x23c], -R138.reuse ;  /* 0x00008f00b9607a23 */ /* 0x100fe4000001088a */
[----:B------:R-:W-:Y:S01]  /*9690*/  MUFU.EX2 R82, R82 ;  /* 0x0000005200527308 */ /* 0x000fe20000000800 */
[C---:B------:R-:W-:Y:S01]  /*96a0*/  HMMA.16816.F32 R20, R52.reuse, R62, R20 ;  /* 0x0000003e3414723c */ /* 0x040fe20000001814 */
[----:B------:R-:W1:Y:S01]  /*96b0*/  LDSM.16.MT88.4 R60, [R116+0xd400] ;  /* 0x00d40000743c783b */ /* 0x000e620000004200 */
[--C-:B------:R-:W-:Y:S02]  /*96c0*/  FFMA.FTZ R99, R186, c[0x0][0x23c], -R119.reuse ;  /* 0x00008f00ba637a23 */ /* 0x100fe40000010877 */
[--C-:B------:R-:W-:Y:S02]  /*96d0*/  FFMA.FTZ R98, R184, c[0x0][0x23c], -R119.reuse ;  /* 0x00008f00b8627a23 */ /* 0x100fe40000010877 */
[----:B------:R-:W-:Y:S01]  /*96e0*/  FFMA.FTZ R183, R182, c[0x0][0x23c], -R119 ;  /* 0x00008f00b6b77a23 */ /* 0x000fe20000010877 */
[----:B------:R-:W-:Y:S01]  /*96f0*/  MUFU.EX2 R87, R87 ;  /* 0x0000005700577308 */ /* 0x000fe20000000800 */
[----:B------:R-:W-:Y:S01]  /*9700*/  HMMA.16816.F32 R8, R52, R64, R8 ;  /* 0x000000403408723c */ /* 0x000fe20000001808 */
[----:B------:R-:W-:-:S02]  /*9710*/  FFMA.FTZ R182, R155, c[0x0][0x23c], -R138 ;  /* 0x00008f009bb67a23 */ /* 0x000fc4000001088a */
[--C-:B------:R-:W-:Y:S02]  /*9720*/  FFMA.FTZ R155, R175, c[0x0][0x23c], -R138.reuse ;  /* 0x00008f00af9b7a23 */ /* 0x100fe4000001088a */
[--C-:B------:R-:W-:Y:S02]  /*9730*/  FFMA.FTZ R184, R153, c[0x0][0x23c], -R138.reuse ;  /* 0x00008f0099b87a23 */ /* 0x100fe4000001088a */
[----:B------:R-:W-:Y:S01]  /*9740*/  MUFU.EX2 R91, R91 ;  /* 0x0000005b005b7308 */ /* 0x000fe20000000800 */
[C---:B------:R-:W-:Y:S01]  /*9750*/  HMMA.16816.F32 R12, R52.reuse, R66, R12 ;  /* 0x00000042340c723c */ /* 0x040fe2000000180c */
[----:B------:R-:W5:Y:S01]  /*9760*/  LDSM.16.MT88.4 R64, [R156+0xd400] ;  /* 0x00d400009c40783b */ /* 0x000f620000004200 */
[--C-:B------:R-:W-:Y:S02]  /*9770*/  FFMA.FTZ R175, R150, c[0x0][0x23c], -R119.reuse ;  /* 0x00008f0096af7a23 */ /* 0x100fe40000010877 */
[----:B------:R-:W-:Y:S02]  /*9780*/  FFMA.FTZ R153, R152, c[0x0][0x23c], -R119 ;  /* 0x00008f0098997a23 */ /* 0x000fe40000010877 */
[----:B------:R-:W-:Y:S01]  /*9790*/  FFMA.FTZ R177, R177, R142, R141 ;  /* 0x0000008eb1b17223 */ /* 0x000fe2000001008d */
[----:B------:R-:W1:Y:S01]  /*97a0*/  MUFU.EX2 R88, R88 ;  /* 0x0000005800587308 */ /* 0x000e620000000800 */
[----:B--2---:R-:W-:Y:S01]  /*97b0*/  HMMA.16816.F32 R24, R52, R72, R24 ;  /* 0x000000483418723c */ /* 0x004fe20000001818 */
[----:B------:R-:W-:-:S02]  /*97c0*/  FFMA.FTZ R141, R149, c[0x0][0x23c], -R138 ;  /* 0x00008f00958d7a23 */ /* 0x000fc4000001088a */
[--C-:B------:R-:W-:Y:S02]  /*97d0*/  FFMA.FTZ R142, R147, c[0x0][0x23c], -R138.reuse ;  /* 0x00008f00938e7a23 */ /* 0x100fe4000001088a */
[--C-:B------:R-:W-:Y:S02]  /*97e0*/  FFMA.FTZ R150, R151, c[0x0][0x23c], -R138.reuse ;  /* 0x00008f0097967a23 */ /* 0x100fe4000001088a */
[----:B------:R-:W-:Y:S01]  /*97f0*/  MUFU.EX2 R89, R89 ;  /* 0x0000005900597308 */ /* 0x000fe20000000800 */
[C---:B------:R-:W-:Y:S01]  /*9800*/  HMMA.16816.F32 R28, R52.reuse, R74, R28 ;  /* 0x0000004a341c723c */ /* 0x040fe2000000181c */
[----:B------:R-:W-:Y:S01]  /*9810*/  LDSM.16.MT88.4 R72, [R156+0xb800] ;  /* 0x00b800009c48783b */ /* 0x000fe20000004200 */
[--C-:B------:R-:W-:Y:S02]  /*9820*/  FFMA.FTZ R149, R134, c[0x0][0x23c], -R119.reuse ;  /* 0x00008f0086957a23 */ /* 0x100fe40000010877 */
[----:B------:R-:W-:Y:S02]  /*9830*/  FFMA.FTZ R147, R144, c[0x0][0x23c], -R119 ;  /* 0x00008f0090937a23 */ /* 0x000fe40000010877 */
[--C-:B------:R-:W-:Y:S01]  /*9840*/  FFMA.FTZ R134, R127, c[0x0][0x23c], -R138.reuse ;  /* 0x00008f007f867a23 */ /* 0x100fe2000001088a */
[----:B------:R-:W2:Y:S01]  /*9850*/  MUFU.EX2 R86, R86 ;  /* 0x0000005600567308 */ /* 0x000ea20000000800 */
[----:B---3--:R-:W-:Y:S01]  /*9860*/  HMMA.16816.F32 R32, R52, R68, R32 ;  /* 0x000000443420723c */ /* 0x008fe20000001820 */
[----:B------:R-:W-:-:S02]  /*9870*/  FFMA.FTZ R127, R125, c[0x0][0x23c], -R138 ;  /* 0x00008f007d7f7a23 */ /* 0x000fc4000001088a */
[--C-:B------:R-:W-:Y:S02]  /*9880*/  FFMA.FTZ R92, R131, c[0x0][0x23c], -R138.reuse ;  /* 0x00008f00835c7a23 */ /* 0x100fe4000001088a */
[--C-:B------:R-:W-:Y:S02]  /*9890*/  FFMA.FTZ R93, R129, c[0x0][0x23c], -R138.reuse ;  /* 0x00008f00815d7a23 */ /* 0x100fe4000001088a */
[----:B------:R-:W-:Y:S01]  /*98a0*/  MUFU.EX2 R97, R97 ;  /* 0x0000006100617308 */ /* 0x000fe20000000800 */
[----:B-1----:R-:W-:Y:S01]  /*98b0*/  HMMA.16816.F32 R48, R52, R60, R48 ;  /* 0x0000003c3430723c */ /* 0x002fe20000001830 */
[----:B------:R-:W-:Y:S02]  /*98c0*/  FFMA.FTZ R125, R133, c[0x0][0x23c], -R138 ;  /* 0x00008f00857d7a23 */ /* 0x000fe4000001088a */
[--C-:B------:R-:W-:Y:S02]  /*98d0*/  FFMA.FTZ R129, R130, c[0x0][0x23c], -R119.reuse ;  /* 0x00008f0082817a23 */ /* 0x100fe40000010877 */
[----:B------:R-:W-:-:S02]  /*98e0*/  FFMA.FTZ R131, R124, c[0x0][0x23c], -R119 ;  /* 0x00008f007c837a23 */ /* 0x000fc40000010877 */
[----:B------:R-:W1:Y:S01]  /*98f0*/  MUFU.EX2 R96, R96 ;  /* 0x0000006000607308 */ /* 0x000e620000000800 */
[C---:B------:R-:W-:Y:S01]  /*9900*/  HMMA.16816.F32 R4, R52.reuse, R62, R4 ;  /* 0x0000003e3404723c */ /* 0x040fe20000001804 */
[----:B------:R-:W3:Y:S01]  /*9910*/  LDSM.16.MT88.4 R60, [R116+0x9800] ;  /* 0x00980000743c783b */ /* 0x000ee20000004200 */
[----:B------:R-:W-:Y:S02]  /*9920*/  FADD.FTZ R177, R136, R177 ;  /* 0x000000b188b17221 */ /* 0x000fe40000010000 */
[----:B------:R-:W-:Y:S02]  /*9930*/  FFMA.FTZ R140, R180, R140, R137 ;  /* 0x0000008cb48c7223 */ /* 0x000fe40000010089 */
[--C-:B------:R-:W-:Y:S01]  /*9940*/  FFMA.FTZ R180, R117, c[0x0][0x23c], -R119.reuse ;  /* 0x00008f0075b47a23 */ /* 0x100fe20000010877 */
[----:B------:R-:W-:Y:S01]  /*9950*/  MUFU.EX2 R90, R90 ;  /* 0x0000005a005a7308 */ /* 0x000fe20000000800 */
[----:B-----5:R-:W-:Y:S01]  /*9960*/  HMMA.16816.F32 R40, R52, R64, R40 ;  /* 0x000000403428723c */ /* 0x020fe20000001828 */
[----:B------:R-:W-:-:S02]  /*9970*/  FFMA.FTZ R95, R59, c[0x0][0x23c], -R119 ;  /* 0x00008f003b5f7a23 */ /* 0x000fc40000010877 */
[----:B------:R-:W-:Y:S02]  /*9980*/  FFMA.FTZ R94, R58, c[0x0][0x23c], -R119 ;  /* 0x00008f003a5e7a23 */ /* 0x000fe40000010877 */
[----:B------:R-:W-:Y:S02]  /*9990*/  FADD.FTZ R140, R123, R140 ;  /* 0x0000008c7b8c7221 */ /* 0x000fe40000010000 */
[----:B------:R-:W-:Y:S01]  /*99a0*/  MUFU.EX2 R99, R99 ;  /* 0x0000006300637308 */ /* 0x000fe20000000800 */
[C---:B------:R-:W-:Y:S01]  /*99b0*/  HMMA.16816.F32 R44, R52.reuse, R66, R44 ;  /* 0x00000042342c723c */ /* 0x040fe2000000182c */
[----:B------:R-:W5:Y:S01]  /*99c0*/  LDSM.16.MT88.4 R64, [R156+0x9800] ;  /* 0x009800009c40783b */ /* 0x000f620000004200 */
[----:B------:R-:W-:Y:S02]  /*99d0*/  FADD.FTZ R122, R122, R177 ;  /* 0x000000b17a7a7221 */ /* 0x000fe40000010000 */
[----:B------:R-:W-:Y:S02]  /*99e0*/  FADD.FTZ R121, R121, R140 ;  /* 0x0000008c79797221 */ /* 0x000fe40000010000 */
[----:B------:R-:W-:Y:S01]  /*99f0*/  FADD.FTZ R122, R57, R122 ;  /* 0x0000007a397a7221 */ /* 0x000fe20000010000 */
[----:B------:R-:W1:Y:S01]  /*9a00*/  MUFU.EX2 R98, R98 ;  /* 0x0000006200627308 */ /* 0x000e620000000800 */
[----:B------:R-:W-:Y:S01]  /*9a10*/  HMMA.16816.F32 R36, R52, R70, R36 ;  /* 0x000000463424723c */ /* 0x000fe20000001824 */
[----:B------:R-:W1:Y:S01]  /*9a20*/  LDSM.16.MT88.4 R68, [R116+0xb800] ;  /* 0x00b800007444783b */ /* 0x000e620000004200 */
[----:B------:R-:W-:-:S02]  /*9a30*/  FADD.FTZ R0, R0, R121 ;  /* 0x0000007900007221 */ /* 0x000fc40000010000 */
[----:B------:R-:W-:Y:S02]  /*9a40*/  FADD.FTZ R79, R79, R122 ;  /* 0x0000007a4f4f7221 */ /* 0x000fe40000010000 */
[----:B------:R-:W-:Y:S01]  /*9a50*/  FADD.FTZ R83, R83, R0 ;  /* 0x0000000053537221 */ /* 0x000fe20000010000 */
[----:B----4-:R-:W-:Y:S01]  /*9a60*/  F2FP.PACK_AB R52, R84, R85 ;  /* 0x000000555434723e */ /* 0x010fe200000000ff */
[----:B------:R-:W4:Y:S01]  /*9a70*/  MUFU.EX2 R183, R183 ;  /* 0x000000b700b77308 */ /* 0x000f220000000800 */
[----:B------:R-:W-:Y:S01]  /*9a80*/  F2FP.PACK_AB R53, R88, R91 ;  /* 0x0000005b5835723e */ /* 0x000fe200000000ff */
[----:B------:R-:W-:Y:S01]  /*9a90*/  FADD.FTZ R76, R76, R79 ;  /* 0x0000004f4c4c7221 */ /* 0x000fe20000010000 */
[----:B------:R-:W-:Y:S01]  /*9aa0*/  F2FP.PACK_AB R54, R87, R82 ;  /* 0x000000525736723e */ /* 0x000fe200000000ff */
[----:B------:R-:W-:Y:S01]  /*9ab0*/  FADD.FTZ R80, R80, R83 ;  /* 0x0000005350507221 */ /* 0x000fe20000010000 */
[----:B--2---:R-:W-:Y:S01]  /*9ac0*/  F2FP.PACK_AB R55, R86, R89 ;  /* 0x000000595637723e */ /* 0x004fe200000000ff */
[----:B------:R-:W-:-:S02]  /*9ad0*/  FADD.FTZ R77, R77, R76 ;  /* 0x0000004c4d4d7221 */ /* 0x000fc40000010000 */
[----:B------:R-:W2:Y:S01]  /*9ae0*/  MUFU.EX2 R182, R182 ;  /* 0x000000b600b67308 */ /* 0x000ea20000000800 */
[----:B------:R-:W-:Y:S02]  /*9af0*/  FADD.FTZ R81, R81, R80 ;  /* 0x0000005051517221 */ /* 0x000fe40000010000 */
[----:B------:R-:W-:Y:S01]  /*9b00*/  FADD.FTZ R2, R2, R77 ;  /* 0x0000004d02027221 */ /* 0x000fe20000010000 */
[----:B---3--:R-:W-:Y:S01]  /*9b10*/  HMMA.16816.F32 R16, R52, R60, R16 ;  /* 0x0000003c3410723c */ /* 0x008fe20000001810 */
[----:B------:R-:W-:-:S03]  /*9b20*/  FADD.FTZ R78, R78, R81 ;  /* 0x000000514e4e7221 */ /* 0x000fc60000010000 */
[----:B------:R-:W-:Y:S01]  /*9b30*/  MUFU.EX2 R155, R155 ;  /* 0x0000009b009b7308 */ /* 0x000fe20000000800 */
[----:B------:R-:W-:Y:S02]  /*9b40*/  FADD.FTZ R91, R91, R78 ;  /* 0x0000004e5b5b7221 */ /* 0x000fe40000010000 */
[----:B------:R-:W-:Y:S01]  /*9b50*/  LDSM.16.MT88.4 R76, [R156+0xec00] ;  /* 0x00ec00009c4c783b */ /* 0x000fe20000004200 */
[----:B------:R-:W-:Y:S01]  /*9b60*/  HMMA.16816.F32 R20, R52, R62, R20 ;  /* 0x0000003e3414723c */ /* 0x000fe20000001814 */
[----:B------:R-:W-:Y:S02]  /*9b70*/  FADD.FTZ R88, R88, R91 ;  /* 0x0000005b58587221 */ /* 0x000fe40000010000 */
[----:B------:R-:W3:Y:S01]  /*9b80*/  LDSM.16.MT88.4 R60, [R116+0xd800] ;  /* 0x00d80000743c783b */ /* 0x000ee20000004200 */
[----:B------:R-:W-:Y:S01]  /*9b90*/  MUFU.EX2 R184, R184 ;  /* 0x000000b800b87308 */ /* 0x000fe20000000800 */
[----:B------:R-:W-:-:S03]  /*9ba0*/  FADD.FTZ R89, R89, R88 ;  /* 0x0000005859597221 */ /* 0x000fc60000010000 */
[----:B-----5:R-:W-:Y:S01]  /*9bb0*/  HMMA.16816.F32 R8, R52, R64, R8 ;  /* 0x000000403408723c */ /* 0x020fe20000001808 */
[----:B------:R-:W-:-:S03]  /*9bc0*/  FADD.FTZ R86, R86, R89 ;  /* 0x0000005956567221 */ /* 0x000fc60000010000 */
[----:B------:R-:W5:Y:S04]  /*9bd0*/  MUFU.EX2 R175, R175 ;  /* 0x000000af00af7308 */ /* 0x000f680000000800 */
[C---:B------:R-:W-:Y:S01]  /*9be0*/  HMMA.16816.F32 R12, R52.reuse, R66, R12 ;  /* 0x00000042340c723c */ /* 0x040fe2000000180c */
[----:B------:R-:W2:Y:S03]  /*9bf0*/  LDSM.16.MT88.4 R64, [R156+0xd800] ;  /* 0x00d800009c40783b */ /* 0x000ea60000004200 */
[----:B------:R-:W1:Y:S04]  /*9c00*/  MUFU.EX2 R153, R153 ;  /* 0x0000009900997308 */ /* 0x000e680000000800 */
[C---:B------:R-:W-:Y:S04]  /*9c10*/  HMMA.16816.F32 R24, R52.reuse, R72, R24 ;  /* 0x000000483418723c */ /* 0x040fe80000001818 */
[----:B------:R-:W-:Y:S04]  /*9c20*/  MUFU.EX2 R141, R141 ;  /* 0x0000008d008d7308 */ /* 0x000fe80000000800 */
[C---:B------:R-:W-:Y:S01]  /*9c30*/  HMMA.16816.F32 R28, R52.reuse, R74, R28 ;  /* 0x0000004a341c723c */ /* 0x040fe2000000181c */
[----:B------:R-:W-:Y:S03]  /*9c40*/  LDSM.16.MT88.4 R72, [R156+0xbc00] ;  /* 0x00bc00009c48783b */ /* 0x000fe60000004200 */
[----:B------:R-:W2:Y:S04]  /*9c50*/  MUFU.EX2 R150, R150 ;  /* 0x0000009600967308 */ /* 0x000ea80000000800 */
[C---:B-1----:R-:W-:Y:S04]  /*9c60*/  HMMA.16816.F32 R32, R52.reuse, R68, R32 ;  /* 0x000000443420723c */ /* 0x042fe80000001820 */
[----:B------:R-:W-:Y:S04]  /*9c70*/  MUFU.EX2 R142, R142 ;  /* 0x0000008e008e7308 */ /* 0x000fe80000000800 */
[C---:B---3--:R-:W-:Y:S04]  /*9c80*/  HMMA.16816.F32 R48, R52.reuse, R60, R48 ;  /* 0x0000003c3430723c */ /* 0x048fe80000001830 */
[----:B------:R-:W-:Y:S04]  /*9c90*/  MUFU.EX2 R146, R146 ;  /* 0x0000009200927308 */ /* 0x000fe80000000800 */
[C---:B------:R-:W-:Y:S01]  /*9ca0*/  HMMA.16816.F32 R4, R52.reuse, R62, R4 ;  /* 0x0000003e3404723c */ /* 0x040fe20000001804 */
[----:B------:R-:W1:Y:S03]  /*9cb0*/  LDSM.16.MT88.4 R60, [R116+0x9c00] ;  /* 0x009c0000743c783b */ /* 0x000e660000004200 */
[----:B------:R-:W3:Y:S04]  /*9cc0*/  MUFU.EX2 R149, R149 ;  /* 0x0000009500957308 */ /* 0x000ee80000000800 */
[C---:B--2---:R-:W-:Y:S04]  /*9cd0*/  HMMA.16816.F32 R40, R52.reuse, R64, R40 ;  /* 0x000000403428723c */ /* 0x044fe80000001828 */
[----:B------:R-:W-:Y:S04]  /*9ce0*/  MUFU.EX2 R132, R132 ;  /* 0x0000008400847308 */ /* 0x000fe80000000800 */
[C---:B------:R-:W-:Y:S01]  /*9cf0*/  HMMA.16816.F32 R44, R52.reuse, R66, R44 ;  /* 0x00000042342c723c */ /* 0x040fe2000000182c */
[----:B------:R-:W2:Y:S03]  /*9d00*/  LDSM.16.MT88.4 R64, [R156+0x9c00] ;  /* 0x009c00009c40783b */ /* 0x000ea60000004200 */
[----:B------:R-:W1:Y:S04]  /*9d10*/  MUFU.EX2 R147, R147 ;  /* 0x0000009300937308 */ /* 0x000e680000000800 */
[----:B------:R-:W-:Y:S01]  /*9d20*/  HMMA.16816.F32 R36, R52, R70, R36 ;  /* 0x000000463424723c */ /* 0x000fe20000001824 */
[----:B------:R-:W3:Y:S03]  /*9d30*/  LDSM.16.MT88.4 R68, [R116+0xbc00] ;  /* 0x00bc00007444783b */ /* 0x000ee60000004200 */
[----:B------:R-:W-:Y:S03]  /*9d40*/  MUFU.EX2 R134, R134 ;  /* 0x0000008600867308 */ /* 0x000fe60000000800 */
[----:B------:R-:W-:-:S02]  /*9d50*/  F2FP.PACK_AB R52, R96, R97 ;  /* 0x000000616034723e */ /* 0x000fc400000000ff */
[----:B------:R-:W-:Y:S01]  /*9d60*/  F2FP.PACK_AB R53, R98, R99 ;  /* 0x000000636235723e */ /* 0x000fe200000000ff */
[----:B------:R-:W-:Y:S01]  /*9d70*/  FADD.FTZ R99, R99, R86 ;  /* 0x0000005663637221 */ /* 0x000fe20000010000 */
[----:B------:R-:W-:Y:S01]  /*9d80*/  F2FP.PACK_AB R54, R181, R90 ;  /* 0x0000005ab536723e */ /* 0x000fe200000000ff */
[----:B------:R-:W2:Y:S01]  /*9d90*/  MUFU.EX2 R127, R127 ;  /* 0x0000007f007f7308 */ /* 0x000ea20000000800 */
[----:B----4-:R-:W-:-:S07]  /*9da0*/  F2FP.PACK_AB R55, R176, R183 ;  /* 0x000000b7b037723e */ /* 0x010fce00000000ff */
[C---:B-1----:R-:W-:Y:S01]  /*9db0*/  HMMA.16816.F32 R16, R52.reuse, R60, R16 ;  /* 0x0000003c3410723c */ /* 0x042fe20000001810 */
[----:B------:R-:W-:Y:S07]  /*9dc0*/  MUFU.EX2 R125, R125 ;  /* 0x0000007d007d7308 */ /* 0x000fee0000000800 */
[C---:B------:R-:W-:Y:S01]  /*9dd0*/  HMMA.16816.F32 R20, R52.reuse, R62, R20 ;  /* 0x0000003e3414723c */ /* 0x040fe20000001814 */
[----:B------:R-:W1:Y:S01]  /*9de0*/  LDSM.16.MT88.4 R60, [R116+0xdc00] ;  /* 0x00dc0000743c783b */ /* 0x000e620000004200 */
[----:B------:R-:W-:Y:S06]  /*9df0*/  MUFU.EX2 R136, R143 ;  /* 0x0000008f00887308 */ /* 0x000fec0000000800 */
[C---:B--2---:R-:W-:Y:S02]  /*9e00*/  HMMA.16816.F32 R8, R52.reuse, R64, R8 ;  /* 0x000000403408723c */ /* 0x044fe40000001808 */
[----:B------:R-:W-:Y:S06]  /*9e10*/  MUFU.EX2 R129, R129 ;  /* 0x0000008100817308 */ /* 0x000fec0000000800 */
[C---:B------:R-:W-:Y:S01]  /*9e20*/  HMMA.16816.F32 R12, R52.reuse, R66, R12 ;  /* 0x00000042340c723c */ /* 0x040fe2000000180c */
[----:B------:R-:W2:Y:S01]  /*9e30*/  LDSM.16.MT88.4 R64, [R156+0xdc00] ;  /* 0x00dc00009c40783b */ /* 0x000ea20000004200 */
[----:B------:R-:W4:Y:S06]  /*9e40*/  MUFU.EX2 R128, R128 ;  /* 0x0000008000807308 */ /* 0x000f2c0000000800 */
[C---:B---3--:R-:W-:Y:S02]  /*9e50*/  HMMA.16816.F32 R32, R52.reuse, R68, R32 ;  /* 0x000000443420723c */ /* 0x048fe40000001820 */
[----:B------:R-:W-:Y:S06]  /*9e60*/  MUFU.EX2 R126, R126 ;  /* 0x0000007e007e7308 */ /* 0x000fec0000000800 */
[C---:B------:R-:W-:Y:S01]  /*9e70*/  HMMA.16816.F32 R36, R52.reuse, R70, R36 ;  /* 0x000000463424723c */ /* 0x040fe20000001824 */
[----:B------:R-:W-:Y:S01]  /*9e80*/  LDSM.16.MT88.4 R68, [R116+0xc000] ;  /* 0x00c000007444783b */ /* 0x000fe20000004200 */
[----:B------:R-:W3:Y:S06]  /*9e90*/  MUFU.EX2 R131, R131 ;  /* 0x0000008300837308 */ /* 0x000eec0000000800 */
[C---:B------:R-:W-:Y:S02]  /*9ea0*/  HMMA.16816.F32 R24, R52.reuse, R72, R24 ;  /* 0x000000483418723c */ /* 0x040fe40000001818 */
[----:B------:R-:W-:Y:S06]  /*9eb0*/  MUFU.EX2 R58, R92 ;  /* 0x0000005c003a7308 */ /* 0x000fec0000000800 */
[C---:B-1----:R-:W-:Y:S02]  /*9ec0*/  HMMA.16816.F32 R48, R52.reuse, R60, R48 ;  /* 0x0000003c3430723c */ /* 0x042fe40000001830 */
[----:B------:R-:W1:Y:S06]  /*9ed0*/  MUFU.EX2 R59, R93 ;  /* 0x0000005d003b7308 */ /* 0x000e6c0000000800 */
[C---:B------:R-:W-:Y:S01]  /*9ee0*/  HMMA.16816.F32 R4, R52.reuse, R62, R4 ;  /* 0x0000003e3404723c */ /* 0x040fe20000001804 */
[----:B------:R-:W1:Y:S01]  /*9ef0*/  LDSM.16.MT88.4 R60, [R116+0xa000] ;  /* 0x00a00000743c783b */ /* 0x000e620000004200 */
[----:B------:R-:W-:Y:S06]  /*9f00*/  MUFU.EX2 R139, R139 ;  /* 0x0000008b008b7308 */ /* 0x000fec0000000800 */
[C---:B--2---:R-:W-:Y:S02]  /*9f10*/  HMMA.16816.F32 R40, R52.reuse, R64, R40 ;  /* 0x000000403428723c */ /* 0x044fe40000001828 */
[----:B------:R-:W-:Y:S06]  /*9f20*/  MUFU.EX2 R180, R180 ;  /* 0x000000b400b47308 */ /* 0x000fec0000000800 */
[C---:B------:R-:W-:Y:S01]  /*9f30*/  HMMA.16816.F32 R44, R52.reuse, R66, R44 ;  /* 0x00000042342c723c */ /* 0x040fe2000000182c */
[----:B------:R-:W2:Y:S07]  /*9f40*/  LDSM.16.MT88.4 R64, [R156+0xa000] ;  /* 0x00a000009c40783b */ /* 0x000eae0000004200 */
[----:B------:R-:W-:Y:S01]  /*9f50*/  HMMA.16816.F32 R28, R52, R74, R28 ;  /* 0x0000004a341c723c */ /* 0x000fe2000000181c */
[----:B------:R-:W3:Y:S06]  /*9f60*/  LDSM.16.MT88.4 R72, [R156+0xc000] ;  /* 0x00c000009c48783b */ /* 0x000eec0000004200 */
[----:B------:R-:W-:-:S02]  /*9f70*/  F2FP.PACK_AB R52, R163, R182 ;  /* 0x000000b6a334723e */ /* 0x000fc400000000ff */
[----:B-----5:R-:W-:Y:S02]  /*9f80*/  F2FP.PACK_AB R53, R175, R154 ;  /* 0x0000009aaf35723e */ /* 0x020fe400000000ff */
        /* <DEDUP_REMOVED lines=10> */
[----:B------:R-:W5:Y:S07]  /*a030*/  LDSM.16.MT88.4 R68, [R156+0xa400] ;  /* 0x00a400009c44783b */ /* 0x000f6e0000004200 */
[C---:B---3--:R-:W-:Y:S08]  /*a040*/  HMMA.16816.F32 R24, R52.reuse, R72, R24 ;  /* 0x000000483418723c */ /* 0x048ff00000001818 */
[C---:B-1----:R-:W-:Y:S08]  /*a050*/  HMMA.16816.F32 R48, R52.reuse, R60, R48 ;  /* 0x0000003c3430723c */ /* 0x042ff00000001830 */
[C---:B------:R-:W-:Y:S01]  /*a060*/  HMMA.16816.F32 R4, R52.reuse, R62, R4 ;  /* 0x0000003e3404723c */ /* 0x040fe20000001804 */
[----:B------:R-:W1:Y:S07]  /*a070*/  LDSM.16.MT88.4 R60, [R116+0xa400] ;  /* 0x00a40000743c783b */ /* 0x000e6e0000004200 */
[C---:B------:R-:W-:Y:S01]  /*a080*/  HMMA.16816.F32 R28, R52.reuse, R74, R28 ;  /* 0x0000004a341c723c */ /* 0x040fe2000000181c */
[----:B------:R-:W-:Y:S07]  /*a090*/  LDSM.16.MT88.4 R72, [R116+0xc400] ;  /* 0x00c400007448783b */ /* 0x000fee0000004200 */
[C---:B--2---:R-:W-:Y:S08]  /*a0a0*/  HMMA.16816.F32 R40, R52.reuse, R64, R40 ;  /* 0x000000403428723c */ /* 0x044ff00000001828 */
[----:B------:R-:W-:Y:S01]  /*a0b0*/  HMMA.16816.F32 R44, R52, R66, R44 ;  /* 0x00000042342c723c */ /* 0x000fe2000000182c */
[----:B------:R-:W2:Y:S06]  /*a0c0*/  LDSM.16.MT88.4 R64, [R156+0xc400] ;  /* 0x00c400009c40783b */ /* 0x000eac0000004200 */
[----:B------:R-:W-:-:S02]  /*a0d0*/  F2FP.PACK_AB R52, R150, R141 ;  /* 0x0000008d9634723e */ /* 0x000fc400000000ff */
[----:B------:R-:W-:Y:S02]  /*a0e0*/  F2FP.PACK_AB R53, R149, R146 ;  /* 0x000000929535723e */ /* 0x000fe400000000ff */
[----:B------:R-:W-:Y:S02]  /*a0f0*/  F2FP.PACK_AB R54, R145, R142 ;  /* 0x0000008e9136723e */ /* 0x000fe400000000ff */
[----:B------:R-:W-:-:S07]  /*a100*/  F2FP.PACK_AB R55, R147, R132 ;  /* 0x000000849337723e */ /* 0x000fce00000000ff */
[C---:B-----5:R-:W-:Y:S08]  /*a110*/  HMMA.16816.F32 R8, R52.reuse, R68, R8 ;  /* 0x000000443408723c */ /* 0x060ff00000001808 */
        /* <DEDUP_REMOVED lines=8> */
[C---:B------:R-:W-:Y:S08]  /*a1a0*/  HMMA.16816.F32 R32, R52.reuse, R72, R32 ;  /* 0x000000483420723c */ /* 0x040ff00000001820 */
[C---:B---3--:R-:W-:Y:S08]  /*a1b0*/  HMMA.16816.F32 R40, R52.reuse, R68, R40 ;  /* 0x000000443428723c */ /* 0x048ff00000001828 */
[C---:B------:R-:W-:Y:S01]  /*a1c0*/  HMMA.16816.F32 R44, R52.reuse, R70, R44 ;  /* 0x00000046342c723c */ /* 0x040fe2000000182c */
[----:B------:R-:W2:Y:S07]  /*a1d0*/  LDSM.16.MT88.4 R68, [R116+0xa800] ;  /* 0x00a800007444783b */ /* 0x000eae0000004200 */
[C---:B-1----:R-:W-:Y:S08]  /*a1e0*/  HMMA.16816.F32 R48, R52.reuse, R60, R48 ;  /* 0x0000003c3430723c */ /* 0x042ff00000001830 */
[C---:B------:R-:W-:Y:S01]  /*a1f0*/  HMMA.16816.F32 R4, R52.reuse, R62, R4 ;  /* 0x0000003e3404723c */ /* 0x040fe20000001804 */
[----:B------:R-:W1:Y:S07]  /*a200*/  LDSM.16.MT88.4 R60, [R156+0xc800] ;  /* 0x00c800009c3c783b */ /* 0x000e6e0000004200 */
[----:B------:R-:W-:Y:S01]  /*a210*/  HMMA.16816.F32 R36, R52, R74, R36 ;  /* 0x0000004a3424723c */ /* 0x000fe20000001824 */
[----:B------:R-:W3:Y:S06]  /*a220*/  LDSM.16.MT88.4 R72, [R116+0xc800] ;  /* 0x00c800007448783b */ /* 0x000eec0000004200 */
[----:B------:R-:W-:-:S02]  /*a230*/  F2FP.PACK_AB R52, R127, R134 ;  /* 0x000000867f34723e */ /* 0x000fc400000000ff */
[----:B----4-:R-:W-:Y:S02]  /*a240*/  F2FP.PACK_AB R53, R128, R129 ;  /* 0x000000818035723e */ /* 0x010fe400000000ff */
[----:B------:R-:W-:Y:S02]  /*a250*/  F2FP.PACK_AB R54, R136, R125 ;  /* 0x0000007d8836723e */ /* 0x000fe400000000ff */
[----:B------:R-:W-:-:S07]  /*a260*/  F2FP.PACK_AB R55, R131, R126 ;  /* 0x0000007e8337723e */ /* 0x000fce00000000ff */
[C---:B--2---:R-:W-:Y:S08]  /*a270*/  HMMA.16816.F32 R16, R52.reuse, R68, R16 ;  /* 0x000000443410723c */ /* 0x044ff00000001810 */
[C---:B------:R-:W-:Y:S01]  /*a280*/  HMMA.16816.F32 R20, R52.reuse, R70, R20 ;  /* 0x000000463414723c */ /* 0x040fe20000001814 */
[----:B------:R-:W2:Y:S07]  /*a290*/  LDSM.16.MT88.4 R68, [R116+0xe800] ;  /* 0x00e800007444783b */ /* 0x000eae0000004200 */
[C---:B------:R-:W-:Y:S08]  /*a2a0*/  HMMA.16816.F32 R8, R52.reuse, R64, R8 ;  /* 0x000000403408723c */ /* 0x040ff00000001808 */
[C---:B-1----:R-:W-:Y:S01]  /*a2b0*/  HMMA.16816.F32 R24, R52.reuse, R60, R24 ;  /* 0x0000003c3418723c */ /* 0x042fe20000001818 */
[----:B------:R-:W-:Y:S07]  /*a2c0*/  MUFU.EX2 R61, R95 ;  /* 0x0000005f003d7308 */ /* 0x000fee0000000800 */
[C---:B------:R-:W-:Y:S01]  /*a2d0*/  HMMA.16816.F32 R28, R52.reuse, R62, R28 ;  /* 0x0000003e341c723c */ /* 0x040fe2000000181c */
[----:B------:R-:W-:Y:S07]  /*a2e0*/  MUFU.EX2 R62, R135 ;  /* 0x00000087003e7308 */ /* 0x000fee0000000800 */
[C---:B------:R-:W-:Y:S01]  /*a2f0*/  HMMA.16816.F32 R12, R52.reuse, R66, R12 ;  /* 0x00000042340c723c */ /* 0x040fe2000000180c */
[----:B------:R1:W4:Y:S01]  /*a300*/  MUFU.EX2 R60, R94 ;  /* 0x0000005e003c7308 */ /* 0x0003220000000800 */
[----:B------:R-:W5:Y:S06]  /*a310*/  LDSM.16.MT88.4 R64, [R156+0xe800] ;  /* 0x00e800009c40783b */ /* 0x000f6c0000004200 */
[C---:B---3--:R-:W-:Y:S01]  /*a320*/  HMMA.16816.F32 R32, R52.reuse, R72, R32 ;  /* 0x000000483420723c */ /* 0x048fe20000001820 */
[----:B------:R-:W3:Y:S07]  /*a330*/  MUFU.EX2 R63, R120 ;  /* 0x00000078003f7308 */ /* 0x000eee0000000800 */
[C---:B--2---:R-:W-:Y:S01]  /*a340*/  HMMA.16816.F32 R48, R52.reuse, R68, R48 ;  /* 0x000000443430723c */ /* 0x044fe20000001830 */
[----:B-1----:R-:W1:Y:S06]  /*a350*/  LDSM.16.MT88.4 R92, [R156+0xcc00] ;  /* 0x00cc00009c5c783b */ /* 0x002e6c0000004200 */
[----:B------:R-:W-:Y:S01]  /*a360*/  F2FP.PACK_AB R68, R59, R58 ;  /* 0x0000003a3b44723e */ /* 0x000fe200000000ff */
[----:B------:R-:W-:Y:S01]  /*a370*/  HMMA.16816.F32 R4, R52, R70, R4 ;  /* 0x000000463404723c */ /* 0x000fe20000001804 */
[----:B----4-:R-:W-:-:S06]  /*a380*/  F2FP.PACK_AB R69, R60, R61 ;  /* 0x0000003d3c45723e */ /* 0x010fcc00000000ff */
[----:B------:R-:W-:Y:S01]  /*a390*/  F2FP.PACK_AB R70, R62, R139 ;  /* 0x0000008b3e46723e */ /* 0x000fe200000000ff */
[----:B------:R-:W-:Y:S01]  /*a3a0*/  HMMA.16816.F32 R36, R52, R74, R36 ;  /* 0x0000004a3424723c */ /* 0x000fe20000001824 */
[----:B---3--:R-:W-:-:S07]  /*a3b0*/  F2FP.PACK_AB R71, R180, R63 ;  /* 0x0000003fb447723e */ /* 0x008fce00000000ff */
[C---:B------:R-:W-:Y:S01]  /*a3c0*/  HMMA.16816.F32 R112, R68.reuse, R108, R8 ;  /* 0x0000006c4470723c */ /* 0x040fe20000001808 */
[----:B------:R-:W2:Y:S07]  /*a3d0*/  LDSM.16.MT88.4 R8, [R116+0xcc00] ;  /* 0x00cc00007408783b */ /* 0x000eae0000004200 */
[C---:B------:R-:W-:Y:S07]  /*a3e0*/  HMMA.16816.F32 R108, R68.reuse, R110, R12 ;  /* 0x0000006e446c723c */ /* 0x040fee000000180c */
[----:B------:R-:W-:Y:S01]  /*a3f0*/  FADD.FTZ R13, R85, R2 ;  /* 0x00000002550d7221 */ /* 0x000fe20000010000 */
[----:B------:R-:W-:Y:S01]  /*a400*/  HMMA.16816.F32 R104, R68, R100, R16 ;  /* 0x000000644468723c */ /* 0x000fe20000001810 */
[----:B------:R-:W-:-:S02]  /*a410*/  MOV R2, R56 ;  /* 0x0000003800027202 */ /* 0x000fc40000000f00 */
[----:B------:R-:W-:-:S04]  /*a420*/  FADD.FTZ R13, R84, R13 ;  /* 0x0000000d540d7221 */ /* 0x000fc80000010000 */
[----:B------:R-:W-:Y:S01]  /*a430*/  FADD.FTZ R0, R82, R13 ;  /* 0x0000000d52007221 */ /* 0x000fe20000010000 */
[----:B-----5:R-:W-:Y:S03]  /*a440*/  HMMA.16816.F32 R40, R52, R64, R40 ;  /* 0x000000403428723c */ /* 0x020fe60000001828 */
[----:B------:R-:W-:-:S04]  /*a450*/  FADD.FTZ R0, R87, R0 ;  /* 0x0000000057007221 */ /* 0x000fc80000010000 */
[----:B------:R-:W-:Y:S01]  /*a460*/  FADD.FTZ R13, R97, R0 ;  /* 0x00000000610d7221 */ /* 0x000fe20000010000 */
[----:B------:R-:W-:Y:S01]  /*a470*/  HMMA.16816.F32 R44, R52, R66, R44 ;  /* 0x00000042342c723c */ /* 0x000fe2000000182c */
[----:B------:R-:W-:Y:S02]  /*a480*/  FADD.FTZ R0, R98, R99 ;  /* 0x0000006362007221 */ /* 0x000fe40000010000 */
[----:B------:R-:W-:Y:S02]  /*a490*/  FADD.FTZ R13, R96, R13 ;  /* 0x0000000d600d7221 */ /* 0x000fe40000010000 */
[----:B------:R-:W-:Y:S02]  /*a4a0*/  FADD.FTZ R17, R183, R0 ;  /* 0x00000000b7117221 */ /* 0x000fe40000010000 */
[----:B------:R-:W-:Y:S01]  /*a4b0*/  FADD.FTZ R90, R90, R13 ;  /* 0x0000000d5a5a7221 */ /* 0x000fe20000010000 */
[----:B-1----:R-:W-:Y:S01]  /*a4c0*/  HMMA.16816.F32 R96, R68, R92, R24 ;  /* 0x0000005c4460723c */ /* 0x002fe20000001818 */
[----:B------:R-:W-:Y:S01]  /*a4d0*/  FADD.FTZ R17, R176, R17 ;  /* 0x00000011b0117221 */ /* 0x000fe20000010000 */
[----:B------:R-:W1:Y:S01]  /*a4e0*/  LDSM.16.MT88.4 R12, [R116+0xec00] ;  /* 0x00ec0000740c783b */ /* 0x000e620000004200 */
        /* <DEDUP_REMOVED lines=33> */
[----:B------:R-:W-:Y:S01]  /*a700*/  FADD.FTZ R61, R61, R0 ;  /* 0x000000003d3d7221 */ /* 0x000fe20000010000 */
[----:B------:R-:W-:Y:S01]  /*a710*/  MOV R0, R3 ;  /* 0x0000000300007202 */ /* 0x000fe20000000f00 */
[----:B------:R-:W-:-:S02]  /*a720*/  FADD.FTZ R58, R59, R58 ;  /* 0x0000003a3b3a7221 */ /* 0x000fc40000010000 */
[----:B------:R-:W-:Y:S02]  /*a730*/  FADD.FTZ R60, R60, R61 ;  /* 0x0000003d3c3c7221 */ /* 0x000fe40000010000 */
[----:B------:R-:W-:Y:S01]  /*a740*/  FADD.FTZ R139, R139, R58 ;  /* 0x0000003a8b8b7221 */ /* 0x000fe20000010000 */
[----:B------:R-:W-:Y:S01]  /*a750*/  HMMA.16816.F32 R68, R68, R14, R4 ;  /* 0x0000000e4444723c */ /* 0x000fe20000001804 */
[----:B------:R-:W-:Y:S02]  /*a760*/  FADD.FTZ R63, R63, R60 ;  /* 0x0000003c3f3f7221 */ /* 0x000fe40000010000 */
[----:B------:R-:W-:Y:S02]  /*a770*/  FADD.FTZ R177, R62, R139 ;  /* 0x0000008b3eb17221 */ /* 0x000fe40000010000 */
[----:B------:R-:W-:-:S03]  /*a780*/  FADD.FTZ R180, R180, R63 ;  /* 0x0000003fb4b47221 */ /* 0x000fc60000010000 */
.L_x_1804:
        /* <DEDUP_REMOVED lines=14> */
.L_x_1814:
        /* <DEDUP_REMOVED lines=64> */
.L_x_1811:
        /* <DEDUP_REMOVED lines=26> */
[----:B------:R-:W4:Y:S08]  /*ae10*/  LDSM.16.M88.4 R124, [R158+0x3000] ;  /* 0x003000009e7c783b */ /* 0x000f300000000200 */
        /* <DEDUP_REMOVED lines=15> */
[----:B------:R-:W1:Y:S01]  /*af10*/  LDSM.16.M88.4 R128, [R118+0x3000] ;  /* 0x003000007680783b */ /* 0x000e620000000200 */
        /* <DEDUP_REMOVED lines=276> */
[----:B------:R-:W-:Y:S04]  /*c060*/  LOP3.LUT R10, R10, c[0x0][0x2d0], RZ, 0x3c, !PT ;  /* 0x0000b4000a0a7a12 */ /* 0x000fe800078e3cff */
[----:B------:R-:W-:Y:S01]  /*c070*/  ISETP.GE.AND P2, PT, R10, RZ, PT ;  /* 0x000000ff0a00720c */ /* 0x000fe20003f46270 */
[----:B--2---:R-:W2:Y:S02]  /*c080*/  MUFU.RCP R2, R5 ;  /* 0x0000000500027308 */ /* 0x004ea40000001000 */
[----:B--2---:R-:W-:Y:S02]  /*c090*/  IADD3 R6, R2, 0xffffffe, RZ ;  /* 0x0ffffffe02067810 */ /* 0x004fe40007ffe0ff */
[----:B------:R-:W-:Y:S06]  /*c0a0*/  IABS R2, R8 ;  /* 0x0000000800027213 */ /* 0x000fec0000000000 */
[----:B------:R-:W2:Y:S01]  /*c0b0*/  F2I.FTZ.U32.TRUNC.NTZ R7, R6 ;  /* 0x0000000600077305 */ /* 0x000ea2000021f000 */
        /* <DEDUP_REMOVED lines=48> */
.L_x_1813:
        /* <DEDUP_REMOVED lines=26> */
.L_x_1812:
        /* <DEDUP_REMOVED lines=137> */
[----:B------:R-:W-:Y:S01]  /*cdf0*/  MUFU.EX2 R124, R124 ;  /* 0x0000007c007c7308 */ /* 0x000fe20000000800 */
[C---:B------:R-:W-:Y:S02]  /*ce00*/  FMUL.FTZ R43, R53.reuse, R79 ;  /* 0x0000004f352b7220 */ /* 0x040fe40000410000 */
[----:B------:R-:W-:Y:S01]  /*ce10*/  LDSM.16.MT88.4 R76, [R156+0xe400] ;  /* 0x00e400009c4c783b */ /* 0x000fe20000004200 */
[C---:B------:R-:W-:Y:S02]  /*ce20*/  FMUL.FTZ R48, R54.reuse, R68 ;  /* 0x0000004436307220 */ /* 0x040fe40000410000 */
[----:B------:R-:W-:Y:S02]  /*ce30*/  FMUL.FTZ R49, R54, R69 ;  /* 0x0000004536317220 */ /* 0x000fe40000410000 */
[C---:B------:R-:W-:Y:S02]  /*ce40*/  FMUL.FTZ R50, R53.reuse, R70 ;  /* 0x0000004635327220 */ /* 0x040fe40000410000 */
[----:B------:R-:W1:Y:S01]  /*ce50*/  MUFU.EX2 R117, R117 ;  /* 0x0000007500757308 */ /* 0x000e620000000800 */
        /* <DEDUP_REMOVED lines=15> */
[----:B-1----:R-:W-:Y:S01]  /*cf50*/  F2FP.PACK_AB R58, R117, R124 ;  /* 0x0000007c753a723e */ /* 0x002fe200000000ff */
        /* <DEDUP_REMOVED lines=38> */
[----:B------:R-:W-:Y:S01]  /*d1c0*/  FFMA.FTZ R97, R221, c[0x0][0x23c], -R122 ;  /* 0x00008f00dd617a23 */ /* 0x000fe2000001087a */
[C---:B------:R-:W-:Y:S03]  /*d1d0*/  HMMA.16816.F32 R20, R56.reuse, R28, R20 ;  /* 0x0000001c3814723c */ /* 0x040fe60000001814 */
[----:B------:R-:W-:Y:S02]  /*d1e0*/  FFMA.FTZ R136, R53, R180, R136 ;  /* 0x000000b435887223 */ /* 0x000fe40000010088 */
        /* <DEDUP_REMOVED lines=23> */
[----:B------:R-:W1:Y:S01]  /*d360*/  MUFU.EX2 R81, R81 ;  /* 0x0000005100517308 */ /* 0x000e620000000800 */
[--C-:B------:R-:W-:Y:S02]  /*d370*/  FFMA.FTZ R80, R229, c[0x0][0x23c], -R122.reuse ;  /* 0x00008f00e5507a23 */ /* 0x100fe4000001087a */
[----:B------:R-:W-:Y:S02]  /*d380*/  FFMA.FTZ R82, R222, c[0x0][0x23c], -R123 ;  /* 0x00008f00de527a23 */ /* 0x000fe4000001087b */
        /* <DEDUP_REMOVED lines=8> */
[----:B------:R-:W2:Y:S01]  /*d410*/  MUFU.EX2 R83, R83 ;  /* 0x0000005300537308 */ /* 0x000ea20000000800 */
[C---:B------:R-:W-:Y:S02]  /*d420*/  FMUL.FTZ R46, R53.reuse, R74 ;  /* 0x0000004a352e7220 */ /* 0x040fe40000410000 */
[----:B------:R-:W-:Y:S02]  /*d430*/  FMUL.FTZ R47, R53, R75 ;  /* 0x0000004b352f7220 */ /* 0x000fe40000410000 */
[----:B------:R-:W3:Y:S01]  /*d440*/  LDSM.16.MT88.4 R72, [R116+0x9400] ;  /* 0x009400007448783b */ /* 0x000ee20000004200 */
[----:B------:R-:W-:Y:S02]  /*d450*/  FADD.FTZ R53, R121, R136 ;  /* 0x0000008879357221 */ /* 0x000fe40000010000 */
[----:B------:R-:W-:Y:S02]  /*d460*/  FADD.FTZ R54, R124, R125 ;  /* 0x0000007d7c367221 */ /* 0x000fe40000010000 */
[C---:B------:R-:W-:Y:S01]  /*d470*/  HMMA.16816.F32 R44, R56.reuse, R60, R44 ;  /* 0x0000003c382c723c */ /* 0x040fe2000000182c */
[----:B------:R-:W4:Y:S02]  /*d480*/  MUFU.EX2 R82, R82 ;  /* 0x0000005200527308 */ /* 0x000f240000000800 */
[----:B------:R-:W-:Y:S02]  /*d490*/  FADD.FTZ R120, R120, R53 ;  /* 0x0000003578787221 */ /* 0x000fe40000010000 */
[----:B------:R-:W-:Y:S02]  /*d4a0*/  FADD.FTZ R117, R117, R54 ;  /* 0x0000003675757221 */ /* 0x000fe40000010000 */
[----:B------:R-:W-:Y:S01]  /*d4b0*/  FADD.FTZ R95, R55, R120 ;  /* 0x00000078375f7221 */ /* 0x000fe20000010000 */
[----:B------:R-:W-:Y:S01]  /*d4c0*/  HMMA.16816.F32 R48, R56, R62, R48 ;  /* 0x0000003e3830723c */ /* 0x000fe20000001830 */
[----:B------:R-:W5:Y:S02]  /*d4d0*/  LDSM.16.MT88.4 R60, [R156+0xb400] ;  /* 0x00b400009c3c783b */ /* 0x000f640000004200 */
[----:B------:R-:W-:Y:S01]  /*d4e0*/  MUFU.EX2 R143, R143 ;  /* 0x0000008f008f7308 */ /* 0x000fe20000000800 */
[--C-:B------:R-:W-:Y:S02]  /*d4f0*/  FFMA.FTZ R125, R187, c[0x0][0x23c], -R122.reuse ;  /* 0x00008f00bb7d7a23 */ /* 0x100fe4000001087a */
[----:B------:R-:W-:Y:S01]  /*d500*/  FFMA.FTZ R136, R185, c[0x0][0x23c], -R122 ;  /* 0x00008f00b9887a23 */ /* 0x000fe2000001087a */
[----:B-1----:R-:W-:Y:S01]  /*d510*/  F2FP.PACK_AB R58, R81, R84 ;  /* 0x00000054513a723e */ /* 0x002fe200000000ff */
[----:B------:R-:W-:Y:S01]  /*d520*/  FFMA.FTZ R184, R184, c[0x0][0x23c], -R123 ;  /* 0x00008f00b8b87a23 */ /* 0x000fe2000001087b */
[----:B------:R-:W-:Y:S03]  /*d530*/  F2FP.PACK_AB R56, R93, R96 ;  /* 0x000000605d38723e */ /* 0x000fe600000000ff */
[----:B------:R-:W-:Y:S01]  /*d540*/  F2FP.PACK_AB R57, R85, R88 ;  /* 0x000000585539723e */ /* 0x000fe200000000ff */
[----:B------:R-:W-:Y:S01]  /*d550*/  FADD.FTZ R88, R88, R95 ;  /* 0x0000005f58587221 */ /* 0x000fe20000010000 */
[----:B--2---:R-:W-:Y:S01]  /*d560*/  F2FP.PACK_AB R59, R83, R80 ;  /* 0x00000050533b723e */ /* 0x004fe200000000ff */
[----:B------:R-:W-:Y:S01]  /*d570*/  MUFU.EX2 R150, R150 ;  /* 0x0000009600967308 */ /* 0x000fe20000000800 */
[----:B------:R-:W-:Y:S01]  /*d580*/  FADD.FTZ R96, R96, R117 ;  /* 0x0000007560607221 */ /* 0x000fe20000010000 */
[----:B------:R-:W-:Y:S01]  /*d590*/  MOV R117, R0 ;  /* 0x0000000000757202 */ /* 0x000fe20000000f00 */
[----:B------:R-:W-:Y:S02]  /*d5a0*/  FADD.FTZ R85, R85, R88 ;  /* 0x0000005855557221 */ /* 0x000fe40000010000 */
[----:B------:R-:W-:Y:S01]  /*d5b0*/  FADD.FTZ R93, R93, R96 ;  /* 0x000000605d5d7221 */ /* 0x000fe20000010000 */
[C---:B------:R-:W-:Y:S03]  /*d5c0*/  HMMA.16816.F32 R4, R56.reuse, R64, R4 ;  /* 0x000000403804723c */ /* 0x040fe60000001804 */
[--C-:B------:R-:W-:Y:S01]  /*d5d0*/  FFMA.FTZ R186, R186, c[0x0][0x23c], -R123.reuse ;  /* 0x00008f00baba7a23 */ /* 0x100fe2000001087b */
[----:B------:R-:W-:Y:S01]  /*d5e0*/  MUFU.EX2 R145, R145 ;  /* 0x0000009100917308 */ /* 0x000fe20000000800 */
[--C-:B------:R-:W-:Y:S02]  /*d5f0*/  FFMA.FTZ R153, R190, c[0x0][0x23c], -R123.reuse ;  /* 0x00008f00be997a23 */ /* 0x100fe4000001087b */
[--C-:B------:R-:W-:Y:S01]  /*d600*/  FFMA.FTZ R194, R194, c[0x0][0x23c], -R123.reuse ;  /* 0x00008f00c2c27a23 */ /* 0x100fe2000001087b */
[C---:B------:R-:W-:Y:S01]  /*d610*/  HMMA.16816.F32 R8, R56.reuse, R66, R8 ;  /* 0x000000423808723c */ /* 0x040fe20000001808 */
[----:B------:R-:W1:Y:S03]  /*d620*/  LDSM.16.MT88.4 R64, [R116+0xb400] ;  /* 0x00b400007440783b */ /* 0x000e660000004200 */
[--C-:B------:R-:W-:Y:S02]  /*d630*/  FFMA.FTZ R196, R196, c[0x0][0x23c], -R123.reuse ;  /* 0x00008f00c4c47a23 */ /* 0x100fe4000001087b */
[----:B------:R-:W-:Y:S01]  /*d640*/  MUFU.EX2 R152, R152 ;  /* 0x0000009800987308 */ /* 0x000fe20000000800 */
[----:B------:R-:W-:Y:S01]  /*d650*/  FFMA.FTZ R123, R198, c[0x0][0x23c], -R123 ;  /* 0x00008f00c67b7a23 */ /* 0x000fe2000001087b */
[C---:B---3--:R-:W-:Y:S04]  /*d660*/  HMMA.16816.F32 R12, R56.reuse, R72, R12 ;  /* 0x00000048380c723c */ /* 0x048fe8000000180c */
[--C-:B------:R-:W-:Y:S02]  /*d670*/  FFMA.FTZ R163, R163, c[0x0][0x23c], -R122.reuse ;  /* 0x00008f00a3a37a23 */ /* 0x100fe4000001087a */
[--C-:B------:R-:W-:Y:S02]  /*d680*/  FFMA.FTZ R181, R181, c[0x0][0x23c], -R122.reuse ;  /* 0x00008f00b5b57a23 */ /* 0x100fe4000001087a */
[C---:B------:R-:W-:Y:S01]  /*d690*/  HMMA.16816.F32 R16, R56.reuse, R74, R16 ;  /* 0x0000004a3810723c */ /* 0x040fe20000001810 */
[----:B------:R-:W-:Y:S01]  /*d6a0*/  LDSM.16.MT88.4 R72, [R156+0xc000] ;  /* 0x00c000009c48783b */ /* 0x000fe20000004200 */
[----:B------:R-:W-:Y:S02]  /*d6b0*/  MUFU.EX2 R147, R147 ;  /* 0x0000009300937308 */ /* 0x000fe40000000800 */
[----:B------:R-:W-:Y:S04]  /*d6c0*/  FFMA.FTZ R122, R3, c[0x0][0x23c], -R122 ;  /* 0x00008f00037a7a23 */ /* 0x000fe8000001087a */
[C---:B-----5:R-:W-:Y:S04]  /*d6d0*/  HMMA.16816.F32 R20, R56.reuse, R60, R20 ;  /* 0x0000003c3814723c */ /* 0x060fe80000001814 */
[----:B------:R-:W-:Y:S04]  /*d6e0*/  MUFU.EX2 R154, R154 ;  /* 0x0000009a009a7308 */ /* 0x000fe80000000800 */
[C---:B------:R-:W-:Y:S01]  /*d6f0*/  HMMA.16816.F32 R24, R56.reuse, R62, R24 ;  /* 0x0000003e3818723c */ /* 0x040fe20000001818 */
[----:B------:R-:W2:Y:S05]  /*d700*/  LDSM.16.MT88.4 R60, [R116+0xd400] ;  /* 0x00d40000743c783b */ /* 0x000eaa0000004200 */
[----:B------:R-:W-:Y:S02]  /*d710*/  MUFU.EX2 R89, R89 ;  /* 0x0000005900597308 */ /* 0x000fe40000000800 */
[C---:B-1----:R-:W-:Y:S08]  /*d720*/  HMMA.16816.F32 R28, R56.reuse, R64, R28 ;  /* 0x00000040381c723c */ /* 0x042ff0000000181c */
[----:B------:R-:W1:Y:S01]  /*d730*/  MUFU.EX2 R90, R90 ;  /* 0x0000005a005a7308 */ /* 0x000e620000000800 */
[C---:B------:R-:W-:Y:S01]  /*d740*/  HMMA.16816.F32 R32, R56.reuse, R66, R32 ;  /* 0x000000423820723c */ /* 0x040fe20000001820 */
[----:B------:R-:W3:Y:S07]  /*d750*/  LDSM.16.MT88.4 R64, [R156+0x9800] ;  /* 0x009800009c40783b */ /* 0x000eee0000004200 */
[C---:B------:R-:W-:Y:S01]  /*d760*/  HMMA.16816.F32 R36, R56.reuse, R68, R36 ;  /* 0x000000443824723c */ /* 0x040fe20000001824 */
[----:B------:R-:W-:Y:S07]  /*d770*/  MUFU.EX2 R91, R91 ;  /* 0x0000005b005b7308 */ /* 0x000fee0000000800 */
[C---:B------:R-:W-:Y:S01]  /*d780*/  HMMA.16816.F32 R40, R56.reuse, R70, R40 ;  /* 0x000000463828723c */ /* 0x040fe20000001828 */
[----:B------:R-:W5:Y:S02]  /*d790*/  LDSM.16.MT88.4 R68, [R116+0x9800] ;  /* 0x009800007444783b */ /* 0x000f640000004200 */
[----:B------:R-:W3:Y:S05]  /*d7a0*/  MUFU.EX2 R98, R98 ;  /* 0x0000006200627308 */ /* 0x000eea0000000800 */
[C---:B--2---:R-:W-:Y:S05]  /*d7b0*/  HMMA.16816.F32 R44, R56.reuse, R60, R44 ;  /* 0x0000003c382c723c */ /* 0x044fea000000182c */
[----:B------:R-:W2:Y:S03]  /*d7c0*/  MUFU.EX2 R97, R97 ;  /* 0x0000006100617308 */ /* 0x000ea60000000800 */
[----:B------:R-:W-:Y:S01]  /*d7d0*/  HMMA.16816.F32 R48, R56, R62, R48 ;  /* 0x0000003e3830723c */ /* 0x000fe20000001830 */
[----:B------:R-:W5:Y:S06]  /*d7e0*/  LDSM.16.MT88.4 R60, [R156+0xb800] ;  /* 0x00b800009c3c783b */ /* 0x000f6c0000004200 */
[----:B----4-:R-:W-:Y:S01]  /*d7f0*/  F2FP.PACK_AB R56, R82, R87 ;  /* 0x000000575238723e */ /* 0x010fe200000000ff */
[----:B------:R-:W-:Y:S01]  /*d800*/  MUFU.EX2 R130, R130 ;  /* 0x0000008200827308 */ /* 0x000fe20000000800 */
[----:B-1----:R-:W-:Y:S03]  /*d810*/  F2FP.PACK_AB R57, R90, R89 ;  /* 0x000000595a39723e */ /* 0x002fe600000000ff */
[----:B---3--:R-:W-:Y:S06]  /*d820*/  F2FP.PACK_AB R58, R98, R91 ;  /* 0x0000005b623a723e */ /* 0x008fec00000000ff */
[----:B------:R-:W1:Y:S01]  /*d830*/  MUFU.EX2 R127, R127 ;  /* 0x0000007f007f7308 */ /* 0x000e620000000800 */
[----:B--2---:R-:W-:Y:S07]  /*d840*/  F2FP.PACK_AB R59, R126, R97 ;  /* 0x000000617e3b723e */ /* 0x004fee00000000ff */
[C---:B------:R-:W-:Y:S02]  /*d850*/  HMMA.16816.F32 R4, R56.reuse, R64, R4 ;  /* 0x000000403804723c */ /* 0x040fe40000001804 */
[----:B------:R-:W-:Y:S06]  /*d860*/  MUFU.EX2 R129, R129 ;  /* 0x0000008100817308 */ /* 0x000fec0000000800 */
[C---:B------:R-:W-:Y:S01]  /*d870*/  HMMA.16816.F32 R8, R56.reuse, R66, R8 ;  /* 0x000000423808723c */ /* 0x040fe20000001808 */
[----:B------:R-:W2:Y:S03]  /*d880*/  LDSM.16.MT88.4 R64, [R116+0xb800] ;  /* 0x00b800007440783b */ /* 0x000ea60000004200 */
[----:B------:R-:W3:Y:S04]  /*d890*/  MUFU.EX2 R132, R132 ;  /* 0x0000008400847308 */ /* 0x000ee80000000800 */
[C---:B-----5:R-:W-:Y:S06]  /*d8a0*/  HMMA.16816.F32 R12, R56.reuse, R68, R12 ;  /* 0x00000044380c723c */ /* 0x060fec000000180c */
[----:B------:R-:W4:Y:S02]  /*d8b0*/  MUFU.EX2 R134, R134 ;  /* 0x0000008600867308 */ /* 0x000f240000000800 */
[C---:B------:R-:W-:Y:S01]  /*d8c0*/  HMMA.16816.F32 R16, R56.reuse, R70, R16 ;  /* 0x000000463810723c */ /* 0x040fe20000001810 */
[----:B------:R-:W5:Y:S07]  /*d8d0*/  LDSM.16.MT88.4 R68, [R156+0xd800] ;  /* 0x00d800009c44783b */ /* 0x000f6e0000004200 */
[----:B------:R-:W-:Y:S01]  /*d8e0*/  MUFU.EX2 R140, R140 ;  /* 0x0000008c008c7308 */ /* 0x000fe20000000800 */
        /* <DEDUP_REMOVED lines=67> */
[----:B------:R-:W5:Y:S02]  /*dd20*/  LDSM.16.MT88.4 R68, [R116+0xe000] ;  /* 0x00e000007444783b */ /* 0x000f640000004200 */
[----:B------:R-:W-:Y:S05]  /*dd30*/  MUFU.EX2 R122, R122 ;  /* 0x0000007a007a7308 */ /* 0x000fea0000000800 */
        /* <DEDUP_REMOVED lines=44> */
[----:B--2---:R-:W-:Y:S02]  /*e000*/  F2FP.PACK_AB R69, R64, R3 ;  /* 0x000000034045723e */ /* 0x004fe400000000ff */
[----:B------:R-:W-:Y:S02]  /*e010*/  F2FP.PACK_AB R71, R122, R65 ;  /* 0x000000417a47723e */ /* 0x000fe400000000ff */
[C---:B------:R-:W-:Y:S08]  /*e020*/  HMMA.16816.F32 R24, R52.reuse, R74, R24 ;  /* 0x0000004a3418723c */ /* 0x040ff00000001818 */
[C---:B------:R-:W-:Y:S08]  /*e030*/  HMMA.16816.F32 R28, R52.reuse, R76, R28 ;  /* 0x0000004c341c723c */ /* 0x040ff0000000181c */
[C---:B------:R-:W-:Y:S01]  /*e040*/  HMMA.16816.F32 R32, R52.reuse, R78, R32 ;  /* 0x0000004e3420723c */ /* 0x040fe20000001820 */
[----:B------:R-:W-:Y:S07]  /*e050*/  LDSM.16.MT88.4 R76, [R156+0xec00] ;  /* 0x00ec00009c4c783b */ /* 0x000fee0000004200 */
[C---:B------:R-:W-:Y:S07]  /*e060*/  HMMA.16816.F32 R36, R52.reuse, R56, R36 ;  /* 0x000000383424723c */ /* 0x040fee0000001824 */
[----:B------:R-:W-:Y:S01]  /*e070*/  FADD.FTZ R56, R80, R85 ;  /* 0x0000005550387221 */ /* 0x000fe20000010000 */
[C---:B------:R-:W-:Y:S04]  /*e080*/  HMMA.16816.F32 R40, R52.reuse, R58, R40 ;  /* 0x0000003a3428723c */ /* 0x040fe80000001828 */
[----:B------:R-:W-:Y:S03]  /*e090*/  FADD.FTZ R56, R83, R56 ;  /* 0x0000003853387221 */ /* 0x000fe60000010000 */
[----:B------:R-:W-:Y:S01]  /*e0a0*/  FADD.FTZ R58, R84, R93 ;  /* 0x0000005d543a7221 */ /* 0x000fe20000010000 */
[C---:B----4-:R-:W-:Y:S01]  /*e0b0*/  HMMA.16816.F32 R44, R52.reuse, R60, R44 ;  /* 0x0000003c342c723c */ /* 0x050fe2000000182c */
[----:B------:R-:W1:Y:S03]  /*e0c0*/  LDSM.16.MT88.4 R92, [R156+0xcc00] ;  /* 0x00cc00009c5c783b */ /* 0x000e660000004200 */
[----:B------:R-:W-:Y:S02]  /*e0d0*/  FADD.FTZ R58, R81, R58 ;  /* 0x0000003a513a7221 */ /* 0x000fe40000010000 */
[----:B------:R-:W-:Y:S02]  /*e0e0*/  FADD.FTZ R89, R89, R56 ;  /* 0x0000003859597221 */ /* 0x000fe40000010000 */
[----:B------:R-:W-:Y:S04]  /*e0f0*/  HMMA.16816.F32 R48, R52, R62, R48 ;  /* 0x0000003e3430723c */ /* 0x000fe80000001830 */
[----:B------:R-:W-:Y:S04]  /*e100*/  FADD.FTZ R90, R90, R89 ;  /* 0x000000595a5a7221 */ /* 0x000fe80000010000 */
        /* <DEDUP_REMOVED lines=63> */
.L_x_1810:
        /* <DEDUP_REMOVED lines=198> */
.L_x_1816:
[----:B------:R-:W-:Y:S05]  /*f160*/  BSYNC B0 ;  /* 0x0000000000007941 */ /* 0x000fea0003800000 */
.L_x_1815:
[----:B------:R-:W5:Y:S01]  /*f170*/  S2R R2, SR_CTAID.X ;  /* 0x0000000000027919 */ /* 0x000f620000002500 */
[----:B---3--:R-:W-:Y:S01]  /*f180*/  SHF.R.S32.HI R4, RZ, 0x1f, R10 ;  /* 0x0000001fff047819 */ /* 0x008fe2000001140a */
[----:B------:R-:W-:Y:S01]  /*f190*/  BSSY B0, `(.L_x_1817) ;  /* 0x0000018000007945 */ /* 0x000fe20003800000 */
[----:B-----5:R-:W-:-:S04]  /*f1a0*/  SHF.L.U32 R3, R2, 0x6, RZ ;  /* 0x0000000602037819 */ /* 0x020fc800000006ff */
        /* <DEDUP_REMOVED lines=22> */
.L_x_1818:
[----:B------:R-:W-:Y:S05]  /*f310*/  BSYNC B0 ;  /* 0x0000000000007941 */ /* 0x000fea0003800000 */
.L_x_1817:
[----:B------:R-:W-:Y:S01]  /*f320*/  IMAD R2, R2, -0x40, R167 ;  /* 0xffffffc002027824 */ /* 0x000fe200078e02a7 */
[----:B------:R-:W-:-:S04]  /*f330*/  LEA.HI.SX32 R3, R8, 0x20, 0x1e ;  /* 0x0000002008037811 */ /* 0x000fc800078ff2ff */
[----:B------:R-:W-:-:S13]  /*f340*/  ISETP.GE.AND P0, PT, R3, R2, PT ;  /* 0x000000020300720c */ /* 0x000fda0003f06270 */
[----:B------:R-:W-:Y:S05]  /*f350*/  @P0 EXIT ;  /* 0x000000000000094d */ /* 0x000fea0003800000 */
        /* <DEDUP_REMOVED lines=14> */
.L_x_1819:
        /* <DEDUP_REMOVED lines=12> */
.L_x_6119:


//--------------------- .text._ZN5flash24flash_fwd_splitkv_kernelI23Flash_fwd_kernel_traitsILi96ELi64ELi128ELi4ELb0ELb0EN7cutlass6half_tE19Flash_kernel_traitsILi96ELi64ELi128ELi4ES3_EELb1ELb0ELb1ELb0ELb0ELb0ELb0ELb0EEEvNS_16Flash_fwd_paramsE --------------------------
	.section	.text._ZN5flash24flash_fwd_splitkv_kernelI23Flash_fwd_kernel_traitsILi96ELi64ELi128ELi4ELb0ELb0EN7cutlass6half_tE19Flash_kernel_traitsILi96ELi64ELi128ELi4ES3_EELb1ELb0ELb1ELb0ELb0ELb0ELb0ELb0EEEvNS_16Flash_fwd_paramsE,"ax",@progbits
	.sectioninfo	@"SHI_REGISTERS=220"
	.align	128
        .global         _ZN5flash24flash_fwd_splitkv_kernelI23Flash_fwd_kernel_traitsILi96ELi64ELi128ELi4ELb0ELb0EN7cutlass6half_tE19Flash_kernel_traitsILi96ELi64ELi128ELi4ES3_EELb1ELb0ELb1ELb0ELb0ELb0ELb0ELb0EEEvNS_16Flash_fwd_paramsE
        .type           _ZN5flash24flash_fwd_splitkv_kernelI23Flash_fwd_kernel_traitsILi96ELi64ELi128ELi4ELb0ELb0EN7cutlass6half_tE19Flash_kernel_traitsILi96ELi64ELi128ELi4ES3_EELb1ELb0ELb1ELb0ELb0ELb0ELb0ELb0EEEvNS_16Flash_fwd_paramsE,@function
        .size           _ZN5flash24flash_fwd_splitkv_kernelI23Flash_fwd_kernel_traitsILi96ELi64ELi128ELi4ELb0ELb0EN7cutlass6half_tE19Flash_kernel_traitsILi96ELi64ELi128ELi4ES3_EELb1ELb0ELb1ELb0ELb0ELb0ELb0ELb0EEEvNS_16Flash_fwd_paramsE,(.L_x_6120 - _ZN5flash24flash_fwd_splitkv_kernelI23Flash_fwd_kernel_traitsILi96ELi64ELi128ELi4ELb0ELb0EN7cutlass6half_tE19Flash_kernel_traitsILi96ELi64ELi128ELi4ES3_EELb1ELb0ELb1ELb0ELb0ELb0ELb0ELb0EEEvNS_16Flash_fwd_paramsE)
        .other          _ZN5flash24flash_fwd_splitkv_kernelI23Flash_fwd_kernel_traitsILi96ELi64ELi128ELi4ELb0ELb0EN7cutlass6half_tE19Flash_kernel_traitsILi96ELi64ELi128ELi4ES3_EELb1ELb0ELb1ELb0ELb0ELb0ELb0ELb0EEEvNS_16Flash_fwd_paramsE,@"STO_CUDA_ENTRY STV_DEFAULT"
_ZN5flash24flash_fwd_splitkv_kernelI23Flash_fwd_kernel_traitsILi96ELi64ELi128ELi4ELb0ELb0EN7cutlass6half_tE19Flash_kernel_traitsILi96ELi64ELi128ELi4ES3_EELb1ELb0ELb1ELb0ELb0ELb0ELb0ELb0EEEvNS_16Flash_fwd_paramsE:
.text._ZN5flash24flash_fwd_splitkv_kernelI23Flash_fwd_kernel_traitsILi96ELi64ELi128ELi4ELb0ELb0EN7cutlass6half_tE19Flash_kernel_traitsILi96ELi64ELi128ELi4ES3_EELb1ELb0ELb1ELb0ELb0ELb0ELb0ELb0EEEvNS_16Flash_fwd_paramsE:
        /* <DEDUP_REMOVED lines=33> */
.L_x_1820:
[----:B-1-34-:R-:W-:Y:S02]  /*0210*/  MOV R0, c[0x0][0x218] ;  /* 0x0000860000007a02 */ /* 0x01afe40000000f00 */
.L_x_1821:
        /* <DEDUP_REMOVED lines=35> */
[----:B------:R-:W-:Y:S02]  /*0450*/  IADD3 R182, -R21, R182, RZ ;  /* 0x000000b615b67210 */ /* 0x000fe40007ffe1ff */
[----:B------:R-:W-:-:S05]  /*0460*/  LOP3.LUT R2, R0, 0xfffffffc, RZ, 0xc0, !PT ;  /* 0xfffffffc00027812 */ /* 0x000fca00078ec0ff */
        /* <DEDUP_REMOVED lines=9> */
[----:B------:R-:W-:Y:S01]  /*0500*/  @!P0 IMAD R3, R15, c[0x0][0x1e4], R6 ;  /* 0x000079000f038a24 */ /* 0x000fe200078e0206 */
[----:B------:R-:W-:Y:S01]  /*0510*/  IADD3 R6, R8, 0x20, RZ ;  /* 0x0000002008067810 */ /* 0x000fe20007ffe0ff */
[----:B------:R-:W-:-:S02]  /*0520*/  IMAD R2, R2, c[0x0][0x1e8], RZ ;  /* 0x00007a0002027a24 */ /* 0x000fc400078e02ff */
[----:B------:R-:W-:-:S04]  /*0530*/  IMAD.WIDE.U32 R10, R21, c[0x0][0x1e8], R8 ;  /* 0x00007a00150a7a25 */ /* 0x000fc800078e0008 */
[----:B------:R-:W-:Y:S02]  /*0540*/  @P0 IMAD R183, R183, c[0x0][0x1ec], R5 ;  /* 0x00007b00b7b70a24 */ /* 0x000fe400078e0205 */
[----:B------:R-:W-:Y:S01]  /*0550*/  @!P0 IMAD.IADD R183, R13, 0x1, R3 ;  /* 0x000000010db78824 */ /* 0x000fe200078e0203 */
[----:B------:R-:W-:Y:S01]  /*0560*/  IADD3 R4, P0, R4, R10, RZ ;  /* 0x0000000a04047210 */ /* 0x000fe20007f1e0ff */
[----:B------:R-:W-:Y:S01]  /*0570*/  IMAD R2, R21, c[0x0][0x1ec], R2 ;  /* 0x00007b0015027a24 */ /* 0x000fe200078e0202 */
[----:B------:R-:W-:-:S04]  /*0580*/  SHF.R.S32.HI R3, RZ, 0x1f, R24 ;  /* 0x0000001fff037819 */ /* 0x000fc80000011418 */
[----:B------:R-:W-:Y:S01]  /*0590*/  IADD3.X R5, R183, R11, R2, P0, !PT ;  /* 0x0000000bb7057210 */ /* 0x000fe200007fe402 */
[----:B------:R-:W-:Y:S01]  /*05a0*/  IMAD R3, R3, c[0x0][0x1f0], RZ ;  /* 0x00007c0003037a24 */ /* 0x000fe200078e02ff */
[----:B------:R-:W-:Y:S01]  /*05b0*/  SHF.R.S32.HI R11, RZ, 0x2, R0 ;  /* 0x00000002ff0b7819 */ /* 0x000fe20000011400 */
[----:B------:R-:W-:Y:S01]  /*05c0*/  IMAD R0, R15, c[0x0][0x1c0], R24 ;  /* 0x000070000f007a24 */ /* 0x000fe200078e0218 */
[----:B------:R-:W-:Y:S01]  /*05d0*/  IADD3 R2, R8, 0x40, RZ ;  /* 0x0000004008027810 */ /* 0x000fe20007ffe0ff */
[C---:B------:R-:W-:Y:S01]  /*05e0*/  IMAD R3, R24.reuse, c[0x0][0x1f4], R3 ;  /* 0x00007d0018037a24 */ /* 0x040fe200078e0203 */
[----:B------:R-:W-:Y:S01]  /*05f0*/  ISETP.GE.AND P0, PT, R11, R182, PT ;  /* 0x000000b60b00720c */ /* 0x000fe20003f06270 */
[----:B------:R-:W-:-:S04]  /*0600*/  IMAD.WIDE.U32 R4, R24, c[0x0][0x1f0], R4 ;  /* 0x00007c0018047a25 */ /* 0x000fc800078e0004 */
[----:B------:R-:W-:Y:S01]  /*0610*/  IMAD R21, R0, c[0x0][0x214], R21 ;  /* 0x0000850000157a24 */ /* 0x000fe200078e0215 */
[----:B------:R-:W-:Y:S01]  /*0620*/  SHF.R.S32.HI R0, RZ, 0x1f, R11 ;  /* 0x0000001fff007819 */ /* 0x000fe2000001140b */
[----:B------:R-:W-:-:S06]  /*0630*/  IMAD.IADD R15, R5, 0x1, R3 ;  /* 0x00000001050f7824 */ /* 0x000fcc00078e0203 */
        /* <DEDUP_REMOVED lines=14> */
.L_x_1824:
[----:B------:R-:W-:Y:S05]  /*0720*/  BSYNC B0 ;  /* 0x0000000000007941 */ /* 0x000fea0003800000 */
.L_x_1823:
        /* <DEDUP_REMOVED lines=19> */
.L_x_1826:
[----:B------:R-:W-:Y:S05]  /*0860*/  BSYNC B0 ;  /* 0x0000000000007941 */ /* 0x000fea0003800000 */
.L_x_1825:
[----:B------:R-:W-:-:S04]  /*0870*/  ISETP.NE.AND P2, PT, R7, RZ, PT ;  /* 0x000000ff0700720c */ /* 0x000fc80003f45270 */
        /* <DEDUP_REMOVED lines=12> */
.L_x_1822:
        /* <DEDUP_REMOVED lines=74> */
[----:B------:R-:W-:-:S04]  /*0de0*/  @!P1 LOP3.LUT R22, RZ, c[0x0][0x1c8], RZ, 0x33, !PT ;  /* 0x00007200ff169a12 */ /* 0x000fc800078e33ff */
[----:B-1----:R-:W-:Y:S02]  /*0df0*/  SHF.R.S32.HI R11, RZ, 0x1f, R22 ;  /* 0x0000001fff0b7819 */ /* 0x002fe40000011416 */
[----:B--2---:R-:W-:Y:S01]  /*0e00*/  SHF.R.S32.HI R17, RZ, 0x1f, R0 ;  /* 0x0000001fff117819 */ /* 0x004fe20000011400 */
[----:B------:R-:W-:-:S04]  /*0e10*/  IMAD.WIDE.U32 R4, R0, c[0x0][0x180], RZ ;  /* 0x0000600000047a25 */ /* 0x000fc800078e00ff */
[C---:B------:R-:W-:Y:S02]  /*0e20*/  IMAD R3, R17.reuse, c[0x0][0x180], RZ ;  /* 0x0000600011037a24 */ /* 0x040fe400078e02ff */
[----:B------:R-:W-:Y:S02]  /*0e30*/  IMAD R17, R17, c[0x0][0x188], RZ ;  /* 0x0000620011117a24 */ /* 0x000fe400078e02ff */
[C---:B------:R-:W-:Y:S02]  /*0e40*/  IMAD R3, R0.reuse, c[0x0][0x184], R3 ;  /* 0x0000610000037a24 */ /* 0x040fe400078e0203 */
[----:B------:R-:W-:-:S03]  /*0e50*/  IMAD.WIDE.U32 R8, R0, c[0x0][0x188], RZ ;  /* 0x0000620000087a25 */ /* 0x000fc600078e00ff */
[----:B------:R-:W-:Y:S01]  /*0e60*/  IADD3 R5, R5, R3, RZ ;  /* 0x0000000305057210 */ /* 0x000fe20007ffe0ff */
[----:B------:R-:W-:Y:S01]  /*0e70*/  IMAD R3, R11, c[0x0][0x1b0], RZ ;  /* 0x00006c000b037a24 */ /* 0x000fe200078e02ff */
[----:B------:R-:W-:Y:S01]  /*0e80*/  MOV R16, R8 ;  /* 0x0000000800107202 */ /* 0x000fe20000000f00 */
[----:B------:R-:W-:Y:S02]  /*0e90*/  IMAD R17, R0, c[0x0][0x18c], R17 ;  /* 0x0000630000117a24 */ /* 0x000fe400078e0211 */
[----:B------:R-:W-:-:S04]  /*0ea0*/  IMAD.WIDE.U32 R4, R13, c[0x0][0x198], R4 ;  /* 0x000066000d047a25 */ /* 0x000fc800078e0004 */
[----:B------:R-:W-:Y:S02]  /*0eb0*/  IMAD.IADD R5, R5, 0x1, R2 ;  /* 0x0000000105057824 */ /* 0x000fe400078e0202 */
[C---:B------:R-:W-:Y:S02]  /*0ec0*/  IMAD R3, R22.reuse, c[0x0][0x1b4], R3 ;  /* 0x00006d0016037a24 */ /* 0x040fe400078e0203 */
[----:B------:R-:W-:-:S04]  /*0ed0*/  IMAD.WIDE.U32 R28, R22, c[0x0][0x1b0], R4 ;  /* 0x00006c00161c7a25 */ /* 0x000fc800078e0004 */
[----:B------:R-:W-:Y:S01]  /*0ee0*/  IMAD.IADD R17, R9, 0x1, R17 ;  /* 0x0000000109117824 */ /* 0x000fe200078e0211 */
[----:B------:R-:W-:Y:S01]  /*0ef0*/  IADD3 R29, R29, R3, RZ ;  /* 0x000000031d1d7210 */ /* 0x000fe20007ffe0ff */
[----:B------:R-:W-:Y:S05]  /*0f00*/  BRA `(.L_x_1828) ;  /* 0x0000043000007947 */ /* 0x000fea0003800000 */
.L_x_1827:
        /* <DEDUP_REMOVED lines=15> */
.L_x_1829:
[----:B------:R-:W-:Y:S01]  /*1000*/  IABS R8, c[0x0][0x1c8] ;  /* 0x0000720000087a13 */ /* 0x000fe20000000000 */
[----:B------:R-:W-:Y:S01]  /*1010*/  @P3 IMAD.IADD R17, R2, 0x1, R17 ;  /* 0x0000000102113824 */ /* 0x000fe200078e0211 */
[----:B------:R-:W-:Y:S02]  /*1020*/  LEA R13, R128, 0xffffff80, 0x7 ;  /* 0xffffff80800d7811 */ /* 0x000fe400078e38ff */
[----:B------:R-:W1:Y:S02]  /*1030*/  I2F.RP R9, R8 ;  /* 0x0000000800097306 */ /* 0x000e640000209400 */
[----:B------:R-:W-:-:S06]  /*1040*/  SHF.R.S32.HI R27, RZ, 0x1f, R13 ;  /* 0x0000001fff1b7819 */ /* 0x000fcc000001140d */
        /* <DEDUP_REMOVED lines=11> */
[----:B------:R-:W-:Y:S02]  /*1100*/  IMAD R5, R8, R5, R6 ;  /* 0x0000000508057224 */ /* 0x000fe400078e0206 */
[----:B------:R-:W-:-:S03]  /*1110*/  IMAD R6, R27, c[0x0][0x198], RZ ;  /* 0x000066001b067a24 */ /* 0x000fc600078e02ff */
[----:B------:R-:W-:-:S13]  /*1120*/  ISETP.GT.U32.AND P0, PT, R8, R5, PT ;  /* 0x000000050800720c */ /* 0x000fda0003f04070 */
[-C--:B------:R-:W-:Y:S02]  /*1130*/  @!P0 IADD3 R5, R5, -R8.reuse, RZ ;  /* 0x8000000805058210 */ /* 0x080fe40007ffe0ff */
[----:B------:R-:W-:Y:S02]  /*1140*/  @!P0 IADD3 R22, R22, 0x1, RZ ;  /* 0x0000000116168810 */ /* 0x000fe40007ffe0ff */
[----:B------:R-:W-:Y:S01]  /*1150*/  ISETP.GE.U32.AND P2, PT, R5, R8, PT ;  /* 0x000000080500720c */ /* 0x000fe20003f46070 */
[C---:B------:R-:W-:Y:S01]  /*1160*/  @P3 IMAD.WIDE.U32 R8, R17.reuse, c[0x0][0x1a0], RZ ;  /* 0x0000680011083a25 */ /* 0x040fe200078e00ff */
[----:B------:R-:W-:Y:S02]  /*1170*/  LOP3.LUT R5, R24, c[0x0][0x1c8], RZ, 0x3c, !PT ;  /* 0x0000720018057a12 */ /* 0x000fe400078e3cff */
[----:B------:R-:W-:Y:S01]  /*1180*/  ISETP.NE.AND P0, PT, RZ, c[0x0][0x1c8], PT ;  /* 0x00007200ff007a0c */ /* 0x000fe20003f05270 */
[----:B------:R-:W-:Y:S01]  /*1190*/  @P3 IMAD R17, R17, c[0x0][0x1a4], R9 ;  /* 0x0000690011113a24 */ /* 0x000fe200078e0209 */
[----:B------:R-:W-:Y:S01]  /*11a0*/  ISETP.GE.AND P1, PT, R5, RZ, PT ;  /* 0x000000ff0500720c */ /* 0x000fe20003f26270 */
[----:B------:R-:W-:Y:S01]  /*11b0*/  @P3 IMAD.MOV.U32 R16, RZ, RZ, R8 ;  /* 0x000000ffff103224 */ /* 0x000fe200078e0008 */
[----:B------:R-:W-:Y:S01]  /*11c0*/  MOV R5, R3 ;  /* 0x0000000300057202 */ /* 0x000fe20000000f00 */
[----:B------:R-:W-:-:S04]  /*11d0*/  IMAD R3, R13, c[0x0][0x19c], R6 ;  /* 0x000067000d037a24 */ /* 0x000fc800078e0206 */
[----:B------:R-:W-:Y:S01]  /*11e0*/  @P2 IADD3 R22, R22, 0x1, RZ ;  /* 0x0000000116162810 */ /* 0x000fe20007ffe0ff */
[----:B------:R-:W-:-:S05]  /*11f0*/  IMAD.WIDE.U32 R4, R13, c[0x0][0x198], R4 ;  /* 0x000066000d047a25 */ /* 0x000fca00078e0004 */
[----:B------:R-:W-:Y:S01]  /*1200*/  @!P1 IMAD.MOV R22, RZ, RZ, -R22 ;  /* 0x000000ffff169224 */ /* 0x000fe200078e0a16 */
[----:B------:R-:W-:Y:S02]  /*1210*/  @!P0 LOP3.LUT R22, RZ, c[0x0][0x1c8], RZ, 0x33, !PT ;  /* 0x00007200ff168a12 */ /* 0x000fe400078e33ff */
[----:B------:R-:W-:Y:S02]  /*1220*/  IADD3 R5, R5, R3, RZ ;  /* 0x0000000305057210 */ /* 0x000fe40007ffe0ff */
[----:B------:R-:W-:-:S03]  /*1230*/  SHF.R.S32.HI R11, RZ, 0x1f, R22 ;  /* 0x0000001fff0b7819 */ /* 0x000fc60000011416 */
[----:B------:R-:W-:-:S04]  /*1240*/  IMAD.WIDE.U32 R4, R22, c[0x0][0x1b0], R4 ;  /* 0x00006c0016047a25 */ /* 0x000fc800078e0004 */
[----:B------:R-:W-:Y:S01]  /*1250*/  IMAD R29, R11, c[0x0][0x1b0], RZ ;  /* 0x00006c000b1d7a24 */ /* 0x000fe200078e02ff */
[----:B------:R-:W-:-:S03]  /*1260*/  MOV R28, R4 ;  /* 0x00000004001c7202 */ /* 0x000fc60000000f00 */
        /* <DEDUP_REMOVED lines=13> */
.L_x_1828:
[----:B------:R-:W-:Y:S01]  /*1340*/  ISETP.NE.AND P0, PT, R183, -0x1, PT ;  /* 0xffffffffb700780c */ /* 0x000fe20003f05270 */
[----:B------:R-:W-:Y:S01]  /*1350*/  IMAD R11, R11, c[0x0][0x1b8], RZ ;  /* 0x00006e000b0b7a24 */ /* 0x000fe200078e02ff */
[----:B-----5:R-:W-:Y:S01]  /*1360*/  SHF.R.S32.HI R0, RZ, 0x1f, R7 ;  /* 0x0000001fff007819 */ /* 0x020fe20000011407 */
[----:B------:R-:W-:Y:S01]  /*1370*/  BSSY B0, `(.L_x_1830) ;  /* 0x000006b000007945 */ /* 0x000fe20003800000 */
[----:B------:R-:W-:Y:S01]  /*1380*/  SHF.R.S32.HI R25, RZ, 0x1f, R24 ;  /* 0x0000001fff197819 */ /* 0x000fe20000011418 */
[----:B------:R-:W-:Y:S01]  /*1390*/  IMAD R6, R22, c[0x0][0x1bc], R11 ;  /* 0x00006f0016067a24 */ /* 0x000fe200078e020b */
[CC--:B------:R-:W-:Y:S02]  /*13a0*/  LEA.HI R9, R0.reuse, R7.reuse, RZ, 0x2 ;  /* 0x0000000700097211 */ /* 0x0c0fe400078f10ff */
[----:B------:R-:W-:Y:S02]  /*13b0*/  LEA.HI R14, R0, R7, RZ, 0x3 ;  /* 0x00000007000e7211 */ /* 0x000fe400078f18ff */
[----:B------:R-:W-:-:S02]  /*13c0*/  LOP3.LUT R184, R9, 0xfffffffc, RZ, 0xc0, !PT ;  /* 0xfffffffc09b87812 */ /* 0x000fc400078ec0ff */
[----:B------:R-:W-:Y:S01]  /*13d0*/  SHF.R.S32.HI R19, RZ, 0x3, R14 ;  /* 0x00000003ff137819 */ /* 0x000fe2000001140e */
[----:B------:R-:W-:Y:S01]  /*13e0*/  @P0 IMAD.WIDE.U32 R2, R183, c[0x0][0x190], RZ ;  /* 0x00006400b7020a25 */ /* 0x000fe200078e00ff */
[----:B------:R-:W-:Y:S02]  /*13f0*/  @!P0 SHF.R.S32.HI R4, RZ, 0x1f, R15 ;  /* 0x0000001fff048819 */ /* 0x000fe4000001140f */
[-C--:B------:R-:W-:Y:S01]  /*1400*/  LEA.HI R5, R0, R7.reuse, RZ, 0x4 ;  /* 0x0000000700057211 */ /* 0x080fe200078f20ff */
[----:B------:R-:W-:Y:S01]  /*1410*/  IMAD.IADD R184, R7, 0x1, -R184 ;  /* 0x0000000107b87824 */ /* 0x000fe200078e0ab8 */
[----:B------:R-:W-:Y:S01]  /*1420*/  SHF.R.S32.HI R188, RZ, 0x2, R9 ;  /* 0x00000002ffbc7819 */ /* 0x000fe20000011409 */
[----:B------:R-:W-:Y:S01]  /*1430*/  @!P0 IMAD R4, R4, c[0x0][0x178], RZ ;  /* 0x00005e0004048a24 */ /* 0x000fe200078e02ff */
[----:B------:R-:W-:Y:S01]  /*1440*/  LEA.HI R0, R0, R7, RZ, 0x5 ;  /* 0x0000000700007211 */ /* 0x000fe200078f28ff */
[----:B------:R-:W-:Y:S01]  /*1450*/  IMAD.SHL.U32 R181, R19, 0x40, RZ ;  /* 0x0000004013b57824 */ /* 0x000fe200078e00ff */
[----:B------:R-:W-:Y:S01]  /*1460*/  SHF.R.S32.HI R189, RZ, 0x1f, R188 ;  /* 0x0000001fffbd7819 */ /* 0x000fe200000114bc */
[----:B------:R-:W-:Y:S01]  /*1470*/  @!P0 IMAD.WIDE.U32 R32, R15, c[0x0][0x178], RZ ;  /* 0x00005e000f208a25 */ /* 0x000fe200078e00ff */
[----:B------:R-:W-:-:S02]  /*1480*/  LEA.HI R9, R9, R188, RZ, 0x1 ;  /* 0x000000bc09097211 */ /* 0x000fc400078f08ff */
[----:B------:R-:W-:Y:S01]  /*1490*/  LOP3.LUT R181, R181, 0xc0, RZ, 0xc0, !PT ;  /* 0x000000c0b5b57812 */ /* 0x000fe200078ec0ff */
[----:B------:R-:W-:Y:S01]  /*14a0*/  @!P0 IMAD R4, R15, c[0x0][0x17c], R4 ;  /* 0x00005f000f048a24 */ /* 0x000fe200078e0204 */
[----:B------:R-:W-:Y:S01]  /*14b0*/  LOP3.LUT R9, R9, 0x7fffffe, RZ, 0xc0, !PT ;  /* 0x07fffffe09097812 */ /* 0x000fe200078ec0ff */
[----:B------:R-:W-:Y:S01]  /*14c0*/  IMAD.SHL.U32 R184, R184, 0x8, RZ ;  /* 0x00000008b8b87824 */ /* 0x000fe200078e00ff */
[----:B------:R-:W-:Y:S01]  /*14d0*/  SHF.R.S32.HI R18, RZ, 0x5, R0 ;  /* 0x00000005ff127819 */ /* 0x000fe20000011400 */
[----:B------:R-:W-:Y:S01]  /*14e0*/  @P0 IMAD R3, R183, c[0x0][0x194], R3 ;  /* 0x00006500b7030a24 */ /* 0x000fe200078e0203 */
[----:B------:R-:W-:Y:S01]  /*14f0*/  IADD3 R9, R188, -R9, RZ ;  /* 0x80000009bc097210 */ /* 0x000fe20007ffe0ff */
[----:B------:R-:W-:Y:S01]  /*1500*/  @!P0 IMAD.IADD R3, R33, 0x1, R4 ;  /* 0x0000000121038824 */ /* 0x000fe200078e0204 */
[----:B------:R-:W-:Y:S01]  /*1510*/  LOP3.LUT R4, R181, 0x18, R184, 0xf8, !PT ;  /* 0x00000018b5047812 */ /* 0x000fe200078ef8b8 */
[----:B------:R-:W-:Y:S01]  /*1520*/  @!P0 IMAD.MOV.U32 R2, RZ, RZ, R32 ;  /* 0x000000ffff028224 */ /* 0x000fe200078e0020 */
[----:B------:R-:W-:Y:S01]  /*1530*/  IADD3 R16, P0, R184, R16, RZ ;  /* 0x00000010b8107210 */ /* 0x000fe20007f1e0ff */
[----:B------:R-:W-:Y:S01]  /*1540*/  IMAD R10, R18, 0x8, R9 ;  /* 0x00000008120a7824 */ /* 0x000fe200078e0209 */
[----:B------:R-:W-:Y:S01]  /*1550*/  SHF.R.S32.HI R185, RZ, 0x1f, R184 ;  /* 0x0000001fffb97819 */ /* 0x000fe200000114b8 */
[----:B------:R-:W-:Y:S01]  /*1560*/  IMAD.IADD R9, R182, 0x1, -R21 ;  /* 0x00000001b6097824 */ /* 0x000fe200078e0a15 */
[----:B------:R-:W-:Y:S01]  /*1570*/  SHF.R.U32.HI R181, RZ, 0x3, R181 ;  /* 0x00000003ffb57819 */ /* 0x000fe200000116b5 */
[----:B------:R-:W-:Y:S01]  /*1580*/  IMAD R131, R189, c[0x0][0x198], RZ ;  /* 0x00006600bd837a24 */ /* 0x000fe200078e02ff */
[----:B------:R-:W-:Y:S01]  /*1590*/  IADD3 R28, P1, R184, R28, RZ ;  /* 0x0000001cb81c7210 */ /* 0x000fe20007f3e0ff */
[----:B------:R-:W-:Y:S01]  /*15a0*/  IMAD.X R17, R185, 0x1, R17, P0 ;  /* 0x00000001b9117824 */ /* 0x000fe200000e0611 */
[----:B------:R-:W-:Y:S01]  /*15b0*/  LOP3.LUT R181, R4, R181, RZ, 0x3c, !PT ;  /* 0x000000b504b57212 */ /* 0x000fe200078e3cff */
[C---:B------:R-:W-:Y:S01]  /*15c0*/  IMAD R131, R188.reuse, c[0x0][0x19c], R131 ;  /* 0x00006700bc837a24 */ /* 0x040fe200078e0283 */
[----:B------:R-:W-:Y:S01]  /*15d0*/  LOP3.LUT R4, R5, 0xfffffff0, RZ, 0xc0, !PT ;  /* 0xfffffff005047812 */ /* 0x000fe200078ec0ff */
[----:B------:R-:W-:Y:S01]  /*15e0*/  IMAD.X R29, R185, 0x1, R29, P1 ;  /* 0x00000001b91d7824 */ /* 0x000fe200008e061d */
[----:B------:R-:W-:Y:S01]  /*15f0*/  IADD3 R120, P0, R188, R13, RZ ;  /* 0x0000000dbc787210 */ /* 0x000fe20007f1e0ff */
[----:B------:R-:W-:Y:S01]  /*1600*/  IMAD.WIDE.U32 R22, R22, c[0x0][0x1b8], R16 ;  /* 0x00006e0016167a25 */ /* 0x000fe200078e0010 */
[----:B------:R-:W-:-:S02]  /*1610*/  LOP3.LUT R178, R0, 0xffffffe0, RZ, 0xc0, !PT ;  /* 0xffffffe000b27812 */ /* 0x000fc400078ec0ff */
[----:B------:R-:W-:Y:S01]  /*1620*/  IADD3 R175, R184, 0x20, RZ ;  /* 0x00000020b8af7810 */ /* 0x000fe20007ffe0ff */
[----:B------:R-:W-:Y:S01]  /*1630*/  IMAD.IADD R11, R7, 0x1, -R4 ;  /* 0x00000001070b7824 */ /* 0x000fe200078e0a04 */
[----:B------:R-:W-:Y:S01]  /*1640*/  IADD3 R178, -R178, R7, RZ ;  /* 0x00000007b2b27210 */ /* 0x000fe20007ffe1ff */
[----:B------:R-:W-:Y:S01]  /*1650*/  IMAD.X R4, R189, 0x1, R27, P0 ;  /* 0x00000001bd047824 */ /* 0x000fe200000e061b */
[----:B------:R-:W-:Y:S01]  /*1660*/  IADD3 R174, R184, 0x40, RZ ;  /* 0x00000040b8ae7810 */ /* 0x000fe20007ffe0ff */
[----:B------:R-:W-:Y:S01]  /*1670*/  IMAD.WIDE.U32 R132, R188, c[0x0][0x198], R28 ;  /* 0x00006600bc847a25 */ /* 0x000fe200078e001c */
[----:B------:R-:W-:-:S03]  /*1680*/  LEA.HI R13, R11, R11, RZ, 0x1 ;  /* 0x0000000b0b0d7211 */ /* 0x000fc600078f08ff */
[----:B------:R-:W-:Y:S01]  /*1690*/  IMAD R29, R4, c[0x0][0x1a0], RZ ;  /* 0x00006800041d7a24 */ /* 0x000fe200078e02ff */
[--C-:B------:R-:W-:Y:S01]  /*16a0*/  SHF.R.S32.HI R17, RZ, 0x1, R13.reuse ;  /* 0x00000001ff117819 */ /* 0x100fe2000001140d */
[----:B------:R-:W-:Y:S01]  /*16b0*/  IMAD.IADD R23, R23, 0x1, R6 ;  /* 0x0000000117177824 */ /* 0x000fe200078e0206 */
[----:B------:R-:W-:Y:S01]  /*16c0*/  SHF.R.S32.HI R8, RZ, 0x1f, R13 ;  /* 0x0000001fff087819 */ /* 0x000fe2000001140d */
[C---:B------:R-:W-:Y:S02]  /*16d0*/  IMAD R29, R120.reuse, c[0x0][0x1a4], R29 ;  /* 0x00006900781d7a24 */ /* 0x040fe400078e021d */
[----:B------:R-:W-:Y:S01]  /*16e0*/  IMAD.WIDE.U32 R120, R120, c[0x0][0x1a0], R22 ;  /* 0x0000680078787a25 */ /* 0x000fe200078e0016 */
[----:B------:R-:W-:Y:S02]  /*16f0*/  IADD3 R22, P0, R184, R2, RZ ;  /* 0x00000002b8167210 */ /* 0x000fe40007f1e0ff */
[----:B------:R-:W-:Y:S01]  /*1700*/  LEA.HI R8, R8, R17, RZ, 0x2 ;  /* 0x0000001108087211 */ /* 0x000fe200078f10ff */
[----:B------:R-:W-:-:S02]  /*1710*/  IMAD R27, R25, c[0x0][0x1a8], RZ ;  /* 0x00006a00191b7a24 */ /* 0x000fc400078e02ff */
[----:B------:R-:W-:Y:S01]  /*1720*/  IMAD.X R23, R185, 0x1, R3, P0 ;  /* 0x00000001b9177824 */ /* 0x000fe200000e0603 */
[----:B------:R-:W-:Y:S01]  /*1730*/  ISETP.GE.AND P0, PT, R188, R9, PT ;  /* 0x00000009bc00720c */ /* 0x000fe20003f06270 */
[----:B------:R-:W-:Y:S01]  /*1740*/  IMAD.MOV.U32 R3, RZ, RZ, 0x10 ;  /* 0x00000010ff037424 */ /* 0x000fe200078e00ff */
[----:B------:R-:W-:Y:S01]  /*1750*/  LOP3.LUT R8, R8, 0xfffffffc, RZ, 0xc0, !PT ;  /* 0xfffffffc08087812 */ /* 0x000fe200078ec0ff */
[----:B------:R-:W-:Y:S02]  /*1760*/  IMAD.U32 R181, R10, 0x20, R181 ;  /* 0x000000200ab57824 */ /* 0x000fe400078e00b5 */
[C---:B------:R-:W-:Y:S01]  /*1770*/  IMAD R27, R24.reuse, c[0x0][0x1ac], R27 ;  /* 0x00006b00181b7a24 */ /* 0x040fe200078e021b */
[----:B------:R-:W-:Y:S01]  /*1780*/  IADD3 R17, R17, -R8, RZ ;  /* 0x8000000811117210 */ /* 0x000fe20007ffe0ff */
[----:B------:R-:W-:-:S03]  /*1790*/  IMAD.WIDE.U32 R22, R24, c[0x0][0x1a8], R22 ;  /* 0x00006a0018167a25 */ /* 0x000fc600078e0016 */
[----:B------:R-:W-:Y:S01]  /*17a0*/  LOP3.LUT P1, RZ, R17, 0x2, RZ, 0xc0, !PT ;  /* 0x0000000211ff7812 */ /* 0x000fe2000782c0ff */
[----:B------:R-:W-:-:S03]  /*17b0*/  IMAD.WIDE R30, R31, 0x40, R188 ;  /* 0x000000401f1e7825 */ /* 0x000fc600078e02bc */
[----:B------:R-:W-:Y:S01]  /*17c0*/  SEL R4, R3, 0xfffffff0, !P1 ;  /* 0xfffffff003047807 */ /* 0x000fe20004800000 */
        /* <DEDUP_REMOVED lines=37> */
.L_x_1831:
[----:B------:R-:W-:Y:S05]  /*1a20*/  BSYNC B0 ;  /* 0x0000000000007941 */ /* 0x000fea0003800000 */
.L_x_1830:
        /* <DEDUP_REMOVED lines=36> */
.L_x_1833:
[----:B------:R-:W-:Y:S05]  /*1c70*/  BSYNC B0 ;  /* 0x0000000000007941 */ /* 0x000fea0003800000 */
.L_x_1832:
[----:B------:R-:W-:Y:S01]  /*1c80*/  IADD3 R180, R128, -0x1, RZ ;  /* 0xffffffff80b47810 */ /* 0x000fe20007ffe0ff */
[----:B------:R-:W-:Y:S04]  /*1c90*/  BSSY B0, `(.L_x_1834) ;  /* 0x0000020000007945 */ /* 0x000fe80003800000 */
[----:B------:R-:W-:-:S04]  /*1ca0*/  IMAD.SHL.U32 R2, R180, 0x80, RZ ;  /* 0x00000080b4027824 */ /* 0x000fc800078e00ff */
[----:B--2---:R-:W-:-:S05]  /*1cb0*/  IMAD.IADD R9, R123, 0x1, -R2 ;  /* 0x000000017b097824 */ /* 0x004fca00078e0a02 */
[----:B------:R-:W-:-:S13]  /*1cc0*/  ISETP.GE.AND P0, PT, R188, R9, PT ;  /* 0x00000009bc00720c */ /* 0x000fda0003f06270 */
[----:B------:R-:W-:Y:S05]  /*1cd0*/  @P0 BRA `(.L_x_1835) ;  /* 0x000001b000000947 */ /* 0x000fea0003800000 */
[----:B------:R-:W-:Y:S02]  /*1ce0*/  ISETP.GE.AND P3, PT, R184, c[0x0][0x220], PT ;  /* 0x00008800b8007a0c */ /* 0x000fe40003f66270 */
[----:B------:R-:W-:Y:S02]  /*1cf0*/  ISETP.GE.AND P2, PT, R175, c[0x0][0x220], PT ;  /* 0x00008800af007a0c */ /* 0x000fe40003f46270 */
[----:B------:R-:W-:-:S09]  /*1d00*/  ISETP.GE.AND P0, PT, R174, c[0x0][0x220], PT ;  /* 0x00008800ae007a0c */ /* 0x000fd20003f06270 */
[C---:B------:R-:W-:Y:S01]  /*1d10*/  @!P3 LEA R26, P4, R132.reuse, c[0x0][0x168], 0x1 ;  /* 0x00005a00841aba11 */ /* 0x040fe200078808ff */
        /* <DEDUP_REMOVED lines=23> */
.L_x_1835:
[----:B------:R-:W-:Y:S05]  /*1e90*/  BSYNC B0 ;  /* 0x0000000000007941 */ /* 0x000fea0003800000 */
.L_x_1834:
        /* <DEDUP_REMOVED lines=9> */
[----:B--2---:R-:W-:Y:S02]  /*1f30*/  IADD3 R23, P1, R177, R132, RZ ;  /* 0x00000084b1177210 */ /* 0x004fe40007f3e0ff */
[----:B------:R-:W-:-:S03]  /*1f40*/  ISETP.GE.AND P0, PT, R174, c[0x0][0x220], PT ;  /* 0x00008800ae007a0c */ /* 0x000fc60003f06270 */
[----:B------:R-:W-:-:S04]  /*1f50*/  IMAD.X R0, R176, 0x1, R131, P1 ;  /* 0x00000001b0007824 */ /* 0x000fc800008e0683 */
        /* <DEDUP_REMOVED lines=22> */
.L_x_1837:
[----:B------:R-:W-:Y:S05]  /*20c0*/  BSYNC B0 ;  /* 0x0000000000007941 */ /* 0x000fea0003800000 */
.L_x_1836:
[----:B------:R-:W-:Y:S01]  /*20d0*/  IADD3 R10, R188, 0x40, RZ ;  /* 0x00000040bc0a7810 */ /* 0x000fe20007ffe0ff */
[----:B------:R-:W-:Y:S03]  /*20e0*/  BSSY B0, `(.L_x_1838) ;  /* 0x000001f000007945 */ /* 0x000fe60003800000 */
[----:B------:R-:W-:-:S13]  /*20f0*/  ISETP.GE.AND P0, PT, R10, R9, PT ;  /* 0x000000090a00720c */ /* 0x000fda0003f06270 */
[----:B------:R-:W-:Y:S05]  /*2100*/  @P0 BRA `(.L_x_1839) ;  /* 0x000001c000000947 */ /* 0x000fea0003800000 */
[----:B------:R-:W-:Y:S01]  /*2110*/  ISETP.GE.AND P3, PT, R184, c[0x0][0x220], PT ;  /* 0x00008800b8007a0c */ /* 0x000fe20003f66270 */
[----:B------:R-:W-:Y:S01]  /*2120*/  IMAD.MOV.U32 R0, RZ, RZ, c[0x0][0x19c] ;  /* 0x00006700ff007624 */ /* 0x000fe200078e00ff */
[----:B------:R-:W-:Y:S02]  /*2130*/  ISETP.GE.AND P2, PT, R175, c[0x0][0x220], PT ;  /* 0x00008800af007a0c */ /* 0x000fe40003f46270 */
[C---:B--23--:R-:W-:Y:S02]  /*2140*/  LEA R23, P1, R129.reuse, R132, 0x6 ;  /* 0x0000008481177211 */ /* 0x04cfe400078230ff */
        /* <DEDUP_REMOVED lines=24> */
.L_x_1839:
[----:B------:R-:W-:Y:S05]  /*22d0*/  BSYNC B0 ;  /* 0x0000000000007941 */ /* 0x000fea0003800000 */
.L_x_1838:
        /* <DEDUP_REMOVED lines=14> */
[C---:B---3--:R-:W-:Y:S02]  /*23c0*/  @!P2 LEA R22, P1, R26.reuse, c[0x0][0x168], 0x1 ;  /* 0x00005a001a16aa11 */ /* 0x048fe400078208ff */
        /* <DEDUP_REMOVED lines=19> */
.L_x_1841:
[----:B------:R-:W-:Y:S05]  /*2500*/  BSYNC B0 ;  /* 0x0000000000007941 */ /* 0x000fea0003800000 */
.L_x_1840:
[----:B------:R-:W-:Y:S01]  /*2510*/  SHF.R.S32.HI R0, RZ, 0x1f, R15 ;  /* 0x0000001fff007819 */ /* 0x000fe2000001140f */
[----:B------:R-:W-:Y:S01]  /*2520*/  IMAD.WIDE.U32 R24, R15, c[0x0][0x320], R24 ;  /* 0x0000c8000f187a25 */ /* 0x000fe200078e0018 */
[----:B------:R-:W0:Y:S03]  /*2530*/  LDGDEPBAR ;  /* 0x00000000000079af */ /* 0x000e260000000000 */
[----:B------:R-:W-:Y:S01]  /*2540*/  IMAD R0, R0, c[0x0][0x320], RZ ;  /* 0x0000c80000007a24 */ /* 0x000fe200078e02ff */
[----:B--2---:R-:W-:-:S03]  /*2550*/  LEA R26, P0, R24, c[0x0][0x318], 0x2 ;  /* 0x0000c600181a7a11 */ /* 0x004fc600078010ff */
[----:B------:R-:W-:-:S04]  /*2560*/  IMAD R0, R15, c[0x0][0x324], R0 ;  /* 0x0000c9000f007a24 */ /* 0x000fc800078e0200 */
[----:B------:R-:W-:-:S05]  /*2570*/  IMAD.IADD R0, R25, 0x1, R0 ;  /* 0x0000000119007824 */ /* 0x000fca00078e0200 */
[----:B------:R-:W-:-:S05]  /*2580*/  LEA.HI.X R27, R24, c[0x0][0x31c], R0, 0x2, P0 ;  /* 0x0000c700181b7a11 */ /* 0x000fca00000f1400 */
[----:B------:R-:W2:Y:S01]  /*2590*/  LDG.E R0, [R26.64] ;  /* 0x000000061a007981 */ /* 0x000ea2000c1e1900 */
[----:B---3--:R-:W-:Y:S01]  /*25a0*/  SHF.R.S32.HI R22, RZ, 0x1f, R11 ;  /* 0x0000001fff167819 */ /* 0x008fe2000001140b */
[----:B------:R-:W-:Y:S01]  /*25b0*/  IMAD.SHL.U32 R179, R7, 0x2, RZ ;  /* 0x0000000207b37824 */ /* 0x000fe200078e00ff */
[----:B------:R-:W-:-:S04]  /*25c0*/  DEPBAR.LE SB0, 0x0 ;  /* 0x000080000000791a */ /* 0x000fc80000000000 */
[----:B------:R-:W-:Y:S01]  /*25d0*/  LOP3.LUT R14, R14, 0xfffffff8, RZ, 0xc0, !PT ;  /* 0xfffffff80e0e7812 */ /* 0x000fe200078ec0ff */
[----:B------:R-:W-:Y:S01]  /*25e0*/  BSSY B0, `(.L_x_1842) ;  /* 0x0000050000007945 */ /* 0x000fe20003800000 */
[----:B------:R-:W-:Y:S02]  /*25f0*/  LOP3.LUT R16, R13, 0x7fffffe, RZ, 0xc0, !PT ;  /* 0x07fffffe0d107812 */ /* 0x000fe400078ec0ff */
[----:B------:R-:W-:Y:S01]  /*2600*/  SHF.R.S32.HI R20, RZ, 0x4, R5 ;  /* 0x00000004ff147819 */ /* 0x000fe20000011405 */
[----:B------:R-:W-:Y:S01]  /*2610*/  IMAD.IADD R14, R7, 0x1, -R14 ;  /* 0x00000001070e7824 */ /* 0x000fe200078e0a0e */
[----:B------:R-:W-:Y:S01]  /*2620*/  LEA.HI R15, R22, R11, RZ, 0x3 ;  /* 0x0000000b160f7211 */ /* 0x000fe200078f18ff */
[----:B------:R-:W-:Y:S01]  /*2630*/  IMAD.IADD R16, R11, 0x1, -R16 ;  /* 0x000000010b107824 */ /* 0x000fe200078e0a10 */
[----:B------:R-:W-:Y:S02]  /*2640*/  LEA.HI R11, R5, R20, RZ, 0x1 ;  /* 0x00000014050b7211 */ /* 0x000fe400078f08ff */
[----:B------:R-:W-:Y:S01]  /*2650*/  SHF.R.S32.HI R5, RZ, 0x1f, R178 ;  /* 0x0000001fff057819 */ /* 0x000fe200000114b2 */
[----:B------:R-:W-:Y:S01]  /*2660*/  IMAD.SHL.U32 R15, R15, 0x20, RZ ;  /* 0x000000200f0f7824 */ /* 0x000fe200078e00ff */
[----:B------:R-:W-:Y:S01]  /*2670*/  BAR.SYNC.DEFER_BLOCKING 0x0 ;  /* 0x0000000000007b1d */ /* 0x000fe20000010000 */
[----:B------:R-:W-:-:S02]  /*2680*/  ISETP.GE.AND P1, PT, R188, R9, PT ;  /* 0x00000009bc00720c */ /* 0x000fc40003f26270 */
[----:B------:R-:W-:Y:S02]  /*2690*/  LEA.HI R13, R14, R14, RZ, 0x1 ;  /* 0x0000000e0e0d7211 */ /* 0x000fe400078f08ff */
[----:B------:R-:W-:Y:S02]  /*26a0*/  LOP3.LUT R11, R11, 0xfffffffe, RZ, 0xc0, !PT ;  /* 0xfffffffe0b0b7812 */ /* 0x000fe400078ec0ff */
[----:B------:R-:W-:Y:S02]  /*26b0*/  LEA.HI R178, R5, R178, RZ, 0x2 ;  /* 0x000000b205b27211 */ /* 0x000fe400078f10ff */
[----:B------:R-:W-:Y:S01]  /*26c0*/  LOP3.LUT R15, R15, 0xffffff00, RZ, 0xc0, !PT ;  /* 0xffffff000f0f7812 */ /* 0x000fe200078ec0ff */
[----:B------:R-:W-:Y:S01]  /*26d0*/  IMAD.IADD R20, R20, 0x1, -R11 ;  /* 0x0000000114147824 */ /* 0x000fe200078e0a0b */
[----:B------:R-:W-:Y:S01]  /*26e0*/  LOP3.LUT R5, R13, 0x7fffffe, RZ, 0xc0, !PT ;  /* 0x07fffffe0d057812 */ /* 0x000fe200078ec0ff */
[C---:B------:R-:W-:Y:S01]  /*26f0*/  IMAD R11, R18.reuse, 0x10, R21 ;  /* 0x00000010120b7824 */ /* 0x040fe200078e0215 */
[----:B------:R-:W-:Y:S01]  /*2700*/  SHF.R.S32.HI R13, RZ, 0x1, R13 ;  /* 0x00000001ff0d7819 */ /* 0x000fe2000001140d */
[----:B------:R-:W-:Y:S01]  /*2710*/  IMAD R21, R18, 0x200, R15 ;  /* 0x0000020012157824 */ /* 0x000fe200078e020f */
[----:B------:R-:W-:Y:S01]  /*2720*/  SHF.R.S32.HI R178, RZ, 0x2, R178 ;  /* 0x00000002ffb27819 */ /* 0x000fe200000114b2 */
[----:B------:R-:W-:Y:S01]  /*2730*/  IMAD.IADD R5, R14, 0x1, -R5 ;  /* 0x000000010e057824 */ /* 0x000fe200078e0a05 */
[----:B------:R-:W-:Y:S01]  /*2740*/  LOP3.LUT P2, RZ, R13, 0x2, RZ, 0xc0, !PT ;  /* 0x000000020dff7812 */ /* 0x000fe2000784c0ff */
[----:B------:R-:W-:Y:S01]  /*2750*/  IMAD.SHL.U32 R14, R17, 0x40, RZ ;  /* 0x00000040110e7824 */ /* 0x000fe200078e00ff */
[----:B------:R-:W-:Y:S01]  /*2760*/  IADD3 R11, R11, 0x1, R178 ;  /* 0x000000010b0b7810 */ /* 0x000fe20007ffe0b2 */
[----:B------:R-:W-:Y:S01]  /*2770*/  IMAD R15, R16, 0x20, R15 ;  /* 0x00000020100f7824 */ /* 0x000fe200078e020f */
[----:B------:R-:W-:Y:S01]  /*2780*/  LEA R198, P0, R120, c[0x0][0x170], 0x1 ;  /* 0x00005c0078c67a11 */ /* 0x000fe200078008ff */
[----:B------:R-:W-:Y:S01]  /*2790*/  IMAD R21, R16, 0x20, R21 ;  /* 0x0000002010157824 */ /* 0x000fe200078e0215 */
[----:B------:R-:W-:Y:S01]  /*27a0*/  LOP3.LUT R14, R14, 0xc0, RZ, 0xc0, !PT ;  /* 0x000000c00e0e7812 */ /* 0x000fe200078ec0ff */
[----:B------:R-:W-:Y:S01]  /*27b0*/  IMAD.SHL.U32 R17, R19, 0x8, RZ ;  /* 0x0000000813117824 */ /* 0x000fe200078e00ff */
[----:B------:R3:W-:Y:S01]  /*27c0*/  @P1 STS [R181+0x9000], RZ ;  /* 0x009000ffb5001388 */ /* 0x0007e20000000800 */
[----:B------:R-:W-:Y:S01]  /*27d0*/  IMAD.SHL.U32 R16, R13, 0x40, RZ ;  /* 0x000000400d107824 */ /* 0x000fe200078e00ff */
[----:B------:R-:W-:Y:S01]  /*27e0*/  IADD3 R122, R123, R11, -R182 ;  /* 0x0000000b7b7a7210 */ /* 0x000fe20007ffe8b6 */
[----:B------:R-:W-:Y:S01]  /*27f0*/  IMAD.SHL.U32 R19, R20, 0x8, RZ ;  /* 0x0000000814137824 */ /* 0x000fe200078e00ff */
[----:B------:R3:W-:Y:S01]  /*2800*/  @P1 STS [R181+0x9004], RZ ;  /* 0x009004ffb5001388 */ /* 0x0007e20000000800 */
[----:B------:R-:W2:Y:S01]  /*2810*/  MUFU.RCP R13, c[0x0][0x238] ;  /* 0x00008e00000d7b08 */ /* 0x000ea20000001000 */
[----:B------:R-:W-:Y:S01]  /*2820*/  LOP3.LUT R16, R16, 0xc0, RZ, 0xc0, !PT ;  /* 0x000000c010107812 */ /* 0x000fe200078ec0ff */
[----:B------:R-:W-:Y:S01]  /*2830*/  IMAD R172, R20, 0x8, R5 ;  /* 0x0000000814ac7824 */ /* 0x000fe200078e0205 */
[----:B------:R3:W-:Y:S01]  /*2840*/  @P1 STS.64 [R181+0x9008], RZ ;  /* 0x009008ffb5001388 */ /* 0x0007e20000000a00 */
[----:B------:R-:W-:-:S02]  /*2850*/  LOP3.LUT R19, R14, 0x8, R19, 0xf8, !PT ;  /* 0x000000080e137812 */ /* 0x000fc400078ef813 */
[----:B------:R-:W-:Y:S01]  /*2860*/  SHF.R.U32.HI R14, RZ, 0x3, R14 ;  /* 0x00000003ff0e7819 */ /* 0x000fe2000001160e */
[----:B------:R3:W-:Y:S01]  /*2870*/  @P1 STS.128 [R181+0xb000], RZ ;  /* 0x00b000ffb5001388 */ /* 0x0007e20000000c00 */
[----:B------:R-:W-:Y:S02]  /*2880*/  LOP3.LUT R17, R16, 0x8, R17, 0xf8, !PT ;  /* 0x0000000810117812 */ /* 0x000fe400078ef811 */
[----:B------:R-:W-:Y:S01]  /*2890*/  SHF.R.U32.HI R16, RZ, 0x3, R16 ;  /* 0x00000003ff107819 */ /* 0x000fe20000011610 */
[----:B------:R3:W-:Y:S01]  /*28a0*/  @P1 STS.128 [R181+0xd000], RZ ;  /* 0x00d000ffb5001388 */ /* 0x0007e20000000c00 */
[----:B------:R-:W-:Y:S02]  /*28b0*/  LOP3.LUT R14, R19, R14, RZ, 0x3c, !PT ;  /* 0x0000000e130e7212 */ /* 0x000fe400078e3cff */
[----:B------:R-:W-:Y:S02]  /*28c0*/  LOP3.LUT R17, R17, R16, RZ, 0x3c, !PT ;  /* 0x0000001011117212 */ /* 0x000fe400078e3cff */
[----:B------:R-:W-:Y:S01]  /*28d0*/  LOP3.LUT R179, R179, 0x6, RZ, 0xc0, !PT ;  /* 0x00000006b3b37812 */ /* 0x000fe200078ec0ff */
[----:B------:R-:W-:Y:S01]  /*28e0*/  IMAD.IADD R173, R14, 0x1, R21 ;  /* 0x000000010ead7824 */ /* 0x000fe200078e0215 */
[----:B------:R-:W-:Y:S01]  /*28f0*/  LEA.HI.X R199, R120, c[0x0][0x174], R6, 0x1, P0 ;  /* 0x00005d0078c77a11 */ /* 0x000fe200000f0c06 */
[----:B------:R-:W-:Y:S01]  /*2900*/  IMAD.IADD R5, R14, 0x1, R15 ;  /* 0x000000010e057824 */ /* 0x000fe200078e020f */
[----:B------:R-:W-:Y:S01]  /*2910*/  SEL R3, R3, 0xfffffff0, !P2 ;  /* 0xfffffff003037807 */ /* 0x000fe20005000000 */
[----:B------:R-:W-:Y:S01]  /*2920*/  IMAD.U32 R172, R172, 0x20, R17 ;  /* 0x00000020acac7824 */ /* 0x000fe200078e0011 */
[----:B------:R-:W-:Y:S01]  /*2930*/  IADD3 R122, R122, c[0x0][0x2e8], RZ ;  /* 0x0000ba007a7a7a10 */ /* 0x000fe20007ffe0ff */
[----:B------:R-:W-:-:S02]  /*2940*/  IMAD.SHL.U32 R173, R173, 0x2, RZ ;  /* 0x00000002adad7824 */ /* 0x000fc400078e00ff */
[----:B--2---:R-:W-:Y:S01]  /*2950*/  FMUL.FTZ R0, R0, R13 ;  /* 0x0000000d00007220 */ /* 0x004fe20000410000 */
[----:B------:R-:W-:Y:S05]  /*2960*/  @P1 BRA `(.L_x_1843) ;  /* 0x0000017000001947 */ /* 0x000fea0003800000 */
[----:B---3--:R-:W-:Y:S02]  /*2970*/  ISETP.GE.AND P2, PT, R184, c[0x0][0x220], PT ;  /* 0x00008800b8007a0c */ /* 0x008fe40003f46270 */
[----:B------:R-:W-:Y:S02]  /*2980*/  ISETP.GE.AND P1, PT, R175, c[0x0][0x220], PT ;  /* 0x00008800af007a0c */ /* 0x000fe40003f26270 */
        /* <DEDUP_REMOVED lines=17> */
[----:B------:R-:W-:Y:S01]  /*2aa0*/  @!PT LDS RZ, [RZ] ;  /* 0x00000000fffff984 */ /* 0x000fe20000000800 */
[----:B------:R-:W-:Y:S01]  /*2ab0*/  @!PT LDS RZ, [RZ] ;  /* 0x00000000fffff984 */ /* 0x000fe20000000800 */
[----:B------:R-:W-:Y:S01]  /*2ac0*/  @!PT LDS RZ, [RZ] ;  /* 0x00000000fffff984 */ /* 0x000fe20000000800 */
[----:B------:R3:W-:Y:S02]  /*2ad0*/  LDGSTS.E.BYPASS.LTC128B.128 [R181+0xd000], [R198.64+0x80] ;  /* 0x0d000080c6b57fae */ /* 0x0007e4000b901d46 */
.L_x_1843:
[----:B---3--:R-:W-:Y:S05]  /*2ae0*/  BSYNC B0 ;  /* 0x0000000000007941 */ /* 0x008fea0003800000 */
.L_x_1842:
        /* <DEDUP_REMOVED lines=34> */
.L_x_1845:
[----:B------:R-:W-:Y:S05]  /*2d10*/  BSYNC B0 ;  /* 0x0000000000007941 */ /* 0x000fea0003800000 */
.L_x_1844:
        /* <DEDUP_REMOVED lines=34> */
.L_x_1847:
[----:B------:R-:W-:Y:S05]  /*2f40*/  BSYNC B0 ;  /* 0x0000000000007941 */ /* 0x000fea0003800000 */
.L_x_1846:
        /* <DEDUP_REMOVED lines=10> */
[--C-:B------:R-:W-:Y:S01]  /*2ff0*/  @!P2 IMAD.MOV.U32 R11, RZ, RZ, R199.reuse ;  /* 0x000000ffff0ba224 */ /* 0x100fe200078e00c7 */
[----:B------:R-:W-:Y:S01]  /*3000*/  @!P2 MOV R10, R198 ;  /* 0x000000c6000aa202 */ /* 0x000fe20000000f00 */
[C---:B--2---:R-:W-:Y:S01]  /*3010*/  @!P1 IMAD.WIDE.U32 R12, R7.reuse, 0xc0, R198 ;  /* 0x000000c0070c9825 */ /* 0x044fe200078e00c6 */
[----:B------:R-:W-:Y:S01]  /*3020*/  @!P1 MOV R8, c[0x0][0x1a4] ;  /* 0x0000690000089a02 */ /* 0x000fe20000000f00 */
[----:B------:R2:W-:Y:S02]  /*3030*/  @P2 STS.128 [R181+0xa800], RZ ;  /* 0x00a800ffb5002388 */ /* 0x0005e40000000c00 */
[----:B------:R-:W-:-:S04]  /*3040*/  @!P2 IMAD.WIDE.U32 R10, R7, 0xc0, R10 ;  /* 0x000000c0070aa825 */ /* 0x000fc800078e000a */
[----:B------:R-:W-:Y:S02]  /*3050*/  @!P2 IMAD R9, R9, 0xc0, RZ ;  /* 0x000000c00909a824 */ /* 0x000fe400078e02ff */
[----:B------:R-:W-:-:S03]  /*3060*/  @!P1 IMAD R8, R8, 0xc0, RZ ;  /* 0x000000c008089824 */ /* 0x000fc600078e02ff */
[----:B------:R-:W-:Y:S01]  /*3070*/  @!P2 IADD3 R11, R11, R9, RZ ;  /* 0x000000090b0ba210 */ /* 0x000fe20007ffe0ff */
[----:B------:R-:W-:-:S04]  /*3080*/  @!P1 IMAD.IADD R13, R13, 0x1, R8 ;  /* 0x000000010d0d9824 */ /* 0x000fc800078e0208 */
        /* <DEDUP_REMOVED lines=11> */
[----:B------:R-:W-:Y:S01]  /*3140*/  ULDC UR4, c[0x0][0x1a4] ;  /* 0x0000690000047ab9 */ /* 0x000fe20000000800 */
[----:B------:R-:W-:Y:S01]  /*3150*/  IMAD.WIDE.U32 R8, R7, 0xc0, R198 ;  /* 0x000000c007087825 */ /* 0x000fe200078e00c6 */
[----:B------:R-:W-:-:S06]  /*3160*/  UIMAD UR4, UR4, 0xc0, URZ ;  /* 0x000000c0040478a4 */ /* 0x000fcc000f8e023f */
[----:B------:R-:W-:-:S05]  /*3170*/  IADD3 R9, R9, UR4, RZ ;  /* 0x0000000409097c10 */ /* 0x000fca000fffe0ff */
[----:B------:R-:W-:Y:S01]  /*3180*/  @!PT LDS RZ, [RZ] ;  /* 0x00000000fffff984 */ /* 0x000fe20000000800 */
[----:B------:R-:W-:Y:S01]  /*3190*/  @!PT LDS RZ, [RZ] ;  /* 0x00000000fffff984 */ /* 0x000fe20000000800 */
[----:B------:R-:W-:Y:S01]  /*31a0*/  @!PT LDS RZ, [RZ] ;  /* 0x00000000fffff984 */ /* 0x000fe20000000800 */
[----:B------:R1:W-:Y:S02]  /*31b0*/  LDGSTS.E.BYPASS.LTC128B.128 [R181+0xe800], [R8.64+0x80] ;  /* 0x0e80008008b57fae */ /* 0x0003e4000b901d46 */
.L_x_1849:
[----:B------:R-:W-:Y:S05]  /*31c0*/  BSYNC B0 ;  /* 0x0000000000007941 */ /* 0x000fea0003800000 */
.L_x_1848:
[----:B------:R-:W-:Y:S01]  /*31d0*/  IMAD.SHL.U32 R172, R172, 0x2, RZ ;  /* 0x00000002acac7824 */ /* 0x000fe200078e00ff */
[----:B------:R-:W-:Y:S01]  /*31e0*/  LDSM.16.M88.4 R60, [R173] ;  /* 0x00000000ad3c783b */ /* 0x000fe20000000200 */
[----:B------:R-:W-:Y:S01]  /*31f0*/  IMAD R171, R4, 0x2, R173 ;  /* 0x0000000204ab7824 */ /* 0x000fe200078e02ad */
[----:B------:R-:W-:Y:S01]  /*3200*/  IMNMX R134, R122, R123, PT ;  /* 0x0000007b7a867217 */ /* 0x000fe20003800200 */
[----:B------:R-:W-:Y:S01]  /*3210*/  IMAD R169, R3, 0x2, R172 ;  /* 0x0000000203a97824 */ /* 0x000fe200078e02ac */
[----:B------:R-:W5:Y:S01]  /*3220*/  LDSM.16.M88.4 R40, [R172+0x3000] ;  /* 0x00300000ac28783b */ /* 0x000f620000000200 */
[----:B------:R-:W-:-:S03]  /*3230*/  IMAD.IADD R3, R2, 0x1, R179 ;  /* 0x0000000102037824 */ /* 0x000fc600078e02b3 */
[----:B-1----:R-:W1:Y:S04]  /*3240*/  LDSM.16.M88.4 R32, [R172+0x3400] ;  /* 0x00340000ac20783b */ /* 0x002e680000000200 */
[----:B------:R-:W2:Y:S04]  /*3250*/  LDSM.16.M88.4 R84, [R172+0x4000] ;  /* 0x00400000ac54783b */ /* 0x000ea80000000200 */
[----:B------:R-:W3:Y:S04]  /*3260*/  LDSM.16.M88.4 R76, [R172+0x4400] ;  /* 0x00440000ac4c783b */ /* 0x000ee80000000200 */
[----:B------:R-:W-:Y:S04]  /*3270*/  LDSM.16.M88.4 R20, [R171] ;  /* 0x00000000ab14783b */ /* 0x000fe80000000200 */
[----:B------:R-:W4:Y:S04]  /*3280*/  LDSM.16.M88.4 R48, [R169+0x3000] ;  /* 0x00300000a930783b */ /* 0x000f280000000200 */
[----:B------:R-:W2:Y:S04]  /*3290*/  LDSM.16.M88.4 R24, [R172+0x3800] ;  /* 0x00380000ac18783b */ /* 0x000ea80000000200 */
[----:B------:R-:W2:Y:S04]  /*32a0*/  LDSM.16.M88.4 R92, [R172+0x3c00] ;  /* 0x003c0000ac5c783b */ /* 0x000ea80000000200 */
[----:B------:R-:W2:Y:S04]  /*32b0*/  LDSM.16.M88.4 R68, [R172+0x4800] ;  /* 0x00480000ac44783b */ /* 0x000ea80000000200 */
[----:B------:R-:W3:Y:S04]  /*32c0*/  LDSM.16.M88.4 R52, [R172+0x4c00] ;  /* 0x004c0000ac34783b */ /* 0x000ee80000000200 */
[----:B--2---:R-:W2:Y:S01]  /*32d0*/  LDSM.16.M88.4 R8, [R169+0x3400] ;  /* 0x00340000a908783b */ /* 0x004ea20000000200 */
[C---:B-----5:R-:W-:Y:S03]  /*32e0*/  HMMA.16816.F32 R44, R60.reuse, R40, RZ ;  /* 0x000000283c2c723c */ /* 0x060fe600000018ff */
[----:B------:R-:W5:Y:S04]  /*32f0*/  LDSM.16.M88.4 R56, [R169+0x4000] ;  /* 0x00400000a938783b */ /* 0x000f680000000200 */
[----:B------:R-:W2:Y:S01]  /*3300*/  LDSM.16.M88.4 R16, [R169+0x4400] ;  /* 0x00440000a910783b */ /* 0x000ea20000000200 */
[C---:B------:R-:W-:Y:S03]  /*3310*/  HMMA.16816.F32 R40, R60.reuse, R42, RZ ;  /* 0x0000002a3c28723c */ /* 0x040fe600000018ff */
[----:B------:R-:W2:Y:S04]  /*3320*/  LDSM.16.M88.4 R104, [R169+0x3800] ;  /* 0x00380000a968783b */ /* 0x000ea80000000200 */
[----:B------:R-:W-:Y:S01]  /*3330*/  LDSM.16.M88.4 R100, [R169+0x3c00] ;  /* 0x003c0000a964783b */ /* 0x000fe20000000200 */
[C---:B-1----:R-:W-:Y:S03]  /*3340*/  HMMA.16816.F32 R36, R60.reuse, R32, RZ ;  /* 0x000000203c24723c */ /* 0x042fe600000018ff */
[----:B------:R-:W-:Y:S04]  /*3350*/  LDSM.16.M88.4 R96, [R169+0x4800] ;  /* 0x00480000a960783b */ /* 0x000fe80000000200 */
[----:B------:R-:W-:Y:S01]  /*3360*/  LDSM.16.M88.4 R108, [R172+0x5800] ;  /* 0x00580000ac6c783b */ /* 0x000fe20000000200 */
[C---:B------:R-:W-:Y:S03]  /*3370*/  HMMA.16816.F32 R32, R60.reuse, R34, RZ ;  /* 0x000000223c20723c */ /* 0x040fe600000018ff */
[----:B------:R-:W-:Y:S04]  /*3380*/  LDSM.16.M88.4 R116, [R172+0x5400] ;  /* 0x00540000ac74783b */ /* 0x000fe80000000200 */
[----:B------:R-:W-:Y:S01]  /*3390*/  LDSM.16.M88.4 R112, [R171+0x1000] ;  /* 0x00100000ab70783b */ /* 0x000fe20000000200 */
[C---:B------:R-:W-:Y:S03]  /*33a0*/  HMMA.16816.F32 R88, R60.reuse, R84, RZ ;  /* 0x000000543c58723c */ /* 0x040fe600000018ff */
[----:B------:R-:W0:Y:S05]  /*33b0*/  LDGDEPBAR ;  /* 0x00000000000079af */ /* 0x000e2a0000000000 */
[C---:B---3--:R-:W-:Y:S08]  /*33c0*/  HMMA.16816.F32 R80, R60.reuse, R76, RZ ;  /* 0x0000004c3c50723c */ /* 0x048ff000000018ff */
[C---:B------:R-:W-:Y:S08]  /*33d0*/  HMMA.16816.F32 R84, R60.reuse, R86, RZ ;  /* 0x000000563c54723c */ /* 0x040ff000000018ff */
[----:B------:R-:W-:Y:S08]  /*33e0*/  HMMA.16816.F32 R76, R60, R78, RZ ;  /* 0x0000004e3c4c723c */ /* 0x000ff000000018ff */
[C---:B----4-:R-:W-:Y:S08]  /*33f0*/  HMMA.16816.F32 R44, R20.reuse, R48, R44 ;  /* 0x00000030142c723c */ /* 0x050ff0000000182c */
[----:B------:R-:W-:Y:S01]  /*3400*/  HMMA.16816.F32 R40, R20, R50, R40 ;  /* 0x000000321428723c */ /* 0x000fe20000001828 */
[----:B------:R-:W1:Y:S07]  /*3410*/  LDSM.16.M88.4 R48, [R169+0x4c00] ;  /* 0x004c0000a930783b */ /* 0x000e6e0000000200 */
        /* <DEDUP_REMOVED lines=8> */
[----:B------:R-:W-:Y:S07]  /*34a0*/  LDSM.16.M88.4 R52, [R173+0x1000] ;  /* 0x00100000ad34783b */ /* 0x000fee0000000200 */
[C---:B--2---:R-:W-:Y:S08]  /*34b0*/  HMMA.16816.F32 R36, R20.reuse, R8, R36 ;  /* 0x000000081424723c */ /* 0x044ff00000001824 */
[C---:B------:R-:W-:Y:S01]  /*34c0*/  HMMA.16816.F32 R32, R20.reuse, R10, R32 ;  /* 0x0000000a1420723c */ /* 0x040fe20000001820 */
[----:B------:R-:W2:Y:S07]  /*34d0*/  LDSM.16.M88.4 R8, [R172+0x5000] ;  /* 0x00500000ac08783b */ /* 0x000eae0000000200 */
[C---:B-----5:R-:W-:Y:S08]  /*34e0*/  HMMA.16816.F32 R88, R20.reuse, R56, R88 ;  /* 0x000000381458723c */ /* 0x060ff00000001858 */
        /* <DEDUP_REMOVED lines=13> */
[----:B------:R-:W5:Y:S07]  /*35c0*/  LDSM.16.M88.4 R100, [R172+0x6800] ;  /* 0x00680000ac64783b */ /* 0x000f6e0000000200 */
[C---:B------:R-:W-:Y:S08]  /*35d0*/  HMMA.16816.F32 R72, R20.reuse, R96, R72 ;  /* 0x000000601448723c */ /* 0x040ff00000001848 */
[----:B------:R-:W-:Y:S01]  /*35e0*/  HMMA.16816.F32 R68, R20, R98, R68 ;  /* 0x000000621444723c */ /* 0x000fe20000001844 */
[----:B------:R-:W1:Y:S04]  /*35f0*/  LDSM.16.M88.4 R96, [R172+0x6c00] ;  /* 0x006c0000ac60783b */ /* 0x000e680000000200 */
[----:B------:R-:W1:Y:S03]  /*3600*/  LDSM.16.M88.4 R20, [R169+0x5400] ;  /* 0x00540000a914783b */ /* 0x000e660000000200 */
[C---:B--2---:R-:W-:Y:S08]  /*3610*/  HMMA.16816.F32 R44, R52.reuse, R8, R44 ;  /* 0x00000008342c723c */ /* 0x044ff0000000182c */
[C---:B------:R-:W-:Y:S01]  /*3620*/  HMMA.16816.F32 R40, R52.reuse, R10, R40 ;  /* 0x0000000a3428723c */ /* 0x040fe20000001828 */
[----:B------:R-:W2:Y:S07]  /*3630*/  LDSM.16.M88.4 R8, [R169+0x5800] ;  /* 0x00580000a908783b */ /* 0x000eae0000000200 */
[C---:B------:R-:W-:Y:S08]  /*3640*/  HMMA.16816.F32 R28, R52.reuse, R108, R28 ;  /* 0x0000006c341c723c */ /* 0x040ff0000000181c */
[C---:B------:R-:W-:Y:S01]  /*3650*/  HMMA.16816.F32 R24, R52.reuse, R110, R24 ;  /* 0x0000006e3418723c */ /* 0x040fe20000001818 */
[----:B------:R-:W1:Y:S07]  /*3660*/  LDSM.16.M88.4 R108, [R169+0x6000] ;  /* 0x00600000a96c783b */ /* 0x000e6e0000000200 */
        /* <DEDUP_REMOVED lines=8> */
[----:B------:R-:W3:Y:S07]  /*36f0*/  LDSM.16.M88.4 R16, [R173+0x2000] ;  /* 0x00200000ad10783b */ /* 0x000eee0000000200 */
[----:B-1----:R-:W-:Y:S08]  /*3700*/  HMMA.16816.F32 R44, R112, R48, R44 ;  /* 0x00000030702c723c */ /* 0x002ff0000000182c */
[C---:B------:R-:W-:Y:S08]  /*3710*/  HMMA.16816.F32 R12, R52.reuse, R104, R12 ;  /* 0x00000068340c723c */ /* 0x040ff0000000180c */
[C---:B------:R-:W-:Y:S01]  /*3720*/  HMMA.16816.F32 R92, R52.reuse, R106, R92 ;  /* 0x0000006a345c723c */ /* 0x040fe2000000185c */
[----:B------:R-:W-:Y:S07]  /*3730*/  LDSM.16.M88.4 R104, [R169+0x6400] ;  /* 0x00640000a968783b */ /* 0x000fee0000000200 */
[C---:B-----5:R-:W-:Y:S08]  /*3740*/  HMMA.16816.F32 R72, R52.reuse, R100, R72 ;  /* 0x000000643448723c */ /* 0x060ff00000001848 */
[C---:B------:R-:W-:Y:S01]  /*3750*/  HMMA.16816.F32 R68, R52.reuse, R102, R68 ;  /* 0x000000663444723c */ /* 0x040fe20000001844 */
[----:B------:R-:W-:Y:S07]  /*3760*/  LDSM.16.M88.4 R100, [R169+0x6800] ;  /* 0x00680000a964783b */ /* 0x000fee0000000200 */
[C---:B------:R-:W-:Y:S08]  /*3770*/  HMMA.16816.F32 R64, R52.reuse, R96, R64 ;  /* 0x000000603440723c */ /* 0x040ff00000001840 */
[----:B------:R-:W-:Y:S01]  /*3780*/  HMMA.16816.F32 R60, R52, R98, R60 ;  /* 0x00000062343c723c */ /* 0x000fe2000000183c */
[----:B------:R-:W1:Y:S04]  /*3790*/  LDSM.16.M88.4 R52, [R172+0x7400] ;  /* 0x00740000ac34783b */ /* 0x000e680000000200 */
[----:B------:R-:W-:Y:S03]  /*37a0*/  LDSM.16.M88.4 R96, [R169+0x6c00] ;  /* 0x006c0000a960783b */ /* 0x000fe60000000200 */
[C---:B------:R-:W-:Y:S08]  /*37b0*/  HMMA.16816.F32 R36, R112.reuse, R20, R36 ;  /* 0x000000147024723c */ /* 0x040ff00000001824 */
[C---:B------:R-:W-:Y:S01]  /*37c0*/  HMMA.16816.F32 R32, R112.reuse, R22, R32 ;  /* 0x000000167020723c */ /* 0x040fe20000001820 */
[----:B------:R-:W-:Y:S07]  /*37d0*/  LDSM.16.M88.4 R20, [R169+0x7000] ;  /* 0x00700000a914783b */ /* 0x000fee0000000200 */
[C---:B--2---:R-:W-:Y:S08]  /*37e0*/  HMMA.16816.F32 R28, R112.reuse, R8, R28 ;  /* 0x00000008701c723c */ /* 0x044ff0000000181c */
[C---:B------:R-:W-:Y:S01]  /*37f0*/  HMMA.16816.F32 R24, R112.reuse, R10, R24 ;  /* 0x0000000a7018723c */ /* 0x040fe20000001818 */
[----:B------:R-:W2:Y:S07]  /*3800*/  LDSM.16.M88.4 R8, [R171+0x2000] ;  /* 0x00200000ab08783b */ /* 0x000eae0000000200 */
[C---:B------:R-:W-:Y:S01]  /*3810*/  HMMA.16816.F32 R40, R112.reuse, R50, R40 ;  /* 0x000000327028723c */ /* 0x040fe20000001828 */
[----:B------:R-:W4:Y:S07]  /*3820*/  LDSM.16.M88.4 R48, [R172+0x7800] ;  /* 0x00780000ac30783b */ /* 0x000f2e0000000200 */
[C---:B------:R-:W-:Y:S08]  /*3830*/  HMMA.16816.F32 R88, R112.reuse, R108, R88 ;  /* 0x0000006c7058723c */ /* 0x040ff00000001858 */
[----:B------:R-:W-:Y:S08]  /*3840*/  HMMA.16816.F32 R84, R112, R110, R84 ;  /* 0x0000006e7054723c */ /* 0x000ff00000001854 */
[C---:B---3--:R-:W-:Y:S01]  /*3850*/  HMMA.16816.F32 R108, R16.reuse, R56, R44 ;  /* 0x00000038106c723c */ /* 0x048fe2000000182c */
[----:B------:R-:W3:Y:S07]  /*3860*/  LDSM.16.M88.4 R44, [R169+0x7400] ;  /* 0x00740000a92c783b */ /* 0x000eee0000000200 */
[C---:B------:R-:W-:Y:S08]  /*3870*/  HMMA.16816.F32 R40, R16.reuse, R58, R40 ;  /* 0x0000003a1028723c */ /* 0x040ff00000001828 */
[----:B-1----:R-:W-:Y:S08]  /*3880*/  HMMA.16816.F32 R36, R16, R52, R36 ;  /* 0x000000341024723c */ /* 0x002ff00000001824 */
[----:B--2---:R-:W-:Y:S07]  /*3890*/  HMMA.16816.F32 R108, R8, R20, R108 ;  /* 0x00000014086c723c */ /* 0x004fee000000186c */
[----:B------:R-:W-:Y:S01]  /*38a0*/  IADD3 R20, R122, 0x8, RZ ;  /* 0x000000087a147810 */ /* 0x000fe20007ffe0ff */
[----:B----4-:R-:W-:Y:S03]  /*38b0*/  HMMA.16816.F32 R28, R16, R48, R28 ;  /* 0x00000030101c723c */ /* 0x010fe6000000181c */
[----:B------:R-:W-:-:S04]  /*38c0*/  IMNMX R133, R20, R123, PT ;  /* 0x0000007b14857217 */ /* 0x000fc80003800200 */
[C---:B------:R-:W-:Y:S01]  /*38d0*/  IADD3 R48, R3.reuse, 0x1, RZ ;  /* 0x0000000103307810 */ /* 0x040fe20007ffe0ff */
[----:B------:R-:W-:Y:S01]  /*38e0*/  HMMA.16816.F32 R40, R8, R22, R40 ;  /* 0x000000160828723c */ /* 0x000fe20000001828 */
[----:B------:R-:W1:Y:S02]  /*38f0*/  LDSM.16.M88.4 R20, [R172+0x8000] ;  /* 0x00800000ac14783b */ /* 0x000e640000000200 */
[----:B------:R-:W2:Y:S01]  /*3900*/  I2F R49, R48 ;  /* 0x0000003000317306 */ /* 0x000ea20000201400 */
[C---:B------:R-:W-:Y:S02]  /*3910*/  ISETP.GE.AND P4, PT, R48.reuse, R134, PT ;  /* 0x000000863000720c */ /* 0x040fe40003f86270 */
[----:B------:R-:W-:Y:S02]  /*3920*/  ISETP.GE.AND P2, PT, R48, R133, PT ;  /* 0x000000853000720c */ /* 0x000fe40003f46270 */
[----:B------:R-:W-:Y:S07]  /*3930*/  HMMA.16816.F32 R24, R16, R50, R24 ;  /* 0x000000321018723c */ /* 0x000fee0000001818 */
[----:B------:R-:W-:Y:S01]  /*3940*/  IADD3 R50, R3, 0x8, RZ ;  /* 0x0000000803327810 */ /* 0x000fe20007ffe0ff */
[----:B------:R-:W-:Y:S01]  /*3950*/  HMMA.16816.F32 R80, R112, R104, R80 ;  /* 0x000000687050723c */ /* 0x000fe20000001850 */
[----:B--2---:R-:W-:-:S02]  /*3960*/  FFMA.FTZ R52, R0, R49, R109 ;  /* 0x0000003100347223 */ /* 0x004fc4000001006d */
[----:B------:R-:W2:Y:S01]  /*3970*/  I2F R53, R50 ;  /* 0x0000003200357306 */ /* 0x000ea20000201400 */
[C---:B------:R-:W-:Y:S02]  /*3980*/  ISETP.GE.AND P3, PT, R50.reuse, R134, PT ;  /* 0x000000863200720c */ /* 0x040fe40003f66270 */
[----:B------:R-:W-:Y:S02]  /*3990*/  ISETP.GE.AND P0, PT, R50, R133, PT ;  /* 0x000000853200720c */ /* 0x000fe40003f06270 */
[----:B------:R-:W-:Y:S01]  /*39a0*/  HMMA.16816.F32 R76, R112, R106, R76 ;  /* 0x0000006a704c723c */ /* 0x000fe2000000184c */
[----:B------:R-:W4:Y:S01]  /*39b0*/  LDSM.16.M88.4 R104, [R172+0x7c00] ;  /* 0x007c0000ac68783b */ /* 0x000f220000000200 */
[----:B------:R-:W-:-:S06]  /*39c0*/  FSEL R52, R52, -INF , !P4 ;  /* 0xff80000034347808 */ /* 0x000fcc0006000000 */
[----:B------:R-:W-:Y:S01]  /*39d0*/  HMMA.16816.F32 R32, R16, R54, R32 ;  /* 0x000000361020723c */ /* 0x000fe20000001820 */
[CC--:B--2---:R-:W-:Y:S02]  /*39e0*/  FFMA.FTZ R40, R0.reuse, R53.reuse, R40 ;  /* 0x0000003500287223 */ /* 0x0c4fe40000010028 */
[----:B------:R-:W-:-:S04]  /*39f0*/  FFMA.FTZ R42, R0, R53, R42 ;  /* 0x00000035002a7223 */ /* 0x000fc8000001002a */
[C---:B------:R-:W-:Y:S01]  /*3a00*/  IADD3 R54, R3.reuse, 0x9, RZ ;  /* 0x0000000903367810 */ /* 0x040fe20007ffe0ff */
[----:B------:R-:W-:Y:S01]  /*3a10*/  HMMA.16816.F32 R64, R112, R96, R64 ;  /* 0x000000607040723c */ /* 0x000fe20000001840 */
[C---:B------:R-:W-:Y:S02]  /*3a20*/  IADD3 R55, R3.reuse, 0x11, RZ ;  /* 0x0000001103377810 */ /* 0x040fe40007ffe0ff */
[C---:B------:R-:W-:Y:S02]  /*3a30*/  ISETP.GE.AND P5, PT, R54.reuse, R134, PT ;  /* 0x000000863600720c */ /* 0x040fe40003fa6270 */
[----:B------:R-:W-:Y:S02]  /*3a40*/  ISETP.GE.AND P1, PT, R54, R133, PT ;  /* 0x000000853600720c */ /* 0x000fe40003f26270 */
[----:B------:R-:W-:Y:S01]  /*3a50*/  FFMA.FTZ R97, R0, R49, R111 ;  /* 0x0000003100617223 */ /* 0x000fe2000001006f */
[----:B---3--:R-:W-:Y:S01]  /*3a60*/  HMMA.16816.F32 R36, R8, R44, R36 ;  /* 0x0000002c0824723c */ /* 0x008fe20000001824 */
[----:B------:R-:W2:Y:S01]  /*3a70*/  LDSM.16.M88.4 R48, [R169+0x7800] ;  /* 0x00780000a930783b */ /* 0x000ea20000000200 */
[----:B------:R-:W3:Y:S01]  /*3a80*/  I2F R44, R54 ;  /* 0x00000036002c7306 */ /* 0x000ee20000201400 */
[----:B------:R-:W-:-:S02]  /*3a90*/  IADD3 R53, R3, 0x18, RZ ;  /* 0x0000001803357810 */ /* 0x000fc40007ffe0ff */
[----:B------:R-:W-:Y:S02]  /*3aa0*/  FSEL R97, R97, -INF , !P2 ;  /* 0xff80000061617808 */ /* 0x000fe40005000000 */
[----:B------:R-:W-:Y:S01]  /*3ab0*/  IADD3 R45, R3, 0x10, RZ ;  /* 0x00000010032d7810 */ /* 0x000fe20007ffe0ff */
[C---:B------:R-:W-:Y:S01]  /*3ac0*/  HMMA.16816.F32 R92, R112.reuse, R118, R92 ;  /* 0x00000076705c723c */ /* 0x040fe2000000185c */
[----:B------:R-:W-:Y:S01]  /*3ad0*/  FSEL R96, R40, -INF , !P3 ;  /* 0xff80000028607808 */ /* 0x000fe20005800000 */
[----:B------:R-:W5:Y:S01]  /*3ae0*/  I2F R54, R55 ;  /* 0x0000003700367306 */ /* 0x000f620000201400 */
[CC--:B------:R-:W-:Y:S02]  /*3af0*/  ISETP.GE.AND P4, PT, R45.reuse, R134.reuse, PT ;  /* 0x000000862d00720c */ /* 0x0c0fe40003f86270 */
[----:B------:R-:W-:Y:S02]  /*3b00*/  ISETP.GE.AND P2, PT, R45, R133, PT ;  /* 0x000000852d00720c */ /* 0x000fe40003f46270 */
[----:B------:R-:W-:Y:S01]  /*3b10*/  ISETP.GE.AND P3, PT, R55, R134, PT ;  /* 0x000000863700720c */ /* 0x000fe20003f66270 */
[----:B------:R-:W-:Y:S02]  /*3b20*/  HMMA.16816.F32 R12, R112, R116, R12 ;  /* 0x00000074700c723c */ /* 0x000fe4000000180c */
[----:B------:R-:W1:Y:S01]  /*3b30*/  I2F R45, R45 ;  /* 0x0000002d002d7306 */ /* 0x000e620000201400 */
[----:B---3--:R-:W-:-:S02]  /*3b40*/  FFMA.FTZ R41, R0, R44, R41 ;  /* 0x0000002c00297223 */ /* 0x008fc40000010029 */
[----:B------:R-:W-:-:S03]  /*3b50*/  FFMA.FTZ R43, R0, R44, R43 ;  /* 0x0000002c002b7223 */ /* 0x000fc6000001002b */
[----:B------:R-:W-:Y:S01]  /*3b60*/  HMMA.16816.F32 R32, R8, R46, R32 ;  /* 0x0000002e0820723c */ /* 0x000fe20000001820 */
[----:B-----5:R-:W-:-:S07]  /*3b70*/  FFMA.FTZ R37, R0, R54, R37 ;  /* 0x0000003600257223 */ /* 0x020fce0000010025 */
[----:B------:R-:W-:Y:S01]  /*3b80*/  HMMA.16816.F32 R72, R112, R100, R72 ;  /* 0x000000647048723c */ /* 0x000fe20000001848 */
[----:B-1----:R-:W-:-:S06]  /*3b90*/  FFMA.FTZ R38, R0, R45, R38 ;  /* 0x0000002d00267223 */ /* 0x002fcc0000010026 */
[----:B------:R-:W-:Y:S01]  /*3ba0*/  FFMA.FTZ R100, R0, R45, R36 ;  /* 0x0000002d00647223 */ /* 0x000fe20000010024 */
[----:B------:R-:W-:Y:S01]  /*3bb0*/  IADD3 R36, R3, 0x19, RZ ;  /* 0x0000001903247810 */ /* 0x000fe20007ffe0ff */
[----:B------:R-:W-:Y:S01]  /*3bc0*/  HMMA.16816.F32 R60, R112, R98, R60 ;  /* 0x00000062703c723c */ /* 0x000fe2000000183c */
[----:B------:R-:W-:Y:S01]  /*3bd0*/  FSEL R101, R43, -INF , !P1 ;  /* 0xff8000002b657808 */ /* 0x000fe20004800000 */
[----:B------:R-:W1:Y:S01]  /*3be0*/  LDSM.16.M88.4 R44, [R169+0x7c00] ;  /* 0x007c0000a92c783b */ /* 0x000e620000000200 */
[----:B------:R-:W-:Y:S02]  /*3bf0*/  ISETP.GE.AND P1, PT, R53, R133, PT ;  /* 0x000000853500720c */ /* 0x000fe40003f26270 */
[----:B------:R-:W-:Y:S02]  /*3c00*/  FSEL R100, R100, -INF , !P4 ;  /* 0xff80000064647808 */ /* 0x000fe40006000000 */
[----:B------:R-:W-:Y:S01]  /*3c10*/  FSEL R98, R41, -INF , !P5 ;  /* 0xff80000029627808 */ /* 0x000fe20006800000 */
[----:B------:R-:W-:Y:S01]  /*3c20*/  HMMA.16816.F32 R88, R16, R20, R88 ;  /* 0x000000141058723c */ /* 0x000fe20000001858 */
[----:B------:R-:W-:Y:S01]  /*3c30*/  ISETP.GE.AND P5, PT, R53, R134, PT ;  /* 0x000000863500720c */ /* 0x000fe20003fa6270 */
[----:B------:R-:W3:Y:S01]  /*3c40*/  I2F R20, R36 ;  /* 0x0000002400147306 */ /* 0x000ee20000201400 */
[----:B------:R-:W-:-:S02]  /*3c50*/  FSEL R99, R42, -INF , !P0 ;  /* 0xff8000002a637808 */ /* 0x000fc40004000000 */
[-C--:B------:R-:W-:Y:S01]  /*3c60*/  ISETP.GE.AND P0, PT, R55, R133.reuse, PT ;  /* 0x000000853700720c */ /* 0x080fe20003f06270 */
[----:B------:R-:W-:Y:S01]  /*3c70*/  LDSM.16.M88.4 R40, [R172+0x8400] ;  /* 0x00840000ac28783b */ /* 0x000fe20000000200 */
[----:B------:R-:W-:Y:S01]  /*3c80*/  IADD3 R21, R3, 0x20, RZ ;  /* 0x0000002003157810 */ /* 0x000fe20007ffe0ff */
[----:B----4-:R-:W-:Y:S01]  /*3c90*/  HMMA.16816.F32 R92, R16, R106, R92 ;  /* 0x0000006a105c723c */ /* 0x010fe2000000185c */
[----:B------:R-:W-:Y:S01]  /*3ca0*/  ISETP.GE.AND P4, PT, R36, R134, PT ;  /* 0x000000862400720c */ /* 0x000fe20003f86270 */
[----:B------:R-:W4:Y:S05]  /*3cb0*/  I2F R53, R53 ;  /* 0x0000003500357306 */ /* 0x000f2a0000201400 */
[C---:B------:R-:W-:Y:S01]  /*3cc0*/  FFMA.FTZ R107, R0.reuse, R54, R39 ;  /* 0x00000036006b7223 */ /* 0x040fe20000010027 */
[----:B--2---:R-:W-:Y:S02]  /*3cd0*/  HMMA.16816.F32 R28, R8, R48, R28 ;  /* 0x00000030081c723c */ /* 0x004fe4000000181c */
[----:B------:R2:W5:Y:S01]  /*3ce0*/  I2F R39, R21 ;  /* 0x0000001500277306 */ /* 0x0005620000201400 */
[CC--:B---3--:R-:W-:Y:S01]  /*3cf0*/  FFMA.FTZ R33, R0.reuse, R20.reuse, R33 ;  /* 0x0000001400217223 */ /* 0x0c8fe20000010021 */
[----:B------:R-:W-:Y:S01]  /*3d00*/  FSEL R107, R107, -INF , !P0 ;  /* 0xff8000006b6b7808 */ /* 0x000fe20004000000 */
[----:B------:R-:W-:Y:S01]  /*3d10*/  FFMA.FTZ R35, R0, R20, R35 ;  /* 0x0000001400237223 */ /* 0x000fe20000010023 */
[----:B------:R-:W-:-:S02]  /*3d20*/  ISETP.GE.AND P0, PT, R21, R133, PT ;  /* 0x000000851500720c */ /* 0x000fc40003f06270 */
[----:B------:R-:W-:Y:S01]  /*3d30*/  FSEL R48, R37, -INF , !P3 ;  /* 0xff80000025307808 */ /* 0x000fe20005800000 */
[----:B------:R-:W-:Y:S01]  /*3d40*/  HMMA.16816.F32 R12, R16, R104, R12 ;  /* 0x00000068100c723c */ /* 0x000fe2000000180c */
[----:B------:R-:W-:Y:S01]  /*3d50*/  ISETP.GE.AND P3, PT, R21, R134, PT ;  /* 0x000000861500720c */ /* 0x000fe20003f66270 */
[CC--:B----4-:R-:W-:Y:S02]  /*3d60*/  FFMA.FTZ R34, R0.reuse, R53.reuse, R34 ;  /* 0x0000003500227223 */ /* 0x0d0fe40000010022 */
[----:B------:R-:W-:-:S03]  /*3d70*/  FFMA.FTZ R32, R0, R53, R32 ;  /* 0x0000003500207223 */ /* 0x000fc60000010020 */
[----:B------:R-:W-:Y:S01]  /*3d80*/  FSEL R105, R38, -INF , !P2 ;  /* 0xff80000026697808 */ /* 0x000fe20005000000 */
[----:B------:R-:W-:Y:S01]  /*3d90*/  HMMA.16816.F32 R84, R16, R22, R84 ;  /* 0x000000161054723c */ /* 0x000fe20000001854 */
[----:B--2---:R-:W2:Y:S01]  /*3da0*/  LDSM.16.M88.4 R20, [R169+0x8000] ;  /* 0x00800000a914783b */ /* 0x004ea20000000200 */
[----:B------:R-:W-:Y:S02]  /*3db0*/  ISETP.GE.AND P2, PT, R36, R133, PT ;  /* 0x000000852400720c */ /* 0x000fe40003f46270 */
[C---:B------:R-:W-:Y:S02]  /*3dc0*/  IADD3 R36, R3.reuse, 0x21, RZ ;  /* 0x0000002103247810 */ /* 0x040fe40007ffe0ff */
[----:B------:R-:W-:Y:S01]  /*3dd0*/  FSEL R37, R34, -INF , !P1 ;  /* 0xff80000022257808 */ /* 0x000fe20004800000 */
[CC--:B-----5:R-:W-:Y:S01]  /*3de0*/  FFMA.FTZ R30, R0.reuse, R39.reuse, R30 ;  /* 0x00000027001e7223 */ /* 0x0e0fe2000001001e */
[----:B------:R-:W-:Y:S01]  /*3df0*/  HMMA.16816.F32 R24, R8, R50, R24 ;  /* 0x000000320818723c */ /* 0x000fe20000001818 */
[----:B------:R-:W-:Y:S01]  /*3e00*/  IADD3 R34, R3, 0x28, RZ ;  /* 0x0000002803227810 */ /* 0x000fe20007ffe0ff */
[----:B------:R-:W-:Y:S01]  /*3e10*/  FFMA.FTZ R28, R0, R39, R28 ;  /* 0x00000027001c7223 */ /* 0x000fe2000001001c */
[----:B------:R-:W-:-:S02]  /*3e20*/  FSEL R104, R33, -INF , !P4 ;  /* 0xff80000021687808 */ /* 0x000fc40006000000 */
[----:B------:R-:W3:Y:S01]  /*3e30*/  I2F R33, R34 ;  /* 0x0000002200217306 */ /* 0x000ee20000201400 */
[----:B------:R-:W-:Y:S02]  /*3e40*/  ISETP.GE.AND P4, PT, R34, R134, PT ;  /* 0x000000862200720c */ /* 0x000fe40003f86270 */
[----:B------:R-:W-:Y:S01]  /*3e50*/  HMMA.16816.F32 R68, R112, R102, R68 ;  /* 0x000000667044723c */ /* 0x000fe20000001844 */
[----:B------:R-:W-:Y:S02]  /*3e60*/  ISETP.GE.AND P1, PT, R36, R133, PT ;  /* 0x000000852400720c */ /* 0x000fe40003f26270 */
[----:B------:R-:W-:-:S04]  /*3e70*/  FSEL R53, R30, -INF , !P0 ;  /* 0xff8000001e357808 */ /* 0x000fc80004000000 */
[----:B------:R-:W-:Y:S01]  /*3e80*/  FSEL R102, R32, -INF , !P5 ;  /* 0xff80000020667808 */ /* 0x000fe20006800000 */
[C---:B-1----:R-:W-:Y:S01]  /*3e90*/  HMMA.16816.F32 R12, R8.reuse, R44, R12 ;  /* 0x0000002c080c723c */ /* 0x042fe2000000180c */
[----:B------:R-:W1:Y:S01]  /*3ea0*/  I2F R32, R36 ;  /* 0x0000002400207306 */ /* 0x000e620000201400 */
[----:B------:R-:W-:Y:S02]  /*3eb0*/  FSEL R103, R35, -INF , !P2 ;  /* 0xff80000023677808 */ /* 0x000fe40005000000 */
[----:B------:R-:W-:Y:S02]  /*3ec0*/  ISETP.GE.AND P5, PT, R36, R134, PT ;  /* 0x000000862400720c */ /* 0x000fe40003fa6270 */
[----:B------:R-:W-:Y:S02]  /*3ed0*/  ISETP.GE.AND P2, PT, R34, R133, PT ;  /* 0x000000852200720c */ /* 0x000fe40003f46270 */
[CC--:B---3--:R-:W-:Y:S01]  /*3ee0*/  FFMA.FTZ R148, R0.reuse, R33.reuse, R24 ;  /* 0x0000002100947223 */ /* 0x0c8fe20000010018 */
[C---:B------:R-:W-:Y:S01]  /*3ef0*/  IADD3 R34, R3.reuse, 0x30, RZ ;  /* 0x0000003003227810 */ /* 0x040fe20007ffe0ff */
[----:B------:R-:W-:Y:S01]  /*3f00*/  HMMA.16816.F32 R92, R8, R46, R92 ;  /* 0x0000002e085c723c */ /* 0x000fe2000000185c */
[C---:B------:R-:W-:Y:S01]  /*3f10*/  IADD3 R24, R3.reuse, 0x31, RZ ;  /* 0x0000003103187810 */ /* 0x040fe20007ffe0ff */
[----:B------:R-:W-:Y:S01]  /*3f20*/  FFMA.FTZ R26, R0, R33, R26 ;  /* 0x00000021001a7223 */ /* 0x000fe2000001001a */
[----:B------:R-:W-:-:S02]  /*3f30*/  IADD3 R35, R3, 0x29, RZ ;  /* 0x0000002903237810 */ /* 0x000fc40007ffe0ff */
[----:B------:R-:W3:Y:S01]  /*3f40*/  I2F R30, R24 ;  /* 0x00000018001e7306 */ /* 0x000ee20000201400 */
[----:B------:R-:W-:Y:S01]  /*3f50*/  FSEL R148, R148, -INF , !P4 ;  /* 0xff80000094947808 */ /* 0x000fe20006000000 */
[-C--:B-1----:R-:W-:Y:S01]  /*3f60*/  FFMA.FTZ R29, R0, R32.reuse, R29 ;  /* 0x00000020001d7223 */ /* 0x082fe2000001001d */
[----:B------:R-:W-:Y:S01]  /*3f70*/  FSEL R36, R28, -INF , !P3 ;  /* 0xff8000001c247808 */ /* 0x000fe20005800000 */
[----:B--2---:R-:W-:Y:S01]  /*3f80*/  HMMA.16816.F32 R88, R8, R20, R88 ;  /* 0x000000140858723c */ /* 0x004fe20000001858 */
[----:B------:R-:W-:Y:S01]  /*3f90*/  FFMA.FTZ R31, R0, R32, R31 ;  /* 0x00000020001f7223 */ /* 0x000fe2000001001f */
[----:B------:R-:W-:Y:S02]  /*3fa0*/  IADD3 R32, R3, 0x38, RZ ;  /* 0x0000003803207810 */ /* 0x000fe40007ffe0ff */
[----:B------:R-:W-:Y:S01]  /*3fb0*/  FSEL R122, R29, -INF , !P5 ;  /* 0xff8000001d7a7808 */ /* 0x000fe20006800000 */
[----:B------:R-:W1:Y:S01]  /*3fc0*/  I2F R28, R35 ;  /* 0x00000023001c7306 */ /* 0x000e620000201400 */
[----:B------:R-:W-:-:S02]  /*3fd0*/  FSEL R57, R31, -INF , !P1 ;  /* 0xff8000001f397808 */ /* 0x000fc40004800000 */
[----:B------:R-:W-:Y:S01]  /*3fe0*/  IADD3 R21, R3, 0x40, RZ ;  /* 0x0000004003157810 */ /* 0x000fe20007ffe0ff */
[C---:B------:R-:W-:Y:S01]  /*3ff0*/  HMMA.16816.F32 R80, R16.reuse, R40, R80 ;  /* 0x000000281050723c */ /* 0x040fe20000001850 */
[C---:B------:R-:W-:Y:S01]  /*4000*/  ISETP.GE.AND P3, PT, R35.reuse, R134, PT ;  /* 0x000000862300720c */ /* 0x040fe20003f66270 */
[CC--:B---3--:R-:W-:Y:S02]  /*4010*/  FFMA.FTZ R54, R0.reuse, R30.reuse, R13 ;  /* 0x0000001e00367223 */ /* 0x0c8fe4000001000d */
[----:B------:R-:W2:Y:S01]  /*4020*/  I2F R29, R34 ;  /* 0x00000022001d7306 */ /* 0x000ea20000201400 */
[----:B------:R-:W-:Y:S01]  /*4030*/  FFMA.FTZ R55, R0, R30, R15 ;  /* 0x0000001e00377223 */ /* 0x000fe2000001000f */
[-C--:B------:R-:W-:Y:S02]  /*4040*/  ISETP.GE.AND P0, PT, R35, R133.reuse, PT ;  /* 0x000000852300720c */ /* 0x080fe40003f06270 */
[----:B------:R-:W-:Y:S01]  /*4050*/  FSEL R143, R26, -INF , !P2 ;  /* 0xff8000001a8f7808 */ /* 0x000fe20005000000 */
[----:B------:R-:W-:Y:S01]  /*4060*/  HMMA.16816.F32 R76, R16, R42, R76 ;  /* 0x0000002a104c723c */ /* 0x000fe2000000184c */
[----:B------:R-:W-:Y:S01]  /*4070*/  ISETP.GE.AND P4, PT, R24, R134, PT ;  /* 0x000000861800720c */ /* 0x000fe20003f86270 */
[CC--:B-1----:R-:W-:Y:S01]  /*4080*/  FFMA.FTZ R25, R0.reuse, R28.reuse, R25 ;  /* 0x0000001c00197223 */ /* 0x0c2fe20000010019 */
[----:B------:R-:W1:Y:S01]  /*4090*/  I2F R31, R32 ;  /* 0x00000020001f7306 */ /* 0x000e620000201400 */
[----:B------:R-:W-:Y:S01]  /*40a0*/  FFMA.FTZ R27, R0, R28, R27 ;  /* 0x0000001c001b7223 */ /* 0x000fe2000001001b */
[----:B------:R-:W-:-:S02]  /*40b0*/  ISETP.GE.AND P2, PT, R24, R133, PT ;  /* 0x000000851800720c */ /* 0x000fc40003f46270 */
[----:B------:R-:W-:Y:S01]  /*40c0*/  FSEL R150, R25, -INF , !P3 ;  /* 0xff80000019967808 */ /* 0x000fe20005800000 */
[----:B------:R-:W-:Y:S01]  /*40d0*/  HMMA.16816.F32 R84, R8, R22, R84 ;  /* 0x000000160854723c */ /* 0x000fe20000001854 */
[----:B------:R-:W-:Y:S01]  /*40e0*/  FSEL R145, R27, -INF , !P0 ;  /* 0xff8000001b917808 */ /* 0x000fe20004000000 */
[CC--:B--2---:R-:W-:Y:S01]  /*40f0*/  FFMA.FTZ R56, R0.reuse, R29.reuse, R12 ;  /* 0x0000001d00387223 */ /* 0x0c4fe2000001000c */
[----:B------:R-:W2:Y:S01]  /*4100*/  LDSM.16.M88.4 R24, [R172+0x8800] ;  /* 0x00880000ac18783b */ /* 0x000ea20000000200 */
[----:B------:R-:W-:Y:S01]  /*4110*/  FFMA.FTZ R59, R0, R29, R14 ;  /* 0x0000001d003b7223 */ /* 0x000fe2000001000e */
[CC--:B------:R-:W-:Y:S01]  /*4120*/  ISETP.GE.AND P5, PT, R34.reuse, R134.reuse, PT ;  /* 0x000000862200720c */ /* 0x0c0fe20003fa6270 */
[----:B------:R-:W3:Y:S01]  /*4130*/  I2F R29, R21 ;  /* 0x00000015001d7306 */ /* 0x000ee20000201400 */
[----:B------:R-:W4:Y:S01]  /*4140*/  LDSM.16.M88.4 R12, [R169+0x8400] ;  /* 0x00840000a90c783b */ /* 0x000f220000000200 */
[----:B------:R-:W-:Y:S02]  /*4150*/  ISETP.GE.AND P1, PT, R34, R133, PT ;  /* 0x000000852200720c */ /* 0x000fe40003f26270 */
[----:B------:R-:W-:Y:S01]  /*4160*/  IADD3 R28, R3, 0x39, RZ ;  /* 0x00000039031c7810 */ /* 0x000fe20007ffe0ff */
[-C--:B-1----:R-:W-:Y:S01]  /*4170*/  FFMA.FTZ R92, R0, R31.reuse, R92 ;  /* 0x0000001f005c7223 */ /* 0x082fe2000001005c */
[----:B------:R-:W-:Y:S01]  /*4180*/  FSEL R56, R56, -INF , !P5 ;  /* 0xff80000038387808 */ /* 0x000fe20006800000 */
[----:B------:R-:W-:Y:S01]  /*4190*/  FFMA.FTZ R94, R0, R31, R94 ;  /* 0x0000001f005e7223 */ /* 0x000fe2000001005e */
[----:B------:R-:W-:Y:S01]  /*41a0*/  FSEL R59, R59, -INF , !P1 ;  /* 0xff8000003b3b7808 */ /* 0x000fe20004800000 */
[----:B------:R1:W5:Y:S01]  /*41b0*/  I2F R20, R28 ;  /* 0x0000001c00147306 */ /* 0x0003620000201400 */
[----:B------:R-:W-:-:S02]  /*41c0*/  ISETP.GE.AND P5, PT, R28, R134, PT ;  /* 0x000000861c00720c */ /* 0x000fc40003fa6270 */
[----:B------:R-:W-:Y:S02]  /*41d0*/  ISETP.GE.AND P1, PT, R28, R133, PT ;  /* 0x000000851c00720c */ /* 0x000fe40003f26270 */
[-C--:B------:R-:W-:Y:S01]  /*41e0*/  ISETP.GE.AND P3, PT, R32, R134.reuse, PT ;  /* 0x000000862000720c */ /* 0x080fe20003f66270 */
[----:B---3--:R-:W-:Y:S01]  /*41f0*/  FFMA.FTZ R88, R0, R29, R88 ;  /* 0x0000001d00587223 */ /* 0x008fe20000010058 */
[----:B------:R-:W-:Y:S01]  /*4200*/  ISETP.GE.AND P0, PT, R32, R133, PT ;  /* 0x000000852000720c */ /* 0x000fe20003f06270 */
[----:B------:R-:W-:Y:S01]  /*4210*/  FFMA.FTZ R90, R0, R29, R90 ;  /* 0x0000001d005a7223 */ /* 0x000fe2000001005a */
[C---:B------:R-:W-:Y:S02]  /*4220*/  IADD3 R32, R3.reuse, 0x41, RZ ;  /* 0x0000004103207810 */ /* 0x040fe40007ffe0ff */
[----:B------:R-:W-:Y:S02]  /*4230*/  IADD3 R22, R3, 0x48, RZ ;  /* 0x0000004803167810 */ /* 0x000fe40007ffe0ff */
[----:B------:R-:W-:Y:S01]  /*4240*/  FSEL R54, R54, -INF , !P4 ;  /* 0xff80000036367808 */ /* 0x000fe20006000000 */
[----:B-1----:R-:W1:Y:S01]  /*4250*/  LDSM.16.M88.4 R28, [R172+0x8c00] ;  /* 0x008c0000ac1c783b */ /* 0x002e620000000200 */
[----:B------:R-:W-:Y:S01]  /*4260*/  FSEL R55, R55, -INF , !P2 ;  /* 0xff80000037377808 */ /* 0x000fe20005000000 */
[----:B------:R-:W3:Y:S01]  /*4270*/  I2F R23, R22 ;  /* 0x0000001600177306 */ /* 0x000ee20000201400 */
[C---:B------:R-:W-:Y:S01]  /*4280*/  ISETP.GE.AND P4, PT, R21.reuse, R134, PT ;  /* 0x000000861500720c */ /* 0x040fe20003f86270 */
[CC--:B-----5:R-:W-:Y:S01]  /*4290*/  FFMA.FTZ R93, R0.reuse, R20.reuse, R93 ;  /* 0x00000014005d7223 */ /* 0x0e0fe2000001005d */
[----:B------:R-:W-:Y:S01]  /*42a0*/  ISETP.GE.AND P2, PT, R21, R133, PT ;  /* 0x000000851500720c */ /* 0x000fe20003f46270 */
[----:B------:R-:W-:Y:S01]  /*42b0*/  FFMA.FTZ R95, R0, R20, R95 ;  /* 0x00000014005f7223 */ /* 0x000fe2000001005f */
[----:B------:R-:W-:-:S02]  /*42c0*/  FSEL R140, R92, -INF , !P3 ;  /* 0xff8000005c8c7808 */ /* 0x000fc40005800000 */
[----:B------:R-:W-:Y:S01]  /*42d0*/  FSEL R127, R94, -INF , !P0 ;  /* 0xff8000005e7f7808 */ /* 0x000fe20004000000 */
[----:B------:R5:W5:Y:S01]  /*42e0*/  I2F R21, R32 ;  /* 0x0000002000157306 */ /* 0x000b620000201400 */
[CC--:B------:R-:W-:Y:S01]  /*42f0*/  ISETP.GE.AND P3, PT, R32.reuse, R134.reuse, PT ;  /* 0x000000862000720c */ /* 0x0c0fe20003f66270 */
[----:B--2---:R-:W-:Y:S01]  /*4300*/  HMMA.16816.F32 R72, R16, R24, R72 ;  /* 0x000000181048723c */ /* 0x004fe20000001848 */
[----:B------:R-:W-:Y:S02]  /*4310*/  ISETP.GE.AND P0, PT, R32, R133, PT ;  /* 0x000000852000720c */ /* 0x000fe40003f06270 */
[C---:B------:R-:W-:Y:S02]  /*4320*/  IADD3 R20, R3.reuse, 0x49, RZ ;  /* 0x0000004903147810 */ /* 0x040fe40007ffe0ff */
[----:B------:R-:W-:Y:S01]  /*4330*/  FSEL R136, R88, -INF , !P4 ;  /* 0xff80000058887808 */ /* 0x000fe20006000000 */
[-C--:B---3--:R-:W-:Y:S01]  /*4340*/  FFMA.FTZ R84, R0, R23.reuse, R84 ;  /* 0x0000001700547223 */ /* 0x088fe20000010054 */
[----:B------:R-:W-:Y:S01]  /*4350*/  FSEL R139, R90, -INF , !P2 ;  /* 0xff8000005a8b7808 */ /* 0x000fe20005000000 */
[----:B----4-:R-:W-:Y:S01]  /*4360*/  HMMA.16816.F32 R80, R8, R12, R80 ;  /* 0x0000000c0850723c */ /* 0x010fe20000001850 */
[----:B------:R-:W-:Y:S01]  /*4370*/  IADD3 R24, R3, 0x50, RZ ;  /* 0x0000005003187810 */ /* 0x000fe20007ffe0ff */
[----:B------:R-:W-:Y:S01]  /*4380*/  FFMA.FTZ R86, R0, R23, R86 ;  /* 0x0000001700567223 */ /* 0x000fe20000010056 */
[----:B------:R-:W-:-:S02]  /*4390*/  ISETP.GE.AND P4, PT, R20, R134, PT ;  /* 0x000000861400720c */ /* 0x000fc40003f86270 */
[----:B------:R-:W-:Y:S01]  /*43a0*/  ISETP.GE.AND P2, PT, R20, R133, PT ;  /* 0x000000851400720c */ /* 0x000fe20003f46270 */
[----:B-----5:R-:W2:Y:S01]  /*43b0*/  LDSM.16.M88.4 R32, [R169+0x8800] ;  /* 0x00880000a920783b */ /* 0x020ea20000000200 */
[----:B------:R-:W3:Y:S01]  /*43c0*/  I2F R20, R20 ;  /* 0x0000001400147306 */ /* 0x000ee20000201400 */
[----:B------:R-:W-:Y:S01]  /*43d0*/  HMMA.16816.F32 R76, R8, R14, R76 ;  /* 0x0000000e084c723c */ /* 0x000fe2000000184c */
[----:B------:R-:W-:Y:S01]  /*43e0*/  FSEL R146, R93, -INF , !P5 ;  /* 0xff8000005d927808 */ /* 0x000fe20006800000 */
[----:B------:R-:W4:Y:S01]  /*43f0*/  LDSM.16.M88.4 R12, [R169+0x8c00] ;  /* 0x008c0000a90c783b */ /* 0x000f220000000200 */
[----:B------:R-:W-:Y:S01]  /*4400*/  FSEL R135, R95, -INF , !P1 ;  /* 0xff8000005f877808 */ /* 0x000fe20004800000 */
[-C--:B------:R-:W-:Y:S01]  /*4410*/  FFMA.FTZ R89, R0, R21.reuse, R89 ;  /* 0x0000001500597223 */ /* 0x080fe20000010059 */
[----:B------:R-:W-:Y:S01]  /*4420*/  ISETP.GE.AND P5, PT, R22, R134, PT ;  /* 0x000000861600720c */ /* 0x000fe20003fa6270 */
[----:B------:R-:W-:Y:S01]  /*4430*/  FFMA.FTZ R91, R0, R21, R91 ;  /* 0x00000015005b7223 */ /* 0x000fe2000001005b */
[----:B------:R-:W-:Y:S01]  /*4440*/  ISETP.GE.AND P1, PT, R22, R133, PT ;  /* 0x000000851600720c */ /* 0x000fe20003f26270 */
[----:B------:R-:W5:Y:S01]  /*4450*/  I2F R21, R24 ;  /* 0x0000001800157306 */ /* 0x000f620000201400 */
[C---:B------:R-:W-:Y:S01]  /*4460*/  IADD3 R25, R3.reuse, 0x51, RZ ;  /* 0x0000005103197810 */ /* 0x040fe20007ffe0ff */
[----:B------:R-:W-:Y:S01]  /*4470*/  HMMA.16816.F32 R68, R16, R26, R68 ;  /* 0x0000001a1044723c */ /* 0x000fe20000001844 */
[----:B------:R-:W-:Y:S01]  /*4480*/  IADD3 R23, R3, 0x58, RZ ;  /* 0x0000005803177810 */ /* 0x000fe20007ffe0ff */
[----:B------:R-:W-:-:S04]  /*4490*/  DEPBAR.LE SB0, 0x0 ;  /* 0x000080000000791a */ /* 0x000fc80000000000 */
[----:B------:R-:W-:Y:S01]  /*44a0*/  FSEL R126, R89, -INF , !P3 ;  /* 0xff800000597e7808 */ /* 0x000fe20005800000 */
[----:B------:R1:W1:Y:S01]  /*44b0*/  I2F R22, R25 ;  /* 0x0000001900167306 */ /* 0x0002620000201400 */
[----:B------:R-:W-:Y:S01]  /*44c0*/  FSEL R125, R91, -INF , !P0 ;  /* 0xff8000005b7d7808 */ /* 0x000fe20004000000 */
[-C--:B---3--:R-:W-:Y:S01]  /*44d0*/  FFMA.FTZ R85, R0, R20.reuse, R85 ;  /* 0x0000001400557223 */ /* 0x088fe20000010055 */
[----:B------:R-:W-:Y:S01]  /*44e0*/  FSEL R142, R84, -INF , !P5 ;  /* 0xff800000548e7808 */ /* 0x000fe20006800000 */
[----:B------:R-:W-:Y:S01]  /*44f0*/  FFMA.FTZ R87, R0, R20, R87 ;  /* 0x0000001400577223 */ /* 0x000fe20000010057 */
[----:B------:R-:W-:Y:S02]  /*4500*/  FSEL R137, R86, -INF , !P1 ;  /* 0xff80000056897808 */ /* 0x000fe40004800000 */
[CC--:B------:R-:W-:Y:S01]  /*4510*/  ISETP.GE.AND P3, PT, R24.reuse, R134.reuse, PT ;  /* 0x000000861800720c */ /* 0x0c0fe20003f66270 */
[----:B------:R3:W2:Y:S01]  /*4520*/  I2F R39, R23 ;  /* 0x0000001700277306 */ /* 0x0006a20000201400 */
[----:B------:R-:W-:Y:S01]  /*4530*/  ISETP.GE.AND P0, PT, R24, R133, PT ;  /* 0x000000851800720c */ /* 0x000fe20003f06270 */
[----:B-----5:R-:W-:Y:S01]  /*4540*/  FFMA.FTZ R58, R0, R21, R80 ;  /* 0x00000015003a7223 */ /* 0x020fe20000010050 */
[----:B------:R-:W-:-:S02]  /*4550*/  ISETP.GE.AND P5, PT, R25, R134, PT ;  /* 0x000000861900720c */ /* 0x000fc40003fa6270 */
[----:B------:R-:W-:Y:S02]  /*4560*/  ISETP.GE.AND P1, PT, R25, R133, PT ;  /* 0x000000851900720c */ /* 0x000fe40003f26270 */
[----:B------:R-:W-:Y:S01]  /*4570*/  IADD3 R20, R3, 0x59, RZ ;  /* 0x0000005903147810 */ /* 0x000fe20007ffe0ff */
[C---:B-1----:R-:W-:Y:S01]  /*4580*/  HMMA.16816.F32 R24, R16.reuse, R28, R64 ;  /* 0x0000001c1018723c */ /* 0x042fe20000001840 */
[----:B------:R-:W-:Y:S01]  /*4590*/  FSEL R138, R85, -INF , !P4 ;  /* 0xff800000558a7808 */ /* 0x000fe20006000000 */
[C---:B------:R-:W-:Y:S01]  /*45a0*/  FFMA.FTZ R81, R0.reuse, R22, R81 ;  /* 0x0000001600517223 */ /* 0x040fe20000010051 */
[----:B------:R-:W-:Y:S01]  /*45b0*/  FSEL R123, R87, -INF , !P2 ;  /* 0xff800000577b7808 */ /* 0x000fe20005000000 */
[----:B------:R1:W5:Y:S01]  /*45c0*/  I2F R28, R20 ;  /* 0x00000014001c7306 */ /* 0x0003620000201400 */
[C---:B------:R-:W-:Y:S02]  /*45d0*/  ISETP.GE.AND P4, PT, R23.reuse, R134, PT ;  /* 0x000000861700720c */ /* 0x040fe40003f86270 */
[C---:B------:R-:W-:Y:S01]  /*45e0*/  FFMA.FTZ R65, R0.reuse, R21, R82 ;  /* 0x0000001500417223 */ /* 0x040fe20000010052 */
[----:B------:R-:W-:Y:S01]  /*45f0*/  HMMA.16816.F32 R16, R16, R30, R60 ;  /* 0x0000001e1010723c */ /* 0x000fe2000000183c */
[----:B------:R-:W-:Y:S01]  /*4600*/  ISETP.GE.AND P2, PT, R23, R133, PT ;  /* 0x000000851700720c */ /* 0x000fe20003f46270 */
[----:B---3--:R-:W-:Y:S01]  /*4610*/  FFMA.FTZ R23, R0, R22, R83 ;  /* 0x0000001600177223 */ /* 0x008fe20000010053 */
[----:B------:R-:W-:Y:S01]  /*4620*/  FSEL R58, R58, -INF , !P3 ;  /* 0xff8000003a3a7808 */ /* 0x000fe20005800000 */
[----:B--2---:R-:W-:Y:S01]  /*4630*/  FFMA.FTZ R78, R0, R39, R78 ;  /* 0x00000027004e7223 */ /* 0x004fe2000001004e */
[----:B------:R-:W-:-:S02]  /*4640*/  FSEL R65, R65, -INF , !P0 ;  /* 0xff80000041417808 */ /* 0x000fc40004000000 */
[C---:B------:R-:W-:Y:S01]  /*4650*/  ISETP.GE.AND P3, PT, R20.reuse, R134, PT ;  /* 0x000000861400720c */ /* 0x040fe20003f66270 */
[C---:B------:R-:W-:Y:S01]  /*4660*/  HMMA.16816.F32 R72, R8.reuse, R32, R72 ;  /* 0x000000200848723c */ /* 0x040fe20000001848 */
[----:B------:R-:W-:Y:S02]  /*4670*/  ISETP.GE.AND P0, PT, R20, R133, PT ;  /* 0x000000851400720c */ /* 0x000fe40003f06270 */
[----:B------:R-:W-:Y:S01]  /*4680*/  IADD3 R21, R3, 0x60, RZ ;  /* 0x0000006003157810 */ /* 0x000fe20007ffe0ff */
[C---:B-1----:R-:W-:Y:S01]  /*4690*/  FFMA.FTZ R20, R0.reuse, R39, R76 ;  /* 0x0000002700147223 */ /* 0x042fe2000001004c */
[----:B------:R-:W-:Y:S01]  /*46a0*/  FSEL R22, R81, -INF , !P5 ;  /* 0xff80000051167808 */ /* 0x000fe20006800000 */
[C---:B-----5:R-:W-:Y:S01]  /*46b0*/  FFMA.FTZ R66, R0.reuse, R28, R77 ;  /* 0x0000001c00427223 */ /* 0x060fe2000001004d */
[----:B------:R-:W-:Y:S01]  /*46c0*/  IADD3 R32, R3, 0x61, RZ ;  /* 0x0000006103207810 */ /* 0x000fe20007ffe0ff */
[----:B------:R1:W2:Y:S01]  /*46d0*/  I2F R29, R21 ;  /* 0x00000015001d7306 */ /* 0x0002a20000201400 */
[----:B------:R-:W-:Y:S01]  /*46e0*/  FSEL R23, R23, -INF , !P1 ;  /* 0xff80000017177808 */ /* 0x000fe20004800000 */
[----:B------:R-:W-:Y:S01]  /*46f0*/  HMMA.16816.F32 R68, R8, R34, R68 ;  /* 0x000000220844723c */ /* 0x000fe20000001844 */
[C---:B------:R-:W-:Y:S01]  /*4700*/  ISETP.GE.AND P5, PT, R21.reuse, R134, PT ;  /* 0x000000861500720c */ /* 0x040fe20003fa6270 */
[----:B------:R-:W-:Y:S01]  /*4710*/  FFMA.FTZ R79, R0, R28, R79 ;  /* 0x0000001c004f7223 */ /* 0x000fe2000001004f */
[----:B------:R-:W-:-:S02]  /*4720*/  ISETP.GE.AND P1, PT, R21, R133, PT ;  /* 0x000000851500720c */ /* 0x000fc40003f26270 */
[----:B------:R-:W-:Y:S01]  /*4730*/  FSEL R20, R20, -INF , !P4 ;  /* 0xff80000014147808 */ /* 0x000fe20006000000 */
[----:B------:R3:W5:Y:S01]  /*4740*/  I2F R38, R32 ;  /* 0x0000002000267306 */ /* 0x0007620000201400 */
[-C--:B------:R-:W-:Y:S01]  /*4750*/  ISETP.GE.AND P4, PT, R32, R134.reuse, PT ;  /* 0x000000862000720c */ /* 0x080fe20003f86270 */
[C---:B----4-:R-:W-:Y:S01]  /*4760*/  HMMA.16816.F32 R16, R8.reuse, R14, R16 ;  /* 0x0000000e0810723c */ /* 0x050fe20000001810 */
[C---:B------:R-:W-:Y:S02]  /*4770*/  IADD3 R39, R3.reuse, 0x68, RZ ;  /* 0x0000006803277810 */ /* 0x040fe40007ffe0ff */
[----:B------:R-:W-:Y:S02]  /*4780*/  IADD3 R28, R3, 0x69, RZ ;  /* 0x00000069031c7810 */ /* 0x000fe40007ffe0ff */
[----:B------:R-:W-:Y:S01]  /*4790*/  FSEL R66, R66, -INF , !P3 ;  /* 0xff80000042427808 */ /* 0x000fe20005800000 */
[----:B------:R4:W4:Y:S01]  /*47a0*/  I2F R31, R39 ;  /* 0x00000027001f7306 */ /* 0x0009220000201400 */
[----:B-1----:R-:W-:Y:S01]  /*47b0*/  FSEL R21, R78, -INF , !P2 ;  /* 0xff8000004e157808 */ /* 0x002fe20005000000 */
[----:B--2---:R-:W-:Y:S01]  /*47c0*/  FFMA.FTZ R40, R0, R29, R72 ;  /* 0x0000001d00287223 */ /* 0x004fe20000010048 */
[----:B------:R-:W-:Y:S01]  /*47d0*/  BAR.SYNC.DEFER_BLOCKING 0x0 ;  /* 0x0000000000007b1d */ /* 0x000fe20000010000 */
[----:B------:R-:W-:Y:S01]  /*47e0*/  ISETP.GE.AND P2, PT, R32, R133, PT ;  /* 0x000000852000720c */ /* 0x000fe20003f46270 */
[C---:B------:R-:W-:Y:S01]  /*47f0*/  FFMA.FTZ R29, R0.reuse, R29, R74 ;  /* 0x0000001d001d7223 */ /* 0x040fe2000001004a */
[----:B------:R-:W-:Y:S01]  /*4800*/  FSEL R61, R79, -INF , !P0 ;  /* 0xff8000004f3d7808 */ /* 0x000fe20004000000 */
[----:B---3--:R-:W-:Y:S02]  /*4810*/  HMMA.16816.F32 R32, R8, R12, R24 ;  /* 0x0000000c0820723c */ /* 0x008fe40000001818 */
[----:B------:R-:W1:Y:S01]  /*4820*/  I2F R12, R28 ;  /* 0x0000001c000c7306 */ /* 0x000e620000201400 */
[C---:B------:R-:W-:Y:S01]  /*4830*/  ISETP.GE.AND P3, PT, R39.reuse, R134, PT ;  /* 0x000000862700720c */ /* 0x040fe20003f66270 */
[----:B-----5:R-:W-:Y:S01]  /*4840*/  FFMA.FTZ R75, R0, R38, R75 ;  /* 0x00000026004b7223 */ /* 0x020fe2000001004b */
[----:B------:R-:W-:-:S02]  /*4850*/  ISETP.GE.AND P0, PT, R39, R133, PT ;  /* 0x000000852700720c */ /* 0x000fc40003f06270 */
[----:B------:R-:W-:Y:S02]  /*4860*/  FSEL R40, R40, -INF , !P5 ;  /* 0xff80000028287808 */ /* 0x000fe40006800000 */
[C---:B------:R-:W-:Y:S01]  /*4870*/  IADD3 R24, R3.reuse, 0x70, RZ ;  /* 0x0000007003187810 */ /* 0x040fe20007ffe0ff */
[C---:B----4-:R-:W-:Y:S01]  /*4880*/  FFMA.FTZ R39, R0.reuse, R38, R73 ;  /* 0x0000002600277223 */ /* 0x050fe20000010049 */
[----:B------:R-:W-:Y:S01]  /*4890*/  IADD3 R8, R3, 0x78, RZ ;  /* 0x0000007803087810 */ /* 0x000fe20007ffe0ff */
[CC--:B------:R-:W-:Y:S01]  /*48a0*/  FFMA.FTZ R38, R0.reuse, R31.reuse, R68 ;  /* 0x0000001f00267223 */ /* 0x0c0fe20000010044 */
[----:B------:R-:W2:Y:S01]  /*48b0*/  I2F R25, R24 ;  /* 0x0000001800197306 */ /* 0x000ea20000201400 */
[----:B------:R-:W-:Y:S01]  /*48c0*/  FSEL R29, R29, -INF , !P1 ;  /* 0xff8000001d1d7808 */ /* 0x000fe20004800000 */
[----:B------:R-:W-:Y:S01]  /*48d0*/  FFMA.FTZ R27, R0, R31, R70 ;  /* 0x0000001f001b7223 */ /* 0x000fe20000010046 */
[----:B------:R-:W-:Y:S02]  /*48e0*/  IADD3 R26, R3, 0x71, RZ ;  /* 0x00000071031a7810 */ /* 0x000fe40007ffe0ff */
[----:B------:R-:W-:Y:S01]  /*48f0*/  ISETP.GE.AND P5, PT, R28, R134, PT ;  /* 0x000000861c00720c */ /* 0x000fe20003fa6270 */
[-C--:B-1----:R-:W-:Y:S01]  /*4900*/  FFMA.FTZ R50, R0, R12.reuse, R69 ;  /* 0x0000000c00327223 */ /* 0x082fe20000010045 */
[----:B------:R-:W-:Y:S01]  /*4910*/  ISETP.GE.AND P1, PT, R28, R133, PT ;  /* 0x000000851c00720c */ /* 0x000fe20003f26270 */
[----:B------:R-:W1:Y:S01]  /*4920*/  I2F R11, R8 ;  /* 0x00000008000b7306 */ /* 0x000e620000201400 */
[----:B------:R-:W-:Y:S01]  /*4930*/  FSEL R39, R39, -INF , !P4 ;  /* 0xff80000027277808 */ /* 0x000fe20006000000 */
[----:B------:R-:W-:Y:S01]  /*4940*/  FFMA.FTZ R71, R0, R12, R71 ;  /* 0x0000000c00477223 */ /* 0x000fe20000010047 */
[----:B------:R-:W-:-:S02]  /*4950*/  FSEL R28, R75, -INF , !P2 ;  /* 0xff8000004b1c7808 */ /* 0x000fc40005000000 */
[CC--:B------:R-:W-:Y:S02]  /*4960*/  ISETP.GE.AND P4, PT, R24.reuse, R134.reuse, PT ;  /* 0x000000861800720c */ /* 0x0c0fe40003f86270 */
[----:B------:R-:W-:Y:S01]  /*4970*/  ISETP.GE.AND P2, PT, R24, R133, PT ;  /* 0x000000851800720c */ /* 0x000fe20003f46270 */
[CC--:B--2---:R-:W-:Y:S01]  /*4980*/  FFMA.FTZ R31, R0.reuse, R25.reuse, R32 ;  /* 0x00000019001f7223 */ /* 0x0c4fe20000010020 */
[----:B------:R-:W2:Y:S01]  /*4990*/  I2F R13, R26 ;  /* 0x0000001a000d7306 */ /* 0x000ea20000201400 */
[C---:B------:R-:W-:Y:S01]  /*49a0*/  FFMA.FTZ R25, R0.reuse, R25, R34 ;  /* 0x0000001900197223 */ /* 0x040fe20000010022 */
[----:B------:R-:W-:Y:S02]  /*49b0*/  IADD3 R10, R3, 0x79, RZ ;  /* 0x00000079030a7810 */ /* 0x000fe40007ffe0ff */
[----:B------:R-:W-:Y:S02]  /*49c0*/  FSEL R31, R31, -INF , !P4 ;  /* 0xff8000001f1f7808 */ /* 0x000fe40006000000 */
[----:B------:R-:W-:Y:S01]  /*49d0*/  FSEL R25, R25, -INF , !P2 ;  /* 0xff80000019197808 */ /* 0x000fe20005000000 */
[CC--:B-1----:R-:W-:Y:S01]  /*49e0*/  FFMA.FTZ R16, R0.reuse, R11.reuse, R16 ;  /* 0x0000000b00107223 */ /* 0x0c2fe20000010010 */
[----:B------:R-:W1:Y:S01]  /*49f0*/  I2F R9, R3 ;  /* 0x0000000300097306 */ /* 0x000e620000201400 */
[C---:B------:R-:W-:Y:S01]  /*4a00*/  ISETP.GE.AND P4, PT, R3.reuse, R134, PT ;  /* 0x000000860300720c */ /* 0x040fe20003f86270 */
[----:B------:R-:W-:Y:S01]  /*4a10*/  FFMA.FTZ R18, R0, R11, R18 ;  /* 0x0000000b00127223 */ /* 0x000fe20000010012 */
[----:B------:R-:W-:-:S02]  /*4a20*/  ISETP.GE.AND P2, PT, R3, R133, PT ;  /* 0x000000850300720c */ /* 0x000fc40003f46270 */
[----:B------:R-:W-:Y:S02]  /*4a30*/  FSEL R50, R50, -INF , !P5 ;  /* 0xff80000032327808 */ /* 0x000fe40006800000 */
[-C--:B------:R-:W-:Y:S01]  /*4a40*/  ISETP.GE.AND P5, PT, R8, R134.reuse, PT ;  /* 0x000000860800720c */ /* 0x080fe20003fa6270 */
[----:B------:R-:W3:Y:S01]  /*4a50*/  I2F R3, R10 ;  /* 0x0000000a00037306 */ /* 0x000ee20000201400 */
[----:B------:R-:W-:Y:S01]  /*4a60*/  FSEL R38, R38, -INF , !P3 ;  /* 0xff80000026267808 */ /* 0x000fe20005800000 */
[-C--:B--2---:R-:W-:Y:S01]  /*4a70*/  FFMA.FTZ R30, R0, R13.reuse, R33 ;  /* 0x0000000d001e7223 */ /* 0x084fe20000010021 */
[----:B------:R-:W-:Y:S01]  /*4a80*/  FSEL R45, R16, -INF , !P5 ;  /* 0xff800000102d7808 */ /* 0x000fe20006800000 */
[----:B------:R-:W-:Y:S01]  /*4a90*/  FFMA.FTZ R24, R0, R13, R35 ;  /* 0x0000000d00187223 */ /* 0x000fe20000010023 */
[----:B------:R-:W-:Y:S02]  /*4aa0*/  ISETP.GE.AND P5, PT, R128, 0x2, PT ;  /* 0x000000028000780c */ /* 0x000fe40003fa6270 */
[----:B------:R-:W-:Y:S01]  /*4ab0*/  FSEL R27, R27, -INF , !P0 ;  /* 0xff8000001b1b7808 */ /* 0x000fe20004000000 */
[----:B-1----:R-:W-:Y:S01]  /*4ac0*/  FFMA.FTZ R108, R0, R9, R108 ;  /* 0x00000009006c7223 */ /* 0x002fe2000001006c */
[----:B------:R-:W-:-:S02]  /*4ad0*/  ISETP.GE.AND P3, PT, R26, R134, PT ;  /* 0x000000861a00720c */ /* 0x000fc40003f66270 */
[-C--:B------:R-:W-:Y:S02]  /*4ae0*/  ISETP.GE.AND P0, PT, R26, R133.reuse, PT ;  /* 0x000000851a00720c */ /* 0x080fe40003f06270 */
[----:B------:R-:W-:Y:S02]  /*4af0*/  FSEL R26, R71, -INF , !P1 ;  /* 0xff800000471a7808 */ /* 0x000fe40004800000 */
[----:B------:R-:W-:Y:S01]  /*4b00*/  ISETP.GE.AND P1, PT, R8, R133, PT ;  /* 0x000000850800720c */ /* 0x000fe20003f26270 */
[----:B------:R-:W-:Y:S01]  /*4b10*/  FFMA.FTZ R8, R0, R9, R110 ;  /* 0x0000000900087223 */ /* 0x000fe2000001006e */
[----:B------:R-:W-:Y:S01]  /*4b20*/  FSEL R30, R30, -INF , !P3 ;  /* 0xff8000001e1e7808 */ /* 0x000fe20005800000 */
[-C--:B---3--:R-:W-:Y:S01]  /*4b30*/  FFMA.FTZ R17, R0, R3.reuse, R17 ;  /* 0x0000000300117223 */ /* 0x088fe20000010011 */
[----:B------:R-:W-:Y:S01]  /*4b40*/  FSEL R24, R24, -INF , !P0 ;  /* 0xff80000018187808 */ /* 0x000fe20004000000 */
[----:B------:R-:W-:Y:S01]  /*4b50*/  FFMA.FTZ R19, R0, R3, R19 ;  /* 0x0000000300137223 */ /* 0x000fe20000010013 */
[----:B------:R-:W-:-:S02]  /*4b60*/  ISETP.GE.AND P3, PT, R10, R134, PT ;  /* 0x000000860a00720c */ /* 0x000fc40003f66270 */
[----:B------:R-:W-:Y:S02]  /*4b70*/  ISETP.GE.AND P0, PT, R10, R133, PT ;  /* 0x000000850a00720c */ /* 0x000fe40003f06270 */
        /* <DEDUP_REMOVED lines=64> */
.L_x_1851:
[----:B------:R-:W-:-:S04]  /*4f80*/  LEA R13, -R129, RZ, 0x7 ;  /* 0x000000ff810d7211 */ /* 0x000fc800078e39ff */
[----:B------:R-:W-:Y:S02]  /*4f90*/  SHF.R.S32.HI R14, RZ, 0x1f, R13 ;  /* 0x0000001fff0e7819 */ /* 0x000fe4000001140d */
.L_x_1852:
        /* <DEDUP_REMOVED lines=121> */
.L_x_1854:
[----:B------:R-:W-:Y:S05]  /*5730*/  BSYNC B0 ;  /* 0x0000000000007941 */ /* 0x000fea0003800000 */
.L_x_1853:
[----:B------:R-:W0:Y:S01]  /*5740*/  LDGDEPBAR ;  /* 0x00000000000079af */ /* 0x000e220000000000 */
[----:B------:R-:W-:-:S04]  /*5750*/  IADD3 R132, P0, R13, R132, RZ ;  /* 0x000000840d847210 */ /* 0x000fc80007f1e0ff */
[----:B------:R-:W-:Y:S02]  /*5760*/  IADD3.X R131, R14, R131, RZ, P0, !PT ;  /* 0x000000830e837210 */ /* 0x000fe400007fe4ff */
.L_x_1850:
[----:B--2---:R-:W-:Y:S02]  /*5770*/  FMNMX.FTZ R3, R9, R52, !PT ;  /* 0x0000003409037209 */ /* 0x004fe40007810000 */
        /* <DEDUP_REMOVED lines=46> */
[----:B------:R-:W-:-:S02]  /*5a60*/  SHF.L.U32 R170, R5, 0x1, RZ ;  /* 0x0000000105aa7819 */ /* 0x000fc400000006ff */
        /* <DEDUP_REMOVED lines=8> */
[----:B-1----:R-:W-:Y:S01]  /*5af0*/  LDSM.16.MT88.4 R72, [R168+0x9000] ;  /* 0x00900000a848783b */ /* 0x002fe20000004200 */
[----:B------:R-:W-:Y:S02]  /*5b00*/  FMNMX.FTZ R10, R30, R3, !PT ;  /* 0x000000031e0a7209 */ /* 0x000fe40007810000 */
[----:B------:R-:W-:Y:S01]  /*5b10*/  FMNMX.FTZ R3, R29, R2, !PT ;  /* 0x000000021d037209 */ /* 0x000fe20007810000 */
[----:B------:R-:W-:Y:S01]  /*5b20*/  LDSM.16.MT88.4 R16, [R168+0x9400] ;  /* 0x00940000a810783b */ /* 0x000fe20000004200 */
[----:B------:R-:W-:Y:S02]  /*5b30*/  FMNMX.FTZ R13, R45, R10, !PT ;  /* 0x0000000a2d0d7209 */ /* 0x000fe40007810000 */
[----:B------:R-:W-:Y:S01]  /*5b40*/  FMNMX.FTZ R2, R28, R3, !PT ;  /* 0x000000031c027209 */ /* 0x000fe20007810000 */
[----:B------:R-:W-:Y:S01]  /*5b50*/  LDSM.16.MT88.4 R32, [R170+0x9400] ;  /* 0x00940000aa20783b */ /* 0x000fe20000004200 */
        /* <DEDUP_REMOVED lines=8> */
[----:B------:R-:W-:Y:S01]  /*5be0*/  SHFL.BFLY PT, R2, R11, 0x2, 0x1f ;  /* 0x0c401f000b027f89 */ /* 0x000fe200000e0000 */
[----:B-1----:R-:W-:-:S03]  /*5bf0*/  FMNMX.FTZ R10, R13, R10, !PT ;  /* 0x0000000a0d0a7209 */ /* 0x002fc60007810000 */
[----:B------:R-:W-:Y:S04]  /*5c00*/  LDSM.16.MT88.4 R12, [R170+0xb400] ;  /* 0x00b40000aa0c783b */ /* 0x000fe80000004200 */
[----:B------:R-:W1:Y:S02]  /*5c10*/  SHFL.BFLY PT, R3, R10, 0x1, 0x1f ;  /* 0x0c201f000a037f89 */ /* 0x000e6400000e0000 */
[----:B-1----:R-:W-:-:S04]  /*5c20*/  FMNMX.FTZ R3, R10, R3, !PT ;  /* 0x000000030a037209 */ /* 0x002fc80007810000 */
[C---:B------:R-:W-:Y:S01]  /*5c30*/  FSETP.NEU.FTZ.AND P0, PT, R3.reuse, -INF , PT ;  /* 0xff8000000300780b */ /* 0x040fe20003f1d000 */
[----:B------:R-:W-:-:S05]  /*5c40*/  FMUL.FTZ R49, R3, c[0x0][0x23c] ;  /* 0x00008f0003317a20 */ /* 0x000fca0000410000 */
[----:B------:R-:W-:-:S05]  /*5c50*/  FSEL R49, R49, RZ, P0 ;  /* 0x000000ff31317208 */ /* 0x000fca0000000000 */
[--C-:B------:R-:W-:Y:S01]  /*5c60*/  FFMA.FTZ R144, R9, c[0x0][0x23c], -R49.reuse ;  /* 0x00008f0009907a23 */ /* 0x100fe20000010831 */
[----:B------:R-:W-:Y:S01]  /*5c70*/  FMNMX.FTZ R9, R11, R2, !PT ;  /* 0x000000020b097209 */ /* 0x000fe20007810000 */
[--C-:B------:R-:W-:Y:S02]  /*5c80*/  FFMA.FTZ R141, R52, c[0x0][0x23c], -R49.reuse ;  /* 0x00008f00348d7a23 */ /* 0x100fe40000010831 */
[--C-:B------:R-:W-:Y:S02]  /*5c90*/  FFMA.FTZ R116, R96, c[0x0][0x23c], -R49.reuse ;  /* 0x00008f0060747a23 */ /* 0x100fe40000010831 */
[----:B------:R-:W1:Y:S01]  /*5ca0*/  SHFL.BFLY PT, R2, R9, 0x1, 0x1f ;  /* 0x0c201f0009027f89 */ /* 0x000e6200000e0000 */
[--C-:B------:R-:W-:Y:S01]  /*5cb0*/  FFMA.FTZ R67, R98, c[0x0][0x23c], -R49.reuse ;  /* 0x00008f0062437a23 */ /* 0x100fe20000010831 */
[----:B------:R-:W-:Y:S01]  /*5cc0*/  MUFU.EX2 R144, R144 ;  /* 0x0000009000907308 */ /* 0x000fe20000000800 */
[--C-:B------:R-:W-:Y:S02]  /*5cd0*/  FFMA.FTZ R47, R104, c[0x0][0x23c], -R49.reuse ;  /* 0x00008f00682f7a23 */ /* 0x100fe40000010831 */
[----:B------:R-:W-:-:S02]  /*5ce0*/  FFMA.FTZ R60, R48, c[0x0][0x23c], -R49 ;  /* 0x00008f00303c7a23 */ /* 0x000fc40000010831 */
[--C-:B------:R-:W-:Y:S02]  /*5cf0*/  FFMA.FTZ R63, R100, c[0x0][0x23c], -R49.reuse ;  /* 0x00008f00643f7a23 */ /* 0x100fe40000010831 */
[--C-:B------:R-:W-:Y:S01]  /*5d00*/  FFMA.FTZ R48, R102, c[0x0][0x23c], -R49.reuse ;  /* 0x00008f0066307a23 */ /* 0x100fe20000010831 */
[----:B------:R-:W2:Y:S01]  /*5d10*/  MUFU.EX2 R141, R141 ;  /* 0x0000008d008d7308 */ /* 0x000ea20000000800 */
[--C-:B------:R-:W-:Y:S02]  /*5d20*/  FFMA.FTZ R124, R36, c[0x0][0x23c], -R49.reuse ;  /* 0x00008f00247c7a23 */ /* 0x100fe40000010831 */
[--C-:B------:R-:W-:Y:S02]  /*5d30*/  FFMA.FTZ R40, R40, c[0x0][0x23c], -R49.reuse ;  /* 0x00008f0028287a23 */ /* 0x100fe40000010831 */
[----:B------:R-:W-:-:S03]  /*5d40*/  FFMA.FTZ R38, R38, c[0x0][0x23c], -R49 ;  /* 0x00008f0026267a23 */ /* 0x000fc60000010831 */
[----:B------:R-:W-:Y:S01]  /*5d50*/  MUFU.EX2 R116, R116 ;  /* 0x0000007400747308 */ /* 0x000fe20000000800 */
[----:B-1----:R-:W-:-:S07]  /*5d60*/  FMNMX.FTZ R2, R9, R2, !PT ;  /* 0x0000000209027209 */ /* 0x002fce0007810000 */
[----:B------:R-:W1:Y:S01]  /*5d70*/  MUFU.EX2 R67, R67 ;  /* 0x0000004300437308 */ /* 0x000e620000000800 */
[----:B--2---:R-:W-:Y:S01]  /*5d80*/  F2FP.PACK_AB R104, R141, R144 ;  /* 0x000000908d68723e */ /* 0x004fe200000000ff */
[----:B------:R-:W-:Y:S01]  /*5d90*/  FADD.FTZ R141, R144, R141 ;  /* 0x0000008d908d7221 */ /* 0x000fe20000010000 */
[C---:B------:R-:W-:Y:S01]  /*5da0*/  FSETP.NEU.FTZ.AND P0, PT, R2.reuse, -INF , PT ;  /* 0xff8000000200780b */ /* 0x040fe20003f1d000 */
[----:B------:R-:W-:-:S04]  /*5db0*/  FMUL.FTZ R46, R2, c[0x0][0x23c] ;  /* 0x00008f00022e7a20 */ /* 0x000fc80000410000 */
[----:B------:R-:W-:Y:S01]  /*5dc0*/  MUFU.EX2 R63, R63 ;  /* 0x0000003f003f7308 */ /* 0x000fe20000000800 */
[----:B------:R-:W-:Y:S02]  /*5dd0*/  FSEL R46, R46, RZ, P0 ;  /* 0x000000ff2e2e7208 */ /* 0x000fe40000000000 */
[----:B------:R-:W-:-:S03]  /*5de0*/  LEA R194, P0, R132, c[0x0][0x168], 0x1 ;  /* 0x00005a0084c27a11 */ /* 0x000fc600078008ff */
[--C-:B------:R-:W-:Y:S01]  /*5df0*/  FFMA.FTZ R119, R8, c[0x0][0x23c], -R46.reuse ;  /* 0x00008f0008777a23 */ /* 0x100fe2000001082e */
[----:B------:R-:W-:Y:S01]  /*5e00*/  LEA.HI.X R195, R132, c[0x0][0x16c], R131, 0x1, P0 ;  /* 0x00005b0084c37a11 */ /* 0x000fe200000f0c83 */
[--C-:B------:R-:W-:Y:S01]  /*5e10*/  FFMA.FTZ R118, R97, c[0x0][0x23c], -R46.reuse ;  /* 0x00008f0061767a23 */ /* 0x100fe2000001082e */
[----:B-1----:R-:W-:Y:S01]  /*5e20*/  F2FP.PACK_AB R106, R67, R116 ;  /* 0x00000074436a723e */ /* 0x002fe200000000ff */
[--C-:B------:R-:W-:Y:S01]  /*5e30*/  FFMA.FTZ R117, R99, c[0x0][0x23c], -R46.reuse ;  /* 0x00008f0063757a23 */ /* 0x100fe2000001082e */
[----:B------:R-:W1:Y:S01]  /*5e40*/  MUFU.EX2 R60, R60 ;  /* 0x0000003c003c7308 */ /* 0x000e620000000800 */
[--C-:B------:R-:W-:Y:S01]  /*5e50*/  FFMA.FTZ R64, R101, c[0x0][0x23c], -R46.reuse ;  /* 0x00008f0065407a23 */ /* 0x100fe2000001082e */
[----:B------:R-:W2:Y:S01]  /*5e60*/  LDSM.16.MT88.4 R96, [R170+0xd000] ;  /* 0x00d00000aa60783b */ /* 0x000ea20000004200 */
[--C-:B------:R-:W-:Y:S02]  /*5e70*/  FFMA.FTZ R62, R105, c[0x0][0x23c], -R46.reuse ;  /* 0x00008f00693e7a23 */ /* 0x100fe4000001082e */
[----:B------:R-:W-:-:S02]  /*5e80*/  FFMA.FTZ R51, R107, c[0x0][0x23c], -R46 ;  /* 0x00008f006b337a23 */ /* 0x000fc4000001082e */
[--C-:B------:R-:W-:Y:S01]  /*5e90*/  FFMA.FTZ R52, R37, c[0x0][0x23c], -R46.reuse ;  /* 0x00008f0025347a23 */ /* 0x100fe2000001082e */
[----:B------:R-:W-:Y:S01]  /*5ea0*/  MUFU.EX2 R119, R119 ;  /* 0x0000007700777308 */ /* 0x000fe20000000800 */
[--C-:B------:R-:W-:Y:S02]  /*5eb0*/  FFMA.FTZ R41, R103, c[0x0][0x23c], -R46.reuse ;  /* 0x00008f0067297a23 */ /* 0x100fe4000001082e */
[--C-:B------:R-:W-:Y:S02]  /*5ec0*/  FFMA.FTZ R37, R122, c[0x0][0x23c], -R49.reuse ;  /* 0x00008f007a257a23 */ /* 0x100fe40000010831 */
[--C-:B------:R-:W-:Y:S02]  /*5ed0*/  FFMA.FTZ R36, R53, c[0x0][0x23c], -R46.reuse ;  /* 0x00008f0035247a23 */ /* 0x100fe4000001082e */
[----:B------:R-:W-:Y:S01]  /*5ee0*/  FFMA.FTZ R5, R145, c[0x0][0x23c], -R46 ;  /* 0x00008f0091057a23 */ /* 0x000fe2000001082e */
[----:B------:R-:W3:Y:S01]  /*5ef0*/  MUFU.EX2 R118, R118 ;  /* 0x0000007600767308 */ /* 0x000ee20000000800 */
[----:B-1----:R-:W-:Y:S01]  /*5f00*/  F2FP.PACK_AB R8, R60, R63 ;  /* 0x0000003f3c08723e */ /* 0x002fe200000000ff */
        /* <DEDUP_REMOVED lines=21> */
[----:B------:R-:W-:Y:S02]  /*6060*/  FFMA.FTZ R61, R61, c[0x0][0x23c], -R46 ;  /* 0x00008f003d3d7a23 */ /* 0x000fe4000001082e */
[----:B------:R-:W-:Y:S01]  /*6070*/  FADD.FTZ R118, R119, R118 ;  /* 0x0000007677767221 */ /* 0x000fe20000010000 */
[C---:B------:R-:W-:Y:S01]  /*6080*/  HMMA.16816.F32 R76, R104.reuse, R80, RZ ;  /* 0x00000050684c723c */ /* 0x040fe200000018ff */
[----:B------:R-:W-:Y:S01]  /*6090*/  FFMA.FTZ R27, R27, c[0x0][0x23c], -R46 ;  /* 0x00008f001b1b7a23 */ /* 0x000fe2000001082e */
[----:B------:R-:W-:Y:S01]  /*60a0*/  MUFU.EX2 R62, R62 ;  /* 0x0000003e003e7308 */ /* 0x000fe20000000800 */
[----:B------:R-:W-:Y:S02]  /*60b0*/  FADD.FTZ R117, R117, R118 ;  /* 0x0000007675757221 */ /* 0x000fe40000010000 */
[--C-:B------:R-:W-:Y:S02]  /*60c0*/  FFMA.FTZ R43, R43, c[0x0][0x23c], -R46.reuse ;  /* 0x00008f002b2b7a23 */ /* 0x100fe4000001082e */
[----:B------:R-:W-:Y:S01]  /*60d0*/  FADD.FTZ R117, R64, R117 ;  /* 0x0000007540757221 */ /* 0x000fe20000010000 */
[----:B------:R-:W-:Y:S01]  /*60e0*/  HMMA.16816.F32 R80, R104, R82, RZ ;  /* 0x000000526850723c */ /* 0x000fe200000018ff */
[----:B------:R-:W-:Y:S01]  /*60f0*/  FFMA.FTZ R64, R31, c[0x0][0x23c], -R49 ;  /* 0x00008f001f407a23 */ /* 0x000fe20000010831 */
[----:B------:R-:W3:Y:S01]  /*6100*/  MUFU.EX2 R51, R51 ;  /* 0x0000003300337308 */ /* 0x000ee20000000800 */
[----:B-1----:R-:W-:Y:S01]  /*6110*/  F2FP.PACK_AB R10, R47, R48 ;  /* 0x000000302f0a723e */ /* 0x002fe200000000ff */
[----:B------:R-:W-:-:S04]  /*6120*/  FFMA.FTZ R42, R42, c[0x0][0x23c], -R46 ;  /* 0x00008f002a2a7a23 */ /* 0x000fc8000001082e */
[C---:B------:R-:W-:Y:S02]  /*6130*/  HMMA.16816.F32 R84, R104.reuse, R88, RZ ;  /* 0x000000586854723c */ /* 0x040fe400000018ff */
[----:B------:R-:W-:Y:S06]  /*6140*/  MUFU.EX2 R52, R52 ;  /* 0x0000003400347308 */ /* 0x000fec0000000800 */
[----:B------:R-:W-:Y:S02]  /*6150*/  HMMA.16816.F32 R88, R104, R90, RZ ;  /* 0x0000005a6858723c */ /* 0x000fe400000018ff */
[----:B------:R-:W1:Y:S01]  /*6160*/  MUFU.EX2 R41, R41 ;  /* 0x0000002900297308 */ /* 0x000e620000000800 */
[----:B---3--:R-:W-:Y:S01]  /*6170*/  F2FP.PACK_AB R9, R51, R62 ;  /* 0x0000003e3309723e */ /* 0x008fe200000000ff */
[----:B------:R-:W-:-:S04]  /*6180*/  FADD.FTZ R62, R62, R117 ;  /* 0x000000753e3e7221 */ /* 0x000fc80000010000 */
[C---:B------:R-:W-:Y:S02]  /*6190*/  HMMA.16816.F32 R112, R104.reuse, R108, RZ ;  /* 0x0000006c6870723c */ /* 0x040fe400000018ff */
[----:B------:R-:W-:Y:S06]  /*61a0*/  MUFU.EX2 R124, R124 ;  /* 0x0000007c007c7308 */ /* 0x000fec0000000800 */
[C---:B------:R-:W-:Y:S01]  /*61b0*/  HMMA.16816.F32 R68, R104.reuse, R72, RZ ;  /* 0x000000486844723c */ /* 0x040fe200000018ff */
[----:B-1----:R-:W-:Y:S01]  /*61c0*/  F2FP.PACK_AB R11, R41, R52 ;  /* 0x00000034290b723e */ /* 0x002fe200000000ff */
[----:B------:R-:W1:Y:S06]  /*61d0*/  MUFU.EX2 R37, R37 ;  /* 0x0000002500257308 */ /* 0x000e6c0000000800 */
[----:B--2---:R-:W-:Y:S02]  /*61e0*/  HMMA.16816.F32 R92, R104, R96, RZ ;  /* 0x00000060685c723c */ /* 0x004fe400000018ff */
        /* <DEDUP_REMOVED lines=10> */
[----:B------:R-:W-:Y:S02]  /*6290*/  HMMA.16816.F32 R96, R104, R98, RZ ;  /* 0x000000626860723c */ /* 0x000fe400000018ff */
        /* <DEDUP_REMOVED lines=15> */
[----:B------:R-:W-:-:S02]  /*6390*/  FFMA.FTZ R32, R143, c[0x0][0x23c], -R46 ;  /* 0x00008f008f207a23 */ /* 0x000fc4000001082e */
[--C-:B------:R-:W-:Y:S01]  /*63a0*/  FFMA.FTZ R57, R54, c[0x0][0x23c], -R49.reuse ;  /* 0x00008f0036397a23 */ /* 0x100fe20000010831 */
[----:B------:R-:W-:Y:S01]  /*63b0*/  MUFU.EX2 R126, R126 ;  /* 0x0000007e007e7308 */ /* 0x000fe20000000800 */
[--C-:B------:R-:W-:Y:S02]  /*63c0*/  FFMA.FTZ R54, R55, c[0x0][0x23c], -R46.reuse ;  /* 0x00008f0037367a23 */ /* 0x100fe4000001082e */
[--C-:B------:R-:W-:Y:S02]  /*63d0*/  FFMA.FTZ R35, R148, c[0x0][0x23c], -R49.reuse ;  /* 0x00008f0094237a23 */ /* 0x100fe40000010831 */
[--C-:B------:R-:W-:Y:S01]  /*63e0*/  FFMA.FTZ R34, R150, c[0x0][0x23c], -R49.reuse ;  /* 0x00008f0096227a23 */ /* 0x100fe20000010831 */
[----:B---3--:R-:W-:Y:S01]  /*63f0*/  HMMA.16816.F32 R92, R8, R16, R92 ;  /* 0x00000010085c723c */ /* 0x008fe2000000185c */
[----:B------:R-:W-:Y:S01]  /*6400*/  FFMA.FTZ R55, R127, c[0x0][0x23c], -R46 ;  /* 0x00008f007f377a23 */ /* 0x000fe2000001082e */
[----:B------:R-:W3:Y:S01]  /*6410*/  MUFU.EX2 R33, R33 ;  /* 0x0000002100217308 */ /* 0x000ee20000000800 */
[----:B------:R-:W-:-:S02]  /*6420*/  FFMA.FTZ R127, R138, c[0x0][0x23c], -R49 ;  /* 0x00008f008a7f7a23 */ /* 0x000fc40000010831 */
[----:B------:R-:W-:Y:S02]  /*6430*/  FFMA.FTZ R138, R139, c[0x0][0x23c], -R46 ;  /* 0x00008f008b8a7a23 */ /* 0x000fe4000001082e */
[--C-:B------:R-:W-:Y:S01]  /*6440*/  FFMA.FTZ R139, R58, c[0x0][0x23c], -R49.reuse ;  /* 0x00008f003a8b7a23 */ /* 0x100fe20000010831 */
[----:B------:R-:W-:Y:S01]  /*6450*/  HMMA.16816.F32 R96, R8, R18, R96 ;  /* 0x000000120860723c */ /* 0x000fe20000001860 */
[----:B------:R-:W-:Y:S01]  /*6460*/  LDSM.16.MT88.4 R16, [R168+0xa400] ;  /* 0x00a40000a810783b */ /* 0x000fe20000004200 */
[----:B------:R-:W-:Y:S01]  /*6470*/  MUFU.EX2 R35, R35 ;  /* 0x0000002300237308 */ /* 0x000fe20000000800 */
[----:B------:R-:W-:-:S05]  /*6480*/  FFMA.FTZ R58, R20, c[0x0][0x23c], -R49 ;  /* 0x00008f00143a7a23 */ /* 0x000fca0000010831 */
[C---:B--2---:R-:W-:Y:S02]  /*6490*/  HMMA.16816.F32 R100, R104.reuse, R12, RZ ;  /* 0x0000000c6864723c */ /* 0x044fe400000018ff */
[----:B------:R-:W2:Y:S06]  /*64a0*/  MUFU.EX2 R34, R34 ;  /* 0x0000002200227308 */ /* 0x000eac0000000800 */
[----:B------:R-:W-:Y:S01]  /*64b0*/  HMMA.16816.F32 R104, R104, R14, RZ ;  /* 0x0000000e6868723c */ /* 0x000fe200000018ff */
[----:B------:R-:W4:Y:S01]  /*64c0*/  LDSM.16.MT88.4 R12, [R168+0xd400] ;  /* 0x00d40000a80c783b */ /* 0x000f220000004200 */
[----:B------:R-:W5:Y:S08]  /*64d0*/  MUFU.EX2 R32, R32 ;  /* 0x0000002000207308 */ /* 0x000f700000000800 */
[----:B------:R-:W1:Y:S08]  /*64e0*/  MUFU.EX2 R57, R57 ;  /* 0x0000003900397308 */ /* 0x000e700000000800 */
[----:B------:R-:W1:Y:S08]  /*64f0*/  MUFU.EX2 R54, R54 ;  /* 0x0000003600367308 */ /* 0x000e700000000800 */
[----:B------:R-:W1:Y:S08]  /*6500*/  MUFU.EX2 R55, R55 ;  /* 0x0000003700377308 */ /* 0x000e700000000800 */
[----:B------:R-:W-:Y:S01]  /*6510*/  MUFU.EX2 R127, R127 ;  /* 0x0000007f007f7308 */ /* 0x000fe20000000800 */
[C---:B----4-:R-:W-:Y:S07]  /*6520*/  HMMA.16816.F32 R100, R8.reuse, R12, R100 ;  /* 0x0000000c0864723c */ /* 0x050fee0000001864 */
[----:B------:R-:W4:Y:S01]  /*6530*/  MUFU.EX2 R138, R138 ;  /* 0x0000008a008a7308 */ /* 0x000f220000000800 */
[----:B------:R-:W-:Y:S01]  /*6540*/  HMMA.16816.F32 R104, R8, R14, R104 ;  /* 0x0000000e0868723c */ /* 0x000fe20000001868 */
[----:B------:R-:W4:Y:S06]  /*6550*/  LDSM.16.MT88.4 R12, [R170+0x9800] ;  /* 0x00980000aa0c783b */ /* 0x000f2c0000004200 */
[----:B------:R-:W4:Y:S01]  /*6560*/  MUFU.EX2 R123, R123 ;  /* 0x0000007b007b7308 */ /* 0x000f220000000800 */
[----:B-1----:R-:W-:-:S02]  /*6570*/  F2FP.PACK_AB R8, R37, R124 ;  /* 0x0000007c2508723e */ /* 0x002fc400000000ff */
[----:B---3--:R-:W-:-:S05]  /*6580*/  F2FP.PACK_AB R9, R33, R36 ;  /* 0x000000242109723e */ /* 0x008fca00000000ff */
[----:B------:R-:W-:Y:S01]  /*6590*/  MUFU.EX2 R139, R139 ;  /* 0x0000008b008b7308 */ /* 0x000fe20000000800 */
[----:B--2---:R-:W-:Y:S02]  /*65a0*/  F2FP.PACK_AB R10, R34, R35 ;  /* 0x00000023220a723e */ /* 0x004fe400000000ff */
[----:B-----5:R-:W-:-:S05]  /*65b0*/  F2FP.PACK_AB R11, R5, R32 ;  /* 0x00000020050b723e */ /* 0x020fca00000000ff */
[----:B------:R-:W-:Y:S08]  /*65c0*/  MUFU.EX2 R142, R142 ;  /* 0x0000008e008e7308 */ /* 0x000ff00000000800 */
[----:B------:R-:W-:Y:S08]  /*65d0*/  MUFU.EX2 R58, R58 ;  /* 0x0000003a003a7308 */ /* 0x000ff00000000800 */
[----:B------:R-:W-:Y:S01]  /*65e0*/  MUFU.EX2 R137, R137 ;  /* 0x0000008900897308 */ /* 0x000fe20000000800 */
[C---:B----4-:R-:W-:Y:S07]  /*65f0*/  HMMA.16816.F32 R112, R8.reuse, R12, R112 ;  /* 0x0000000c0870723c */ /* 0x050fee0000001870 */
[----:B------:R-:W-:Y:S01]  /*6600*/  MUFU.EX2 R66, R66 ;  /* 0x0000004200427308 */ /* 0x000fe20000000800 */
[C---:B------:R-:W-:Y:S01]  /*6610*/  HMMA.16816.F32 R108, R8.reuse, R14, R108 ;  /* 0x0000000e086c723c */ /* 0x040fe2000000186c */
[----:B------:R-:W1:Y:S06]  /*6620*/  LDSM.16.MT88.4 R12, [R168+0x9800] ;  /* 0x00980000a80c783b */ /* 0x000e6c0000004200 */
[----:B------:R-:W2:Y:S08]  /*6630*/  MUFU.EX2 R65, R65 ;  /* 0x0000004100417308 */ /* 0x000eb00000000800 */
[----:B------:R-:W-:Y:S08]  /*6640*/  MUFU.EX2 R61, R61 ;  /* 0x0000003d003d7308 */ /* 0x000ff00000000800 */
[----:B------:R-:W-:Y:S08]  /*6650*/  MUFU.EX2 R40, R40 ;  /* 0x0000002800287308 */ /* 0x000ff00000000800 */
[----:B------:R-:W-:Y:S08]  /*6660*/  MUFU.EX2 R38, R38 ;  /* 0x0000002600267308 */ /* 0x000ff00000000800 */
[----:B------:R-:W-:Y:S01]  /*6670*/  MUFU.EX2 R43, R43 ;  /* 0x0000002b002b7308 */ /* 0x000fe20000000800 */
[C---:B-1----:R-:W-:Y:S07]  /*6680*/  HMMA.16816.F32 R68, R8.reuse, R12, R68 ;  /* 0x0000000c0844723c */ /* 0x042fee0000001844 */
[----:B------:R-:W-:Y:S01]  /*6690*/  MUFU.EX2 R42, R42 ;  /* 0x0000002a002a7308 */ /* 0x000fe20000000800 */
        /* <DEDUP_REMOVED lines=60> */
[----:B------:R-:W-:Y:S01]  /*6a60*/  FFMA.FTZ R116, R21, c[0x0][0x23c], -R46 ;  /* 0x00008f0015747a23 */ /* 0x000fe2000001082e */
[----:B------:R-:W-:Y:S01]  /*6a70*/  F2FP.PACK_AB R10, R137, R58 ;  /* 0x0000003a890a723e */ /* 0x000fe200000000ff */
[----:B------:R-:W-:Y:S01]  /*6a80*/  FADD.FTZ R8, R67, R8 ;  /* 0x0000000843087221 */ /* 0x000fe20000010000 */
[----:B------:R-:W2:Y:S01]  /*6a90*/  LDSM.16.MT88.4 R20, [R170+0xa400] ;  /* 0x00a40000aa14783b */ /* 0x000ea20000004200 */
[----:B------:R-:W-:-:S02]  /*6aa0*/  FFMA.FTZ R67, R29, c[0x0][0x23c], -R46 ;  /* 0x00008f001d437a23 */ /* 0x000fc4000001082e */
[----:B------:R-:W3:Y:S01]  /*6ab0*/  MUFU.EX2 R116, R116 ;  /* 0x0000007400747308 */ /* 0x000ee20000000800 */
[----:B------:R-:W-:Y:S01]  /*6ac0*/  FADD.FTZ R63, R63, R8 ;  /* 0x000000083f3f7221 */ /* 0x000fe20000010000 */
[----:B------:R-:W-:-:S03]  /*6ad0*/  F2FP.PACK_AB R8, R142, R139 ;  /* 0x0000008b8e08723e */ /* 0x000fc600000000ff */
[----:B------:R-:W-:Y:S02]  /*6ae0*/  FADD.FTZ R117, R60, R63 ;  /* 0x0000003f3c757221 */ /* 0x000fe40000010000 */
[--C-:B------:R-:W-:Y:S01]  /*6af0*/  FFMA.FTZ R63, R39, c[0x0][0x23c], -R49.reuse ;  /* 0x00008f00273f7a23 */ /* 0x100fe20000010831 */
[----:B------:R-:W-:Y:S01]  /*6b00*/  MUFU.EX2 R67, R67 ;  /* 0x0000004300437308 */ /* 0x000fe20000000800 */
[--C-:B------:R-:W-:Y:S02]  /*6b10*/  FFMA.FTZ R39, R50, c[0x0][0x23c], -R49.reuse ;  /* 0x00008f0032277a23 */ /* 0x100fe40000010831 */
[--C-:B------:R-:W-:Y:S02]  /*6b20*/  FFMA.FTZ R50, R28, c[0x0][0x23c], -R46.reuse ;  /* 0x00008f001c327a23 */ /* 0x100fe4000001082e */
[----:B------:R-:W-:Y:S02]  /*6b30*/  FFMA.FTZ R60, R45, c[0x0][0x23c], -R49 ;  /* 0x00008f002d3c7a23 */ /* 0x000fe40000010831 */
[--C-:B------:R-:W-:Y:S01]  /*6b40*/  FFMA.FTZ R45, R25, c[0x0][0x23c], -R46.reuse ;  /* 0x00008f00192d7a23 */ /* 0x100fe2000001082e */
[----:B---3--:R-:W-:Y:S01]  /*6b50*/  F2FP.PACK_AB R11, R61, R116 ;  /* 0x000000743d0b723e */ /* 0x008fe200000000ff */
[----:B------:R-:W3:Y:S06]  /*6b60*/  MUFU.EX2 R63, R63 ;  /* 0x0000003f003f7308 */ /* 0x000eec0000000800 */
[C---:B------:R-:W-:Y:S02]  /*6b70*/  HMMA.16816.F32 R68, R8.reuse, R16, R68 ;  /* 0x000000100844723c */ /* 0x040fe40000001844 */
[----:B------:R-:W-:Y:S06]  /*6b80*/  MUFU.EX2 R39, R39 ;  /* 0x0000002700277308 */ /* 0x000fec0000000800 */
[C---:B-1----:R-:W-:Y:S02]  /*6b90*/  HMMA.16816.F32 R76, R8.reuse, R12, R76 ;  /* 0x0000000c084c723c */ /* 0x042fe4000000184c */
[----:B------:R-:W1:Y:S06]  /*6ba0*/  MUFU.EX2 R50, R50 ;  /* 0x0000003200327308 */ /* 0x000e6c0000000800 */
[C---:B------:R-:W-:Y:S01]  /*6bb0*/  HMMA.16816.F32 R80, R8.reuse, R14, R80 ;  /* 0x0000000e0850723c */ /* 0x040fe20000001850 */
[----:B------:R-:W4:Y:S07]  /*6bc0*/  LDSM.16.MT88.4 R12, [R170+0xe400] ;  /* 0x00e40000aa0c783b */ /* 0x000f2e0000004200 */
[C---:B------:R-:W-:Y:S01]  /*6bd0*/  HMMA.16816.F32 R72, R8.reuse, R18, R72 ;  /* 0x000000120848723c */ /* 0x040fe20000001848 */
[----:B------:R-:W5:Y:S07]  /*6be0*/  LDSM.16.MT88.4 R16, [R168+0xe400] ;  /* 0x00e40000a810783b */ /* 0x000f6e0000004200 */
[C---:B--2---:R-:W-:Y:S08]  /*6bf0*/  HMMA.16816.F32 R112, R8.reuse, R20, R112 ;  /* 0x000000140870723c */ /* 0x044ff00000001870 */
[C---:B------:R-:W-:Y:S01]  /*6c00*/  HMMA.16816.F32 R108, R8.reuse, R22, R108 ;  /* 0x00000016086c723c */ /* 0x040fe2000000186c */
[----:B------:R-:W2:Y:S07]  /*6c10*/  LDSM.16.MT88.4 R20, [R168+0xc400] ;  /* 0x00c40000a814783b */ /* 0x000eae0000004200 */
[C---:B----4-:R-:W-:Y:S08]  /*6c20*/  HMMA.16816.F32 R92, R8.reuse, R12, R92 ;  /* 0x0000000c085c723c */ /* 0x050ff0000000185c */
[C---:B------:R-:W-:Y:S01]  /*6c30*/  HMMA.16816.F32 R96, R8.reuse, R14, R96 ;  /* 0x0000000e0860723c */ /* 0x040fe20000001860 */
[----:B------:R-:W4:Y:S07]  /*6c40*/  LDSM.16.MT88.4 R12, [R170+0xa800] ;  /* 0x00a80000aa0c783b */ /* 0x000f2e0000004200 */
[C---:B-----5:R-:W-:Y:S07]  /*6c50*/  HMMA.16816.F32 R100, R8.reuse, R16, R100 ;  /* 0x000000100864723c */ /* 0x060fee0000001864 */
[----:B------:R-:W-:Y:S01]  /*6c60*/  FADD.FTZ R16, R48, R117 ;  /* 0x0000007530107221 */ /* 0x000fe20000010000 */
[----:B--2---:R-:W-:Y:S01]  /*6c70*/  HMMA.16816.F32 R84, R8, R20, R84 ;  /* 0x000000140854723c */ /* 0x004fe20000001854 */
[----:B------:R-:W-:-:S02]  /*6c80*/  FFMA.FTZ R48, R26, c[0x0][0x23c], -R46 ;  /* 0x00008f001a307a23 */ /* 0x000fc4000001082e */
[----:B------:R-:W-:Y:S02]  /*6c90*/  FADD.FTZ R17, R51, R62 ;  /* 0x0000003e33117221 */ /* 0x000fe40000010000 */
[----:B------:R2:W-:Y:S01]  /*6ca0*/  MUFU.EX2 R51, R27 ;  /* 0x0000001b00337308 */ /* 0x0005e20000000800 */
[----:B------:R-:W-:Y:S02]  /*6cb0*/  FFMA.FTZ R62, R30, c[0x0][0x23c], -R49 ;  /* 0x00008f001e3e7a23 */ /* 0x000fe40000010831 */
[C---:B------:R-:W-:Y:S01]  /*6cc0*/  HMMA.16816.F32 R88, R8.reuse, R22, R88 ;  /* 0x000000160858723c */ /* 0x040fe20000001858 */
[----:B------:R-:W-:Y:S01]  /*6cd0*/  FADD.FTZ R52, R52, R17 ;  /* 0x0000001134347221 */ /* 0x000fe20000010000 */
[----:B------:R-:W5:Y:S01]  /*6ce0*/  LDSM.16.MT88.4 R28, [R168+0xa800] ;  /* 0x00a80000a81c783b */ /* 0x000f620000004200 */
[----:B------:R-:W-:Y:S02]  /*6cf0*/  FADD.FTZ R17, R47, R16 ;  /* 0x000000102f117221 */ /* 0x000fe40000010000 */
[----:B------:R-:W4:Y:S01]  /*6d00*/  MUFU.EX2 R48, R48 ;  /* 0x0000003000307308 */ /* 0x000f220000000800 */
[----:B------:R-:W-:Y:S01]  /*6d10*/  FFMA.FTZ R49, R44, c[0x0][0x23c], -R49 ;  /* 0x00008f002c317a23 */ /* 0x000fe20000010831 */
[----:B------:R-:W-:Y:S01]  /*6d20*/  LDSM.16.MT88.4 R20, [R168+0xe800] ;  /* 0x00e80000a814783b */ /* 0x000fe20000004200 */
[----:B------:R-:W-:Y:S01]  /*6d30*/  HMMA.16816.F32 R104, R8, R18, R104 ;  /* 0x000000120868723c */ /* 0x000fe20000001868 */
[----:B------:R-:W-:-:S02]  /*6d40*/  FADD.FTZ R124, R124, R17 ;  /* 0x000000117c7c7221 */ /* 0x000fc40000010000 */
[----:B------:R-:W5:Y:S01]  /*6d50*/  LDSM.16.MT88.4 R16, [R168+0xc800] ;  /* 0x00c80000a810783b */ /* 0x000f620000004200 */
[----:B------:R-:W-:Y:S02]  /*6d60*/  FFMA.FTZ R44, R24, c[0x0][0x23c], -R46 ;  /* 0x00008f00182c7a23 */ /* 0x000fe4000001082e */
[----:B------:R-:W-:Y:S01]  /*6d70*/  FADD.FTZ R47, R41, R52 ;  /* 0x00000034292f7221 */ /* 0x000fe20000010000 */
[----:B---3--:R-:W-:Y:S01]  /*6d80*/  F2FP.PACK_AB R8, R63, R40 ;  /* 0x000000283f08723e */ /* 0x008fe200000000ff */
[----:B--2---:R-:W2:Y:S01]  /*6d90*/  LDSM.16.MT88.4 R24, [R170+0xc800] ;  /* 0x00c80000aa18783b */ /* 0x004ea20000004200 */
[----:B-1----:R-:W-:Y:S01]  /*6da0*/  F2FP.PACK_AB R9, R50, R67 ;  /* 0x000000433209723e */ /* 0x002fe200000000ff */
[----:B------:R-:W-:Y:S01]  /*6db0*/  FADD.FTZ R36, R36, R47 ;  /* 0x0000002f24247221 */ /* 0x000fe20000010000 */
[----:B------:R-:W-:Y:S01]  /*6dc0*/  F2FP.PACK_AB R10, R39, R38 ;  /* 0x00000026270a723e */ /* 0x000fe200000000ff */
[----:B------:R-:W-:Y:S01]  /*6dd0*/  FADD.FTZ R124, R37, R124 ;  /* 0x0000007c257c7221 */ /* 0x000fe20000010000 */
[----:B----4-:R-:W-:Y:S01]  /*6de0*/  F2FP.PACK_AB R11, R48, R51 ;  /* 0x00000033300b723e */ /* 0x010fe200000000ff */
[----:B------:R-:W-:Y:S01]  /*6df0*/  FADD.FTZ R33, R33, R36 ;  /* 0x0000002421217221 */ /* 0x000fe20000010000 */
[----:B------:R-:W-:Y:S01]  /*6e00*/  MUFU.EX2 R41, R45 ;  /* 0x0000002d00297308 */ /* 0x000fe20000000800 */
[----:B------:R-:W-:-:S02]  /*6e10*/  FADD.FTZ R35, R35, R124 ;  /* 0x0000007c23237221 */ /* 0x000fc40000010000 */
[----:B------:R-:W-:Y:S02]  /*6e20*/  FADD.FTZ R32, R32, R33 ;  /* 0x0000002120207221 */ /* 0x000fe40000010000 */
[C---:B------:R-:W-:Y:S01]  /*6e30*/  HMMA.16816.F32 R112, R8.reuse, R12, R112 ;  /* 0x0000000c0870723c */ /* 0x040fe20000001870 */
[----:B------:R-:W-:Y:S02]  /*6e40*/  FADD.FTZ R33, R34, R35 ;  /* 0x0000002322217221 */ /* 0x000fe40000010000 */
[----:B------:R-:W-:Y:S01]  /*6e50*/  FADD.FTZ R32, R5, R32 ;  /* 0x0000002005207221 */ /* 0x000fe20000010000 */
[----:B------:R-:W-:Y:S01]  /*6e60*/  MUFU.EX2 R44, R44 ;  /* 0x0000002c002c7308 */ /* 0x000fe20000000800 */
[----:B------:R-:W-:Y:S02]  /*6e70*/  FADD.FTZ R122, R122, R33 ;  /* 0x000000217a7a7221 */ /* 0x000fe40000010000 */
[----:B------:R-:W-:Y:S01]  /*6e80*/  FADD.FTZ R59, R59, R32 ;  /* 0x000000203b3b7221 */ /* 0x000fe20000010000 */
[----:B------:R-:W-:Y:S01]  /*6e90*/  HMMA.16816.F32 R108, R8, R14, R108 ;  /* 0x0000000e086c723c */ /* 0x000fe2000000186c */
[----:B------:R-:W1:Y:S01]  /*6ea0*/  LDSM.16.MT88.4 R12, [R170+0xe800] ;  /* 0x00e80000aa0c783b */ /* 0x000e620000004200 */
[----:B------:R-:W-:-:S02]  /*6eb0*/  FADD.FTZ R57, R57, R122 ;  /* 0x0000007a39397221 */ /* 0x000fc40000010000 */
[----:B------:R-:W-:Y:S02]  /*6ec0*/  FADD.FTZ R54, R54, R59 ;  /* 0x0000003b36367221 */ /* 0x000fe40000010000 */
[----:B------:R-:W-:Y:S02]  /*6ed0*/  FADD.FTZ R56, R56, R57 ;  /* 0x0000003938387221 */ /* 0x000fe40000010000 */
[C---:B-----5:R-:W-:Y:S01]  /*6ee0*/  HMMA.16816.F32 R68, R8.reuse, R28, R68 ;  /* 0x0000001c0844723c */ /* 0x060fe20000001844 */
[----:B------:R-:W-:Y:S01]  /*6ef0*/  FADD.FTZ R55, R55, R54 ;  /* 0x0000003637377221 */ /* 0x000fe20000010000 */
[----:B------:R-:W-:Y:S01]  /*6f00*/  MUFU.EX2 R28, R64 ;  /* 0x00000040001c7308 */ /* 0x000fe20000000800 */
        /* <DEDUP_REMOVED lines=9> */
[C---:B------:R-:W-:Y:S01]  /*6fa0*/  HMMA.16816.F32 R88, R8.reuse, R18, R88 ;  /* 0x000000120858723c */ /* 0x040fe20000001858 */
[----:B------:R-:W3:Y:S01]  /*6fb0*/  LDSM.16.MT88.4 R16, [R168+0xac00] ;  /* 0x00ac0000a810783b */ /* 0x000ee20000004200 */
[----:B------:R-:W-:Y:S02]  /*6fc0*/  FADD.FTZ R126, R126, R125 ;  /* 0x0000007d7e7e7221 */ /* 0x000fe40000010000 */
[----:B------:R-:W-:Y:S02]  /*6fd0*/  FADD.FTZ R4, R127, R4 ;  /* 0x000000047f047221 */ /* 0x000fe40000010000 */
[----:B------:R-:W-:Y:S02]  /*6fe0*/  FADD.FTZ R123, R123, R126 ;  /* 0x0000007e7b7b7221 */ /* 0x000fe40000010000 */
[----:B------:R-:W-:Y:S01]  /*6ff0*/  HMMA.16816.F32 R72, R8, R30, R72 ;  /* 0x0000001e0848723c */ /* 0x000fe20000001848 */
[----:B------:R-:W4:Y:S01]  /*7000*/  MUFU.EX2 R31, R62 ;  /* 0x0000003e001f7308 */ /* 0x000f220000000800 */
        /* <DEDUP_REMOVED lines=19> */
[----:B------:R-:W5:Y:S01]  /*7140*/  LDSM.16.MT88.4 R24, [R170+0xac00] ;  /* 0x00ac0000aa18783b */ /* 0x000f620000004200 */
[----:B------:R-:W-:Y:S02]  /*7150*/  FADD.FTZ R51, R51, R50 ;  /* 0x0000003233337221 */ /* 0x000fe40000010000 */
[----:B------:R-:W-:Y:S02]  /*7160*/  FADD.FTZ R39, R39, R38 ;  /* 0x0000002627277221 */ /* 0x000fe40000010000 */
[----:B------:R-:W-:-:S02]  /*7170*/  FADD.FTZ R48, R48, R51 ;  /* 0x0000003330307221 */ /* 0x000fc40000010000 */
[C---:B------:R-:W-:Y:S08]  /*7180*/  HMMA.16816.F32 R100, R8.reuse, R20, R100 ;  /* 0x000000140864723c */ /* 0x040ff00000001864 */
[----:B------:R-:W-:Y:S01]  /*7190*/  HMMA.16816.F32 R104, R8, R22, R104 ;  /* 0x000000160868723c */ /* 0x000fe20000001868 */
[----:B------:R-:W5:Y:S06]  /*71a0*/  LDSM.16.MT88.4 R20, [R168+0xcc00] ;  /* 0x00cc0000a814783b */ /* 0x000f6c0000004200 */
[----:B----4-:R-:W-:Y:S01]  /*71b0*/  F2FP.PACK_AB R8, R31, R28 ;  /* 0x0000001c1f08723e */ /* 0x010fe200000000ff */
[----:B------:R-:W-:Y:S01]  /*71c0*/  FADD.FTZ R28, R28, R39 ;  /* 0x000000271c1c7221 */ /* 0x000fe20000010000 */
[----:B------:R-:W-:Y:S01]  /*71d0*/  F2FP.PACK_AB R9, R44, R41 ;  /* 0x000000292c09723e */ /* 0x000fe200000000ff */
[----:B------:R-:W-:Y:S01]  /*71e0*/  FADD.FTZ R41, R41, R48 ;  /* 0x0000003029297221 */ /* 0x000fe20000010000 */
[----:B--2---:R-:W-:Y:S01]  /*71f0*/  F2FP.PACK_AB R10, R30, R29 ;  /* 0x0000001d1e0a723e */ /* 0x004fe200000000ff */
        /* <DEDUP_REMOVED lines=10> */
[C---:B-1----:R-:W-:Y:S08]  /*72a0*/  HMMA.16816.F32 R76, R8.reuse, R12, R76 ;  /* 0x0000000c084c723c */ /* 0x042ff0000000184c */
[C---:B------:R-:W-:Y:S01]  /*72b0*/  HMMA.16816.F32 R80, R8.reuse, R14, R80 ;  /* 0x0000000e0850723c */ /* 0x040fe20000001850 */
[----:B------:R-:W1:Y:S07]  /*72c0*/  LDSM.16.MT88.4 R12, [R168+0xec00] ;  /* 0x00ec0000a80c783b */ /* 0x000e6e0000004200 */
[C---:B-----5:R-:W-:Y:S08]  /*72d0*/  HMMA.16816.F32 R112, R8.reuse, R24, R112 ;  /* 0x000000180870723c */ /* 0x060ff00000001870 */
        /* <DEDUP_REMOVED lines=22> */
[----:B------:R-:W-:Y:S02]  /*7440*/  LOP3.LUT R4, RZ, c[0x0][0x2d0], RZ, 0x33, !PT ;  /* 0x0000b400ff047a12 */ /* 0x000fe400078e33ff */
        /* <DEDUP_REMOVED lines=46> */
.L_x_1856:
[----:B------:R-:W-:-:S04]  /*7730*/  LEA R12, -R7, RZ, 0x7 ;  /* 0x000000ff070c7211 */ /* 0x000fc800078e39ff */
[----:B------:R-:W-:Y:S02]  /*7740*/  SHF.R.S32.HI R7, RZ, 0x1f, R12 ;  /* 0x0000001fff077819 */ /* 0x000fe4000001140c */
.L_x_1857:
        /* <DEDUP_REMOVED lines=20> */
[C---:B------:R-:W-:Y:S01]  /*7890*/  @!P3 LEA R14, P4, R8.reuse, R198, 0x1 ;  /* 0x000000c6080eb211 */ /* 0x040fe200078808ff */
        /* <DEDUP_REMOVED lines=15> */
[----:B------:R-:W-:Y:S01]  /*7990*/  @!P1 IMAD.X R4, R7, 0x1, R6, P0 ;  /* 0x0000000107049824 */ /* 0x000fe200000e0606 */
[C---:B------:R-:W-:Y:S01]  /*79a0*/  @!P1 LEA R20, P0, R5.reuse, c[0x0][0x170], 0x1 ;  /* 0x00005c0005149a11 */ /* 0x040fe200078008ff */
[----:B------:R-:W-:Y:S01]  /*79b0*/  IMAD.X R7, R186, 0x1, R7, P4 ;  /* 0x00000001ba077824 */ /* 0x000fe200020e0607 */
[CC--:B------:R-:W-:Y:S01]  /*79c0*/  @!P2 IADD3 R9, P4, R8.reuse, R120.reuse, RZ ;  /* 0x000000780809a210 */ /* 0x0c0fe20007f9e0ff */
[----:B------:R-:W-:Y:S01]  /*79d0*/  @P1 STS.128 [R181+0xd000], RZ ;  /* 0x00d000ffb5001388 */ /* 0x000fe20000000c00 */
[----:B------:R-:W-:Y:S02]  /*79e0*/  @!P1 LEA.HI.X R21, R5, c[0x0][0x174], R4, 0x1, P0 ;  /* 0x00005d0005159a11 */ /* 0x000fe400000f0c04 */
[----:B------:R-:W-:Y:S01]  /*79f0*/  @!P1 IADD3 R4, P0, R8, R120, RZ ;  /* 0x0000007808049210 */ /* 0x000fe20007f1e0ff */
[--C-:B------:R-:W-:Y:S01]  /*7a00*/  @!P2 IMAD.X R16, R7, 0x1, R6.reuse, P4 ;  /* 0x000000010710a824 */ /* 0x100fe200020e0606 */
[----:B------:R-:W-:Y:S01]  /*7a10*/  @!P2 LEA R22, P4, R9, c[0x0][0x170], 0x1 ;  /* 0x00005c000916aa11 */ /* 0x000fe200078808ff */
        /* <DEDUP_REMOVED lines=35> */
[----:B------:R-:W-:Y:S01]  /*7c50*/  @!P1 LEA R28, P0, R120, c[0x0][0x170], 0x1 ;  /* 0x00005c00781c9a11 */ /* 0x000fe200078008ff */
        /* <DEDUP_REMOVED lines=35> */
[----:B-1----:R-:W1:Y:S04]  /*7e90*/  LDSM.16.M88.4 R24, [R172+0x3c00] ;  /* 0x003c0000ac18783b */ /* 0x002e680000000200 */
[----:B------:R-:W1:Y:S04]  /*7ea0*/  LDSM.16.M88.4 R32, [R172+0x3800] ;  /* 0x00380000ac20783b */ /* 0x000e680000000200 */
[----:B------:R-:W1:Y:S04]  /*7eb0*/  LDSM.16.M88.4 R48, [R172+0x3000] ;  /* 0x00300000ac30783b */ /* 0x000e680000000200 */
[----:B------:R-:W-:Y:S04]  /*7ec0*/  LDSM.16.M88.4 R64, [R171] ;  /* 0x00000000ab40783b */ /* 0x000fe80000000200 */
[----:B------:R-:W1:Y:S04]  /*7ed0*/  LDSM.16.M88.4 R4, [R169+0x3400] ;  /* 0x00340000a904783b */ /* 0x000e680000000200 */
[----:B------:R-:W1:Y:S04]  /*7ee0*/  LDSM.16.M88.4 R120, [R169+0x3c00] ;  /* 0x003c0000a978783b */ /* 0x000e680000000200 */
[----:B----4-:R-:W4:Y:S04]  /*7ef0*/  LDSM.16.M88.4 R12, [R169+0x3800] ;  /* 0x00380000a90c783b */ /* 0x010f280000000200 */
[----:B-----5:R-:W5:Y:S04]  /*7f00*/  LDSM.16.M88.4 R20, [R169+0x3000] ;  /* 0x00300000a914783b */ /* 0x020f680000000200 */
[----:B---3--:R-:W3:Y:S01]  /*7f10*/  LDSM.16.M88.4 R8, [R172+0x4400] ;  /* 0x00440000ac08783b */ /* 0x008ee20000000200 */
[C---:B--2---:R-:W-:Y:S03]  /*7f20*/  HMMA.16816.F32 R44, R116.reuse, R40, RZ ;  /* 0x00000028742c723c */ /* 0x044fe600000018ff */
[----:B------:R-:W2:Y:S04]  /*7f30*/  LDSM.16.M88.4 R16, [R172+0x4000] ;  /* 0x00400000ac10783b */ /* 0x000ea80000000200 */
[----:B------:R-:W-:Y:S01]  /*7f40*/  LDSM.16.M88.4 R56, [R169+0x4000] ;  /* 0x00400000a938783b */ /* 0x000fe20000000200 */
[C---:B------:R-:W-:Y:S03]  /*7f50*/  HMMA.16816.F32 R40, R116.reuse, R42, RZ ;  /* 0x0000002a7428723c */ /* 0x040fe600000018ff */
[----:B------:R-:W-:Y:S04]  /*7f60*/  LDSM.16.M88.4 R60, [R172+0x4800] ;  /* 0x00480000ac3c783b */ /* 0x000fe80000000200 */
[----:B------:R-:W-:Y:S01]  /*7f70*/  LDSM.16.M88.4 R124, [R169+0x4800] ;  /* 0x00480000a97c783b */ /* 0x000fe20000000200 */
[C---:B-1----:R-:W-:Y:S03]  /*7f80*/  HMMA.16816.F32 R28, R116.reuse, R24, RZ ;  /* 0x00000018741c723c */ /* 0x042fe600000018ff */
[----:B------:R-:W0:Y:S05]  /*7f90*/  LDGDEPBAR ;  /* 0x00000000000079af */ /* 0x000e2a0000000000 */
[C---:B------:R-:W-:Y:S08]  /*7fa0*/  HMMA.16816.F32 R24, R116.reuse, R26, RZ ;  /* 0x0000001a7418723c */ /* 0x040ff000000018ff */
[C---:B------:R-:W-:Y:S08]  /*7fb0*/  HMMA.16816.F32 R36, R116.reuse, R32, RZ ;  /* 0x000000207424723c */ /* 0x040ff000000018ff */
[C---:B------:R-:W-:Y:S08]  /*7fc0*/  HMMA.16816.F32 R52, R116.reuse, R48, RZ ;  /* 0x000000307434723c */ /* 0x040ff000000018ff */
[C---:B------:R-:W-:Y:S08]  /*7fd0*/  HMMA.16816.F32 R32, R116.reuse, R34, RZ ;  /* 0x000000227420723c */ /* 0x040ff000000018ff */
[----:B------:R-:W-:Y:S08]  /*7fe0*/  HMMA.16816.F32 R48, R116, R50, RZ ;  /* 0x000000327430723c */ /* 0x000ff000000018ff */
[C---:B------:R-:W-:Y:S08]  /*7ff0*/  HMMA.16816.F32 R44, R64.reuse, R4, R44 ;  /* 0x00000004402c723c */ /* 0x040ff0000000182c */
[C---:B------:R-:W-:Y:S01]  /*8000*/  HMMA.16816.F32 R40, R64.reuse, R6, R40 ;  /* 0x000000064028723c */ /* 0x040fe20000001828 */
[----:B------:R-:W1:Y:S07]  /*8010*/  LDSM.16.M88.4 R4, [R169+0x4400] ;  /* 0x00440000a904783b */ /* 0x000e6e0000000200 */
[C---:B------:R-:W-:Y:S08]  /*8020*/  HMMA.16816.F32 R28, R64.reuse, R120, R28 ;  /* 0x00000078401c723c */ /* 0x040ff0000000181c */
[C---:B------:R-:W-:Y:S01]  /*8030*/  HMMA.16816.F32 R24, R64.reuse, R122, R24 ;  /* 0x0000007a4018723c */ /* 0x040fe20000001818 */
[----:B------:R-:W1:Y:S07]  /*8040*/  LDSM.16.M88.4 R120, [R172+0x4c00] ;  /* 0x004c0000ac78783b */ /* 0x000e6e0000000200 */
[C---:B----4-:R-:W-:Y:S08]  /*8050*/  HMMA.16816.F32 R36, R64.reuse, R12, R36 ;  /* 0x0000000c4024723c */ /* 0x050ff00000001824 */
[C---:B------:R-:W-:Y:S08]  /*8060*/  HMMA.16816.F32 R32, R64.reuse, R14, R32 ;  /* 0x0000000e4020723c */ /* 0x040ff00000001820 */
[C---:B-----5:R-:W-:Y:S08]  /*8070*/  HMMA.16816.F32 R52, R64.reuse, R20, R52 ;  /* 0x000000144034723c */ /* 0x060ff00000001834 */
[----:B------:R-:W-:Y:S08]  /*8080*/  HMMA.16816.F32 R48, R64, R22, R48 ;  /* 0x000000164030723c */ /* 0x000ff00000001830 */
[C---:B---3--:R-:W-:Y:S08]  /*8090*/  HMMA.16816.F32 R12, R116.reuse, R8, RZ ;  /* 0x00000008740c723c */ /* 0x048ff000000018ff */
[C---:B--2---:R-:W-:Y:S08]  /*80a0*/  HMMA.16816.F32 R20, R116.reuse, R16, RZ ;  /* 0x000000107414723c */ /* 0x044ff000000018ff */
        /* <DEDUP_REMOVED lines=9> */
[----:B------:R-:W-:Y:S01]  /*8140*/  HMMA.16816.F32 R116, R116, R122, RZ ;  /* 0x0000007a7474723c */ /* 0x000fe200000018ff */
[----:B------:R-:W1:Y:S07]  /*8150*/  LDSM.16.M88.4 R120, [R169+0x4c00] ;  /* 0x004c0000a978783b */ /* 0x000e6e0000000200 */
[C---:B------:R-:W-:Y:S08]  /*8160*/  HMMA.16816.F32 R4, R64.reuse, R124, R4 ;  /* 0x0000007c4004723c */ /* 0x040ff00000001804 */
[C---:B------:R-:W-:Y:S08]  /*8170*/  HMMA.16816.F32 R60, R64.reuse, R126, R60 ;  /* 0x0000007e403c723c */ /* 0x040ff0000000183c */
[C---:B-1----:R-:W-:Y:S08]  /*8180*/  HMMA.16816.F32 R56, R64.reuse, R120, R56 ;  /* 0x000000784038723c */ /* 0x042ff00000001838 */
[----:B------:R-:W-:Y:S01]  /*8190*/  HMMA.16816.F32 R116, R64, R122, R116 ;  /* 0x0000007a4074723c */ /* 0x000fe20000001874 */
[----:B------:R-:W-:Y:S04]  /*81a0*/  LDSM.16.M88.4 R120, [R173+0x1000] ;  /* 0x00100000ad78783b */ /* 0x000fe80000000200 */
[----:B------:R-:W1:Y:S03]  /*81b0*/  LDSM.16.M88.4 R64, [R172+0x5000] ;  /* 0x00500000ac40783b */ /* 0x000e660000000200 */
[C---:B-1----:R-:W-:Y:S08]  /*81c0*/  HMMA.16816.F32 R52, R120.reuse, R64, R52 ;  /* 0x000000407834723c */ /* 0x042ff00000001834 */
[C---:B------:R-:W-:Y:S01]  /*81d0*/  HMMA.16816.F32 R48, R120.reuse, R66, R48 ;  /* 0x000000427830723c */ /* 0x040fe20000001830 */
[----:B------:R-:W1:Y:S07]  /*81e0*/  LDSM.16.M88.4 R64, [R172+0x5400] ;  /* 0x00540000ac40783b */ /* 0x000e6e0000000200 */
        /* <DEDUP_REMOVED lines=92> */
[----:B------:R-:W1:Y:S01]  /*87b0*/  LDSM.16.M88.4 R64, [R169+0x8c00] ;  /* 0x008c0000a940783b */ /* 0x000e620000000200 */
[----:B------:R-:W-:-:S06]  /*87c0*/  DEPBAR.LE SB0, 0x0 ;  /* 0x000080000000791a */ /* 0x000fcc0000000000 */
[C---:B-1----:R-:W-:Y:S07]  /*87d0*/  HMMA.16816.F32 R56, R120.reuse, R64, R56 ;  /* 0x000000407838723c */ /* 0x042fee0000001838 */
[----:B------:R-:W-:Y:S01]  /*87e0*/  LOP3.LUT R64, R204, R179, RZ, 0xfc, !PT ;  /* 0x000000b3cc407212 */ /* 0x000fe200078efcff */
[----:B------:R-:W-:Y:S07]  /*87f0*/  HMMA.16816.F32 R116, R120, R66, R116 ;  /* 0x000000427874723c */ /* 0x000fee0000001874 */
[----:B------:R-:W-:-:S02]  /*8800*/  IADD3 R66, R64, 0x1, RZ ;  /* 0x0000000140427810 */ /* 0x000fc40007ffe0ff */
[C-C-:B------:R-:W-:Y:S02]  /*8810*/  LOP3.LUT R120, R204.reuse, 0x10, R179.reuse, 0xfe, !PT ;  /* 0x00000010cc787812 */ /* 0x140fe400078efeb3 */
[----:B------:R-:W1:Y:S01]  /*8820*/  I2F R65, R66 ;  /* 0x0000004200417306 */ /* 0x000e620000201400 */
[----:B------:R-:W-:Y:S02]  /*8830*/  LOP3.LUT R122, R204, 0x8, R179, 0xfe, !PT ;  /* 0x00000008cc7a7812 */ /* 0x000fe400078efeb3 */
[----:B------:R-:W-:Y:S01]  /*8840*/  IADD3 R67, R64, 0x9, RZ ;  /* 0x0000000940437810 */ /* 0x000fe20007ffe0ff */
[----:B------:R-:W-:Y:S01]  /*8850*/  BAR.SYNC.DEFER_BLOCKING 0x0 ;  /* 0x0000000000007b1d */ /* 0x000fe20000010000 */
[CC--:B------:R-:W-:Y:S02]  /*8860*/  ISETP.GE.AND P5, PT, R66.reuse, R134.reuse, PT ;  /* 0x000000864200720c */ /* 0x0c0fe40003fa6270 */
[----:B------:R-:W-:Y:S02]  /*8870*/  ISETP.GE.AND P4, PT, R66, R133, PT ;  /* 0x000000854200720c */ /* 0x000fe40003f86270 */
[----:B------:R-:W-:Y:S01]  /*8880*/  ISETP.GE.AND P0, PT, R122, R134, PT ;  /* 0x000000867a00720c */ /* 0x000fe20003f06270 */
[----:B------:R-:W2:Y:S01]  /*8890*/  I2F R121, R122 ;  /* 0x0000007a00797306 */ /* 0x000ea20000201400 */
[----:B-1----:R-:W-:-:S02]  /*88a0*/  FFMA.FTZ R53, R0, R65, R53 ;  /* 0x0000004100357223 */ /* 0x002fc40000010035 */
[----:B------:R-:W-:-:S05]  /*88b0*/  FFMA.FTZ R55, R0, R65, R55 ;  /* 0x0000004100377223 */ /* 0x000fca0000010037 */
[----:B------:R-:W1:Y:S01]  /*88c0*/  I2F R66, R67 ;  /* 0x0000004300427306 */ /* 0x000e620000201400 */
[----:B------:R-:W-:Y:S02]  /*88d0*/  FSEL R53, R53, -INF , !P5 ;  /* 0xff80000035357808 */ /* 0x000fe40006800000 */
[----:B------:R-:W-:Y:S01]  /*88e0*/  ISETP.GE.AND P5, PT, R122, R133, PT ;  /* 0x000000857a00720c */ /* 0x000fe20003fa6270 */
[----:B--2---:R-:W-:-:S04]  /*88f0*/  FFMA.FTZ R48, R0, R121, R48 ;  /* 0x0000007900307223 */ /* 0x004fc80000010030 */
[----:B------:R-:W2:Y:S01]  /*8900*/  I2F R65, R120 ;  /* 0x0000007800417306 */ /* 0x000ea20000201400 */
[----:B------:R-:W-:Y:S01]  /*8910*/  FFMA.FTZ R121, R0, R121, R50 ;  /* 0x0000007900797223 */ /* 0x000fe20000010032 */
[----:B------:R-:W-:Y:S02]  /*8920*/  FSEL R50, R55, -INF , !P4 ;  /* 0xff80000037327808 */ /* 0x000fe40006000000 */
[----:B------:R-:W-:Y:S02]  /*8930*/  ISETP.GE.AND P4, PT, R67, R134, PT ;  /* 0x000000864300720c */ /* 0x000fe40003f86270 */
[----:B------:R-:W-:Y:S01]  /*8940*/  FSEL R55, R48, -INF , !P0 ;  /* 0xff80000030377808 */ /* 0x000fe20004000000 */
[CC--:B-1----:R-:W-:Y:S01]  /*8950*/  FFMA.FTZ R49, R0.reuse, R66.reuse, R49 ;  /* 0x0000004200317223 */ /* 0x0c2fe20000010031 */
[----:B------:R-:W-:Y:S01]  /*8960*/  FSEL R48, R121, -INF , !P5 ;  /* 0xff80000079307808 */ /* 0x000fe20006800000 */
[----:B------:R-:W-:Y:S01]  /*8970*/  FFMA.FTZ R51, R0, R66, R51 ;  /* 0x0000004200337223 */ /* 0x000fe20000010033 */
[----:B------:R-:W-:-:S02]  /*8980*/  ISETP.GE.AND P5, PT, R120, R133, PT ;  /* 0x000000857800720c */ /* 0x000fc40003fa6270 */
[----:B------:R-:W-:Y:S02]  /*8990*/  FSEL R49, R49, -INF , !P4 ;  /* 0xff80000031317808 */ /* 0x000fe40006000000 */
[----:B------:R-:W-:Y:S01]  /*89a0*/  ISETP.GE.AND P4, PT, R67, R133, PT ;  /* 0x000000854300720c */ /* 0x000fe20003f86270 */
[-C--:B--2---:R-:W-:Y:S01]  /*89b0*/  FFMA.FTZ R125, R0, R65.reuse, R44 ;  /* 0x00000041007d7223 */ /* 0x084fe2000001002c */
[----:B------:R-:W-:Y:S01]  /*89c0*/  LOP3.LUT R67, R204, 0x18, R179, 0xfe, !PT ;  /* 0x00000018cc437812 */ /* 0x000fe200078efeb3 */
[----:B------:R-:W-:Y:S01]  /*89d0*/  FFMA.FTZ R208, R0, R65, R46 ;  /* 0x0000004100d07223 */ /* 0x000fe2000001002e */
[C---:B------:R-:W-:Y:S02]  /*89e0*/  IADD3 R65, R64.reuse, 0x11, RZ ;  /* 0x0000001140417810 */ /* 0x040fe40007ffe0ff */
[----:B------:R-:W-:Y:S02]  /*89f0*/  IADD3 R46, R64, 0x19, RZ ;  /* 0x00000019402e7810 */ /* 0x000fe40007ffe0ff */
[----:B------:R-:W1:Y:S01]  /*8a00*/  I2F R66, R65 ;  /* 0x0000004100427306 */ /* 0x000e620000201400 */
[----:B------:R-:W-:-:S02]  /*8a10*/  FSEL R44, R51, -INF , !P4 ;  /* 0xff800000332c7808 */ /* 0x000fc40006000000 */
[----:B------:R-:W-:Y:S02]  /*8a20*/  FSEL R208, R208, -INF , !P5 ;  /* 0xff800000d0d07808 */ /* 0x000fe40006800000 */
[-C--:B------:R-:W-:Y:S02]  /*8a30*/  ISETP.GE.AND P5, PT, R65, R134.reuse, PT ;  /* 0x000000864100720c */ /* 0x080fe40003fa6270 */
[-C--:B------:R-:W-:Y:S01]  /*8a40*/  ISETP.GE.AND P0, PT, R120, R134.reuse, PT ;  /* 0x000000867800720c */ /* 0x080fe20003f06270 */
[----:B------:R-:W2:Y:S01]  /*8a50*/  I2F R51, R67 ;  /* 0x0000004300337306 */ /* 0x000ea20000201400 */
[----:B------:R-:W-:Y:S02]  /*8a60*/  ISETP.GE.AND P4, PT, R67, R134, PT ;  /* 0x000000864300720c */ /* 0x000fe40003f86270 */
[----:B------:R-:W-:Y:S02]  /*8a70*/  FSEL R125, R125, -INF , !P0 ;  /* 0xff8000007d7d7808 */ /* 0x000fe40004000000 */
[----:B------:R-:W-:-:S03]  /*8a80*/  ISETP.GE.AND P0, PT, R67, R133, PT ;  /* 0x000000854300720c */ /* 0x000fc60003f06270 */
[----:B------:R-:W3:Y:S01]  /*8a90*/  I2F R122, R46 ;  /* 0x0000002e007a7306 */ /* 0x000ee20000201400 */
[CC--:B-1----:R-:W-:Y:S02]  /*8aa0*/  FFMA.FTZ R45, R0.reuse, R66.reuse, R45 ;  /* 0x00000042002d7223 */ /* 0x0c2fe4000001002d */
[----:B------:R-:W-:-:S03]  /*8ab0*/  FFMA.FTZ R47, R0, R66, R47 ;  /* 0x00000042002f7223 */ /* 0x000fc6000001002f */
[----:B------:R-:W-:Y:S02]  /*8ac0*/  FSEL R127, R45, -INF , !P5 ;  /* 0xff8000002d7f7808 */ /* 0x000fe40006800000 */
[----:B------:R-:W-:Y:S01]  /*8ad0*/  ISETP.GE.AND P5, PT, R65, R133, PT ;  /* 0x000000854100720c */ /* 0x000fe20003fa6270 */
[-C--:B--2---:R-:W-:Y:S01]  /*8ae0*/  FFMA.FTZ R42, R0, R51.reuse, R42 ;  /* 0x00000033002a7223 */ /* 0x084fe2000001002a */
[----:B------:R-:W-:Y:S01]  /*8af0*/  LOP3.LUT R45, R204, 0x20, R179, 0xfe, !PT ;  /* 0x00000020cc2d7812 */ /* 0x000fe200078efeb3 */
[----:B------:R-:W-:Y:S01]  /*8b00*/  FFMA.FTZ R40, R0, R51, R40 ;  /* 0x0000003300287223 */ /* 0x000fe20000010028 */
[----:B------:R-:W-:Y:S02]  /*8b10*/  FSEL R210, R47, -INF , !P5 ;  /* 0xff8000002fd27808 */ /* 0x000fe40006800000 */
[----:B------:R-:W-:Y:S01]  /*8b20*/  ISETP.GE.AND P5, PT, R46, R134, PT ;  /* 0x000000862e00720c */ /* 0x000fe20003fa6270 */
[-C--:B---3--:R-:W-:Y:S01]  /*8b30*/  FFMA.FTZ R41, R0, R122.reuse, R41 ;  /* 0x0000007a00297223 */ /* 0x088fe20000010029 */
[----:B------:R-:W-:Y:S01]  /*8b40*/  FSEL R212, R42, -INF , !P0 ;  /* 0xff8000002ad47808 */ /* 0x000fe20004000000 */
[----:B------:R-:W-:Y:S01]  /*8b50*/  FFMA.FTZ R122, R0, R122, R43 ;  /* 0x0000007a007a7223 */ /* 0x000fe2000001002b */
[----:B------:R-:W-:-:S02]  /*8b60*/  LOP3.LUT R43, R204, 0x28, R179, 0xfe, !PT ;  /* 0x00000028cc2b7812 */ /* 0x000fc400078efeb3 */
[----:B------:R-:W-:Y:S02]  /*8b70*/  FSEL R209, R41, -INF , !P5 ;  /* 0xff80000029d17808 */ /* 0x000fe40006800000 */
[C---:B------:R-:W-:Y:S01]  /*8b80*/  ISETP.GE.AND P0, PT, R45.reuse, R134, PT ;  /* 0x000000862d00720c */ /* 0x040fe20003f06270 */
[----:B------:R-:W1:Y:S01]  /*8b90*/  I2F R41, R43 ;  /* 0x0000002b00297306 */ /* 0x000e620000201400 */
[-C--:B------:R-:W-:Y:S02]  /*8ba0*/  ISETP.GE.AND P5, PT, R45, R133.reuse, PT ;  /* 0x000000852d00720c */ /* 0x080fe40003fa6270 */
[----:B------:R-:W-:Y:S02]  /*8bb0*/  IADD3 R42, R64, 0x21, RZ ;  /* 0x00000021402a7810 */ /* 0x000fe40007ffe0ff */
[----:B------:R-:W-:Y:S02]  /*8bc0*/  FSEL R207, R40, -INF , !P4 ;  /* 0xff80000028cf7808 */ /* 0x000fe40006000000 */
[----:B------:R-:W-:Y:S01]  /*8bd0*/  ISETP.GE.AND P4, PT, R46, R133, PT ;  /* 0x000000852e00720c */ /* 0x000fe20003f86270 */
[----:B------:R-:W2:Y:S03]  /*8be0*/  I2F R45, R45 ;  /* 0x0000002d002d7306 */ /* 0x000ea60000201400 */
[----:B------:R-:W-:-:S02]  /*8bf0*/  FSEL R122, R122, -INF , !P4 ;  /* 0xff8000007a7a7808 */ /* 0x000fc40006000000 */
[----:B------:R-:W-:-:S03]  /*8c00*/  ISETP.GE.AND P4, PT, R42, R134, PT ;  /* 0x000000862a00720c */ /* 0x000fc60003f86270 */
[----:B------:R-:W3:Y:S01]  /*8c10*/  I2F R40, R42 ;  /* 0x0000002a00287306 */ /* 0x000ee20000201400 */
[-C--:B-1----:R-:W-:Y:S01]  /*8c20*/  FFMA.FTZ R164, R0, R41.reuse, R34 ;  /* 0x0000002900a47223 */ /* 0x082fe20000010022 */
[----:B------:R-:W-:Y:S01]  /*8c30*/  IADD3 R34, R64, 0x29, RZ ;  /* 0x0000002940227810 */ /* 0x000fe20007ffe0ff */
[C---:B------:R-:W-:Y:S02]  /*8c40*/  FFMA.FTZ R32, R0.reuse, R41, R32 ;  /* 0x0000002900207223 */ /* 0x040fe40000010020 */
[CC--:B--2---:R-:W-:Y:S02]  /*8c50*/  FFMA.FTZ R36, R0.reuse, R45.reuse, R36 ;  /* 0x0000002d00247223 */ /* 0x0c4fe40000010024 */
[----:B------:R-:W-:-:S03]  /*8c60*/  FFMA.FTZ R38, R0, R45, R38 ;  /* 0x0000002d00267223 */ /* 0x000fc60000010026 */
[----:B------:R-:W-:Y:S02]  /*8c70*/  FSEL R123, R36, -INF , !P0 ;  /* 0xff800000247b7808 */ /* 0x000fe40004000000 */
[----:B------:R-:W1:Y:S01]  /*8c80*/  I2F R36, R34 ;  /* 0x0000002200247306 */ /* 0x000e620000201400 */
[----:B------:R-:W-:Y:S01]  /*8c90*/  ISETP.GE.AND P0, PT, R43, R134, PT ;  /* 0x000000862b00720c */ /* 0x000fe20003f06270 */
[-C--:B---3--:R-:W-:Y:S01]  /*8ca0*/  FFMA.FTZ R37, R0, R40.reuse, R37 ;  /* 0x0000002800257223 */ /* 0x088fe20000010025 */
[----:B------:R-:W-:Y:S01]  /*8cb0*/  FSEL R124, R38, -INF , !P5 ;  /* 0xff800000267c7808 */ /* 0x000fe20006800000 */
[----:B------:R-:W-:Y:S01]  /*8cc0*/  FFMA.FTZ R39, R0, R40, R39 ;  /* 0x0000002800277223 */ /* 0x000fe20000010027 */
[----:B------:R-:W-:Y:S02]  /*8cd0*/  FSEL R165, R32, -INF , !P0 ;  /* 0xff80000020a57808 */ /* 0x000fe40004000000 */
[----:B------:R-:W-:Y:S02]  /*8ce0*/  LOP3.LUT R38, R204, 0x30, R179, 0xfe, !PT ;  /* 0x00000030cc267812 */ /* 0x000fe400078efeb3 */
[----:B------:R-:W-:-:S02]  /*8cf0*/  IADD3 R32, R64, 0x31, RZ ;  /* 0x0000003140207810 */ /* 0x000fc40007ffe0ff */
[----:B------:R-:W-:Y:S02]  /*8d00*/  FSEL R121, R37, -INF , !P4 ;  /* 0xff80000025797808 */ /* 0x000fe40006000000 */
[----:B------:R-:W2:Y:S01]  /*8d10*/  I2F R37, R38 ;  /* 0x0000002600257306 */ /* 0x000ea20000201400 */
[-C--:B------:R-:W-:Y:S01]  /*8d20*/  ISETP.GE.AND P5, PT, R43, R133.reuse, PT ;  /* 0x000000852b00720c */ /* 0x080fe20003fa6270 */
[-C--:B-1----:R-:W-:Y:S01]  /*8d30*/  FFMA.FTZ R33, R0, R36.reuse, R33 ;  /* 0x0000002400217223 */ /* 0x082fe20000010021 */
[----:B------:R-:W-:Y:S01]  /*8d40*/  ISETP.GE.AND P0, PT, R38, R133, PT ;  /* 0x000000852600720c */ /* 0x000fe20003f06270 */
[----:B------:R-:W-:Y:S01]  /*8d50*/  FFMA.FTZ R35, R0, R36, R35 ;  /* 0x0000002400237223 */ /* 0x000fe20000010023 */
[----:B------:R-:W-:-:S03]  /*8d60*/  FSEL R164, R164, -INF , !P5 ;  /* 0xff800000a4a47808 */ /* 0x000fc60006800000 */
[----:B------:R-:W1:Y:S01]  /*8d70*/  I2F R202, R32 ;  /* 0x0000002000ca7306 */ /* 0x000e620000201400 */
[----:B------:R-:W-:Y:S02]  /*8d80*/  ISETP.GE.AND P5, PT, R34, R134, PT ;  /* 0x000000862200720c */ /* 0x000fe40003fa6270 */
[-C--:B------:R-:W-:Y:S02]  /*8d90*/  ISETP.GE.AND P4, PT, R42, R133.reuse, PT ;  /* 0x000000852a00720c */ /* 0x080fe40003f86270 */
[----:B------:R-:W-:Y:S02]  /*8da0*/  FSEL R205, R33, -INF , !P5 ;  /* 0xff80000021cd7808 */ /* 0x000fe40006800000 */
[----:B------:R-:W-:Y:S01]  /*8db0*/  ISETP.GE.AND P5, PT, R34, R133, PT ;  /* 0x000000852200720c */ /* 0x000fe20003fa6270 */
[-C--:B--2---:R-:W-:Y:S01]  /*8dc0*/  FFMA.FTZ R30, R0, R37.reuse, R30 ;  /* 0x00000025001e7223 */ /* 0x084fe2000001001e */
[----:B------:R-:W-:Y:S01]  /*8dd0*/  LOP3.LUT R33, R204, 0x38, R179, 0xfe, !PT ;  /* 0x00000038cc217812 */ /* 0x000fe200078efeb3 */
[----:B------:R-:W-:Y:S01]  /*8de0*/  FFMA.FTZ R28, R0, R37, R28 ;  /* 0x00000025001c7223 */ /* 0x000fe2000001001c */
[----:B------:R-:W-:-:S02]  /*8df0*/  FSEL R162, R35, -INF , !P5 ;  /* 0xff80000023a27808 */ /* 0x000fc40006800000 */
[----:B------:R-:W-:Y:S02]  /*8e00*/  ISETP.GE.AND P5, PT, R32, R134, PT ;  /* 0x000000862000720c */ /* 0x000fe40003fa6270 */
[----:B------:R-:W-:Y:S01]  /*8e10*/  FSEL R160, R30, -INF , !P0 ;  /* 0xff8000001ea07808 */ /* 0x000fe20004000000 */
[C---:B-1----:R-:W-:Y:S01]  /*8e20*/  FFMA.FTZ R29, R0.reuse, R202, R29 ;  /* 0x000000ca001d7223 */ /* 0x042fe2000001001d */
[----:B------:R-:W-:Y:S01]  /*8e30*/  ISETP.GE.AND P0, PT, R33, R134, PT ;  /* 0x000000862100720c */ /* 0x000fe20003f06270 */
[----:B------:R-:W-:Y:S01]  /*8e40*/  FFMA.FTZ R202, R0, R202, R31 ;  /* 0x000000ca00ca7223 */ /* 0x000fe2000001001f */
[----:B------:R-:W-:Y:S02]  /*8e50*/  LOP3.LUT R31, R204, 0x40, R179, 0xfe, !PT ;  /* 0x00000040cc1f7812 */ /* 0x000fe400078efeb3 */
[----:B------:R-:W-:Y:S02]  /*8e60*/  FSEL R161, R29, -INF , !P5 ;  /* 0xff8000001da17808 */ /* 0x000fe40006800000 */
[----:B------:R-:W-:Y:S01]  /*8e70*/  ISETP.GE.AND P5, PT, R33, R133, PT ;  /* 0x000000852100720c */ /* 0x000fe20003fa6270 */
[----:B------:R-:W1:Y:S01]  /*8e80*/  I2F R29, R31 ;  /* 0x0000001f001d7306 */ /* 0x000e620000201400 */
[----:B------:R-:W-:-:S02]  /*8e90*/  FSEL R166, R39, -INF , !P4 ;  /* 0xff80000027a67808 */ /* 0x000fc40006000000 */
[----:B------:R-:W-:Y:S02]  /*8ea0*/  ISETP.GE.AND P4, PT, R38, R134, PT ;  /* 0x000000862600720c */ /* 0x000fe40003f86270 */
[----:B------:R-:W-:Y:S02]  /*8eb0*/  IADD3 R30, R64, 0x39, RZ ;  /* 0x00000039401e7810 */ /* 0x000fe40007ffe0ff */
[----:B------:R-:W-:Y:S01]  /*8ec0*/  FSEL R159, R28, -INF , !P4 ;  /* 0xff8000001c9f7808 */ /* 0x000fe20006000000 */
[----:B------:R-:W2:Y:S01]  /*8ed0*/  I2F R33, R33 ;  /* 0x0000002100217306 */ /* 0x000ea20000201400 */
[----:B------:R-:W-:-:S04]  /*8ee0*/  ISETP.GE.AND P4, PT, R32, R133, PT ;  /* 0x000000852000720c */ /* 0x000fc80003f86270 */
[----:B------:R-:W-:Y:S02]  /*8ef0*/  FSEL R202, R202, -INF , !P4 ;  /* 0xff800000caca7808 */ /* 0x000fe40006000000 */
[----:B------:R-:W-:Y:S01]  /*8f00*/  ISETP.GE.AND P4, PT, R30, R134, PT ;  /* 0x000000861e00720c */ /* 0x000fe20003f86270 */
        /* <DEDUP_REMOVED lines=84> */
[----:B------:R-:W-:Y:S02]  /*9450*/  FSEL R126, R15, -INF , !P4 ;  /* 0xff8000000f7e7808 */ /* 0x000fe40006000000 */
[----:B------:R-:W-:Y:S02]  /*9460*/  FSEL R152, R5, -INF , !P5 ;  /* 0xff80000005987808 */ /* 0x000fe40006800000 */
[----:B------:R-:W-:-:S02]  /*9470*/  ISETP.GE.AND P5, PT, R9, R133, PT ;  /* 0x000000850900720c */ /* 0x000fc40003fa6270 */
[----:B------:R-:W1:Y:S01]  /*9480*/  I2F R9, R9 ;  /* 0x0000000900097306 */ /* 0x000e620000201400 */
[----:B------:R-:W-:Y:S02]  /*9490*/  ISETP.GE.AND P4, PT, R14, R134, PT ;  /* 0x000000860e00720c */ /* 0x000fe40003f86270 */
[----:B------:R-:W-:Y:S02]  /*94a0*/  IADD3 R6, R64, 0x69, RZ ;  /* 0x0000006940067810 */ /* 0x000fe40007ffe0ff */
[----:B------:R-:W-:Y:S02]  /*94b0*/  LOP3.LUT R7, R204, 0x70, R179, 0xfe, !PT ;  /* 0x00000070cc077812 */ /* 0x000fe400078efeb3 */
[----:B------:R-:W-:Y:S02]  /*94c0*/  FSEL R149, R4, -INF , !P4 ;  /* 0xff80000004957808 */ /* 0x000fe40006000000 */
[----:B------:R-:W2:Y:S01]  /*94d0*/  I2F R4, R6 ;  /* 0x0000000600047306 */ /* 0x000ea20000201400 */
[----:B------:R-:W-:-:S04]  /*94e0*/  ISETP.GE.AND P4, PT, R8, R133, PT ;  /* 0x000000850800720c */ /* 0x000fc80003f86270 */
[----:B------:R-:W-:Y:S01]  /*94f0*/  FSEL R66, R66, -INF , !P4 ;  /* 0xff80000042427808 */ /* 0x000fe20006000000 */
[CC--:B-1----:R-:W-:Y:S02]  /*9500*/  FFMA.FTZ R60, R0.reuse, R9.reuse, R60 ;  /* 0x00000009003c7223 */ /* 0x0c2fe4000001003c */
[----:B------:R1:W3:Y:S01]  /*9510*/  I2F R5, R7 ;  /* 0x0000000700057306 */ /* 0x0002e20000201400 */
[----:B------:R-:W-:Y:S01]  /*9520*/  FFMA.FTZ R62, R0, R9, R62 ;  /* 0x00000009003e7223 */ /* 0x000fe2000001003e */
[-C--:B------:R-:W-:Y:S02]  /*9530*/  ISETP.GE.AND P4, PT, R6, R134.reuse, PT ;  /* 0x000000860600720c */ /* 0x080fe40003f86270 */
[----:B------:R-:W-:Y:S02]  /*9540*/  FSEL R155, R60, -INF , !P0 ;  /* 0xff8000003c9b7808 */ /* 0x000fe40004000000 */
[----:B------:R-:W-:Y:S02]  /*9550*/  FSEL R65, R62, -INF , !P5 ;  /* 0xff8000003e417808 */ /* 0x000fe40006800000 */
[C---:B------:R-:W-:Y:S01]  /*9560*/  ISETP.GE.AND P0, PT, R7.reuse, R134, PT ;  /* 0x000000860700720c */ /* 0x040fe20003f06270 */
[CC--:B--2---:R-:W-:Y:S01]  /*9570*/  FFMA.FTZ R61, R0.reuse, R4.reuse, R61 ;  /* 0x00000004003d7223 */ /* 0x0c4fe2000001003d */
[----:B------:R-:W-:Y:S01]  /*9580*/  ISETP.GE.AND P5, PT, R7, R133, PT ;  /* 0x000000850700720c */ /* 0x000fe20003fa6270 */
[----:B------:R-:W-:-:S03]  /*9590*/  FFMA.FTZ R63, R0, R4, R63 ;  /* 0x00000004003f7223 */ /* 0x000fc6000001003f */
[----:B------:R-:W-:Y:S02]  /*95a0*/  FSEL R154, R61, -INF , !P4 ;  /* 0xff8000003d9a7808 */ /* 0x000fe40006000000 */
[----:B-1----:R-:W-:Y:S01]  /*95b0*/  LOP3.LUT R7, R204, 0x78, R179, 0xfe, !PT ;  /* 0x00000078cc077812 */ /* 0x002fe200078efeb3 */
[----:B---3--:R-:W-:Y:S01]  /*95c0*/  FFMA.FTZ R56, R0, R5, R56 ;  /* 0x0000000500387223 */ /* 0x008fe20000010038 */
[----:B------:R-:W-:Y:S01]  /*95d0*/  ISETP.GE.AND P4, PT, R6, R133, PT ;  /* 0x000000850600720c */ /* 0x000fe20003f86270 */
[----:B------:R-:W-:Y:S01]  /*95e0*/  FFMA.FTZ R58, R0, R5, R58 ;  /* 0x00000005003a7223 */ /* 0x000fe2000001003a */
[----:B------:R-:W-:Y:S01]  /*95f0*/  IADD3 R6, R64, 0x71, RZ ;  /* 0x0000007140067810 */ /* 0x000fe20007ffe0ff */
[----:B------:R-:W1:Y:S01]  /*9600*/  I2F R5, R7 ;  /* 0x0000000700057306 */ /* 0x000e620000201400 */
[----:B------:R-:W-:Y:S02]  /*9610*/  FSEL R63, R63, -INF , !P4 ;  /* 0xff8000003f3f7808 */ /* 0x000fe40006000000 */
[----:B------:R-:W-:-:S02]  /*9620*/  ISETP.GE.AND P4, PT, R6, R134, PT ;  /* 0x000000860600720c */ /* 0x000fc40003f86270 */
[----:B------:R-:W-:Y:S02]  /*9630*/  FSEL R157, R56, -INF , !P0 ;  /* 0xff800000389d7808 */ /* 0x000fe40004000000 */
[----:B------:R-:W-:Y:S01]  /*9640*/  FSEL R58, R58, -INF , !P5 ;  /* 0xff8000003a3a7808 */ /* 0x000fe20006800000 */
[----:B------:R-:W2:Y:S01]  /*9650*/  I2F R4, R6 ;  /* 0x0000000600047306 */ /* 0x000ea20000201400 */
[C---:B------:R-:W-:Y:S02]  /*9660*/  ISETP.GE.AND P0, PT, R7.reuse, R134, PT ;  /* 0x000000860700720c */ /* 0x040fe40003f06270 */
[----:B------:R-:W-:Y:S01]  /*9670*/  ISETP.GE.AND P5, PT, R7, R133, PT ;  /* 0x000000850700720c */ /* 0x000fe20003fa6270 */
[-C--:B-1----:R-:W-:Y:S01]  /*9680*/  FFMA.FTZ R116, R0, R5.reuse, R116 ;  /* 0x0000000500747223 */ /* 0x082fe20000010074 */
[----:B------:R-:W-:Y:S01]  /*9690*/  IADD3 R7, R64, 0x79, RZ ;  /* 0x0000007940077810 */ /* 0x000fe20007ffe0ff */
[----:B------:R-:W-:Y:S02]  /*96a0*/  FFMA.FTZ R60, R0, R5, R118 ;  /* 0x00000005003c7223 */ /* 0x000fe40000010076 */
[----:B------:R-:W1:Y:S01]  /*96b0*/  I2F R5, R64 ;  /* 0x0000004000057306 */ /* 0x000e620000201400 */
[----:B------:R-:W-:-:S02]  /*96c0*/  FSEL R158, R116, -INF , !P0 ;  /* 0xff800000749e7808 */ /* 0x000fc40004000000 */
[-C--:B------:R-:W-:Y:S01]  /*96d0*/  ISETP.GE.AND P0, PT, R64, R133.reuse, PT ;  /* 0x000000854000720c */ /* 0x080fe20003f06270 */
[-C--:B--2---:R-:W-:Y:S01]  /*96e0*/  FFMA.FTZ R57, R0, R4.reuse, R57 ;  /* 0x0000000400397223 */ /* 0x084fe20000010039 */
[----:B------:R-:W-:Y:S01]  /*96f0*/  FSEL R60, R60, -INF , !P5 ;  /* 0xff8000003c3c7808 */ /* 0x000fe20006800000 */
[----:B------:R-:W-:Y:S01]  /*9700*/  FFMA.FTZ R59, R0, R4, R59 ;  /* 0x00000004003b7223 */ /* 0x000fe2000001003b */
[-C--:B------:R-:W-:Y:S02]  /*9710*/  ISETP.GE.AND P5, PT, R7, R134.reuse, PT ;  /* 0x000000860700720c */ /* 0x080fe40003fa6270 */
[----:B------:R-:W-:Y:S02]  /*9720*/  FSEL R156, R57, -INF , !P4 ;  /* 0xff800000399c7808 */ /* 0x000fe40006000000 */
[----:B------:R-:W-:Y:S02]  /*9730*/  ISETP.GE.AND P4, PT, R6, R133, PT ;  /* 0x000000850600720c */ /* 0x000fe40003f86270 */
[----:B------:R-:W2:Y:S02]  /*9740*/  I2F R6, R7 ;  /* 0x0000000700067306 */ /* 0x000ea40000201400 */
[----:B------:R-:W-:Y:S01]  /*9750*/  FSEL R59, R59, -INF , !P4 ;  /* 0xff8000003b3b7808 */ /* 0x000fe20006000000 */
[-C--:B-1----:R-:W-:Y:S01]  /*9760*/  FFMA.FTZ R4, R0, R5.reuse, R54 ;  /* 0x0000000500047223 */ /* 0x082fe20000010036 */
[----:B------:R-:W-:Y:S01]  /*9770*/  ISETP.GE.AND P4, PT, R64, R134, PT ;  /* 0x000000864000720c */ /* 0x000fe20003f86270 */
[----:B------:R-:W-:-:S03]  /*9780*/  FFMA.FTZ R52, R0, R5, R52 ;  /* 0x0000000500347223 */ /* 0x000fc60000010034 */
[----:B------:R-:W-:Y:S02]  /*9790*/  FSEL R4, R4, -INF , !P0 ;  /* 0xff80000004047808 */ /* 0x000fe40004000000 */
[----:B------:R-:W-:Y:S02]  /*97a0*/  ISETP.GE.AND P0, PT, R128, 0x3, PT ;  /* 0x000000038000780c */ /* 0x000fe40003f06270 */
[----:B------:R-:W-:Y:S02]  /*97b0*/  FSEL R5, R52, -INF , !P4 ;  /* 0xff80000034057808 */ /* 0x000fe40006000000 */
[----:B------:R-:W-:Y:S01]  /*97c0*/  ISETP.GE.AND P4, PT, R7, R133, PT ;  /* 0x000000850700720c */ /* 0x000fe20003f86270 */
[CC--:B--2---:R-:W-:Y:S02]  /*97d0*/  FFMA.FTZ R117, R0.reuse, R6.reuse, R117 ;  /* 0x0000000600757223 */ /* 0x0c4fe40000010075 */
[----:B------:R-:W-:-:S03]  /*97e0*/  FFMA.FTZ R64, R0, R6, R119 ;  /* 0x0000000600407223 */ /* 0x000fc60000010077 */
        /* <DEDUP_REMOVED lines=23> */
[----:B------:R-:W-:Y:S01]  /*9960*/  IMAD R7, R130, R6, R7 ;  /* 0x0000000682077224 */ /* 0x000fe200078e0207 */
[----:B------:R-:W-:-:S04]  /*9970*/  LOP3.LUT R6, RZ, c[0x0][0x2d0], RZ, 0x33, !PT ;  /* 0x0000b400ff067a12 */ /* 0x000fc800078e33ff */
[----:B------:R-:W-:-:S03]  /*9980*/  ISETP.GT.U32.AND P4, PT, R130, R7, PT ;  /* 0x000000078200720c */ /* 0x000fc60003f84070 */
[----:B------:R-:W-:Y:S01]  /*9990*/  @!P0 IMAD.IADD R9, R9, 0x1, -R130 ;  /* 0x0000000109098824 */ /* 0x000fe200078e0a82 */
[----:B------:R-:W-:-:S04]  /*99a0*/  @!P0 IADD3 R10, R10, 0x1, RZ ;  /* 0x000000010a0a8810 */ /* 0x000fc80007ffe0ff */
[----:B------:R-:W-:-:S05]  /*99b0*/  ISETP.GE.U32.AND P5, PT, R9, R130, PT ;  /* 0x000000820900720c */ /* 0x000fca0003fa6070 */
[-C--:B------:R-:W-:Y:S02]  /*99c0*/  @!P4 IADD3 R7, R7, -R130.reuse, RZ ;  /* 0x800000820707c210 */ /* 0x080fe40007ffe0ff */
[----:B------:R-:W-:Y:S02]  /*99d0*/  @!P4 IADD3 R11, R11, 0x1, RZ ;  /* 0x000000010b0bc810 */ /* 0x000fe40007ffe0ff */
[----:B------:R-:W-:Y:S02]  /*99e0*/  ISETP.GE.U32.AND P0, PT, R7, R130, PT ;  /* 0x000000820700720c */ /* 0x000fe40003f06070 */
[----:B------:R-:W-:Y:S02]  /*99f0*/  ISETP.GE.AND P4, PT, R8, RZ, PT ;  /* 0x000000ff0800720c */ /* 0x000fe40003f86270 */
[----:B------:R-:W-:Y:S02]  /*9a00*/  @P5 IADD3 R10, R10, 0x1, RZ ;  /* 0x000000010a0a5810 */ /* 0x000fe40007ffe0ff */
[----:B------:R-:W-:-:S07]  /*9a10*/  ISETP.GE.AND P5, PT, R204, RZ, PT ;  /* 0x000000ffcc00720c */ /* 0x000fce0003fa6270 */
[----:B------:R-:W-:Y:S02]  /*9a20*/  @P0 IADD3 R11, R11, 0x1, RZ ;  /* 0x000000010b0b0810 */ /* 0x000fe40007ffe0ff */
[----:B------:R-:W-:-:S03]  /*9a30*/  ISETP.NE.AND P0, PT, RZ, c[0x0][0x2d0], PT ;  /* 0x0000b400ff007a0c */ /* 0x000fc60003f05270 */
[----:B------:R-:W-:Y:S02]  /*9a40*/  @!P4 IMAD.MOV R11, RZ, RZ, -R11 ;  /* 0x000000ffff0bc224 */ /* 0x000fe400078e0a0b */
[----:B------:R-:W-:-:S05]  /*9a50*/  @!P5 IMAD.MOV R10, RZ, RZ, -R10 ;  /* 0x000000ffff0ad224 */ /* 0x000fca00078e0a0a */
        /* <DEDUP_REMOVED lines=22> */
.L_x_1859:
[----:B------:R-:W-:-:S04]  /*9bc0*/  LEA R129, -R129, RZ, 0x7 ;  /* 0x000000ff81817211 */ /* 0x000fc800078e39ff */
[----:B------:R-:W-:Y:S02]  /*9bd0*/  SHF.R.S32.HI R10, RZ, 0x1f, R129 ;  /* 0x0000001fff0a7819 */ /* 0x000fe40000011481 */
.L_x_1860:
[----:B------:R-:W-:Y:S01]  /*9be0*/  @!P2 IADD3 R7, P0, R132, R129, RZ ;  /* 0x000000818407a210 */ /* 0x000fe20007f1e0ff */
[----:B------:R1:W-:Y:S01]  /*9bf0*/  @P3 STS [R181+0x3004], RZ ;  /* 0x003004ffb5003388 */ /* 0x0003e20000000800 */
[----:B------:R-:W-:Y:S03]  /*9c00*/  BSSY B0, `(.L_x_1861) ;  /* 0x000006c000007945 */ /* 0x000fe60003800000 */
[----:B------:R-:W-:Y:S01]  /*9c10*/  @!P2 IMAD.X R6, R131, 0x1, R10, P0 ;  /* 0x000000018306a824 */ /* 0x000fe200000e060a */
[C---:B------:R-:W-:Y:S01]  /*9c20*/  @!P2 LEA R12, P0, R7.reuse, c[0x0][0x168], 0x1 ;  /* 0x00005a00070caa11 */ /* 0x040fe200078008ff */
[----:B------:R1:W-:Y:S03]  /*9c30*/  @P3 STS.64 [R181+0x3008], RZ ;  /* 0x003008ffb5003388 */ /* 0x0003e60000000a00 */
[----:B------:R-:W-:Y:S01]  /*9c40*/  @!P2 LEA.HI.X R13, R7, c[0x0][0x16c], R6, 0x1, P0 ;  /* 0x00005b00070daa11 */ /* 0x000fe200000f0c06 */
[----:B------:R1:W-:Y:S01]  /*9c50*/  @P3 STS [R181+0x3000], RZ ;  /* 0x003000ffb5003388 */ /* 0x0003e20000000800 */
[----:B------:R-:W-:-:S04]  /*9c60*/  @!P3 LEA R14, P0, R129, R194, 0x1 ;  /* 0x000000c2810eb211 */ /* 0x000fc800078008ff */
[----:B------:R-:W-:Y:S02]  /*9c70*/  @!P3 LEA.HI.X R15, R129, R195, R10, 0x1, P0 ;  /* 0x000000c3810fb211 */ /* 0x000fe400000f0c0a */
[----:B------:R-:W-:-:S03]  /*9c80*/  @!P1 IADD3 R7, P0, R132, R129, RZ ;  /* 0x0000008184079210 */ /* 0x000fc60007f1e0ff */
[----:B------:R-:W-:Y:S01]  /*9c90*/  @!PT LDS RZ, [RZ] ;  /* 0x00000000fffff984 */ /* 0x000fe20000000800 */
[----:B------:R-:W-:Y:S01]  /*9ca0*/  @!PT LDS RZ, [RZ] ;  /* 0x00000000fffff984 */ /* 0x000fe20000000800 */
[----:B------:R-:W-:Y:S01]  /*9cb0*/  @!PT LDS RZ, [RZ] ;  /* 0x00000000fffff984 */ /* 0x000fe20000000800 */
[----:B------:R2:W-:Y:S02]  /*9cc0*/  @!P3 LDGSTS.E.BYPASS.LTC128B.128 [R181+0x3000], [R14.64] ;  /* 0x030000000eb5bfae */ /* 0x0005e4000b901d46 */
[----:B------:R-:W-:Y:S01]  /*9cd0*/  @!P1 IMAD.X R6, R131, 0x1, R10, P0 ;  /* 0x0000000183069824 */ /* 0x000fe200000e060a */
[C---:B------:R-:W-:Y:S01]  /*9ce0*/  @!P1 LEA R8, P0, R7.reuse, c[0x0][0x168], 0x1 ;  /* 0x00005a0007089a11 */ /* 0x040fe200078008ff */
[----:B------:R1:W-:Y:S03]  /*9cf0*/  @P2 STS.128 [R181+0x5000], RZ ;  /* 0x005000ffb5002388 */ /* 0x0003e60000000c00 */
[----:B------:R-:W-:Y:S01]  /*9d00*/  @!P1 LEA.HI.X R9, R7, c[0x0][0x16c], R6, 0x1, P0 ;  /* 0x00005b0007099a11 */ /* 0x000fe200000f0c06 */
[----:B------:R-:W-:Y:S01]  /*9d10*/  @!PT LDS RZ, [RZ] ;  /* 0x00000000fffff984 */ /* 0x000fe20000000800 */
[----:B------:R-:W-:Y:S01]  /*9d20*/  @!PT LDS RZ, [RZ] ;  /* 0x00000000fffff984 */ /* 0x000fe20000000800 */
[----:B------:R-:W-:Y:S01]  /*9d30*/  @!PT LDS RZ, [RZ] ;  /* 0x00000000fffff984 */ /* 0x000fe20000000800 */
[----:B------:R3:W-:Y:S01]  /*9d40*/  @!P2 LDGSTS.E.BYPASS.LTC128B.128 [R181+0x5000], [R12.64+0x40] ;  /* 0x050000400cb5afae */ /* 0x0007e2000b901d46 */
[----:B------:R-:W-:-:S03]  /*9d50*/  @!P3 IADD3 R7, P0, R177, R129, RZ ;  /* 0x00000081b107b210 */ /* 0x000fc60007f1e0ff */
[----:B------:R1:W-:Y:S02]  /*9d60*/  @P1 STS.128 [R181+0x7000], RZ ;  /* 0x007000ffb5001388 */ /* 0x0003e40000000c00 */
        /* <DEDUP_REMOVED lines=12> */
[----:B------:R5:W-:Y:S01]  /*9e30*/  @!P3 LDGSTS.E.BYPASS.LTC128B.128 [R181+0x3800], [R16.64] ;  /* 0x0380000010b5bfae */ /* 0x000be2000b901d46 */
[----:B------:R-:W-:-:S03]  /*9e40*/  @!P2 IADD3.X R6, R131, R10, R176, P4, P0 ;  /* 0x0000000a8306a210 */ /* 0x000fc600027e04b0 */
[----:B------:R1:W-:Y:S01]  /*9e50*/  @P2 STS.128 [R181+0x5800], RZ ;  /* 0x005800ffb5002388 */ /* 0x0003e20000000c00 */
[----:B---3--:R-:W-:-:S04]  /*9e60*/  @!P2 LEA R12, P0, R7, c[0x0][0x168], 0x1 ;  /* 0x00005a00070caa11 */ /* 0x008fc800078008ff */
[----:B------:R-:W-:Y:S02]  /*9e70*/  @!P2 LEA.HI.X R13, R7, c[0x0][0x16c], R6, 0x1, P0 ;  /* 0x00005b00070daa11 */ /* 0x000fe400000f0c06 */
[----:B------:R-:W-:-:S03]  /*9e80*/  @!P1 IADD3 R7, P4, P0, R132, R129, R177 ;  /* 0x0000008184079210 */ /* 0x000fc6000789e0b1 */
[----:B------:R-:W-:Y:S01]  /*9e90*/  @!PT LDS RZ, [RZ] ;  /* 0x00000000fffff984 */ /* 0x000fe20000000800 */
[----:B------:R-:W-:Y:S01]  /*9ea0*/  @!PT LDS RZ, [RZ] ;  /* 0x00000000fffff984 */ /* 0x000fe20000000800 */
[----:B------:R-:W-:Y:S01]  /*9eb0*/  @!PT LDS RZ, [RZ] ;  /* 0x00000000fffff984 */ /* 0x000fe20000000800 */
[----:B------:R3:W-:Y:S01]  /*9ec0*/  @!P2 LDGSTS.E.BYPASS.LTC128B.128 [R181+0x5800], [R12.64+0x40] ;  /* 0x058000400cb5afae */ /* 0x0007e2000b901d46 */
[----:B------:R-:W-:Y:S02]  /*9ed0*/  @!P1 IADD3.X R6, R131, R10, R176, P4, P0 ;  /* 0x0000000a83069210 */ /* 0x000fe400027e04b0 */
[C---:B--2---:R-:W-:Y:S01]  /*9ee0*/  @!P1 LEA R14, P0, R7.reuse, c[0x0][0x168], 0x1 ;  /* 0x00005a00070e9a11 */ /* 0x044fe200078008ff */
[----:B------:R1:W-:Y:S03]  /*9ef0*/  @P1 STS.128 [R181+0x7800], RZ ;  /* 0x007800ffb5001388 */ /* 0x0003e60000000c00 */
[----:B------:R-:W-:Y:S02]  /*9f00*/  @!P1 LEA.HI.X R15, R7, c[0x0][0x16c], R6, 0x1, P0 ;  /* 0x00005b00070f9a11 */ /* 0x000fe400000f0c06 */
[----:B----4-:R-:W-:-:S03]  /*9f10*/  IADD3 R9, P4, P0, R177, R129, R177 ;  /* 0x00000081b1097210 */ /* 0x010fc6000789e0b1 */
[----:B------:R-:W-:Y:S01]  /*9f20*/  @!PT LDS RZ, [RZ] ;  /* 0x00000000fffff984 */ /* 0x000fe20000000800 */
[----:B------:R-:W-:Y:S01]  /*9f30*/  @!PT LDS RZ, [RZ] ;  /* 0x00000000fffff984 */ /* 0x000fe20000000800 */
[----:B------:R-:W-:Y:S01]  /*9f40*/  @!PT LDS RZ, [RZ] ;  /* 0x00000000fffff984 */ /* 0x000fe20000000800 */
[----:B------:R2:W-:Y:S01]  /*9f50*/  @!P1 LDGSTS.E.BYPASS.LTC128B.128 [R181+0x7800], [R14.64+0x80] ;  /* 0x078000800eb59fae */ /* 0x0005e2000b901d46 */
[----:B------:R-:W-:Y:S02]  /*9f60*/  IADD3.X R8, R176, R10, R176, P4, P0 ;  /* 0x0000000ab0087210 */ /* 0x000fe400027e04b0 */
        /* <DEDUP_REMOVED lines=8> */
[----:B------:R-:W-:Y:S01]  /*9ff0*/  @!P2 IMAD.X R6, R131, 0x1, R8, P0 ;  /* 0x000000018306a824 */ /* 0x000fe200000e0608 */
[C---:B---3--:R-:W-:Y:S01]  /*a000*/  @!P2 LEA R12, P0, R7.reuse, c[0x0][0x168], 0x1 ;  /* 0x00005a00070caa11 */ /* 0x048fe200078008ff */
[----:B------:R1:W-:Y:S03]  /*a010*/  @P2 STS.128 [R181+0x6000], RZ ;  /* 0x006000ffb5002388 */ /* 0x0003e60000000c00 */
        /* <DEDUP_REMOVED lines=42> */
.L_x_1862:
[----:B------:R-:W-:Y:S05]  /*a2c0*/  BSYNC B0 ;  /* 0x0000000000007941 */ /* 0x000fea0003800000 */
.L_x_1861:
[----:B------:R-:W0:Y:S01]  /*a2d0*/  LDGDEPBAR ;  /* 0x00000000000079af */ /* 0x000e220000000000 */
[----:B------:R-:W-:-:S04]  /*a2e0*/  LEA R194, P0, R129, R194, 0x1 ;  /* 0x000000c281c27211 */ /* 0x000fc800078008ff */
[----:B------:R-:W-:Y:S02]  /*a2f0*/  LEA.HI.X R195, R129, R195, R10, 0x1, P0 ;  /* 0x000000c381c37211 */ /* 0x000fe400000f0c0a */
.L_x_1858:
        /* <DEDUP_REMOVED lines=68> */
[----:B------:R-:W1:Y:S04]  /*a740*/  SHFL.BFLY PT, R6, R9, 0x2, 0x1f ;  /* 0x0c401f0009067f89 */ /* 0x000e6800000e0000 */
[----:B------:R-:W2:Y:S01]  /*a750*/  SHFL.BFLY PT, R7, R8, 0x2, 0x1f ;  /* 0x0c401f0008077f89 */ /* 0x000ea200000e0000 */
[----:B-1----:R-:W-:Y:S02]  /*a760*/  FMNMX.FTZ R6, R9, R6, !PT ;  /* 0x0000000609067209 */ /* 0x002fe40007810000 */
[----:B--2---:R-:W-:-:S03]  /*a770*/  FMNMX.FTZ R7, R8, R7, !PT ;  /* 0x0000000708077209 */ /* 0x004fc60007810000 */
[----:B------:R-:W1:Y:S04]  /*a780*/  SHFL.BFLY PT, R57, R6, 0x1, 0x1f ;  /* 0x0c201f0006397f89 */ /* 0x000e6800000e0000 */
[----:B------:R-:W2:Y:S04]  /*a790*/  SHFL.BFLY PT, R56, R7, 0x1, 0x1f ;  /* 0x0c201f0007387f89 */ /* 0x000ea800000e0000 */
[----:B------:R-:W3:Y:S01]  /*a7a0*/  LDSM.16.MT88.4 R8, [R170+0x9000] ;  /* 0x00900000aa08783b */ /* 0x000ee20000004200 */
[----:B-1----:R-:W-:-:S04]  /*a7b0*/  FMNMX.FTZ R57, R6, R57, !PT ;  /* 0x0000003906397209 */ /* 0x002fc80007810000 */
[C---:B------:R-:W-:Y:S01]  /*a7c0*/  FSETP.NEU.FTZ.AND P1, PT, R57.reuse, -INF , PT ;  /* 0xff8000003900780b */ /* 0x040fe20003f3d000 */
[----:B------:R-:W-:Y:S01]  /*a7d0*/  FMUL.FTZ R136, R57, c[0x0][0x23c] ;  /* 0x00008f0039887a20 */ /* 0x000fe20000410000 */
[----:B--2---:R-:W-:Y:S02]  /*a7e0*/  FMNMX.FTZ R56, R7, R56, !PT ;  /* 0x0000003807387209 */ /* 0x004fe40007810000 */
[----:B------:R-:W-:Y:S02]  /*a7f0*/  FSEL R6, R57, RZ, P1 ;  /* 0x000000ff39067208 */ /* 0x000fe40000800000 */
[C---:B------:R-:W-:Y:S01]  /*a800*/  FSETP.NEU.FTZ.AND P0, PT, R56.reuse, -INF , PT ;  /* 0xff8000003800780b */ /* 0x040fe20003f1d000 */
[----:B------:R-:W-:Y:S01]  /*a810*/  FMUL.FTZ R67, R56, c[0x0][0x23c] ;  /* 0x00008f0038437a20 */ /* 0x000fe20000410000 */
[----:B------:R-:W-:Y:S01]  /*a820*/  FSEL R136, R136, RZ, P1 ;  /* 0x000000ff88887208 */ /* 0x000fe20000800000 */
[----:B------:R-:W-:Y:S01]  /*a830*/  FADD.FTZ R6, R3, -R6 ;  /* 0x8000000603067221 */ /* 0x000fe20000010000 */
[----:B------:R-:W-:-:S02]  /*a840*/  FSEL R3, R56, RZ, P0 ;  /* 0x000000ff38037208 */ /* 0x000fc40000000000 */
[----:B------:R-:W-:Y:S01]  /*a850*/  FSEL R67, R67, RZ, P0 ;  /* 0x000000ff43437208 */ /* 0x000fe20000000000 */
[--C-:B------:R-:W-:Y:S02]  /*a860*/  FFMA.FTZ R201, R5, c[0x0][0x23c], -R136.reuse ;  /* 0x00008f0005c97a23 */ /* 0x100fe40000010888 */
[----:B------:R-:W-:Y:S02]  /*a870*/  FADD.FTZ R3, R2, -R3 ;  /* 0x8000000302037221 */ /* 0x000fe40000010000 */
[--C-:B------:R-:W-:Y:S02]  /*a880*/  FFMA.FTZ R134, R53, c[0x0][0x23c], -R136.reuse ;  /* 0x00008f0035867a23 */ /* 0x100fe40000010888 */
[--C-:B------:R-:W-:Y:S01]  /*a890*/  FFMA.FTZ R131, R55, c[0x0][0x23c], -R136.reuse ;  /* 0x00008f0037837a23 */ /* 0x100fe20000010888 */
[----:B------:R-:W-:Y:S01]  /*a8a0*/  MUFU.EX2 R201, R201 ;  /* 0x000000c900c97308 */ /* 0x000fe20000000800 */
[----:B------:R-:W-:Y:S01]  /*a8b0*/  FFMA.FTZ R130, R49, c[0x0][0x23c], -R136 ;  /* 0x00008f0031827a23 */ /* 0x000fe20000010888 */
[----:B------:R-:W1:Y:S01]  /*a8c0*/  LDSM.16.MT88.4 R52, [R168+0xd000] ;  /* 0x00d00000a834783b */ /* 0x000e620000004200 */
[----:B------:R-:W-:-:S02]  /*a8d0*/  FFMA.FTZ R193, R4, c[0x0][0x23c], -R67 ;  /* 0x00008f0004c17a23 */ /* 0x000fc40000010843 */
[--C-:B------:R-:W-:Y:S02]  /*a8e0*/  FFMA.FTZ R137, R50, c[0x0][0x23c], -R67.reuse ;  /* 0x00008f0032897a23 */ /* 0x100fe40000010843 */
[----:B------:R-:W-:Y:S01]  /*a8f0*/  FMUL.FTZ R206, R6, c[0x0][0x23c] ;  /* 0x00008f0006ce7a20 */ /* 0x000fe20000410000 */
[----:B------:R-:W2:Y:S01]  /*a900*/  MUFU.EX2 R134, R134 ;  /* 0x0000008600867308 */ /* 0x000ea20000000800 */
[--C-:B------:R-:W-:Y:S02]  /*a910*/  FFMA.FTZ R132, R48, c[0x0][0x23c], -R67.reuse ;  /* 0x00008f0030847a23 */ /* 0x100fe40000010843 */
[----:B------:R-:W-:Y:S02]  /*a920*/  FFMA.FTZ R129, R44, c[0x0][0x23c], -R67 ;  /* 0x00008f002c817a23 */ /* 0x000fe40000010843 */
[----:B------:R-:W-:Y:S02]  /*a930*/  FMUL.FTZ R3, R3, c[0x0][0x23c] ;  /* 0x00008f0003037a20 */ /* 0x000fe40000410000 */
[--C-:B------:R-:W-:Y:S01]  /*a940*/  FFMA.FTZ R204, R125, c[0x0][0x23c], -R136.reuse ;  /* 0x00008f007dcc7a23 */ /* 0x100fe20000010888 */
[----:B------:R-:W-:Y:S01]  /*a950*/  MUFU.EX2 R131, R131 ;  /* 0x0000008300837308 */ /* 0x000fe20000000800 */
[----:B------:R-:W-:-:S02]  /*a960*/  FFMA.FTZ R127, R127, c[0x0][0x23c], -R136 ;  /* 0x00008f007f7f7a23 */ /* 0x000fc40000010888 */
[--C-:B------:R-:W-:Y:S02]  /*a970*/  FFMA.FTZ R62, R207, c[0x0][0x23c], -R136.reuse ;  /* 0x00008f00cf3e7a23 */ /* 0x100fe40000010888 */
[--C-:B------:R-:W-:Y:S02]  /*a980*/  FFMA.FTZ R128, R208, c[0x0][0x23c], -R67.reuse ;  /* 0x00008f00d0807a23 */ /* 0x100fe40000010843 */
[--C-:B------:R-:W-:Y:S01]  /*a990*/  FFMA.FTZ R125, R210, c[0x0][0x23c], -R67.reuse ;  /* 0x00008f00d27d7a23 */ /* 0x100fe20000010843 */
[----:B------:R-:W4:Y:S01]  /*a9a0*/  MUFU.EX2 R130, R130 ;  /* 0x0000008200827308 */ /* 0x000f220000000800 */
[----:B--2---:R-:W-:Y:S01]  /*a9b0*/  F2FP.PACK_AB R48, R134, R201 ;  /* 0x000000c98630723e */ /* 0x004fe200000000ff */
[--C-:B------:R-:W-:Y:S02]  /*a9c0*/  FFMA.FTZ R61, R212, c[0x0][0x23c], -R67.reuse ;  /* 0x00008f00d43d7a23 */ /* 0x100fe40000010843 */
[----:B------:R-:W-:Y:S02]  /*a9d0*/  FFMA.FTZ R2, R122, c[0x0][0x23c], -R67 ;  /* 0x00008f007a027a23 */ /* 0x000fe40000010843 */
[----:B------:R-:W-:-:S02]  /*a9e0*/  FFMA.FTZ R122, R121, c[0x0][0x23c], -R136 ;  /* 0x00008f00797a7a23 */ /* 0x000fc40000010888 */
        /* <DEDUP_REMOVED lines=10> */
[----:B------:R-:W4:Y:S01]  /*aa90*/  MUFU.EX2 R206, R206 ;  /* 0x000000ce00ce7308 */ /* 0x000f220000000800 */
[--C-:B------:R-:W-:Y:S02]  /*aaa0*/  FFMA.FTZ R165, R161, c[0x0][0x23c], -R136.reuse ;  /* 0x00008f00a1a57a23 */ /* 0x100fe40000010888 */
[--C-:B------:R-:W-:Y:S02]  /*aab0*/  FFMA.FTZ R166, R159, c[0x0][0x23c], -R136.reuse ;  /* 0x00008f009fa67a23 */ /* 0x100fe40000010888 */
[--C-:B------:R-:W-:Y:S02]  /*aac0*/  FFMA.FTZ R161, R163, c[0x0][0x23c], -R136.reuse ;  /* 0x00008f00a3a17a23 */ /* 0x100fe40000010888 */
[----:B------:R-:W-:Y:S01]  /*aad0*/  FFMA.FTZ R164, R160, c[0x0][0x23c], -R67 ;  /* 0x00008f00a0a47a23 */ /* 0x000fe20000010843 */
[----:B------:R-:W5:Y:S01]  /*aae0*/  MUFU.EX2 R203, R3 ;  /* 0x0000000300cb7308 */ /* 0x000f620000000800 */
[----:B--2---:R-:W-:Y:S01]  /*aaf0*/  F2FP.PACK_AB R49, R137, R193 ;  /* 0x000000c18931723e */ /* 0x004fe200000000ff */
[----:B------:R-:W-:-:S02]  /*ab00*/  FFMA.FTZ R162, R167, c[0x0][0x23c], -R136 ;  /* 0x00008f00a7a27a23 */ /* 0x000fc40000010888 */
[--C-:B------:R-:W-:Y:S02]  /*ab10*/  FFMA.FTZ R163, R202, c[0x0][0x23c], -R67.reuse ;  /* 0x00008f00caa37a23 */ /* 0x100fe40000010843 */
[----:B------:R-:W-:Y:S02]  /*ab20*/  FFMA.FTZ R160, R200, c[0x0][0x23c], -R67 ;  /* 0x00008f00c8a07a23 */ /* 0x000fe40000010843 */
[----:B------:R-:W-:Y:S01]  /*ab30*/  MUFU.EX2 R132, R132 ;  /* 0x0000008400847308 */ /* 0x000fe20000000800 */
[-C--:B----4-:R-:W-:Y:S02]  /*ab40*/  FMUL.FTZ R12, R68, R206.reuse ;  /* 0x000000ce440c7220 */ /* 0x090fe40000410000 */
[-C--:B------:R-:W-:Y:S02]  /*ab50*/  FMUL.FTZ R13, R69, R206.reuse ;  /* 0x000000ce450d7220 */ /* 0x080fe40000410000 */
[-C--:B------:R-:W-:Y:S02]  /*ab60*/  FMUL.FTZ R72, R72, R206.reuse ;  /* 0x000000ce48487220 */ /* 0x080fe40000410000 */
[----:B------:R-:W-:Y:S01]  /*ab70*/  FMUL.FTZ R73, R73, R206 ;  /* 0x000000ce49497220 */ /* 0x000fe20000410000 */
[----:B------:R-:W2:Y:S01]  /*ab80*/  MUFU.EX2 R129, R129 ;  /* 0x0000008100817308 */ /* 0x000ea20000000800 */
[----:B-----5:R-:W-:-:S02]  /*ab90*/  FMUL.FTZ R14, R70, R203 ;  /* 0x000000cb460e7220 */ /* 0x020fc40000410000 */
[-C--:B------:R-:W-:Y:S02]  /*aba0*/  FMUL.FTZ R15, R71, R203.reuse ;  /* 0x000000cb470f7220 */ /* 0x080fe40000410000 */
[-C--:B------:R-:W-:Y:S01]  /*abb0*/  FMUL.FTZ R74, R74, R203.reuse ;  /* 0x000000cb4a4a7220 */ /* 0x080fe20000410000 */
[----:B------:R-:W-:Y:S01]  /*abc0*/  LDSM.16.MT88.4 R68, [R168+0x9400] ;  /* 0x00940000a844783b */ /* 0x000fe20000004200 */
[-C--:B------:R-:W-:Y:S01]  /*abd0*/  FMUL.FTZ R75, R75, R203.reuse ;  /* 0x000000cb4b4b7220 */ /* 0x080fe20000410000 */
[----:B------:R-:W-:Y:S01]  /*abe0*/  MUFU.EX2 R204, R204 ;  /* 0x000000cc00cc7308 */ /* 0x000fe20000000800 */
[-C--:B------:R-:W-:Y:S02]  /*abf0*/  FMUL.FTZ R4, R112, R206.reuse ;  /* 0x000000ce70047220 */ /* 0x080fe40000410000 */
[----:B------:R-:W-:Y:S02]  /*ac00*/  FMUL.FTZ R5, R113, R206 ;  /* 0x000000ce71057220 */ /* 0x000fe40000410000 */
[----:B------:R-:W-:-:S02]  /*ac10*/  FMUL.FTZ R6, R114, R203 ;  /* 0x000000cb72067220 */ /* 0x000fc40000410000 */
[-C--:B------:R-:W-:Y:S01]  /*ac20*/  FMUL.FTZ R7, R115, R203.reuse ;  /* 0x000000cb73077220 */ /* 0x080fe20000410000 */
[----:B--2---:R-:W-:Y:S01]  /*ac30*/  F2FP.PACK_AB R51, R129, R132 ;  /* 0x000000848133723e */ /* 0x004fe200000000ff */
[-C--:B------:R-:W-:Y:S01]  /*ac40*/  FMUL.FTZ R108, R108, R206.reuse ;  /* 0x000000ce6c6c7220 */ /* 0x080fe20000410000 */
[----:B------:R-:W2:Y:S01]  /*ac50*/  MUFU.EX2 R127, R127 ;  /* 0x0000007f007f7308 */ /* 0x000ea20000000800 */
[-C--:B------:R-:W-:Y:S02]  /*ac60*/  FMUL.FTZ R109, R109, R206.reuse ;  /* 0x000000ce6d6d7220 */ /* 0x080fe40000410000 */
[-C--:B------:R-:W-:Y:S02]  /*ac70*/  FMUL.FTZ R110, R110, R203.reuse ;  /* 0x000000cb6e6e7220 */ /* 0x080fe40000410000 */
[----:B------:R-:W-:Y:S01]  /*ac80*/  HMMA.16816.F32 R12, R48, R16, R12 ;  /* 0x00000010300c723c */ /* 0x000fe2000000180c */
[----:B------:R-:W-:Y:S02]  /*ac90*/  FMUL.FTZ R111, R111, R203 ;  /* 0x000000cb6f6f7220 */ /* 0x000fe40000410000 */
[----:B------:R-:W-:Y:S01]  /*aca0*/  FFMA.FTZ R3, R209, c[0x0][0x23c], -R136 ;  /* 0x00008f00d1037a23 */ /* 0x000fe20000010888 */
[----:B------:R-:W-:Y:S01]  /*acb0*/  MUFU.EX2 R62, R62 ;  /* 0x0000003e003e7308 */ /* 0x000fe20000000800 */
[----:B------:R-:W-:-:S02]  /*acc0*/  FMUL.FTZ R20, R76, R206 ;  /* 0x000000ce4c147220 */ /* 0x000fc40000410000 */
[-C--:B------:R-:W-:Y:S01]  /*acd0*/  FMUL.FTZ R21, R77, R206.reuse ;  /* 0x000000ce4d157220 */ /* 0x080fe20000410000 */
[C---:B------:R-:W-:Y:S01]  /*ace0*/  HMMA.16816.F32 R16, R48.reuse, R18, R72 ;  /* 0x000000123010723c */ /* 0x040fe20000001848 */
[----:B------:R-:W4:Y:S01]  /*acf0*/  LDSM.16.MT88.4 R72, [R170+0x9400] ;  /* 0x00940000aa48783b */ /* 0x000f220000004200 */
[-C--:B------:R-:W-:Y:S02]  /*ad00*/  FMUL.FTZ R22, R78, R203.reuse ;  /* 0x000000cb4e167220 */ /* 0x080fe40000410000 */
[----:B------:R-:W-:Y:S01]  /*ad10*/  MUFU.EX2 R3, R3 ;  /* 0x0000000300037308 */ /* 0x000fe20000000800 */
[----:B------:R-:W-:Y:S02]  /*ad20*/  FMUL.FTZ R23, R79, R203 ;  /* 0x000000cb4f177220 */ /* 0x000fe40000410000 */
[-C--:B------:R-:W-:Y:S01]  /*ad30*/  FMUL.FTZ R28, R84, R206.reuse ;  /* 0x000000ce541c7220 */ /* 0x080fe20000410000 */
[----:B---3--:R-:W-:Y:S01]  /*ad40*/  HMMA.16816.F32 R4, R48, R8, R4 ;  /* 0x000000083004723c */ /* 0x008fe20000001804 */
[----:B------:R-:W-:-:S02]  /*ad50*/  FMUL.FTZ R29, R85, R206 ;  /* 0x000000ce551d7220 */ /* 0x000fc40000410000 */
        /* <DEDUP_REMOVED lines=8> */
[----:B------:R-:W3:Y:S01]  /*ade0*/  MUFU.EX2 R125, R125 ;  /* 0x0000007d007d7308 */ /* 0x000ee20000000800 */
        /* <DEDUP_REMOVED lines=15> */
[----:B------:R-:W-:Y:S02]  /*aee0*/  FMUL.FTZ R97, R97, R206 ;  /* 0x000000ce61617220 */ /* 0x000fe40000410000 */
[-C--:B------:R-:W-:Y:S01]  /*aef0*/  FMUL.FTZ R98, R98, R203.reuse ;  /* 0x000000cb62627220 */ /* 0x080fe20000410000 */
[----:B------:R-:W-:Y:S01]  /*af00*/  MUFU.EX2 R123, R123 ;  /* 0x0000007b007b7308 */ /* 0x000fe20000000800 */
        /* <DEDUP_REMOVED lines=15> */
[--C-:B------:R-:W-:Y:S01]  /*b000*/  FFMA.FTZ R159, R192, c[0x0][0x23c], -R67.reuse ;  /* 0x00008f00c09f7a23 */ /* 0x100fe20000010843 */
[C---:B------:R-:W-:Y:S01]  /*b010*/  HMMA.16816.F32 R40, R48.reuse, R42, R96 ;  /* 0x0000002a3028723c */ /* 0x040fe20000001860 */
[----:B------:R-:W-:Y:S01]  /*b020*/  FFMA.FTZ R150, R150, c[0x0][0x23c], -R67 ;  /* 0x00008f0096967a23 */ /* 0x000fe20000010843 */
[----:B------:R-:W-:Y:S01]  /*b030*/  LDSM.16.MT88.4 R96, [R170+0xe000] ;  /* 0x00e00000aa60783b */ /* 0x000fe20000004200 */
[--C-:B------:R-:W-:Y:S01]  /*b040*/  FFMA.FTZ R139, R139, c[0x0][0x23c], -R136.reuse ;  /* 0x00008f008b8b7a23 */ /* 0x100fe20000010888 */
[----:B------:R-:W-:Y:S01]  /*b050*/  MUFU.EX2 R118, R118 ;  /* 0x0000007600767308 */ /* 0x000fe20000000800 */
[--C-:B------:R-:W-:Y:S02]  /*b060*/  FFMA.FTZ R135, R135, c[0x0][0x23c], -R136.reuse ;  /* 0x00008f0087877a23 */ /* 0x100fe40000010888 */
[--C-:B------:R-:W-:Y:S01]  /*b070*/  FFMA.FTZ R141, R141, c[0x0][0x23c], -R136.reuse ;  /* 0x00008f008d8d7a23 */ /* 0x100fe20000010888 */
[----:B-1----:R-:W-:Y:S01]  /*b080*/  HMMA.16816.F32 R44, R48, R52, R44 ;  /* 0x00000034302c723c */ /* 0x002fe2000000182c */
[----:B------:R-:W-:-:S02]  /*b090*/  FFMA.FTZ R145, R145, c[0x0][0x23c], -R136 ;  /* 0x00008f0091917a23 */ /* 0x000fc40000010888 */
[--C-:B------:R-:W-:Y:S01]  /*b0a0*/  FFMA.FTZ R149, R149, c[0x0][0x23c], -R136.reuse ;  /* 0x00008f0095957a23 */ /* 0x100fe20000010888 */
[----:B------:R-:W-:Y:S01]  /*b0b0*/  MUFU.EX2 R124, R124 ;  /* 0x0000007c007c7308 */ /* 0x000fe20000000800 */
[--C-:B------:R-:W-:Y:S02]  /*b0c0*/  FFMA.FTZ R152, R152, c[0x0][0x23c], -R136.reuse ;  /* 0x00008f0098987a23 */ /* 0x100fe40000010888 */
[----:B--2---:R-:W-:Y:S01]  /*b0d0*/  F2FP.PACK_AB R52, R127, R204 ;  /* 0x000000cc7f34723e */ /* 0x004fe200000000ff */
[----:B------:R-:W-:Y:S01]  /*b0e0*/  HMMA.16816.F32 R48, R48, R54, R104 ;  /* 0x000000363030723c */ /* 0x000fe20000001868 */
[----:B---3--:R-:W-:Y:S01]  /*b0f0*/  F2FP.PACK_AB R53, R125, R128 ;  /* 0x000000807d35723e */ /* 0x008fe200000000ff */
[--C-:B------:R-:W-:Y:S02]  /*b100*/  FFMA.FTZ R155, R155, c[0x0][0x23c], -R136.reuse ;  /* 0x00008f009b9b7a23 */ /* 0x100fe40000010888 */
[----:B------:R-:W-:Y:S01]  /*b110*/  MUFU.EX2 R121, R121 ;  /* 0x0000007900797308 */ /* 0x000fe20000000800 */
[----:B------:R-:W-:-:S02]  /*b120*/  FFMA.FTZ R154, R154, c[0x0][0x23c], -R136 ;  /* 0x00008f009a9a7a23 */ /* 0x000fc40000010888 */
[----:B------:R-:W-:Y:S01]  /*b130*/  F2FP.PACK_AB R54, R3, R62 ;  /* 0x0000003e0336723e */ /* 0x000fe200000000ff */
[----:B------:R-:W-:Y:S01]  /*b140*/  FFMA.FTZ R197, R197, R206, R201 ;  /* 0x000000cec5c57223 */ /* 0x000fe200000100c9 */
[----:B-----5:R-:W-:Y:S01]  /*b150*/  F2FP.PACK_AB R55, R2, R61 ;  /* 0x0000003d0237723e */ /* 0x020fe200000000ff */
[----:B------:R-:W-:Y:S02]  /*b160*/  FFMA.FTZ R196, R196, R203, R193 ;  /* 0x000000cbc4c47223 */ /* 0x000fe400000100c1 */
[----:B------:R-:W-:Y:S01]  /*b170*/  MUFU.EX2 R117, R117 ;  /* 0x0000007500757308 */ /* 0x000fe20000000800 */
[----:B------:R-:W-:Y:S02]  /*b180*/  FADD.FTZ R134, R134, R197 ;  /* 0x000000c586867221 */ /* 0x000fe40000010000 */
[----:B------:R-:W-:Y:S01]  /*b190*/  FADD.FTZ R137, R137, R196 ;  /* 0x000000c489897221 */ /* 0x000fe20000010000 */
[----:B----4-:R-:W-:Y:S01]  /*b1a0*/  HMMA.16816.F32 R4, R52, R72, R4 ;  /* 0x000000483404723c */ /* 0x010fe20000001804 */
[----:B------:R-:W-:-:S02]  /*b1b0*/  FADD.FTZ R131, R131, R134 ;  /* 0x0000008683837221 */ /* 0x000fc40000010000 */
[----:B------:R-:W-:Y:S01]  /*b1c0*/  FADD.FTZ R132, R132, R137 ;  /* 0x0000008984847221 */ /* 0x000fe20000010000 */
[----:B------:R-:W-:Y:S01]  /*b1d0*/  MUFU.EX2 R116, R116 ;  /* 0x0000007400747308 */ /* 0x000fe20000000800 */
[--C-:B------:R-:W-:Y:S02]  /*b1e0*/  FFMA.FTZ R157, R157, c[0x0][0x23c], -R136.reuse ;  /* 0x00008f009d9d7a23 */ /* 0x100fe40000010888 */
[--C-:B------:R-:W-:Y:S01]  /*b1f0*/  FFMA.FTZ R156, R156, c[0x0][0x23c], -R136.reuse ;  /* 0x00008f009c9c7a23 */ /* 0x100fe20000010888 */
[----:B------:R-:W-:Y:S01]  /*b200*/  HMMA.16816.F32 R8, R52, R74, R8 ;  /* 0x0000004a3408723c */ /* 0x000fe20000001808 */
[----:B------:R-:W1:Y:S01]  /*b210*/  LDSM.16.MT88.4 R72, [R170+0xb400] ;  /* 0x00b40000aa48783b */ /* 0x000e620000004200 */
[--C-:B------:R-:W-:Y:S02]  /*b220*/  FFMA.FTZ R158, R158, c[0x0][0x23c], -R136.reuse ;  /* 0x00008f009e9e7a23 */ /* 0x100fe40000010888 */
[----:B------:R-:W-:Y:S01]  /*b230*/  MUFU.EX2 R166, R166 ;  /* 0x000000a600a67308 */ /* 0x000fe20000000800 */
[----:B------:R-:W-:-:S02]  /*b240*/  FFMA.FTZ R133, R133, c[0x0][0x23c], -R136 ;  /* 0x00008f0085857a23 */ /* 0x000fc40000010888 */
[----:B------:R-:W-:Y:S01]  /*b250*/  FADD.FTZ R131, R130, R131 ;  /* 0x0000008382837221 */ /* 0x000fe20000010000 */
[C---:B------:R-:W-:Y:S01]  /*b260*/  HMMA.16816.F32 R12, R52.reuse, R68, R12 ;  /* 0x00000044340c723c */ /* 0x040fe2000000180c */
[----:B------:R-:W-:Y:S02]  /*b270*/  FADD.FTZ R129, R129, R132 ;  /* 0x0000008481817221 */ /* 0x000fe40000010000 */
[--C-:B------:R-:W-:Y:S01]  /*b280*/  FFMA.FTZ R58, R58, c[0x0][0x23c], -R67.reuse ;  /* 0x00008f003a3a7a23 */ /* 0x100fe20000010843 */
[----:B------:R-:W2:Y:S01]  /*b290*/  MUFU.EX2 R165, R165 ;  /* 0x000000a500a57308 */ /* 0x000ea20000000800 */
[--C-:B------:R-:W-:Y:S02]  /*b2a0*/  FFMA.FTZ R59, R59, c[0x0][0x23c], -R67.reuse ;  /* 0x00008f003b3b7a23 */ /* 0x100fe40000010843 */
[--C-:B------:R-:W-:Y:S01]  /*b2b0*/  FFMA.FTZ R60, R60, c[0x0][0x23c], -R67.reuse ;  /* 0x00008f003c3c7a23 */ /* 0x100fe20000010843 */
[----:B------:R-:W-:Y:S01]  /*b2c0*/  HMMA.16816.F32 R16, R52, R70, R16 ;  /* 0x000000463410723c */ /* 0x000fe20000001810 */
[----:B------:R-:W3:Y:S01]  /*b2d0*/  LDSM.16.MT88.4 R68, [R168+0xb400] ;  /* 0x00b40000a844783b */ /* 0x000ee20000004200 */
[----:B------:R-:W-:-:S02]  /*b2e0*/  FFMA.FTZ R64, R64, c[0x0][0x23c], -R67 ;  /* 0x00008f0040407a23 */ /* 0x000fc40000010843 */
[----:B------:R-:W-:Y:S01]  /*b2f0*/  MUFU.EX2 R162, R162 ;  /* 0x000000a200a27308 */ /* 0x000fe20000000800 */
[----:B------:R-:W-:-:S04]  /*b300*/  FADD.FTZ R204, R204, R131 ;  /* 0x00000083cccc7221 */ /* 0x000fc80000010000 */
[----:B------:R-:W-:-:S03]  /*b310*/  FADD.FTZ R127, R127, R204 ;  /* 0x000000cc7f7f7221 */ /* 0x000fc60000010000 */
[----:B------:R-:W4:Y:S01]  /*b320*/  MUFU.EX2 R161, R161 ;  /* 0x000000a100a17308 */ /* 0x000f220000000800 */
[----:B--2---:R-:W-:Y:S01]  /*b330*/  F2FP.PACK_AB R104, R165, R166 ;  /* 0x000000a6a568723e */ /* 0x004fe200000000ff */
[----:B------:R-:W-:-:S04]  /*b340*/  FADD.FTZ R62, R62, R127 ;  /* 0x0000007f3e3e7221 */ /* 0x000fc80000010000 */
[----:B------:R-:W-:Y:S02]  /*b350*/  FADD.FTZ R62, R3, R62 ;  /* 0x0000003e033e7221 */ /* 0x000fe40000010000 */
[----:B------:R-:W-:Y:S01]  /*b360*/  MUFU.EX2 R164, R164 ;  /* 0x000000a400a47308 */ /* 0x000fe20000000800 */
[C---:B-1----:R-:W-:Y:S07]  /*b370*/  HMMA.16816.F32 R20, R52.reuse, R72, R20 ;  /* 0x000000483414723c */ /* 0x042fee0000001814 */
[----:B------:R-:W1:Y:S01]  /*b380*/  MUFU.EX2 R163, R163 ;  /* 0x000000a300a37308 */ /* 0x000e620000000800 */
[----:B----4-:R-:W-:Y:S01]  /*b390*/  F2FP.PACK_AB R106, R161, R162 ;  /* 0x000000a2a16a723e */ /* 0x010fe200000000ff */
[C---:B------:R-:W-:Y:S01]  /*b3a0*/  HMMA.16816.F32 R24, R52.reuse, R74, R24 ;  /* 0x0000004a3418723c */ /* 0x040fe20000001818 */
[----:B------:R-:W2:Y:S05]  /*b3b0*/  LDSM.16.MT88.4 R72, [R170+0xd400] ;  /* 0x00d40000aa48783b */ /* 0x000eaa0000004200 */
[----:B------:R-:W-:Y:S02]  /*b3c0*/  MUFU.EX2 R160, R160 ;  /* 0x000000a000a07308 */ /* 0x000fe40000000800 */
[C---:B---3--:R-:W-:Y:S06]  /*b3d0*/  HMMA.16816.F32 R28, R52.reuse, R68, R28 ;  /* 0x00000044341c723c */ /* 0x048fec000000181c */
[----:B------:R-:W3:Y:S01]  /*b3e0*/  MUFU.EX2 R159, R159 ;  /* 0x0000009f009f7308 */ /* 0x000ee20000000800 */
[----:B-1----:R-:W-:Y:S01]  /*b3f0*/  F2FP.PACK_AB R105, R163, R164 ;  /* 0x000000a4a369723e */ /* 0x002fe200000000ff */
[----:B------:R-:W-:Y:S01]  /*b400*/  HMMA.16816.F32 R32, R52, R70, R32 ;  /* 0x000000463420723c */ /* 0x000fe20000001820 */
[----:B------:R-:W1:Y:S05]  /*b410*/  LDSM.16.MT88.4 R68, [R168+0xd400] ;  /* 0x00d40000a844783b */ /* 0x000e6a0000004200 */
[----:B------:R-:W-:Y:S01]  /*b420*/  MUFU.EX2 R157, R157 ;  /* 0x0000009d009d7308 */ /* 0x000fe20000000800 */
[----:B---3--:R-:W-:-:S07]  /*b430*/  F2FP.PACK_AB R107, R159, R160 ;  /* 0x000000a09f6b723e */ /* 0x008fce00000000ff */
[----:B------:R-:W-:Y:S08]  /*b440*/  MUFU.EX2 R156, R156 ;  /* 0x0000009c009c7308 */ /* 0x000ff00000000800 */
[----:B------:R-:W-:Y:S01]  /*b450*/  MUFU.EX2 R158, R158 ;  /* 0x0000009e009e7308 */ /* 0x000fe20000000800 */
[C---:B--2---:R-:W-:Y:S07]  /*b460*/  HMMA.16816.F32 R36, R52.reuse, R72, R36 ;  /* 0x000000483424723c */ /* 0x044fee0000001824 */
[----:B------:R-:W-:Y:S01]  /*b470*/  MUFU.EX2 R133, R133 ;  /* 0x0000008500857308 */ /* 0x000fe20000000800 */
[C---:B------:R-:W-:Y:S01]  /*b480*/  HMMA.16816.F32 R40, R52.reuse, R74, R40 ;  /* 0x0000004a3428723c */ /* 0x040fe20000001828 */
[----:B------:R-:W2:Y:S07]  /*b490*/  LDSM.16.MT88.4 R72, [R170+0x9800] ;  /* 0x00980000aa48783b */ /* 0x000eae0000004200 */
[C---:B-1----:R-:W-:Y:S08]  /*b4a0*/  HMMA.16816.F32 R44, R52.reuse, R68, R44 ;  /* 0x00000044342c723c */ /* 0x042ff0000000182c */
[----:B------:R-:W-:Y:S01]  /*b4b0*/  HMMA.16816.F32 R48, R52, R70, R48 ;  /* 0x000000463430723c */ /* 0x000fe20000001830 */
[----:B------:R-:W1:Y:S06]  /*b4c0*/  LDSM.16.MT88.4 R68, [R168+0x9800] ;  /* 0x00980000a844783b */ /* 0x000e6c0000004200 */
[----:B------:R-:W-:Y:S01]  /*b4d0*/  F2FP.PACK_AB R52, R122, R123 ;  /* 0x0000007b7a34723e */ /* 0x000fe200000000ff */
[----:B------:R-:W-:Y:S01]  /*b4e0*/  FADD.FTZ R123, R123, R62 ;  /* 0x0000003e7b7b7221 */ /* 0x000fe20000010000 */
[----:B------:R-:W-:-:S02]  /*b4f0*/  F2FP.PACK_AB R53, R121, R124 ;  /* 0x0000007c7935723e */ /* 0x000fc400000000ff */
[----:B------:R-:W-:Y:S01]  /*b500*/  F2FP.PACK_AB R54, R118, R119 ;  /* 0x000000777636723e */ /* 0x000fe200000000ff */
[----:B------:R-:W-:Y:S01]  /*b510*/  FADD.FTZ R122, R122, R123 ;  /* 0x0000007b7a7a7221 */ /* 0x000fe20000010000 */
[----:B------:R-:W-:-:S03]  /*b520*/  F2FP.PACK_AB R55, R116, R117 ;  /* 0x000000757437723e */ /* 0x000fc600000000ff */
[----:B------:R-:W-:-:S04]  /*b530*/  FADD.FTZ R3, R119, R122 ;  /* 0x0000007a77037221 */ /* 0x000fc80000010000 */
[----:B------:R-:W-:-:S04]  /*b540*/  FADD.FTZ R3, R118, R3 ;  /* 0x0000000376037221 */ /* 0x000fc80000010000 */
[----:B------:R-:W-:Y:S01]  /*b550*/  FADD.FTZ R166, R166, R3 ;  /* 0x00000003a6a67221 */ /* 0x000fe20000010000 */
[----:B--2---:R-:W-:Y:S03]  /*b560*/  HMMA.16816.F32 R4, R52, R72, R4 ;  /* 0x000000483404723c */ /* 0x004fe60000001804 */
[----:B------:R-:W-:-:S04]  /*b570*/  FADD.FTZ R165, R165, R166 ;  /* 0x000000a6a5a57221 */ /* 0x000fc80000010000 */
[----:B------:R-:W-:Y:S01]  /*b580*/  FADD.FTZ R162, R162, R165 ;  /* 0x000000a5a2a27221 */ /* 0x000fe20000010000 */
[----:B------:R-:W-:Y:S01]  /*b590*/  HMMA.16816.F32 R8, R52, R74, R8 ;  /* 0x0000004a3408723c */ /* 0x000fe20000001808 */
[----:B------:R-:W2:Y:S02]  /*b5a0*/  LDSM.16.MT88.4 R72, [R170+0xb800] ;  /* 0x00b80000aa48783b */ /* 0x000ea40000004200 */
[----:B------:R-:W-:-:S05]  /*b5b0*/  FADD.FTZ R161, R161, R162 ;  /* 0x000000a2a1a17221 */ /* 0x000fca0000010000 */
        /* <DEDUP_REMOVED lines=14> */
[----:B------:R-:W1:Y:S04]  /*b6a0*/  LDSM.16.MT88.4 R68, [R168+0x9c00] ;  /* 0x009c0000a844783b */ /* 0x000e680000004200 */
[----:B------:R-:W3:Y:S03]  /*b6b0*/  LDSM.16.MT88.4 R52, [R170+0xbc00] ;  /* 0x00bc0000aa34783b */ /* 0x000ee60000004200 */
[C---:B--2---:R-:W-:Y:S01]  /*b6c0*/  HMMA.16816.F32 R112, R104.reuse, R72, R4 ;  /* 0x000000486870723c */ /* 0x044fe20000001804 */
[----:B------:R-:W2:Y:S07]  /*b6d0*/  LDSM.16.MT88.4 R4, [R168+0xdc00] ;  /* 0x00dc0000a804783b */ /* 0x000eae0000004200 */
[C---:B------:R-:W-:Y:S01]  /*b6e0*/  HMMA.16816.F32 R8, R104.reuse, R74, R8 ;  /* 0x0000004a6808723c */ /* 0x040fe20000001808 */
[----:B------:R-:W-:Y:S07]  /*b6f0*/  LDSM.16.MT88.4 R72, [R168+0xa000] ;  /* 0x00a00000a848783b */ /* 0x000fee0000004200 */
[C---:B-1----:R-:W-:Y:S08]  /*b700*/  HMMA.16816.F32 R12, R104.reuse, R68, R12 ;  /* 0x00000044680c723c */ /* 0x042ff0000000180c */
[C---:B------:R-:W-:Y:S01]  /*b710*/  HMMA.16816.F32 R16, R104.reuse, R70, R16 ;  /* 0x000000466810723c */ /* 0x040fe20000001810 */
[----:B------:R-:W1:Y:S07]  /*b720*/  LDSM.16.MT88.4 R68, [R168+0xbc00] ;  /* 0x00bc0000a844783b */ /* 0x000e6e0000004200 */
[C---:B---3--:R-:W-:Y:S08]  /*b730*/  HMMA.16816.F32 R20, R104.reuse, R52, R20 ;  /* 0x000000346814723c */ /* 0x048ff00000001814 */
[C---:B------:R-:W-:Y:S01]  /*b740*/  HMMA.16816.F32 R24, R104.reuse, R54, R24 ;  /* 0x000000366818723c */ /* 0x040fe20000001818 */
[----:B------:R-:W3:Y:S07]  /*b750*/  LDSM.16.MT88.4 R52, [R170+0xdc00] ;  /* 0x00dc0000aa34783b */ /* 0x000eee0000004200 */
[C---:B--2---:R-:W-:Y:S08]  /*b760*/  HMMA.16816.F32 R44, R104.reuse, R4, R44 ;  /* 0x00000004682c723c */ /* 0x044ff0000000182c */
[C---:B-1----:R-:W-:Y:S08]  /*b770*/  HMMA.16816.F32 R28, R104.reuse, R68, R28 ;  /* 0x00000044681c723c */ /* 0x042ff0000000181c */
[C---:B------:R-:W-:Y:S08]  /*b780*/  HMMA.16816.F32 R32, R104.reuse, R70, R32 ;  /* 0x000000466820723c */ /* 0x040ff00000001820 */
[C---:B---3--:R-:W-:Y:S07]  /*b790*/  HMMA.16816.F32 R36, R104.reuse, R52, R36 ;  /* 0x000000346824723c */ /* 0x048fee0000001824 */
[--C-:B------:R-:W-:Y:S01]  /*b7a0*/  FFMA.FTZ R52, R151, c[0x0][0x23c], -R136.reuse ;  /* 0x00008f0097347a23 */ /* 0x100fe20000010888 */
[----:B------:R-:W-:Y:S01]  /*b7b0*/  HMMA.16816.F32 R40, R104, R54, R40 ;  /* 0x000000366828723c */ /* 0x000fe20000001828 */
[----:B------:R-:W-:-:S04]  /*b7c0*/  FFMA.FTZ R53, R153, c[0x0][0x23c], -R136 ;  /* 0x00008f0099357a23 */ /* 0x000fc80000010888 */
[----:B------:R-:W-:Y:S02]  /*b7d0*/  MUFU.EX2 R52, R52 ;  /* 0x0000003400347308 */ /* 0x000fe40000000800 */
[--C-:B------:R-:W-:Y:S01]  /*b7e0*/  FFMA.FTZ R54, R143, c[0x0][0x23c], -R136.reuse ;  /* 0x00008f008f367a23 */ /* 0x100fe20000010888 */
[----:B------:R-:W-:Y:S01]  /*b7f0*/  HMMA.16816.F32 R104, R104, R6, R48 ;  /* 0x000000066868723c */ /* 0x000fe20000001830 */
[----:B------:R-:W-:Y:S02]  /*b800*/  FFMA.FTZ R55, R147, c[0x0][0x23c], -R136 ;  /* 0x00008f0093377a23 */ /* 0x000fe40000010888 */
[--C-:B------:R-:W-:Y:S02]  /*b810*/  FFMA.FTZ R143, R148, c[0x0][0x23c], -R67.reuse ;  /* 0x00008f00948f7a23 */ /* 0x100fe40000010843 */
[----:B------:R-:W-:Y:S02]  /*b820*/  MUFU.EX2 R54, R54 ;  /* 0x0000003600367308 */ /* 0x000fe40000000800 */
[----:B------:R-:W-:-:S02]  /*b830*/  FFMA.FTZ R48, R144, c[0x0][0x23c], -R67 ;  /* 0x00008f0090307a23 */ /* 0x000fc40000010843 */
[----:B------:R-:W-:-:S04]  /*b840*/  FFMA.FTZ R49, R146, c[0x0][0x23c], -R67 ;  /* 0x00008f0092317a23 */ /* 0x000fc80000010843 */
[----:B------:R-:W1:Y:S08]  /*b850*/  MUFU.EX2 R55, R55 ;  /* 0x0000003700377308 */ /* 0x000e700000000800 */
[----:B------:R-:W2:Y:S08]  /*b860*/  MUFU.EX2 R53, R53 ;  /* 0x0000003500357308 */ /* 0x000eb00000000800 */
[----:B------:R-:W-:Y:S01]  /*b870*/  MUFU.EX2 R143, R143 ;  /* 0x0000008f008f7308 */ /* 0x000fe20000000800 */
[----:B-1----:R-:W-:Y:S01]  /*b880*/  F2FP.PACK_AB R4, R55, R54 ;  /* 0x000000363704723e */ /* 0x002fe200000000ff */
[----:B------:R-:W-:-:S04]  /*b890*/  FADD.FTZ R54, R54, R161 ;  /* 0x000000a136367221 */ /* 0x000fc80000010000 */
[----:B------:R-:W-:Y:S02]  /*b8a0*/  FADD.FTZ R55, R55, R54 ;  /* 0x0000003637377221 */ /* 0x000fe40000010000 */
[----:B------:R-:W1:Y:S01]  /*b8b0*/  MUFU.EX2 R50, R150 ;  /* 0x0000009600327308 */ /* 0x000e620000000800 */
[----:B--2---:R-:W-:Y:S01]  /*b8c0*/  F2FP.PACK_AB R6, R53, R52 ;  /* 0x000000343506723e */ /* 0x004fe200000000ff */
[----:B------:R-:W-:-:S04]  /*b8d0*/  FADD.FTZ R52, R52, R55 ;  /* 0x0000003734347221 */ /* 0x000fc80000010000 */
[----:B------:R-:W-:Y:S02]  /*b8e0*/  FADD.FTZ R53, R53, R52 ;  /* 0x0000003435357221 */ /* 0x000fe40000010000 */
[----:B------:R-:W-:Y:S08]  /*b8f0*/  MUFU.EX2 R48, R48 ;  /* 0x0000003000307308 */ /* 0x000ff00000000800 */
[----:B------:R-:W2:Y:S01]  /*b900*/  MUFU.EX2 R49, R49 ;  /* 0x0000003100317308 */ /* 0x000ea20000000800 */
[----:B-1----:R-:W-:-:S02]  /*b910*/  F2FP.PACK_AB R5, R50, R143 ;  /* 0x0000008f3205723e */ /* 0x002fc400000000ff */
        /* <DEDUP_REMOVED lines=20> */
[----:B------:R-:W4:Y:S01]  /*ba60*/  LDSM.16.MT88.4 R16, [R168+0xa400] ;  /* 0x00a40000a810783b */ /* 0x000f220000004200 */
[----:B------:R-:W-:Y:S06]  /*ba70*/  MUFU.EX2 R34, R34 ;  /* 0x0000002200227308 */ /* 0x000fec0000000800 */
[C---:B------:R-:W-:Y:S01]  /*ba80*/  HMMA.16816.F32 R80, R4.reuse, R82, R24 ;  /* 0x000000520450723c */ /* 0x040fe20000001818 */
[----:B------:R-:W-:Y:S01]  /*ba90*/  LDSM.16.MT88.4 R24, [R168+0xa800] ;  /* 0x00a80000a818783b */ /* 0x000fe20000004200 */
[----:B------:R-:W5:Y:S06]  /*baa0*/  MUFU.EX2 R35, R35 ;  /* 0x0000002300237308 */ /* 0x000f6c0000000800 */
[C---:B------:R-:W-:Y:S02]  /*bab0*/  HMMA.16816.F32 R96, R4.reuse, R98, R40 ;  /* 0x000000620460723c */ /* 0x040fe40000001828 */
[----:B------:R-:W-:Y:S05]  /*bac0*/  MUFU.EX2 R32, R32 ;  /* 0x0000002000207308 */ /* 0x000fea0000000800 */
[--C-:B------:R-:W-:Y:S01]  /*bad0*/  FFMA.FTZ R40, R120, c[0x0][0x23c], -R67.reuse ;  /* 0x00008f0078287a23 */ /* 0x100fe20000010843 */
[----:B-1----:R-:W-:Y:S01]  /*bae0*/  HMMA.16816.F32 R100, R4, R8, R44 ;  /* 0x000000080464723c */ /* 0x002fe2000000182c */
[--C-:B------:R-:W-:Y:S01]  /*baf0*/  FFMA.FTZ R43, R66, c[0x0][0x23c], -R67.reuse ;  /* 0x00008f00422b7a23 */ /* 0x100fe20000010843 */
[----:B------:R-:W1:Y:S01]  /*bb00*/  MUFU.EX2 R33, R33 ;  /* 0x0000002100217308 */ /* 0x000e620000000800 */
[----:B------:R-:W-:-:S02]  /*bb10*/  FFMA.FTZ R41, R65, c[0x0][0x23c], -R67 ;  /* 0x00008f0041297a23 */ /* 0x000fc40000010843 */
[----:B------:R-:W-:Y:S02]  /*bb20*/  FFMA.FTZ R42, R63, c[0x0][0x23c], -R67 ;  /* 0x00008f003f2a7a23 */ /* 0x000fe40000010843 */
[----:B------:R-:W-:Y:S01]  /*bb30*/  FADD.FTZ R44, R128, R129 ;  /* 0x00000081802c7221 */ /* 0x000fe20000010000 */
[----:B------:R-:W-:Y:S01]  /*bb40*/  HMMA.16816.F32 R104, R4, R10, R104 ;  /* 0x0000000a0468723c */ /* 0x000fe20000001868 */
[----:B------:R-:W4:Y:S01]  /*bb50*/  LDSM.16.MT88.4 R8, [R170+0xc400] ;  /* 0x00c40000aa08783b */ /* 0x000f220000004200 */
[----:B------:R-:W-:Y:S01]  /*bb60*/  MUFU.EX2 R38, R149 ;  /* 0x0000009500267308 */ /* 0x000fe20000000800 */
[----:B------:R-:W-:-:S04]  /*bb70*/  FADD.FTZ R44, R125, R44 ;  /* 0x0000002c7d2c7221 */ /* 0x000fc80000010000 */
[----:B---3--:R-:W-:Y:S01]  /*bb80*/  F2FP.PACK_AB R4, R31, R28 ;  /* 0x0000001c1f04723e */ /* 0x008fe200000000ff */
[----:B------:R-:W-:Y:S01]  /*bb90*/  FADD.FTZ R61, R61, R44 ;  /* 0x0000002c3d3d7221 */ /* 0x000fe20000010000 */
[----:B-----5:R-:W-:Y:S01]  /*bba0*/  F2FP.PACK_AB R5, R35, R34 ;  /* 0x000000222305723e */ /* 0x020fe200000000ff */
[----:B------:R-:W3:Y:S01]  /*bbb0*/  MUFU.EX2 R37, R152 ;  /* 0x0000009800257308 */ /* 0x000ee20000000800 */
[----:B------:R-:W-:Y:S01]  /*bbc0*/  F2FP.PACK_AB R6, R30, R29 ;  /* 0x0000001d1e06723e */ /* 0x000fe200000000ff */
[----:B------:R-:W-:Y:S01]  /*bbd0*/  FADD.FTZ R61, R2, R61 ;  /* 0x0000003d023d7221 */ /* 0x000fe20000010000 */
[----:B-1----:R-:W-:-:S03]  /*bbe0*/  F2FP.PACK_AB R7, R33, R32 ;  /* 0x000000202107723e */ /* 0x002fc600000000ff */
[----:B------:R-:W-:Y:S02]  /*bbf0*/  FADD.FTZ R2, R124, R61 ;  /* 0x0000003d7c027221 */ /* 0x000fe40000010000 */
[----:B------:R-:W-:Y:S02]  /*bc00*/  MUFU.EX2 R36, R155 ;  /* 0x0000009b00247308 */ /* 0x000fe40000000800 */
[----:B--2---:R-:W-:Y:S01]  /*bc10*/  HMMA.16816.F32 R112, R4, R12, R112 ;  /* 0x0000000c0470723c */ /* 0x004fe20000001870 */
[----:B------:R-:W-:-:S05]  /*bc20*/  FADD.FTZ R2, R121, R2 ;  /* 0x0000000279027221 */ /* 0x000fca0000010000 */
[----:B------:R-:W-:Y:S02]  /*bc30*/  MUFU.EX2 R39, R154 ;  /* 0x0000009a00277308 */ /* 0x000fe40000000800 */
[C---:B------:R-:W-:Y:S01]  /*bc40*/  HMMA.16816.F32 R108, R4.reuse, R14, R108 ;  /* 0x0000000e046c723c */ /* 0x040fe2000000186c */
[----:B------:R-:W1:Y:S05]  /*bc50*/  LDSM.16.MT88.4 R12, [R168+0xc400] ;  /* 0x00c40000a80c783b */ /* 0x000e6a0000004200 */
        /* <DEDUP_REMOVED lines=9> */
[----:B------:R-:W2:Y:S07]  /*bcf0*/  LDSM.16.MT88.4 R8, [R168+0xe400] ;  /* 0x00e40000a808783b */ /* 0x000eae0000004200 */
[C---:B-1----:R-:W-:Y:S08]  /*bd00*/  HMMA.16816.F32 R84, R4.reuse, R12, R84 ;  /* 0x0000000c0454723c */ /* 0x042ff00000001854 */
        /* <DEDUP_REMOVED lines=8> */
[----:B---3--:R-:W-:-:S02]  /*bd90*/  F2FP.PACK_AB R4, R37, R38 ;  /* 0x000000262504723e */ /* 0x008fc400000000ff */
[----:B------:R-:W-:Y:S02]  /*bda0*/  F2FP.PACK_AB R5, R43, R40 ;  /* 0x000000282b05723e */ /* 0x000fe400000000ff */
[----:B------:R-:W-:Y:S02]  /*bdb0*/  F2FP.PACK_AB R6, R39, R36 ;  /* 0x000000242706723e */ /* 0x000fe400000000ff */
[----:B-----5:R-:W-:-:S07]  /*bdc0*/  F2FP.PACK_AB R7, R42, R41 ;  /* 0x000000292a07723e */ /* 0x020fce00000000ff */
        /* <DEDUP_REMOVED lines=8> */
[C---:B------:R-:W-:Y:S01]  /*be50*/  HMMA.16816.F32 R72, R4.reuse, R26, R72 ;  /* 0x0000001a0448723c */ /* 0x040fe20000001848 */
[----:B------:R-:W5:Y:S07]  /*be60*/  MUFU.EX2 R24, R59 ;  /* 0x0000003b00187308 */ /* 0x000f6e0000000800 */
[C---:B----4-:R-:W-:Y:S01]  /*be70*/  HMMA.16816.F32 R84, R4.reuse, R16, R84 ;  /* 0x000000100454723c */ /* 0x050fe20000001854 */
[----:B------:R-:W-:Y:S07]  /*be80*/  MUFU.EX2 R26, R60 ;  /* 0x0000003c001a7308 */ /* 0x000fee0000000800 */
[C---:B------:R-:W-:Y:S01]  /*be90*/  HMMA.16816.F32 R88, R4.reuse, R18, R88 ;  /* 0x000000120458723c */ /* 0x040fe20000001858 */
[----:B------:R-:W4:Y:S01]  /*bea0*/  MUFU.EX2 R27, R64 ;  /* 0x00000040001b7308 */ /* 0x000f220000000800 */
[----:B------:R-:W3:Y:S06]  /*beb0*/  LDSM.16.MT88.4 R16, [R168+0xac00] ;  /* 0x00ac0000a810783b */ /* 0x000eec0000004200 */
[C---:B--2---:R-:W-:Y:S08]  /*bec0*/  HMMA.16816.F32 R92, R4.reuse, R8, R92 ;  /* 0x00000008045c723c */ /* 0x044ff0000000185c */
[C---:B------:R-:W-:Y:S01]  /*bed0*/  HMMA.16816.F32 R96, R4.reuse, R10, R96 ;  /* 0x0000000a0460723c */ /* 0x040fe20000001860 */
[----:B------:R-:W2:Y:S07]  /*bee0*/  LDSM.16.MT88.4 R8, [R170+0xcc00] ;  /* 0x00cc0000aa08783b */ /* 0x000eae0000004200 */
[C---:B-1----:R-:W-:Y:S08]  /*bef0*/  HMMA.16816.F32 R100, R4.reuse, R12, R100 ;  /* 0x0000000c0464723c */ /* 0x042ff00000001864 */
[----:B------:R-:W-:Y:S01]  /*bf00*/  HMMA.16816.F32 R104, R4, R14, R104 ;  /* 0x0000000e0468723c */ /* 0x000fe20000001868 */
[----:B------:R-:W1:Y:S06]  /*bf10*/  LDSM.16.MT88.4 R12, [R168+0xcc00] ;  /* 0x00cc0000a80c783b */ /* 0x000e6c0000004200 */
[----:B------:R-:W-:-:S02]  /*bf20*/  F2FP.PACK_AB R4, R156, R157 ;  /* 0x0000009d9c04723e */ /* 0x000fc400000000ff */
[----:B-----5:R-:W-:Y:S02]  /*bf30*/  F2FP.PACK_AB R5, R24, R25 ;  /* 0x000000191805723e */ /* 0x020fe400000000ff */
[----:B------:R-:W-:Y:S02]  /*bf40*/  F2FP.PACK_AB R6, R133, R158 ;  /* 0x0000009e8506723e */ /* 0x000fe400000000ff */
[----:B----4-:R-:W-:-:S07]  /*bf50*/  F2FP.PACK_AB R7, R27, R26 ;  /* 0x0000001a1b07723e */ /* 0x010fce00000000ff */
[C---:B---3--:R-:W-:Y:S07]  /*bf60*/  HMMA.16816.F32 R112, R4.reuse, R20, R112 ;  /* 0x000000140470723c */ /* 0x048fee0000001870 */
        /* <DEDUP_REMOVED lines=11> */
[C---:B------:R-:W-:Y:S01]  /*c020*/  HMMA.16816.F32 R80, R4.reuse, R10, R80 ;  /* 0x0000000a0450723c */ /* 0x040fe20000001850 */
[----:B------:R-:W2:Y:S01]  /*c030*/  LDSM.16.MT88.4 R8, [R168+0xec00] ;  /* 0x00ec0000a808783b */ /* 0x000ea20000004200 */
        /* <DEDUP_REMOVED lines=10> */
[----:B------:R-:W-:Y:S01]  /*c0e0*/  FADD.FTZ R38, R38, R3 ;  /* 0x0000000326267221 */ /* 0x000fe20000010000 */
[----:B------:R-:W-:Y:S01]  /*c0f0*/  MOV R3, R57 ;  /* 0x0000003900037202 */ /* 0x000fe20000000f00 */
[----:B------:R-:W-:Y:S02]  /*c100*/  FADD.FTZ R35, R35, R34 ;  /* 0x0000002223237221 */ /* 0x000fe40000010000 */
[----:B------:R-:W-:-:S02]  /*c110*/  FADD.FTZ R37, R37, R38 ;  /* 0x0000002625257221 */ /* 0x000fc40000010000 */
[----:B------:R-:W-:Y:S01]  /*c120*/  FADD.FTZ R32, R32, R35 ;  /* 0x0000002320207221 */ /* 0x000fe20000010000 */
[----:B------:R-:W-:Y:S01]  /*c130*/  HMMA.16816.F32 R88, R4, R14, R88 ;  /* 0x0000000e0458723c */ /* 0x000fe20000001858 */
[----:B------:R-:W-:Y:S02]  /*c140*/  FADD.FTZ R36, R36, R37 ;  /* 0x0000002524247221 */ /* 0x000fe40000010000 */
[----:B------:R-:W-:-:S04]  /*c150*/  FADD.FTZ R33, R33, R32 ;  /* 0x0000002021217221 */ /* 0x000fc80000010000 */
[----:B------:R-:W-:Y:S01]  /*c160*/  FADD.FTZ R2, R40, R33 ;  /* 0x0000002128027221 */ /* 0x000fe20000010000 */
[----:B---3--:R-:W-:Y:S03]  /*c170*/  HMMA.16816.F32 R92, R4, R16, R92 ;  /* 0x00000010045c723c */ /* 0x008fe6000000185c */
[----:B------:R-:W-:-:S04]  /*c180*/  FADD.FTZ R2, R43, R2 ;  /* 0x000000022b027221 */ /* 0x000fc80000010000 */
[----:B------:R-:W-:Y:S01]  /*c190*/  FADD.FTZ R41, R41, R2 ;  /* 0x0000000229297221 */ /* 0x000fe20000010000 */
[C---:B------:R-:W-:Y:S01]  /*c1a0*/  HMMA.16816.F32 R96, R4.reuse, R18, R96 ;  /* 0x000000120460723c */ /* 0x040fe20000001860 */
[----:B------:R-:W-:Y:S02]  /*c1b0*/  FADD.FTZ R2, R39, R36 ;  /* 0x0000002427027221 */ /* 0x000fe40000010000 */
[----:B------:R-:W-:Y:S02]  /*c1c0*/  FADD.FTZ R42, R42, R41 ;  /* 0x000000292a2a7221 */ /* 0x000fe40000010000 */
[----:B------:R-:W-:Y:S01]  /*c1d0*/  FADD.FTZ R157, R157, R2 ;  /* 0x000000029d9d7221 */ /* 0x000fe20000010000 */
[----:B------:R-:W-:Y:S01]  /*c1e0*/  MOV R2, R56 ;  /* 0x0000003800027202 */ /* 0x000fe20000000f00 */
        /* <DEDUP_REMOVED lines=8> */
[----:B------:R-:W-:-:S05]  /*c270*/  FADD.FTZ R196, R27, R26 ;  /* 0x0000001a1bc47221 */ /* 0x000fca0000010000 */
.L_x_1855:
        /* <DEDUP_REMOVED lines=9> */
.L_x_1867:
        /* <DEDUP_REMOVED lines=64> */
.L_x_1864:
[----:B------:R-:W-:Y:S02]  /*c710*/  ISETP.GE.AND P4, PT, R184, c[0x0][0x220], PT ;  /* 0x00008800b8007a0c */ /* 0x000fe40003f86270 */
[----:B------:R-:W-:Y:S02]  /*c720*/  ISETP.GE.AND P3, PT, R175, c[0x0][0x220], PT ;  /* 0x00008800af007a0c */ /* 0x000fe40003f66270 */
[----:B------:R-:W-:Y:S02]  /*c730*/  LEA R2, P1, R200, R198, 0x1 ;  /* 0x000000c6c8027211 */ /* 0x000fe400078208ff */
        /* <DEDUP_REMOVED lines=53> */
[----:B------:R-:W-:Y:S03]  /*ca90*/  ISETP.GE.AND P0, PT, R180, 0x2, PT ;  /* 0x00000002b400780c */ /* 0x000fe60003f06270 */
        /* <DEDUP_REMOVED lines=42> */
[----:B------:R-:W2:Y:S01]  /*cd40*/  LDSM.16.M88.4 R140, [R172+0x4000] ;  /* 0x00400000ac8c783b */ /* 0x000ea20000000200 */
[----:B------:R-:W-:Y:S03]  /*cd50*/  IMAD.MOV.U32 R199, RZ, RZ, R3 ;  /* 0x000000ffffc77224 */ /* 0x000fe600078e0003 */
        /* <DEDUP_REMOVED lines=71> */
[----:B------:R-:W2:Y:S04]  /*d1d0*/  LDSM.16.M88.4 R120, [R169+0x5400] ;  /* 0x00540000a978783b */ /* 0x000ea80000000200 */
[----:B------:R-:W-:Y:S03]  /*d1e0*/  LDSM.16.M88.4 R132, [R169+0x5c00] ;  /* 0x005c0000a984783b */ /* 0x000fe60000000200 */
        /* <DEDUP_REMOVED lines=64> */
[----:B------:R-:W2:Y:S01]  /*d5f0*/  LDSM.16.M88.4 R120, [R169+0x8800] ;  /* 0x00880000a978783b */ /* 0x000ea20000000200 */
[----:B------:R-:W-:Y:S04]  /*d600*/  DEPBAR.LE SB0, 0x0 ;  /* 0x000080000000791a */ /* 0x000fe80000000000 */
[----:B------:R-:W-:Y:S02]  /*d610*/  BAR.SYNC.DEFER_BLOCKING 0x0 ;  /* 0x0000000000007b1d */ /* 0x000fe40000010000 */
[C---:B-1----:R-:W-:Y:S08]  /*d620*/  HMMA.16816.F32 R44, R124.reuse, R128, R44 ;  /* 0x000000807c2c723c */ /* 0x042ff0000000182c */
[C---:B------:R-:W-:Y:S08]  /*d630*/  HMMA.16816.F32 R48, R124.reuse, R130, R48 ;  /* 0x000000827c30723c */ /* 0x040ff00000001830 */
[C---:B--2---:R-:W-:Y:S08]  /*d640*/  HMMA.16816.F32 R52, R124.reuse, R120, R52 ;  /* 0x000000787c34723c */ /* 0x044ff00000001834 */
        /* <DEDUP_REMOVED lines=32> */
[C---:B------:R-:W-:Y:S05]  /*d850*/  IMAD R120, R3.reuse, R118, R120 ;  /* 0x0000007603787224 */ /* 0x040fea00078e0278 */
[----:B------:R-:W-:Y:S07]  /*d860*/  ISETP.GT.U32.AND P1, PT, R3, R120, PT ;  /* 0x000000780300720c */ /* 0x000fee0003f24070 */
[----:B------:R-:W-:Y:S01]  /*d870*/  @!P0 IADD3 R121, R121, 0x1, RZ ;  /* 0x0000000179798810 */ /* 0x000fe20007ffe0ff */
[--C-:B------:R-:W-:Y:S05]  /*d880*/  @!P0 IMAD.IADD R119, R119, 0x1, -R3.reuse ;  /* 0x0000000177778824 */ /* 0x100fea00078e0a03 */
[-C--:B------:R-:W-:Y:S01]  /*d890*/  ISETP.GE.U32.AND P5, PT, R119, R3.reuse, PT ;  /* 0x000000037700720c */ /* 0x080fe20003fa6070 */
[----:B------:R-:W-:Y:S01]  /*d8a0*/  @!P1 IMAD.IADD R120, R120, 0x1, -R3 ;  /* 0x0000000178789824 */ /* 0x000fe200078e0a03 */
[----:B------:R-:W-:Y:S02]  /*d8b0*/  @!P1 IADD3 R2, R2, 0x1, RZ ;  /* 0x0000000102029810 */ /* 0x000fe40007ffe0ff */
[----:B------:R-:W-:Y:S02]  /*d8c0*/  ISETP.GE.AND P1, PT, R122, RZ, PT ;  /* 0x000000ff7a00720c */ /* 0x000fe40003f26270 */
[----:B------:R-:W-:Y:S02]  /*d8d0*/  ISETP.GE.U32.AND P0, PT, R120, R3, PT ;  /* 0x000000037800720c */ /* 0x000fe40003f06070 */
[----:B------:R-:W-:Y:S05]  /*d8e0*/  LOP3.LUT R3, RZ, c[0x0][0x2d0], RZ, 0x33, !PT ;  /* 0x0000b400ff037a12 */ /* 0x000fea00078e33ff */
        /* <DEDUP_REMOVED lines=12> */
[----:B------:R-:W-:Y:S01]  /*d9b0*/  IMAD.MOV.U32 R119, RZ, RZ, c[0x0][0x2d0] ;  /* 0x0000b400ff777624 */ /* 0x000fe200078e00ff */
[----:B------:R-:W-:Y:S01]  /*d9c0*/  LEA.HI.X.SX32 R123, R3, R191, 0x2, P0 ;  /* 0x000000bf037b7211 */ /* 0x000fe200000f16ff */
        /* <DEDUP_REMOVED lines=14> */
.L_x_1866:
[----:B------:R1:W-:Y:S01]  /*dab0*/  @P4 STS [R181+0x3004], RZ ;  /* 0x003004ffb5004388 */ /* 0x0003e20000000800 */
[C---:B------:R-:W-:Y:S02]  /*dac0*/  LEA R122, P1, R2.reuse, R194, 0x1 ;  /* 0x000000c2027a7211 */ /* 0x040fe400078208ff */
[----:B------:R-:W-:Y:S01]  /*dad0*/  IADD3 R119, P0, R177, R2, RZ ;  /* 0x00000002b1777210 */ /* 0x000fe20007f1e0ff */
[----:B------:R1:W-:Y:S01]  /*dae0*/  @P4 STS.64 [R181+0x3008], RZ ;  /* 0x003008ffb5004388 */ /* 0x0003e20000000a00 */
[--C-:B------:R-:W-:Y:S02]  /*daf0*/  LEA.HI.X R123, R2, R195, R118.reuse, 0x1, P1 ;  /* 0x000000c3027b7211 */ /* 0x100fe400008f0c76 */
[CC--:B------:R-:W-:Y:S01]  /*db00*/  @!P3 LEA R136, P1, R119.reuse, R194.reuse, 0x1 ;  /* 0x000000c27788b211 */ /* 0x0c0fe200078208ff */
[----:B------:R1:W-:Y:S01]  /*db10*/  @P4 STS [R181+0x3000], RZ ;  /* 0x003000ffb5004388 */ /* 0x0003e20000000800 */
[C---:B------:R-:W-:Y:S01]  /*db20*/  IMAD.X R118, R176.reuse, 0x1, R118, P0 ;  /* 0x00000001b0767824 */ /* 0x040fe200000e0676 */
[-C--:B------:R-:W-:Y:S02]  /*db30*/  @!P4 LEA R130, P0, R119, R194.reuse, 0x1 ;  /* 0x000000c27782c211 */ /* 0x080fe400078008ff */
[----:B------:R-:W-:Y:S01]  /*db40*/  @!PT LDS RZ, [RZ] ;  /* 0x00000000fffff984 */ /* 0x000fe20000000800 */
[----:B------:R-:W-:Y:S01]  /*db50*/  @!PT LDS RZ, [RZ] ;  /* 0x00000000fffff984 */ /* 0x000fe20000000800 */
[----:B------:R-:W-:Y:S01]  /*db60*/  @!PT LDS RZ, [RZ] ;  /* 0x00000000fffff984 */ /* 0x000fe20000000800 */
[----:B------:R1:W-:Y:S01]  /*db70*/  @!P4 LDGSTS.E.BYPASS.LTC128B.128 [R181+0x3000], [R122.64] ;  /* 0x030000007ab5cfae */ /* 0x0003e2000b901d46 */
[----:B------:R-:W-:Y:S02]  /*db80*/  IADD3 R3, P5, R177, R119, RZ ;  /* 0x00000077b1037210 */ /* 0x000fe40007fbe0ff */
[CCC-:B------:R-:W-:Y:S01]  /*db90*/  @!P4 LEA.HI.X R131, R119.reuse, R195.reuse, R118.reuse, 0x1, P0 ;  /* 0x000000c37783c211 */ /* 0x1c0fe200000f0c76 */
[----:B------:R1:W-:Y:S01]  /*dba0*/  @P3 STS.128 [R181+0x5000], RZ ;  /* 0x005000ffb5003388 */ /* 0x0003e20000000c00 */
[CCC-:B------:R-:W-:Y:S02]  /*dbb0*/  @!P3 LEA.HI.X R137, R119.reuse, R195.reuse, R118.reuse, 0x1, P1 ;  /* 0x000000c37789b211 */ /* 0x1c0fe400008f0c76 */
[-C--:B------:R-:W-:Y:S01]  /*dbc0*/  @!P2 LEA R120, P0, R119, R194.reuse, 0x1 ;  /* 0x000000c27778a211 */ /* 0x080fe200078008ff */
[----:B------:R-:W-:Y:S01]  /*dbd0*/  @!PT LDS RZ, [RZ] ;  /* 0x00000000fffff984 */ /* 0x000fe20000000800 */
[----:B------:R-:W-:Y:S01]  /*dbe0*/  @!PT LDS RZ, [RZ] ;  /* 0x00000000fffff984 */ /* 0x000fe20000000800 */
[----:B------:R-:W-:Y:S01]  /*dbf0*/  @!PT LDS RZ, [RZ] ;  /* 0x00000000fffff984 */ /* 0x000fe20000000800 */
[----:B------:R1:W-:Y:S01]  /*dc00*/  @!P3 LDGSTS.E.BYPASS.LTC128B.128 [R181+0x5000], [R122.64+0x40] ;  /* 0x050000407ab5bfae */ /* 0x0003e2000b901d46 */
[-C--:B------:R-:W-:Y:S02]  /*dc10*/  @!P3 LEA R126, P1, R3, R194.reuse, 0x1 ;  /* 0x000000c2037eb211 */ /* 0x080fe400078208ff */
[-CC-:B------:R-:W-:Y:S01]  /*dc20*/  @!P2 LEA.HI.X R121, R119, R195.reuse, R118.reuse, 0x1, P0 ;  /* 0x000000c37779a211 */ /* 0x180fe200000f0c76 */
        /* <DEDUP_REMOVED lines=11> */
[--C-:B------:R-:W-:Y:S01]  /*dce0*/  @!P2 LEA.HI.X R125, R3, R195, R118.reuse, 0x1, P0 ;  /* 0x000000c3037da211 */ /* 0x100fe200000f0c76 */
[----:B------:R-:W-:Y:S01]  /*dcf0*/  @!PT LDS RZ, [RZ] ;  /* 0x00000000fffff984 */ /* 0x000fe20000000800 */
[----:B------:R-:W-:Y:S01]  /*dd00*/  @!PT LDS RZ, [RZ] ;  /* 0x00000000fffff984 */ /* 0x000fe20000000800 */
[----:B------:R-:W-:Y:S01]  /*dd10*/  @!PT LDS RZ, [RZ] ;  /* 0x00000000fffff984 */ /* 0x000fe20000000800 */
[----:B------:R2:W-:Y:S01]  /*dd20*/  @!P4 LDGSTS.E.BYPASS.LTC128B.128 [R181+0x3800], [R130.64] ;  /* 0x0380000082b5cfae */ /* 0x0005e2000b901d46 */
[----:B------:R-:W-:Y:S03]  /*dd30*/  IADD3 R2, P5, R177, R3, RZ ;  /* 0x00000003b1027210 */ /* 0x000fe60007fbe0ff */
[----:B------:R1:W-:Y:S01]  /*dd40*/  @P3 STS.128 [R181+0x5800], RZ ;  /* 0x005800ffb5003388 */ /* 0x0003e20000000c00 */
[-C--:B------:R-:W-:Y:S01]  /*dd50*/  @!P2 LEA R134, P0, R2, R194.reuse, 0x1 ;  /* 0x000000c20286a211 */ /* 0x080fe200078008ff */
        /* <DEDUP_REMOVED lines=8> */
[CC--:B------:R-:W-:Y:S03]  /*dde0*/  @!P2 LEA.HI.X R135, R2.reuse, R195.reuse, R118, 0x1, P0 ;  /* 0x000000c30287a211 */ /* 0x0c0fe600000f0c76 */
        /* <DEDUP_REMOVED lines=8> */
[----:B------:R1:W-:Y:S01]  /*de70*/  @!P4 LDGSTS.E.BYPASS.LTC128B.128 [R181+0x4000], [R128.64] ;  /* 0x0400000080b5cfae */ /* 0x0003e2000b901d46 */
[C---:B--2---:R-:W-:Y:S03]  /*de80*/  @!P3 LEA R130, P1, R2.reuse, R194, 0x1 ;  /* 0x000000c20282b211 */ /* 0x044fe600078208ff */
[----:B------:R1:W-:Y:S01]  /*de90*/  @P3 STS.128 [R181+0x6000], RZ ;  /* 0x006000ffb5003388 */ /* 0x0003e20000000c00 */
[----:B------:R-:W-:Y:S01]  /*dea0*/  IMAD.MOV.U32 R194, RZ, RZ, R122 ;  /* 0x000000ffffc27224 */ /* 0x000fe200078e007a */
[----:B------:R-:W-:Y:S02]  /*deb0*/  @!P3 LEA.HI.X R131, R2, R195, R118, 0x1, P1 ;  /* 0x000000c30283b211 */ /* 0x000fe400008f0c76 */
        /* <DEDUP_REMOVED lines=26> */
.L_x_1865:
[----:B-1----:R-:W-:Y:S04]  /*e060*/  IADD3 R124, R180, -0x1, RZ ;  /* 0xffffffffb47c7810 */ /* 0x002fe80007ffe0ff */
[----:B------:R-:W-:Y:S04]  /*e070*/  LEA R2, R124, R179, 0x7 ;  /* 0x000000b37c027211 */ /* 0x000fe800078e38ff */
[----:B------:R-:W-:Y:S01]  /*e080*/  I2F R129, R2 ;  /* 0x0000000200817306 */ /* 0x000fe20000201400 */
[C---:B------:R-:W-:Y:S02]  /*e090*/  IADD3 R126, R2.reuse, 0x1, RZ ;  /* 0x00000001027e7810 */ /* 0x040fe40007ffe0ff */
[C---:B------:R-:W-:Y:S02]  /*e0a0*/  IADD3 R119, R2.reuse, 0x20, RZ ;  /* 0x0000002002777810 */ /* 0x040fe40007ffe0ff */
[C---:B------:R-:W-:Y:S02]  /*e0b0*/  IADD3 R118, R2.reuse, 0x21, RZ ;  /* 0x0000002102767810 */ /* 0x040fe40007ffe0ff */
[C---:B------:R-:W-:Y:S02]  /*e0c0*/  IADD3 R3, R2.reuse, 0x28, RZ ;  /* 0x0000002802037810 */ /* 0x040fe40007ffe0ff */
[C---:B------:R-:W-:Y:S01]  /*e0d0*/  IADD3 R128, R2.reuse, 0x29, RZ ;  /* 0x0000002902807810 */ /* 0x040fe20007ffe0ff */
[----:B------:R-:W-:Y:S01]  /*e0e0*/  I2F R126, R126 ;  /* 0x0000007e007e7306 */ /* 0x000fe20000201400 */
[C---:B------:R-:W-:Y:S02]  /*e0f0*/  IADD3 R127, R2.reuse, 0x8, RZ ;  /* 0x00000008027f7810 */ /* 0x040fe40007ffe0ff */
[C---:B------:R-:W-:Y:S02]  /*e100*/  IADD3 R125, R2.reuse, 0x9, RZ ;  /* 0x00000009027d7810 */ /* 0x040fe40007ffe0ff */
[C---:B------:R-:W-:Y:S02]  /*e110*/  IADD3 R123, R2.reuse, 0x10, RZ ;  /* 0x00000010027b7810 */ /* 0x040fe40007ffe0ff */
[C---:B------:R-:W-:Y:S02]  /*e120*/  IADD3 R122, R2.reuse, 0x11, RZ ;  /* 0x00000011027a7810 */ /* 0x040fe40007ffe0ff */
[C---:B------:R-:W-:Y:S01]  /*e130*/  IADD3 R121, R2.reuse, 0x18, RZ ;  /* 0x0000001802797810 */ /* 0x040fe20007ffe0ff */
[----:B------:R-:W-:Y:S01]  /*e140*/  I2F R127, R127 ;  /* 0x0000007f007f7306 */ /* 0x000fe20000201400 */
[----:B------:R-:W-:Y:S09]  /*e150*/  IADD3 R120, R2, 0x19, RZ ;  /* 0x0000001902787810 */ /* 0x000ff20007ffe0ff */
[----:B------:R-:W-:Y:S10]  /*e160*/  I2F R125, R125 ;  /* 0x0000007d007d7306 */ /* 0x000ff40000201400 */
[----:B------:R-:W-:Y:S10]  /*e170*/  I2F R123, R123 ;  /* 0x0000007b007b7306 */ /* 0x000ff40000201400 */
[----:B------:R-:W-:Y:S10]  /*e180*/  I2F R122, R122 ;  /* 0x0000007a007a7306 */ /* 0x000ff40000201400 */
[----:B------:R-:W-:Y:S10]  /*e190*/  I2F R121, R121 ;  /* 0x0000007900797306 */ /* 0x000ff40000201400 */
[----:B------:R-:W-:Y:S10]  /*e1a0*/  I2F R120, R120 ;  /* 0x0000007800787306 */ /* 0x000ff40000201400 */
[----:B------:R-:W-:Y:S10]  /*e1b0*/  I2F R119, R119 ;  /* 0x0000007700777306 */ /* 0x000ff40000201400 */
[----:B------:R-:W-:Y:S10]  /*e1c0*/  I2F R118, R118 ;  /* 0x0000007600767306 */ /* 0x000ff40000201400 */
[----:B------:R-:W-:Y:S10]  /*e1d0*/  I2F R3, R3 ;  /* 0x0000000300037306 */ /* 0x000ff40000201400 */
[----:B------:R-:W1:Y:S02]  /*e1e0*/  I2F R128, R128 ;  /* 0x0000008000807306 */ /* 0x000e640000201400 */
[C---:B-1----:R-:W-:Y:S02]  /*e1f0*/  FFMA.FTZ R27, R0.reuse, R128, R27 ;  /* 0x00000080001b7223 */ /* 0x042fe4000001001b */
[CC--:B------:R-:W-:Y:S02]  /*e200*/  FFMA.FTZ R6, R0.reuse, R129.reuse, R6 ;  /* 0x0000008100067223 */ /* 0x0c0fe40000010006 */
[----:B------:R-:W-:Y:S01]  /*e210*/  FFMA.FTZ R4, R0, R129, R4 ;  /* 0x0000008100047223 */ /* 0x000fe20000010004 */
[----:B------:R-:W-:Y:S01]  /*e220*/  IADD3 R129, R2, 0x30, RZ ;  /* 0x0000003002817810 */ /* 0x000fe20007ffe0ff */
[-C--:B------:R-:W-:Y:S01]  /*e230*/  FFMA.FTZ R7, R0, R126.reuse, R7 ;  /* 0x0000007e00077223 */ /* 0x080fe20000010007 */
[----:B------:R-:W-:Y:S01]  /*e240*/  FMNMX.FTZ R130, R6, R117, !PT ;  /* 0x0000007506827209 */ /* 0x000fe20007810000 */
[----:B------:R-:W-:Y:S01]  /*e250*/  FFMA.FTZ R5, R0, R126, R5 ;  /* 0x0000007e00057223 */ /* 0x000fe20000010005 */
[----:B------:R-:W-:Y:S01]  /*e260*/  IADD3 R126, R2, 0x31, RZ ;  /* 0x00000031027e7810 */ /* 0x000fe20007ffe0ff */
[CC--:B------:R-:W-:Y:S01]  /*e270*/  FFMA.FTZ R22, R0.reuse, R119.reuse, R22 ;  /* 0x0000007700167223 */ /* 0x0c0fe20000010016 */
[----:B------:R-:W1:Y:S01]  /*e280*/  I2F R129, R129 ;  /* 0x0000008100817306 */ /* 0x000e620000201400 */
[----:B------:R-:W-:Y:S01]  /*e290*/  FFMA.FTZ R20, R0, R119, R20 ;  /* 0x0000007700147223 */ /* 0x000fe20000010014 */
[----:B------:R-:W-:Y:S01]  /*e2a0*/  IADD3 R119, R2, 0x50, RZ ;  /* 0x0000005002777810 */ /* 0x000fe20007ffe0ff */
[CC--:B------:R-:W-:Y:S02]  /*e2b0*/  FFMA.FTZ R23, R0.reuse, R118.reuse, R23 ;  /* 0x0000007600177223 */ /* 0x0c0fe40000010017 */
[----:B------:R-:W-:Y:S01]  /*e2c0*/  FFMA.FTZ R21, R0, R118, R21 ;  /* 0x0000007600157223 */ /* 0x000fe20000010015 */
[----:B------:R-:W-:Y:S01]  /*e2d0*/  IADD3 R118, R2, 0x51, RZ ;  /* 0x0000005102767810 */ /* 0x000fe20007ffe0ff */
[CC--:B------:R-:W-:Y:S02]  /*e2e0*/  FFMA.FTZ R26, R0.reuse, R3.reuse, R26 ;  /* 0x00000003001a7223 */ /* 0x0c0fe4000001001a */
[C---:B------:R-:W-:Y:S01]  /*e2f0*/  FFMA.FTZ R24, R0.reuse, R3, R24 ;  /* 0x0000000300187223 */ /* 0x040fe20000010018 */
[----:B------:R-:W2:Y:S01]  /*e300*/  I2F R126, R126 ;  /* 0x0000007e007e7306 */ /* 0x000ea20000201400 */
[-C--:B------:R-:W-:Y:S01]  /*e310*/  FFMA.FTZ R10, R0, R127.reuse, R10 ;  /* 0x0000007f000a7223 */ /* 0x080fe2000001000a */
[----:B------:R-:W-:Y:S01]  /*e320*/  IADD3 R3, R2, 0x58, RZ ;  /* 0x0000005802037810 */ /* 0x000fe20007ffe0ff */
[----:B------:R-:W-:Y:S01]  /*e330*/  FFMA.FTZ R8, R0, R127, R8 ;  /* 0x0000007f00087223 */ /* 0x000fe20000010008 */
[----:B------:R-:W-:Y:S01]  /*e340*/  IADD3 R127, R2, 0x38, RZ ;  /* 0x00000038027f7810 */ /* 0x000fe20007ffe0ff */
[CC--:B------:R-:W-:Y:S02]  /*e350*/  FFMA.FTZ R11, R0.reuse, R125.reuse, R11 ;  /* 0x0000007d000b7223 */ /* 0x0c0fe4000001000b */
[----:B------:R-:W-:Y:S01]  /*e360*/  FFMA.FTZ R9, R0, R125, R9 ;  /* 0x0000007d00097223 */ /* 0x000fe20000010009 */
[----:B------:R-:W-:Y:S01]  /*e370*/  IADD3 R125, R2, 0x39, RZ ;  /* 0x00000039027d7810 */ /* 0x000fe20007ffe0ff */
[CC--:B------:R-:W-:Y:S01]  /*e380*/  FFMA.FTZ R14, R0.reuse, R123.reuse, R14 ;  /* 0x0000007b000e7223 */ /* 0x0c0fe2000001000e */
[----:B------:R-:W3:Y:S01]  /*e390*/  I2F R127, R127 ;  /* 0x0000007f007f7306 */ /* 0x000ee20000201400 */
[----:B------:R-:W-:Y:S01]  /*e3a0*/  FFMA.FTZ R12, R0, R123, R12 ;  /* 0x0000007b000c7223 */ /* 0x000fe2000001000c */
[----:B------:R-:W-:Y:S01]  /*e3b0*/  IADD3 R123, R2, 0x40, RZ ;  /* 0x00000040027b7810 */ /* 0x000fe20007ffe0ff */
[C---:B------:R-:W-:Y:S02]  /*e3c0*/  FFMA.FTZ R15, R0.reuse, R122, R15 ;  /* 0x0000007a000f7223 */ /* 0x040fe4000001000f */
[CC--:B-1----:R-:W-:Y:S02]  /*e3d0*/  FFMA.FTZ R30, R0.reuse, R129.reuse, R30 ;  /* 0x00000081001e7223 */ /* 0x0c2fe4000001001e */
[C---:B------:R-:W-:Y:S01]  /*e3e0*/  FFMA.FTZ R28, R0.reuse, R129, R28 ;  /* 0x00000081001c7223 */ /* 0x040fe2000001001c */
[----:B------:R-:W-:Y:S01]  /*e3f0*/  FMNMX.FTZ R129, R7, R130, !PT ;  /* 0x0000008207817209 */ /* 0x000fe20007810000 */
[----:B------:R-:W-:Y:S01]  /*e400*/  FFMA.FTZ R13, R0, R122, R13 ;  /* 0x0000007a000d7223 */ /* 0x000fe2000001000d */
[----:B------:R-:W1:Y:S01]  /*e410*/  I2F R125, R125 ;  /* 0x0000007d007d7306 */ /* 0x000e620000201400 */
[----:B------:R-:W-:Y:S01]  /*e420*/  FMNMX.FTZ R130, R4, R116, !PT ;  /* 0x0000007404827209 */ /* 0x000fe20007810000 */
[----:B------:R-:W-:Y:S01]  /*e430*/  FFMA.FTZ R18, R0, R121, R18 ;  /* 0x0000007900127223 */ /* 0x000fe20000010012 */
[----:B------:R-:W-:Y:S01]  /*e440*/  IADD3 R122, R2, 0x41, RZ ;  /* 0x00000041027a7810 */ /* 0x000fe20007ffe0ff */
[C---:B--2---:R-:W-:Y:S01]  /*e450*/  FFMA.FTZ R31, R0.reuse, R126, R31 ;  /* 0x0000007e001f7223 */ /* 0x044fe2000001001f */
[----:B------:R-:W-:Y:S01]  /*e460*/  FMNMX.FTZ R131, R5, R130, !PT ;  /* 0x0000008205837209 */ /* 0x000fe20007810000 */
[----:B------:R-:W-:Y:S01]  /*e470*/  FFMA.FTZ R29, R0, R126, R29 ;  /* 0x0000007e001d7223 */ /* 0x000fe2000001001d */
[----:B------:R-:W-:Y:S01]  /*e480*/  FMNMX.FTZ R126, R10, R129, !PT ;  /* 0x000000810a7e7209 */ /* 0x000fe20007810000 */
[----:B------:R-:W-:Y:S01]  /*e490*/  FFMA.FTZ R16, R0, R121, R16 ;  /* 0x0000007900107223 */ /* 0x000fe20000010010 */
[----:B------:R-:W-:Y:S01]  /*e4a0*/  FMNMX.FTZ R130, R8, R131, !PT ;  /* 0x0000008308827209 */ /* 0x000fe20007810000 */
[----:B------:R-:W2:Y:S01]  /*e4b0*/  I2F R123, R123 ;  /* 0x0000007b007b7306 */ /* 0x000ea20000201400 */
[----:B------:R-:W-:Y:S01]  /*e4c0*/  FMNMX.FTZ R129, R11, R126, !PT ;  /* 0x0000007e0b817209 */ /* 0x000fe20007810000 */
[C---:B------:R-:W-:Y:S01]  /*e4d0*/  FFMA.FTZ R19, R0.reuse, R120, R19 ;  /* 0x0000007800137223 */ /* 0x040fe20000010013 */
[----:B------:R-:W-:Y:S01]  /*e4e0*/  FMNMX.FTZ R131, R9, R130, !PT ;  /* 0x0000008209837209 */ /* 0x000fe20007810000 */
[----:B------:R-:W-:Y:S01]  /*e4f0*/  FFMA.FTZ R17, R0, R120, R17 ;  /* 0x0000007800117223 */ /* 0x000fe20000010011 */
[----:B------:R-:W-:Y:S01]  /*e500*/  FMNMX.FTZ R126, R14, R129, !PT ;  /* 0x000000810e7e7209 */ /* 0x000fe20007810000 */
[----:B------:R-:W-:Y:S01]  /*e510*/  FFMA.FTZ R25, R0, R128, R25 ;  /* 0x0000008000197223 */ /* 0x000fe20000010019 */
[----:B------:R-:W-:Y:S01]  /*e520*/  FMNMX.FTZ R130, R12, R131, !PT ;  /* 0x000000830c827209 */ /* 0x000fe20007810000 */
[CC--:B---3--:R-:W-:Y:S01]  /*e530*/  FFMA.FTZ R34, R0.reuse, R127.reuse, R34 ;  /* 0x0000007f00227223 */ /* 0x0c8fe20000010022 */
[----:B------:R-:W-:Y:S01]  /*e540*/  FMNMX.FTZ R129, R15, R126, !PT ;  /* 0x0000007e0f817209 */ /* 0x000fe20007810000 */
[----:B------:R-:W3:Y:S01]  /*e550*/  I2F R119, R119 ;  /* 0x0000007700777306 */ /* 0x000ee20000201400 */
[----:B------:R-:W-:Y:S01]  /*e560*/  FMNMX.FTZ R131, R13, R130, !PT ;  /* 0x000000820d837209 */ /* 0x000fe20007810000 */
[----:B------:R-:W-:Y:S01]  /*e570*/  FFMA.FTZ R32, R0, R127, R32 ;  /* 0x0000007f00207223 */ /* 0x000fe20000010020 */
[----:B------:R-:W-:Y:S01]  /*e580*/  FMNMX.FTZ R126, R18, R129, !PT ;  /* 0x00000081127e7209 */ /* 0x000fe20007810000 */
[----:B-1----:R-:W-:Y:S01]  /*e590*/  FFMA.FTZ R35, R0, R125, R35 ;  /* 0x0000007d00237223 */ /* 0x002fe20000010023 */
[----:B------:R-:W-:Y:S01]  /*e5a0*/  FMNMX.FTZ R130, R16, R131, !PT ;  /* 0x0000008310827209 */ /* 0x000fe20007810000 */
[----:B------:R-:W-:Y:S01]  /*e5b0*/  FFMA.FTZ R33, R0, R125, R33 ;  /* 0x0000007d00217223 */ /* 0x000fe20000010021 */
[----:B------:R-:W-:Y:S02]  /*e5c0*/  FMNMX.FTZ R129, R19, R126, !PT ;  /* 0x0000007e13817209 */ /* 0x000fe40007810000 */
[----:B------:R-:W-:Y:S01]  /*e5d0*/  IADD3 R120, R2, 0x49, RZ ;  /* 0x0000004902787810 */ /* 0x000fe20007ffe0ff */
[----:B------:R-:W1:Y:S01]  /*e5e0*/  I2F R122, R122 ;  /* 0x0000007a007a7306 */ /* 0x000e620000201400 */
[----:B------:R-:W-:Y:S02]  /*e5f0*/  FMNMX.FTZ R126, R22, R129, !PT ;  /* 0x00000081167e7209 */ /* 0x000fe40007810000 */
[----:B------:R-:W-:Y:S01]  /*e600*/  FMNMX.FTZ R131, R17, R130, !PT ;  /* 0x0000008211837209 */ /* 0x000fe20007810000 */
[CC--:B--2---:R-:W-:Y:S01]  /*e610*/  FFMA.FTZ R38, R0.reuse, R123.reuse, R38 ;  /* 0x0000007b00267223 */ /* 0x0c4fe20000010026 */
[----:B------:R-:W-:Y:S01]  /*e620*/  FMNMX.FTZ R129, R23, R126, !PT ;  /* 0x0000007e17817209 */ /* 0x000fe20007810000 */
[----:B------:R-:W-:Y:S01]  /*e630*/  FFMA.FTZ R36, R0, R123, R36 ;  /* 0x0000007b00247223 */ /* 0x000fe20000010024 */
[----:B------:R-:W-:Y:S02]  /*e640*/  FMNMX.FTZ R130, R20, R131, !PT ;  /* 0x0000008314827209 */ /* 0x000fe40007810000 */
[----:B------:R-:W-:Y:S01]  /*e650*/  FMNMX.FTZ R126, R26, R129, !PT ;  /* 0x000000811a7e7209 */ /* 0x000fe20007810000 */
[----:B------:R-:W2:Y:S01]  /*e660*/  I2F R120, R120 ;  /* 0x0000007800787306 */ /* 0x000ea20000201400 */
[----:B------:R-:W-:Y:S02]  /*e670*/  IADD3 R121, R2, 0x48, RZ ;  /* 0x0000004802797810 */ /* 0x000fe40007ffe0ff */
[----:B------:R-:W-:Y:S01]  /*e680*/  FMNMX.FTZ R131, R21, R130, !PT ;  /* 0x0000008215837209 */ /* 0x000fe20007810000 */
[CC--:B---3--:R-:W-:Y:S01]  /*e690*/  FFMA.FTZ R46, R0.reuse, R119.reuse, R46 ;  /* 0x00000077002e7223 */ /* 0x0c8fe2000001002e */
[----:B------:R-:W-:Y:S01]  /*e6a0*/  FMNMX.FTZ R129, R27, R126, !PT ;  /* 0x0000007e1b817209 */ /* 0x000fe20007810000 */
[----:B------:R-:W-:Y:S01]  /*e6b0*/  FFMA.FTZ R44, R0, R119, R44 ;  /* 0x00000077002c7223 */ /* 0x000fe2000001002c */
[----:B------:R-:W-:Y:S02]  /*e6c0*/  FMNMX.FTZ R130, R24, R131, !PT ;  /* 0x0000008318827209 */ /* 0x000fe40007810000 */
[----:B------:R-:W-:Y:S01]  /*e6d0*/  FMNMX.FTZ R126, R30, R129, !PT ;  /* 0x000000811e7e7209 */ /* 0x000fe20007810000 */
[----:B------:R-:W3:Y:S01]  /*e6e0*/  I2F R121, R121 ;  /* 0x0000007900797306 */ /* 0x000ee20000201400 */
[----:B------:R-:W-:Y:S02]  /*e6f0*/  FMNMX.FTZ R131, R25, R130, !PT ;  /* 0x0000008219837209 */ /* 0x000fe40007810000 */
[----:B------:R-:W-:Y:S01]  /*e700*/  FMNMX.FTZ R129, R31, R126, !PT ;  /* 0x0000007e1f817209 */ /* 0x000fe20007810000 */
[-C--:B-1----:R-:W-:Y:S01]  /*e710*/  FFMA.FTZ R39, R0, R122.reuse, R39 ;  /* 0x0000007a00277223 */ /* 0x082fe20000010027 */
[----:B------:R-:W-:Y:S01]  /*e720*/  FMNMX.FTZ R130, R28, R131, !PT ;  /* 0x000000831c827209 */ /* 0x000fe20007810000 */
[----:B------:R-:W-:Y:S01]  /*e730*/  FFMA.FTZ R37, R0, R122, R37 ;  /* 0x0000007a00257223 */ /* 0x000fe20000010025 */
[----:B------:R-:W-:Y:S02]  /*e740*/  FMNMX.FTZ R126, R34, R129, !PT ;  /* 0x00000081227e7209 */ /* 0x000fe40007810000 */
[----:B------:R-:W-:Y:S01]  /*e750*/  FMNMX.FTZ R131, R29, R130, !PT ;  /* 0x000000821d837209 */ /* 0x000fe20007810000 */
[----:B------:R-:W1:Y:S01]  /*e760*/  I2F R118, R118 ;  /* 0x0000007600767306 */ /* 0x000e620000201400 */
[----:B------:R-:W-:Y:S02]  /*e770*/  IADD3 R128, R2, 0x59, RZ ;  /* 0x0000005902807810 */ /* 0x000fe40007ffe0ff */
[----:B------:R-:W-:Y:S01]  /*e780*/  FMNMX.FTZ R129, R35, R126, !PT ;  /* 0x0000007e23817209 */ /* 0x000fe20007810000 */
[-C--:B--2---:R-:W-:Y:S01]  /*e790*/  FFMA.FTZ R43, R0, R120.reuse, R43 ;  /* 0x00000078002b7223 */ /* 0x084fe2000001002b */
[----:B------:R-:W-:Y:S01]  /*e7a0*/  FMNMX.FTZ R130, R32, R131, !PT ;  /* 0x0000008320827209 */ /* 0x000fe20007810000 */
[----:B------:R-:W-:Y:S01]  /*e7b0*/  FFMA.FTZ R41, R0, R120, R41 ;  /* 0x0000007800297223 */ /* 0x000fe20000010029 */
[C---:B------:R-:W-:Y:S02]  /*e7c0*/  IADD3 R120, R2.reuse, 0x71, RZ ;  /* 0x0000007102787810 */ /* 0x040fe40007ffe0ff */
[----:B------:R-:W-:Y:S01]  /*e7d0*/  IADD3 R127, R2, 0x60, RZ ;  /* 0x00000060027f7810 */ /* 0x000fe20007ffe0ff */
[----:B------:R-:W2:Y:S01]  /*e7e0*/  I2F R3, R3 ;  /* 0x0000000300037306 */ /* 0x000ea20000201400 */
[----:B------:R-:W-:Y:S02]  /*e7f0*/  FMNMX.FTZ R126, R38, R129, !PT ;  /* 0x00000081267e7209 */ /* 0x000fe40007810000 */
[----:B------:R-:W-:Y:S01]  /*e800*/  FMNMX.FTZ R131, R33, R130, !PT ;  /* 0x0000008221837209 */ /* 0x000fe20007810000 */
[-C--:B---3--:R-:W-:Y:S01]  /*e810*/  FFMA.FTZ R42, R0, R121.reuse, R42 ;  /* 0x00000079002a7223 */ /* 0x088fe2000001002a */
[----:B------:R-:W-:Y:S01]  /*e820*/  IADD3 R125, R2, 0x61, RZ ;  /* 0x00000061027d7810 */ /* 0x000fe20007ffe0ff */
[----:B------:R-:W-:Y:S01]  /*e830*/  FFMA.FTZ R40, R0, R121, R40 ;  /* 0x0000007900287223 */ /* 0x000fe20000010028 */
[----:B------:R-:W-:Y:S02]  /*e840*/  FMNMX.FTZ R129, R39, R126, !PT ;  /* 0x0000007e27817209 */ /* 0x000fe40007810000 */
[----:B------:R-:W-:Y:S01]  /*e850*/  FMNMX.FTZ R126, R36, R131, !PT ;  /* 0x00000083247e7209 */ /* 0x000fe20007810000 */
[----:B------:R-:W3:Y:S01]  /*e860*/  I2F R128, R128 ;  /* 0x0000008000807306 */ /* 0x000ee20000201400 */
[----:B------:R-:W-:Y:S02]  /*e870*/  IADD3 R123, R2, 0x68, RZ ;  /* 0x00000068027b7810 */ /* 0x000fe40007ffe0ff */
[----:B------:R-:W-:Y:S01]  /*e880*/  FMNMX.FTZ R130, R42, R129, !PT ;  /* 0x000000812a827209 */ /* 0x000fe20007810000 */
[C---:B-1----:R-:W-:Y:S01]  /*e890*/  FFMA.FTZ R47, R0.reuse, R118, R47 ;  /* 0x00000076002f7223 */ /* 0x042fe2000001002f */
[----:B------:R-:W-:Y:S01]  /*e8a0*/  FMNMX.FTZ R133, R37, R126, !PT ;  /* 0x0000007e25857209 */ /* 0x000fe20007810000 */
[----:B------:R-:W-:Y:S01]  /*e8b0*/  FFMA.FTZ R45, R0, R118, R45 ;  /* 0x00000076002d7223 */ /* 0x000fe2000001002d */
[----:B------:R-:W-:Y:S02]  /*e8c0*/  IADD3 R122, R2, 0x69, RZ ;  /* 0x00000069027a7810 */ /* 0x000fe40007ffe0ff */
[----:B------:R-:W-:Y:S01]  /*e8d0*/  FMNMX.FTZ R131, R43, R130, !PT ;  /* 0x000000822b837209 */ /* 0x000fe20007810000 */
[----:B------:R-:W1:Y:S01]  /*e8e0*/  I2F R119, R120 ;  /* 0x0000007800777306 */ /* 0x000e620000201400 */
[----:B------:R-:W-:Y:S02]  /*e8f0*/  FMNMX.FTZ R126, R40, R133, !PT ;  /* 0x00000085287e7209 */ /* 0x000fe40007810000 */
[----:B------:R-:W-:Y:S01]  /*e900*/  IADD3 R121, R2, 0x70, RZ ;  /* 0x0000007002797810 */ /* 0x000fe20007ffe0ff */
[----:B--2---:R-:W-:Y:S01]  /*e910*/  FFMA.FTZ R50, R0, R3, R50 ;  /* 0x0000000300327223 */ /* 0x004fe20000010032 */
[----:B------:R-:W-:Y:S01]  /*e920*/  FMNMX.FTZ R118, R46, R131, !PT ;  /* 0x000000832e767209 */ /* 0x000fe20007810000 */
[----:B------:R-:W-:Y:S01]  /*e930*/  FFMA.FTZ R48, R0, R3, R48 ;  /* 0x0000000300307223 */ /* 0x000fe20000010030 */
[----:B------:R-:W-:Y:S02]  /*e940*/  FMNMX.FTZ R3, R41, R126, !PT ;  /* 0x0000007e29037209 */ /* 0x000fe40007810000 */
[----:B------:R-:W-:Y:S01]  /*e950*/  FMNMX.FTZ R131, R47, R118, !PT ;  /* 0x000000762f837209 */ /* 0x000fe20007810000 */
[----:B------:R-:W2:Y:S01]  /*e960*/  I2F R127, R127 ;  /* 0x0000007f007f7306 */ /* 0x000ea20000201400 */
[----:B------:R-:W-:Y:S02]  /*e970*/  FMNMX.FTZ R118, R44, R3, !PT ;  /* 0x000000032c767209 */ /* 0x000fe40007810000 */
[----:B------:R-:W-:Y:S01]  /*e980*/  IADD3 R129, R2, 0x78, RZ ;  /* 0x0000007802817810 */ /* 0x000fe20007ffe0ff */
[C---:B---3--:R-:W-:Y:S01]  /*e990*/  FFMA.FTZ R51, R0.reuse, R128, R51 ;  /* 0x0000008000337223 */ /* 0x048fe20000010033 */
[----:B------:R-:W-:Y:S01]  /*e9a0*/  FMNMX.FTZ R3, R45, R118, !PT ;  /* 0x000000762d037209 */ /* 0x000fe20007810000 */
[----:B------:R-:W-:Y:S01]  /*e9b0*/  FFMA.FTZ R49, R0, R128, R49 ;  /* 0x0000008000317223 */ /* 0x000fe20000010031 */
[----:B------:R-:W-:Y:S02]  /*e9c0*/  IADD3 R2, R2, 0x79, RZ ;  /* 0x0000007902027810 */ /* 0x000fe40007ffe0ff */
[----:B------:R-:W-:Y:S01]  /*e9d0*/  FMNMX.FTZ R118, R48, R3, !PT ;  /* 0x0000000330767209 */ /* 0x000fe20007810000 */
[----:B------:R-:W3:Y:S03]  /*e9e0*/  I2F R125, R125 ;  /* 0x0000007d007d7306 */ /* 0x000ee60000201400 */
[----:B------:R-:W-:Y:S01]  /*e9f0*/  FMNMX.FTZ R3, R49, R118, !PT ;  /* 0x0000007631037209 */ /* 0x000fe20007810000 */
[----:B-1----:R-:W-:Y:S01]  /*ea00*/  FFMA.FTZ R63, R0, R119, R63 ;  /* 0x00000077003f7223 */ /* 0x002fe2000001003f */
[----:B------:R-:W-:Y:S01]  /*ea10*/  FMNMX.FTZ R120, R50, R131, !PT ;  /* 0x0000008332787209 */ /* 0x000fe20007810000 */
[C---:B------:R-:W-:Y:S03]  /*ea20*/  FFMA.FTZ R61, R0.reuse, R119, R61 ;  /* 0x00000077003d7223 */ /* 0x040fe6000001003d */
[----:B------:R-:W-:Y:S01]  /*ea30*/  FMNMX.FTZ R131, R51, R120, !PT ;  /* 0x0000007833837209 */ /* 0x000fe20007810000 */
[----:B------:R-:W1:Y:S01]  /*ea40*/  I2F R123, R123 ;  /* 0x0000007b007b7306 */ /* 0x000e620000201400 */
[CC--:B--2---:R-:W-:Y:S02]  /*ea50*/  FFMA.FTZ R54, R0.reuse, R127.reuse, R54 ;  /* 0x0000007f00367223 */ /* 0x0c4fe40000010036 */
[----:B------:R-:W-:Y:S03]  /*ea60*/  FFMA.FTZ R52, R0, R127, R52 ;  /* 0x0000007f00347223 */ /* 0x000fe60000010034 */
[----:B------:R-:W-:Y:S04]  /*ea70*/  FMNMX.FTZ R120, R54, R131, !PT ;  /* 0x0000008336787209 */ /* 0x000fe80007810000 */
[----:B------:R-:W2:Y:S01]  /*ea80*/  I2F R122, R122 ;  /* 0x0000007a007a7306 */ /* 0x000ea20000201400 */
[----:B------:R-:W-:Y:S01]  /*ea90*/  FMNMX.FTZ R118, R52, R3, !PT ;  /* 0x0000000334767209 */ /* 0x000fe20007810000 */
[CC--:B---3--:R-:W-:Y:S02]  /*eaa0*/  FFMA.FTZ R55, R0.reuse, R125.reuse, R55 ;  /* 0x0000007d00377223 */ /* 0x0c8fe40000010037 */
[C---:B------:R-:W-:Y:S03]  /*eab0*/  FFMA.FTZ R53, R0.reuse, R125, R53 ;  /* 0x0000007d00357223 */ /* 0x040fe60000010035 */
[----:B------:R-:W-:Y:S03]  /*eac0*/  FMNMX.FTZ R127, R55, R120, !PT ;  /* 0x00000078377f7209 */ /* 0x000fe60007810000 */
[----:B------:R-:W3:Y:S01]  /*ead0*/  I2F R121, R121 ;  /* 0x0000007900797306 */ /* 0x000ee20000201400 */
[----:B------:R-:W-:Y:S01]  /*eae0*/  FMNMX.FTZ R3, R53, R118, !PT ;  /* 0x0000007635037209 */ /* 0x000fe20007810000 */
[CC--:B-1----:R-:W-:Y:S02]  /*eaf0*/  FFMA.FTZ R58, R0.reuse, R123.reuse, R58 ;  /* 0x0000007b003a7223 */ /* 0x0c2fe4000001003a */
[----:B------:R-:W-:Y:S03]  /*eb00*/  FFMA.FTZ R56, R0, R123, R56 ;  /* 0x0000007b00387223 */ /* 0x000fe60000010038 */
[----:B------:R-:W-:Y:S03]  /*eb10*/  FMNMX.FTZ R120, R58, R127, !PT ;  /* 0x0000007f3a787209 */ /* 0x000fe60007810000 */
[----:B------:R-:W1:Y:S01]  /*eb20*/  I2F R129, R129 ;  /* 0x0000008100817306 */ /* 0x000e620000201400 */
[----:B------:R-:W-:Y:S01]  /*eb30*/  FMNMX.FTZ R118, R56, R3, !PT ;  /* 0x0000000338767209 */ /* 0x000fe20007810000 */
[CC--:B--2---:R-:W-:Y:S02]  /*eb40*/  FFMA.FTZ R59, R0.reuse, R122.reuse, R59 ;  /* 0x0000007a003b7223 */ /* 0x0c4fe4000001003b */
[C---:B------:R-:W-:Y:S03]  /*eb50*/  FFMA.FTZ R57, R0.reuse, R122, R57 ;  /* 0x0000007a00397223 */ /* 0x040fe60000010039 */
[----:B------:R-:W-:Y:S03]  /*eb60*/  FMNMX.FTZ R123, R59, R120, !PT ;  /* 0x000000783b7b7209 */ /* 0x000fe60007810000 */
[----:B------:R-:W2:Y:S01]  /*eb70*/  I2F R2, R2 ;  /* 0x0000000200027306 */ /* 0x000ea20000201400 */
[CC--:B---3--:R-:W-:Y:S02]  /*eb80*/  FFMA.FTZ R62, R0.reuse, R121.reuse, R62 ;  /* 0x00000079003e7223 */ /* 0x0c8fe4000001003e */
[----:B------:R-:W-:Y:S01]  /*eb90*/  FFMA.FTZ R60, R0, R121, R60 ;  /* 0x00000079003c7223 */ /* 0x000fe2000001003c */
[----:B------:R-:W-:Y:S02]  /*eba0*/  FMNMX.FTZ R121, R57, R118, !PT ;  /* 0x0000007639797209 */ /* 0x000fe40007810000 */
[----:B------:R-:W-:Y:S04]  /*ebb0*/  FMNMX.FTZ R120, R62, R123, !PT ;  /* 0x0000007b3e787209 */ /* 0x000fe80007810000 */
[----:B------:R-:W-:Y:S01]  /*ebc0*/  FMNMX.FTZ R3, R63, R120, !PT ;  /* 0x000000783f037209 */ /* 0x000fe20007810000 */
[----:B-1----:R-:W-:Y:S01]  /*ebd0*/  FFMA.FTZ R66, R0, R129, R66 ;  /* 0x0000008100427223 */ /* 0x002fe20000010042 */
[----:B------:R-:W-:Y:S01]  /*ebe0*/  FMNMX.FTZ R120, R60, R121, !PT ;  /* 0x000000793c787209 */ /* 0x000fe20007810000 */
[----:B------:R-:W-:Y:S03]  /*ebf0*/  FFMA.FTZ R64, R0, R129, R64 ;  /* 0x0000008100407223 */ /* 0x000fe60000010040 */
[----:B------:R-:W-:Y:S02]  /*ec00*/  FMNMX.FTZ R118, R66, R3, !PT ;  /* 0x0000000342767209 */ /* 0x000fe40007810000 */
[----:B------:R-:W-:Y:S01]  /*ec10*/  FMNMX.FTZ R3, R61, R120, !PT ;  /* 0x000000783d037209 */ /* 0x000fe20007810000 */
[CC--:B--2---:R-:W-:Y:S02]  /*ec20*/  FFMA.FTZ R67, R0.reuse, R2.reuse, R67 ;  /* 0x0000000200437223 */ /* 0x0c4fe40000010043 */
[----:B------:R-:W-:Y:S03]  /*ec30*/  FFMA.FTZ R65, R0, R2, R65 ;  /* 0x0000000200417223 */ /* 0x000fe60000010041 */
[----:B------:R-:W-:Y:S02]  /*ec40*/  FMNMX.FTZ R121, R67, R118, !PT ;  /* 0x0000007643797209 */ /* 0x000fe40007810000 */
[----:B------:R-:W-:Y:S03]  /*ec50*/  FMNMX.FTZ R118, R64, R3, !PT ;  /* 0x0000000340767209 */ /* 0x000fe60007810000 */
[----:B------:R-:W1:Y:S01]  /*ec60*/  SHFL.BFLY PT, R2, R121, 0x2, 0x1f ;  /* 0x0c401f0079027f89 */ /* 0x000e6200000e0000 */
[----:B------:R-:W-:Y:S07]  /*ec70*/  FMNMX.FTZ R122, R65, R118, !PT ;  /* 0x00000076417a7209 */ /* 0x000fee0007810000 */
[----:B------:R-:W2:Y:S01]  /*ec80*/  SHFL.BFLY PT, R3, R122, 0x2, 0x1f ;  /* 0x0c401f007a037f89 */ /* 0x000ea200000e0000 */
[----:B-1----:R-:W-:Y:S07]  /*ec90*/  FMNMX.FTZ R119, R121, R2, !PT ;  /* 0x0000000279777209 */ /* 0x002fee0007810000 */
[----:B------:R-:W1:Y:S01]  /*eca0*/  SHFL.BFLY PT, R2, R119, 0x1, 0x1f ;  /* 0x0c201f0077027f89 */ /* 0x000e6200000e0000 */
[----:B--2---:R-:W-:Y:S07]  /*ecb0*/  FMNMX.FTZ R120, R122, R3, !PT ;  /* 0x000000037a787209 */ /* 0x004fee0007810000 */
[----:B------:R-:W2:Y:S01]  /*ecc0*/  SHFL.BFLY PT, R3, R120, 0x1, 0x1f ;  /* 0x0c201f0078037f89 */ /* 0x000ea200000e0000 */
[----:B-1----:R-:W-:Y:S04]  /*ecd0*/  FMNMX.FTZ R2, R119, R2, !PT ;  /* 0x0000000277027209 */ /* 0x002fe80007810000 */
[C---:B------:R-:W-:Y:S01]  /*ece0*/  FSETP.NEU.FTZ.AND P0, PT, R2.reuse, -INF , PT ;  /* 0xff8000000200780b */ /* 0x040fe20003f1d000 */
[C---:B------:R-:W-:Y:S02]  /*ecf0*/  FADD.FTZ R118, -R2.reuse, R117 ;  /* 0x0000007502767221 */ /* 0x040fe40000010100 */
[----:B------:R-:W-:Y:S01]  /*ed00*/  FMUL.FTZ R121, R2, c[0x0][0x23c] ;  /* 0x00008f0002797a20 */ /* 0x000fe20000410000 */
[----:B--2---:R-:W-:Y:S01]  /*ed10*/  FMNMX.FTZ R3, R120, R3, !PT ;  /* 0x0000000378037209 */ /* 0x004fe20007810000 */
[----:B------:R-:W-:Y:S03]  /*ed20*/  FMUL.FTZ R117, R118, c[0x0][0x23c] ;  /* 0x00008f0076757a20 */ /* 0x000fe60000410000 */
[----:B------:R-:W-:Y:S01]  /*ed30*/  FSEL R119, R121, RZ, P0 ;  /* 0x000000ff79777208 */ /* 0x000fe20000000000 */
[C---:B------:R-:W-:Y:S01]  /*ed40*/  FADD.FTZ R118, -R3.reuse, R116 ;  /* 0x0000007403767221 */ /* 0x040fe20000010100 */
[C---:B------:R-:W-:Y:S01]  /*ed50*/  FSETP.NEU.FTZ.AND P0, PT, R3.reuse, -INF , PT ;  /* 0xff8000000300780b */ /* 0x040fe20003f1d000 */
[----:B------:R-:W1:Y:S01]  /*ed60*/  MUFU.EX2 R117, R117 ;  /* 0x0000007500757308 */ /* 0x000e620000000800 */
[----:B------:R-:W2:Y:S01]  /*ed70*/  LDSM.16.MT88.4 R120, [R170+0x9000] ;  /* 0x00900000aa78783b */ /* 0x000ea20000004200 */
[----:B------:R-:W-:Y:S02]  /*ed80*/  FMUL.FTZ R116, R118, c[0x0][0x23c] ;  /* 0x00008f0076747a20 */ /* 0x000fe40000410000 */
[----:B------:R-:W-:Y:S02]  /*ed90*/  FMUL.FTZ R118, R3, c[0x0][0x23c] ;  /* 0x00008f0003767a20 */ /* 0x000fe40000410000 */
[--C-:B------:R-:W-:Y:S02]  /*eda0*/  FFMA.FTZ R128, R10, c[0x0][0x23c], -R119.reuse ;  /* 0x00008f000a807a23 */ /* 0x100fe40000010877 */
[--C-:B------:R-:W-:Y:S01]  /*edb0*/  FFMA.FTZ R125, R11, c[0x0][0x23c], -R119.reuse ;  /* 0x00008f000b7d7a23 */ /* 0x100fe20000010877 */
[----:B------:R-:W-:Y:S01]  /*edc0*/  FSEL R118, R118, RZ, P0 ;  /* 0x000000ff76767208 */ /* 0x000fe20000000000 */
[----:B------:R-:W3:Y:S01]  /*edd0*/  MUFU.EX2 R116, R116 ;  /* 0x0000007400747308 */ /* 0x000ee20000000800 */
[--C-:B------:R-:W-:Y:S01]  /*ede0*/  FFMA.FTZ R138, R6, c[0x0][0x23c], -R119.reuse ;  /* 0x00008f00068a7a23 */ /* 0x100fe20000010877 */
[----:B------:R-:W-:Y:S01]  /*edf0*/  ISETP.GT.AND P0, PT, R180, 0x1, PT ;  /* 0x00000001b400780c */ /* 0x000fe20003f04270 */
[--C-:B------:R-:W-:Y:S01]  /*ee00*/  FFMA.FTZ R135, R7, c[0x0][0x23c], -R119.reuse ;  /* 0x00008f0007877a23 */ /* 0x100fe20000010877 */
[----:B------:R-:W-:Y:S01]  /*ee10*/  MOV R180, R124 ;  /* 0x0000007c00b47202 */ /* 0x000fe20000000f00 */
        /* <DEDUP_REMOVED lines=12> */
[C---:B---3--:R-:W-:Y:S02]  /*eee0*/  FMUL.FTZ R8, R116.reuse, R108 ;  /* 0x0000006c74087220 */ /* 0x048fe40000410000 */
[C---:B------:R-:W-:Y:S02]  /*eef0*/  FMUL.FTZ R9, R116.reuse, R109 ;  /* 0x0000006d74097220 */ /* 0x040fe40000410000 */
[----:B------:R-:W3:Y:S01]  /*ef00*/  LDSM.16.MT88.4 R108, [R168+0x9000] ;  /* 0x00900000a86c783b */ /* 0x000ee20000004200 */
[----:B------:R-:W-:Y:S01]  /*ef10*/  MUFU.EX2 R128, R128 ;  /* 0x0000008000807308 */ /* 0x000fe20000000800 */
        /* <DEDUP_REMOVED lines=18> */
[----:B------:R-:W1:Y:S01]  /*f040*/  MUFU.EX2 R129, R129 ;  /* 0x0000008100817308 */ /* 0x000e620000000800 */
[C---:B------:R-:W-:Y:S02]  /*f050*/  FMUL.FTZ R80, R116.reuse, R80 ;  /* 0x0000005074507220 */ /* 0x040fe40000410000 */
[C---:B------:R-:W-:Y:S01]  /*f060*/  FMUL.FTZ R81, R116.reuse, R81 ;  /* 0x0000005174517220 */ /* 0x040fe20000410000 */
[----:B----4-:R-:W-:Y:S01]  /*f070*/  F2FP.PACK_AB R115, R125, R128 ;  /* 0x000000807d73723e */ /* 0x010fe200000000ff */
        /* <DEDUP_REMOVED lines=21> */
[C---:B------:R-:W-:Y:S02]  /*f1d0*/  FMUL.FTZ R103, R117.reuse, R103 ;  /* 0x0000006775677220 */ /* 0x040fe40000410000 */
[C---:B------:R-:W-:Y:S02]  /*f1e0*/  FMUL.FTZ R100, R116.reuse, R100 ;  /* 0x0000006474647220 */ /* 0x040fe40000410000 */
[----:B------:R-:W-:Y:S01]  /*f1f0*/  FMUL.FTZ R101, R116, R101 ;  /* 0x0000006574657220 */ /* 0x000fe20000410000 */
[----:B----4-:R-:W-:Y:S01]  /*f200*/  F2FP.PACK_AB R114, R126, R127 ;  /* 0x0000007f7e72723e */ /* 0x010fe200000000ff */
[----:B------:R-:W-:Y:S02]  /*f210*/  FMUL.FTZ R14, R117, R106 ;  /* 0x0000006a750e7220 */ /* 0x000fe40000410000 */
[--C-:B------:R-:W-:Y:S02]  /*f220*/  FFMA.FTZ R131, R22, c[0x0][0x23c], -R119.reuse ;  /* 0x00008f0016837a23 */ /* 0x100fe40000010877 */
[--C-:B------:R-:W-:Y:S02]  /*f230*/  FFMA.FTZ R130, R23, c[0x0][0x23c], -R119.reuse ;  /* 0x00008f0017827a23 */ /* 0x100fe40000010877 */
[C---:B--2---:R-:W-:Y:S02]  /*f240*/  HMMA.16816.F32 R4, R112.reuse, R120, R4 ;  /* 0x000000787004723c */ /* 0x044fe40000001804 */
[----:B------:R-:W-:Y:S03]  /*f250*/  MUFU.EX2 R131, R131 ;  /* 0x0000008300837308 */ /* 0x000fe60000000800 */
[--C-:B------:R-:W-:Y:S02]  /*f260*/  FFMA.FTZ R132, R20, c[0x0][0x23c], -R118.reuse ;  /* 0x00008f0014847a23 */ /* 0x100fe40000010876 */
[--C-:B------:R-:W-:Y:S01]  /*f270*/  FFMA.FTZ R141, R30, c[0x0][0x23c], -R119.reuse ;  /* 0x00008f001e8d7a23 */ /* 0x100fe20000010877 */
[C---:B------:R-:W-:Y:S04]  /*f280*/  HMMA.16816.F32 R8, R112.reuse, R122, R8 ;  /* 0x0000007a7008723c */ /* 0x040fe80000001808 */
[--C-:B------:R-:W-:Y:S01]  /*f290*/  FFMA.FTZ R136, R31, c[0x0][0x23c], -R119.reuse ;  /* 0x00008f001f887a23 */ /* 0x100fe20000010877 */
[----:B------:R-:W-:Y:S01]  /*f2a0*/  MUFU.EX2 R130, R130 ;  /* 0x0000008200827308 */ /* 0x000fe20000000800 */
[--C-:B------:R-:W-:Y:S02]  /*f2b0*/  FFMA.FTZ R137, R34, c[0x0][0x23c], -R119.reuse ;  /* 0x00008f0022897a23 */ /* 0x100fe40000010877 */
[C---:B---3--:R-:W-:Y:S04]  /*f2c0*/  HMMA.16816.F32 R68, R112.reuse, R108, R68 ;  /* 0x0000006c7044723c */ /* 0x048fe80000001844 */
[--C-:B------:R-:W-:Y:S02]  /*f2d0*/  FFMA.FTZ R122, R25, c[0x0][0x23c], -R118.reuse ;  /* 0x00008f00197a7a23 */ /* 0x100fe40000010876 */
[--C-:B------:R-:W-:Y:S01]  /*f2e0*/  FFMA.FTZ R134, R35, c[0x0][0x23c], -R119.reuse ;  /* 0x00008f0023867a23 */ /* 0x100fe20000010877 */
[----:B------:R-:W-:Y:S01]  /*f2f0*/  MUFU.EX2 R132, R132 ;  /* 0x0000008400847308 */ /* 0x000fe20000000800 */
[C---:B------:R-:W-:Y:S01]  /*f300*/  HMMA.16816.F32 R72, R112.reuse, R110, R72 ;  /* 0x0000006e7048723c */ /* 0x040fe20000001848 */
[----:B------:R-:W1:Y:S03]  /*f310*/  LDSM.16.MT88.4 R108, [R170+0xb000] ;  /* 0x00b00000aa6c783b */ /* 0x000e660000004200 */
[--C-:B------:R-:W-:Y:S02]  /*f320*/  FFMA.FTZ R140, R28, c[0x0][0x23c], -R118.reuse ;  /* 0x00008f001c8c7a23 */ /* 0x100fe40000010876 */
[--C-:B------:R-:W-:Y:S02]  /*f330*/  FFMA.FTZ R139, R29, c[0x0][0x23c], -R118.reuse ;  /* 0x00008f001d8b7a23 */ /* 0x100fe40000010876 */
[--C-:B------:R-:W-:Y:S01]  /*f340*/  FFMA.FTZ R144, R32, c[0x0][0x23c], -R118.reuse ;  /* 0x00008f0020907a23 */ /* 0x100fe20000010876 */
[----:B------:R-:W-:Y:S01]  /*f350*/  LDSM.16.MT88.4 R28, [R170+0xc000] ;  /* 0x00c00000aa1c783b */ /* 0x000fe20000004200 */
[----:B------:R-:W-:Y:S02]  /*f360*/  MUFU.EX2 R122, R122 ;  /* 0x0000007a007a7308 */ /* 0x000fe40000000800 */
[--C-:B------:R-:W-:Y:S02]  /*f370*/  FFMA.FTZ R143, R33, c[0x0][0x23c], -R118.reuse ;  /* 0x00008f00218f7a23 */ /* 0x100fe40000010876 */
[--C-:B------:R-:W-:Y:S02]  /*f380*/  FFMA.FTZ R152, R38, c[0x0][0x23c], -R119.reuse ;  /* 0x00008f0026987a23 */ /* 0x100fe40000010877 */
[--C-:B------:R-:W-:Y:S01]  /*f390*/  FFMA.FTZ R147, R39, c[0x0][0x23c], -R119.reuse ;  /* 0x00008f0027937a23 */ /* 0x100fe20000010877 */
[----:B------:R-:W-:Y:S01]  /*f3a0*/  LDSM.16.MT88.4 R32, [R170+0xc400] ;  /* 0x00c40000aa20783b */ /* 0x000fe20000004200 */
[--C-:B------:R-:W-:Y:S02]  /*f3b0*/  FFMA.FTZ R148, R42, c[0x0][0x23c], -R119.reuse ;  /* 0x00008f002a947a23 */ /* 0x100fe40000010877 */
[--C-:B------:R-:W-:Y:S01]  /*f3c0*/  FFMA.FTZ R145, R43, c[0x0][0x23c], -R119.reuse ;  /* 0x00008f002b917a23 */ /* 0x100fe20000010877 */
[----:B------:R-:W-:Y:S01]  /*f3d0*/  MUFU.EX2 R141, R141 ;  /* 0x0000008d008d7308 */ /* 0x000fe20000000800 */
[--C-:B------:R-:W-:Y:S02]  /*f3e0*/  FFMA.FTZ R149, R36, c[0x0][0x23c], -R118.reuse ;  /* 0x00008f0024957a23 */ /* 0x100fe40000010876 */
[--C-:B------:R-:W-:Y:S02]  /*f3f0*/  FFMA.FTZ R150, R37, c[0x0][0x23c], -R118.reuse ;  /* 0x00008f0025967a23 */ /* 0x100fe40000010876 */
[----:B------:R-:W-:Y:S01]  /*f400*/  LDSM.16.MT88.4 R36, [R168+0xc800] ;  /* 0x00c80000a824783b */ /* 0x000fe20000004200 */
[--C-:B------:R-:W-:Y:S02]  /*f410*/  FFMA.FTZ R151, R40, c[0x0][0x23c], -R118.reuse ;  /* 0x00008f0028977a23 */ /* 0x100fe40000010876 */
[--C-:B------:R-:W-:Y:S02]  /*f420*/  FFMA.FTZ R154, R41, c[0x0][0x23c], -R118.reuse ;  /* 0x00008f00299a7a23 */ /* 0x100fe40000010876 */
[--C-:B------:R-:W-:Y:S01]  /*f430*/  FFMA.FTZ R123, R15, c[0x0][0x23c], -R119.reuse ;  /* 0x00008f000f7b7a23 */ /* 0x100fe20000010877 */
[----:B------:R-:W-:Y:S01]  /*f440*/  MUFU.EX2 R136, R136 ;  /* 0x0000008800887308 */ /* 0x000fe20000000800 */
[----:B------:R-:W-:Y:S01]  /*f450*/  FMUL.FTZ R15, R117, R107 ;  /* 0x0000006b750f7220 */ /* 0x000fe20000410000 */
[----:B------:R-:W-:Y:S01]  /*f460*/  LDSM.16.MT88.4 R40, [R168+0xe800] ;  /* 0x00e80000a828783b */ /* 0x000fe20000004200 */
[--C-:B------:R-:W-:Y:S02]  /*f470*/  FFMA.FTZ R133, R12, c[0x0][0x23c], -R118.reuse ;  /* 0x00008f000c857a23 */ /* 0x100fe40000010876 */
[----:B------:R-:W-:Y:S02]  /*f480*/  FMUL.FTZ R12, R116, R104 ;  /* 0x00000068740c7220 */ /* 0x000fe40000410000 */
[--C-:B------:R-:W-:Y:S01]  /*f490*/  FFMA.FTZ R121, R18, c[0x0][0x23c], -R119.reuse ;  /* 0x00008f0012797a23 */ /* 0x100fe20000010877 */
[C---:B-1----:R-:W-:Y:S02]  /*f4a0*/  HMMA.16816.F32 R76, R112.reuse, R108, R76 ;  /* 0x0000006c704c723c */ /* 0x042fe4000000184c */
[----:B------:R-:W-:Y:S01]  /*f4b0*/  MUFU.EX2 R123, R123 ;  /* 0x0000007b007b7308 */ /* 0x000fe20000000800 */
[--C-:B------:R-:W-:Y:S02]  /*f4c0*/  FFMA.FTZ R18, R13, c[0x0][0x23c], -R118.reuse ;  /* 0x00008f000d127a23 */ /* 0x100fe40000010876 */
[----:B------:R-:W-:Y:S02]  /*f4d0*/  FMUL.FTZ R13, R116, R105 ;  /* 0x00000069740d7220 */ /* 0x000fe40000410000 */
[----:B------:R-:W-:Y:S01]  /*f4e0*/  LDSM.16.MT88.4 R104, [R170+0x9400] ;  /* 0x00940000aa68783b */ /* 0x000fe20000004200 */
[C---:B------:R-:W-:Y:S04]  /*f4f0*/  HMMA.16816.F32 R80, R112.reuse, R110, R80 ;  /* 0x0000006e7050723c */ /* 0x040fe80000001850 */
[----:B------:R-:W-:Y:S01]  /*f500*/  MUFU.EX2 R121, R121 ;  /* 0x0000007900797308 */ /* 0x000fe20000000800 */
[--C-:B------:R-:W-:Y:S02]  /*f510*/  FFMA.FTZ R120, R19, c[0x0][0x23c], -R119.reuse ;  /* 0x00008f0013787a23 */ /* 0x100fe40000010877 */
[--C-:B------:R-:W-:Y:S01]  /*f520*/  FFMA.FTZ R52, R52, c[0x0][0x23c], -R118.reuse ;  /* 0x00008f0034347a23 */ /* 0x100fe20000010876 */
[----:B------:R-:W1:Y:S01]  /*f530*/  LDSM.16.MT88.4 R108, [R168+0xb000] ;  /* 0x00b00000a86c783b */ /* 0x000e620000004200 */
[--C-:B------:R-:W-:Y:S03]  /*f540*/  FFMA.FTZ R53, R53, c[0x0][0x23c], -R118.reuse ;  /* 0x00008f0035357a23 */ /* 0x100fe60000010876 */
        /* <DEDUP_REMOVED lines=9> */
[----:B------:R-:W-:Y:S02]  /*f5e0*/  FFMA.FTZ R64, R64, c[0x0][0x23c], -R118 ;  /* 0x00008f0040407a23 */ /* 0x000fe40000010876 */
[----:B------:R-:W-:Y:S02]  /*f5f0*/  FFMA.FTZ R138, R117, R196, R138 ;  /* 0x000000c4758a7223 */ /* 0x000fe4000001008a */
        /* <DEDUP_REMOVED lines=10> */
[----:B------:R-:W-:Y:S01]  /*f6a0*/  FFMA.FTZ R59, R62, c[0x0][0x23c], -R119 ;  /* 0x00008f003e3b7a23 */ /* 0x000fe20000010877 */
[C---:B-1----:R-:W-:Y:S03]  /*f6b0*/  HMMA.16816.F32 R84, R112.reuse, R108, R84 ;  /* 0x0000006c7054723c */ /* 0x042fe60000001854 */
[----:B------:R-:W-:Y:S02]  /*f6c0*/  FFMA.FTZ R62, R61, c[0x0][0x23c], -R118 ;  /* 0x00008f003d3e7a23 */ /* 0x000fe40000010876 */
[----:B------:R-:W-:Y:S01]  /*f6d0*/  FFMA.FTZ R142, R116, R197, R142 ;  /* 0x000000c5748e7223 */ /* 0x000fe2000001008e */
[----:B------:R-:W-:Y:S01]  /*f6e0*/  MUFU.EX2 R51, R51 ;  /* 0x0000003300337308 */ /* 0x000fe20000000800 */
[----:B------:R-:W-:Y:S01]  /*f6f0*/  FADD.FTZ R135, R135, R138 ;  /* 0x0000008a87877221 */ /* 0x000fe20000010000 */
[C---:B------:R-:W-:Y:S01]  /*f700*/  HMMA.16816.F32 R88, R112.reuse, R110, R88 ;  /* 0x0000006e7058723c */ /* 0x040fe20000001858 */
[----:B------:R-:W1:Y:S03]  /*f710*/  LDSM.16.MT88.4 R108, [R170+0xd000] ;  /* 0x00d00000aa6c783b */ /* 0x000e660000004200 */
[----:B------:R-:W-:Y:S01]  /*f720*/  FADD.FTZ R142, R129, R142 ;  /* 0x0000008e818e7221 */ /* 0x000fe20000010000 */
[----:B------:R-:W-:Y:S01]  /*f730*/  MOV R116, R3 ;  /* 0x0000000300747202 */ /* 0x000fe20000000f00 */
[----:B------:R-:W-:Y:S02]  /*f740*/  FADD.FTZ R128, R128, R135 ;  /* 0x0000008780807221 */ /* 0x000fe40000010000 */
[----:B------:R-:W-:Y:S01]  /*f750*/  MUFU.EX2 R54, R54 ;  /* 0x0000003600367308 */ /* 0x000fe20000000800 */
[----:B------:R-:W-:Y:S03]  /*f760*/  FADD.FTZ R127, R127, R142 ;  /* 0x0000008e7f7f7221 */ /* 0x000fe60000010000 */
[----:B------:R-:W-:Y:S02]  /*f770*/  FADD.FTZ R125, R125, R128 ;  /* 0x000000807d7d7221 */ /* 0x000fe40000010000 */
[----:B------:R-:W-:Y:S04]  /*f780*/  FADD.FTZ R126, R126, R127 ;  /* 0x0000007f7e7e7221 */ /* 0x000fe80000010000 */
[----:B------:R-:W-:Y:S10]  /*f790*/  MUFU.EX2 R55, R55 ;  /* 0x0000003700377308 */ /* 0x000ff40000000800 */
[----:B------:R-:W-:Y:S10]  /*f7a0*/  MUFU.EX2 R58, R58 ;  /* 0x0000003a003a7308 */ /* 0x000ff40000000800 */
[----:B------:R-:W2:Y:S01]  /*f7b0*/  MUFU.EX2 R120, R120 ;  /* 0x0000007800787308 */ /* 0x000ea20000000800 */
[C---:B-1----:R-:W-:Y:S09]  /*f7c0*/  HMMA.16816.F32 R92, R112.reuse, R108, R92 ;  /* 0x0000006c705c723c */ /* 0x042ff2000000185c */
[----:B------:R-:W-:Y:S01]  /*f7d0*/  MUFU.EX2 R133, R133 ;  /* 0x0000008500857308 */ /* 0x000fe20000000800 */
[C---:B------:R-:W-:Y:S01]  /*f7e0*/  HMMA.16816.F32 R96, R112.reuse, R110, R96 ;  /* 0x0000006e7060723c */ /* 0x040fe20000001860 */
[----:B------:R-:W1:Y:S08]  /*f7f0*/  LDSM.16.MT88.4 R108, [R168+0xd000] ;  /* 0x00d00000a86c783b */ /* 0x000e700000004200 */
[----:B------:R-:W-:Y:S03]  /*f800*/  MUFU.EX2 R137, R137 ;  /* 0x0000008900897308 */ /* 0x000fe60000000800 */
[----:B--2---:R-:W-:Y:S07]  /*f810*/  F2FP.PACK_AB R19, R120, R121 ;  /* 0x000000797813723e */ /* 0x004fee00000000ff */
[----:B------:R-:W-:Y:S10]  /*f820*/  MUFU.EX2 R134, R134 ;  /* 0x0000008600867308 */ /* 0x000ff40000000800 */
[----:B------:R-:W-:Y:S10]  /*f830*/  MUFU.EX2 R140, R140 ;  /* 0x0000008c008c7308 */ /* 0x000ff40000000800 */
[----:B------:R-:W-:Y:S01]  /*f840*/  MUFU.EX2 R139, R139 ;  /* 0x0000008b008b7308 */ /* 0x000fe20000000800 */
[C---:B-1----:R-:W-:Y:S07]  /*f850*/  HMMA.16816.F32 R100, R112.reuse, R108, R100 ;  /* 0x0000006c7064723c */ /* 0x042fee0000001864 */
[--C-:B------:R-:W-:Y:S01]  /*f860*/  FFMA.FTZ R109, R16, c[0x0][0x23c], -R118.reuse ;  /* 0x00008f00106d7a23 */ /* 0x100fe20000010876 */
[----:B------:R-:W-:Y:S01]  /*f870*/  HMMA.16816.F32 R12, R112, R110, R12 ;  /* 0x0000006e700c723c */ /* 0x000fe2000000180c */
[----:B------:R-:W1:Y:S06]  /*f880*/  MUFU.EX2 R108, R18 ;  /* 0x00000012006c7308 */ /* 0x000e6c0000000800 */
[--C-:B------:R-:W-:Y:S01]  /*f890*/  FFMA.FTZ R112, R17, c[0x0][0x23c], -R118.reuse ;  /* 0x00008f0011707a23 */ /* 0x100fe20000010876 */
[----:B------:R-:W-:Y:S01]  /*f8a0*/  F2FP.PACK_AB R17, R123, R146 ;  /* 0x000000927b11723e */ /* 0x000fe200000000ff */
[----:B------:R-:W-:Y:S02]  /*f8b0*/  FFMA.FTZ R115, R21, c[0x0][0x23c], -R118 ;  /* 0x00008f0015737a23 */ /* 0x000fe40000010876 */
[----:B------:R-:W2:Y:S01]  /*f8c0*/  MUFU.EX2 R109, R109 ;  /* 0x0000006d006d7308 */ /* 0x000ea20000000800 */
[----:B------:R-:W-:Y:S01]  /*f8d0*/  LDSM.16.MT88.4 R20, [R170+0x9800] ;  /* 0x00980000aa14783b */ /* 0x000fe20000004200 */
[--C-:B------:R-:W-:Y:S02]  /*f8e0*/  FFMA.FTZ R114, R26, c[0x0][0x23c], -R119.reuse ;  /* 0x00008f001a727a23 */ /* 0x100fe40000010877 */
[----:B------:R-:W-:Y:S02]  /*f8f0*/  FFMA.FTZ R113, R27, c[0x0][0x23c], -R119 ;  /* 0x00008f001b717a23 */ /* 0x000fe40000010877 */
[----:B------:R-:W-:Y:S04]  /*f900*/  FADD.FTZ R146, R146, R125 ;  /* 0x0000007d92927221 */ /* 0x000fe80000010000 */
[----:B------:R-:W3:Y:S01]  /*f910*/  MUFU.EX2 R112, R112 ;  /* 0x0000007000707308 */ /* 0x000ee20000000800 */
[----:B------:R-:W-:Y:S01]  /*f920*/  FADD.FTZ R146, R123, R146 ;  /* 0x000000927b927221 */ /* 0x000fe20000010000 */
[C---:B-1----:R-:W-:Y:S01]  /*f930*/  F2FP.PACK_AB R16, R108.reuse, R133 ;  /* 0x000000856c10723e */ /* 0x042fe200000000ff */
[----:B------:R-:W-:Y:S02]  /*f940*/  FADD.FTZ R133, R133, R126 ;  /* 0x0000007e85857221 */ /* 0x000fe40000010000 */
[----:B------:R-:W-:Y:S02]  /*f950*/  FADD.FTZ R121, R121, R146 ;  /* 0x0000009279797221 */ /* 0x000fe40000010000 */
[----:B------:R-:W-:Y:S03]  /*f960*/  FADD.FTZ R108, R108, R133 ;  /* 0x000000856c6c7221 */ /* 0x000fe60000010000 */
[----:B------:R-:W-:Y:S01]  /*f970*/  MUFU.EX2 R114, R114 ;  /* 0x0000007200727308 */ /* 0x000fe20000000800 */
[----:B------:R-:W-:Y:S02]  /*f980*/  FADD.FTZ R120, R120, R121 ;  /* 0x0000007978787221 */ /* 0x000fe40000010000 */
[----:B--2---:R-:W-:Y:S07]  /*f990*/  FADD.FTZ R61, R109, R108 ;  /* 0x0000006c6d3d7221 */ /* 0x004fee0000010000 */
[----:B------:R-:W1:Y:S01]  /*f9a0*/  MUFU.EX2 R113, R113 ;  /* 0x0000007100717308 */ /* 0x000e620000000800 */
[C---:B---3--:R-:W-:Y:S01]  /*f9b0*/  F2FP.PACK_AB R18, R112.reuse, R109 ;  /* 0x0000006d7012723e */ /* 0x048fe200000000ff */
[----:B------:R-:W-:Y:S01]  /*f9c0*/  FADD.FTZ R61, R112, R61 ;  /* 0x0000003d703d7221 */ /* 0x000fe20000010000 */
[----:B------:R-:W-:Y:S07]  /*f9d0*/  LDSM.16.MT88.4 R108, [R170+0xac00] ;  /* 0x00ac0000aa6c783b */ /* 0x000fee0000004200 */
[----:B------:R-:W2:Y:S01]  /*f9e0*/  MUFU.EX2 R115, R115 ;  /* 0x0000007300737308 */ /* 0x000ea20000000800 */
[C---:B------:R-:W-:Y:S08]  /*f9f0*/  HMMA.16816.F32 R4, R16.reuse, R104, R4 ;  /* 0x000000681004723c */ /* 0x040ff00000001804 */
[C---:B------:R-:W-:Y:S01]  /*fa00*/  HMMA.16816.F32 R8, R16.reuse, R106, R8 ;  /* 0x0000006a1008723c */ /* 0x040fe20000001808 */
[----:B------:R-:W3:Y:S01]  /*fa10*/  LDSM.16.MT88.4 R104, [R168+0x9400] ;  /* 0x00940000a868783b */ /* 0x000ee20000004200 */
[----:B------:R-:W-:Y:S10]  /*fa20*/  MUFU.EX2 R144, R144 ;  /* 0x0000009000907308 */ /* 0x000ff40000000800 */
[----:B------:R-:W-:Y:S10]  /*fa30*/  MUFU.EX2 R143, R143 ;  /* 0x0000008f008f7308 */ /* 0x000ff40000000800 */
[----:B------:R-:W-:Y:S10]  /*fa40*/  MUFU.EX2 R152, R152 ;  /* 0x0000009800987308 */ /* 0x000ff40000000800 */
[----:B------:R-:W-:Y:S01]  /*fa50*/  MUFU.EX2 R147, R147 ;  /* 0x0000009300937308 */ /* 0x000fe20000000800 */
[C---:B---3--:R-:W-:Y:S09]  /*fa60*/  HMMA.16816.F32 R68, R16.reuse, R104, R68 ;  /* 0x000000681044723c */ /* 0x048ff20000001844 */
[----:B------:R-:W-:Y:S01]  /*fa70*/  MUFU.EX2 R148, R148 ;  /* 0x0000009400947308 */ /* 0x000fe20000000800 */
[C---:B------:R-:W-:Y:S01]  /*fa80*/  HMMA.16816.F32 R72, R16.reuse, R106, R72 ;  /* 0x0000006a1048723c */ /* 0x040fe20000001848 */
[----:B------:R-:W3:Y:S08]  /*fa90*/  LDSM.16.MT88.4 R104, [R170+0xb400] ;  /* 0x00b40000aa68783b */ /* 0x000ef00000004200 */
        /* <DEDUP_REMOVED lines=20> */
[C---:B---3--:R-:W-:Y:S08]  /*fbe0*/  HMMA.16816.F32 R92, R16.reuse, R104, R92 ;  /* 0x00000068105c723c */ /* 0x048ff0000000185c */
[C---:B------:R-:W-:Y:S01]  /*fbf0*/  HMMA.16816.F32 R96, R16.reuse, R106, R96 ;  /* 0x0000006a1060723c */ /* 0x040fe20000001860 */
[----:B------:R-:W3:Y:S07]  /*fc00*/  LDSM.16.MT88.4 R104, [R168+0xd400] ;  /* 0x00d40000a868783b */ /* 0x000eee0000004200 */
[C---:B---3--:R-:W-:Y:S07]  /*fc10*/  HMMA.16816.F32 R100, R16.reuse, R104, R100 ;  /* 0x000000681064723c */ /* 0x048fee0000001864 */
[--C-:B------:R-:W-:Y:S01]  /*fc20*/  FFMA.FTZ R105, R24, c[0x0][0x23c], -R118.reuse ;  /* 0x00008f0018697a23 */ /* 0x100fe20000010876 */
[----:B------:R-:W-:Y:S01]  /*fc30*/  HMMA.16816.F32 R12, R16, R106, R12 ;  /* 0x0000006a100c723c */ /* 0x000fe2000000180c */
[----:B------:R-:W-:Y:S03]  /*fc40*/  LDSM.16.MT88.4 R24, [R168+0xa000] ;  /* 0x00a00000a818783b */ /* 0x000fe60000004200 */
[--C-:B------:R-:W-:Y:S01]  /*fc50*/  FFMA.FTZ R104, R63, c[0x0][0x23c], -R119.reuse ;  /* 0x00008f003f687a23 */ /* 0x100fe20000010877 */
[----:B------:R-:W3:Y:S01]  /*fc60*/  MUFU.EX2 R105, R105 ;  /* 0x0000006900697308 */ /* 0x000ee20000000800 */
[----:B------:R-:W-:Y:S01]  /*fc70*/  FFMA.FTZ R119, R67, c[0x0][0x23c], -R119 ;  /* 0x00008f0043777a23 */ /* 0x000fe20000010877 */
[----:B------:R-:W-:Y:S01]  /*fc80*/  F2FP.PACK_AB R17, R130, R131 ;  /* 0x000000838211723e */ /* 0x000fe200000000ff */
[--C-:B------:R-:W-:Y:S01]  /*fc90*/  FFMA.FTZ R63, R60, c[0x0][0x23c], -R118.reuse ;  /* 0x00008f003c3f7a23 */ /* 0x100fe20000010876 */
[----:B-1----:R-:W-:Y:S03]  /*fca0*/  F2FP.PACK_AB R19, R113, R114 ;  /* 0x000000727113723e */ /* 0x002fe600000000ff */
[----:B--2---:R-:W-:Y:S01]  /*fcb0*/  F2FP.PACK_AB R16, R115, R132 ;  /* 0x000000847310723e */ /* 0x004fe200000000ff */
[----:B------:R-:W-:Y:S02]  /*fcc0*/  FADD.FTZ R132, R132, R61 ;  /* 0x0000003d84847221 */ /* 0x000fe40000010000 */
[----:B------:R-:W-:Y:S01]  /*fcd0*/  MUFU.EX2 R60, R104 ;  /* 0x00000068003c7308 */ /* 0x000fe20000000800 */
[----:B------:R-:W-:Y:S02]  /*fce0*/  FFMA.FTZ R118, R65, c[0x0][0x23c], -R118 ;  /* 0x00008f0041767a23 */ /* 0x000fe40000010876 */
[----:B------:R-:W-:Y:S07]  /*fcf0*/  FADD.FTZ R132, R115, R132 ;  /* 0x0000008473847221 */ /* 0x000fee0000010000 */
[----:B------:R-:W-:Y:S01]  /*fd00*/  MUFU.EX2 R119, R119 ;  /* 0x0000007700777308 */ /* 0x000fe20000000800 */
[----:B---3--:R-:W-:Y:S09]  /*fd10*/  F2FP.PACK_AB R18, R122, R105 ;  /* 0x000000697a12723e */ /* 0x008ff200000000ff */
[----:B------:R-:W-:Y:S01]  /*fd20*/  MUFU.EX2 R118, R118 ;  /* 0x0000007600767308 */ /* 0x000fe20000000800 */
[C---:B------:R-:W-:Y:S08]  /*fd30*/  HMMA.16816.F32 R4, R16.reuse, R20, R4 ;  /* 0x000000141004723c */ /* 0x040ff00000001804 */
        /* <DEDUP_REMOVED lines=17> */
[----:B------:R-:W-:Y:S02]  /*fe50*/  F2FP.PACK_AB R17, R136, R141 ;  /* 0x0000008d8811723e */ /* 0x000fe400000000ff */
[----:B------:R-:W-:Y:S03]  /*fe60*/  F2FP.PACK_AB R19, R134, R137 ;  /* 0x000000898613723e */ /* 0x000fe600000000ff */
[----:B------:R-:W-:Y:S02]  /*fe70*/  F2FP.PACK_AB R16, R139, R140 ;  /* 0x0000008c8b10723e */ /* 0x000fe400000000ff */
[----:B------:R-:W-:Y:S07]  /*fe80*/  F2FP.PACK_AB R18, R143, R144 ;  /* 0x000000908f12723e */ /* 0x000fee00000000ff */
        /* <DEDUP_REMOVED lines=25> */
[C---:B------:R-:W-:Y:S08]  /*10020*/  HMMA.16816.F32 R68, R16.reuse, R24, R68 ;  /* 0x000000181044723c */ /* 0x040ff00000001844 */
        /* <DEDUP_REMOVED lines=40> */
[C---:B---3--:R-:W-:Y:S01]  /*102b0*/  HMMA.16816.F32 R4, R16.reuse, R28, R4 ;  /* 0x0000001c1004723c */ /* 0x048fe20000001804 */
[----:B------:R-:W3:Y:S07]  /*102c0*/  MUFU.EX2 R28, R66 ;  /* 0x00000042001c7308 */ /* 0x000eee0000000800 */
[C---:B------:R-:W-:Y:S03]  /*102d0*/  HMMA.16816.F32 R8, R16.reuse, R30, R8 ;  /* 0x0000001e1008723c */ /* 0x040fe60000001808 */
[----:B------:R-:W-:Y:S05]  /*102e0*/  MUFU.EX2 R29, R63 ;  /* 0x0000003f001d7308 */ /* 0x000fea0000000800 */
[C---:B-1----:R-:W-:Y:S05]  /*102f0*/  HMMA.16816.F32 R68, R16.reuse, R20, R68 ;  /* 0x000000141044723c */ /* 0x042fea0000001844 */
[----:B------:R-:W1:Y:S03]  /*10300*/  MUFU.EX2 R30, R62 ;  /* 0x0000003e001e7308 */ /* 0x000e660000000800 */
[C---:B------:R-:W-:Y:S01]  /*10310*/  HMMA.16816.F32 R72, R16.reuse, R22, R72 ;  /* 0x000000161048723c */ /* 0x040fe20000001848 */
[----:B------:R-:W4:Y:S03]  /*10320*/  LDSM.16.MT88.4 R20, [R168+0xac00] ;  /* 0x00ac0000a814783b */ /* 0x000f260000004200 */
[----:B---3--:R-:W-:Y:S03]  /*10330*/  F2FP.PACK_AB R107, R119, R28 ;  /* 0x0000001c776b723e */ /* 0x008fe600000000ff */
[----:B------:R-:W3:Y:S01]  /*10340*/  MUFU.EX2 R31, R64 ;  /* 0x00000040001f7308 */ /* 0x000ee20000000800 */
[C---:B------:R-:W-:Y:S07]  /*10350*/  HMMA.16816.F32 R76, R16.reuse, R32, R76 ;  /* 0x00000020104c723c */ /* 0x040fee000000184c */
[----:B------:R-:W-:Y:S01]  /*10360*/  FADD.FTZ R33, R131, R120 ;  /* 0x0000007883217221 */ /* 0x000fe20000010000 */
[C---:B------:R-:W-:Y:S04]  /*10370*/  HMMA.16816.F32 R80, R16.reuse, R34, R80 ;  /* 0x000000221050723c */ /* 0x040fe80000001850 */
[----:B------:R-:W-:Y:S01]  /*10380*/  FADD.FTZ R33, R130, R33 ;  /* 0x0000002182217221 */ /* 0x000fe20000010000 */
[----:B-1----:R-:W-:Y:S03]  /*10390*/  F2FP.PACK_AB R104, R30, R29 ;  /* 0x0000001d1e68723e */ /* 0x002fe600000000ff */
[C---:B------:R-:W-:Y:S04]  /*103a0*/  HMMA.16816.F32 R84, R16.reuse, R36, R84 ;  /* 0x000000241054723c */ /* 0x040fe80000001854 */
[----:B------:R-:W-:Y:S02]  /*103b0*/  FADD.FTZ R32, R114, R33 ;  /* 0x0000002172207221 */ /* 0x000fe40000010000 */
[----:B------:R-:W-:Y:S01]  /*103c0*/  FADD.FTZ R33, R105, R132 ;  /* 0x0000008469217221 */ /* 0x000fe20000010000 */
[----:B------:R-:W-:Y:S01]  /*103d0*/  F2FP.PACK_AB R105, R60, R59 ;  /* 0x0000003b3c69723e */ /* 0x000fe200000000ff */
[C---:B------:R-:W-:Y:S04]  /*103e0*/  HMMA.16816.F32 R88, R16.reuse, R38, R88 ;  /* 0x000000261058723c */ /* 0x040fe80000001858 */
[----:B---3--:R-:W-:Y:S01]  /*103f0*/  F2FP.PACK_AB R106, R118, R31 ;  /* 0x0000001f766a723e */ /* 0x008fe200000000ff */
[----:B------:R-:W-:Y:S02]  /*10400*/  FADD.FTZ R32, R113, R32 ;  /* 0x0000002071207221 */ /* 0x000fe40000010000 */
[----:B------:R-:W-:Y:S01]  /*10410*/  FADD.FTZ R33, R122, R33 ;  /* 0x000000217a217221 */ /* 0x000fe20000010000 */
[C---:B--2---:R-:W-:Y:S04]  /*10420*/  HMMA.16816.F32 R92, R16.reuse, R24, R92 ;  /* 0x00000018105c723c */ /* 0x044fe8000000185c */
[----:B------:R-:W-:Y:S02]  /*10430*/  FADD.FTZ R141, R141, R32 ;  /* 0x000000208d8d7221 */ /* 0x000fe40000010000 */
[----:B------:R-:W-:Y:S02]  /*10440*/  FADD.FTZ R140, R140, R33 ;  /* 0x000000218c8c7221 */ /* 0x000fe40000010000 */
[C---:B------:R-:W-:Y:S01]  /*10450*/  HMMA.16816.F32 R96, R16.reuse, R26, R96 ;  /* 0x0000001a1060723c */ /* 0x040fe20000001860 */
[----:B------:R-:W1:Y:S03]  /*10460*/  LDSM.16.MT88.4 R24, [R170+0xcc00] ;  /* 0x00cc0000aa18783b */ /* 0x000e660000004200 */
[----:B------:R-:W-:Y:S02]  /*10470*/  FADD.FTZ R136, R136, R141 ;  /* 0x0000008d88887221 */ /* 0x000fe40000010000 */
[----:B------:R-:W-:Y:S02]  /*10480*/  FADD.FTZ R139, R139, R140 ;  /* 0x0000008c8b8b7221 */ /* 0x000fe40000010000 */
[C---:B------:R-:W-:Y:S04]  /*10490*/  HMMA.16816.F32 R100, R16.reuse, R40, R100 ;  /* 0x000000281064723c */ /* 0x040fe80000001864 */
[----:B------:R-:W-:Y:S04]  /*104a0*/  FADD.FTZ R137, R137, R136 ;  /* 0x0000008889897221 */ /* 0x000fe80000010000 */
[----:B------:R-:W-:Y:S01]  /*104b0*/  HMMA.16816.F32 R12, R16, R42, R12 ;  /* 0x0000002a100c723c */ /* 0x000fe2000000180c */
[----:B------:R-:W2:Y:S03]  /*104c0*/  LDSM.16.MT88.4 R16, [R168+0xcc00] ;  /* 0x00cc0000a810783b */ /* 0x000ea60000004200 */
[----:B------:R-:W-:Y:S04]  /*104d0*/  FADD.FTZ R137, R134, R137 ;  /* 0x0000008986897221 */ /* 0x000fe80000010000 */
[C---:B------:R-:W-:Y:S01]  /*104e0*/  HMMA.16816.F32 R112, R104.reuse, R108, R4 ;  /* 0x0000006c6870723c */ /* 0x040fe20000001804 */
[----:B------:R-:W3:Y:S04]  /*104f0*/  LDSM.16.MT88.4 R4, [R170+0xec00] ;  /* 0x00ec0000aa04783b */ /* 0x000ee80000004200 */
[----:B------:R-:W-:Y:S03]  /*10500*/  FADD.FTZ R152, R152, R137 ;  /* 0x0000008998987221 */ /* 0x000fe60000010000 */
[C---:B------:R-:W-:Y:S01]  /*10510*/  HMMA.16816.F32 R108, R104.reuse, R110, R8 ;  /* 0x0000006e686c723c */ /* 0x040fe20000001808 */
[----:B------:R-:W5:Y:S03]  /*10520*/  LDSM.16.MT88.4 R8, [R168+0xec00] ;  /* 0x00ec0000a808783b */ /* 0x000f660000004200 */
[----:B------:R-:W-:Y:S04]  /*10530*/  FADD.FTZ R147, R147, R152 ;  /* 0x0000009893937221 */ /* 0x000fe80000010000 */
[C---:B----4-:R-:W-:Y:S04]  /*10540*/  HMMA.16816.F32 R68, R104.reuse, R20, R68 ;  /* 0x000000146844723c */ /* 0x050fe80000001844 */
[----:B------:R-:W-:Y:S03]  /*10550*/  FADD.FTZ R148, R148, R147 ;  /* 0x0000009394947221 */ /* 0x000fe60000010000 */
[----:B------:R-:W-:Y:S01]  /*10560*/  FADD.FTZ R20, R144, R139 ;  /* 0x0000008b90147221 */ /* 0x000fe20000010000 */
[C---:B------:R-:W-:Y:S04]  /*10570*/  HMMA.16816.F32 R72, R104.reuse, R22, R72 ;  /* 0x000000166848723c */ /* 0x040fe80000001848 */
[----:B------:R-:W-:Y:S02]  /*10580*/  FADD.FTZ R20, R143, R20 ;  /* 0x000000148f147221 */ /* 0x000fe40000010000 */
[----:B------:R-:W-:Y:S02]  /*10590*/  FADD.FTZ R148, R145, R148 ;  /* 0x0000009491947221 */ /* 0x000fe40000010000 */
[C---:B-1----:R-:W-:Y:S04]  /*105a0*/  HMMA.16816.F32 R76, R104.reuse, R24, R76 ;  /* 0x00000018684c723c */ /* 0x042fe8000000184c */
[----:B------:R-:W-:Y:S02]  /*105b0*/  FADD.FTZ R149, R149, R20 ;  /* 0x0000001495957221 */ /* 0x000fe40000010000 */
[----:B------:R-:W-:Y:S02]  /*105c0*/  FADD.FTZ R117, R117, R148 ;  /* 0x0000009475757221 */ /* 0x000fe40000010000 */
[C---:B------:R-:W-:Y:S04]  /*105d0*/  HMMA.16816.F32 R80, R104.reuse, R26, R80 ;  /* 0x0000001a6850723c */ /* 0x040fe80000001850 */
[----:B------:R-:W-:Y:S02]  /*105e0*/  FADD.FTZ R150, R150, R149 ;  /* 0x0000009596967221 */ /* 0x000fe40000010000 */
[----:B------:R-:W-:Y:S01]  /*105f0*/  FADD.FTZ R46, R46, R117 ;  /* 0x000000752e2e7221 */ /* 0x000fe20000010000 */
[----:B------:R-:W-:Y:S01]  /*10600*/  MOV R117, R2 ;  /* 0x0000000200757202 */ /* 0x000fe20000000f00 */
[C---:B--2---:R-:W-:Y:S04]  /*10610*/  HMMA.16816.F32 R84, R104.reuse, R16, R84 ;  /* 0x000000106854723c */ /* 0x044fe80000001854 */
[----:B------:R-:W-:Y:S03]  /*10620*/  FADD.FTZ R47, R47, R46 ;  /* 0x0000002e2f2f7221 */ /* 0x000fe60000010000 */
[----:B------:R-:W-:Y:S01]  /*10630*/  FADD.FTZ R17, R151, R150 ;  /* 0x0000009697117221 */ /* 0x000fe20000010000 */
[C---:B------:R-:W-:Y:S04]  /*10640*/  HMMA.16816.F32 R88, R104.reuse, R18, R88 ;  /* 0x000000126858723c */ /* 0x040fe80000001858 */
[----:B------:R-:W-:Y:S02]  /*10650*/  FADD.FTZ R17, R154, R17 ;  /* 0x000000119a117221 */ /* 0x000fe40000010000 */
[----:B------:R-:W-:Y:S02]  /*10660*/  FADD.FTZ R50, R50, R47 ;  /* 0x0000002f32327221 */ /* 0x000fe40000010000 */
[----:B------:R-:W-:Y:S01]  /*10670*/  FADD.FTZ R44, R44, R17 ;  /* 0x000000112c2c7221 */ /* 0x000fe20000010000 */
[C---:B---3--:R-:W-:Y:S03]  /*10680*/  HMMA.16816.F32 R92, R104.reuse, R4, R92 ;  /* 0x00000004685c723c */ /* 0x048fe6000000185c */
[----:B------:R-:W-:Y:S02]  /*10690*/  FADD.FTZ R45, R45, R44 ;  /* 0x0000002c2d2d7221 */ /* 0x000fe40000010000 */
[----:B------:R-:W-:Y:S02]  /*106a0*/  FADD.FTZ R51, R51, R50 ;  /* 0x0000003233337221 */ /* 0x000fe40000010000 */
[----:B------:R-:W-:Y:S01]  /*106b0*/  FADD.FTZ R48, R48, R45 ;  /* 0x0000002d30307221 */ /* 0x000fe20000010000 */
[C---:B------:R-:W-:Y:S04]  /*106c0*/  HMMA.16816.F32 R96, R104.reuse, R6, R96 ;  /* 0x000000066860723c */ /* 0x040fe80000001860 */
[----:B------:R-:W-:Y:S02]  /*106d0*/  FADD.FTZ R49, R49, R48 ;  /* 0x0000003031317221 */ /* 0x000fe40000010000 */
[----:B------:R-:W-:Y:S02]  /*106e0*/  FADD.FTZ R54, R54, R51 ;  /* 0x0000003336367221 */ /* 0x000fe40000010000 */
[----:B------:R-:W-:Y:S01]  /*106f0*/  FADD.FTZ R52, R52, R49 ;  /* 0x0000003134347221 */ /* 0x000fe20000010000 */
[C---:B-----5:R-:W-:Y:S03]  /*10700*/  HMMA.16816.F32 R100, R104.reuse, R8, R100 ;  /* 0x000000086864723c */ /* 0x060fe60000001864 */
        /* <DEDUP_REMOVED lines=15> */
.L_x_1863:
[----:B------:R-:W1:Y:S01]  /*10800*/  SHFL.BFLY PT, R8, R197, 0x2, 0x1f ;  /* 0x0c401f00c5087f89 */ /* 0x000e6200000e0000 */
[----:B------:R-:W-:Y:S01]  /*10810*/  MOV R6, 0x3f800000 ;  /* 0x3f80000000067802 */ /* 0x000fe20000000f00 */
[----:B------:R-:W-:Y:S01]  /*10820*/  ULDC.U8 UR4, c[0x0][0x328] ;  /* 0x0000ca0000047ab9 */ /* 0x000fe20000000000 */
        /* <DEDUP_REMOVED lines=10> */
[----:B---3--:R-:W-:Y:S02]  /*108d0*/  SHF.R.S32.HI R9, RZ, 0x1f, R0 ;  /* 0x0000001fff097819 */ /* 0x008fe40000011400 */
[----:B------:R-:W-:-:S09]  /*108e0*/  FSETP.NE.FTZ.AND P2, PT, R4, RZ, PT ;  /* 0x000000ff0400720b */ /* 0x000fd20003f55000 */
[----:B------:R-:W1:Y:S08]  /*108f0*/  @P3 MUFU.RCP R6, R5 ;  /* 0x0000000500063308 */ /* 0x000e700000001000 */
[----:B------:R-:W2:Y:S01]  /*10900*/  @P2 MUFU.RCP R7, R4 ;  /* 0x0000000400072308 */ /* 0x000ea20000001000 */
[----:B-1----:R-:W-:-:S07]  /*10910*/  FMUL.FTZ R112, R6, R112 ;  /* 0x0000007006707220 */ /* 0x002fce0000410000 */
[----:B------:R-:W-:Y:S01]  /*10920*/  @P2 MUFU.LG2 R4, R4 ;  /* 0x0000000400042308 */ /* 0x000fe20000000c00 */
[C---:B------:R-:W-:Y:S02]  /*10930*/  FMUL.FTZ R113, R6.reuse, R113 ;  /* 0x0000007106717220 */ /* 0x040fe40000410000 */
        /* <DEDUP_REMOVED lines=32> */
[-C--:B------:R-:W-:Y:S01]  /*10b40*/  LEA.HI R6, R9, R0.reuse, RZ, 0x2 ;  /* 0x0000000009067211 */ /* 0x080fe200078f10ff */
[----:B--2---:R-:W-:Y:S01]  /*10b50*/  FMUL.FTZ R115, R7, R115 ;  /* 0x0000007307737220 */ /* 0x004fe20000410000 */
[----:B------:R-:W-:Y:S01]  /*10b60*/  LEA.HI R9, R9, R0, RZ, 0x5 ;  /* 0x0000000009097211 */ /* 0x000fe200078f28ff */
[C---:B------:R-:W-:Y:S01]  /*10b70*/  FMUL.FTZ R114, R7.reuse, R114 ;  /* 0x0000007207727220 */ /* 0x040fe20000410000 */
[----:B------:R-:W-:Y:S01]  /*10b80*/  SHF.R.S32.HI R8, RZ, 0x2, R6 ;  /* 0x00000002ff087819 */ /* 0x000fe20000011406 */
[C---:B------:R-:W-:Y:S01]  /*10b90*/  FMUL.FTZ R111, R7.reuse, R111 ;  /* 0x0000006f076f7220 */ /* 0x040fe20000410000 */
[----:B------:R-:W-:Y:S01]  /*10ba0*/  LOP3.LUT R13, R6, 0xfffffffc, RZ, 0xc0, !PT ;  /* 0xfffffffc060d7812 */ /* 0x000fe200078ec0ff */
[C---:B------:R-:W-:Y:S01]  /*10bb0*/  FMUL.FTZ R110, R7.reuse, R110 ;  /* 0x0000006e076e7220 */ /* 0x040fe20000410000 */
[----:B------:R-:W-:Y:S01]  /*10bc0*/  SHF.R.S32.HI R11, RZ, 0x5, R9 ;  /* 0x00000005ff0b7819 */ /* 0x000fe20000011409 */
[----:B------:R-:W-:Y:S01]  /*10bd0*/  FMUL.FTZ R71, R7, R71 ;  /* 0x0000004707477220 */ /* 0x000fe20000410000 */
[----:B------:R-:W-:Y:S01]  /*10be0*/  IADD3 R14, -R13, R0, RZ ;  /* 0x000000000d0e7210 */ /* 0x000fe20007ffe1ff */
        /* <DEDUP_REMOVED lines=31> */
[----:B------:R-:W-:Y:S02]  /*10de0*/  SHF.R.S32.HI R7, RZ, 0x1f, R8 ;  /* 0x0000001fff077819 */ /* 0x000fe40000011408 */
[----:B------:R-:W-:-:S02]  /*10df0*/  F2FP.PACK_AB R102, R103, R102 ;  /* 0x000000666766723e */ /* 0x000fc400000000ff */
[----:B------:R-:W-:Y:S02]  /*10e00*/  LEA.HI R7, R7, R8, RZ, 0x3 ;  /* 0x0000000807077211 */ /* 0x000fe400078f18ff */
[----:B------:R-:W-:Y:S02]  /*10e10*/  F2FP.PACK_AB R106, R107, R106 ;  /* 0x0000006a6b6a723e */ /* 0x000fe400000000ff */
[----:B------:R-:W-:-:S04]  /*10e20*/  LOP3.LUT R7, R7, 0xfffffff8, RZ, 0xc0, !PT ;  /* 0xfffffff807077812 */ /* 0x000fc800078ec0ff */
[----:B------:R-:W-:-:S04]  /*10e30*/  IADD3 R7, R8, -R7, RZ ;  /* 0x8000000708077210 */ /* 0x000fc80007ffe0ff */
[----:B------:R-:W-:-:S04]  /*10e40*/  LEA.HI R10, R7, R7, RZ, 0x1 ;  /* 0x00000007070a7211 */ /* 0x000fc800078f08ff */
[----:B------:R-:W-:Y:S02]  /*10e50*/  SHF.R.S32.HI R12, RZ, 0x1, R10 ;  /* 0x00000001ff0c7819 */ /* 0x000fe4000001140a */
[----:B------:R-:W-:Y:S02]  /*10e60*/  LOP3.LUT R10, R10, 0x3fffffe, RZ, 0xc0, !PT ;  /* 0x03fffffe0a0a7812 */ /* 0x000fe400078ec0ff */
[C---:B------:R-:W-:Y:S01]  /*10e70*/  LOP3.LUT P0, RZ, R12.reuse, 0x2, RZ, 0xc0, !PT ;  /* 0x000000020cff7812 */ /* 0x040fe2000780c0ff */
[----:B------:R-:W-:Y:S01]  /*10e80*/  IMAD.SHL.U32 R13, R12, 0x40, RZ ;  /* 0x000000400c0d7824 */ /* 0x000fe200078e00ff */
[----:B------:R-:W-:Y:S02]  /*10e90*/  IADD3 R10, R7, -R10, RZ ;  /* 0x8000000a070a7210 */ /* 0x000fe40007ffe0ff */
[----:B------:R-:W-:Y:S02]  /*10ea0*/  LEA R7, R11, R14, 0x8 ;  /* 0x0000000e0b077211 */ /* 0x000fe400078e40ff */
[----:B------:R-:W-:-:S03]  /*10eb0*/  LOP3.LUT R13, R13, 0xc0, RZ, 0xc0, !PT ;  /* 0x000000c00d0d7812 */ /* 0x000fc600078ec0ff */
[----:B------:R-:W-:Y:S01]  /*10ec0*/  IMAD R7, R10, 0x10, R7 ;  /* 0x000000100a077824 */ /* 0x000fe200078e0207 */
[----:B------:R-:W-:Y:S02]  /*10ed0*/  LOP3.LUT R10, R12, 0x1, RZ, 0xc0, !PT ;  /* 0x000000010c0a7812 */ /* 0x000fe400078ec0ff */
[----:B------:R-:W-:Y:S01]  /*10ee0*/  LEA.HI R14, R13, R13, RZ, 0x1d ;  /* 0x0000000d0d0e7211 */ /* 0x000fe200078fe8ff */
[----:B------:R-:W1:Y:S01]  /*10ef0*/  @P3 MUFU.LG2 R12, R5 ;  /* 0x00000005000c3308 */ /* 0x000e620000000c00 */
[----:B------:R-:W-:Y:S02]  /*10f00*/  ISETP.NE.U32.AND P1, PT, R10, 0x1, PT ;  /* 0x000000010a00780c */ /* 0x000fe40003f25070 */
[----:B------:R-:W-:Y:S02]  /*10f10*/  LEA R7, R7, R14, 0x1 ;  /* 0x0000000e07077211 */ /* 0x000fe400078e08ff */
[----:B------:R-:W-:Y:S02]  /*10f20*/  MOV R10, 0x20 ;  /* 0x00000020000a7802 */ /* 0x000fe40000000f00 */
[----:B------:R-:W-:-:S02]  /*10f30*/  SHF.L.U32 R7, R7, 0x1, RZ ;  /* 0x0000000107077819 */ /* 0x000fc400000006ff */
[----:B------:R-:W-:Y:S02]  /*10f40*/  SEL R10, R10, 0xffffffe0, !P0 ;  /* 0xffffffe00a0a7807 */ /* 0x000fe40004000000 */
[C---:B------:R-:W-:Y:S01]  /*10f50*/  IADD3 R13, R7.reuse, -0x10, RZ ;  /* 0xfffffff0070d7810 */ /* 0x040fe20007ffe0ff */
[----:B------:R-:W-:Y:S01]  /*10f60*/  STS [R7], R112 ;  /* 0x0000007007007388 */ /* 0x000fe20000000800 */
[----:B------:R-:W-:Y:S01]  /*10f70*/  ISETP.NE.AND P0, PT, RZ, UR4, PT ;  /* 0x00000004ff007c0c */ /* 0x000fe2000bf05270 */
[C---:B------:R-:W-:Y:S01]  /*10f80*/  IMAD.IADD R15, R7.reuse, 0x1, R10 ;  /* 0x00000001070f7824 */ /* 0x040fe200078e020a */
[----:B------:R-:W-:Y:S01]  /*10f90*/  @P1 IADD3 R13, R7, 0x10, RZ ;  /* 0x00000010070d1810 */ /* 0x000fe20007ffe0ff */
[----:B------:R-:W-:Y:S01]  /*10fa0*/  STS [R7+0x200], R114 ;  /* 0x0002007207007388 */ /* 0x000fe20000000800 */
[----:B-1----:R-:W-:Y:S01]  /*10fb0*/  @P3 FMUL.FTZ R12, R12, 0.69314718246459960938 ;  /* 0x3f3172180c0c3820 */ /* 0x002fe20000410000 */
[----:B------:R-:W-:Y:S02]  /*10fc0*/  MOV R5, 0x7f800000 ;  /* 0x7f80000000057802 */ /* 0x000fe40000000f00 */
[----:B------:R-:W-:Y:S01]  /*10fd0*/  IADD3 R17, R10, R13, RZ ;  /* 0x0000000d0a117210 */ /* 0x000fe20007ffe0ff */
[----:B------:R-:W-:Y:S01]  /*10fe0*/  STS [R13], R108 ;  /* 0x0000006c0d007388 */ /* 0x000fe20000000800 */
[----:B------:R-:W-:Y:S01]  /*10ff0*/  MOV R10, 0x7f800000 ;  /* 0x7f800000000a7802 */ /* 0x000fe20000000f00 */
[----:B------:R-:W-:-:S02]  /*11000*/  @P3 FFMA.FTZ R5, R3, c[0x0][0x238], R12 ;  /* 0x00008e0003053a23 */ /* 0x000fc4000001000c */
[----:B------:R-:W-:Y:S04]  /*11010*/  STS [R13+0x200], R110 ;  /* 0x0002006e0d007388 */ /* 0x000fe80000000800 */
[----:B------:R-:W-:Y:S04]  /*11020*/  STS [R15], R68 ;  /* 0x000000440f007388 */ /* 0x000fe80000000800 */
        /* <DEDUP_REMOVED lines=13> */
[----:B------:R2:W-:Y:S04]  /*11100*/  STS [R13+0x2000], R96 ;  /* 0x002000600d007388 */ /* 0x0005e80000000800 */
[----:B------:R2:W-:Y:S04]  /*11110*/  STS [R13+0x2200], R98 ;  /* 0x002200620d007388 */ /* 0x0005e80000000800 */
[----:B------:R2:W-:Y:S04]  /*11120*/  STS [R15+0x2000], R100 ;  /* 0x002000640f007388 */ /* 0x0005e80000000800 */
[----:B------:R2:W-:Y:S04]  /*11130*/  STS [R15+0x2200], R102 ;  /* 0x002200660f007388 */ /* 0x0005e80000000800 */
[----:B------:R2:W-:Y:S04]  /*11140*/  STS [R17+0x2000], R104 ;  /* 0x0020006811007388 */ /* 0x0005e80000000800 */
[----:B------:R2:W-:Y:S01]  /*11150*/  STS [R17+0x2200], R106 ;  /* 0x0022006a11007388 */ /* 0x0005e20000000800 */
[----:B-1----:R-:W-:-:S04]  /*11160*/  @P2 FMUL.FTZ R7, R4, 0.69314718246459960938 ;  /* 0x3f31721804072820 */ /* 0x002fc80000410000 */
[----:B------:R-:W-:Y:S01]  /*11170*/  @P2 FFMA.FTZ R10, R2, c[0x0][0x238], R7 ;  /* 0x00008e00020a2a23 */ /* 0x000fe20000010007 */
[----:B------:R-:W-:Y:S05]  /*11180*/  @!P0 BRA `(.L_x_1868) ;  /* 0x0000007000008947 */ /* 0x000fea0003800000 */
[----:B------:R-:W1:Y:S01]  /*11190*/  S2R R2, SR_CTAID.Y ;  /* 0x0000000000027919 */ /* 0x000e620000002600 */
[----:B------:R-:W-:-:S03]  /*111a0*/  ISETP.NE.AND P0, PT, R183, -0x1, PT ;  /* 0xffffffffb700780c */ /* 0x000fc60003f05270 */
[----:B------:R-:W3:Y:S01]  /*111b0*/  S2R R3, SR_CTAID.Z ;  /* 0x0000000000037919 */ /* 0x000ee20000002700 */
[----:B-1----:R-:W-:-:S05]  /*111c0*/  IMAD R4, R2, c[0x0][0x214], RZ ;  /* 0x0000850002047a24 */ /* 0x002fca00078e02ff */
[----:B------:R-:W-:-:S05]  /*111d0*/  SEL R4, R4, R183, !P0 ;  /* 0x000000b704047207 */ /* 0x000fca0004000000 */
[----:B---3--:R-:W-:Y:S01]  /*111e0*/  IMAD R4, R3, c[0x0][0x234], R4 ;  /* 0x00008d0003047a24 */ /* 0x008fe200078e0204 */
[----:B------:R-:W-:Y:S05]  /*111f0*/  BRA `(.L_x_1869) ;  /* 0x0000004000007947 */ /* 0x000fea0003800000 */
.L_x_1868:
[----:B------:R-:W1:Y:S04]  /*11200*/  S2R R3, SR_CTAID.Z ;  /* 0x0000000000037919 */ /* 0x000e680000002700 */
[----:B------:R-:W1:Y:S02]  /*11210*/  S2R R2, SR_CTAID.Y ;  /* 0x0000000000027919 */ /* 0x000e640000002600 */
[----:B-1----:R-:W-:-:S04]  /*11220*/  IMAD R4, R2, c[0x0][0x1c0], R3 ;  /* 0x0000700002047a24 */ /* 0x002fc800078e0203 */
[----:B------:R-:W-:Y:S02]  /*11230*/  IMAD R4, R4, c[0x0][0x214], RZ ;  /* 0x0000850004047a24 */ /* 0x000fe400078e02ff */
.L_x_1869:
[----:B------:R-:W-:Y:S01]  /*11240*/  BAR.SYNC.DEFER_BLOCKING 0x0 ;  /* 0x0000000000007b1d */ /* 0x000fe20000010000 */
[----:B------:R-:W-:Y:S01]  /*11250*/  LOP3.LUT R9, R9, 0xffffffe0, RZ, 0xc0, !PT ;  /* 0xffffffe009097812 */ /* 0x000fe200078ec0ff */
[C---:B------:R-:W-:Y:S01]  /*11260*/  IMAD.WIDE.U32 R38, R183.reuse, c[0x0][0x1e8], RZ ;  /* 0x00007a00b7267a25 */ /* 0x040fe200078e00ff */
[----:B------:R-:W-:Y:S02]  /*11270*/  SHF.R.S32.HI R36, RZ, 0x1f, R11 ;  /* 0x0000001fff247819 */ /* 0x000fe4000001140b */
[----:B------:R-:W-:Y:S01]  /*11280*/  SHF.R.S32.HI R7, RZ, 0x1f, R2 ;  /* 0x0000001fff077819 */ /* 0x000fe20000011402 */
[----:B------:R-:W-:Y:S01]  /*11290*/  IMAD.IADD R9, R0, 0x1, -R9 ;  /* 0x0000000100097824 */ /* 0x000fe200078e0a09 */
[----:B------:R-:W-:Y:S01]  /*112a0*/  ISETP.NE.AND P0, PT, R183, -0x1, PT ;  /* 0xffffffffb700780c */ /* 0x000fe20003f05270 */
[----:B------:R-:W-:Y:S01]  /*112b0*/  IMAD.WIDE.U32 R40, R2, c[0x0][0x1e0], RZ ;  /* 0x0000780002287a25 */ /* 0x000fe200078e00ff */
[----:B------:R-:W-:Y:S01]  /*112c0*/  LEA.HI R36, R36, R11, RZ, 0x2 ;  /* 0x0000000b24247211 */ /* 0x000fe200078f10ff */
[----:B------:R-:W-:Y:S01]  /*112d0*/  BSSY B0, `(.L_x_1870) ;  /* 0x000001e000007945 */ /* 0x000fe20003800000 */
[----:B------:R-:W-:Y:S01]  /*112e0*/  LOP3.LUT P1, RZ, R9, 0x3, RZ, 0xc0, !PT ;  /* 0x0000000309ff7812 */ /* 0x000fe2000782c0ff */
[----:B------:R-:W-:Y:S01]  /*112f0*/  IMAD R7, R7, c[0x0][0x1e0], RZ ;  /* 0x0000780007077a24 */ /* 0x000fe200078e02ff */
[----:B------:R-:W-:Y:S01]  /*11300*/  LOP3.LUT R36, R36, 0xffffffc, RZ, 0xc0, !PT ;  /* 0x0ffffffc24247812 */ /* 0x000fe200078ec0ff */
[----:B------:R-:W-:Y:S01]  /*11310*/  IMAD R183, R183, c[0x0][0x1ec], R39 ;  /* 0x00007b00b7b77a24 */ /* 0x000fe200078e0227 */
[----:B------:R-:W-:Y:S01]  /*11320*/  SEL R0, R40, R38, !P0 ;  /* 0x0000002628007207 */ /* 0x000fe20004000000 */
[----:B------:R-:W-:-:S02]  /*11330*/  IMAD R7, R2, c[0x0][0x1e4], R7 ;  /* 0x0000790002077a24 */ /* 0x000fc400078e0207 */
[----:B------:R-:W-:-:S03]  /*11340*/  IMAD.IADD R11, R11, 0x1, -R36 ;  /* 0x000000010b0b7824 */ /* 0x000fc600078e0a24 */
[----:B------:R-:W-:Y:S01]  /*11350*/  @!P0 IADD3 R183, R41, R7, RZ ;  /* 0x0000000729b78210 */ /* 0x000fe20007ffe0ff */
[----:B------:R-:W-:Y:S01]  /*11360*/  IMAD R178, R11, 0x10, R178 ;  /* 0x000000100bb27824 */ /* 0x000fe200078e02b2 */
[----:B------:R1:W3:Y:S04]  /*11370*/  LDS.128 R28, [R181] ;  /* 0x00000000b51c7984 */ /* 0x0002e80000000c00 */
[----:B------:R1:W4:Y:S04]  /*11380*/  LDS.128 R24, [R181+0x800] ;  /* 0x00080000b5187984 */ /* 0x0003280000000c00 */
[----:B------:R1:W2:Y:S04]  /*11390*/  LDS.128 R20, [R181+0x1000] ;  /* 0x00100000b5147984 */ /* 0x0002a80000000c00 */
[----:B--2---:R1:W2:Y:S04]  /*113a0*/  LDS.128 R16, [R181+0x1800] ;  /* 0x00180000b5107984 */ /* 0x0042a80000000c00 */
[----:B------:R1:W1:Y:S04]  /*113b0*/  LDS.128 R12, [R181+0x2000] ;  /* 0x00200000b50c7984 */ /* 0x0002680000000c00 */
[----:B------:R1:W1:Y:S01]  /*113c0*/  LDS.128 R32, [R181+0x2800] ;  /* 0x00280000b5207984 */ /* 0x0002620000000c00 */
[----:B------:R-:W-:Y:S05]  /*113d0*/  @P1 BRA `(.L_x_1871) ;  /* 0x000000d000001947 */ /* 0x000fea0003800000 */
[----:B------:R-:W5:Y:S02]  /*113e0*/  S2R R9, SR_CTAID.X ;  /* 0x0000000000097919 */ /* 0x000f640000002500 */
[C---:B-----5:R-:W-:Y:S01]  /*113f0*/  IMAD R11, R9.reuse, 0x40, R4 ;  /* 0x00000040090b7824 */ /* 0x060fe200078e0204 */
[----:B------:R-:W-:Y:S01]  /*11400*/  IADD3 R4, R178, 0x8, RZ ;  /* 0x00000008b2047810 */ /* 0x000fe20007ffe0ff */
        /* <DEDUP_REMOVED lines=10> */
.L_x_1871:
[----:B------:R-:W-:Y:S05]  /*114b0*/  BSYNC B0 ;  /* 0x0000000000007941 */ /* 0x000fea0003800000 */
.L_x_1870:
[----:B------:R-:W5:Y:S01]  /*114c0*/  S2R R7, SR_CTAID.X ;  /* 0x0000000000077919 */ /* 0x000f620000002500 */
[----:B------:R-:W-:Y:S01]  /*114d0*/  SHF.R.S32.HI R4, RZ, 0x1f, R3 ;  /* 0x0000001fff047819 */ /* 0x000fe20000011403 */
[----:B------:R-:W-:Y:S04]  /*114e0*/  BSSY B0, `(.L_x_1872) ;  /* 0x000001c000007945 */ /* 0x000fe80003800000 */
[----:B------:R-:W-:-:S04]  /*114f0*/  IMAD R4, R4, c[0x0][0x1f0], RZ ;  /* 0x00007c0004047a24 */ /* 0x000fc800078e02ff */
[----:B------:R-:W-:Y:S01]  /*11500*/  IMAD R4, R3, c[0x0][0x1f4], R4 ;  /* 0x00007d0003047a24 */ /* 0x000fe200078e0204 */
[----:B----45:R-:W-:-:S04]  /*11510*/  SHF.L.U32 R5, R7, 0x6, RZ ;  /* 0x0000000607057819 */ /* 0x030fc800000006ff */
[----:B------:R-:W-:Y:S01]  /*11520*/  SHF.R.S32.HI R2, RZ, 0x1f, R5 ;  /* 0x0000001fff027819 */ /* 0x000fe20000011405 */
[----:B------:R-:W-:-:S04]  /*11530*/  IMAD.WIDE.U32 R10, R5, c[0x0][0x1e8], R184 ;  /* 0x00007a00050a7a25 */ /* 0x000fc800078e00b8 */
[----:B------:R-:W-:Y:S01]  /*11540*/  IMAD R2, R2, c[0x0][0x1e8], RZ ;  /* 0x00007a0002027a24 */ /* 0x000fe200078e02ff */
[----:B------:R-:W-:-:S03]  /*11550*/  IADD3 R10, P0, R0, R10, RZ ;  /* 0x0000000a000a7210 */ /* 0x000fc60007f1e0ff */
[C---:B------:R-:W-:Y:S01]  /*11560*/  IMAD R2, R5.reuse, c[0x0][0x1ec], R2 ;  /* 0x00007b0005027a24 */ /* 0x040fe200078e0202 */
[----:B------:R-:W-:-:S04]  /*11570*/  IADD3 R5, -R5, R182, RZ ;  /* 0x000000b605057210 */ /* 0x000fc80007ffe1ff */
        /* <DEDUP_REMOVED lines=9> */
[----:B------:R-:W-:Y:S01]  /*11610*/  IMAD R0, R8, c[0x0][0x1ec], R3 ;  /* 0x00007b0008007a24 */ /* 0x000fe200078e0203 */
[----:B------:R-:W-:Y:S01]  /*11620*/  ISETP.GE.AND P0, PT, R174, c[0x0][0x220], PT ;  /* 0x00008800ae007a0c */ /* 0x000fe20003f06270 */
[----:B------:R-:W-:-:S04]  /*11630*/  IMAD.WIDE.U32 R36, R8, c[0x0][0x1e8], R4 ;  /* 0x00007a0008247a25 */ /* 0x000fc800078e0004 */
[----:B------:R-:W-:Y:S01]  /*11640*/  IMAD.IADD R0, R0, 0x1, R37 ;  /* 0x0000000100007824 */ /* 0x000fe200078e0225 */
[----:B------:R-:W-:-:S04]  /*11650*/  LEA R2, P3, R36, c[0x0][0x1d0], 0x1 ;  /* 0x0000740024027a11 */ /* 0x000fc800078608ff */
[----:B------:R-:W-:-:S05]  /*11660*/  LEA.HI.X R3, R36, c[0x0][0x1d4], R0, 0x1, P3 ;  /* 0x0000750024037a11 */ /* 0x000fca00018f0c00 */
[----:B---3--:R3:W-:Y:S04]  /*11670*/  @!P2 STG.E.128 [R2.64], R28 ;  /* 0x0000001c0200a986 */ /* 0x0087e8000c101d06 */
[----:B------:R3:W-:Y:S04]  /*11680*/  @!P1 STG.E.128 [R2.64+0x40], R20 ;  /* 0x0000401402009986 */ /* 0x0007e8000c101d06 */
[----:B-1----:R3:W-:Y:S02]  /*11690*/  @!P0 STG.E.128 [R2.64+0x80], R12 ;  /* 0x0000800c02008986 */ /* 0x0027e4000c101d06 */
.L_x_1873:
[----:B------:R-:W-:Y:S05]  /*116a0*/  BSYNC B0 ;  /* 0x0000000000007941 */ /* 0x000fea0003800000 */
.L_x_1872:
[----:B------:R-:W-:Y:S01]  /*116b0*/  IMAD R7, R7, -0x40, R182 ;  /* 0xffffffc007077824 */ /* 0x000fe200078e02b6 */
[----:B------:R-:W-:-:S04]  /*116c0*/  LEA.HI.SX32 R6, R6, 0x20, 0x1e ;  /* 0x0000002006067811 */ /* 0x000fc800078ff2ff */
[----:B------:R-:W-:-:S13]  /*116d0*/  ISETP.GE.AND P0, PT, R6, R7, PT ;  /* 0x000000070600720c */ /* 0x000fda0003f06270 */
[----:B------:R-:W-:Y:S05]  /*116e0*/  @P0 EXIT ;  /* 0x000000000000094d */ /* 0x000fea0003800000 */
[----:B------:R-:W-:Y:S01]  /*116f0*/  IADD3 R8, P0, R8, 0x20, RZ ;  /* 0x0000002008087810 */ /* 0x000fe20007f1e0ff */
[----:B------:R-:W-:Y:S01]  /*11700*/  IMAD.MOV.U32 R4, RZ, RZ, R10 ;  /* 0x000000ffff047224 */ /* 0x000fe200078e000a */
[----:B------:R-:W-:-:S03]  /*11710*/  ISETP.GE.AND P1, PT, R184, c[0x0][0x220], PT ;  /* 0x00008800b8007a0c */ /* 0x000fc60003f26270 */
[----:B---3--:R-:W-:Y:S01]  /*11720*/  IMAD.X R3, RZ, RZ, R189, P0 ;  /* 0x000000ffff037224 */ /* 0x008fe200000e06bd */
[----:B------:R-:W-:Y:S01]  /*11730*/  ISETP.GE.AND P0, PT, R175, c[0x0][0x220], PT ;  /* 0x00008800af007a0c */ /* 0x000fe20003f06270 */
[----:B------:R-:W-:-:S04]  /*11740*/  IMAD.WIDE.U32 R4, R8, c[0x0][0x1e8], R4 ;  /* 0x00007a0008047a25 */ /* 0x000fc800078e0004 */
[----:B------:R-:W-:Y:S01]  /*11750*/  IMAD R3, R3, c[0x0][0x1e8], RZ ;  /* 0x00007a0003037a24 */ /* 0x000fe200078e02ff */
[----:B------:R-:W-:-:S03]  /*11760*/  LEA R2, P2, R4, c[0x0][0x1d0], 0x1 ;  /* 0x0000740004027a11 */ /* 0x000fc600078408ff */
[----:B------:R-:W-:-:S04]  /*11770*/  IMAD R3, R8, c[0x0][0x1ec], R3 ;  /* 0x00007b0008037a24 */ /* 0x000fc800078e0203 */
[----:B------:R-:W-:-:S05]  /*11780*/  IMAD.IADD R3, R3, 0x1, R5 ;  /* 0x0000000103037824 */ /* 0x000fca00078e0205 */
[----:B------:R-:W-:-:S05]  /*11790*/  LEA.HI.X R3, R4, c[0x0][0x1d4], R3, 0x1, P2 ;  /* 0x0000750004037a11 */ /* 0x000fca00010f0c03 */
[----:B--2---:R2:W-:Y:S01]  /*117a0*/  @!P0 STG.E.128 [R2.64+0x40], R16 ;  /* 0x0000401002008986 */ /* 0x0045e2000c101d06 */
[----:B------:R-:W-:-:S03]  /*117b0*/  ISETP.GE.AND P0, PT, R174, c[0x0][0x220], PT ;  /* 0x00008800ae007a0c */ /* 0x000fc60003f06270 */
[----:B------:R2:W-:Y:S10]  /*117c0*/  @!P1 STG.E.128 [R2.64], R24 ;  /* 0x0000001802009986 */ /* 0x0005f4000c101d06 */
[----:B------:R-:W-:Y:S05]  /*117d0*/  @P0 EXIT ;  /* 0x000000000000094d */ /* 0x000fea0003800000 */
[----:B-1----:R-:W-:Y:S01]  /*117e0*/  STG.E.128 [R2.64+0x80], R32 ;  /* 0x0000802002007986 */ /* 0x002fe2000c101d06 */
[----:B------:R-:W-:Y:S05]  /*117f0*/  EXIT ;  /* 0x000000000000794d */ /* 0x000fea0003800000 */
.L_x_1874:
        /* <DEDUP_REMOVED lines=16> */
.L_x_6120:


//--------------------- .text._ZN5flash24flash_fwd_splitkv_kernelI23Flash_fwd_kernel_traitsILi96ELi64ELi128ELi4ELb0ELb0EN7cutlass6half_tE19Flash_kernel_traitsILi96ELi64ELi128ELi4ES3_EELb1ELb0ELb1ELb0ELb0ELb1ELb0ELb0EEEvNS_16Flash_fwd_paramsE --------------------------
	.section	.text._ZN5flash24flash_fwd_splitkv_kernelI23Flash_fwd_kernel_traitsILi96ELi64ELi128ELi4ELb0ELb0EN7cutlass6half_tE19Flash_kernel_traitsILi96ELi64ELi128ELi4ES3_EELb1ELb0ELb1ELb0ELb0ELb1ELb0ELb0EEEvNS_16Flash_fwd_paramsE,"ax",@progbits
	.sectioninfo	@"SHI_REGISTERS=242"
	.align	128
        .global         _ZN5flash24flash_fwd_splitkv_kernelI23Flash_fwd_kernel_traitsILi96ELi64ELi128ELi4ELb0ELb0EN7cutlass6half_tE19Flash_kernel_traitsILi96ELi64ELi128ELi4ES3_EELb1ELb0ELb1ELb0ELb0ELb1ELb0ELb0EEEvNS_16Flash_fwd_paramsE
        .type           _ZN5flash24flash_fwd_splitkv_kernelI23Flash_fwd_kernel_traitsILi96ELi64ELi128ELi4ELb0ELb0EN7cutlass6half_tE19Flash_kernel_traitsILi96ELi64ELi128ELi4ES3_EELb1ELb0ELb1ELb0ELb0ELb1ELb0ELb0EEEvNS_16Flash_fwd_paramsE,@function
        .size           _ZN5flash24flash_fwd_splitkv_kernelI23Flash_fwd_kernel_traitsILi96ELi64ELi128ELi4ELb0ELb0EN7cutlass6half_tE19Flash_kernel_traitsILi96ELi64ELi128ELi4ES3_EELb1ELb0ELb1ELb0ELb0ELb1ELb0ELb0EEEvNS_16Flash_fwd_paramsE,(.L_x_6121 - _ZN5flash24flash_fwd_splitkv_kernelI23Flash_fwd_kernel_traitsILi96ELi64ELi128ELi4ELb0ELb0EN7cutlass6half_tE19Flash_kernel_traitsILi96ELi64ELi128ELi4ES3_EELb1ELb0ELb1ELb0ELb0ELb1ELb0ELb0EEEvNS_16Flash_fwd_paramsE)
        .other          _ZN5flash24flash_fwd_splitkv_kernelI23Flash_fwd_kernel_traitsILi96ELi64ELi128ELi4ELb0ELb0EN7cutlass6half_tE19Flash_kernel_traitsILi96ELi64ELi128ELi4ES3_EELb1ELb0ELb1ELb0ELb0ELb1ELb0ELb0EEEvNS_16Flash_fwd_paramsE,@"STO_CUDA_ENTRY STV_DEFAULT"
_ZN5flash24flash_fwd_splitkv_kernelI23Flash_fwd_kernel_traitsILi96ELi64ELi128ELi4ELb0ELb0EN7cutlass6half_tE19Flash_kernel_traitsILi96ELi64ELi128ELi4ES3_EELb1ELb0ELb1ELb0ELb0ELb1ELb0ELb0EEEvNS_16Flash_fwd_paramsE:
.text._ZN5flash24flash_fwd_splitkv_kernelI23Flash_fwd_kernel_traitsILi96ELi64ELi128ELi4ELb0ELb0EN7cutlass6half_tE19Flash_kernel_traitsILi96ELi64ELi128ELi4ES3_EELb1ELb0ELb1ELb0ELb0ELb1ELb0ELb0EEEvNS_16Flash_fwd_paramsE:
        /* <DEDUP_REMOVED lines=33> */
.L_x_1875:
[----:B-1-34-:R-:W-:Y:S02]  /*0210*/  MOV R0, c[0x0][0x218] ;  /* 0x0000860000007a02 */ /* 0x01afe40000000f00 */
.L_x_1876:
        /* <DEDUP_REMOVED lines=80> */
.L_x_1879:
[----:B------:R-:W-:Y:S05]  /*0720*/  BSYNC B0 ;  /* 0x0000000000007941 */ /* 0x000fea0003800000 */
.L_x_1878:
        /* <DEDUP_REMOVED lines=19> */
.L_x_1881:
[----:B------:R-:W-:Y:S05]  /*0860*/  BSYNC B0 ;  /* 0x0000000000007941 */ /* 0x000fea0003800000 */
.L_x_1880:
        /* <DEDUP_REMOVED lines=13> */
.L_x_1877:
        /* <DEDUP_REMOVED lines=93> */
.L_x_1882:
        /* <DEDUP_REMOVED lines=15> */
.L_x_1884:
        /* <DEDUP_REMOVED lines=52> */
.L_x_1883:
        /* <DEDUP_REMOVED lines=110> */
.L_x_1886:
[----:B------:R-:W-:Y:S05]  /*1a20*/  BSYNC B0 ;  /* 0x0000000000007941 */ /* 0x000fea0003800000 */
.L_x_1885:
        /* <DEDUP_REMOVED lines=36> */
.L_x_1888:
[----:B------:R-:W-:Y:S05]  /*1c70*/  BSYNC B0 ;  /* 0x0000000000007941 */ /* 0x000fea0003800000 */
.L_x_1887:
        /* <DEDUP_REMOVED lines=33> */
.L_x_1890:
[----:B------:R-:W-:Y:S05]  /*1e90*/  BSYNC B0 ;  /* 0x0000000000007941 */ /* 0x000fea0003800000 */
.L_x_1889:
        /* <DEDUP_REMOVED lines=34> */
.L_x_1892:
[----:B------:R-:W-:Y:S05]  /*20c0*/  BSYNC B0 ;  /* 0x0000000000007941 */ /* 0x000fea0003800000 */
.L_x_1891:
        /* <DEDUP_REMOVED lines=32> */
.L_x_1894:
[----:B------:R-:W-:Y:S05]  /*22d0*/  BSYNC B0 ;  /* 0x0000000000007941 */ /* 0x000fea0003800000 */
.L_x_1893:
        /* <DEDUP_REMOVED lines=34> */
.L_x_1896:
[----:B------:R-:W-:Y:S05]  /*2500*/  BSYNC B0 ;  /* 0x0000000000007941 */ /* 0x000fea0003800000 */
.L_x_1895:
        /* <DEDUP_REMOVED lines=93> */
.L_x_1898:
[----:B---3--:R-:W-:Y:S05]  /*2ae0*/  BSYNC B0 ;  /* 0x0000000000007941 */ /* 0x008fea0003800000 */
.L_x_1897:
        /* <DEDUP_REMOVED lines=34> */
.L_x_1900:
[----:B------:R-:W-:Y:S05]  /*2d10*/  BSYNC B0 ;  /* 0x0000000000007941 */ /* 0x000fea0003800000 */
.L_x_1899:
        /* <DEDUP_REMOVED lines=34> */
.L_x_1902:
[----:B------:R-:W-:Y:S05]  /*2f40*/  BSYNC B0 ;  /* 0x0000000000007941 */ /* 0x000fea0003800000 */
.L_x_1901:
        /* <DEDUP_REMOVED lines=39> */
.L_x_1904:
[----:B------:R-:W-:Y:S05]  /*31c0*/  BSYNC B0 ;  /* 0x0000000000007941 */ /* 0x000fea0003800000 */
.L_x_1903:
[----:B------:R-:W-:Y:S01]  /*31d0*/  IMAD.SHL.U32 R170, R170, 0x2, RZ ;  /* 0x00000002aaaa7824 */ /* 0x000fe200078e00ff */
[----:B------:R-:W-:Y:S01]  /*31e0*/  LDSM.16.M88.4 R92, [R171] ;  /* 0x00000000ab5c783b */ /* 0x000fe20000000200 */
[----:B------:R-:W-:Y:S01]  /*31f0*/  IMAD R169, R4, 0x2, R171 ;  /* 0x0000000204a97824 */ /* 0x000fe200078e02ab */
[----:B------:R-:W-:Y:S01]  /*3200*/  IMNMX R136, R118, R131, PT ;  /* 0x0000008376887217 */ /* 0x000fe20003800200 */
[----:B------:R-:W-:Y:S01]  /*3210*/  IMAD R119, R3, 0x2, R170 ;  /* 0x0000000203777824 */ /* 0x000fe200078e02aa */
[----:B------:R-:W5:Y:S04]  /*3220*/  LDSM.16.M88.4 R20, [R170+0x3000] ;  /* 0x00300000aa14783b */ /* 0x000f680000000200 */
[----:B------:R-:W1:Y:S04]  /*3230*/  LDSM.16.M88.4 R80, [R170+0x3400] ;  /* 0x00340000aa50783b */ /* 0x000e680000000200 */
[----:B------:R-:W-:Y:S04]  /*3240*/  LDSM.16.M88.4 R108, [R169] ;  /* 0x00000000a96c783b */ /* 0x000fe80000000200 */
[----:B------:R-:W2:Y:S04]  /*3250*/  LDSM.16.M88.4 R84, [R119+0x3000] ;  /* 0x003000007754783b */ /* 0x000ea80000000200 */
[----:B------:R-:W3:Y:S04]  /*3260*/  LDSM.16.M88.4 R72, [R170+0x3800] ;  /* 0x00380000aa48783b */ /* 0x000ee80000000200 */
[----:B------:R-:W4:Y:S04]  /*3270*/  LDSM.16.M88.4 R64, [R170+0x3c00] ;  /* 0x003c0000aa40783b */ /* 0x000f280000000200 */
[----:B------:R-:W2:Y:S04]  /*3280*/  LDSM.16.M88.4 R56, [R170+0x4000] ;  /* 0x00400000aa38783b */ /* 0x000ea80000000200 */
[----:B------:R-:W2:Y:S04]  /*3290*/  LDSM.16.M88.4 R40, [R119+0x3400] ;  /* 0x003400007728783b */ /* 0x000ea80000000200 */
[----:B------:R-:W-:Y:S04]  /*32a0*/  LDSM.16.M88.4 R88, [R171+0x1000] ;  /* 0x00100000ab58783b */ /* 0x000fe80000000200 */
[----:B-12---:R-:W1:Y:S01]  /*32b0*/  LDSM.16.M88.4 R8, [R170+0x5000] ;  /* 0x00500000aa08783b */ /* 0x006e620000000200 */
[C---:B-----5:R-:W-:Y:S03]  /*32c0*/  HMMA.16816.F32 R24, R92.reuse, R20, RZ ;  /* 0x000000145c18723c */ /* 0x060fe600000018ff */
[----:B------:R-:W2:Y:S04]  /*32d0*/  LDSM.16.M88.4 R48, [R170+0x4400] ;  /* 0x00440000aa30783b */ /* 0x000ea80000000200 */
[----:B------:R-:W5:Y:S01]  /*32e0*/  LDSM.16.M88.4 R100, [R170+0x4800] ;  /* 0x00480000aa64783b */ /* 0x000f620000000200 */
[C---:B------:R-:W-:Y:S03]  /*32f0*/  HMMA.16816.F32 R20, R92.reuse, R22, RZ ;  /* 0x000000165c14723c */ /* 0x040fe600000018ff */
[----:B------:R-:W1:Y:S04]  /*3300*/  LDSM.16.M88.4 R36, [R119+0x3800] ;  /* 0x003800007724783b */ /* 0x000e680000000200 */
[----:B------:R-:W1:Y:S01]  /*3310*/  LDSM.16.M88.4 R28, [R119+0x3c00] ;  /* 0x003c0000771c783b */ /* 0x000e620000000200 */
[C---:B------:R-:W-:Y:S03]  /*3320*/  HMMA.16816.F32 R32, R92.reuse, R80, RZ ;  /* 0x000000505c20723c */ /* 0x040fe600000018ff */
[----:B------:R-:W1:Y:S04]  /*3330*/  LDSM.16.M88.4 R12, [R119+0x4000] ;  /* 0x00400000770c783b */ /* 0x000e680000000200 */
[----:B------:R-:W1:Y:S01]  /*3340*/  LDSM.16.M88.4 R104, [R170+0x4c00] ;  /* 0x004c0000aa68783b */ /* 0x000e620000000200 */
[----:B------:R-:W-:Y:S03]  /*3350*/  HMMA.16816.F32 R80, R92, R82, RZ ;  /* 0x000000525c50723c */ /* 0x000fe600000018ff */
[----:B------:R-:W-:Y:S04]  /*3360*/  LDSM.16.M88.4 R124, [R119+0x5000] ;  /* 0x00500000777c783b */ /* 0x000fe80000000200 */
[----:B------:R-:W1:Y:S01]  /*3370*/  LDSM.16.M88.4 R112, [R170+0x5400] ;  /* 0x00540000aa70783b */ /* 0x000e620000000200 */
[C---:B------:R-:W-:Y:S03]  /*3380*/  HMMA.16816.F32 R20, R108.reuse, R86, R20 ;  /* 0x000000566c14723c */ /* 0x040fe60000001814 */
[----:B------:R-:W-:Y:S04]  /*3390*/  LDSM.16.M88.4 R120, [R119+0x4800] ;  /* 0x004800007778783b */ /* 0x000fe80000000200 */
[----:B------:R-:W-:Y:S01]  /*33a0*/  LDSM.16.M88.4 R16, [R119+0x4400] ;  /* 0x004400007710783b */ /* 0x000fe20000000200 */
[----:B------:R-:W-:Y:S03]  /*33b0*/  HMMA.16816.F32 R24, R108, R84, R24 ;  /* 0x000000546c18723c */ /* 0x000fe60000001818 */
[----:B------:R-:W-:Y:S04]  /*33c0*/  LDSM.16.M88.4 R84, [R170+0x5800] ;  /* 0x00580000aa54783b */ /* 0x000fe80000000200 */
[----:B------:R-:W0:Y:S01]  /*33d0*/  LDGDEPBAR ;  /* 0x00000000000079af */ /* 0x000e220000000000 */
[C---:B---3--:R-:W-:Y:S08]  /*33e0*/  HMMA.16816.F32 R76, R92.reuse, R72, RZ ;  /* 0x000000485c4c723c */ /* 0x048ff000000018ff */
[C---:B----4-:R-:W-:Y:S08]  /*33f0*/  HMMA.16816.F32 R68, R92.reuse, R64, RZ ;  /* 0x000000405c44723c */ /* 0x050ff000000018ff */
[C---:B------:R-:W-:Y:S08]  /*3400*/  HMMA.16816.F32 R60, R92.reuse, R56, RZ ;  /* 0x000000385c3c723c */ /* 0x040ff000000018ff */
[C---:B------:R-:W-:Y:S08]  /*3410*/  HMMA.16816.F32 R72, R92.reuse, R74, RZ ;  /* 0x0000004a5c48723c */ /* 0x040ff000000018ff */
[C---:B------:R-:W-:Y:S08]  /*3420*/  HMMA.16816.F32 R64, R92.reuse, R66, RZ ;  /* 0x000000425c40723c */ /* 0x040ff000000018ff */
[----:B------:R-:W-:Y:S08]  /*3430*/  HMMA.16816.F32 R56, R92, R58, RZ ;  /* 0x0000003a5c38723c */ /* 0x000ff000000018ff */
[C---:B------:R-:W-:Y:S08]  /*3440*/  HMMA.16816.F32 R32, R108.reuse, R40, R32 ;  /* 0x000000286c20723c */ /* 0x040ff00000001820 */
[----:B------:R-:W-:Y:S01]  /*3450*/  HMMA.16816.F32 R80, R108, R42, R80 ;  /* 0x0000002a6c50723c */ /* 0x000fe20000001850 */
[----:B------:R-:W3:Y:S07]  /*3460*/  LDSM.16.M88.4 R40, [R169+0x1000] ;  /* 0x00100000a928783b */ /* 0x000eee0000000200 */
[C---:B-1----:R-:W-:Y:S08]  /*3470*/  HMMA.16816.F32 R20, R88.reuse, R10, R20 ;  /* 0x0000000a5814723c */ /* 0x042ff00000001814 */
[----:B------:R-:W-:Y:S01]  /*3480*/  HMMA.16816.F32 R24, R88, R8, R24 ;  /* 0x000000085818723c */ /* 0x000fe20000001818 */
[----:B------:R-:W-:Y:S07]  /*3490*/  LDSM.16.M88.4 R8, [R169+0x2000] ;  /* 0x00200000a908783b */ /* 0x000fee0000000200 */
[C---:B--2---:R-:W-:Y:S08]  /*34a0*/  HMMA.16816.F32 R52, R92.reuse, R48, RZ ;  /* 0x000000305c34723c */ /* 0x044ff000000018ff */
[C---:B-----5:R-:W-:Y:S08]  /*34b0*/  HMMA.16816.F32 R44, R92.reuse, R100, RZ ;  /* 0x000000645c2c723c */ /* 0x060ff000000018ff */
[C---:B------:R-:W-:Y:S08]  /*34c0*/  HMMA.16816.F32 R48, R92.reuse, R50, RZ ;  /* 0x000000325c30723c */ /* 0x040ff000000018ff */
[----:B------:R-:W-:Y:S08]  /*34d0*/  HMMA.16816.F32 R100, R92, R102, RZ ;  /* 0x000000665c64723c */ /* 0x000ff000000018ff */
[C---:B------:R-:W-:Y:S08]  /*34e0*/  HMMA.16816.F32 R76, R108.reuse, R36, R76 ;  /* 0x000000246c4c723c */ /* 0x040ff0000000184c */
[C---:B------:R-:W-:Y:S01]  /*34f0*/  HMMA.16816.F32 R72, R108.reuse, R38, R72 ;  /* 0x000000266c48723c */ /* 0x040fe20000001848 */
[----:B------:R-:W1:Y:S07]  /*3500*/  LDSM.16.M88.4 R36, [R119+0x5400] ;  /* 0x005400007724783b */ /* 0x000e6e0000000200 */
[C---:B------:R-:W-:Y:S08]  /*3510*/  HMMA.16816.F32 R68, R108.reuse, R28, R68 ;  /* 0x0000001c6c44723c */ /* 0x040ff00000001844 */
[C---:B------:R-:W-:Y:S01]  /*3520*/  HMMA.16816.F32 R64, R108.reuse, R30, R64 ;  /* 0x0000001e6c40723c */ /* 0x040fe20000001840 */
[----:B------:R-:W-:Y:S07]  /*3530*/  LDSM.16.M88.4 R28, [R170+0x7000] ;  /* 0x00700000aa1c783b */ /* 0x000fee0000000200 */
[C---:B------:R-:W-:Y:S08]  /*3540*/  HMMA.16816.F32 R60, R108.reuse, R12, R60 ;  /* 0x0000000c6c3c723c */ /* 0x040ff0000000183c */
[----:B------:R-:W-:Y:S01]  /*3550*/  HMMA.16816.F32 R56, R108, R14, R56 ;  /* 0x0000000e6c38723c */ /* 0x000fe20000001838 */
[----:B------:R-:W2:Y:S07]  /*3560*/  LDSM.16.M88.4 R12, [R171+0x2000] ;  /* 0x00200000ab0c783b */ /* 0x000eae0000000200 */
[C---:B------:R-:W-:Y:S08]  /*3570*/  HMMA.16816.F32 R96, R92.reuse, R104, RZ ;  /* 0x000000685c60723c */ /* 0x040ff000000018ff */
[----:B------:R-:W-:Y:S01]  /*3580*/  HMMA.16816.F32 R92, R92, R106, RZ ;  /* 0x0000006a5c5c723c */ /* 0x000fe200000018ff */
[----:B------:R-:W4:Y:S07]  /*3590*/  LDSM.16.M88.4 R104, [R119+0x4c00] ;  /* 0x004c00007768783b */ /* 0x000f2e0000000200 */
[----:B------:R-:W-:Y:S08]  /*35a0*/  HMMA.16816.F32 R32, R88, R112, R32 ;  /* 0x000000705820723c */ /* 0x000ff00000001820 */
[C---:B---3--:R-:W-:Y:S08]  /*35b0*/  HMMA.16816.F32 R20, R40.reuse, R126, R20 ;  /* 0x0000007e2814723c */ /* 0x048ff00000001814 */
[----:B------:R-:W-:Y:S08]  /*35c0*/  HMMA.16816.F32 R24, R40, R124, R24 ;  /* 0x0000007c2818723c */ /* 0x000ff00000001818 */
[C---:B------:R-:W-:Y:S08]  /*35d0*/  HMMA.16816.F32 R44, R108.reuse, R120, R44 ;  /* 0x000000786c2c723c */ /* 0x040ff0000000182c */
[C---:B------:R-:W-:Y:S08]  /*35e0*/  HMMA.16816.F32 R52, R108.reuse, R16, R52 ;  /* 0x000000106c34723c */ /* 0x040ff00000001834 */
[C---:B------:R-:W-:Y:S01]  /*35f0*/  HMMA.16816.F32 R48, R108.reuse, R18, R48 ;  /* 0x000000126c30723c */ /* 0x040fe20000001830 */
[----:B------:R-:W-:Y:S07]  /*3600*/  LDSM.16.M88.4 R16, [R119+0x7000] ;  /* 0x007000007710783b */ /* 0x000fee0000000200 */
[----:B------:R-:W-:Y:S01]  /*3610*/  HMMA.16816.F32 R120, R108, R122, R100 ;  /* 0x0000007a6c78723c */ /* 0x000fe20000001864 */
[----:B------:R-:W3:Y:S07]  /*3620*/  LDSM.16.M88.4 R100, [R170+0x7400] ;  /* 0x00740000aa64783b */ /* 0x000eee0000000200 */
[----:B------:R-:W-:Y:S08]  /*3630*/  HMMA.16816.F32 R80, R88, R114, R80 ;  /* 0x000000725850723c */ /* 0x000ff00000001850 */
[----:B-1----:R-:W-:Y:S08]  /*3640*/  HMMA.16816.F32 R32, R40, R36, R32 ;  /* 0x000000242820723c */ /* 0x002ff00000001820 */
[C---:B--2---:R-:W-:Y:S08]  /*3650*/  HMMA.16816.F32 R20, R12.reuse, R30, R20 ;  /* 0x0000001e0c14723c */ /* 0x044ff00000001814 */
[----:B------:R-:W-:Y:S01]  /*3660*/  HMMA.16816.F32 R24, R12, R28, R24 ;  /* 0x0000001c0c18723c */ /* 0x000fe20000001818 */
[----:B------:R-:W-:Y:S07]  /*3670*/  LDSM.16.M88.4 R28, [R119+0x5800] ;  /* 0x00580000771c783b */ /* 0x000fee0000000200 */
[C---:B----4-:R-:W-:Y:S08]  /*3680*/  HMMA.16816.F32 R96, R108.reuse, R104, R96 ;  /* 0x000000686c60723c */ /* 0x050ff00000001860 */
[----:B------:R-:W-:Y:S07]  /*3690*/  HMMA.16816.F32 R92, R108, R106, R92 ;  /* 0x0000006a6c5c723c */ /* 0x000fee000000185c */
[----:B------:R-:W-:Y:S01]  /*36a0*/  IMAD.IADD R108, R2, 0x1, R177 ;  /* 0x00000001026c7824 */ /* 0x000fe200078e02b1 */
[----:B------:R-:W-:Y:S01]  /*36b0*/  HMMA.16816.F32 R104, R88, R84, R76 ;  /* 0x000000545868723c */ /* 0x000fe2000000184c */
[----:B------:R-:W1:Y:S02]  /*36c0*/  LDSM.16.M88.4 R76, [R119+0x7400] ;  /* 0x00740000774c783b */ /* 0x000e640000000200 */
[----:B------:R-:W-:Y:S01]  /*36d0*/  I2F R3, R108 ;  /* 0x0000006c00037306 */ /* 0x000fe20000201400 */
[----:B------:R-:W-:-:S02]  /*36e0*/  IADD3 R114, R108, 0x9, RZ ;  /* 0x000000096c727810 */ /* 0x000fc40007ffe0ff */
[C---:B------:R-:W-:Y:S02]  /*36f0*/  IADD3 R112, R108.reuse, 0x8, RZ ;  /* 0x000000086c707810 */ /* 0x040fe40007ffe0ff */
[----:B------:R-:W-:Y:S01]  /*3700*/  HMMA.16816.F32 R80, R40, R38, R80 ;  /* 0x000000262850723c */ /* 0x000fe20000001850 */
[----:B------:R-:W2:Y:S01]  /*3710*/  LDSM.16.M88.4 R36, [R170+0x5c00] ;  /* 0x005c0000aa24783b */ /* 0x000ea20000000200 */
[C---:B------:R-:W-:Y:S01]  /*3720*/  IADD3 R110, R108.reuse, 0x1, RZ ;  /* 0x000000016c6e7810 */ /* 0x040fe20007ffe0ff */
[----:B------:R-:W-:Y:S01]  /*3730*/  I2F R113, R114 ;  /* 0x0000007200717306 */ /* 0x000fe20000201400 */
[C---:B------:R-:W-:Y:S02]  /*3740*/  IADD3 R124, R108.reuse, 0x10, RZ ;  /* 0x000000106c7c7810 */ /* 0x040fe40007ffe0ff */
[----:B------:R-:W-:Y:S02]  /*3750*/  IADD3 R138, R108, 0x39, RZ ;  /* 0x000000396c8a7810 */ /* 0x000fe40007ffe0ff */
[----:B---3--:R-:W-:Y:S01]  /*3760*/  HMMA.16816.F32 R32, R12, R100, R32 ;  /* 0x000000640c20723c */ /* 0x008fe20000001820 */
[----:B------:R-:W-:-:S02]  /*3770*/  ISETP.GE.AND P5, PT, R114, R136, PT ;  /* 0x000000887200720c */ /* 0x000fc40003fa6270 */
[----:B------:R-:W-:Y:S01]  /*3780*/  I2F R111, R112 ;  /* 0x00000070006f7306 */ /* 0x000fe20000201400 */
[-C--:B------:R-:W-:Y:S02]  /*3790*/  ISETP.GE.AND P3, PT, R112, R136.reuse, PT ;  /* 0x000000887000720c */ /* 0x080fe40003f66270 */
[----:B------:R-:W-:Y:S02]  /*37a0*/  IADD3 R126, R108, 0x38, RZ ;  /* 0x000000386c7e7810 */ /* 0x000fe40007ffe0ff */
[----:B------:R-:W-:Y:S01]  /*37b0*/  HMMA.16816.F32 R20, R8, R18, R20 ;  /* 0x000000120814723c */ /* 0x000fe20000001814 */
[----:B------:R-:W-:Y:S02]  /*37c0*/  ISETP.GE.AND P4, PT, R110, R136, PT ;  /* 0x000000886e00720c */ /* 0x000fe40003f86270 */
[----:B------:R-:W-:Y:S01]  /*37d0*/  I2F R109, R110 ;  /* 0x0000006e006d7306 */ /* 0x000fe20000201400 */
[----:B------:R-:W-:-:S04]  /*37e0*/  IADD3 R130, R108, 0x40, RZ ;  /* 0x000000406c827810 */ /* 0x000fc80007ffe0ff */
[----:B------:R-:W-:Y:S01]  /*37f0*/  HMMA.16816.F32 R24, R8, R16, R24 ;  /* 0x000000100818723c */ /* 0x000fe20000001818 */
[----:B------:R-:W-:Y:S02]  /*3800*/  LDSM.16.M88.4 R16, [R170+0x7800] ;  /* 0x00780000aa10783b */ /* 0x000fe40000000200 */
[----:B------:R-:W-:Y:S05]  /*3810*/  I2F R115, R124 ;  /* 0x0000007c00737306 */ /* 0x000fea0000201400 */
[----:B------:R-:W-:Y:S08]  /*3820*/  HMMA.16816.F32 R80, R12, R102, R80 ;  /* 0x000000660c50723c */ /* 0x000ff00000001850 */
[----:B-1----:R-:W-:Y:S01]  /*3830*/  HMMA.16816.F32 R32, R8, R76, R32 ;  /* 0x0000004c0820723c */ /* 0x002fe20000001820 */
[----:B------:R-:W-:-:S04]  /*3840*/  FMUL.FTZ R20, R20, c[0x0][0x2ec] ;  /* 0x0000bb0014147a20 */ /* 0x000fc80000410000 */
[----:B------:R1:W-:Y:S02]  /*3850*/  MUFU.TANH R76, R20 ;  /* 0x00000014004c7308 */ /* 0x0003e40000002400 */
[----:B------:R-:W-:Y:S01]  /*3860*/  FMUL.FTZ R77, R21, c[0x0][0x2ec] ;  /* 0x0000bb00154d7a20 */ /* 0x000fe20000410000 */
[C---:B--2---:R-:W-:Y:S01]  /*3870*/  HMMA.16816.F32 R68, R88.reuse, R36, R68 ;  /* 0x000000245844723c */ /* 0x044fe20000001844 */
[----:B------:R-:W-:Y:S02]  /*3880*/  FMUL.FTZ R24, R24, c[0x0][0x2ec] ;  /* 0x0000bb0018187a20 */ /* 0x000fe40000410000 */
[----:B------:R-:W-:Y:S02]  /*3890*/  FMUL.FTZ R125, R25, c[0x0][0x2ec] ;  /* 0x0000bb00197d7a20 */ /* 0x000fe40000410000 */
[----:B------:R2:W3:Y:S01]  /*38a0*/  MUFU.TANH R100, R24 ;  /* 0x0000001800647308 */ /* 0x0004e20000002400 */
[----:B------:R-:W-:Y:S02]  /*38b0*/  FMUL.FTZ R101, R26, c[0x0][0x2ec] ;  /* 0x0000bb001a657a20 */ /* 0x000fe40000410000 */
[----:B------:R-:W-:Y:S01]  /*38c0*/  FMUL.FTZ R36, R22, c[0x0][0x2ec] ;  /* 0x0000bb0016247a20 */ /* 0x000fe20000410000 */
[C---:B------:R-:W-:Y:S01]  /*38d0*/  HMMA.16816.F32 R72, R88.reuse, R86, R72 ;  /* 0x000000565848723c */ /* 0x040fe20000001848 */
[----:B------:R-:W-:Y:S01]  /*38e0*/  FMUL.FTZ R37, R23, c[0x0][0x2ec] ;  /* 0x0000bb0017257a20 */ /* 0x000fe20000410000 */
[----:B------:R-:W-:Y:S01]  /*38f0*/  LDSM.16.M88.4 R84, [R119+0x7800] ;  /* 0x007800007754783b */ /* 0x000fe20000000200 */
[----:B------:R-:W-:Y:S01]  /*3900*/  FMUL.FTZ R102, R27, c[0x0][0x2ec] ;  /* 0x0000bb001b667a20 */ /* 0x000fe20000410000 */
[----:B------:R-:W-:Y:S02]  /*3910*/  MUFU.TANH R77, R77 ;  /* 0x0000004d004d7308 */ /* 0x000fe40000002400 */
[----:B-1----:R-:W1:Y:S01]  /*3920*/  LDSM.16.M88.4 R20, [R119+0x5c00] ;  /* 0x005c00007714783b */ /* 0x002e620000000200 */
[----:B------:R-:W-:Y:S01]  /*3930*/  FMUL.FTZ R32, R32, c[0x0][0x2ec] ;  /* 0x0000bb0020207a20 */ /* 0x000fe20000410000 */
[----:B------:R-:W-:Y:S02]  /*3940*/  HMMA.16816.F32 R64, R88, R38, R64 ;  /* 0x000000265840723c */ /* 0x000fe40000001840 */
[----:B--2---:R-:W2:Y:S02]  /*3950*/  LDSM.16.M88.4 R24, [R170+0x6000] ;  /* 0x00600000aa18783b */ /* 0x004ea40000000200 */
[----:B------:R-:W-:Y:S01]  /*3960*/  MUFU.TANH R37, R37 ;  /* 0x0000002500257308 */ /* 0x000fe20000002400 */
[----:B---3--:R-:W-:-:S03]  /*3970*/  FFMA.FTZ R100, R0, R3, R100 ;  /* 0x0000000300647223 */ /* 0x008fc60000010064 */
[----:B------:R-:W-:Y:S01]  /*3980*/  HMMA.16816.F32 R80, R8, R78, R80 ;  /* 0x0000004e0850723c */ /* 0x000fe20000001850 */
[----:B------:R-:W-:Y:S02]  /*3990*/  FMUL.FTZ R38, R34, c[0x0][0x2ec] ;  /* 0x0000bb0022267a20 */ /* 0x000fe40000410000 */
[----:B------:R-:W-:Y:S01]  /*39a0*/  FMUL.FTZ R39, R35, c[0x0][0x2ec] ;  /* 0x0000bb0023277a20 */ /* 0x000fe20000410000 */
[----:B------:R3:W-:Y:S03]  /*39b0*/  MUFU.TANH R78, R32 ;  /* 0x00000020004e7308 */ /* 0x0007e60000002400 */
[----:B------:R-:W-:Y:S01]  /*39c0*/  FMUL.FTZ R79, R33, c[0x0][0x2ec] ;  /* 0x0000bb00214f7a20 */ /* 0x000fe20000410000 */
[C---:B------:R-:W-:Y:S04]  /*39d0*/  HMMA.16816.F32 R104, R40.reuse, R28, R104 ;  /* 0x0000001c2868723c */ /* 0x040fe80000001868 */
[----:B------:R-:W4:Y:S04]  /*39e0*/  MUFU.TANH R36, R36 ;  /* 0x0000002400247308 */ /* 0x000f280000002400 */
[----:B------:R-:W-:Y:S01]  /*39f0*/  HMMA.16816.F32 R72, R40, R30, R72 ;  /* 0x0000001e2848723c */ /* 0x000fe20000001848 */
[----:B------:R-:W-:Y:S04]  /*3a00*/  LDSM.16.M88.4 R28, [R170+0x6400] ;  /* 0x00640000aa1c783b */ /* 0x000fe80000000200 */
[----:B---3--:R-:W3:Y:S01]  /*3a10*/  LDSM.16.M88.4 R32, [R170+0x7c00] ;  /* 0x007c0000aa20783b */ /* 0x008ee20000000200 */
[----:B------:R-:W-:Y:S02]  /*3a20*/  MUFU.TANH R125, R125 ;  /* 0x0000007d007d7308 */ /* 0x000fe40000002400 */
[----:B------:R-:W-:-:S02]  /*3a30*/  FMUL.FTZ R83, R83, c[0x0][0x2ec] ;  /* 0x0000bb0053537a20 */ /* 0x000fc40000410000 */
[----:B------:R-:W-:Y:S02]  /*3a40*/  FMUL.FTZ R80, R80, c[0x0][0x2ec] ;  /* 0x0000bb0050507a20 */ /* 0x000fe40000410000 */
[----:B------:R-:W-:Y:S01]  /*3a50*/  FMUL.FTZ R103, R82, c[0x0][0x2ec] ;  /* 0x0000bb0052677a20 */ /* 0x000fe20000410000 */
[----:B------:R-:W-:Y:S01]  /*3a60*/  IADD3 R82, R108, 0x11, RZ ;  /* 0x000000116c527810 */ /* 0x000fe20007ffe0ff */
[----:B-1----:R-:W-:Y:S01]  /*3a70*/  HMMA.16816.F32 R68, R40, R20, R68 ;  /* 0x000000142844723c */ /* 0x002fe20000001844 */
[----:B------:R-:W-:Y:S01]  /*3a80*/  MUFU.TANH R83, R83 ;  /* 0x0000005300537308 */ /* 0x000fe20000002400 */
[----:B------:R-:W-:Y:S02]  /*3a90*/  FMUL.FTZ R81, R81, c[0x0][0x2ec] ;  /* 0x0000bb0051517a20 */ /* 0x000fe40000410000 */
[----:B----4-:R-:W-:-:S04]  /*3aa0*/  FFMA.FTZ R36, R0, R111, R36 ;  /* 0x0000006f00247223 */ /* 0x010fc80000010024 */
[----:B------:R-:W-:Y:S01]  /*3ab0*/  HMMA.16816.F32 R64, R40, R22, R64 ;  /* 0x000000162840723c */ /* 0x000fe20000001840 */
[----:B------:R-:W-:Y:S01]  /*3ac0*/  LDSM.16.M88.4 R20, [R119+0x7c00] ;  /* 0x007c00007714783b */ /* 0x000fe20000000200 */
[----:B------:R-:W-:Y:S06]  /*3ad0*/  MUFU.TANH R79, R79 ;  /* 0x0000004f004f7308 */ /* 0x000fec0000002400 */
[C---:B--2---:R-:W-:Y:S02]  /*3ae0*/  HMMA.16816.F32 R60, R88.reuse, R24, R60 ;  /* 0x00000018583c723c */ /* 0x044fe4000000183c */
[----:B------:R-:W-:Y:S06]  /*3af0*/  MUFU.TANH R39, R39 ;  /* 0x0000002700277308 */ /* 0x000fec0000002400 */
[----:B------:R-:W-:Y:S01]  /*3b00*/  HMMA.16816.F32 R56, R88, R26, R56 ;  /* 0x0000001a5838723c */ /* 0x000fe20000001838 */
[----:B------:R-:W1:Y:S01]  /*3b10*/  LDSM.16.M88.4 R24, [R119+0x6000] ;  /* 0x006000007718783b */ /* 0x000e620000000200 */
[----:B------:R-:W-:Y:S06]  /*3b20*/  MUFU.TANH R103, R103 ;  /* 0x0000006700677308 */ /* 0x000fec0000002400 */
[C---:B---3--:R-:W-:Y:S02]  /*3b30*/  HMMA.16816.F32 R68, R12.reuse, R32, R68 ;  /* 0x000000200c44723c */ /* 0x048fe40000001844 */
[----:B------:R-:W-:Y:S06]  /*3b40*/  MUFU.TANH R102, R102 ;  /* 0x0000006600667308 */ /* 0x000fec0000002400 */
[----:B------:R-:W-:Y:S01]  /*3b50*/  HMMA.16816.F32 R64, R12, R34, R64 ;  /* 0x000000220c40723c */ /* 0x000fe20000001840 */
[----:B------:R-:W-:Y:S01]  /*3b60*/  LDSM.16.M88.4 R32, [R119+0x6400] ;  /* 0x006400007720783b */ /* 0x000fe20000000200 */
[----:B------:R-:W-:Y:S06]  /*3b70*/  MUFU.TANH R38, R38 ;  /* 0x0000002600267308 */ /* 0x000fec0000002400 */
[C---:B------:R-:W-:Y:S02]  /*3b80*/  HMMA.16816.F32 R52, R88.reuse, R28, R52 ;  /* 0x0000001c5834723c */ /* 0x040fe40000001834 */
[----:B------:R-:W-:Y:S06]  /*3b90*/  MUFU.TANH R81, R81 ;  /* 0x0000005100517308 */ /* 0x000fec0000002400 */
[----:B------:R-:W-:Y:S01]  /*3ba0*/  HMMA.16816.F32 R48, R88, R30, R48 ;  /* 0x0000001e5830723c */ /* 0x000fe20000001830 */
[----:B------:R-:W2:Y:S01]  /*3bb0*/  LDSM.16.M88.4 R28, [R170+0x8000] ;  /* 0x00800000aa1c783b */ /* 0x000ea20000000200 */
[----:B------:R-:W3:Y:S06]  /*3bc0*/  MUFU.TANH R101, R101 ;  /* 0x0000006500657308 */ /* 0x000eec0000002400 */
[C---:B------:R-:W-:Y:S08]  /*3bd0*/  HMMA.16816.F32 R104, R12.reuse, R16, R104 ;  /* 0x000000100c68723c */ /* 0x040ff00000001868 */
[----:B------:R-:W-:Y:S01]  /*3be0*/  HMMA.16816.F32 R72, R12, R18, R72 ;  /* 0x000000120c48723c */ /* 0x000fe20000001848 */
[----:B------:R-:W4:Y:S01]  /*3bf0*/  LDSM.16.M88.4 R16, [R170+0x6800] ;  /* 0x00680000aa10783b */ /* 0x000f220000000200 */
[----:B---3--:R-:W-:-:S06]  /*3c00*/  FFMA.FTZ R101, R0, R3, R101 ;  /* 0x0000000300657223 */ /* 0x008fcc0000010065 */
[C---:B-1----:R-:W-:Y:S08]  /*3c10*/  HMMA.16816.F32 R60, R40.reuse, R24, R60 ;  /* 0x00000018283c723c */ /* 0x042ff0000000183c */
[----:B------:R-:W-:Y:S01]  /*3c20*/  HMMA.16816.F32 R56, R40, R26, R56 ;  /* 0x0000001a2838723c */ /* 0x000fe20000001838 */
[----:B------:R-:W-:Y:S07]  /*3c30*/  LDSM.16.M88.4 R24, [R119+0x8000] ;  /* 0x008000007718783b */ /* 0x000fee0000000200 */
[C---:B------:R-:W-:Y:S08]  /*3c40*/  HMMA.16816.F32 R68, R8.reuse, R20, R68 ;  /* 0x000000140844723c */ /* 0x040ff00000001844 */
[----:B------:R-:W-:Y:S01]  /*3c50*/  HMMA.16816.F32 R64, R8, R22, R64 ;  /* 0x000000160840723c */ /* 0x000fe20000001840 */
[----:B------:R-:W1:Y:S07]  /*3c60*/  LDSM.16.M88.4 R20, [R170+0x6c00] ;  /* 0x006c0000aa14783b */ /* 0x000e6e0000000200 */
[C---:B--2---:R-:W-:Y:S08]  /*3c70*/  HMMA.16816.F32 R60, R12.reuse, R28, R60 ;  /* 0x0000001c0c3c723c */ /* 0x044ff0000000183c */
[----:B------:R-:W-:Y:S01]  /*3c80*/  HMMA.16816.F32 R56, R12, R30, R56 ;  /* 0x0000001e0c38723c */ /* 0x000fe20000001838 */
[----:B------:R-:W2:Y:S01]  /*3c90*/  LDSM.16.M88.4 R28, [R119+0x6800] ;  /* 0x00680000771c783b */ /* 0x000ea20000000200 */
[----:B------:R-:W-:-:S02]  /*3ca0*/  FMUL.FTZ R68, R68, c[0x0][0x2ec] ;  /* 0x0000bb0044447a20 */ /* 0x000fc40000410000 */
[----:B------:R-:W-:Y:S02]  /*3cb0*/  FMUL.FTZ R70, R70, c[0x0][0x2ec] ;  /* 0x0000bb0046467a20 */ /* 0x000fe40000410000 */
[----:B------:R3:W-:Y:S01]  /*3cc0*/  MUFU.TANH R141, R68 ;  /* 0x00000044008d7308 */ /* 0x0007e20000002400 */
[----:B------:R-:W-:Y:S01]  /*3cd0*/  FMUL.FTZ R69, R69, c[0x0][0x2ec] ;  /* 0x0000bb0045457a20 */ /* 0x000fe20000410000 */
[C---:B----4-:R-:W-:Y:S01]  /*3ce0*/  HMMA.16816.F32 R44, R88.reuse, R16, R44 ;  /* 0x00000010582c723c */ /* 0x050fe2000000182c */
[----:B------:R-:W-:Y:S02]  /*3cf0*/  FMUL.FTZ R66, R66, c[0x0][0x2ec] ;  /* 0x0000bb0042427a20 */ /* 0x000fe40000410000 */
[----:B------:R-:W-:Y:S02]  /*3d00*/  FMUL.FTZ R145, R64, c[0x0][0x2ec] ;  /* 0x0000bb0040917a20 */ /* 0x000fe40000410000 */
[----:B------:R-:W-:Y:S01]  /*3d10*/  FMUL.FTZ R65, R65, c[0x0][0x2ec] ;  /* 0x0000bb0041417a20 */ /* 0x000fe20000410000 */
[----:B------:R-:W-:Y:S01]  /*3d20*/  MUFU.TANH R151, R66 ;  /* 0x0000004200977308 */ /* 0x000fe20000002400 */
[----:B------:R-:W-:Y:S01]  /*3d30*/  FMUL.FTZ R71, R71, c[0x0][0x2ec] ;  /* 0x0000bb0047477a20 */ /* 0x000fe20000410000 */
[----:B------:R-:W-:Y:S01]  /*3d40*/  HMMA.16816.F32 R120, R88, R18, R120 ;  /* 0x000000125878723c */ /* 0x000fe20000001878 */
[----:B------:R-:W4:Y:S01]  /*3d50*/  LDSM.16.M88.4 R16, [R170+0x8400] ;  /* 0x00840000aa10783b */ /* 0x000f220000000200 */
[----:B---3--:R-:W-:-:S04]  /*3d60*/  IADD3 R68, R108, 0x20, RZ ;  /* 0x000000206c447810 */ /* 0x008fc80007ffe0ff */
[----:B------:R-:W-:Y:S02]  /*3d70*/  MUFU.TANH R143, R70 ;  /* 0x00000046008f7308 */ /* 0x000fe40000002400 */
[C---:B------:R-:W-:Y:S07]  /*3d80*/  HMMA.16816.F32 R52, R40.reuse, R32, R52 ;  /* 0x000000202834723c */ /* 0x040fee0000001834 */
[----:B------:R-:W-:Y:S01]  /*3d90*/  FMUL.FTZ R32, R67, c[0x0][0x2ec] ;  /* 0x0000bb0043207a20 */ /* 0x000fe20000410000 */
[----:B------:R-:W-:Y:S01]  /*3da0*/  HMMA.16816.F32 R48, R40, R34, R48 ;  /* 0x000000222830723c */ /* 0x000fe20000001830 */
[----:B------:R-:W-:Y:S07]  /*3db0*/  I2F R64, R68 ;  /* 0x0000004400407306 */ /* 0x000fee0000201400 */
[C---:B-1----:R-:W-:Y:S01]  /*3dc0*/  HMMA.16816.F32 R96, R88.reuse, R20, R96 ;  /* 0x000000145860723c */ /* 0x042fe20000001860 */
[----:B------:R-:W-:Y:S07]  /*3dd0*/  MUFU.TANH R65, R65 ;  /* 0x0000004100417308 */ /* 0x000fee0000002400 */
[----:B------:R-:W-:Y:S01]  /*3de0*/  HMMA.16816.F32 R92, R88, R22, R92 ;  /* 0x00000016585c723c */ /* 0x000fe2000000185c */
[----:B------:R1:W-:Y:S01]  /*3df0*/  MUFU.TANH R89, R32 ;  /* 0x0000002000597308 */ /* 0x0003e20000002400 */
[----:B------:R-:W-:Y:S06]  /*3e00*/  LDSM.16.M88.4 R20, [R119+0x8400] ;  /* 0x008400007714783b */ /* 0x000fec0000000200 */
[C---:B------:R-:W-:Y:S01]  /*3e10*/  HMMA.16816.F32 R60, R8.reuse, R24, R60 ;  /* 0x00000018083c723c */ /* 0x040fe2000000183c */
[----:B------:R-:W-:Y:S07]  /*3e20*/  MUFU.TANH R69, R69 ;  /* 0x0000004500457308 */ /* 0x000fee0000002400 */
[----:B------:R-:W-:Y:S01]  /*3e30*/  HMMA.16816.F32 R56, R8, R26, R56 ;  /* 0x0000001a0838723c */ /* 0x000fe20000001838 */
[----:B-1----:R-:W1:Y:S01]  /*3e40*/  LDSM.16.M88.4 R32, [R170+0x8800] ;  /* 0x00880000aa20783b */ /* 0x002e620000000200 */
[----:B------:R-:W-:Y:S03]  /*3e50*/  MUFU.TANH R71, R71 ;  /* 0x0000004700477308 */ /* 0x000fe60000002400 */
[----:B------:R-:W3:Y:S03]  /*3e60*/  LDSM.16.M88.4 R24, [R119+0x6c00] ;  /* 0x006c00007718783b */ /* 0x000ee60000000200 */
[----:B--2---:R-:W-:Y:S02]  /*3e70*/  HMMA.16816.F32 R44, R40, R28, R44 ;  /* 0x0000001c282c723c */ /* 0x004fe4000000182c */
[----:B------:R-:W-:Y:S05]  /*3e80*/  MUFU.TANH R145, R145 ;  /* 0x0000009100917308 */ /* 0x000fea0000002400 */
[----:B------:R-:W-:Y:S01]  /*3e90*/  IADD3 R28, R108, 0x28, RZ ;  /* 0x000000286c1c7810 */ /* 0x000fe20007ffe0ff */
[----:B----4-:R-:W-:Y:S01]  /*3ea0*/  HMMA.16816.F32 R48, R12, R18, R48 ;  /* 0x000000120c30723c */ /* 0x010fe20000001830 */
[----:B------:R-:W-:Y:S01]  /*3eb0*/  FMUL.FTZ R91, R62, c[0x0][0x2ec] ;  /* 0x0000bb003e5b7a20 */ /* 0x000fe20000410000 */
[----:B------:R-:W-:Y:S01]  /*3ec0*/  IADD3 R62, R108, 0x21, RZ ;  /* 0x000000216c3e7810 */ /* 0x000fe20007ffe0ff */
[----:B------:R-:W-:Y:S01]  /*3ed0*/  FMUL.FTZ R67, R60, c[0x0][0x2ec] ;  /* 0x0000bb003c437a20 */ /* 0x000fe20000410000 */
[----:B------:R-:W-:Y:S01]  /*3ee0*/  I2F R90, R130 ;  /* 0x00000082005a7306 */ /* 0x000fe20000201400 */
[----:B------:R-:W-:-:S02]  /*3ef0*/  FMUL.FTZ R153, R63, c[0x0][0x2ec] ;  /* 0x0000bb003f997a20 */ /* 0x000fc40000410000 */
[----:B------:R-:W-:Y:S01]  /*3f00*/  FMUL.FTZ R61, R61, c[0x0][0x2ec] ;  /* 0x0000bb003d3d7a20 */ /* 0x000fe20000410000 */
[----:B------:R-:W-:Y:S01]  /*3f10*/  HMMA.16816.F32 R120, R40, R30, R120 ;  /* 0x0000001e2878723c */ /* 0x000fe20000001878 */
[----:B------:R-:W-:Y:S02]  /*3f20*/  FMUL.FTZ R56, R56, c[0x0][0x2ec] ;  /* 0x0000bb0038387a20 */ /* 0x000fe40000410000 */
[----:B------:R-:W-:Y:S01]  /*3f30*/  FMUL.FTZ R29, R57, c[0x0][0x2ec] ;  /* 0x0000bb00391d7a20 */ /* 0x000fe20000410000 */
[----:B------:R-:W-:Y:S03]  /*3f40*/  I2F R60, R62 ;  /* 0x0000003e003c7306 */ /* 0x000fe60000201400 */
[----:B------:R-:W-:Y:S01]  /*3f50*/  FMUL.FTZ R31, R59, c[0x0][0x2ec] ;  /* 0x0000bb003b1f7a20 */ /* 0x000fe20000410000 */
[----:B------:R-:W-:Y:S04]  /*3f60*/  HMMA.16816.F32 R104, R8, R84, R104 ;  /* 0x000000540868723c */ /* 0x000fe80000001868 */
[----:B------:R-:W-:Y:S04]  /*3f70*/  MUFU.TANH R85, R80 ;  /* 0x0000005000557308 */ /* 0x000fe80000002400 */
[C---:B------:R-:W-:Y:S01]  /*3f80*/  HMMA.16816.F32 R52, R12.reuse, R16, R52 ;  /* 0x000000100c34723c */ /* 0x040fe20000001834 */
[----:B------:R-:W2:Y:S03]  /*3f90*/  LDSM.16.M88.4 R16, [R119+0x8800] ;  /* 0x008800007710783b */ /* 0x000ea60000000200 */
[----:B------:R-:W-:Y:S04]  /*3fa0*/  I2F R80, R82 ;  /* 0x0000005200507306 */ /* 0x000fe80000201400 */
[----:B-1----:R-:W-:Y:S04]  /*3fb0*/  HMMA.16816.F32 R44, R12, R32, R44 ;  /* 0x000000200c2c723c */ /* 0x002fe8000000182c */
[----:B------:R1:W-:Y:S03]  /*3fc0*/  MUFU.TANH R63, R56 ;  /* 0x00000038003f7308 */ /* 0x0003e60000002400 */
[----:B------:R-:W-:Y:S01]  /*3fd0*/  FFMA.FTZ R32, R0, R113, R77 ;  /* 0x0000007100207223 */ /* 0x000fe2000001004d */
[----:B------:R-:W-:Y:S01]  /*3fe0*/  HMMA.16816.F32 R48, R8, R22, R48 ;  /* 0x000000160830723c */ /* 0x000fe20000001830 */
[----:B------:R-:W-:-:S02]  /*3ff0*/  FMUL.FTZ R104, R104, c[0x0][0x2ec] ;  /* 0x0000bb0068687a20 */ /* 0x000fc40000410000 */
[----:B------:R-:W-:Y:S01]  /*4000*/  FMUL.FTZ R107, R107, c[0x0][0x2ec] ;  /* 0x0000bb006b6b7a20 */ /* 0x000fe20000410000 */
[----:B------:R-:W4:Y:S01]  /*4010*/  I2F R22, R138 ;  /* 0x0000008a00167306 */ /* 0x000f220000201400 */
[----:B------:R-:W-:Y:S01]  /*4020*/  FSEL R32, R32, -INF , !P5 ;  /* 0xff80000020207808 */ /* 0x000fe20006800000 */
[----:B------:R-:W-:Y:S01]  /*4030*/  FFMA.FTZ R33, R0, R109, R102 ;  /* 0x0000006d00217223 */ /* 0x000fe20000010066 */
[C---:B------:R-:W-:Y:S01]  /*4040*/  IADD3 R102, R108.reuse, 0x50, RZ ;  /* 0x000000506c667810 */ /* 0x040fe20007ffe0ff */
[----:B------:R-:W-:Y:S04]  /*4050*/  HMMA.16816.F32 R72, R8, R86, R72 ;  /* 0x000000560848723c */ /* 0x000fe80000001848 */
[----:B------:R-:W-:Y:S01]  /*4060*/  MUFU.TANH R127, R104 ;  /* 0x00000068007f7308 */ /* 0x000fe20000002400 */
[----:B-1----:R-:W-:-:S02]  /*4070*/  IADD3 R56, R108, 0x29, RZ ;  /* 0x000000296c387810 */ /* 0x002fc40007ffe0ff */
[----:B------:R-:W-:Y:S01]  /*4080*/  FMUL.FTZ R87, R105, c[0x0][0x2ec] ;  /* 0x0000bb0069577a20 */ /* 0x000fe20000410000 */
[C---:B---3--:R-:W-:Y:S01]  /*4090*/  HMMA.16816.F32 R96, R40.reuse, R24, R96 ;  /* 0x000000182860723c */ /* 0x048fe20000001860 */
[----:B------:R-:W-:Y:S01]  /*40a0*/  FMUL.FTZ R105, R106, c[0x0][0x2ec] ;  /* 0x0000bb006a697a20 */ /* 0x000fe20000410000 */
[C---:B------:R-:W-:Y:S02]  /*40b0*/  IADD3 R106, R108.reuse, 0x19, RZ ;  /* 0x000000196c6a7810 */ /* 0x040fe40007ffe0ff */
[----:B------:R-:W-:Y:S01]  /*40c0*/  IADD3 R86, R108, 0x18, RZ ;  /* 0x000000186c567810 */ /* 0x000fe20007ffe0ff */
[----:B------:R-:W-:Y:S01]  /*40d0*/  MUFU.TANH R87, R87 ;  /* 0x0000005700577308 */ /* 0x000fe20000002400 */
[----:B----4-:R-:W-:Y:S02]  /*40e0*/  FFMA.FTZ R65, R0, R22, R65 ;  /* 0x0000001600417223 */ /* 0x010fe40000010041 */
[----:B------:R-:W-:Y:S01]  /*40f0*/  HMMA.16816.F32 R92, R40, R26, R92 ;  /* 0x0000001a285c723c */ /* 0x000fe2000000185c */
[----:B------:R-:W1:Y:S01]  /*4100*/  LDSM.16.M88.4 R24, [R170+0x8c00] ;  /* 0x008c0000aa18783b */ /* 0x000e620000000200 */
[----:B------:R-:W-:Y:S01]  /*4110*/  ISETP.GE.AND P5, PT, R86, R136, PT ;  /* 0x000000885600720c */ /* 0x000fe20003fa6270 */
[----:B------:R-:W-:-:S02]  /*4120*/  FMUL.FTZ R51, R51, c[0x0][0x2ec] ;  /* 0x0000bb0033337a20 */ /* 0x000fc40000410000 */
[----:B------:R-:W3:Y:S01]  /*4130*/  I2F R104, R106 ;  /* 0x0000006a00687306 */ /* 0x000ee20000201400 */
[----:B------:R-:W-:Y:S02]  /*4140*/  FFMA.FTZ R89, R0, R22, R89 ;  /* 0x0000001600597223 */ /* 0x000fe40000010059 */
[----:B------:R-:W-:Y:S01]  /*4150*/  HMMA.16816.F32 R120, R12, R34, R120 ;  /* 0x000000220c78723c */ /* 0x000fe20000001878 */
[----:B------:R-:W-:Y:S02]  /*4160*/  FMUL.FTZ R75, R75, c[0x0][0x2ec] ;  /* 0x0000bb004b4b7a20 */ /* 0x000fe40000410000 */
[----:B------:R-:W-:Y:S02]  /*4170*/  FMUL.FTZ R72, R72, c[0x0][0x2ec] ;  /* 0x0000bb0048487a20 */ /* 0x000fe40000410000 */
[----:B------:R-:W4:Y:S01]  /*4180*/  I2F R84, R86 ;  /* 0x0000005600547306 */ /* 0x000f220000201400 */
[----:B------:R-:W-:Y:S02]  /*4190*/  FMUL.FTZ R73, R73, c[0x0][0x2ec] ;  /* 0x0000bb0049497a20 */ /* 0x000fe40000410000 */
[----:B--2---:R-:W-:Y:S01]  /*41a0*/  HMMA.16816.F32 R44, R8, R16, R44 ;  /* 0x00000010082c723c */ /* 0x004fe2000000182c */
[----:B------:R-:W-:-:S02]  /*41b0*/  FFMA.FTZ R35, R0, R113, R37 ;  /* 0x0000007100237223 */ /* 0x000fc40000010025 */
[C---:B------:R-:W-:Y:S02]  /*41c0*/  FFMA.FTZ R34, R0.reuse, R111, R76 ;  /* 0x0000006f00227223 */ /* 0x040fe4000001004c */
[----:B---3--:R-:W-:Y:S01]  /*41d0*/  FFMA.FTZ R37, R0, R104, R83 ;  /* 0x0000006800257223 */ /* 0x008fe20000010053 */
[----:B------:R-:W2:Y:S01]  /*41e0*/  MUFU.TANH R107, R107 ;  /* 0x0000006b006b7308 */ /* 0x000ea20000002400 */
[----:B------:R-:W-:Y:S01]  /*41f0*/  FMUL.FTZ R16, R49, c[0x0][0x2ec] ;  /* 0x0000bb0031107a20 */ /* 0x000fe20000410000 */
[C---:B------:R-:W-:Y:S01]  /*4200*/  HMMA.16816.F32 R52, R8.reuse, R20, R52 ;  /* 0x000000140834723c */ /* 0x040fe20000001834 */
[----:B------:R-:W-:Y:S01]  /*4210*/  FMUL.FTZ R74, R74, c[0x0][0x2ec] ;  /* 0x0000bb004a4a7a20 */ /* 0x000fe20000410000 */
[----:B------:R-:W-:Y:S01]  /*4220*/  FSEL R34, R34, -INF , !P3 ;  /* 0xff80000022227808 */ /* 0x000fe20005800000 */
[----:B------:R-:W-:Y:S01]  /*4230*/  FFMA.FTZ R40, R0, R80, R79 ;  /* 0x0000005000287223 */ /* 0x000fe2000001004f */
[----:B------:R-:W-:Y:S01]  /*4240*/  ISETP.GE.AND P3, PT, R82, R136, PT ;  /* 0x000000885200720c */ /* 0x000fe20003f66270 */
[----:B----4-:R-:W-:Y:S01]  /*4250*/  FFMA.FTZ R70, R0, R84, R85 ;  /* 0x0000005400467223 */ /* 0x010fe20000010055 */
[----:B------:R3:W-:Y:S01]  /*4260*/  MUFU.TANH R83, R16 ;  /* 0x0000001000537308 */ /* 0x0007e20000002400 */
[----:B------:R-:W-:Y:S01]  /*4270*/  FMUL.FTZ R21, R58, c[0x0][0x2ec] ;  /* 0x0000bb003a157a20 */ /* 0x000fe20000410000 */
[----:B------:R-:W-:Y:S01]  /*4280*/  HMMA.16816.F32 R120, R8, R18, R120 ;  /* 0x000000120878723c */ /* 0x000fe20000001878 */
[----:B------:R-:W-:Y:S01]  /*4290*/  FFMA.FTZ R79, R0, R80, R39 ;  /* 0x00000050004f7223 */ /* 0x000fe20000010027 */
[----:B------:R-:W-:Y:S01]  /*42a0*/  FSEL R70, R70, -INF , !P5 ;  /* 0xff80000046467808 */ /* 0x000fe20006800000 */
[----:B------:R-:W-:Y:S01]  /*42b0*/  FFMA.FTZ R77, R0, R84, R103 ;  /* 0x00000054004d7223 */ /* 0x000fe20000010067 */
[----:B------:R-:W-:Y:S01]  /*42c0*/  FSEL R40, R40, -INF , !P3 ;  /* 0xff80000028287808 */ /* 0x000fe20005800000 */
[CC--:B------:R-:W-:Y:S01]  /*42d0*/  FFMA.FTZ R42, R0.reuse, R115.reuse, R78 ;  /* 0x00000073002a7223 */ /* 0x0c0fe2000001004e */
[----:B------:R-:W4:Y:S01]  /*42e0*/  MUFU.TANH R105, R105 ;  /* 0x0000006900697308 */ /* 0x000f220000002400 */
[----:B------:R-:W-:Y:S01]  /*42f0*/  FFMA.FTZ R87, R0, R60, R87 ;  /* 0x0000003c00577223 */ /* 0x000fe20000010057 */
[----:B------:R-:W-:Y:S01]  /*4300*/  ISETP.GE.AND P5, PT, R62, R136, PT ;  /* 0x000000883e00720c */ /* 0x000fe20003fa6270 */
[C---:B-1----:R-:W-:Y:S01]  /*4310*/  HMMA.16816.F32 R96, R12.reuse, R24, R96 ;  /* 0x000000180c60723c */ /* 0x042fe20000001860 */
[----:B--2---:R-:W-:Y:S01]  /*4320*/  FFMA.FTZ R59, R0, R60, R107 ;  /* 0x0000003c003b7223 */ /* 0x004fe2000001006b */
[----:B------:R-:W-:Y:S01]  /*4330*/  ISETP.GE.AND P3, PT, R68, R136, PT ;  /* 0x000000884400720c */ /* 0x000fe20003f66270 */
[----:B------:R-:W-:Y:S01]  /*4340*/  FFMA.FTZ R115, R0, R115, R38 ;  /* 0x0000007300737223 */ /* 0x000fe20000010026 */
[----:B------:R-:W-:Y:S01]  /*4350*/  FSEL R150, R87, -INF , !P5 ;  /* 0xff80000057967808 */ /* 0x000fe20006800000 */
[----:B---3--:R-:W1:Y:S01]  /*4360*/  LDSM.16.M88.4 R16, [R119+0x8c00] ;  /* 0x008c00007710783b */ /* 0x008e620000000200 */
[----:B------:R2:W-:Y:S01]  /*4370*/  MUFU.TANH R137, R72 ;  /* 0x0000004800897308 */ /* 0x0005e20000002400 */
[----:B------:R-:W-:Y:S01]  /*4380*/  FMUL.FTZ R43, R53, c[0x0][0x2ec] ;  /* 0x0000bb00352b7a20 */ /* 0x000fe20000410000 */
[----:B------:R-:W-:Y:S01]  /*4390*/  HMMA.16816.F32 R92, R12, R26, R92 ;  /* 0x0000001a0c5c723c */ /* 0x000fe2000000185c */
[----:B------:R-:W-:Y:S01]  /*43a0*/  IADD3 R24, R118, 0x8, RZ ;  /* 0x0000000876187810 */ /* 0x000fe20007ffe0ff */
[----:B------:R-:W-:Y:S01]  /*43b0*/  FMUL.FTZ R41, R52, c[0x0][0x2ec] ;  /* 0x0000bb0034297a20 */ /* 0x000fe20000410000 */
[----:B------:R-:W-:Y:S01]  /*43c0*/  IADD3 R53, R108, 0x30, RZ ;  /* 0x000000306c357810 */ /* 0x000fe20007ffe0ff */
[----:B------:R-:W-:Y:S01]  /*43d0*/  FMUL.FTZ R54, R54, c[0x0][0x2ec] ;  /* 0x0000bb0036367a20 */ /* 0x000fe20000410000 */
[----:B------:R-:W-:Y:S01]  /*43e0*/  IMNMX R135, R24, R131, PT ;  /* 0x0000008318877217 */ /* 0x000fe20003800200 */
[----:B------:R-:W-:Y:S01]  /*43f0*/  MUFU.TANH R75, R75 ;  /* 0x0000004b004b7308 */ /* 0x000fe20000002400 */
[----:B------:R-:W-:Y:S01]  /*4400*/  FFMA.FTZ R24, R0, R109, R125 ;  /* 0x0000006d00187223 */ /* 0x000fe2000001007d */
[----:B------:R-:W-:Y:S01]  /*4410*/  IADD3 R118, R108, 0x41, RZ ;  /* 0x000000416c767810 */ /* 0x000fe20007ffe0ff */
[----:B------:R-:W-:Y:S01]  /*4420*/  FMUL.FTZ R55, R55, c[0x0][0x2ec] ;  /* 0x0000bb0037377a20 */ /* 0x000fe20000410000 */
[-C--:B------:R-:W-:Y:S01]  /*4430*/  ISETP.GE.AND P0, PT, R112, R135.reuse, PT ;  /* 0x000000877000720c */ /* 0x080fe20003f06270 */
[----:B----4-:R-:W-:Y:S01]  /*4440*/  FFMA.FTZ R105, R0, R64, R105 ;  /* 0x0000004000697223 */ /* 0x010fe20000010069 */
[-C--:B------:R-:W-:Y:S01]  /*4450*/  ISETP.GE.AND P1, PT, R114, R135.reuse, PT ;  /* 0x000000877200720c */ /* 0x080fe20003f26270 */
[----:B------:R-:W-:Y:S01]  /*4460*/  FMUL.FTZ R38, R48, c[0x0][0x2ec] ;  /* 0x0000bb0030267a20 */ /* 0x000fe20000410000 */
[----:B------:R-:W-:Y:S01]  /*4470*/  I2F R66, R53 ;  /* 0x0000003500427306 */ /* 0x000fe20000201400 */
[----:B--2---:R-:W-:Y:S01]  /*4480*/  IADD3 R72, R108, 0x31, RZ ;  /* 0x000000316c487810 */ /* 0x004fe20007ffe0ff */
[----:B------:R-:W-:Y:S01]  /*4490*/  FMUL.FTZ R44, R44, c[0x0][0x2ec] ;  /* 0x0000bb002c2c7a20 */ /* 0x000fe20000410000 */
[-C--:B------:R-:W-:Y:S01]  /*44a0*/  ISETP.GE.AND P2, PT, R110, R135.reuse, PT ;  /* 0x000000876e00720c */ /* 0x080fe20003f46270 */
[----:B------:R-:W-:Y:S01]  /*44b0*/  FMUL.FTZ R46, R46, c[0x0][0x2ec] ;  /* 0x0000bb002e2e7a20 */ /* 0x000fe20000410000 */
[----:B------:R-:W-:Y:S01]  /*44c0*/  IADD3 R110, R108, 0x48, RZ ;  /* 0x000000486c6e7810 */ /* 0x000fe20007ffe0ff */
[----:B------:R-:W-:Y:S01]  /*44d0*/  FMUL.FTZ R121, R121, c[0x0][0x2ec] ;  /* 0x0000bb0079797a20 */ /* 0x000fe20000410000 */
[----:B------:R-:W-:Y:S01]  /*44e0*/  FSEL R113, R36, -INF , !P0 ;  /* 0xff80000024717808 */ /* 0x000fe20004000000 */
[----:B------:R-:W2:Y:S01]  /*44f0*/  I2F R20, R28 ;  /* 0x0000001c00147306 */ /* 0x000ea20000201400 */
[----:B------:R-:W-:Y:S01]  /*4500*/  FSEL R35, R35, -INF , !P1 ;  /* 0xff80000023237808 */ /* 0x000fe20004800000 */
[----:B------:R-:W-:Y:S01]  /*4510*/  FMUL.FTZ R45, R45, c[0x0][0x2ec] ;  /* 0x0000bb002d2d7a20 */ /* 0x000fe20000410000 */
[-C--:B------:R-:W-:Y:S01]  /*4520*/  ISETP.GE.AND P0, PT, R82, R135.reuse, PT ;  /* 0x000000875200720c */ /* 0x080fe20003f06270 */
[----:B------:R-:W-:Y:S01]  /*4530*/  FMUL.FTZ R47, R47, c[0x0][0x2ec] ;  /* 0x0000bb002f2f7a20 */ /* 0x000fe20000410000 */
[----:B------:R-:W-:Y:S01]  /*4540*/  ISETP.GE.AND P1, PT, R86, R135, PT ;  /* 0x000000875600720c */ /* 0x000fe20003f26270 */
[----:B------:R-:W-:Y:S01]  /*4550*/  FMUL.FTZ R13, R122, c[0x0][0x2ec] ;  /* 0x0000bb007a0d7a20 */ /* 0x000fe20000410000 */
[----:B------:R-:W-:Y:S01]  /*4560*/  FSEL R24, R24, -INF , !P4 ;  /* 0xff80000018187808 */ /* 0x000fe20006000000 */
[----:B------:R-:W-:Y:S01]  /*4570*/  I2F R30, R56 ;  /* 0x00000038001e7306 */ /* 0x000fe20000201400 */
[----:B------:R-:W-:Y:S01]  /*4580*/  ISETP.GE.AND P4, PT, R124, R136, PT ;  /* 0x000000887c00720c */ /* 0x000fe20003f86270 */
[----:B------:R-:W-:Y:S01]  /*4590*/  FMUL.FTZ R120, R120, c[0x0][0x2ec] ;  /* 0x0000bb0078787a20 */ /* 0x000fe20000410000 */
[----:B------:R-:W-:Y:S01]  /*45a0*/  IADD3 R114, R108, 0x51, RZ ;  /* 0x000000516c727810 */ /* 0x000fe20007ffe0ff */
[----:B------:R-:W-:Y:S01]  /*45b0*/  FMUL.FTZ R14, R123, c[0x0][0x2ec] ;  /* 0x0000bb007b0e7a20 */ /* 0x000fe20000410000 */
[----:B------:R-:W-:Y:S01]  /*45c0*/  FSEL R79, R79, -INF , !P0 ;  /* 0xff8000004f4f7808 */ /* 0x000fe20004000000 */
[----:B------:R-:W-:-:S04]  /*45d0*/  DEPBAR.LE SB0, 0x0 ;  /* 0x000080000000791a */ /* 0x000fc80000000000 */
[C---:B-1----:R-:W-:Y:S01]  /*45e0*/  HMMA.16816.F32 R96, R8.reuse, R16, R96 ;  /* 0x000000100860723c */ /* 0x042fe20000001860 */
[----:B------:R-:W1:Y:S01]  /*45f0*/  MUFU.TANH R139, R74 ;  /* 0x0000004a008b7308 */ /* 0x000e620000002400 */
[----:B------:R-:W-:Y:S01]  /*4600*/  FSEL R77, R77, -INF , !P1 ;  /* 0xff8000004d4d7808 */ /* 0x000fe20004800000 */
[----:B--2---:R-:W-:Y:S01]  /*4610*/  FFMA.FTZ R137, R0, R20, R137 ;  /* 0x0000001400897223 */ /* 0x004fe20000010089 */
[-C--:B------:R-:W-:Y:S01]  /*4620*/  ISETP.GE.AND P0, PT, R68, R135.reuse, PT ;  /* 0x000000874400720c */ /* 0x080fe20003f06270 */
[----:B------:R-:W-:Y:S01]  /*4630*/  FFMA.FTZ R68, R0, R104, R81 ;  /* 0x0000006800447223 */ /* 0x000fe20000010051 */
[----:B------:R-:W-:Y:S01]  /*4640*/  ISETP.GE.AND P1, PT, R62, R135, PT ;  /* 0x000000873e00720c */ /* 0x000fe20003f26270 */
[----:B------:R-:W-:Y:S01]  /*4650*/  FMUL.FTZ R62, R50, c[0x0][0x2ec] ;  /* 0x0000bb00323e7a20 */ /* 0x000fe20000410000 */
[----:B------:R-:W-:Y:S01]  /*4660*/  HMMA.16816.F32 R8, R8, R18, R92 ;  /* 0x000000120808723c */ /* 0x000fe2000000185c */
[----:B------:R-:W2:Y:S01]  /*4670*/  MUFU.TANH R73, R73 ;  /* 0x0000004900497308 */ /* 0x000ea20000002400 */
[----:B------:R-:W-:-:S02]  /*4680*/  FSEL R42, R42, -INF , !P4 ;  /* 0xff8000002a2a7808 */ /* 0x000fc40006000000 */
[----:B------:R-:W-:Y:S02]  /*4690*/  ISETP.GE.AND P4, PT, R106, R136, PT ;  /* 0x000000886a00720c */ /* 0x000fe40003f86270 */
[----:B------:R-:W-:Y:S02]  /*46a0*/  FSEL R33, R33, -INF , !P2 ;  /* 0xff80000021217808 */ /* 0x000fe40005000000 */
[----:B------:R-:W-:Y:S01]  /*46b0*/  IADD3 R48, R108, 0x60, RZ ;  /* 0x000000606c307810 */ /* 0x000fe20007ffe0ff */
[----:B------:R-:W3:Y:S01]  /*46c0*/  I2F R58, R72 ;  /* 0x00000048003a7306 */ /* 0x000ee20000201400 */
[----:B------:R-:W-:Y:S01]  /*46d0*/  ISETP.GE.AND P2, PT, R124, R135, PT ;  /* 0x000000877c00720c */ /* 0x000fe20003f46270 */
[C---:B------:R-:W-:Y:S01]  /*46e0*/  FFMA.FTZ R124, R0.reuse, R64, R127 ;  /* 0x00000040007c7223 */ /* 0x040fe2000001007f */
[----:B------:R-:W-:Y:S01]  /*46f0*/  ISETP.GE.AND P5, PT, R53, R136, PT ;  /* 0x000000883500720c */ /* 0x000fe20003fa6270 */
[----:B-1----:R-:W-:Y:S01]  /*4700*/  FFMA.FTZ R57, R0, R20, R139 ;  /* 0x0000001400397223 */ /* 0x002fe2000001008b */
[----:B------:R-:W-:-:S02]  /*4710*/  FSEL R59, R59, -INF , !P1 ;  /* 0xff8000003b3b7808 */ /* 0x000fc40004800000 */
[-C--:B------:R-:W-:Y:S01]  /*4720*/  ISETP.GE.AND P1, PT, R53, R135.reuse, PT ;  /* 0x000000873500720c */ /* 0x080fe20003f26270 */
[----:B------:R-:W1:Y:S01]  /*4730*/  I2F R52, R126 ;  /* 0x0000007e00347306 */ /* 0x000e620000201400 */
[----:B------:R-:W-:Y:S01]  /*4740*/  IADD3 R78, R108, 0x59, RZ ;  /* 0x000000596c4e7810 */ /* 0x000fe20007ffe0ff */
[-C--:B------:R-:W-:Y:S01]  /*4750*/  FFMA.FTZ R53, R0, R30.reuse, R75 ;  /* 0x0000001e00357223 */ /* 0x080fe2000001004b */
[----:B------:R-:W-:Y:S01]  /*4760*/  FSEL R68, R68, -INF , !P4 ;  /* 0xff80000044447808 */ /* 0x000fe20006000000 */
[----:B--2---:R-:W-:Y:S01]  /*4770*/  FFMA.FTZ R36, R0, R30, R73 ;  /* 0x0000001e00247223 */ /* 0x004fe20000010049 */
[----:B------:R-:W-:Y:S01]  /*4780*/  FSEL R149, R105, -INF , !P0 ;  /* 0xff80000069957808 */ /* 0x000fe20004000000 */
[----:B------:R-:W-:Y:S01]  /*4790*/  FMUL.FTZ R96, R96, c[0x0][0x2ec] ;  /* 0x0000bb0060607a20 */ /* 0x000fe20000410000 */
[----:B------:R-:W-:Y:S01]  /*47a0*/  ISETP.GE.AND P4, PT, R28, R136, PT ;  /* 0x000000881c00720c */ /* 0x000fe20003f86270 */
[----:B------:R-:W2:Y:S01]  /*47b0*/  I2F R88, R110 ;  /* 0x0000006e00587306 */ /* 0x000ea20000201400 */
[-C--:B------:R-:W-:Y:S01]  /*47c0*/  ISETP.GE.AND P0, PT, R56, R135.reuse, PT ;  /* 0x000000873800720c */ /* 0x080fe20003f06270 */
[-C--:B---3--:R-:W-:Y:S01]  /*47d0*/  FFMA.FTZ R69, R0, R58.reuse, R69 ;  /* 0x0000003a00457223 */ /* 0x088fe20000010045 */
[----:B------:R-:W-:Y:S01]  /*47e0*/  IADD3 R112, R108, 0x49, RZ ;  /* 0x000000496c707810 */ /* 0x000fe20007ffe0ff */
[----:B------:R-:W-:Y:S01]  /*47f0*/  FMUL.FTZ R8, R8, c[0x0][0x2ec] ;  /* 0x0000bb0008087a20 */ /* 0x000fe20000410000 */
[----:B------:R-:W-:Y:S01]  /*4800*/  FSEL R115, R115, -INF , !P2 ;  /* 0xff80000073737808 */ /* 0x000fe20005000000 */
[----:B------:R-:W-:Y:S01]  /*4810*/  FFMA.FTZ R71, R0, R58, R71 ;  /* 0x0000003a00477223 */ /* 0x000fe20000010047 */
[----:B------:R-:W-:Y:S01]  /*4820*/  IADD3 R50, R108, 0x69, RZ ;  /* 0x000000696c327810 */ /* 0x000fe20007ffe0ff */
[----:B------:R-:W-:Y:S01]  /*4830*/  MUFU.TANH R153, R153 ;  /* 0x0000009900997308 */ /* 0x000fe20000002400 */
[-C--:B------:R-:W-:Y:S01]  /*4840*/  ISETP.GE.AND P2, PT, R106, R135.reuse, PT ;  /* 0x000000876a00720c */ /* 0x080fe20003f46270 */
[----:B-1----:R-:W-:Y:S01]  /*4850*/  FFMA.FTZ R139, R0, R52, R151 ;  /* 0x00000034008b7223 */ /* 0x002fe20000010097 */
[----:B------:R-:W-:Y:S01]  /*4860*/  FSEL R124, R124, -INF , !P3 ;  /* 0xff8000007c7c7808 */ /* 0x000fe20005800000 */
[----:B------:R-:W-:Y:S01]  /*4870*/  FMUL.FTZ R15, R97, c[0x0][0x2ec] ;  /* 0x0000bb00610f7a20 */ /* 0x000fe20000410000 */
[----:B------:R-:W-:Y:S01]  /*4880*/  FSEL R148, R137, -INF , !P4 ;  /* 0xff80000089947808 */ /* 0x000fe20006000000 */
[----:B------:R-:W-:Y:S01]  /*4890*/  FMUL.FTZ R17, R98, c[0x0][0x2ec] ;  /* 0x0000bb0062117a20 */ /* 0x000fe20000410000 */
[----:B------:R-:W-:Y:S01]  /*48a0*/  FSEL R53, R53, -INF , !P0 ;  /* 0xff80000035357808 */ /* 0x000fe20004000000 */
[----:B------:R-:W1:Y:S01]  /*48b0*/  MUFU.TANH R21, R21 ;  /* 0x0000001500157308 */ /* 0x000e620000002400 */
[----:B------:R-:W-:Y:S01]  /*48c0*/  ISETP.GE.AND P3, PT, R56, R136, PT ;  /* 0x000000883800720c */ /* 0x000fe20003f66270 */
[----:B--2---:R-:W-:Y:S01]  /*48d0*/  FFMA.FTZ R63, R0, R88, R63 ;  /* 0x00000058003f7223 */ /* 0x004fe2000001003f */
[----:B------:R-:W-:Y:S01]  /*48e0*/  ISETP.GE.AND P4, PT, R72, R136, PT ;  /* 0x000000884800720c */ /* 0x000fe20003f86270 */
[----:B------:R-:W-:Y:S01]  /*48f0*/  FFMA.FTZ R56, R0, R52, R145 ;  /* 0x0000003400387223 */ /* 0x000fe20000010091 */
[-C--:B------:R-:W-:Y:S01]  /*4900*/  ISETP.GE.AND P0, PT, R126, R135.reuse, PT ;  /* 0x000000877e00720c */ /* 0x080fe20003f06270 */
[----:B------:R-:W-:Y:S01]  /*4910*/  FMUL.FTZ R18, R99, c[0x0][0x2ec] ;  /* 0x0000bb0063127a20 */ /* 0x000fe20000410000 */
[C---:B------:R-:W-:Y:S01]  /*4920*/  IADD3 R82, R108.reuse, 0x58, RZ ;  /* 0x000000586c527810 */ /* 0x040fe20007ffe0ff */
[----:B------:R-:W-:Y:S01]  /*4930*/  I2F R142, R118 ;  /* 0x00000076008e7306 */ /* 0x000fe20000201400 */
[----:B------:R-:W-:Y:S01]  /*4940*/  FSEL R37, R37, -INF , !P2 ;  /* 0xff80000025257808 */ /* 0x000fe20005000000 */
[----:B------:R-:W-:Y:S01]  /*4950*/  FMUL.FTZ R9, R9, c[0x0][0x2ec] ;  /* 0x0000bb0009097a20 */ /* 0x000fe20000410000 */
[----:B------:R-:W-:Y:S01]  /*4960*/  IADD3 R58, R108, 0x78, RZ ;  /* 0x000000786c3a7810 */ /* 0x000fe20007ffe0ff */
[----:B------:R-:W-:Y:S01]  /*4970*/  FMUL.FTZ R10, R10, c[0x0][0x2ec] ;  /* 0x0000bb000a0a7a20 */ /* 0x000fe20000410000 */
[----:B------:R-:W-:Y:S01]  /*4980*/  ISETP.GE.AND P2, PT, R28, R135, PT ;  /* 0x000000871c00720c */ /* 0x000fe20003f46270 */
[----:B------:R-:W-:Y:S01]  /*4990*/  FMUL.FTZ R11, R11, c[0x0][0x2ec] ;  /* 0x0000bb000b0b7a20 */ /* 0x000fe20000410000 */
[----:B------:R-:W-:Y:S01]  /*49a0*/  FSEL R36, R36, -INF , !P3 ;  /* 0xff80000024247808 */ /* 0x000fe20005800000 */
[----:B------:R-:W-:Y:S01]  /*49b0*/  MUFU.TANH R43, R43 ;  /* 0x0000002b002b7308 */ /* 0x000fe20000002400 */
[----:B------:R-:W-:Y:S01]  /*49c0*/  FSEL R146, R69, -INF , !P4 ;  /* 0xff80000045927808 */ /* 0x000fe20006000000 */
[----:B-1----:R-:W-:Y:S01]  /*49d0*/  FFMA.FTZ R21, R0, R88, R21 ;  /* 0x0000005800157223 */ /* 0x002fe20000010015 */
[----:B------:R-:W-:-:S02]  /*49e0*/  FSEL R139, R139, -INF , !P0 ;  /* 0xff8000008b8b7808 */ /* 0x000fc40004000000 */
[----:B------:R-:W-:Y:S02]  /*49f0*/  ISETP.GE.AND P3, PT, R126, R136, PT ;  /* 0x000000887e00720c */ /* 0x000fe40003f66270 */
[-C--:B------:R-:W-:Y:S01]  /*4a00*/  ISETP.GE.AND P0, PT, R118, R135.reuse, PT ;  /* 0x000000877600720c */ /* 0x080fe20003f06270 */
[----:B------:R1:W-:Y:S01]  /*4a10*/  MUFU.TANH R23, R54 ;  /* 0x0000003600177308 */ /* 0x0003e20000002400 */
[C---:B------:R-:W-:Y:S02]  /*4a20*/  IADD3 R80, R108.reuse, 0x61, RZ ;  /* 0x000000616c507810 */ /* 0x040fe40007ffe0ff */
[----:B------:R-:W-:Y:S02]  /*4a30*/  FSEL R57, R57, -INF , !P2 ;  /* 0xff80000039397808 */ /* 0x000fe40005000000 */
[----:B------:R-:W-:Y:S02]  /*4a40*/  IADD3 R28, R108, 0x68, RZ ;  /* 0x000000686c1c7810 */ /* 0x000fe40007ffe0ff */
[----:B------:R-:W-:Y:S01]  /*4a50*/  ISETP.GE.AND P2, PT, R72, R135, PT ;  /* 0x000000874800720c */ /* 0x000fe20003f46270 */
[----:B------:R-:W2:Y:S01]  /*4a60*/  I2F R76, R114 ;  /* 0x00000072004c7306 */ /* 0x000ea20000201400 */
[----:B------:R-:W-:-:S02]  /*4a70*/  IADD3 R60, R108, 0x70, RZ ;  /* 0x000000706c3c7810 */ /* 0x000fc40007ffe0ff */
[----:B------:R-:W-:Y:S02]  /*4a80*/  FSEL R147, R71, -INF , !P2 ;  /* 0xff80000047937808 */ /* 0x000fe40005000000 */
[----:B------:R-:W-:Y:S02]  /*4a90*/  IADD3 R30, R108, 0x71, RZ ;  /* 0x000000716c1e7810 */ /* 0x000fe40007ffe0ff */
[----:B------:R-:W-:Y:S01]  /*4aa0*/  ISETP.GE.AND P2, PT, R130, R135, PT ;  /* 0x000000878200720c */ /* 0x000fe20003f46270 */
[----:B-1----:R-:W-:Y:S01]  /*4ab0*/  FFMA.FTZ R54, R0, R66, R141 ;  /* 0x0000004200367223 */ /* 0x002fe2000001008d */
[----:B------:R-:W1:Y:S01]  /*4ac0*/  I2F R74, R102 ;  /* 0x00000066004a7306 */ /* 0x000e620000201400 */
[----:B------:R-:W-:Y:S02]  /*4ad0*/  FSEL R56, R56, -INF , !P3 ;  /* 0xff80000038387808 */ /* 0x000fe40005800000 */
[----:B------:R-:W-:Y:S02]  /*4ae0*/  ISETP.GE.AND P4, PT, R130, R136, PT ;  /* 0x000000888200720c */ /* 0x000fe40003f86270 */
[----:B------:R-:W-:-:S02]  /*4af0*/  FSEL R54, R54, -INF , !P5 ;  /* 0xff80000036367808 */ /* 0x000fc40006800000 */
[----:B------:R-:W-:Y:S01]  /*4b00*/  ISETP.GE.AND P5, PT, R138, R136, PT ;  /* 0x000000888a00720c */ /* 0x000fe20003fa6270 */
[----:B------:R3:W-:Y:S01]  /*4b10*/  MUFU.TANH R111, R55 ;  /* 0x00000037006f7308 */ /* 0x0007e20000002400 */
[----:B--2---:R-:W-:Y:S01]  /*4b20*/  FFMA.FTZ R20, R0, R76, R43 ;  /* 0x0000004c00147223 */ /* 0x004fe2000001002b */
[-C--:B------:R-:W-:Y:S02]  /*4b30*/  ISETP.GE.AND P3, PT, R118, R136.reuse, PT ;  /* 0x000000887600720c */ /* 0x080fe40003f66270 */
[----:B------:R-:W-:Y:S02]  /*4b40*/  FSEL R140, R65, -INF , !P5 ;  /* 0xff800000418c7808 */ /* 0x000fe40006800000 */
[----:B------:R-:W-:Y:S02]  /*4b50*/  ISETP.GE.AND P5, PT, R110, R136, PT ;  /* 0x000000886e00720c */ /* 0x000fe40003fa6270 */
[----:B------:R-:W2:Y:S01]  /*4b60*/  MUFU.TANH R91, R91 ;  /* 0x0000005b005b7308 */ /* 0x000ea20000002400 */
[----:B-1----:R-:W-:Y:S01]  /*4b70*/  FFMA.FTZ R23, R0, R74, R23 ;  /* 0x0000004a00177223 */ /* 0x002fe20000010017 */
[----:B------:R-:W-:-:S02]  /*4b80*/  FSEL R126, R63, -INF , !P5 ;  /* 0xff8000003f7e7808 */ /* 0x000fc40006800000 */
[----:B------:R-:W-:Y:S01]  /*4b90*/  ISETP.GE.AND P5, PT, R114, R136, PT ;  /* 0x000000887200720c */ /* 0x000fe20003fa6270 */
[----:B---3--:R-:W-:-:S03]  /*4ba0*/  FFMA.FTZ R55, R0, R66, R143 ;  /* 0x0000004200377223 */ /* 0x008fc6000001008f */
[----:B------:R-:W-:Y:S01]  /*4bb0*/  I2F R85, R48 ;  /* 0x0000003000557306 */ /* 0x000fe20000201400 */
[----:B------:R-:W-:Y:S01]  /*4bc0*/  FFMA.FTZ R143, R0, R142, R153 ;  /* 0x0000008e008f7223 */ /* 0x000fe20000010099 */
[----:B------:R-:W-:Y:S02]  /*4bd0*/  FSEL R20, R20, -INF , !P5 ;  /* 0xff80000014147808 */ /* 0x000fe40006800000 */
[----:B------:R-:W-:Y:S02]  /*4be0*/  FSEL R55, R55, -INF , !P1 ;  /* 0xff80000037377808 */ /* 0x000fe40004800000 */
[----:B------:R-:W-:Y:S01]  /*4bf0*/  ISETP.GE.AND P1, PT, R138, R135, PT ;  /* 0x000000878a00720c */ /* 0x000fe20003f26270 */
[----:B--2---:R-:W-:Y:S01]  /*4c00*/  FFMA.FTZ R91, R0, R90, R91 ;  /* 0x0000005a005b7223 */ /* 0x004fe2000001005b */
[----:B------:R-:W1:Y:S01]  /*4c10*/  MUFU.TANH R66, R44 ;  /* 0x0000002c00427308 */ /* 0x000e620000002400 */
[----:B------:R-:W-:Y:S02]  /*4c20*/  FSEL R143, R143, -INF , !P0 ;  /* 0xff8000008f8f7808 */ /* 0x000fe40004000000 */
[----:B------:R-:W-:-:S02]  /*4c30*/  FSEL R131, R89, -INF , !P1 ;  /* 0xff80000059837808 */ /* 0x000fc40004800000 */
[-C--:B------:R-:W-:Y:S02]  /*4c40*/  ISETP.GE.AND P1, PT, R110, R135.reuse, PT ;  /* 0x000000876e00720c */ /* 0x080fe40003f26270 */
[-C--:B------:R-:W-:Y:S01]  /*4c50*/  ISETP.GE.AND P0, PT, R102, R135.reuse, PT ;  /* 0x000000876600720c */ /* 0x080fe20003f06270 */
[----:B------:R-:W2:Y:S01]  /*4c60*/  MUFU.TANH R67, R67 ;  /* 0x0000004300437308 */ /* 0x000ea20000002400 */
[----:B------:R-:W-:Y:S01]  /*4c70*/  FSEL R127, R21, -INF , !P1 ;  /* 0xff800000157f7808 */ /* 0x000fe20004800000 */
[----:B------:R-:W-:Y:S01]  /*4c80*/  FFMA.FTZ R21, R0, R76, R111 ;  /* 0x0000004c00157223 */ /* 0x000fe2000001006f */
[----:B------:R-:W-:Y:S02]  /*4c90*/  ISETP.GE.AND P1, PT, R114, R135, PT ;  /* 0x000000877200720c */ /* 0x000fe40003f26270 */
[----:B------:R-:W-:Y:S02]  /*4ca0*/  ISETP.GE.AND P5, PT, R48, R136, PT ;  /* 0x000000883000720c */ /* 0x000fe40003fa6270 */
[----:B------:R-:W-:Y:S01]  /*4cb0*/  FSEL R23, R23, -INF , !P0 ;  /* 0xff80000017177808 */ /* 0x000fe20004000000 */
[----:B------:R-:W3:Y:S01]  /*4cc0*/  MUFU.TANH R61, R61 ;  /* 0x0000003d003d7308 */ /* 0x000ee20000002400 */
[----:B-1----:R-:W-:Y:S01]  /*4cd0*/  FFMA.FTZ R52, R0, R85, R66 ;  /* 0x0000005500347223 */ /* 0x002fe20000010042 */
[----:B------:R-:W-:-:S02]  /*4ce0*/  ISETP.GE.AND P0, PT, R78, R135, PT ;  /* 0x000000874e00720c */ /* 0x000fc40003f06270 */
[----:B------:R-:W-:Y:S02]  /*4cf0*/  FSEL R21, R21, -INF , !P1 ;  /* 0xff80000015157808 */ /* 0x000fe40004800000 */
[----:B------:R-:W-:Y:S02]  /*4d00*/  FSEL R137, R91, -INF , !P2 ;  /* 0xff8000005b897808 */ /* 0x000fe40005000000 */
[----:B------:R-:W1:Y:S01]  /*4d10*/  I2F R39, R78 ;  /* 0x0000004e00277306 */ /* 0x000e620000201400 */
[----:B--2---:R-:W-:Y:S01]  /*4d20*/  FFMA.FTZ R67, R0, R90, R67 ;  /* 0x0000005a00437223 */ /* 0x004fe20000010043 */
[----:B------:R-:W-:Y:S02]  /*4d30*/  ISETP.GE.AND P1, PT, R48, R135, PT ;  /* 0x000000873000720c */ /* 0x000fe40003f26270 */
[----:B------:R-:W-:Y:S02]  /*4d40*/  FSEL R52, R52, -INF , !P5 ;  /* 0xff80000034347808 */ /* 0x000fe40006800000 */
[----:B------:R-:W-:-:S02]  /*4d50*/  IADD3 R44, R108, 0x79, RZ ;  /* 0x000000796c2c7810 */ /* 0x000fc40007ffe0ff */
[----:B------:R-:W2:Y:S01]  /*4d60*/  MUFU.TANH R51, R51 ;  /* 0x0000003300337308 */ /* 0x000ea20000002400 */
[----:B---3--:R-:W-:Y:S01]  /*4d70*/  FFMA.FTZ R61, R0, R142, R61 ;  /* 0x0000008e003d7223 */ /* 0x008fe2000001003d */
[----:B------:R-:W-:Y:S02]  /*4d80*/  FSEL R138, R67, -INF , !P4 ;  /* 0xff800000438a7808 */ /* 0x000fe40006000000 */
[----:B------:R-:W-:Y:S02]  /*4d90*/  ISETP.GE.AND P2, PT, R112, R135, PT ;  /* 0x000000877000720c */ /* 0x000fe40003f46270 */
[----:B------:R-:W-:Y:S02]  /*4da0*/  FSEL R130, R61, -INF , !P3 ;  /* 0xff8000003d827808 */ /* 0x000fe40005800000 */
[----:B------:R-:W3:Y:S01]  /*4db0*/  MUFU.TANH R46, R46 ;  /* 0x0000002e002e7308 */ /* 0x000ee20000002400 */
[-C--:B------:R-:W-:Y:S01]  /*4dc0*/  ISETP.GE.AND P5, PT, R50, R136.reuse, PT ;  /* 0x000000883200720c */ /* 0x080fe20003fa6270 */
[----:B-1----:R-:W-:Y:S01]  /*4dd0*/  FFMA.FTZ R83, R0, R39, R83 ;  /* 0x0000002700537223 */ /* 0x002fe20000010053 */
[----:B------:R-:W-:-:S02]  /*4de0*/  ISETP.GE.AND P4, PT, R112, R136, PT ;  /* 0x000000887000720c */ /* 0x000fc40003f86270 */
[----:B------:R-:W-:-:S03]  /*4df0*/  ISETP.GE.AND P3, PT, R102, R136, PT ;  /* 0x000000886600720c */ /* 0x000fc60003f66270 */
[----:B------:R-:W-:Y:S01]  /*4e00*/  MUFU.TANH R31, R31 ;  /* 0x0000001f001f7308 */ /* 0x000fe20000002400 */
[----:B--2---:R-:W-:-:S05]  /*4e10*/  FFMA.FTZ R51, R0, R39, R51 ;  /* 0x0000002700337223 */ /* 0x004fca0000010033 */
[----:B------:R-:W-:Y:S02]  /*4e20*/  FSEL R61, R51, -INF , !P0 ;  /* 0xff800000333d7808 */ /* 0x000fe40004000000 */
[----:B------:R-:W1:Y:S01]  /*4e30*/  I2F R25, R112 ;  /* 0x0000007000197306 */ /* 0x000e620000201400 */
[----:B---3--:R-:W-:Y:S01]  /*4e40*/  FFMA.FTZ R46, R0, R85, R46 ;  /* 0x00000055002e7223 */ /* 0x008fe2000001002e */
[----:B------:R-:W-:-:S04]  /*4e50*/  ISETP.GE.AND P0, PT, R28, R135, PT ;  /* 0x000000871c00720c */ /* 0x000fc80003f06270 */
[----:B------:R-:W-:Y:S02]  /*4e60*/  FSEL R51, R46, -INF , !P1 ;  /* 0xff8000002e337808 */ /* 0x000fe40004800000 */
[----:B------:R-:W-:Y:S01]  /*4e70*/  I2F R87, R50 ;  /* 0x0000003200577306 */ /* 0x000fe20000201400 */
[----:B------:R-:W-:-:S07]  /*4e80*/  ISETP.GE.AND P1, PT, R50, R135, PT ;  /* 0x000000873200720c */ /* 0x000fce0003f26270 */
[----:B------:R-:W2:Y:S01]  /*4e90*/  MUFU.TANH R12, R121 ;  /* 0x00000079000c7308 */ /* 0x000ea20000002400 */
[----:B-1----:R-:W-:-:S05]  /*4ea0*/  FFMA.FTZ R31, R0, R25, R31 ;  /* 0x00000019001f7223 */ /* 0x002fca000001001f */
[----:B------:R-:W-:Y:S02]  /*4eb0*/  FSEL R141, R31, -INF , !P2 ;  /* 0xff8000001f8d7808 */ /* 0x000fe40005000000 */
[----:B------:R-:W1:Y:S01]  /*4ec0*/  MUFU.TANH R29, R29 ;  /* 0x0000001d001d7308 */ /* 0x000e620000002400 */
[----:B------:R-:W-:-:S07]  /*4ed0*/  ISETP.GE.AND P2, PT, R82, R135, PT ;  /* 0x000000875200720c */ /* 0x000fce0003f46270 */
[----:B------:R-:W3:Y:S01]  /*4ee0*/  MUFU.TANH R41, R41 ;  /* 0x0000002900297308 */ /* 0x000ee20000002400 */
[----:B--2---:R-:W-:-:S05]  /*4ef0*/  FFMA.FTZ R12, R0, R87, R12 ;  /* 0x00000057000c7223 */ /* 0x004fca000001000c */
[----:B------:R-:W-:Y:S02]  /*4f00*/  FSEL R46, R12, -INF , !P5 ;  /* 0xff8000000c2e7808 */ /* 0x000fe40006800000 */
[----:B------:R-:W-:Y:S01]  /*4f10*/  I2F R109, R82 ;  /* 0x00000052006d7306 */ /* 0x000fe20000201400 */
[----:B-1----:R-:W-:Y:S01]  /*4f20*/  FFMA.FTZ R29, R0, R25, R29 ;  /* 0x00000019001d7223 */ /* 0x002fe2000001001d */
[----:B------:R-:W-:-:S04]  /*4f30*/  ISETP.GE.AND P5, PT, R58, R136, PT ;  /* 0x000000883a00720c */ /* 0x000fc80003fa6270 */
[----:B------:R-:W-:Y:S02]  /*4f40*/  FSEL R144, R29, -INF , !P4 ;  /* 0xff8000001d907808 */ /* 0x000fe40006000000 */
[----:B------:R-:W1:Y:S01]  /*4f50*/  MUFU.TANH R62, R62 ;  /* 0x0000003e003e7308 */ /* 0x000e620000002400 */
        /* <DEDUP_REMOVED lines=9> */
[----:B------:R-:W-:Y:S02]  /*4ff0*/  FSEL R62, R83, -INF , !P3 ;  /* 0xff800000533e7808 */ /* 0x000fe40005800000 */
[----:B------:R-:W-:Y:S02]  /*5000*/  ISETP.GE.AND P2, PT, R80, R135, PT ;  /* 0x000000875000720c */ /* 0x000fe40003f46270 */
[----:B------:R-:W-:-:S03]  /*5010*/  ISETP.GE.AND P3, PT, R28, R136, PT ;  /* 0x000000881c00720c */ /* 0x000fc60003f66270 */
[----:B------:R-:W-:Y:S01]  /*5020*/  I2F R49, R80 ;  /* 0x0000005000317306 */ /* 0x000fe20000201400 */
[----:B--2---:R-:W-:-:S05]  /*5030*/  FFMA.FTZ R8, R0, R69, R8 ;  /* 0x0000004500087223 */ /* 0x004fca0000010008 */
[----:B------:R-:W-:Y:S02]  /*5040*/  FSEL R31, R8, -INF , !P5 ;  /* 0xff800000081f7808 */ /* 0x000fe40006800000 */
[----:B------:R-:W2:Y:S01]  /*5050*/  MUFU.TANH R45, R45 ;  /* 0x0000002d002d7308 */ /* 0x000ea20000002400 */
[----:B-1----:R-:W-:Y:S01]  /*5060*/  FFMA.FTZ R38, R0, R109, R38 ;  /* 0x0000006d00267223 */ /* 0x002fe20000010026 */
[----:B------:R-:W-:-:S04]  /*5070*/  ISETP.GE.AND P5, PT, R116, 0x2, PT ;  /* 0x000000027400780c */ /* 0x000fc80003fa6270 */
[----:B------:R-:W-:Y:S02]  /*5080*/  FSEL R64, R38, -INF , !P4 ;  /* 0xff80000026407808 */ /* 0x000fe40006000000 */
[----:B------:R-:W-:Y:S01]  /*5090*/  I2F R81, R28 ;  /* 0x0000001c00517306 */ /* 0x000fe20000201400 */
[----:B------:R-:W-:-:S07]  /*50a0*/  ISETP.GE.AND P4, PT, R80, R136, PT ;  /* 0x000000885000720c */ /* 0x000fce0003f86270 */
[----:B------:R-:W1:Y:S01]  /*50b0*/  MUFU.TANH R47, R47 ;  /* 0x0000002f002f7308 */ /* 0x000e620000002400 */
[----:B--2---:R-:W-:-:S05]  /*50c0*/  FFMA.FTZ R45, R0, R49, R45 ;  /* 0x00000031002d7223 */ /* 0x004fca000001002d */
[----:B------:R-:W-:Y:S02]  /*50d0*/  FSEL R50, R45, -INF , !P4 ;  /* 0xff8000002d327808 */ /* 0x000fe40006000000 */
[----:B------:R-:W2:Y:S01]  /*50e0*/  MUFU.TANH R16, R120 ;  /* 0x0000007800107308 */ /* 0x000ea20000002400 */
[----:B------:R-:W-:-:S07]  /*50f0*/  ISETP.GE.AND P4, PT, R60, R136, PT ;  /* 0x000000883c00720c */ /* 0x000fce0003f86270 */
[----:B------:R-:W3:Y:S01]  /*5100*/  MUFU.TANH R13, R13 ;  /* 0x0000000d000d7308 */ /* 0x000ee20000002400 */
[----:B-1----:R-:W-:-:S05]  /*5110*/  FFMA.FTZ R49, R0, R49, R47 ;  /* 0x0000003100317223 */ /* 0x002fca000001002f */
[----:B------:R-:W-:Y:S02]  /*5120*/  FSEL R49, R49, -INF , !P2 ;  /* 0xff80000031317808 */ /* 0x000fe40005000000 */
[----:B------:R-:W-:Y:S01]  /*5130*/  I2F R103, R60 ;  /* 0x0000003c00677306 */ /* 0x000fe20000201400 */
[----:B--2---:R-:W-:Y:S01]  /*5140*/  FFMA.FTZ R16, R0, R81, R16 ;  /* 0x0000005100107223 */ /* 0x004fe20000010010 */
[----:B------:R-:W-:-:S04]  /*5150*/  ISETP.GE.AND P2, PT, R60, R135, PT ;  /* 0x000000873c00720c */ /* 0x000fc80003f46270 */
[----:B------:R-:W-:Y:S02]  /*5160*/  FSEL R48, R16, -INF , !P3 ;  /* 0xff80000010307808 */ /* 0x000fe40005800000 */
[----:B------:R-:W-:Y:S01]  /*5170*/  I2F R73, R30 ;  /* 0x0000001e00497306 */ /* 0x000fe20000201400 */
[----:B---3--:R-:W-:Y:S01]  /*5180*/  FFMA.FTZ R13, R0, R81, R13 ;  /* 0x00000051000d7223 */ /* 0x008fe2000001000d */
[----:B------:R-:W-:-:S04]  /*5190*/  ISETP.GE.AND P3, PT, R30, R136, PT ;  /* 0x000000881e00720c */ /* 0x000fc80003f66270 */
[----:B------:R-:W-:Y:S02]  /*51a0*/  FSEL R47, R13, -INF , !P0 ;  /* 0xff8000000d2f7808 */ /* 0x000fe40004000000 */
[----:B------:R-:W1:Y:S01]  /*51b0*/  MUFU.TANH R14, R14 ;  /* 0x0000000e000e7308 */ /* 0x000e620000002400 */
[----:B------:R-:W-:-:S07]  /*51c0*/  ISETP.GE.AND P0, PT, R30, R135, PT ;  /* 0x000000871e00720c */ /* 0x000fce0003f06270 */
[----:B------:R-:W2:Y:S08]  /*51d0*/  MUFU.TANH R96, R96 ;  /* 0x0000006000607308 */ /* 0x000eb00000002400 */
[----:B------:R-:W3:Y:S01]  /*51e0*/  MUFU.TANH R15, R15 ;  /* 0x0000000f000f7308 */ /* 0x000ee20000002400 */
[----:B-1----:R-:W-:-:S05]  /*51f0*/  FFMA.FTZ R14, R0, R87, R14 ;  /* 0x00000057000e7223 */ /* 0x002fca000001000e */
[----:B------:R-:W-:Y:S02]  /*5200*/  FSEL R29, R14, -INF , !P1 ;  /* 0xff8000000e1d7808 */ /* 0x000fe40004800000 */
[----:B------:R-:W1:Y:S01]  /*5210*/  MUFU.TANH R17, R17 ;  /* 0x0000001100117308 */ /* 0x000e620000002400 */
[----:B--2---:R-:W-:Y:S01]  /*5220*/  FFMA.FTZ R39, R0, R103, R96 ;  /* 0x0000006700277223 */ /* 0x004fe20000010060 */
[----:B------:R-:W-:-:S04]  /*5230*/  ISETP.GE.AND P1, PT, R58, R135, PT ;  /* 0x000000873a00720c */ /* 0x000fc80003f26270 */
[----:B------:R-:W-:Y:S02]  /*5240*/  FSEL R39, R39, -INF , !P4 ;  /* 0xff80000027277808 */ /* 0x000fe40006000000 */
[----:B------:R-:W2:Y:S01]  /*5250*/  MUFU.TANH R18, R18 ;  /* 0x0000001200127308 */ /* 0x000ea20000002400 */
[----:B---3--:R-:W-:Y:S01]  /*5260*/  FFMA.FTZ R15, R0, R73, R15 ;  /* 0x00000049000f7223 */ /* 0x008fe2000001000f */
[----:B------:R-:W-:-:S04]  /*5270*/  ISETP.GE.AND P4, PT, R108, R136, PT ;  /* 0x000000886c00720c */ /* 0x000fc80003f86270 */
[----:B------:R-:W-:Y:S02]  /*5280*/  FSEL R38, R15, -INF , !P3 ;  /* 0xff8000000f267808 */ /* 0x000fe40005800000 */
[----:B------:R-:W-:Y:S01]  /*5290*/  I2F R71, R44 ;  /* 0x0000002c00477306 */ /* 0x000fe20000201400 */
[----:B-1----:R-:W-:Y:S01]  /*52a0*/  FFMA.FTZ R17, R0, R103, R17 ;  /* 0x0000006700117223 */ /* 0x002fe20000010011 */
[----:B------:R-:W-:Y:S01]  /*52b0*/  BAR.SYNC.DEFER_BLOCKING 0x0 ;  /* 0x0000000000007b1d */ /* 0x000fe20000010000 */
[----:B------:R-:W-:-:S03]  /*52c0*/  ISETP.GE.AND P3, PT, R44, R136, PT ;  /* 0x000000882c00720c */ /* 0x000fc60003f66270 */
[----:B------:R-:W-:Y:S02]  /*52d0*/  FSEL R28, R17, -INF , !P2 ;  /* 0xff800000111c7808 */ /* 0x000fe40005000000 */
[----:B------:R-:W1:Y:S01]  /*52e0*/  MUFU.TANH R9, R9 ;  /* 0x0000000900097308 */ /* 0x000e620000002400 */
[----:B--2---:R-:W-:Y:S01]  /*52f0*/  FFMA.FTZ R18, R0, R73, R18 ;  /* 0x0000004900127223 */ /* 0x004fe20000010012 */
[----:B------:R-:W-:-:S04]  /*5300*/  ISETP.GE.AND P2, PT, R108, R135, PT ;  /* 0x000000876c00720c */ /* 0x000fc80003f46270 */
[----:B------:R-:W-:Y:S02]  /*5310*/  FSEL R27, R18, -INF , !P0 ;  /* 0xff800000121b7808 */ /* 0x000fe40004000000 */
[----:B------:R-:W2:Y:S01]  /*5320*/  MUFU.TANH R10, R10 ;  /* 0x0000000a000a7308 */ /* 0x000ea20000002400 */
[----:B------:R-:W-:Y:S02]  /*5330*/  ISETP.GE.AND P0, PT, R44, R135, PT ;  /* 0x000000872c00720c */ /* 0x000fe40003f06270 */
[----:B------:R-:W-:-:S05]  /*5340*/  FSEL R8, R101, -INF , !P2 ;  /* 0xff80000065087808 */ /* 0x000fca0005000000 */
[----:B------:R-:W3:Y:S01]  /*5350*/  MUFU.TANH R11, R11 ;  /* 0x0000000b000b7308 */ /* 0x000ee20000002400 */
[----:B-1----:R-:W-:Y:S01]  /*5360*/  FFMA.FTZ R30, R0, R71, R9 ;  /* 0x00000047001e7223 */ /* 0x002fe20000010009 */
[----:B------:R-:W-:-:S04]  /*5370*/  FSEL R9, R100, -INF , !P4 ;  /* 0xff80000064097808 */ /* 0x000fc80006000000 */
[----:B------:R-:W-:Y:S01]  /*5380*/  FSEL R30, R30, -INF , !P3 ;  /* 0xff8000001e1e7808 */ /* 0x000fe20005800000 */
[----:B--2---:R-:W-:-:S05]  /*5390*/  FFMA.FTZ R10, R0, R69, R10 ;  /* 0x00000045000a7223 */ /* 0x004fca000001000a */
[----:B------:R-:W-:Y:S01]  /*53a0*/  FSEL R26, R10, -INF , !P1 ;  /* 0xff8000000a1a7808 */ /* 0x000fe20004800000 */
[----:B---3--:R-:W-:-:S05]  /*53b0*/  FFMA.FTZ R11, R0, R71, R11 ;  /* 0x00000047000b7223 */ /* 0x008fca000001000b */
[----:B------:R-:W-:Y:S01]  /*53c0*/  FSEL R25, R11, -INF , !P0 ;  /* 0xff8000000b197808 */ /* 0x000fe20004000000 */
[----:B------:R-:W-:Y:S05]  /*53d0*/  @!P5 BRA `(.L_x_1905) ;  /* 0x00000b900000d947 */ /* 0x000fea0003800000 */
[----:B------:R-:W-:Y:S05]  /*53e0*/  @!P6 BRA `(.L_x_1906) ;  /* 0x000003900000e947 */ /* 0x000fea0003800000 */
        /* <DEDUP_REMOVED lines=57> */
.L_x_1906:
[----:B------:R-:W-:-:S04]  /*5780*/  LEA R13, -R117, RZ, 0x7 ;  /* 0x000000ff750d7211 */ /* 0x000fc800078e39ff */
[----:B------:R-:W-:Y:S02]  /*5790*/  SHF.R.S32.HI R14, RZ, 0x1f, R13 ;  /* 0x0000001fff0e7819 */ /* 0x000fe4000001140d */
.L_x_1907:
        /* <DEDUP_REMOVED lines=121> */
.L_x_1909:
[----:B------:R-:W-:Y:S05]  /*5f30*/  BSYNC B0 ;  /* 0x0000000000007941 */ /* 0x000fea0003800000 */
.L_x_1908:
[----:B------:R-:W0:Y:S01]  /*5f40*/  LDGDEPBAR ;  /* 0x00000000000079af */ /* 0x000e220000000000 */
[----:B------:R-:W-:-:S04]  /*5f50*/  IADD3 R134, P0, R13, R134, RZ ;  /* 0x000000860d867210 */ /* 0x000fc80007f1e0ff */
[----:B------:R-:W-:Y:S02]  /*5f60*/  IADD3.X R133, R14, R133, RZ, P0, !PT ;  /* 0x000000850e857210 */ /* 0x000fe400007fe4ff */
.L_x_1905:
        /* <DEDUP_REMOVED lines=57> */
[----:B------:R-:W-:Y:S02]  /*6300*/  FMNMX.FTZ R10, R38, R3, !PT ;  /* 0x00000003260a7209 */ /* 0x000fe40007810000 */
[----:B------:R-:W-:Y:S01]  /*6310*/  FMNMX.FTZ R3, R29, R2, !PT ;  /* 0x000000021d037209 */ /* 0x000fe20007810000 */
[----:B-1----:R-:W-:Y:S01]  /*6320*/  LDSM.16.MT88.4 R84, [R118+0xb000] ;  /* 0x00b000007654783b */ /* 0x002fe20000004200 */
[----:B------:R-:W-:Y:S02]  /*6330*/  FMNMX.FTZ R13, R31, R10, !PT ;  /* 0x0000000a1f0d7209 */ /* 0x000fe40007810000 */
[----:B------:R-:W-:Y:S01]  /*6340*/  FMNMX.FTZ R2, R28, R3, !PT ;  /* 0x000000031c027209 */ /* 0x000fe20007810000 */
[----:B------:R-:W-:Y:S01]  /*6350*/  LDSM.16.MT88.4 R108, [R168+0x9000] ;  /* 0x00900000a86c783b */ /* 0x000fe20000004200 */
[----:B------:R-:W-:-:S02]  /*6360*/  FMNMX.FTZ R13, R30, R13, !PT ;  /* 0x0000000d1e0d7209 */ /* 0x000fc40007810000 */
[----:B------:R-:W-:Y:S01]  /*6370*/  FMNMX.FTZ R11, R27, R2, !PT ;  /* 0x000000021b0b7209 */ /* 0x000fe20007810000 */
[----:B------:R-:W-:Y:S03]  /*6380*/  LDSM.16.MT88.4 R100, [R118+0x9000] ;  /* 0x009000007664783b */ /* 0x000fe60000004200 */
[----:B------:R-:W-:Y:S01]  /*6390*/  FMNMX.FTZ R2, R26, R11, !PT ;  /* 0x0000000b1a027209 */ /* 0x000fe20007810000 */
[----:B------:R-:W1:Y:S03]  /*63a0*/  SHFL.BFLY PT, R10, R13, 0x2, 0x1f ;  /* 0x0c401f000d0a7f89 */ /* 0x000e6600000e0000 */
[----:B------:R-:W-:Y:S01]  /*63b0*/  FMNMX.FTZ R11, R25, R2, !PT ;  /* 0x00000002190b7209 */ /* 0x000fe20007810000 */
[----:B------:R-:W-:Y:S04]  /*63c0*/  LDSM.16.MT88.4 R16, [R118+0x9400] ;  /* 0x009400007610783b */ /* 0x000fe80000004200 */
        /* <DEDUP_REMOVED lines=22> */
[--C-:B------:R-:W-:Y:S02]  /*6530*/  FFMA.FTZ R56, R56, c[0x0][0x23c], -R43.reuse ;  /* 0x00008f0038387a23 */ /* 0x100fe4000001082b */
[--C-:B------:R-:W-:Y:S01]  /*6540*/  FFMA.FTZ R64, R64, c[0x0][0x23c], -R43.reuse ;  /* 0x00008f0040407a23 */ /* 0x100fe2000001082b */
[----:B------:R-:W-:Y:S01]  /*6550*/  MUFU.EX2 R121, R121 ;  /* 0x0000007900797308 */ /* 0x000fe20000000800 */
[----:B------:R-:W-:-:S02]  /*6560*/  FFMA.FTZ R52, R52, c[0x0][0x23c], -R43 ;  /* 0x00008f0034347a23 */ /* 0x000fc4000001082b */
[--C-:B------:R-:W-:Y:S02]  /*6570*/  FFMA.FTZ R48, R48, c[0x0][0x23c], -R43.reuse ;  /* 0x00008f0030307a23 */ /* 0x100fe4000001082b */
[----:B------:R-:W-:Y:S01]  /*6580*/  FFMA.FTZ R194, R30, c[0x0][0x23c], -R43 ;  /* 0x00008f001ec27a23 */ /* 0x000fe2000001082b */
[----:B-1----:R-:W-:Y:S02]  /*6590*/  FMNMX.FTZ R2, R9, R2, !PT ;  /* 0x0000000209027209 */ /* 0x002fe40007810000 */
[----:B------:R-:W1:Y:S01]  /*65a0*/  MUFU.EX2 R66, R66 ;  /* 0x0000004200427308 */ /* 0x000e620000000800 */
[----:B--2---:R-:W-:Y:S02]  /*65b0*/  F2FP.PACK_AB R68, R142, R145 ;  /* 0x000000918e44723e */ /* 0x004fe400000000ff */
[C---:B------:R-:W-:Y:S01]  /*65c0*/  FMUL.FTZ R40, R2.reuse, c[0x0][0x23c] ;  /* 0x00008f0002287a20 */ /* 0x040fe20000410000 */
[----:B------:R-:W-:-:S04]  /*65d0*/  FSETP.NEU.FTZ.AND P0, PT, R2, -INF , PT ;  /* 0xff8000000200780b */ /* 0x000fc80003f1d000 */
[----:B------:R-:W-:Y:S01]  /*65e0*/  FSEL R40, R40, RZ, P0 ;  /* 0x000000ff28287208 */ /* 0x000fe20000000000 */
[----:B------:R-:W-:Y:S01]  /*65f0*/  MUFU.EX2 R63, R63 ;  /* 0x0000003f003f7308 */ /* 0x000fe20000000800 */
[----:B------:R-:W-:-:S03]  /*6600*/  LEA R192, P0, R134, c[0x0][0x168], 0x1 ;  /* 0x00005a0086c07a11 */ /* 0x000fc600078008ff */
[--C-:B------:R-:W-:Y:S01]  /*6610*/  FFMA.FTZ R125, R8, c[0x0][0x23c], -R40.reuse ;  /* 0x00008f00087d7a23 */ /* 0x100fe20000010828 */
[----:B------:R-:W-:Y:S01]  /*6620*/  LEA.HI.X R193, R134, c[0x0][0x16c], R133, 0x1, P0 ;  /* 0x00005b0086c17a11 */ /* 0x000fe200000f0c85 */
[--C-:B------:R-:W-:Y:S01]  /*6630*/  FFMA.FTZ R120, R33, c[0x0][0x23c], -R40.reuse ;  /* 0x00008f0021787a23 */ /* 0x100fe20000010828 */
[----:B-1----:R-:W-:Y:S01]  /*6640*/  F2FP.PACK_AB R70, R66, R121 ;  /* 0x000000794246723e */ /* 0x002fe200000000ff */
[--C-:B------:R-:W-:Y:S01]  /*6650*/  FFMA.FTZ R123, R113, c[0x0][0x23c], -R40.reuse ;  /* 0x00008f00717b7a23 */ /* 0x100fe20000010828 */
[----:B------:R-:W1:Y:S01]  /*6660*/  MUFU.EX2 R58, R58 ;  /* 0x0000003a003a7308 */ /* 0x000e620000000800 */
[--C-:B------:R-:W-:Y:S02]  /*6670*/  FFMA.FTZ R60, R35, c[0x0][0x23c], -R40.reuse ;  /* 0x00008f00233c7a23 */ /* 0x100fe40000010828 */
[--C-:B------:R-:W-:Y:S01]  /*6680*/  FFMA.FTZ R65, R115, c[0x0][0x23c], -R40.reuse ;  /* 0x00008f0073417a23 */ /* 0x100fe20000010828 */
[----:B------:R-:W-:Y:S01]  /*6690*/  LDSM.16.MT88.4 R32, [R168+0x9400] ;  /* 0x00940000a820783b */ /* 0x000fe20000004200 */
[----:B------:R-:W-:-:S02]  /*66a0*/  FFMA.FTZ R44, R79, c[0x0][0x23c], -R40 ;  /* 0x00008f004f2c7a23 */ /* 0x000fc40000010828 */
[--C-:B------:R-:W-:Y:S01]  /*66b0*/  FFMA.FTZ R45, R77, c[0x0][0x23c], -R40.reuse ;  /* 0x00008f004d2d7a23 */ /* 0x100fe20000010828 */
[----:B------:R-:W-:Y:S01]  /*66c0*/  MUFU.EX2 R125, R125 ;  /* 0x0000007d007d7308 */ /* 0x000fe20000000800 */
[--C-:B------:R-:W-:Y:S01]  /*66d0*/  FFMA.FTZ R24, R37, c[0x0][0x23c], -R40.reuse ;  /* 0x00008f0025187a23 */ /* 0x100fe20000010828 */
[----:B------:R-:W2:Y:S01]  /*66e0*/  LDSM.16.MT88.4 R76, [R168+0xd000] ;  /* 0x00d00000a84c783b */ /* 0x000ea20000004200 */
        /* <DEDUP_REMOVED lines=16> */
[----:B------:R-:W-:Y:S02]  /*67f0*/  FFMA.FTZ R141, R62, c[0x0][0x23c], -R43 ;  /* 0x00008f003e8d7a23 */ /* 0x000fe4000001082b */
[--C-:B------:R-:W-:Y:S02]  /*6800*/  FFMA.FTZ R62, R21, c[0x0][0x23c], -R40.reuse ;  /* 0x00008f00153e7a23 */ /* 0x100fe40000010828 */
[----:B------:R-:W-:Y:S01]  /*6810*/  MUFU.EX2 R42, R42 ;  /* 0x0000002a002a7308 */ /* 0x000fe20000000800 */
[----:B------:R-:W-:Y:S02]  /*6820*/  FFMA.FTZ R61, R61, c[0x0][0x23c], -R40 ;  /* 0x00008f003d3d7a23 */ /* 0x000fe40000010828 */
[----:B------:R-:W-:Y:S02]  /*6830*/  FADD.FTZ R120, R125, R120 ;  /* 0x000000787d787221 */ /* 0x000fe40000010000 */
[--C-:B------:R-:W-:Y:S02]  /*6840*/  FFMA.FTZ R51, R51, c[0x0][0x23c], -R40.reuse ;  /* 0x00008f0033337a23 */ /* 0x100fe40000010828 */
[----:B------:R-:W-:Y:S01]  /*6850*/  FFMA.FTZ R29, R29, c[0x0][0x23c], -R40 ;  /* 0x00008f001d1d7a23 */ /* 0x000fe20000010828 */
[----:B-1----:R-:W-:Y:S01]  /*6860*/  F2FP.PACK_AB R71, R60, R123 ;  /* 0x0000007b3c47723e */ /* 0x002fe200000000ff */
[----:B------:R-:W1:Y:S01]  /*6870*/  MUFU.EX2 R41, R41 ;  /* 0x0000002900297308 */ /* 0x000e620000000800 */
[----:B------:R-:W-:-:S04]  /*6880*/  FADD.FTZ R123, R123, R120 ;  /* 0x000000787b7b7221 */ /* 0x000fc80000010000 */
[----:B------:R-:W-:Y:S01]  /*6890*/  FADD.FTZ R60, R60, R123 ;  /* 0x0000007b3c3c7221 */ /* 0x000fe20000010000 */
[C---:B------:R-:W-:Y:S02]  /*68a0*/  HMMA.16816.F32 R96, R68.reuse, R92, RZ ;  /* 0x0000005c4460723c */ /* 0x040fe400000018ff */
[----:B------:R-:W-:Y:S06]  /*68b0*/  MUFU.EX2 R65, R65 ;  /* 0x0000004100417308 */ /* 0x000fec0000000800 */
[----:B------:R-:W-:Y:S02]  /*68c0*/  HMMA.16816.F32 R92, R68, R94, RZ ;  /* 0x0000005e445c723c */ /* 0x000fe400000018ff */
[----:B------:R-:W3:Y:S01]  /*68d0*/  MUFU.EX2 R44, R44 ;  /* 0x0000002c002c7308 */ /* 0x000ee20000000800 */
[----:B-1----:R-:W-:-:S05]  /*68e0*/  F2FP.PACK_AB R10, R41, R42 ;  /* 0x0000002a290a723e */ /* 0x002fca00000000ff */
[C---:B------:R-:W-:Y:S02]  /*68f0*/  HMMA.16816.F32 R88, R68.reuse, R84, RZ ;  /* 0x000000544458723c */ /* 0x040fe400000018ff */
[----:B------:R-:W-:Y:S06]  /*6900*/  MUFU.EX2 R45, R45 ;  /* 0x0000002d002d7308 */ /* 0x000fec0000000800 */
[----:B------:R-:W-:Y:S02]  /*6910*/  HMMA.16816.F32 R84, R68, R86, RZ ;  /* 0x000000564454723c */ /* 0x000fe400000018ff */
[----:B------:R-:W1:Y:S01]  /*6920*/  MUFU.EX2 R24, R24 ;  /* 0x0000001800187308 */ /* 0x000e620000000800 */
[----:B---3--:R-:W-:-:S05]  /*6930*/  F2FP.PACK_AB R9, R44, R65 ;  /* 0x000000412c09723e */ /* 0x008fca00000000ff */
        /* <DEDUP_REMOVED lines=34> */
[----:B------:R-:W-:Y:S03]  /*6b60*/  MUFU.EX2 R126, R126 ;  /* 0x0000007e007e7308 */ /* 0x000fe60000000800 */
[--C-:B------:R-:W-:Y:S02]  /*6b70*/  FFMA.FTZ R33, R59, c[0x0][0x23c], -R40.reuse ;  /* 0x00008f003b217a23 */ /* 0x100fe40000010828 */
[--C-:B------:R-:W-:Y:S01]  /*6b80*/  FFMA.FTZ R32, R57, c[0x0][0x23c], -R40.reuse ;  /* 0x00008f0039207a23 */ /* 0x100fe20000010828 */
[----:B---3--:R-:W-:Y:S01]  /*6b90*/  HMMA.16816.F32 R80, R8, R16, R80 ;  /* 0x000000100850723c */ /* 0x008fe20000001850 */
[----:B------:R-:W-:Y:S01]  /*6ba0*/  FFMA.FTZ R59, R55, c[0x0][0x23c], -R40 ;  /* 0x00008f00373b7a23 */ /* 0x000fe20000010828 */
[----:B------:R-:W-:Y:S01]  /*6bb0*/  MUFU.EX2 R35, R35 ;  /* 0x0000002300237308 */ /* 0x000fe20000000800 */
[----:B------:R-:W-:-:S02]  /*6bc0*/  FFMA.FTZ R57, R146, c[0x0][0x23c], -R43 ;  /* 0x00008f0092397a23 */ /* 0x000fc4000001082b */
[--C-:B------:R-:W-:Y:S02]  /*6bd0*/  FFMA.FTZ R55, R139, c[0x0][0x23c], -R40.reuse ;  /* 0x00008f008b377a23 */ /* 0x100fe40000010828 */
[--C-:B------:R-:W-:Y:S01]  /*6be0*/  FFMA.FTZ R139, R130, c[0x0][0x23c], -R43.reuse ;  /* 0x00008f00828b7a23 */ /* 0x100fe2000001082b */
[----:B------:R-:W-:Y:S01]  /*6bf0*/  HMMA.16816.F32 R76, R8, R18, R76 ;  /* 0x00000012084c723c */ /* 0x000fe2000000184c */
[----:B------:R-:W-:Y:S01]  /*6c00*/  FFMA.FTZ R130, R143, c[0x0][0x23c], -R40 ;  /* 0x00008f008f827a23 */ /* 0x000fe20000010828 */
[----:B------:R-:W-:Y:S01]  /*6c10*/  MUFU.EX2 R34, R34 ;  /* 0x0000002200227308 */ /* 0x000fe20000000800 */
[----:B------:R-:W-:Y:S02]  /*6c20*/  FADD.FTZ R16, R145, R142 ;  /* 0x0000008e91107221 */ /* 0x000fe40000010000 */
[--C-:B------:R-:W-:Y:S02]  /*6c30*/  FFMA.FTZ R142, R22, c[0x0][0x23c], -R43.reuse ;  /* 0x00008f00168e7a23 */ /* 0x100fe4000001082b */
[----:B------:R-:W-:Y:S01]  /*6c40*/  FFMA.FTZ R143, R20, c[0x0][0x23c], -R43 ;  /* 0x00008f00148f7a23 */ /* 0x000fe2000001082b */
[C---:B--2---:R-:W-:Y:S01]  /*6c50*/  HMMA.16816.F32 R72, R68.reuse, R12, RZ ;  /* 0x0000000c4448723c */ /* 0x044fe200000018ff */
[----:B------:R-:W-:Y:S01]  /*6c60*/  FFMA.FTZ R145, R23, c[0x0][0x23c], -R40 ;  /* 0x00008f0017917a23 */ /* 0x000fe20000010828 */
[----:B------:R-:W-:Y:S01]  /*6c70*/  MUFU.EX2 R36, R36 ;  /* 0x0000002400247308 */ /* 0x000fe20000000800 */
[----:B------:R-:W-:Y:S01]  /*6c80*/  FADD.FTZ R121, R121, R16 ;  /* 0x0000001079797221 */ /* 0x000fe20000010000 */
[----:B------:R-:W-:Y:S04]  /*6c90*/  LDSM.16.MT88.4 R20, [R168+0xa400] ;  /* 0x00a40000a814783b */ /* 0x000fe80000004200 */
[----:B------:R-:W-:Y:S01]  /*6ca0*/  HMMA.16816.F32 R68, R68, R14, RZ ;  /* 0x0000000e4444723c */ /* 0x000fe200000018ff */
[----:B------:R-:W2:Y:S01]  /*6cb0*/  LDSM.16.MT88.4 R12, [R118+0xd400] ;  /* 0x00d40000760c783b */ /* 0x000ea20000004200 */
[----:B------:R-:W3:Y:S03]  /*6cc0*/  MUFU.EX2 R33, R33 ;  /* 0x0000002100217308 */ /* 0x000ee60000000800 */
[----:B------:R-:W-:Y:S05]  /*6cd0*/  LDSM.16.MT88.4 R16, [R118+0xa400] ;  /* 0x00a400007610783b */ /* 0x000fea0000004200 */
[----:B------:R-:W4:Y:S08]  /*6ce0*/  MUFU.EX2 R32, R32 ;  /* 0x0000002000207308 */ /* 0x000f300000000800 */
[----:B------:R-:W5:Y:S08]  /*6cf0*/  MUFU.EX2 R57, R57 ;  /* 0x0000003900397308 */ /* 0x000f700000000800 */
[----:B------:R-:W1:Y:S08]  /*6d00*/  MUFU.EX2 R59, R59 ;  /* 0x0000003b003b7308 */ /* 0x000e700000000800 */
[----:B------:R-:W1:Y:S01]  /*6d10*/  MUFU.EX2 R55, R55 ;  /* 0x0000003700377308 */ /* 0x000e620000000800 */
[C---:B--2---:R-:W-:Y:S07]  /*6d20*/  HMMA.16816.F32 R72, R8.reuse, R12, R72 ;  /* 0x0000000c0848723c */ /* 0x044fee0000001848 */
[----:B------:R-:W2:Y:S01]  /*6d30*/  MUFU.EX2 R139, R139 ;  /* 0x0000008b008b7308 */ /* 0x000ea20000000800 */
[----:B------:R-:W-:Y:S01]  /*6d40*/  HMMA.16816.F32 R68, R8, R14, R68 ;  /* 0x0000000e0844723c */ /* 0x000fe20000001844 */
[----:B------:R-:W2:Y:S06]  /*6d50*/  LDSM.16.MT88.4 R12, [R168+0x9800] ;  /* 0x00980000a80c783b */ /* 0x000eac0000004200 */
[----:B------:R-:W2:Y:S01]  /*6d60*/  MUFU.EX2 R130, R130 ;  /* 0x0000008200827308 */ /* 0x000ea20000000800 */
[----:B-1----:R-:W-:-:S02]  /*6d70*/  F2FP.PACK_AB R8, R37, R124 ;  /* 0x0000007c2508723e */ /* 0x002fc400000000ff */
[----:B---3--:R-:W-:-:S05]  /*6d80*/  F2FP.PACK_AB R9, R33, R36 ;  /* 0x000000242109723e */ /* 0x008fca00000000ff */
[----:B------:R-:W-:Y:S01]  /*6d90*/  MUFU.EX2 R142, R142 ;  /* 0x0000008e008e7308 */ /* 0x000fe20000000800 */
[----:B------:R-:W-:Y:S02]  /*6da0*/  F2FP.PACK_AB R10, R34, R35 ;  /* 0x00000023220a723e */ /* 0x000fe400000000ff */
[----:B----4-:R-:W-:-:S05]  /*6db0*/  F2FP.PACK_AB R11, R5, R32 ;  /* 0x00000020050b723e */ /* 0x010fca00000000ff */
[----:B------:R-:W-:Y:S08]  /*6dc0*/  MUFU.EX2 R143, R143 ;  /* 0x0000008f008f7308 */ /* 0x000ff00000000800 */
[----:B------:R-:W-:Y:S08]  /*6dd0*/  MUFU.EX2 R64, R64 ;  /* 0x0000004000407308 */ /* 0x000ff00000000800 */
[----:B------:R-:W1:Y:S01]  /*6de0*/  MUFU.EX2 R141, R141 ;  /* 0x0000008d008d7308 */ /* 0x000e620000000800 */
[C---:B--2---:R-:W-:Y:S07]  /*6df0*/  HMMA.16816.F32 R112, R8.reuse, R12, R112 ;  /* 0x0000000c0870723c */ /* 0x044fee0000001870 */
[----:B------:R-:W-:Y:S01]  /*6e00*/  MUFU.EX2 R145, R145 ;  /* 0x0000009100917308 */ /* 0x000fe20000000800 */
[C---:B------:R-:W-:Y:S01]  /*6e10*/  HMMA.16816.F32 R108, R8.reuse, R14, R108 ;  /* 0x0000000e086c723c */ /* 0x040fe2000000186c */
[----:B------:R-:W2:Y:S06]  /*6e20*/  LDSM.16.MT88.4 R12, [R118+0x9800] ;  /* 0x00980000760c783b */ /* 0x000eac0000004200 */
[----:B------:R-:W3:Y:S08]  /*6e30*/  MUFU.EX2 R62, R62 ;  /* 0x0000003e003e7308 */ /* 0x000ef00000000800 */
[----:B------:R-:W-:Y:S08]  /*6e40*/  MUFU.EX2 R61, R61 ;  /* 0x0000003d003d7308 */ /* 0x000ff00000000800 */
[----:B------:R-:W-:Y:S08]  /*6e50*/  MUFU.EX2 R52, R52 ;  /* 0x0000003400347308 */ /* 0x000ff00000000800 */
[----:B------:R-:W-:Y:S08]  /*6e60*/  MUFU.EX2 R48, R48 ;  /* 0x0000003000307308 */ /* 0x000ff00000000800 */
[----:B------:R-:W-:Y:S01]  /*6e70*/  MUFU.EX2 R51, R51 ;  /* 0x0000003300337308 */ /* 0x000fe20000000800 */
[C---:B--2---:R-:W-:Y:S07]  /*6e80*/  HMMA.16816.F32 R104, R8.reuse, R12, R104 ;  /* 0x0000000c0868723c */ /* 0x044fee0000001868 */
[----:B------:R-:W-:Y:S01]  /*6e90*/  MUFU.EX2 R194, R194 ;  /* 0x000000c200c27308 */ /* 0x000fe20000000800 */
        /* <DEDUP_REMOVED lines=14> */
[----:B-----5:R-:W-:-:S02]  /*6f80*/  F2FP.PACK_AB R8, R57, R122 ;  /* 0x0000007a3908723e */ /* 0x020fc400000000ff */
[----:B------:R-:W-:Y:S02]  /*6f90*/  F2FP.PACK_AB R9, R54, R59 ;  /* 0x0000003b3609723e */ /* 0x000fe400000000ff */
[----:B------:R-:W-:Y:S02]  /*6fa0*/  F2FP.PACK_AB R10, R53, R56 ;  /* 0x00000038350a723e */ /* 0x000fe400000000ff */
[----:B------:R-:W-:-:S07]  /*6fb0*/  F2FP.PACK_AB R11, R4, R55 ;  /* 0x00000037040b723e */ /* 0x000fce00000000ff */
        /* <DEDUP_REMOVED lines=18> */
[----:B------:R-:W-:-:S02]  /*70e0*/  F2FP.PACK_AB R8, R139, R140 ;  /* 0x0000008c8b08723e */ /* 0x000fc400000000ff */
        /* <DEDUP_REMOVED lines=21> */
[----:B------:R-:W-:Y:S01]  /*7240*/  FFMA.FTZ R9, R67, c[0x0][0x23c], -R40 ;  /* 0x00008f0043097a23 */ /* 0x000fe20000010828 */
[----:B-1----:R-:W-:Y:S01]  /*7250*/  F2FP.PACK_AB R10, R141, R64 ;  /* 0x000000408d0a723e */ /* 0x002fe200000000ff */
[----:B------:R-:W-:-:S02]  /*7260*/  FADD.FTZ R8, R66, R121 ;  /* 0x0000007942087221 */ /* 0x000fc40000010000 */
[----:B------:R3:W1:Y:S01]  /*7270*/  MUFU.EX2 R66, R9 ;  /* 0x0000000900427308 */ /* 0x0006620000000800 */
[----:B------:R-:W-:Y:S02]  /*7280*/  FADD.FTZ R67, R65, R60 ;  /* 0x0000003c41437221 */ /* 0x000fe40000010000 */
[----:B------:R-:W-:Y:S01]  /*7290*/  FADD.FTZ R121, R63, R8 ;  /* 0x000000083f797221 */ /* 0x000fe20000010000 */
[----:B------:R-:W-:Y:S01]  /*72a0*/  F2FP.PACK_AB R8, R143, R142 ;  /* 0x0000008e8f08723e */ /* 0x000fe200000000ff */
[--C-:B------:R-:W-:Y:S02]  /*72b0*/  FFMA.FTZ R63, R46, c[0x0][0x23c], -R43.reuse ;  /* 0x00008f002e3f7a23 */ /* 0x100fe4000001082b */
[--C-:B------:R-:W-:Y:S02]  /*72c0*/  FFMA.FTZ R65, R50, c[0x0][0x23c], -R43.reuse ;  /* 0x00008f0032417a23 */ /* 0x100fe4000001082b */
[----:B------:R-:W-:Y:S02]  /*72d0*/  FFMA.FTZ R46, R49, c[0x0][0x23c], -R40 ;  /* 0x00008f00312e7a23 */ /* 0x000fe40000010828 */
[----:B------:R-:W-:Y:S01]  /*72e0*/  FFMA.FTZ R50, R39, c[0x0][0x23c], -R43 ;  /* 0x00008f0027327a23 */ /* 0x000fe2000001082b */
[----:B------:R-:W-:Y:S01]  /*72f0*/  MUFU.EX2 R63, R63 ;  /* 0x0000003f003f7308 */ /* 0x000fe20000000800 */
[----:B------:R-:W-:-:S02]  /*7300*/  FADD.FTZ R121, R58, R121 ;  /* 0x000000793a797221 */ /* 0x000fc40000010000 */
[----:B------:R-:W-:Y:S01]  /*7310*/  FFMA.FTZ R49, R38, c[0x0][0x23c], -R43 ;  /* 0x00008f0026317a23 */ /* 0x000fe2000001082b */
[----:B---3--:R-:W-:Y:S01]  /*7320*/  F2FP.PACK_AB R9, R62, R145 ;  /* 0x000000913e09723e */ /* 0x008fe200000000ff */
[----:B------:R-:W-:Y:S01]  /*7330*/  FADD.FTZ R42, R42, R121 ;  /* 0x000000792a2a7221 */ /* 0x000fe20000010000 */
[----:B-1----:R-:W-:Y:S01]  /*7340*/  F2FP.PACK_AB R11, R61, R66 ;  /* 0x000000423d0b723e */ /* 0x002fe200000000ff */
[--C-:B------:R-:W-:Y:S01]  /*7350*/  FFMA.FTZ R38, R26, c[0x0][0x23c], -R40.reuse ;  /* 0x00008f001a267a23 */ /* 0x100fe20000010828 */
[----:B------:R-:W1:Y:S05]  /*7360*/  MUFU.EX2 R65, R65 ;  /* 0x0000004100417308 */ /* 0x000e6a0000000800 */
[C---:B------:R-:W-:Y:S03]  /*7370*/  HMMA.16816.F32 R112, R8.reuse, R20, R112 ;  /* 0x000000140870723c */ /* 0x040fe60000001870 */
[----:B------:R-:W3:Y:S05]  /*7380*/  MUFU.EX2 R46, R46 ;  /* 0x0000002e002e7308 */ /* 0x000eea0000000800 */
[C---:B--2---:R-:W-:Y:S03]  /*7390*/  HMMA.16816.F32 R96, R8.reuse, R12, R96 ;  /* 0x0000000c0860723c */ /* 0x044fe60000001860 */
[----:B------:R2:W-:Y:S05]  /*73a0*/  MUFU.EX2 R39, R29 ;  /* 0x0000001d00277308 */ /* 0x0005ea0000000800 */
[C---:B------:R-:W-:Y:S01]  /*73b0*/  HMMA.16816.F32 R92, R8.reuse, R14, R92 ;  /* 0x0000000e085c723c */ /* 0x040fe2000000185c */
[----:B------:R-:W4:Y:S02]  /*73c0*/  LDSM.16.MT88.4 R12, [R168+0xe400] ;  /* 0x00e40000a80c783b */ /* 0x000f240000004200 */
[----:B------:R-:W-:Y:S05]  /*73d0*/  MUFU.EX2 R38, R38 ;  /* 0x0000002600267308 */ /* 0x000fea0000000800 */
[C---:B------:R-:W-:Y:S01]  /*73e0*/  HMMA.16816.F32 R108, R8.reuse, R22, R108 ;  /* 0x00000016086c723c */ /* 0x040fe2000000186c */
[----:B------:R-:W5:Y:S07]  /*73f0*/  LDSM.16.MT88.4 R20, [R118+0xc400] ;  /* 0x00c400007614783b */ /* 0x000f6e0000004200 */
[C---:B------:R-:W-:Y:S08]  /*7400*/  HMMA.16816.F32 R104, R8.reuse, R16, R104 ;  /* 0x000000100868723c */ /* 0x040ff00000001868 */
[C---:B------:R-:W-:Y:S01]  /*7410*/  HMMA.16816.F32 R100, R8.reuse, R18, R100 ;  /* 0x000000120864723c */ /* 0x040fe20000001864 */
[----:B------:R-:W1:Y:S07]  /*7420*/  LDSM.16.MT88.4 R16, [R118+0xe400] ;  /* 0x00e400007610783b */ /* 0x000e6e0000004200 */
[C---:B----4-:R-:W-:Y:S08]  /*7430*/  HMMA.16816.F32 R80, R8.reuse, R12, R80 ;  /* 0x0000000c0850723c */ /* 0x050ff00000001850 */
[C---:B------:R-:W-:Y:S01]  /*7440*/  HMMA.16816.F32 R76, R8.reuse, R14, R76 ;  /* 0x0000000e084c723c */ /* 0x040fe2000000184c */
[----:B------:R-:W4:Y:S07]  /*7450*/  LDSM.16.MT88.4 R12, [R168+0xa800] ;  /* 0x00a80000a80c783b */ /* 0x000f2e0000004200 */
[C---:B-----5:R-:W-:Y:S07]  /*7460*/  HMMA.16816.F32 R88, R8.reuse, R20, R88 ;  /* 0x000000140858723c */ /* 0x060fee0000001858 */
[----:B------:R-:W-:Y:S01]  /*7470*/  FFMA.FTZ R20, R47, c[0x0][0x23c], -R40 ;  /* 0x00008f002f147a23 */ /* 0x000fe20000010828 */
[----:B-1----:R-:W-:Y:S01]  /*7480*/  HMMA.16816.F32 R72, R8, R16, R72 ;  /* 0x000000100848723c */ /* 0x002fe20000001848 */
[----:B------:R-:W-:-:S06]  /*7490*/  FFMA.FTZ R47, R31, c[0x0][0x23c], -R43 ;  /* 0x00008f001f2f7a23 */ /* 0x000fcc000001082b */
[----:B------:R-:W-:Y:S01]  /*74a0*/  FADD.FTZ R16, R44, R67 ;  /* 0x000000432c107221 */ /* 0x000fe20000010000 */
[C---:B------:R-:W-:Y:S01]  /*74b0*/  HMMA.16816.F32 R84, R8.reuse, R22, R84 ;  /* 0x000000160854723c */ /* 0x040fe20000001854 */
[----:B------:R-:W1:Y:S01]  /*74c0*/  MUFU.EX2 R44, R20 ;  /* 0x00000014002c7308 */ /* 0x000e620000000800 */
[----:B------:R-:W-:Y:S02]  /*74d0*/  FADD.FTZ R17, R41, R42 ;  /* 0x0000002a29117221 */ /* 0x000fe40000010000 */
[----:B------:R-:W-:Y:S02]  /*74e0*/  FADD.FTZ R43, R45, R16 ;  /* 0x000000102d2b7221 */ /* 0x000fe40000010000 */
[----:B------:R-:W-:Y:S02]  /*74f0*/  FADD.FTZ R124, R124, R17 ;  /* 0x000000117c7c7221 */ /* 0x000fe40000010000 */
[----:B------:R-:W-:Y:S01]  /*7500*/  HMMA.16816.F32 R68, R8, R18, R68 ;  /* 0x000000120844723c */ /* 0x000fe20000001844 */
[----:B------:R-:W5:Y:S01]  /*7510*/  LDSM.16.MT88.4 R16, [R118+0xc800] ;  /* 0x00c800007610783b */ /* 0x000f620000004200 */
[----:B------:R-:W-:-:S02]  /*7520*/  FFMA.FTZ R42, R28, c[0x0][0x23c], -R40 ;  /* 0x00008f001c2a7a23 */ /* 0x000fc40000010828 */
[--C-:B------:R-:W-:Y:S01]  /*7530*/  FFMA.FTZ R41, R27, c[0x0][0x23c], -R40.reuse ;  /* 0x00008f001b297a23 */ /* 0x100fe20000010828 */
[----:B--2---:R-:W2:Y:S01]  /*7540*/  LDSM.16.MT88.4 R28, [R118+0xa800] ;  /* 0x00a80000761c783b */ /* 0x004ea20000004200 */
[----:B------:R-:W-:Y:S01]  /*7550*/  FFMA.FTZ R40, R25, c[0x0][0x23c], -R40 ;  /* 0x00008f0019287a23 */ /* 0x000fe20000010828 */
[----:B------:R-:W-:Y:S01]  /*7560*/  F2FP.PACK_AB R8, R65, R52 ;  /* 0x000000344108723e */ /* 0x000fe200000000ff */
[----:B------:R-:W-:Y:S01]  /*7570*/  FADD.FTZ R43, R24, R43 ;  /* 0x0000002b182b7221 */ /* 0x000fe20000010000 */
[----:B---3--:R-:W-:Y:S01]  /*7580*/  F2FP.PACK_AB R9, R46, R51 ;  /* 0x000000332e09723e */ /* 0x008fe200000000ff */
[----:B------:R-:W-:Y:S01]  /*7590*/  LDSM.16.MT88.4 R24, [R168+0xc800] ;  /* 0x00c80000a818783b */ /* 0x000fe20000004200 */
[----:B------:R-:W-:Y:S01]  /*75a0*/  F2FP.PACK_AB R10, R63, R48 ;  /* 0x000000303f0a723e */ /* 0x000fe200000000ff */
[----:B------:R-:W-:Y:S01]  /*75b0*/  FADD.FTZ R36, R36, R43 ;  /* 0x0000002b24247221 */ /* 0x000fe20000010000 */
[----:B-1----:R-:W-:Y:S01]  /*75c0*/  F2FP.PACK_AB R11, R39, R44 ;  /* 0x0000002c270b723e */ /* 0x002fe200000000ff */
[----:B------:R-:W-:Y:S01]  /*75d0*/  LDSM.16.MT88.4 R20, [R118+0xe800] ;  /* 0x00e800007614783b */ /* 0x000fe20000004200 */
[----:B------:R-:W-:Y:S01]  /*75e0*/  FADD.FTZ R124, R37, R124 ;  /* 0x0000007c257c7221 */ /* 0x000fe20000010000 */
        /* <DEDUP_REMOVED lines=14> */
[----:B------:R-:W-:Y:S02]  /*76d0*/  FADD.FTZ R56, R56, R57 ;  /* 0x0000003938387221 */ /* 0x000fe40000010000 */
[----:B------:R-:W-:Y:S02]  /*76e0*/  FADD.FTZ R55, R55, R54 ;  /* 0x0000003637377221 */ /* 0x000fe40000010000 */
[----:B------:R-:W-:Y:S01]  /*76f0*/  FADD.FTZ R53, R53, R56 ;  /* 0x0000003835357221 */ /* 0x000fe20000010000 */
        /* <DEDUP_REMOVED lines=10> */
[C---:B--2---:R-:W-:Y:S01]  /*77a0*/  HMMA.16816.F32 R104, R8.reuse, R28, R104 ;  /* 0x0000001c0868723c */ /* 0x044fe20000001868 */
[----:B------:R-:W-:Y:S01]  /*77b0*/  MUFU.EX2 R28, R50 ;  /* 0x00000032001c7308 */ /* 0x000fe20000000800 */
[----:B------:R-:W-:Y:S02]  /*77c0*/  FADD.FTZ R131, R131, R138 ;  /* 0x0000008a83837221 */ /* 0x000fe40000010000 */
[----:B------:R-:W-:Y:S02]  /*77d0*/  FADD.FTZ R126, R126, R127 ;  /* 0x0000007f7e7e7221 */ /* 0x000fe40000010000 */
[----:B------:R-:W-:Y:S02]  /*77e0*/  FADD.FTZ R142, R142, R131 ;  /* 0x000000838e8e7221 */ /* 0x000fe40000010000 */
[----:B------:R-:W-:Y:S01]  /*77f0*/  HMMA.16816.F32 R100, R8, R30, R100 ;  /* 0x0000001e0864723c */ /* 0x000fe20000001864 */
[----:B------:R-:W2:Y:S01]  /*7800*/  MUFU.EX2 R31, R49 ;  /* 0x00000031001f7308 */ /* 0x000ea20000000800 */
[----:B------:R-:W-:-:S02]  /*7810*/  FADD.FTZ R145, R145, R126 ;  /* 0x0000007e91917221 */ /* 0x000fc40000010000 */
[----:B------:R-:W-:Y:S02]  /*7820*/  FADD.FTZ R143, R143, R142 ;  /* 0x0000008e8f8f7221 */ /* 0x000fe40000010000 */
[----:B------:R-:W-:Y:S02]  /*7830*/  FADD.FTZ R145, R62, R145 ;  /* 0x000000913e917221 */ /* 0x000fe40000010000 */
[----:B-1----:R-:W-:Y:S01]  /*7840*/  HMMA.16816.F32 R80, R8, R12, R80 ;  /* 0x0000000c0850723c */ /* 0x002fe20000001850 */
[----:B------:R-:W-:Y:S01]  /*7850*/  MUFU.EX2 R29, R47 ;  /* 0x0000002f001d7308 */ /* 0x000fe20000000800 */
[----:B------:R-:W-:Y:S02]  /*7860*/  FADD.FTZ R64, R64, R143 ;  /* 0x0000008f40407221 */ /* 0x000fe40000010000 */
[----:B------:R-:W-:Y:S02]  /*7870*/  FADD.FTZ R66, R66, R145 ;  /* 0x0000009142427221 */ /* 0x000fe40000010000 */
[----:B------:R-:W-:-:S02]  /*7880*/  FADD.FTZ R141, R141, R64 ;  /* 0x000000408d8d7221 */ /* 0x000fc40000010000 */
[C---:B------:R-:W-:Y:S01]  /*7890*/  HMMA.16816.F32 R76, R8.reuse, R14, R76 ;  /* 0x0000000e084c723c */ /* 0x040fe2000000184c */
[----:B------:R-:W1:Y:S01]  /*78a0*/  LDSM.16.MT88.4 R12, [R168+0xcc00] ;  /* 0x00cc0000a80c783b */ /* 0x000e620000004200 */
[----:B------:R-:W4:Y:S01]  /*78b0*/  MUFU.EX2 R30, R42 ;  /* 0x0000002a001e7308 */ /* 0x000f220000000800 */
[----:B------:R-:W-:Y:S02]  /*78c0*/  FADD.FTZ R66, R61, R66 ;  /* 0x000000423d427221 */ /* 0x000fe40000010000 */
[----:B------:R-:W-:Y:S02]  /*78d0*/  FADD.FTZ R52, R52, R141 ;  /* 0x0000008d34347221 */ /* 0x000fe40000010000 */
[----:B------:R-:W-:Y:S01]  /*78e0*/  FADD.FTZ R51, R51, R66 ;  /* 0x0000004233337221 */ /* 0x000fe20000010000 */
[----:B------:R-:W-:Y:S01]  /*78f0*/  HMMA.16816.F32 R96, R8, R24, R96 ;  /* 0x000000180860723c */ /* 0x000fe20000001860 */
[----:B------:R-:W-:Y:S02]  /*7900*/  FADD.FTZ R65, R65, R52 ;  /* 0x0000003441417221 */ /* 0x000fe40000010000 */
[----:B------:R-:W-:-:S02]  /*7910*/  FADD.FTZ R51, R46, R51 ;  /* 0x000000332e337221 */ /* 0x000fc40000010000 */
[----:B------:R-:W-:Y:S02]  /*7920*/  FADD.FTZ R48, R48, R65 ;  /* 0x0000004130307221 */ /* 0x000fe40000010000 */
[----:B------:R-:W-:Y:S01]  /*7930*/  FADD.FTZ R44, R44, R51 ;  /* 0x000000332c2c7221 */ /* 0x000fe20000010000 */
[----:B------:R-:W-:Y:S01]  /*7940*/  HMMA.16816.F32 R92, R8, R26, R92 ;  /* 0x0000001a085c723c */ /* 0x000fe2000000185c */
[----:B------:R-:W5:Y:S01]  /*7950*/  LDSM.16.MT88.4 R24, [R168+0xac00] ;  /* 0x00ac0000a818783b */ /* 0x000f620000004200 */
[----:B------:R-:W-:Y:S02]  /*7960*/  FADD.FTZ R63, R63, R48 ;  /* 0x000000303f3f7221 */ /* 0x000fe40000010000 */
[----:B------:R-:W-:-:S04]  /*7970*/  FADD.FTZ R39, R39, R44 ;  /* 0x0000002c27277221 */ /* 0x000fc80000010000 */
[C---:B------:R-:W-:Y:S08]  /*7980*/  HMMA.16816.F32 R72, R8.reuse, R20, R72 ;  /* 0x000000140848723c */ /* 0x040ff00000001848 */
[----:B------:R-:W-:Y:S01]  /*7990*/  HMMA.16816.F32 R68, R8, R22, R68 ;  /* 0x000000160844723c */ /* 0x000fe20000001844 */
[----:B------:R-:W5:Y:S06]  /*79a0*/  LDSM.16.MT88.4 R20, [R118+0xcc00] ;  /* 0x00cc00007614783b */ /* 0x000f6c0000004200 */
[----:B--2---:R-:W-:Y:S01]  /*79b0*/  F2FP.PACK_AB R8, R31, R28 ;  /* 0x0000001c1f08723e */ /* 0x004fe200000000ff */
[----:B------:R-:W-:Y:S01]  /*79c0*/  FADD.FTZ R28, R28, R63 ;  /* 0x0000003f1c1c7221 */ /* 0x000fe20000010000 */
[----:B----4-:R-:W-:Y:S01]  /*79d0*/  F2FP.PACK_AB R9, R41, R30 ;  /* 0x0000001e2909723e */ /* 0x010fe200000000ff */
[----:B------:R-:W-:Y:S01]  /*79e0*/  FADD.FTZ R30, R30, R39 ;  /* 0x000000271e1e7221 */ /* 0x000fe20000010000 */
[----:B------:R-:W-:Y:S01]  /*79f0*/  F2FP.PACK_AB R10, R194, R29 ;  /* 0x0000001dc20a723e */ /* 0x000fe200000000ff */
        /* <DEDUP_REMOVED lines=83> */
.L_x_1911:
[----:B------:R-:W-:-:S04]  /*7f30*/  LEA R12, -R7, RZ, 0x7 ;  /* 0x000000ff070c7211 */ /* 0x000fc800078e39ff */
[----:B------:R-:W-:Y:S02]  /*7f40*/  SHF.R.S32.HI R7, RZ, 0x1f, R12 ;  /* 0x0000001fff077819 */ /* 0x000fe4000001140c */
.L_x_1912:
        /* <DEDUP_REMOVED lines=242> */
[----:B------:R-:W-:Y:S01]  /*8e70*/  HMMA.16816.F32 R48, R124, R66, R48 ;  /* 0x000000427c30723c */ /* 0x000fe20000001830 */
[----:B------:R-:W1:Y:S11]  /*8e80*/  LDSM.16.M88.4 R64, [R119+0x7400] ;  /* 0x007400007740783b */ /* 0x000e760000000200 */
[----:B------:R-:W-:Y:S04]  /*8e90*/  @!UPT UIADD3 URZ, URZ, URZ, URZ ;  /* 0x0000003f3f3ff290 */ /* 0x000fe8000fffe03f */
[----:B------:R-:W-:-:S04]  /*8ea0*/  FMUL.FTZ R52, R52, c[0x0][0x2ec] ;  /* 0x0000bb0034347a20 */ /* 0x000fc80000410000 */
[----:B------:R-:W-:Y:S04]  /*8eb0*/  MUFU.TANH R161, R52 ;  /* 0x0000003400a17308 */ /* 0x000fe80000002400 */
[----:B------:R-:W-:Y:S02]  /*8ec0*/  FMUL.FTZ R50, R50, c[0x0][0x2ec] ;  /* 0x0000bb0032327a20 */ /* 0x000fe40000410000 */
[----:B------:R-:W-:Y:S02]  /*8ed0*/  FMUL.FTZ R49, R49, c[0x0][0x2ec] ;  /* 0x0000bb0031317a20 */ /* 0x000fe40000410000 */
[----:B------:R-:W-:Y:S01]  /*8ee0*/  MUFU.TANH R151, R50 ;  /* 0x0000003200977308 */ /* 0x000fe20000002400 */
[----:B------:R-:W-:-:S07]  /*8ef0*/  FMUL.FTZ R48, R48, c[0x0][0x2ec] ;  /* 0x0000bb0030307a20 */ /* 0x000fce0000410000 */
[----:B------:R-:W-:Y:S01]  /*8f00*/  MUFU.TANH R141, R48 ;  /* 0x00000030008d7308 */ /* 0x000fe20000002400 */
[C---:B-1----:R-:W-:Y:S08]  /*8f10*/  HMMA.16816.F32 R44, R124.reuse, R64, R44 ;  /* 0x000000407c2c723c */ /* 0x042ff0000000182c */
[----:B------:R-:W-:Y:S01]  /*8f20*/  HMMA.16816.F32 R40, R124, R66, R40 ;  /* 0x000000427c28723c */ /* 0x000fe20000001828 */
[----:B------:R-:W1:Y:S11]  /*8f30*/  LDSM.16.M88.4 R64, [R119+0x7800] ;  /* 0x007800007740783b */ /* 0x000e760000000200 */
[----:B------:R-:W-:Y:S04]  /*8f40*/  @!UPT UIADD3 URZ, URZ, URZ, URZ ;  /* 0x0000003f3f3ff290 */ /* 0x000fe8000fffe03f */
[----:B------:R-:W-:Y:S02]  /*8f50*/  FMUL.FTZ R45, R45, c[0x0][0x2ec] ;  /* 0x0000bb002d2d7a20 */ /* 0x000fe40000410000 */
[----:B------:R-:W-:Y:S02]  /*8f60*/  FMUL.FTZ R44, R44, c[0x0][0x2ec] ;  /* 0x0000bb002c2c7a20 */ /* 0x000fe40000410000 */
[----:B------:R-:W-:Y:S02]  /*8f70*/  FMUL.FTZ R46, R46, c[0x0][0x2ec] ;  /* 0x0000bb002e2e7a20 */ /* 0x000fe40000410000 */
[----:B------:R-:W-:Y:S02]  /*8f80*/  MUFU.TANH R137, R44 ;  /* 0x0000002c00897308 */ /* 0x000fe40000002400 */
[----:B------:R-:W-:Y:S02]  /*8f90*/  FMUL.FTZ R40, R40, c[0x0][0x2ec] ;  /* 0x0000bb0028287a20 */ /* 0x000fe40000410000 */
[----:B------:R-:W-:-:S02]  /*8fa0*/  FMUL.FTZ R42, R42, c[0x0][0x2ec] ;  /* 0x0000bb002a2a7a20 */ /* 0x000fc40000410000 */
[----:B------:R-:W-:Y:S02]  /*8fb0*/  FMUL.FTZ R41, R41, c[0x0][0x2ec] ;  /* 0x0000bb0029297a20 */ /* 0x000fe40000410000 */
[----:B------:R-:W-:Y:S08]  /*8fc0*/  MUFU.TANH R131, R40 ;  /* 0x0000002800837308 */ /* 0x000ff00000002400 */
[----:B------:R2:W-:Y:S01]  /*8fd0*/  MUFU.TANH R145, R42 ;  /* 0x0000002a00917308 */ /* 0x0005e20000002400 */
[C---:B-1----:R-:W-:Y:S07]  /*8fe0*/  HMMA.16816.F32 R36, R124.reuse, R64, R36 ;  /* 0x000000407c24723c */ /* 0x042fee0000001824 */
[----:B------:R-:W-:Y:S01]  /*8ff0*/  MUFU.TANH R147, R46 ;  /* 0x0000002e00937308 */ /* 0x000fe20000002400 */
[----:B------:R-:W-:Y:S01]  /*9000*/  HMMA.16816.F32 R32, R124, R66, R32 ;  /* 0x000000427c20723c */ /* 0x000fe20000001820 */
[----:B------:R-:W1:Y:S11]  /*9010*/  LDSM.16.M88.4 R64, [R119+0x7c00] ;  /* 0x007c00007740783b */ /* 0x000e760000000200 */
[----:B------:R-:W-:Y:S04]  /*9020*/  @!UPT UIADD3 URZ, URZ, URZ, URZ ;  /* 0x0000003f3f3ff290 */ /* 0x000fe8000fffe03f */
[----:B------:R-:W-:Y:S02]  /*9030*/  FMUL.FTZ R129, R36, c[0x0][0x2ec] ;  /* 0x0000bb0024817a20 */ /* 0x000fe40000410000 */
[----:B------:R-:W-:Y:S02]  /*9040*/  IMAD.SHL.U32 R36, R178, 0x80, RZ ;  /* 0x00000080b2247824 */ /* 0x000fe400078e00ff */
[----:B------:R-:W-:Y:S02]  /*9050*/  FMUL.FTZ R143, R38, c[0x0][0x2ec] ;  /* 0x0000bb00268f7a20 */ /* 0x000fe40000410000 */
[----:B------:R-:W-:Y:S01]  /*9060*/  MUFU.TANH R129, R129 ;  /* 0x0000008100817308 */ /* 0x000fe20000002400 */
[--C-:B--2---:R-:W-:Y:S01]  /*9070*/  LOP3.LUT R42, R36, 0x8, R177.reuse, 0xfe, !PT ;  /* 0x00000008242a7812 */ /* 0x104fe200078efeb1 */
[----:B------:R-:W-:Y:S01]  /*9080*/  FMUL.FTZ R149, R34, c[0x0][0x2ec] ;  /* 0x0000bb0022957a20 */ /* 0x000fe20000410000 */
[----:B------:R-:W-:Y:S01]  /*9090*/  LOP3.LUT R44, R36, 0x10, R177, 0xfe, !PT ;  /* 0x00000010242c7812 */ /* 0x000fe200078efeb1 */
[----:B------:R-:W-:Y:S01]  /*90a0*/  FMUL.FTZ R35, R35, c[0x0][0x2ec] ;  /* 0x0000bb0023237a20 */ /* 0x000fe20000410000 */
[----:B------:R-:W-:-:S02]  /*90b0*/  ISETP.GE.AND P4, PT, R42, R136, PT ;  /* 0x000000882a00720c */ /* 0x000fc40003f86270 */
[----:B------:R-:W-:Y:S01]  /*90c0*/  ISETP.GE.AND P0, PT, R42, R135, PT ;  /* 0x000000872a00720c */ /* 0x000fe20003f06270 */
[----:B------:R-:W-:Y:S08]  /*90d0*/  MUFU.TANH R143, R143 ;  /* 0x0000008f008f7308 */ /* 0x000ff00000002400 */
[----:B------:R-:W-:Y:S01]  /*90e0*/  MUFU.TANH R149, R149 ;  /* 0x0000009500957308 */ /* 0x000fe20000002400 */
[C---:B-1----:R-:W-:Y:S07]  /*90f0*/  HMMA.16816.F32 R28, R124.reuse, R64, R28 ;  /* 0x000000407c1c723c */ /* 0x042fee000000181c */
[----:B------:R-:W-:Y:S01]  /*9100*/  MUFU.TANH R35, R35 ;  /* 0x0000002300237308 */ /* 0x000fe20000002400 */
[----:B------:R-:W-:Y:S01]  /*9110*/  HMMA.16816.F32 R24, R124, R66, R24 ;  /* 0x000000427c18723c */ /* 0x000fe20000001818 */
[----:B------:R-:W1:Y:S11]  /*9120*/  LDSM.16.M88.4 R64, [R119+0x8000] ;  /* 0x008000007740783b */ /* 0x000e760000000200 */
[----:B------:R-:W-:Y:S11]  /*9130*/  @!UPT UIADD3 URZ, URZ, URZ, URZ ;  /* 0x0000003f3f3ff290 */ /* 0x000ff6000fffe03f */
[----:B------:R-:W-:Y:S01]  /*9140*/  @!UPT UIADD3 URZ, URZ, URZ, URZ ;  /* 0x0000003f3f3ff290 */ /* 0x000fe2000fffe03f */
[----:B------:R-:W-:Y:S02]  /*9150*/  FMUL.FTZ R24, R24, c[0x0][0x2ec] ;  /* 0x0000bb0018187a20 */ /* 0x000fe40000410000 */
[----:B------:R-:W-:Y:S02]  /*9160*/  FMUL.FTZ R26, R26, c[0x0][0x2ec] ;  /* 0x0000bb001a1a7a20 */ /* 0x000fe40000410000 */
[----:B------:R-:W-:Y:S02]  /*9170*/  FMUL.FTZ R25, R25, c[0x0][0x2ec] ;  /* 0x0000bb0019197a20 */ /* 0x000fe40000410000 */
[----:B------:R-:W-:-:S04]  /*9180*/  FMUL.FTZ R27, R27, c[0x0][0x2ec] ;  /* 0x0000bb001b1b7a20 */ /* 0x000fc80000410000 */
[----:B------:R-:W-:Y:S01]  /*9190*/  MUFU.TANH R25, R25 ;  /* 0x0000001900197308 */ /* 0x000fe20000002400 */
[C---:B-1----:R-:W-:Y:S07]  /*91a0*/  HMMA.16816.F32 R20, R124.reuse, R64, R20 ;  /* 0x000000407c14723c */ /* 0x042fee0000001814 */
[----:B------:R-:W-:Y:S01]  /*91b0*/  MUFU.TANH R27, R27 ;  /* 0x0000001b001b7308 */ /* 0x000fe20000002400 */
[----:B------:R-:W-:Y:S01]  /*91c0*/  HMMA.16816.F32 R16, R124, R66, R16 ;  /* 0x000000427c10723c */ /* 0x000fe20000001810 */
[----:B------:R-:W1:Y:S11]  /*91d0*/  LDSM.16.M88.4 R64, [R119+0x8400] ;  /* 0x008400007740783b */ /* 0x000e760000000200 */
[----:B------:R-:W-:Y:S04]  /*91e0*/  @!UPT UIADD3 URZ, URZ, URZ, URZ ;  /* 0x0000003f3f3ff290 */ /* 0x000fe8000fffe03f */
[----:B------:R-:W-:Y:S02]  /*91f0*/  FMUL.FTZ R21, R21, c[0x0][0x2ec] ;  /* 0x0000bb0015157a20 */ /* 0x000fe40000410000 */
[----:B------:R-:W-:-:S04]  /*9200*/  FMUL.FTZ R23, R23, c[0x0][0x2ec] ;  /* 0x0000bb0017177a20 */ /* 0x000fc80000410000 */
[----:B------:R-:W-:Y:S02]  /*9210*/  MUFU.TANH R21, R21 ;  /* 0x0000001500157308 */ /* 0x000fe40000002400 */
[----:B------:R-:W-:Y:S02]  /*9220*/  FMUL.FTZ R16, R16, c[0x0][0x2ec] ;  /* 0x0000bb0010107a20 */ /* 0x000fe40000410000 */
[----:B------:R-:W-:Y:S02]  /*9230*/  FMUL.FTZ R17, R17, c[0x0][0x2ec] ;  /* 0x0000bb0011117a20 */ /* 0x000fe40000410000 */
[----:B------:R-:W-:Y:S02]  /*9240*/  FMUL.FTZ R19, R19, c[0x0][0x2ec] ;  /* 0x0000bb0013137a20 */ /* 0x000fe40000410000 */
[----:B------:R-:W-:Y:S08]  /*9250*/  MUFU.TANH R23, R23 ;  /* 0x0000001700177308 */ /* 0x000ff00000002400 */
[----:B------:R-:W-:Y:S01]  /*9260*/  MUFU.TANH R17, R17 ;  /* 0x0000001100117308 */ /* 0x000fe20000002400 */
[C---:B-1----:R-:W-:Y:S07]  /*9270*/  HMMA.16816.F32 R12, R124.reuse, R64, R12 ;  /* 0x000000407c0c723c */ /* 0x042fee000000180c */
[----:B------:R-:W-:Y:S01]  /*9280*/  MUFU.TANH R19, R19 ;  /* 0x0000001300137308 */ /* 0x000fe20000002400 */
[----:B------:R-:W-:Y:S01]  /*9290*/  HMMA.16816.F32 R8, R124, R66, R8 ;  /* 0x000000427c08723c */ /* 0x000fe20000001808 */
[----:B------:R-:W1:Y:S11]  /*92a0*/  LDSM.16.M88.4 R64, [R119+0x8800] ;  /* 0x008800007740783b */ /* 0x000e760000000200 */
[----:B------:R-:W-:Y:S04]  /*92b0*/  @!UPT UIADD3 URZ, URZ, URZ, URZ ;  /* 0x0000003f3f3ff290 */ /* 0x000fe8000fffe03f */
[----:B------:R-:W-:Y:S02]  /*92c0*/  FMUL.FTZ R12, R12, c[0x0][0x2ec] ;  /* 0x0000bb000c0c7a20 */ /* 0x000fe40000410000 */
[----:B------:R-:W-:Y:S02]  /*92d0*/  FMUL.FTZ R14, R14, c[0x0][0x2ec] ;  /* 0x0000bb000e0e7a20 */ /* 0x000fe40000410000 */
[----:B------:R-:W-:Y:S02]  /*92e0*/  FMUL.FTZ R13, R13, c[0x0][0x2ec] ;  /* 0x0000bb000d0d7a20 */ /* 0x000fe40000410000 */
[----:B------:R-:W-:Y:S02]  /*92f0*/  FMUL.FTZ R15, R15, c[0x0][0x2ec] ;  /* 0x0000bb000f0f7a20 */ /* 0x000fe40000410000 */
[----:B------:R-:W-:Y:S02]  /*9300*/  FMUL.FTZ R9, R9, c[0x0][0x2ec] ;  /* 0x0000bb0009097a20 */ /* 0x000fe40000410000 */
[----:B------:R-:W-:Y:S01]  /*9310*/  MUFU.TANH R13, R13 ;  /* 0x0000000d000d7308 */ /* 0x000fe20000002400 */
[----:B------:R-:W-:-:S07]  /*9320*/  FMUL.FTZ R11, R11, c[0x0][0x2ec] ;  /* 0x0000bb000b0b7a20 */ /* 0x000fce0000410000 */
[----:B------:R-:W-:Y:S01]  /*9330*/  MUFU.TANH R15, R15 ;  /* 0x0000000f000f7308 */ /* 0x000fe20000002400 */
[C---:B-1----:R-:W-:Y:S07]  /*9340*/  HMMA.16816.F32 R4, R124.reuse, R64, R4 ;  /* 0x000000407c04723c */ /* 0x042fee0000001804 */
[----:B------:R-:W-:Y:S01]  /*9350*/  MUFU.TANH R9, R9 ;  /* 0x0000000900097308 */ /* 0x000fe20000002400 */
[----:B------:R-:W-:Y:S01]  /*9360*/  HMMA.16816.F32 R60, R124, R66, R60 ;  /* 0x000000427c3c723c */ /* 0x000fe2000000183c */
[----:B------:R-:W1:Y:S06]  /*9370*/  LDSM.16.M88.4 R64, [R119+0x8c00] ;  /* 0x008c00007740783b */ /* 0x000e6c0000000200 */
[----:B------:R-:W-:Y:S01]  /*9380*/  MUFU.TANH R11, R11 ;  /* 0x0000000b000b7308 */ /* 0x000fe20000002400 */
[----:B------:R-:W-:-:S08]  /*9390*/  DEPBAR.LE SB0, 0x0 ;  /* 0x000080000000791a */ /* 0x000fd00000000000 */
[----:B------:R-:W-:Y:S02]  /*93a0*/  FMUL.FTZ R4, R4, c[0x0][0x2ec] ;  /* 0x0000bb0004047a20 */ /* 0x000fe40000410000 */
[----:B------:R-:W-:Y:S02]  /*93b0*/  FMUL.FTZ R5, R5, c[0x0][0x2ec] ;  /* 0x0000bb0005057a20 */ /* 0x000fe40000410000 */
[----:B------:R-:W-:-:S04]  /*93c0*/  FMUL.FTZ R7, R7, c[0x0][0x2ec] ;  /* 0x0000bb0007077a20 */ /* 0x000fc80000410000 */
[----:B------:R-:W-:Y:S01]  /*93d0*/  MUFU.TANH R5, R5 ;  /* 0x0000000500057308 */ /* 0x000fe20000002400 */
[----:B------:R-:W-:Y:S02]  /*93e0*/  FMUL.FTZ R62, R62, c[0x0][0x2ec] ;  /* 0x0000bb003e3e7a20 */ /* 0x000fe40000410000 */
[----:B------:R-:W-:-:S05]  /*93f0*/  FMUL.FTZ R63, R63, c[0x0][0x2ec] ;  /* 0x0000bb003f3f7a20 */ /* 0x000fca0000410000 */
[----:B------:R-:W-:Y:S01]  /*9400*/  MUFU.TANH R7, R7 ;  /* 0x0000000700077308 */ /* 0x000fe20000002400 */
[C---:B-1----:R-:W-:Y:S07]  /*9410*/  HMMA.16816.F32 R56, R124.reuse, R64, R56 ;  /* 0x000000407c38723c */ /* 0x042fee0000001838 */
[----:B------:R-:W-:Y:S01]  /*9420*/  FMUL.FTZ R65, R53, c[0x0][0x2ec] ;  /* 0x0000bb0035417a20 */ /* 0x000fe20000410000 */
[----:B------:R-:W-:Y:S01]  /*9430*/  HMMA.16816.F32 R120, R124, R66, R120 ;  /* 0x000000427c78723c */ /* 0x000fe20000001878 */
[----:B------:R1:W-:Y:S01]  /*9440*/  MUFU.TANH R67, R49 ;  /* 0x0000003100437308 */ /* 0x0003e20000002400 */
[----:B------:R-:W-:-:S05]  /*9450*/  FMUL.FTZ R53, R54, c[0x0][0x2ec] ;  /* 0x0000bb0036357a20 */ /* 0x000fca0000410000 */
[----:B------:R-:W-:Y:S02]  /*9460*/  FMUL.FTZ R125, R55, c[0x0][0x2ec] ;  /* 0x0000bb00377d7a20 */ /* 0x000fe40000410000 */
[----:B------:R-:W-:Y:S01]  /*9470*/  FMUL.FTZ R55, R51, c[0x0][0x2ec] ;  /* 0x0000bb0033377a20 */ /* 0x000fe20000410000 */
[----:B------:R-:W-:Y:S01]  /*9480*/  MUFU.TANH R65, R65 ;  /* 0x0000004100417308 */ /* 0x000fe20000002400 */
[----:B------:R-:W-:-:S05]  /*9490*/  FMUL.FTZ R127, R32, c[0x0][0x2ec] ;  /* 0x0000bb00207f7a20 */ /* 0x000fca0000410000 */
[----:B------:R-:W-:Y:S02]  /*94a0*/  FMUL.FTZ R56, R56, c[0x0][0x2ec] ;  /* 0x0000bb0038387a20 */ /* 0x000fe40000410000 */
[----:B------:R2:W-:Y:S01]  /*94b0*/  MUFU.TANH R51, R45 ;  /* 0x0000002d00337308 */ /* 0x0005e20000002400 */
[----:B-1----:R-:W-:-:S05]  /*94c0*/  FMUL.FTZ R49, R47, c[0x0][0x2ec] ;  /* 0x0000bb002f317a20 */ /* 0x002fca0000410000 */
[----:B------:R-:W-:Y:S02]  /*94d0*/  FMUL.FTZ R120, R120, c[0x0][0x2ec] ;  /* 0x0000bb0078787a20 */ /* 0x000fe40000410000 */
[----:B------:R-:W-:Y:S01]  /*94e0*/  MUFU.TANH R125, R125 ;  /* 0x0000007d007d7308 */ /* 0x000fe20000002400 */
[----:B------:R-:W-:Y:S02]  /*94f0*/  FMUL.FTZ R122, R122, c[0x0][0x2ec] ;  /* 0x0000bb007a7a7a20 */ /* 0x000fe40000410000 */
[----:B------:R-:W-:Y:S02]  /*9500*/  FMUL.FTZ R123, R123, c[0x0][0x2ec] ;  /* 0x0000bb007b7b7a20 */ /* 0x000fe40000410000 */
[----:B--2---:R-:W-:-:S03]  /*9510*/  FMUL.FTZ R45, R43, c[0x0][0x2ec] ;  /* 0x0000bb002b2d7a20 */ /* 0x004fc60000410000 */
[----:B------:R1:W2:Y:S01]  /*9520*/  I2F R32, R42 ;  /* 0x0000002a00207306 */ /* 0x0002a20000201400 */
[----:B------:R-:W-:Y:S01]  /*9530*/  FMUL.FTZ R43, R37, c[0x0][0x2ec] ;  /* 0x0000bb00252b7a20 */ /* 0x000fe20000410000 */
[----:B------:R-:W-:-:S04]  /*9540*/  LOP3.LUT R37, R36, R177, RZ, 0xfc, !PT ;  /* 0x000000b124257212 */ /* 0x000fc800078efcff */
[----:B------:R-:W-:Y:S02]  /*9550*/  IADD3 R40, R37, 0x1, RZ ;  /* 0x0000000125287810 */ /* 0x000fe40007ffe0ff */
[----:B------:R-:W-:Y:S02]  /*9560*/  MUFU.TANH R55, R55 ;  /* 0x0000003700377308 */ /* 0x000fe40000002400 */
[----:B------:R-:W-:-:S06]  /*9570*/  ISETP.GE.AND P5, PT, R40, R136, PT ;  /* 0x000000882800720c */ /* 0x000fcc0003fa6270 */
[----:B------:R-:W3:Y:S01]  /*9580*/  I2F R38, R40 ;  /* 0x0000002800267306 */ /* 0x000ee20000201400 */
[----:B-1----:R-:W-:Y:S01]  /*9590*/  IADD3 R42, R37, 0x9, RZ ;  /* 0x00000009252a7810 */ /* 0x002fe20007ffe0ff */
[CC--:B--2---:R-:W-:Y:S02]  /*95a0*/  FFMA.FTZ R151, R0.reuse, R32.reuse, R151 ;  /* 0x0000002000977223 */ /* 0x0c4fe40000010097 */
[----:B------:R-:W-:-:S04]  /*95b0*/  FFMA.FTZ R141, R0, R32, R141 ;  /* 0x00000020008d7223 */ /* 0x000fc8000001008d */
[----:B------:R1:W-:Y:S01]  /*95c0*/  MUFU.TANH R47, R41 ;  /* 0x00000029002f7308 */ /* 0x0003e20000002400 */
[----:B------:R-:W-:Y:S02]  /*95d0*/  FSEL R32, R141, -INF , !P4 ;  /* 0xff8000008d207808 */ /* 0x000fe40006000000 */
[----:B------:R-:W-:Y:S01]  /*95e0*/  ISETP.GE.AND P4, PT, R44, R135, PT ;  /* 0x000000872c00720c */ /* 0x000fe20003f86270 */
[----:B---3--:R-:W-:-:S04]  /*95f0*/  FFMA.FTZ R34, R0, R38, R65 ;  /* 0x0000002600227223 */ /* 0x008fc80000010041 */
[----:B------:R-:W-:Y:S01]  /*9600*/  MUFU.TANH R49, R49 ;  /* 0x0000003100317308 */ /* 0x000fe20000002400 */
[----:B------:R-:W-:Y:S01]  /*9610*/  FMUL.FTZ R65, R29, c[0x0][0x2ec] ;  /* 0x0000bb001d417a20 */ /* 0x000fe20000410000 */
[----:B------:R-:W-:Y:S02]  /*9620*/  FSEL R29, R151, -INF , !P0 ;  /* 0xff800000971d7808 */ /* 0x000fe40004000000 */
[----:B------:R-:W-:Y:S02]  /*9630*/  FSEL R34, R34, -INF , !P5 ;  /* 0xff80000022227808 */ /* 0x000fe40006800000 */
[----:B------:R-:W-:Y:S01]  /*9640*/  ISETP.GE.AND P5, PT, R40, R135, PT ;  /* 0x000000872800720c */ /* 0x000fe20003fa6270 */
[----:B-1----:R-:W-:Y:S01]  /*9650*/  FMUL.FTZ R41, R39, c[0x0][0x2ec] ;  /* 0x0000bb0027297a20 */ /* 0x002fe20000410000 */
[----:B------:R-:W1:Y:S01]  /*9660*/  I2F R40, R42 ;  /* 0x0000002a00287306 */ /* 0x000e620000201400 */
[----:B------:R-:W-:Y:S01]  /*9670*/  FMUL.FTZ R39, R33, c[0x0][0x2ec] ;  /* 0x0000bb0021277a20 */ /* 0x000fe20000410000 */
[----:B------:R-:W-:Y:S01]  /*9680*/  ISETP.GE.AND P0, PT, R42, R136, PT ;  /* 0x000000882a00720c */ /* 0x000fe20003f06270 */
[----:B------:R-:W-:-:S02]  /*9690*/  FFMA.FTZ R33, R0, R38, R125 ;  /* 0x0000002600217223 */ /* 0x000fc4000001007d */
[----:B------:R-:W-:-:S03]  /*96a0*/  FMUL.FTZ R125, R28, c[0x0][0x2ec] ;  /* 0x0000bb001c7d7a20 */ /* 0x000fc60000410000 */
[----:B------:R-:W2:Y:S01]  /*96b0*/  I2F R38, R44 ;  /* 0x0000002c00267306 */ /* 0x000ea20000201400 */
[----:B------:R-:W-:Y:S02]  /*96c0*/  FSEL R33, R33, -INF , !P5 ;  /* 0xff80000021217808 */ /* 0x000fe40006800000 */
[----:B------:R-:W-:Y:S01]  /*96d0*/  ISETP.GE.AND P5, PT, R44, R136, PT ;  /* 0x000000882c00720c */ /* 0x000fe20003fa6270 */
[----:B-1----:R-:W-:-:S04]  /*96e0*/  FFMA.FTZ R28, R0, R40, R67 ;  /* 0x00000028001c7223 */ /* 0x002fc80000010043 */
[----:B------:R-:W-:Y:S01]  /*96f0*/  MUFU.TANH R43, R43 ;  /* 0x0000002b002b7308 */ /* 0x000fe20000002400 */
[----:B------:R-:W-:Y:S01]  /*9700*/  FFMA.FTZ R55, R0, R40, R55 ;  /* 0x0000002800377223 */ /* 0x000fe20000010037 */
[----:B------:R-:W-:Y:S01]  /*9710*/  IADD3 R40, R37, 0x11, RZ ;  /* 0x0000001125287810 */ /* 0x000fe20007ffe0ff */
[----:B------:R-:W-:Y:S01]  /*9720*/  FMUL.FTZ R67, R30, c[0x0][0x2ec] ;  /* 0x0000bb001e437a20 */ /* 0x000fe20000410000 */
[----:B------:R-:W-:Y:S02]  /*9730*/  FSEL R28, R28, -INF , !P0 ;  /* 0xff8000001c1c7808 */ /* 0x000fe40004000000 */
[----:B------:R-:W-:Y:S01]  /*9740*/  ISETP.GE.AND P0, PT, R42, R135, PT ;  /* 0x000000872a00720c */ /* 0x000fe20003f06270 */
[-C--:B--2---:R-:W-:Y:S01]  /*9750*/  FFMA.FTZ R126, R0, R38.reuse, R137 ;  /* 0x00000026007e7223 */ /* 0x084fe20000010089 */
[----:B------:R-:W-:Y:S01]  /*9760*/  LOP3.LUT R42, R36, 0x18, R177, 0xfe, !PT ;  /* 0x00000018242a7812 */ /* 0x000fe200078efeb1 */
[----:B------:R-:W-:Y:S01]  /*9770*/  FFMA.FTZ R147, R0, R38, R147 ;  /* 0x0000002600937223 */ /* 0x000fe20000010093 */
[----:B------:R-:W-:Y:S01]  /*9780*/  MUFU.TANH R41, R41 ;  /* 0x0000002900297308 */ /* 0x000fe20000002400 */
[----:B------:R-:W-:Y:S01]  /*9790*/  FMUL.FTZ R44, R31, c[0x0][0x2ec] ;  /* 0x0000bb001f2c7a20 */ /* 0x000fe20000410000 */
[----:B------:R-:W-:-:S02]  /*97a0*/  FSEL R126, R126, -INF , !P5 ;  /* 0xff8000007e7e7808 */ /* 0x000fc40006800000 */
[----:B------:R-:W-:Y:S02]  /*97b0*/  FSEL R211, R147, -INF , !P4 ;  /* 0xff80000093d37808 */ /* 0x000fe40006000000 */
[-C--:B------:R-:W-:Y:S02]  /*97c0*/  ISETP.GE.AND P4, PT, R40, R136.reuse, PT ;  /* 0x000000882800720c */ /* 0x080fe40003f86270 */
[----:B------:R-:W1:Y:S01]  /*97d0*/  I2F R38, R40 ;  /* 0x0000002800267306 */ /* 0x000e620000201400 */
[C---:B------:R-:W-:Y:S02]  /*97e0*/  ISETP.GE.AND P5, PT, R42.reuse, R135, PT ;  /* 0x000000872a00720c */ /* 0x040fe40003fa6270 */
[----:B------:R-:W-:Y:S02]  /*97f0*/  FSEL R31, R55, -INF , !P0 ;  /* 0xff800000371f7808 */ /* 0x000fe40004000000 */
[----:B------:R-:W-:-:S03]  /*9800*/  ISETP.GE.AND P0, PT, R42, R136, PT ;  /* 0x000000882a00720c */ /* 0x000fc60003f06270 */
[----:B------:R-:W2:Y:S01]  /*9810*/  I2F R30, R42 ;  /* 0x0000002a001e7306 */ /* 0x000ea20000201400 */
[----:B-1----:R-:W-:-:S07]  /*9820*/  FFMA.FTZ R124, R0, R38, R51 ;  /* 0x00000026007c7223 */ /* 0x002fce0000010033 */
[----:B------:R-:W-:Y:S01]  /*9830*/  MUFU.TANH R45, R45 ;  /* 0x0000002d002d7308 */ /* 0x000fe20000002400 */
[----:B------:R-:W-:Y:S01]  /*9840*/  FFMA.FTZ R49, R0, R38, R49 ;  /* 0x0000002600317223 */ /* 0x000fe20000010031 */
[----:B------:R-:W-:Y:S02]  /*9850*/  IADD3 R38, R37, 0x19, RZ ;  /* 0x0000001925267810 */ /* 0x000fe40007ffe0ff */
[----:B------:R-:W-:Y:S02]  /*9860*/  FSEL R124, R124, -INF , !P4 ;  /* 0xff8000007c7c7808 */ /* 0x000fe40006000000 */
[----:B------:R-:W-:Y:S01]  /*9870*/  ISETP.GE.AND P4, PT, R40, R135, PT ;  /* 0x000000872800720c */ /* 0x000fe20003f86270 */
[-C--:B--2---:R-:W-:Y:S01]  /*9880*/  FFMA.FTZ R131, R0, R30.reuse, R131 ;  /* 0x0000001e00837223 */ /* 0x084fe20000010083 */
[----:B------:R-:W-:Y:S01]  /*9890*/  LOP3.LUT R40, R36, 0x20, R177, 0xfe, !PT ;  /* 0x0000002024287812 */ /* 0x000fe200078efeb1 */
[----:B------:R-:W-:Y:S01]  /*98a0*/  FFMA.FTZ R145, R0, R30, R145 ;  /* 0x0000001e00917223 */ /* 0x000fe20000010091 */
[----:B------:R-:W-:Y:S01]  /*98b0*/  MUFU.TANH R51, R24 ;  /* 0x0000001800337308 */ /* 0x000fe20000002400 */
[----:B------:R-:W-:-:S02]  /*98c0*/  FSEL R215, R49, -INF , !P4 ;  /* 0xff80000031d77808 */ /* 0x000fc40006000000 */
[----:B------:R-:W-:Y:S02]  /*98d0*/  FSEL R212, R131, -INF , !P0 ;  /* 0xff80000083d47808 */ /* 0x000fe40004000000 */
[----:B------:R-:W-:Y:S02]  /*98e0*/  FSEL R213, R145, -INF , !P5 ;  /* 0xff80000091d57808 */ /* 0x000fe40006800000 */
[-C--:B------:R-:W-:Y:S01]  /*98f0*/  ISETP.GE.AND P5, PT, R38, R136.reuse, PT ;  /* 0x000000882600720c */ /* 0x080fe20003fa6270 */
[----:B------:R-:W1:Y:S01]  /*9900*/  I2F R30, R38 ;  /* 0x00000026001e7306 */ /* 0x000e620000201400 */
[C---:B------:R-:W-:Y:S02]  /*9910*/  ISETP.GE.AND P4, PT, R40.reuse, R136, PT ;  /* 0x000000882800720c */ /* 0x040fe40003f86270 */
[----:B------:R-:W-:-:S05]  /*9920*/  ISETP.GE.AND P0, PT, R40, R135, PT ;  /* 0x000000872800720c */ /* 0x000fca0003f06270 */
[----:B------:R-:W2:Y:S01]  /*9930*/  I2F R24, R40 ;  /* 0x0000002800187306 */ /* 0x000ea20000201400 */
[----:B-1----:R-:W-:-:S07]  /*9940*/  FFMA.FTZ R47, R0, R30, R47 ;  /* 0x0000001e002f7223 */ /* 0x002fce000001002f */
[----:B------:R1:W-:Y:S01]  /*9950*/  MUFU.TANH R49, R26 ;  /* 0x0000001a00317308 */ /* 0x0003e20000002400 */
[----:B------:R-:W-:Y:S01]  /*9960*/  FFMA.FTZ R30, R0, R30, R45 ;  /* 0x0000001e001e7223 */ /* 0x000fe2000001002d */
[----:B------:R-:W-:Y:S02]  /*9970*/  FSEL R210, R47, -INF , !P5 ;  /* 0xff8000002fd27808 */ /* 0x000fe40006800000 */
[----:B------:R-:W-:Y:S01]  /*9980*/  ISETP.GE.AND P5, PT, R38, R135, PT ;  /* 0x000000872600720c */ /* 0x000fe20003fa6270 */
[-C--:B--2---:R-:W-:Y:S01]  /*9990*/  FFMA.FTZ R166, R0, R24.reuse, R129 ;  /* 0x0000001800a67223 */ /* 0x084fe20000010081 */
[----:B------:R-:W-:Y:S01]  /*99a0*/  LOP3.LUT R38, R36, 0x28, R177, 0xfe, !PT ;  /* 0x0000002824267812 */ /* 0x000fe200078efeb1 */
[----:B------:R-:W-:Y:S01]  /*99b0*/  FFMA.FTZ R143, R0, R24, R143 ;  /* 0x00000018008f7223 */ /* 0x000fe2000001008f */
[----:B------:R-:W-:Y:S01]  /*99c0*/  MUFU.TANH R127, R127 ;  /* 0x0000007f007f7308 */ /* 0x000fe20000002400 */
[----:B------:R-:W-:Y:S01]  /*99d0*/  FMUL.FTZ R40, R20, c[0x0][0x2ec] ;  /* 0x0000bb0014287a20 */ /* 0x000fe20000410000 */
[----:B------:R-:W-:Y:S01]  /*99e0*/  FSEL R129, R30, -INF , !P5 ;  /* 0xff8000001e817808 */ /* 0x000fe20006800000 */
[----:B------:R-:W-:Y:S01]  /*99f0*/  FMUL.FTZ R30, R22, c[0x0][0x2ec] ;  /* 0x0000bb00161e7a20 */ /* 0x000fe20000410000 */
[----:B------:R-:W-:-:S02]  /*9a00*/  IADD3 R22, R37, 0x29, RZ ;  /* 0x0000002925167810 */ /* 0x000fc40007ffe0ff */
[----:B-1----:R-:W-:Y:S02]  /*9a10*/  IADD3 R26, R37, 0x21, RZ ;  /* 0x00000021251a7810 */ /* 0x002fe40007ffe0ff */
[----:B------:R-:W1:Y:S01]  /*9a20*/  I2F R20, R38 ;  /* 0x0000002600147306 */ /* 0x000e620000201400 */
[----:B------:R-:W-:Y:S02]  /*9a30*/  FSEL R167, R143, -INF , !P0 ;  /* 0xff8000008fa77808 */ /* 0x000fe40004000000 */
[-C--:B------:R-:W-:Y:S02]  /*9a40*/  ISETP.GE.AND P0, PT, R26, R136.reuse, PT ;  /* 0x000000881a00720c */ /* 0x080fe40003f06270 */
[----:B------:R-:W-:Y:S02]  /*9a50*/  ISETP.GE.AND P5, PT, R38, R136, PT ;  /* 0x000000882600720c */ /* 0x000fe40003fa6270 */
[----:B------:R-:W-:Y:S01]  /*9a60*/  FSEL R166, R166, -INF , !P4 ;  /* 0xff800000a6a67808 */ /* 0x000fe20006000000 */
[----:B------:R-:W2:Y:S01]  /*9a70*/  I2F R24, R26 ;  /* 0x0000001a00187306 */ /* 0x000ea20000201400 */
[----:B------:R-:W-:Y:S01]  /*9a80*/  ISETP.GE.AND P4, PT, R38, R135, PT ;  /* 0x000000872600720c */ /* 0x000fe20003f86270 */
[----:B-1----:R-:W-:-:S06]  /*9a90*/  FFMA.FTZ R127, R0, R20, R127 ;  /* 0x00000014007f7223 */ /* 0x002fcc000001007f */
[----:B------:R-:W-:Y:S01]  /*9aa0*/  MUFU.TANH R125, R125 ;  /* 0x0000007d007d7308 */ /* 0x000fe20000002400 */
[----:B------:R-:W-:Y:S01]  /*9ab0*/  FFMA.FTZ R149, R0, R20, R149 ;  /* 0x0000001400957223 */ /* 0x000fe20000010095 */
[----:B------:R-:W-:-:S04]  /*9ac0*/  FSEL R208, R127, -INF , !P5 ;  /* 0xff8000007fd07808 */ /* 0x000fc80006800000 */
[----:B------:R-:W-:Y:S01]  /*9ad0*/  FSEL R191, R149, -INF , !P4 ;  /* 0xff80000095bf7808 */ /* 0x000fe20006000000 */
[CC--:B--2---:R-:W-:Y:S01]  /*9ae0*/  FFMA.FTZ R66, R0.reuse, R24.reuse, R43 ;  /* 0x0000001800427223 */ /* 0x0c4fe2000001002b */
[----:B------:R-:W-:Y:S01]  /*9af0*/  MUFU.TANH R67, R67 ;  /* 0x0000004300437308 */ /* 0x000fe20000002400 */
[----:B------:R-:W-:Y:S01]  /*9b00*/  FFMA.FTZ R41, R0, R24, R41 ;  /* 0x0000001800297223 */ /* 0x000fe20000010029 */
[----:B------:R-:W-:Y:S02]  /*9b10*/  LOP3.LUT R24, R36, 0x30, R177, 0xfe, !PT ;  /* 0x0000003024187812 */ /* 0x000fe400078efeb1 */
[----:B------:R-:W-:Y:S02]  /*9b20*/  FSEL R66, R66, -INF , !P0 ;  /* 0xff80000042427808 */ /* 0x000fe40004000000 */
[-C--:B------:R-:W-:Y:S02]  /*9b30*/  ISETP.GE.AND P0, PT, R26, R135.reuse, PT ;  /* 0x000000871a00720c */ /* 0x080fe40003f06270 */
[----:B------:R-:W1:Y:S01]  /*9b40*/  I2F R20, R24 ;  /* 0x0000001800147306 */ /* 0x000e620000201400 */
[----:B------:R-:W-:-:S02]  /*9b50*/  ISETP.GE.AND P5, PT, R24, R135, PT ;  /* 0x000000871800720c */ /* 0x000fc40003fa6270 */
[----:B------:R-:W-:Y:S02]  /*9b60*/  FSEL R209, R41, -INF , !P0 ;  /* 0xff80000029d17808 */ /* 0x000fe40004000000 */
[-C--:B------:R-:W-:Y:S02]  /*9b70*/  ISETP.GE.AND P0, PT, R24, R136.reuse, PT ;  /* 0x000000881800720c */ /* 0x080fe40003f06270 */
[----:B------:R-:W-:Y:S01]  /*9b80*/  ISETP.GE.AND P4, PT, R22, R136, PT ;  /* 0x000000881600720c */ /* 0x000fe20003f86270 */
[----:B------:R-:W-:Y:S08]  /*9b90*/  MUFU.TANH R39, R39 ;  /* 0x0000002700277308 */ /* 0x000ff00000002400 */
[----:B------:R-:W2:Y:S01]  /*9ba0*/  I2F R165, R22 ;  /* 0x0000001600a57306 */ /* 0x000ea20000201400 */
[----:B-1----:R-:W-:-:S02]  /*9bb0*/  FFMA.FTZ R125, R0, R20, R125 ;  /* 0x00000014007d7223 */ /* 0x002fc4000001007d */
[----:B------:R-:W-:Y:S01]  /*9bc0*/  FFMA.FTZ R67, R0, R20, R67 ;  /* 0x0000001400437223 */ /* 0x000fe20000010043 */
[----:B------:R-:W-:Y:S01]  /*9bd0*/  IADD3 R20, R37, 0x31, RZ ;  /* 0x0000003125147810 */ /* 0x000fe20007ffe0ff */
[----:B------:R-:W-:Y:S01]  /*9be0*/  FMUL.FTZ R24, R18, c[0x0][0x2ec] ;  /* 0x0000bb0012187a20 */ /* 0x000fe20000410000 */
[----:B------:R-:W-:Y:S02]  /*9bf0*/  FSEL R164, R125, -INF , !P0 ;  /* 0xff8000007da47808 */ /* 0x000fe40004000000 */
[----:B------:R-:W-:Y:S01]  /*9c00*/  MUFU.TANH R65, R65 ;  /* 0x0000004100417308 */ /* 0x000fe20000002400 */
[----:B------:R-:W-:Y:S02]  /*9c10*/  FSEL R163, R67, -INF , !P5 ;  /* 0xff80000043a37808 */ /* 0x000fe40006800000 */
[----:B------:R-:W-:-:S05]  /*9c20*/  ISETP.GE.AND P5, PT, R20, R136, PT ;  /* 0x000000881400720c */ /* 0x000fca0003fa6270 */
[----:B------:R-:W1:Y:S01]  /*9c30*/  I2F R18, R20 ;  /* 0x0000001400127306 */ /* 0x000e620000201400 */
[CC--:B--2---:R-:W-:Y:S02]  /*9c40*/  FFMA.FTZ R39, R0.reuse, R165.reuse, R39 ;  /* 0x000000a500277223 */ /* 0x0c4fe40000010027 */
[----:B------:R-:W-:-:S03]  /*9c50*/  FFMA.FTZ R165, R0, R165, R35 ;  /* 0x000000a500a57223 */ /* 0x000fc60000010023 */
[----:B------:R-:W-:Y:S02]  /*9c60*/  FSEL R206, R39, -INF , !P4 ;  /* 0xff80000027ce7808 */ /* 0x000fe40006000000 */
[-C--:B------:R-:W-:Y:S01]  /*9c70*/  ISETP.GE.AND P4, PT, R22, R135.reuse, PT ;  /* 0x000000871600720c */ /* 0x080fe20003f86270 */
[----:B------:R-:W2:Y:S01]  /*9c80*/  MUFU.TANH R55, R44 ;  /* 0x0000002c00377308 */ /* 0x000ea20000002400 */
[----:B------:R-:W-:Y:S02]  /*9c90*/  LOP3.LUT R22, R36, 0x38, R177, 0xfe, !PT ;  /* 0x0000003824167812 */ /* 0x000fe400078efeb1 */
[----:B------:R-:W-:Y:S02]  /*9ca0*/  FSEL R165, R165, -INF , !P4 ;  /* 0xff800000a5a57808 */ /* 0x000fe40006000000 */
[----:B------:R-:W-:Y:S01]  /*9cb0*/  ISETP.GE.AND P0, PT, R22, R135, PT ;  /* 0x000000871600720c */ /* 0x000fe20003f06270 */
[----:B-1----:R-:W-:Y:S02]  /*9cc0*/  FFMA.FTZ R65, R0, R18, R65 ;  /* 0x0000001200417223 */ /* 0x002fe40000010041 */
[----:B------:R-:W-:Y:S01]  /*9cd0*/  MUFU.TANH R41, R16 ;  /* 0x0000001000297308 */ /* 0x000fe20000002400 */
[----:B------:R-:W-:-:S02]  /*9ce0*/  ISETP.GE.AND P4, PT, R22, R136, PT ;  /* 0x000000881600720c */ /* 0x000fc40003f86270 */
[----:B------:R-:W-:Y:S02]  /*9cf0*/  FSEL R162, R65, -INF , !P5 ;  /* 0xff80000041a27808 */ /* 0x000fe40006800000 */
[----:B------:R-:W-:-:S03]  /*9d00*/  ISETP.GE.AND P5, PT, R20, R135, PT ;  /* 0x000000871400720c */ /* 0x000fc60003fa6270 */
[----:B------:R-:W1:Y:S01]  /*9d10*/  I2F R16, R22 ;  /* 0x0000001600107306 */ /* 0x000e620000201400 */
[----:B------:R-:W-:Y:S01]  /*9d20*/  LOP3.LUT R20, R36, 0x40, R177, 0xfe, !PT ;  /* 0x0000004024147812 */ /* 0x000fe200078efeb1 */
[----:B--2---:R-:W-:Y:S01]  /*9d30*/  FFMA.FTZ R55, R0, R18, R55 ;  /* 0x0000001200377223 */ /* 0x004fe20000010037 */
[----:B------:R-:W-:-:S04]  /*9d40*/  IADD3 R18, R37, 0x39, RZ ;  /* 0x0000003925127810 */ /* 0x000fc80007ffe0ff */
[----:B------:R-:W-:Y:S01]  /*9d50*/  FSEL R205, R55, -INF , !P5 ;  /* 0xff80000037cd7808 */ /* 0x000fe20006800000 */
[----:B------:R-:W-:Y:S01]  /*9d60*/  MUFU.TANH R39, R12 ;  /* 0x0000000c00277308 */ /* 0x000fe20000002400 */
[----:B------:R-:W-:-:S07]  /*9d70*/  ISETP.GE.AND P5, PT, R20, R136, PT ;  /* 0x000000881400720c */ /* 0x000fce0003fa6270 */
[----:B------:R-:W-:Y:S01]  /*9d80*/  MUFU.TANH R45, R40 ;  /* 0x00000028002d7308 */ /* 0x000fe20000002400 */
[CC--:B-1----:R-:W-:Y:S02]  /*9d90*/  FFMA.FTZ R51, R0.reuse, R16.reuse, R51 ;  /* 0x0000001000337223 */ /* 0x0c2fe40000010033 */
[----:B------:R-:W-:-:S03]  /*9da0*/  FFMA.FTZ R49, R0, R16, R49 ;  /* 0x0000001000317223 */ /* 0x000fc60000010031 */
[----:B------:R-:W-:Y:S02]  /*9db0*/  FSEL R198, R51, -INF , !P4 ;  /* 0xff80000033c67808 */ /* 0x000fe40006000000 */
[----:B------:R-:W-:Y:S01]  /*9dc0*/  MUFU.TANH R43, R30 ;  /* 0x0000001e002b7308 */ /* 0x000fe20000002400 */
[----:B------:R-:W-:Y:S01]  /*9dd0*/  FSEL R203, R49, -INF , !P0 ;  /* 0xff80000031cb7808 */ /* 0x000fe20004000000 */
[----:B------:R-:W-:Y:S01]  /*9de0*/  BAR.SYNC.DEFER_BLOCKING 0x0 ;  /* 0x0000000000007b1d */ /* 0x000fe20000010000 */
[----:B------:R-:W-:Y:S02]  /*9df0*/  ISETP.GE.AND P0, PT, R18, R136, PT ;  /* 0x000000881200720c */ /* 0x000fe40003f06270 */
[----:B------:R-:W-:-:S03]  /*9e00*/  ISETP.GE.AND P4, PT, R20, R135, PT ;  /* 0x000000871400720c */ /* 0x000fc60003f86270 */
[----:B------:R-:W1:Y:S08]  /*9e10*/  I2F R12, R20 ;  /* 0x00000014000c7306 */ /* 0x000e700000201400 */
[----:B------:R-:W2:Y:S08]  /*9e20*/  I2F R16, R18 ;  /* 0x0000001200107306 */ /* 0x000eb00000201400 */
[----:B------:R3:W-:Y:S01]  /*9e30*/  MUFU.TANH R47, R14 ;  /* 0x0000000e002f7308 */ /* 0x0007e20000002400 */
[----:B-1----:R-:W-:-:S02]  /*9e40*/  FFMA.FTZ R45, R0, R12, R45 ;  /* 0x0000000c002d7223 */ /* 0x002fc4000001002d */
[----:B------:R-:W-:-:S03]  /*9e50*/  FFMA.FTZ R43, R0, R12, R43 ;  /* 0x0000000c002b7223 */ /* 0x000fc6000001002b */
[----:B------:R-:W-:Y:S01]  /*9e60*/  FSEL R149, R45, -INF , !P5 ;  /* 0xff8000002d957808 */ /* 0x000fe20006800000 */
[CC--:B--2---:R-:W-:Y:S01]  /*9e70*/  FFMA.FTZ R25, R0.reuse, R16.reuse, R25 ;  /* 0x0000001000197223 */ /* 0x0c4fe20000010019 */
[----:B------:R-:W-:Y:S01]  /*9e80*/  MUFU.TANH R35, R24 ;  /* 0x0000001800237308 */ /* 0x000fe20000002400 */
[----:B------:R-:W-:Y:S01]  /*9e90*/  FFMA.FTZ R27, R0, R16, R27 ;  /* 0x00000010001b7223 */ /* 0x000fe2000001001b */
[----:B------:R-:W-:Y:S02]  /*9ea0*/  LOP3.LUT R16, R36, 0x48, R177, 0xfe, !PT ;  /* 0x0000004824107812 */ /* 0x000fe400078efeb1 */
[----:B------:R-:W-:Y:S01]  /*9eb0*/  FSEL R190, R25, -INF , !P0 ;  /* 0xff80000019be7808 */ /* 0x000fe20004000000 */
[----:B------:R-:W-:Y:S01]  /*9ec0*/  FMUL.FTZ R25, R8, c[0x0][0x2ec] ;  /* 0x0000bb0008197a20 */ /* 0x000fe20000410000 */
[----:B------:R-:W-:Y:S02]  /*9ed0*/  FSEL R151, R43, -INF , !P4 ;  /* 0xff8000002b977808 */ /* 0x000fe40006000000 */
[----:B---3--:R-:W-:Y:S01]  /*9ee0*/  IADD3 R14, R37, 0x41, RZ ;  /* 0x00000041250e7810 */ /* 0x008fe20007ffe0ff */
[----:B------:R-:W1:Y:S01]  /*9ef0*/  I2F R8, R16 ;  /* 0x0000001000087306 */ /* 0x000e620000201400 */
[----:B------:R-:W-:Y:S01]  /*9f00*/  ISETP.GE.AND P0, PT, R18, R135, PT ;  /* 0x000000871200720c */ /* 0x000fe20003f06270 */
[----:B------:R-:W-:Y:S01]  /*9f10*/  FMUL.FTZ R18, R10, c[0x0][0x2ec] ;  /* 0x0000bb000a127a20 */ /* 0x000fe20000410000 */
[----:B------:R-:W-:-:S02]  /*9f20*/  ISETP.GE.AND P4, PT, R14, R136, PT ;  /* 0x000000880e00720c */ /* 0x000fc40003f86270 */
[C---:B------:R-:W-:Y:S02]  /*9f30*/  ISETP.GE.AND P5, PT, R16.reuse, R135, PT ;  /* 0x000000871000720c */ /* 0x040fe40003fa6270 */
        /* <DEDUP_REMOVED lines=11> */
[----:B------:R-:W-:Y:S02]  /*9ff0*/  IADD3 R12, R37, 0x49, RZ ;  /* 0x00000049250c7810 */ /* 0x000fe40007ffe0ff */
[----:B------:R-:W-:Y:S02]  /*a000*/  FSEL R152, R152, -INF , !P4 ;  /* 0xff80000098987808 */ /* 0x000fe40006000000 */
[----:B------:R-:W-:Y:S02]  /*a010*/  ISETP.GE.AND P4, PT, R14, R135, PT ;  /* 0x000000870e00720c */ /* 0x000fe40003f86270 */
[----:B------:R-:W-:Y:S01]  /*a020*/  LOP3.LUT R14, R36, 0x50, R177, 0xfe, !PT ;  /* 0x00000050240e7812 */ /* 0x000fe200078efeb1 */
[----:B------:R-:W1:Y:S01]  /*a030*/  I2F R10, R12 ;  /* 0x0000000c000a7306 */ /* 0x000e620000201400 */
[----:B------:R-:W-:-:S02]  /*a040*/  ISETP.GE.AND P5, PT, R12, R136, PT ;  /* 0x000000880c00720c */ /* 0x000fc40003fa6270 */
[----:B------:R-:W-:Y:S02]  /*a050*/  FSEL R153, R23, -INF , !P4 ;  /* 0xff80000017997808 */ /* 0x000fe40006000000 */
[C---:B------:R-:W-:Y:S02]  /*a060*/  ISETP.GE.AND P0, PT, R14.reuse, R135, PT ;  /* 0x000000870e00720c */ /* 0x040fe40003f06270 */
[----:B------:R-:W-:Y:S01]  /*a070*/  ISETP.GE.AND P4, PT, R14, R136, PT ;  /* 0x000000880e00720c */ /* 0x000fe20003f86270 */
[----:B------:R-:W2:Y:S01]  /*a080*/  I2F R8, R14 ;  /* 0x0000000e00087306 */ /* 0x000ea20000201400 */
[----:B-1----:R-:W-:-:S07]  /*a090*/  FFMA.FTZ R17, R0, R10, R17 ;  /* 0x0000000a00117223 */ /* 0x002fce0000010011 */
[----:B------:R-:W-:Y:S01]  /*a0a0*/  MUFU.TANH R23, R4 ;  /* 0x0000000400177308 */ /* 0x000fe20000002400 */
[----:B------:R-:W-:Y:S01]  /*a0b0*/  FFMA.FTZ R19, R0, R10, R19 ;  /* 0x0000000a00137223 */ /* 0x000fe20000010013 */
[----:B------:R-:W-:Y:S02]  /*a0c0*/  LOP3.LUT R10, R36, 0x58, R177, 0xfe, !PT ;  /* 0x00000058240a7812 */ /* 0x000fe400078efeb1 */
[----:B------:R-:W-:Y:S01]  /*a0d0*/  FSEL R158, R17, -INF , !P5 ;  /* 0xff800000119e7808 */ /* 0x000fe20006800000 */
[----:B------:R-:W-:Y:S01]  /*a0e0*/  FMUL.FTZ R17, R6, c[0x0][0x2ec] ;  /* 0x0000bb0006117a20 */ /* 0x000fe20000410000 */
[----:B------:R-:W-:Y:S01]  /*a0f0*/  ISETP.GE.AND P5, PT, R12, R135, PT ;  /* 0x000000870c00720c */ /* 0x000fe20003fa6270 */
[CC--:B--2---:R-:W-:Y:S01]  /*a100*/  FFMA.FTZ R39, R0.reuse, R8.reuse, R39 ;  /* 0x0000000800277223 */ /* 0x0c4fe20000010027 */
[----:B------:R-:W-:Y:S01]  /*a110*/  MUFU.TANH R21, R18 ;  /* 0x0000001200157308 */ /* 0x000fe20000002400 */
[----:B------:R-:W-:Y:S01]  /*a120*/  FFMA.FTZ R47, R0, R8, R47 ;  /* 0x00000008002f7223 */ /* 0x000fe2000001002f */
[----:B------:R-:W-:-:S02]  /*a130*/  IADD3 R8, R37, 0x51, RZ ;  /* 0x0000005125087810 */ /* 0x000fc40007ffe0ff */
[----:B------:R-:W-:Y:S02]  /*a140*/  FSEL R140, R39, -INF , !P4 ;  /* 0xff800000278c7808 */ /* 0x000fe40006000000 */
[----:B------:R-:W-:Y:S02]  /*a150*/  FSEL R143, R47, -INF , !P0 ;  /* 0xff8000002f8f7808 */ /* 0x000fe40004000000 */
[----:B------:R-:W1:Y:S01]  /*a160*/  I2F R6, R8 ;  /* 0x0000000800067306 */ /* 0x000e620000201400 */
[-C--:B------:R-:W-:Y:S02]  /*a170*/  ISETP.GE.AND P0, PT, R8, R136.reuse, PT ;  /* 0x000000880800720c */ /* 0x080fe40003f06270 */
[----:B------:R-:W-:Y:S01]  /*a180*/  FSEL R147, R19, -INF , !P5 ;  /* 0xff80000013937808 */ /* 0x000fe20006800000 */
[----:B------:R-:W-:Y:S01]  /*a190*/  FMUL.FTZ R19, R60, c[0x0][0x2ec] ;  /* 0x0000bb003c137a20 */ /* 0x000fe20000410000 */
[C---:B------:R-:W-:Y:S02]  /*a1a0*/  ISETP.GE.AND P4, PT, R10.reuse, R135, PT ;  /* 0x000000870a00720c */ /* 0x040fe40003f86270 */
[----:B------:R-:W-:Y:S01]  /*a1b0*/  ISETP.GE.AND P5, PT, R10, R136, PT ;  /* 0x000000880a00720c */ /* 0x000fe20003fa6270 */
[----:B------:R-:W2:Y:S01]  /*a1c0*/  I2F R4, R10 ;  /* 0x0000000a00047306 */ /* 0x000ea20000201400 */
[----:B-1----:R-:W-:-:S07]  /*a1d0*/  FFMA.FTZ R13, R0, R6, R13 ;  /* 0x00000006000d7223 */ /* 0x002fce000001000d */
[----:B------:R-:W-:Y:S01]  /*a1e0*/  MUFU.TANH R17, R17 ;  /* 0x0000001100117308 */ /* 0x000fe20000002400 */
[----:B------:R-:W-:Y:S01]  /*a1f0*/  FFMA.FTZ R15, R0, R6, R15 ;  /* 0x00000006000f7223 */ /* 0x000fe2000001000f */
[----:B------:R-:W-:Y:S02]  /*a200*/  IADD3 R6, R37, 0x59, RZ ;  /* 0x0000005925067810 */ /* 0x000fe40007ffe0ff */
[----:B------:R-:W-:Y:S01]  /*a210*/  FSEL R142, R13, -INF , !P0 ;  /* 0xff8000000d8e7808 */ /* 0x000fe20004000000 */
[----:B------:R-:W-:Y:S01]  /*a220*/  FMUL.FTZ R13, R61, c[0x0][0x2ec] ;  /* 0x0000bb003d0d7a20 */ /* 0x000fe20000410000 */
[----:B------:R-:W-:Y:S01]  /*a230*/  ISETP.GE.AND P0, PT, R8, R135, PT ;  /* 0x000000870800720c */ /* 0x000fe20003f06270 */
[CC--:B--2---:R-:W-:Y:S01]  /*a240*/  FFMA.FTZ R21, R0.reuse, R4.reuse, R21 ;  /* 0x0000000400157223 */ /* 0x0c4fe20000010015 */
[----:B------:R-:W1:Y:S01]  /*a250*/  I2F R141, R6 ;  /* 0x00000006008d7306 */ /* 0x000e620000201400 */
[----:B------:R-:W-:Y:S01]  /*a260*/  FFMA.FTZ R25, R0, R4, R25 ;  /* 0x0000000400197223 */ /* 0x000fe20000010019 */
[----:B------:R-:W-:-:S02]  /*a270*/  LOP3.LUT R8, R36, 0x60, R177, 0xfe, !PT ;  /* 0x0000006024087812 */ /* 0x000fc400078efeb1 */
[----:B------:R-:W-:Y:S01]  /*a280*/  FSEL R137, R21, -INF , !P4 ;  /* 0xff80000015897808 */ /* 0x000fe20006000000 */
[----:B------:R-:W-:Y:S01]  /*a290*/  FMUL.FTZ R21, R58, c[0x0][0x2ec] ;  /* 0x0000bb003a157a20 */ /* 0x000fe20000410000 */
[----:B------:R-:W-:Y:S02]  /*a2a0*/  FSEL R131, R15, -INF , !P0 ;  /* 0xff8000000f837808 */ /* 0x000fe40004000000 */
[----:B------:R-:W-:Y:S01]  /*a2b0*/  FSEL R144, R25, -INF , !P5 ;  /* 0xff80000019907808 */ /* 0x000fe20006800000 */
[----:B------:R2:W3:Y:S01]  /*a2c0*/  I2F R4, R8 ;  /* 0x0000000800047306 */ /* 0x0004e20000201400 */
[-C--:B------:R-:W-:Y:S02]  /*a2d0*/  ISETP.GE.AND P4, PT, R6, R136.reuse, PT ;  /* 0x000000880600720c */ /* 0x080fe40003f86270 */
[C---:B------:R-:W-:Y:S02]  /*a2e0*/  ISETP.GE.AND P0, PT, R8.reuse, R136, PT ;  /* 0x000000880800720c */ /* 0x040fe40003f06270 */
[----:B------:R-:W-:Y:S01]  /*a2f0*/  ISETP.GE.AND P5, PT, R8, R135, PT ;  /* 0x000000870800720c */ /* 0x000fe20003fa6270 */
[-C--:B-1----:R-:W-:Y:S01]  /*a300*/  FFMA.FTZ R146, R0, R141.reuse, R9 ;  /* 0x0000008d00927223 */ /* 0x082fe20000010009 */
[----:B------:R-:W-:Y:S01]  /*a310*/  LOP3.LUT R10, R36, 0x68, R177, 0xfe, !PT ;  /* 0x00000068240a7812 */ /* 0x000fe200078efeb1 */
[----:B------:R-:W-:Y:S01]  /*a320*/  MUFU.TANH R19, R19 ;  /* 0x0000001300137308 */ /* 0x000fe20000002400 */
[----:B------:R-:W-:-:S02]  /*a330*/  FFMA.FTZ R141, R0, R141, R11 ;  /* 0x0000008d008d7223 */ /* 0x000fc4000001000b */
[----:B------:R-:W-:Y:S02]  /*a340*/  FSEL R146, R146, -INF , !P4 ;  /* 0xff80000092927808 */ /* 0x000fe40006000000 */
[----:B------:R-:W-:Y:S02]  /*a350*/  ISETP.GE.AND P4, PT, R6, R135, PT ;  /* 0x000000870600720c */ /* 0x000fe40003f86270 */
[----:B--2---:R-:W-:Y:S01]  /*a360*/  IADD3 R8, R37, 0x61, RZ ;  /* 0x0000006125087810 */ /* 0x004fe20007ffe0ff */
[CC--:B---3--:R-:W-:Y:S01]  /*a370*/  FFMA.FTZ R127, R0.reuse, R4.reuse, R17 ;  /* 0x00000004007f7223 */ /* 0x0c8fe20000010011 */
[----:B------:R-:W-:Y:S01]  /*a380*/  MUFU.TANH R15, R62 ;  /* 0x0000003e000f7308 */ /* 0x000fe20000002400 */
[----:B------:R-:W-:Y:S01]  /*a390*/  FFMA.FTZ R23, R0, R4, R23 ;  /* 0x0000000400177223 */ /* 0x000fe20000010017 */
[----:B------:R-:W-:Y:S01]  /*a3a0*/  FSEL R141, R141, -INF , !P4 ;  /* 0xff8000008d8d7808 */ /* 0x000fe20006000000 */
[----:B------:R-:W-:Y:S01]  /*a3b0*/  FMUL.FTZ R17, R57, c[0x0][0x2ec] ;  /* 0x0000bb0039117a20 */ /* 0x000fe20000410000 */
[----:B------:R-:W-:-:S02]  /*a3c0*/  FSEL R127, R127, -INF , !P5 ;  /* 0xff8000007f7f7808 */ /* 0x000fc40006800000 */
[-C--:B------:R-:W-:Y:S02]  /*a3d0*/  ISETP.GE.AND P5, PT, R8, R136.reuse, PT ;  /* 0x000000880800720c */ /* 0x080fe40003fa6270 */
[----:B------:R-:W1:Y:S01]  /*a3e0*/  I2F R6, R8 ;  /* 0x0000000800067306 */ /* 0x000e620000201400 */
[----:B------:R-:W-:Y:S02]  /*a3f0*/  FSEL R148, R23, -INF , !P0 ;  /* 0xff80000017947808 */ /* 0x000fe40004000000 */
[C---:B------:R-:W-:Y:S02]  /*a400*/  ISETP.GE.AND P4, PT, R10.reuse, R136, PT ;  /* 0x000000880a00720c */ /* 0x040fe40003f86270 */
[----:B------:R-:W-:-:S03]  /*a410*/  ISETP.GE.AND P0, PT, R10, R135, PT ;  /* 0x000000870a00720c */ /* 0x000fc60003f06270 */
[----:B------:R-:W2:Y:S01]  /*a420*/  I2F R4, R10 ;  /* 0x0000000a00047306 */ /* 0x000ea20000201400 */
[----:B-1----:R-:W-:-:S07]  /*a430*/  FFMA.FTZ R5, R0, R6, R5 ;  /* 0x0000000600057223 */ /* 0x002fce0000010005 */
[----:B------:R-:W-:Y:S01]  /*a440*/  MUFU.TANH R13, R13 ;  /* 0x0000000d000d7308 */ /* 0x000fe20000002400 */
[----:B------:R-:W-:Y:S01]  /*a450*/  FFMA.FTZ R7, R0, R6, R7 ;  /* 0x0000000600077223 */ /* 0x000fe20000010007 */
[----:B------:R-:W-:Y:S01]  /*a460*/  FSEL R150, R5, -INF , !P5 ;  /* 0xff80000005967808 */ /* 0x000fe20006800000 */
[----:B------:R-:W-:Y:S01]  /*a470*/  FMUL.FTZ R5, R59, c[0x0][0x2ec] ;  /* 0x0000bb003b057a20 */ /* 0x000fe20000410000 */
[----:B------:R-:W-:Y:S01]  /*a480*/  ISETP.GE.AND P5, PT, R8, R135, PT ;  /* 0x000000870800720c */ /* 0x000fe20003fa6270 */
[-C--:B--2---:R-:W-:Y:S01]  /*a490*/  FFMA.FTZ R19, R0, R4.reuse, R19 ;  /* 0x0000000400137223 */ /* 0x084fe20000010013 */
[----:B------:R-:W-:Y:S02]  /*a4a0*/  IADD3 R8, R37, 0x69, RZ ;  /* 0x0000006925087810 */ /* 0x000fe40007ffe0ff */
[----:B------:R-:W-:Y:S01]  /*a4b0*/  MUFU.TANH R9, R63 ;  /* 0x0000003f00097308 */ /* 0x000fe20000002400 */
[----:B------:R-:W-:Y:S01]  /*a4c0*/  LOP3.LUT R10, R36, 0x70, R177, 0xfe, !PT ;  /* 0x00000070240a7812 */ /* 0x000fe200078efeb1 */
[----:B------:R-:W-:Y:S01]  /*a4d0*/  FFMA.FTZ R15, R0, R4, R15 ;  /* 0x00000004000f7223 */ /* 0x000fe2000001000f */
[----:B------:R-:W-:-:S02]  /*a4e0*/  FSEL R125, R7, -INF , !P5 ;  /* 0xff800000077d7808 */ /* 0x000fc40006800000 */
[----:B------:R-:W-:Y:S02]  /*a4f0*/  FSEL R154, R19, -INF , !P4 ;  /* 0xff800000139a7808 */ /* 0x000fe40006000000 */
[----:B------:R-:W-:Y:S01]  /*a500*/  FSEL R67, R15, -INF , !P0 ;  /* 0xff8000000f437808 */ /* 0x000fe20004000000 */
[----:B------:R-:W1:Y:S01]  /*a510*/  I2F R6, R8 ;  /* 0x0000000800067306 */ /* 0x000e620000201400 */
[-C--:B------:R-:W-:Y:S02]  /*a520*/  ISETP.GE.AND P0, PT, R8, R136.reuse, PT ;  /* 0x000000880800720c */ /* 0x080fe40003f06270 */
[C---:B------:R-:W-:Y:S02]  /*a530*/  ISETP.GE.AND P5, PT, R10.reuse, R136, PT ;  /* 0x000000880a00720c */ /* 0x040fe40003fa6270 */
[----:B------:R-:W-:-:S03]  /*a540*/  ISETP.GE.AND P4, PT, R10, R135, PT ;  /* 0x000000870a00720c */ /* 0x000fc60003f86270 */
[----:B------:R-:W-:Y:S08]  /*a550*/  MUFU.TANH R11, R56 ;  /* 0x00000038000b7308 */ /* 0x000ff00000002400 */
[----:B------:R-:W2:Y:S01]  /*a560*/  I2F R4, R10 ;  /* 0x0000000a00047306 */ /* 0x000ea20000201400 */
[CC--:B-1----:R-:W-:Y:S02]  /*a570*/  FFMA.FTZ R13, R0.reuse, R6.reuse, R13 ;  /* 0x00000006000d7223 */ /* 0x0c2fe4000001000d */
[----:B------:R-:W-:-:S03]  /*a580*/  FFMA.FTZ R9, R0, R6, R9 ;  /* 0x0000000600097223 */ /* 0x000fc60000010009 */
[----:B------:R-:W-:Y:S02]  /*a590*/  FSEL R157, R13, -INF , !P0 ;  /* 0xff8000000d9d7808 */ /* 0x000fe40004000000 */
[----:B------:R-:W1:Y:S01]  /*a5a0*/  MUFU.TANH R21, R21 ;  /* 0x0000001500157308 */ /* 0x000e620000002400 */
[----:B------:R-:W-:Y:S02]  /*a5b0*/  ISETP.GE.AND P0, PT, R8, R135, PT ;  /* 0x000000870800720c */ /* 0x000fe40003f06270 */
[----:B------:R-:W-:Y:S02]  /*a5c0*/  IADD3 R8, R37, 0x71, RZ ;  /* 0x0000007125087810 */ /* 0x000fe40007ffe0ff */
[----:B------:R-:W-:Y:S01]  /*a5d0*/  FSEL R65, R9, -INF , !P0 ;  /* 0xff80000009417808 */ /* 0x000fe20004000000 */
[----:B------:R-:W-:Y:S02]  /*a5e0*/  FMUL.FTZ R9, R121, c[0x0][0x2ec] ;  /* 0x0000bb0079097a20 */ /* 0x000fe40000410000 */
[----:B------:R-:W-:Y:S01]  /*a5f0*/  MUFU.TANH R17, R17 ;  /* 0x0000001100117308 */ /* 0x000fe20000002400 */
[----:B--2---:R-:W-:Y:S01]  /*a600*/  FFMA.FTZ R156, R0, R4, R11 ;  /* 0x00000004009c7223 */ /* 0x004fe2000001000b */
[----:B------:R-:W-:-:S04]  /*a610*/  LOP3.LUT R11, R36, 0x78, R177, 0xfe, !PT ;  /* 0x00000078240b7812 */ /* 0x000fc800078efeb1 */
[C---:B------:R-:W-:Y:S02]  /*a620*/  ISETP.GE.AND P0, PT, R11.reuse, R136, PT ;  /* 0x000000880b00720c */ /* 0x040fe40003f06270 */
[----:B------:R-:W2:Y:S01]  /*a630*/  I2F R6, R8 ;  /* 0x0000000800067306 */ /* 0x000ea20000201400 */
[----:B-1----:R-:W-:Y:S01]  /*a640*/  FFMA.FTZ R21, R0, R4, R21 ;  /* 0x0000000400157223 */ /* 0x002fe20000010015 */
[----:B------:R-:W-:Y:S02]  /*a650*/  FSEL R156, R156, -INF , !P5 ;  /* 0xff8000009c9c7808 */ /* 0x000fe40006800000 */
[----:B------:R-:W-:Y:S02]  /*a660*/  ISETP.GE.AND P5, PT, R11, R135, PT ;  /* 0x000000870b00720c */ /* 0x000fe40003fa6270 */
[----:B------:R-:W-:Y:S02]  /*a670*/  FSEL R62, R21, -INF , !P4 ;  /* 0xff800000153e7808 */ /* 0x000fe40006000000 */
[----:B------:R-:W1:Y:S01]  /*a680*/  MUFU.TANH R5, R5 ;  /* 0x0000000500057308 */ /* 0x000e620000002400 */
[----:B------:R-:W-:-:S07]  /*a690*/  ISETP.GE.AND P4, PT, R8, R136, PT ;  /* 0x000000880800720c */ /* 0x000fce0003f86270 */
[----:B------:R-:W-:Y:S01]  /*a6a0*/  MUFU.TANH R7, R120 ;  /* 0x0000007800077308 */ /* 0x000fe20000002400 */
[----:B--2---:R-:W-:-:S05]  /*a6b0*/  FFMA.FTZ R17, R0, R6, R17 ;  /* 0x0000000600117223 */ /* 0x004fca0000010011 */
[----:B------:R-:W-:Y:S02]  /*a6c0*/  FSEL R160, R17, -INF , !P4 ;  /* 0xff80000011a07808 */ /* 0x000fe40006000000 */
[----:B------:R-:W2:Y:S01]  /*a6d0*/  I2F R10, R11 ;  /* 0x0000000b000a7306 */ /* 0x000ea20000201400 */
[----:B-1----:R-:W-:Y:S01]  /*a6e0*/  FFMA.FTZ R5, R0, R6, R5 ;  /* 0x0000000600057223 */ /* 0x002fe20000010005 */
[----:B------:R-:W-:-:S04]  /*a6f0*/  ISETP.GE.AND P4, PT, R8, R135, PT ;  /* 0x000000870800720c */ /* 0x000fc80003f86270 */
[----:B------:R-:W-:Y:S02]  /*a700*/  FSEL R61, R5, -INF , !P4 ;  /* 0xff800000053d7808 */ /* 0x000fe40006000000 */
[----:B------:R-:W1:Y:S01]  /*a710*/  I2F R4, R37 ;  /* 0x0000002500047306 */ /* 0x000e620000201400 */
[----:B------:R-:W-:-:S07]  /*a720*/  ISETP.GE.AND P4, PT, R37, R136, PT ;  /* 0x000000882500720c */ /* 0x000fce0003f86270 */
[----:B------:R-:W3:Y:S01]  /*a730*/  MUFU.TANH R13, R122 ;  /* 0x0000007a000d7308 */ /* 0x000ee20000002400 */
[----:B--2---:R-:W-:Y:S01]  /*a740*/  FFMA.FTZ R159, R0, R10, R7 ;  /* 0x0000000a009f7223 */ /* 0x004fe20000010007 */
[----:B------:R-:W-:-:S04]  /*a750*/  IADD3 R7, R37, 0x79, RZ ;  /* 0x0000007925077810 */ /* 0x000fc80007ffe0ff */
[----:B------:R-:W-:Y:S02]  /*a760*/  FSEL R159, R159, -INF , !P0 ;  /* 0xff8000009f9f7808 */ /* 0x000fe40004000000 */
[----:B------:R-:W-:Y:S01]  /*a770*/  MUFU.TANH R9, R9 ;  /* 0x0000000900097308 */ /* 0x000fe20000002400 */
[CC--:B-1----:R-:W-:Y:S01]  /*a780*/  FFMA.FTZ R5, R0.reuse, R4.reuse, R53 ;  /* 0x0000000400057223 */ /* 0x0c2fe20000010035 */
[----:B------:R-:W-:Y:S01]  /*a790*/  ISETP.GE.AND P0, PT, R37, R135, PT ;  /* 0x000000872500720c */ /* 0x000fe20003f06270 */
[----:B------:R-:W-:-:S03]  /*a7a0*/  FFMA.FTZ R161, R0, R4, R161 ;  /* 0x0000000400a17223 */ /* 0x000fc600000100a1 */
[----:B------:R-:W-:Y:S02]  /*a7b0*/  FSEL R5, R5, -INF , !P0 ;  /* 0xff80000005057808 */ /* 0x000fe40004000000 */
[----:B------:R-:W-:Y:S01]  /*a7c0*/  MUFU.TANH R11, R123 ;  /* 0x0000007b000b7308 */ /* 0x000fe20000002400 */
[----:B------:R-:W-:Y:S01]  /*a7d0*/  ISETP.GE.AND P0, PT, R116, 0x3, PT ;  /* 0x000000037400780c */ /* 0x000fe20003f06270 */
[C---:B---3--:R-:W-:Y:S01]  /*a7e0*/  FFMA.FTZ R13, R0.reuse, R10, R13 ;  /* 0x0000000a000d7223 */ /* 0x048fe2000001000d */
[----:B------:R-:W-:Y:S02]  /*a7f0*/  FSEL R4, R161, -INF , !P4 ;  /* 0xff800000a1047808 */ /* 0x000fe40006000000 */
[----:B------:R-:W-:Y:S02]  /*a800*/  ISETP.GE.AND P4, PT, R7, R135, PT ;  /* 0x000000870700720c */ /* 0x000fe40003f86270 */
[----:B------:R-:W-:Y:S01]  /*a810*/  FSEL R60, R13, -INF , !P5 ;  /* 0xff8000000d3c7808 */ /* 0x000fe20006800000 */
[----:B------:R-:W1:Y:S01]  /*a820*/  I2F R6, R7 ;  /* 0x0000000700067306 */ /* 0x000e620000201400 */
[----:B------:R-:W-:Y:S01]  /*a830*/  ISETP.GE.AND P5, PT, R7, R136, PT ;  /* 0x000000880700720c */ /* 0x000fe20003fa6270 */
[----:B-1----:R-:W-:-:S02]  /*a840*/  FFMA.FTZ R9, R0, R6, R9 ;  /* 0x0000000600097223 */ /* 0x002fc40000010009 */
        /* <DEDUP_REMOVED lines=62> */
.L_x_1914:
[----:B------:R-:W-:-:S04]  /*ac30*/  LEA R117, -R117, RZ, 0x7 ;  /* 0x000000ff75757211 */ /* 0x000fc800078e39ff */
[----:B------:R-:W-:Y:S02]  /*ac40*/  SHF.R.S32.HI R10, RZ, 0x1f, R117 ;  /* 0x0000001fff0a7819 */ /* 0x000fe40000011475 */
.L_x_1915:
        /* <DEDUP_REMOVED lines=110> */
.L_x_1917:
[----:B------:R-:W-:Y:S05]  /*b330*/  BSYNC B0 ;  /* 0x0000000000007941 */ /* 0x000fea0003800000 */
.L_x_1916:
[----:B------:R-:W0:Y:S01]  /*b340*/  LDGDEPBAR ;  /* 0x00000000000079af */ /* 0x000e220000000000 */
[----:B------:R-:W-:-:S04]  /*b350*/  LEA R192, P0, R117, R192, 0x1 ;  /* 0x000000c075c07211 */ /* 0x000fc800078008ff */
[----:B------:R-:W-:Y:S02]  /*b360*/  LEA.HI.X R193, R117, R193, R10, 0x1, P0 ;  /* 0x000000c175c17211 */ /* 0x000fe400000f0c0a */
.L_x_1913:
        /* <DEDUP_REMOVED lines=72> */
[----:B--2---:R-:W-:-:S03]  /*b7f0*/  FMNMX.FTZ R7, R8, R7, !PT ;  /* 0x0000000708077209 */ /* 0x004fc60007810000 */
[----:B------:R-:W-:Y:S04]  /*b800*/  LDSM.16.MT88.4 R8, [R168+0x9000] ;  /* 0x00900000a808783b */ /* 0x000fe80000004200 */
        /* <DEDUP_REMOVED lines=8> */
[----:B------:R-:W-:Y:S01]  /*b890*/  FMUL.FTZ R64, R56, c[0x0][0x23c] ;  /* 0x00008f0038407a20 */ /* 0x000fe20000410000 */
[----:B------:R-:W-:Y:S01]  /*b8a0*/  FSEL R4, R57, RZ, P1 ;  /* 0x000000ff39047208 */ /* 0x000fe20000800000 */
[--C-:B------:R-:W-:Y:S02]  /*b8b0*/  FFMA.FTZ R132, R34, c[0x0][0x23c], -R161.reuse ;  /* 0x00008f0022847a23 */ /* 0x100fe400000108a1 */
[--C-:B------:R-:W-:Y:S01]  /*b8c0*/  FFMA.FTZ R139, R32, c[0x0][0x23c], -R161.reuse ;  /* 0x00008f00208b7a23 */ /* 0x100fe200000108a1 */
[----:B------:R-:W-:Y:S01]  /*b8d0*/  FSEL R64, R64, RZ, P0 ;  /* 0x000000ff40407208 */ /* 0x000fe20000000000 */
[----:B------:R-:W-:Y:S01]  /*b8e0*/  FADD.FTZ R4, R3, -R4 ;  /* 0x8000000403047221 */ /* 0x000fe20000010000 */
[----:B------:R-:W-:Y:S01]  /*b8f0*/  FSEL R3, R56, RZ, P0 ;  /* 0x000000ff38037208 */ /* 0x000fe20000000000 */
[----:B------:R-:W-:Y:S01]  /*b900*/  FFMA.FTZ R130, R28, c[0x0][0x23c], -R161 ;  /* 0x00008f001c827a23 */ /* 0x000fe200000108a1 */
[----:B------:R-:W-:Y:S01]  /*b910*/  MUFU.EX2 R207, R207 ;  /* 0x000000cf00cf7308 */ /* 0x000fe20000000800 */
[----:B------:R-:W-:-:S02]  /*b920*/  FFMA.FTZ R134, R33, c[0x0][0x23c], -R64 ;  /* 0x00008f0021867a23 */ /* 0x000fc40000010840 */
[----:B------:R-:W1:Y:S01]  /*b930*/  LDSM.16.MT88.4 R32, [R118+0xb000] ;  /* 0x00b000007620783b */ /* 0x000e620000004200 */
[----:B------:R-:W-:Y:S02]  /*b940*/  FADD.FTZ R3, R2, -R3 ;  /* 0x8000000302037221 */ /* 0x000fe40000010000 */
[--C-:B------:R-:W-:Y:S02]  /*b950*/  FFMA.FTZ R200, R5, c[0x0][0x23c], -R64.reuse ;  /* 0x00008f0005c87a23 */ /* 0x100fe40000010840 */
[----:B------:R-:W-:Y:S01]  /*b960*/  FMUL.FTZ R204, R4, c[0x0][0x23c] ;  /* 0x00008f0004cc7a20 */ /* 0x000fe20000410000 */
[----:B------:R-:W2:Y:S01]  /*b970*/  MUFU.EX2 R132, R132 ;  /* 0x0000008400847308 */ /* 0x000ea20000000800 */
[--C-:B------:R-:W-:Y:S02]  /*b980*/  FFMA.FTZ R135, R29, c[0x0][0x23c], -R64.reuse ;  /* 0x00008f001d877a23 */ /* 0x100fe40000010840 */
[----:B------:R-:W-:Y:S02]  /*b990*/  FFMA.FTZ R128, R31, c[0x0][0x23c], -R64 ;  /* 0x00008f001f807a23 */ /* 0x000fe40000010840 */
[----:B------:R-:W-:-:S02]  /*b9a0*/  FMUL.FTZ R3, R3, c[0x0][0x23c] ;  /* 0x00008f0003037a20 */ /* 0x000fc40000410000 */
        /* <DEDUP_REMOVED lines=66> */
[----:B------:R-:W3:Y:S01]  /*bdd0*/  MUFU.EX2 R124, R124 ;  /* 0x0000007c007c7308 */ /* 0x000ee20000000800 */
[----:B------:R-:W-:-:S02]  /*bde0*/  FMUL.FTZ R101, R101, R204 ;  /* 0x000000cc65657220 */ /* 0x000fc40000410000 */
[-C--:B------:R-:W-:Y:S02]  /*bdf0*/  FMUL.FTZ R102, R102, R202.reuse ;  /* 0x000000ca66667220 */ /* 0x080fe40000410000 */
[----:B------:R-:W-:Y:S01]  /*be00*/  FMUL.FTZ R103, R103, R202 ;  /* 0x000000ca67677220 */ /* 0x000fe20000410000 */
[C---:B-1----:R-:W-:Y:S01]  /*be10*/  HMMA.16816.F32 R28, R48.reuse, R32, R28 ;  /* 0x00000020301c723c */ /* 0x042fe2000000181c */
        /* <DEDUP_REMOVED lines=27> */
[----:B------:R-:W1:Y:S01]  /*bfd0*/  LDSM.16.MT88.4 R72, [R168+0x9400] ;  /* 0x00940000a848783b */ /* 0x000e620000004200 */
[----:B------:R-:W-:Y:S01]  /*bfe0*/  FMUL.FTZ R69, R69, R204 ;  /* 0x000000cc45457220 */ /* 0x000fe20000410000 */
[----:B------:R-:W-:Y:S01]  /*bff0*/  MUFU.EX2 R121, R121 ;  /* 0x0000007900797308 */ /* 0x000fe20000000800 */
[-C--:B------:R-:W-:Y:S01]  /*c000*/  FMUL.FTZ R70, R70, R202.reuse ;  /* 0x000000ca46467220 */ /* 0x080fe20000410000 */
[----:B------:R-:W-:Y:S01]  /*c010*/  LDSM.16.MT88.4 R92, [R168+0xc000] ;  /* 0x00c00000a85c783b */ /* 0x000fe20000004200 */
[----:B------:R-:W-:Y:S01]  /*c020*/  FMUL.FTZ R71, R71, R202 ;  /* 0x000000ca47477220 */ /* 0x000fe20000410000 */
[----:B------:R-:W-:Y:S01]  /*c030*/  HMMA.16816.F32 R32, R48, R34, R84 ;  /* 0x000000223020723c */ /* 0x000fe20000001854 */
[----:B------:R-:W-:Y:S01]  /*c040*/  FFMA.FTZ R3, R210, c[0x0][0x23c], -R161 ;  /* 0x00008f00d2037a23 */ /* 0x000fe200000108a1 */
[----:B------:R-:W-:Y:S01]  /*c050*/  LDSM.16.MT88.4 R84, [R118+0xc000] ;  /* 0x00c000007654783b */ /* 0x000fe20000004200 */
[--C-:B------:R-:W-:Y:S01]  /*c060*/  FFMA.FTZ R138, R199, c[0x0][0x23c], -R64.reuse ;  /* 0x00008f00c78a7a23 */ /* 0x100fe20000010840 */
[----:B------:R-:W-:Y:S01]  /*c070*/  MUFU.EX2 R116, R116 ;  /* 0x0000007400747308 */ /* 0x000fe20000000800 */
[----:B------:R-:W-:-:S02]  /*c080*/  FFMA.FTZ R153, R153, c[0x0][0x23c], -R64 ;  /* 0x00008f0099997a23 */ /* 0x000fc40000010840 */
[--C-:B------:R-:W-:Y:S01]  /*c090*/  FFMA.FTZ R140, R140, c[0x0][0x23c], -R161.reuse ;  /* 0x00008f008c8c7a23 */ /* 0x100fe200000108a1 */
[C---:B------:R-:W-:Y:S01]  /*c0a0*/  HMMA.16816.F32 R40, R48.reuse, R42, R76 ;  /* 0x0000002a3028723c */ /* 0x040fe2000000184c */
[----:B------:R-:W-:Y:S01]  /*c0b0*/  LDSM.16.MT88.4 R76, [R168+0x9c00] ;  /* 0x009c0000a84c783b */ /* 0x000fe20000004200 */
[--C-:B------:R-:W-:Y:S02]  /*c0c0*/  FFMA.FTZ R142, R142, c[0x0][0x23c], -R161.reuse ;  /* 0x00008f008e8e7a23 */ /* 0x100fe400000108a1 */
[----:B------:R-:W4:Y:S01]  /*c0d0*/  MUFU.EX2 R3, R3 ;  /* 0x0000000300037308 */ /* 0x000f220000000800 */
[--C-:B------:R-:W-:Y:S02]  /*c0e0*/  FFMA.FTZ R144, R144, c[0x0][0x23c], -R161.reuse ;  /* 0x00008f0090907a23 */ /* 0x100fe400000108a1 */
[--C-:B------:R-:W-:Y:S01]  /*c0f0*/  FFMA.FTZ R146, R146, c[0x0][0x23c], -R161.reuse ;  /* 0x00008f0092927a23 */ /* 0x100fe200000108a1 */
        /* <DEDUP_REMOVED lines=8> */
[----:B---3--:R-:W-:Y:S01]  /*c180*/  F2FP.PACK_AB R53, R124, R133 ;  /* 0x000000857c35723e */ /* 0x008fe200000000ff */
[----:B------:R-:W-:Y:S01]  /*c190*/  FFMA.FTZ R157, R157, c[0x0][0x23c], -R161 ;  /* 0x00008f009d9d7a23 */ /* 0x000fe200000108a1 */
[----:B------:R-:W3:Y:S01]  /*c1a0*/  MUFU.EX2 R120, R120 ;  /* 0x0000007800787308 */ /* 0x000ee20000000800 */
[----:B------:R-:W-:-:S02]  /*c1b0*/  FFMA.FTZ R207, R194, R204, R207 ;  /* 0x000000ccc2cf7223 */ /* 0x000fc400000100cf */
[----:B----4-:R-:W-:Y:S01]  /*c1c0*/  F2FP.PACK_AB R54, R3, R58 ;  /* 0x0000003a0336723e */ /* 0x010fe200000000ff */
[----:B------:R-:W-:Y:S01]  /*c1d0*/  FFMA.FTZ R195, R195, R202, R200 ;  /* 0x000000cac3c37223 */ /* 0x000fe200000100c8 */
[----:B------:R-:W-:Y:S01]  /*c1e0*/  F2FP.PACK_AB R55, R2, R59 ;  /* 0x0000003b0237723e */ /* 0x000fe200000000ff */
[----:B------:R-:W-:Y:S02]  /*c1f0*/  FADD.FTZ R132, R132, R207 ;  /* 0x000000cf84847221 */ /* 0x000fe40000010000 */
[----:B------:R-:W-:Y:S01]  /*c200*/  MUFU.EX2 R117, R117 ;  /* 0x0000007500757308 */ /* 0x000fe20000000800 */
[----:B------:R-:W-:Y:S02]  /*c210*/  FADD.FTZ R134, R134, R195 ;  /* 0x000000c386867221 */ /* 0x000fe40000010000 */
[----:B------:R-:W-:Y:S01]  /*c220*/  FADD.FTZ R139, R139, R132 ;  /* 0x000000848b8b7221 */ /* 0x000fe20000010000 */
[----:B-1----:R-:W-:Y:S01]  /*c230*/  HMMA.16816.F32 R4, R52, R72, R4 ;  /* 0x000000483404723c */ /* 0x002fe20000001804 */
[----:B------:R-:W-:-:S02]  /*c240*/  FADD.FTZ R135, R135, R134 ;  /* 0x0000008687877221 */ /* 0x000fc40000010000 */
[----:B------:R-:W-:Y:S01]  /*c250*/  FADD.FTZ R130, R130, R139 ;  /* 0x0000008b82827221 */ /* 0x000fe20000010000 */
[----:B------:R-:W1:Y:S01]  /*c260*/  MUFU.EX2 R66, R66 ;  /* 0x0000004200427308 */ /* 0x000e620000000800 */
[----:B------:R-:W-:Y:S02]  /*c270*/  FADD.FTZ R128, R128, R135 ;  /* 0x0000008780807221 */ /* 0x000fe40000010000 */
[----:B------:R-:W-:Y:S01]  /*c280*/  FADD.FTZ R201, R201, R130 ;  /* 0x00000082c9c97221 */ /* 0x000fe20000010000 */
[----:B------:R-:W-:Y:S01]  /*c290*/  HMMA.16816.F32 R8, R52, R74, R8 ;  /* 0x0000004a3408723c */ /* 0x000fe20000001808 */
[----:B------:R-:W4:Y:S01]  /*c2a0*/  LDSM.16.MT88.4 R72, [R168+0xb400] ;  /* 0x00b40000a848783b */ /* 0x000f220000004200 */
[----:B------:R-:W-:Y:S02]  /*c2b0*/  FADD.FTZ R133, R133, R128 ;  /* 0x0000008085857221 */ /* 0x000fe40000010000 */
[----:B------:R-:W-:Y:S01]  /*c2c0*/  MUFU.EX2 R191, R191 ;  /* 0x000000bf00bf7308 */ /* 0x000fe20000000800 */
[----:B------:R-:W-:-:S02]  /*c2d0*/  FADD.FTZ R201, R126, R201 ;  /* 0x000000c97ec97221 */ /* 0x000fc40000010000 */
[----:B------:R-:W-:Y:S02]  /*c2e0*/  FADD.FTZ R124, R124, R133 ;  /* 0x000000857c7c7221 */ /* 0x000fe40000010000 */
[----:B------:R-:W-:Y:S02]  /*c2f0*/  FADD.FTZ R58, R58, R201 ;  /* 0x000000c93a3a7221 */ /* 0x000fe40000010000 */
[----:B------:R-:W-:Y:S01]  /*c300*/  FADD.FTZ R59, R59, R124 ;  /* 0x0000007c3b3b7221 */ /* 0x000fe20000010000 */
[----:B------:R-:W5:Y:S01]  /*c310*/  MUFU.EX2 R166, R166 ;  /* 0x000000a600a67308 */ /* 0x000f620000000800 */
[----:B------:R-:W-:Y:S02]  /*c320*/  FADD.FTZ R58, R3, R58 ;  /* 0x0000003a033a7221 */ /* 0x000fe40000010000 */
[----:B------:R-:W-:Y:S01]  /*c330*/  FADD.FTZ R2, R2, R59 ;  /* 0x0000003b02027221 */ /* 0x000fe20000010000 */
[----:B--2---:R-:W-:Y:S01]  /*c340*/  HMMA.16816.F32 R12, R52, R68, R12 ;  /* 0x00000044340c723c */ /* 0x004fe2000000180c */
[----:B------:R-:W-:-:S03]  /*c350*/  FFMA.FTZ R156, R156, c[0x0][0x23c], -R161 ;  /* 0x00008f009c9c7a23 */ /* 0x000fc600000108a1 */
[----:B------:R-:W-:Y:S01]  /*c360*/  MUFU.EX2 R165, R165 ;  /* 0x000000a500a57308 */ /* 0x000fe20000000800 */
[--C-:B------:R-:W-:Y:S02]  /*c370*/  FFMA.FTZ R159, R159, c[0x0][0x23c], -R161.reuse ;  /* 0x00008f009f9f7a23 */ /* 0x100fe400000108a1 */
[--C-:B------:R-:W-:Y:S01]  /*c380*/  FFMA.FTZ R136, R136, c[0x0][0x23c], -R161.reuse ;  /* 0x00008f0088887a23 */ /* 0x100fe200000108a1 */
[----:B------:R-:W-:Y:S01]  /*c390*/  HMMA.16816.F32 R16, R52, R70, R16 ;  /* 0x000000463410723c */ /* 0x000fe20000001810 */
[----:B------:R-:W2:Y:S01]  /*c3a0*/  LDSM.16.MT88.4 R68, [R118+0xb400] ;  /* 0x00b400007644783b */ /* 0x000ea20000004200 */
[--C-:B------:R-:W-:Y:S02]  /*c3b0*/  FFMA.FTZ R195, R63, c[0x0][0x23c], -R64.reuse ;  /* 0x00008f003fc37a23 */ /* 0x100fe40000010840 */
[----:B------:R-:W-:Y:S01]  /*c3c0*/  MUFU.EX2 R162, R162 ;  /* 0x000000a200a27308 */ /* 0x000fe20000000800 */
[----:B------:R-:W-:Y:S02]  /*c3d0*/  FFMA.FTZ R160, R160, c[0x0][0x23c], -R161 ;  /* 0x00008f00a0a07a23 */ /* 0x000fe400000108a1 */
[----:B------:R-:W-:-:S02]  /*c3e0*/  FFMA.FTZ R62, R62, c[0x0][0x23c], -R64 ;  /* 0x00008f003e3e7a23 */ /* 0x000fc40000010840 */
[--C-:B------:R-:W-:Y:S02]  /*c3f0*/  FFMA.FTZ R61, R61, c[0x0][0x23c], -R64.reuse ;  /* 0x00008f003d3d7a23 */ /* 0x100fe40000010840 */
[----:B------:R-:W-:Y:S01]  /*c400*/  FFMA.FTZ R60, R60, c[0x0][0x23c], -R64 ;  /* 0x00008f003c3c7a23 */ /* 0x000fe20000010840 */
[----:B------:R-:W-:Y:S01]  /*c410*/  MUFU.EX2 R167, R167 ;  /* 0x000000a700a77308 */ /* 0x000fe20000000800 */
[C---:B----4-:R-:W-:Y:S07]  /*c420*/  HMMA.16816.F32 R20, R52.reuse, R72, R20 ;  /* 0x000000483414723c */ /* 0x050fee0000001814 */
[----:B------:R-:W4:Y:S01]  /*c430*/  MUFU.EX2 R164, R164 ;  /* 0x000000a400a47308 */ /* 0x000f220000000800 */
[C---:B------:R-:W-:Y:S01]  /*c440*/  HMMA.16816.F32 R24, R52.reuse, R74, R24 ;  /* 0x0000004a3418723c */ /* 0x040fe20000001818 */
[----:B------:R-:W1:Y:S06]  /*c450*/  LDSM.16.MT88.4 R72, [R168+0xd400] ;  /* 0x00d40000a848783b */ /* 0x000e6c0000004200 */
[----:B------:R-:W-:Y:S08]  /*c460*/  MUFU.EX2 R163, R163 ;  /* 0x000000a300a37308 */ /* 0x000ff00000000800 */
[----:B------:R-:W1:Y:S01]  /*c470*/  MUFU.EX2 R138, R138 ;  /* 0x0000008a008a7308 */ /* 0x000e620000000800 */
[C---:B--2---:R-:W-:Y:S07]  /*c480*/  HMMA.16816.F32 R28, R52.reuse, R68, R28 ;  /* 0x00000044341c723c */ /* 0x044fee000000181c */
[----:B------:R-:W-:Y:S01]  /*c490*/  MUFU.EX2 R156, R156 ;  /* 0x0000009c009c7308 */ /* 0x000fe20000000800 */
[C---:B------:R-:W-:Y:S01]  /*c4a0*/  HMMA.16816.F32 R32, R52.reuse, R70, R32 ;  /* 0x000000463420723c */ /* 0x040fe20000001820 */
[----:B------:R-:W2:Y:S06]  /*c4b0*/  LDSM.16.MT88.4 R68, [R118+0xd400] ;  /* 0x00d400007644783b */ /* 0x000eac0000004200 */
[----:B------:R-:W-:Y:S08]  /*c4c0*/  MUFU.EX2 R159, R159 ;  /* 0x0000009f009f7308 */ /* 0x000ff00000000800 */
[----:B------:R-:W-:Y:S01]  /*c4d0*/  MUFU.EX2 R136, R136 ;  /* 0x0000008800887308 */ /* 0x000fe20000000800 */
[C---:B-1----:R-:W-:Y:S07]  /*c4e0*/  HMMA.16816.F32 R36, R52.reuse, R72, R36 ;  /* 0x000000483424723c */ /* 0x042fee0000001824 */
[----:B------:R-:W-:Y:S01]  /*c4f0*/  MUFU.EX2 R195, R195 ;  /* 0x000000c300c37308 */ /* 0x000fe20000000800 */
[C---:B------:R-:W-:Y:S01]  /*c500*/  HMMA.16816.F32 R40, R52.reuse, R74, R40 ;  /* 0x0000004a3428723c */ /* 0x040fe20000001828 */
[----:B------:R-:W1:Y:S07]  /*c510*/  LDSM.16.MT88.4 R72, [R168+0x9800] ;  /* 0x00980000a848783b */ /* 0x000e6e0000004200 */
[C---:B--2---:R-:W-:Y:S08]  /*c520*/  HMMA.16816.F32 R44, R52.reuse, R68, R44 ;  /* 0x00000044342c723c */ /* 0x044ff0000000182c */
[----:B------:R-:W-:Y:S01]  /*c530*/  HMMA.16816.F32 R48, R52, R70, R48 ;  /* 0x000000463430723c */ /* 0x000fe20000001830 */
[----:B------:R-:W2:Y:S06]  /*c540*/  LDSM.16.MT88.4 R68, [R118+0x9800] ;  /* 0x009800007644783b */ /* 0x000eac0000004200 */
[----:B------:R-:W-:Y:S01]  /*c550*/  F2FP.PACK_AB R52, R122, R129 ;  /* 0x000000817a34723e */ /* 0x000fe200000000ff */
        /* <DEDUP_REMOVED lines=26> */
[C---:B--2---:R-:W-:Y:S07]  /*c700*/  HMMA.16816.F32 R44, R52.reuse, R68, R44 ;  /* 0x00000044342c723c */ /* 0x044fee000000182c */
[----:B-----5:R-:W-:Y:S01]  /*c710*/  F2FP.PACK_AB R68, R166, R191 ;  /* 0x000000bfa644723e */ /* 0x020fe200000000ff */
[----:B------:R-:W-:Y:S01]  /*c720*/  HMMA.16816.F32 R48, R52, R70, R48 ;  /* 0x000000463430723c */ /* 0x000fe20000001830 */
[----:B------:R-:W2:Y:S01]  /*c730*/  LDSM.16.MT88.4 R52, [R168+0xbc00] ;  /* 0x00bc0000a834783b */ /* 0x000ea20000004200 */
[----:B----4-:R-:W-:Y:S01]  /*c740*/  F2FP.PACK_AB R69, R164, R167 ;  /* 0x000000a7a445723e */ /* 0x010fe200000000ff */
[----:B------:R-:W-:-:S02]  /*c750*/  FADD.FTZ R191, R191, R116 ;  /* 0x00000074bfbf7221 */ /* 0x000fc40000010000 */
[----:B------:R-:W-:Y:S02]  /*c760*/  FADD.FTZ R167, R167, R66 ;  /* 0x00000042a7a77221 */ /* 0x000fe40000010000 */
[----:B------:R-:W-:Y:S01]  /*c770*/  F2FP.PACK_AB R70, R162, R165 ;  /* 0x000000a5a246723e */ /* 0x000fe200000000ff */
[----:B------:R-:W-:Y:S01]  /*c780*/  FADD.FTZ R166, R166, R191 ;  /* 0x000000bfa6a67221 */ /* 0x000fe20000010000 */
[----:B------:R-:W-:Y:S01]  /*c790*/  F2FP.PACK_AB R71, R138, R163 ;  /* 0x000000a38a47723e */ /* 0x000fe200000000ff */
[----:B------:R-:W-:Y:S02]  /*c7a0*/  FADD.FTZ R164, R164, R167 ;  /* 0x000000a7a4a47221 */ /* 0x000fe40000010000 */
[----:B------:R-:W-:Y:S02]  /*c7b0*/  FADD.FTZ R3, R165, R166 ;  /* 0x000000a6a5037221 */ /* 0x000fe40000010000 */
[----:B------:R-:W-:Y:S02]  /*c7c0*/  FADD.FTZ R163, R163, R164 ;  /* 0x000000a4a3a37221 */ /* 0x000fe40000010000 */
[----:B------:R-:W-:Y:S01]  /*c7d0*/  HMMA.16816.F32 R112, R68, R76, R4 ;  /* 0x0000004c4470723c */ /* 0x000fe20000001804 */
[----:B------:R-:W3:Y:S01]  /*c7e0*/  LDSM.16.MT88.4 R4, [R118+0xdc00] ;  /* 0x00dc00007604783b */ /* 0x000ee20000004200 */
[----:B------:R-:W-:-:S02]  /*c7f0*/  FADD.FTZ R3, R162, R3 ;  /* 0x00000003a2037221 */ /* 0x000fc40000010000 */
[----:B------:R-:W-:-:S04]  /*c800*/  FADD.FTZ R138, R138, R163 ;  /* 0x000000a38a8a7221 */ /* 0x000fc80000010000 */
[C---:B-1----:R-:W-:Y:S08]  /*c810*/  HMMA.16816.F32 R12, R68.reuse, R72, R12 ;  /* 0x00000048440c723c */ /* 0x042ff0000000180c */
[C---:B------:R-:W-:Y:S01]  /*c820*/  HMMA.16816.F32 R16, R68.reuse, R74, R16 ;  /* 0x0000004a4410723c */ /* 0x040fe20000001810 */
[----:B------:R-:W1:Y:S07]  /*c830*/  LDSM.16.MT88.4 R72, [R118+0xbc00] ;  /* 0x00bc00007648783b */ /* 0x000e6e0000004200 */
[C---:B------:R-:W-:Y:S01]  /*c840*/  HMMA.16816.F32 R8, R68.reuse, R78, R8 ;  /* 0x0000004e4408723c */ /* 0x040fe20000001808 */
[----:B------:R-:W-:Y:S07]  /*c850*/  LDSM.16.MT88.4 R76, [R168+0xe000] ;  /* 0x00e00000a84c783b */ /* 0x000fee0000004200 */
[C---:B--2---:R-:W-:Y:S08]  /*c860*/  HMMA.16816.F32 R20, R68.reuse, R52, R20 ;  /* 0x000000344414723c */ /* 0x044ff00000001814 */
[C---:B------:R-:W-:Y:S01]  /*c870*/  HMMA.16816.F32 R24, R68.reuse, R54, R24 ;  /* 0x000000364418723c */ /* 0x040fe20000001818 */
[----:B------:R-:W2:Y:S07]  /*c880*/  LDSM.16.MT88.4 R52, [R168+0xdc00] ;  /* 0x00dc0000a834783b */ /* 0x000eae0000004200 */
[C---:B---3--:R-:W-:Y:S08]  /*c890*/  HMMA.16816.F32 R44, R68.reuse, R4, R44 ;  /* 0x00000004442c723c */ /* 0x048ff0000000182c */
[C---:B-1----:R-:W-:Y:S08]  /*c8a0*/  HMMA.16816.F32 R28, R68.reuse, R72, R28 ;  /* 0x00000048441c723c */ /* 0x042ff0000000181c */
[C---:B------:R-:W-:Y:S08]  /*c8b0*/  HMMA.16816.F32 R32, R68.reuse, R74, R32 ;  /* 0x0000004a4420723c */ /* 0x040ff00000001820 */
[C---:B--2---:R-:W-:Y:S07]  /*c8c0*/  HMMA.16816.F32 R36, R68.reuse, R52, R36 ;  /* 0x000000344424723c */ /* 0x044fee0000001824 */
        /* <DEDUP_REMOVED lines=13> */
[----:B------:R-:W3:Y:S01]  /*c9a0*/  MUFU.EX2 R149, R149 ;  /* 0x0000009500957308 */ /* 0x000ee20000000800 */
[----:B-1----:R-:W-:Y:S01]  /*c9b0*/  F2FP.PACK_AB R4, R55, R54 ;  /* 0x000000363704723e */ /* 0x002fe200000000ff */
[----:B------:R-:W-:-:S04]  /*c9c0*/  FADD.FTZ R54, R54, R3 ;  /* 0x0000000336367221 */ /* 0x000fc80000010000 */
[----:B------:R-:W-:Y:S02]  /*c9d0*/  FADD.FTZ R55, R55, R54 ;  /* 0x0000003637377221 */ /* 0x000fe40000010000 */
[----:B------:R-:W1:Y:S01]  /*c9e0*/  MUFU.EX2 R50, R153 ;  /* 0x0000009900327308 */ /* 0x000e620000000800 */
[----:B--2---:R-:W-:Y:S01]  /*c9f0*/  F2FP.PACK_AB R6, R53, R52 ;  /* 0x000000343506723e */ /* 0x004fe200000000ff */
[----:B------:R-:W-:-:S04]  /*ca00*/  FADD.FTZ R52, R52, R55 ;  /* 0x0000003734347221 */ /* 0x000fc80000010000 */
[----:B------:R-:W-:Y:S02]  /*ca10*/  FADD.FTZ R53, R53, R52 ;  /* 0x0000003435357221 */ /* 0x000fe40000010000 */
[----:B------:R-:W-:Y:S01]  /*ca20*/  MUFU.EX2 R48, R48 ;  /* 0x0000003000307308 */ /* 0x000fe20000000800 */
[----:B---3--:R-:W-:-:S07]  /*ca30*/  FADD.FTZ R3, R149, R138 ;  /* 0x0000008a95037221 */ /* 0x008fce0000010000 */
[----:B------:R-:W2:Y:S01]  /*ca40*/  MUFU.EX2 R49, R49 ;  /* 0x0000003100317308 */ /* 0x000ea20000000800 */
[C---:B-1----:R-:W-:Y:S01]  /*ca50*/  F2FP.PACK_AB R5, R50.reuse, R149 ;  /* 0x000000953205723e */ /* 0x042fe200000000ff */
[----:B------:R-:W-:Y:S01]  /*ca60*/  FADD.FTZ R3, R50, R3 ;  /* 0x0000000332037221 */ /* 0x000fe20000010000 */
[----:B--2---:R-:W-:-:S03]  /*ca70*/  F2FP.PACK_AB R7, R49, R48 ;  /* 0x000000303107723e */ /* 0x004fc600000000ff */
[----:B------:R-:W-:-:S04]  /*ca80*/  FADD.FTZ R48, R48, R3 ;  /* 0x0000000330307221 */ /* 0x000fc80000010000 */
[----:B------:R-:W-:Y:S01]  /*ca90*/  FADD.FTZ R49, R49, R48 ;  /* 0x0000003031317221 */ /* 0x000fe20000010000 */
[C---:B------:R-:W-:Y:S08]  /*caa0*/  HMMA.16816.F32 R112, R4.reuse, R108, R112 ;  /* 0x0000006c0470723c */ /* 0x040ff00000001870 */
[C---:B------:R-:W-:Y:S01]  /*cab0*/  HMMA.16816.F32 R108, R4.reuse, R110, R8 ;  /* 0x0000006e046c723c */ /* 0x040fe20000001808 */
[----:B------:R-:W1:Y:S07]  /*cac0*/  LDSM.16.MT88.4 R8, [R118+0xe000] ;  /* 0x00e000007608783b */ /* 0x000e6e0000004200 */
[C---:B------:R-:W-:Y:S01]  /*cad0*/  HMMA.16816.F32 R104, R4.reuse, R100, R12 ;  /* 0x000000640468723c */ /* 0x040fe2000000180c */
[----:B------:R-:W2:Y:S07]  /*cae0*/  LDSM.16.MT88.4 R12, [R168+0xa400] ;  /* 0x00a40000a80c783b */ /* 0x000eae0000004200 */
[C---:B------:R-:W-:Y:S01]  /*caf0*/  HMMA.16816.F32 R100, R4.reuse, R102, R16 ;  /* 0x000000660464723c */ /* 0x040fe20000001810 */
[----:B------:R-:W3:Y:S07]  /*cb00*/  LDSM.16.MT88.4 R16, [R118+0xa400] ;  /* 0x00a400007610783b */ /* 0x000eee0000004200 */
[C---:B------:R-:W-:Y:S01]  /*cb10*/  HMMA.16816.F32 R88, R4.reuse, R84, R28 ;  /* 0x000000540458723c */ /* 0x040fe2000000181c */
[----:B------:R-:W4:Y:S07]  /*cb20*/  MUFU.EX2 R28, R140 ;  /* 0x0000008c001c7308 */ /* 0x000f2e0000000800 */
[C---:B------:R-:W-:Y:S01]  /*cb30*/  HMMA.16816.F32 R84, R4.reuse, R86, R32 ;  /* 0x000000560454723c */ /* 0x040fe20000001820 */
[----:B------:R-:W5:Y:S06]  /*cb40*/  MUFU.EX2 R31, R142 ;  /* 0x0000008e001f7308 */ /* 0x000f6c0000000800 */
[--C-:B------:R-:W-:Y:S01]  /*cb50*/  FFMA.FTZ R34, R143, c[0x0][0x23c], -R64.reuse ;  /* 0x00008f008f227a23 */ /* 0x100fe20000010840 */
[----:B------:R-:W-:Y:S01]  /*cb60*/  HMMA.16816.F32 R96, R4, R92, R20 ;  /* 0x0000005c0460723c */ /* 0x000fe20000001814 */
[--C-:B------:R-:W-:Y:S01]  /*cb70*/  FFMA.FTZ R35, R131, c[0x0][0x23c], -R64.reuse ;  /* 0x00008f0083237a23 */ /* 0x100fe20000010840 */
[----:B------:R-:W2:Y:S01]  /*cb80*/  MUFU.EX2 R29, R144 ;  /* 0x00000090001d7308 */ /* 0x000ea20000000800 */
[--C-:B------:R-:W-:Y:S01]  /*cb90*/  FFMA.FTZ R32, R137, c[0x0][0x23c], -R64.reuse ;  /* 0x00008f0089207a23 */ /* 0x100fe20000010840 */
[----:B------:R-:W-:Y:S01]  /*cba0*/  LDSM.16.MT88.4 R20, [R168+0xc800] ;  /* 0x00c80000a814783b */ /* 0x000fe20000004200 */
[----:B------:R-:W-:-:S02]  /*cbb0*/  FFMA.FTZ R33, R141, c[0x0][0x23c], -R64 ;  /* 0x00008f008d217a23 */ /* 0x000fc40000010840 */
[----:B----4-:R-:W-:Y:S01]  /*cbc0*/  FADD.FTZ R2, R28, R53 ;  /* 0x000000351c027221 */ /* 0x010fe20000010000 */
[----:B-1----:R-:W-:Y:S02]  /*cbd0*/  HMMA.16816.F32 R72, R4, R8, R44 ;  /* 0x000000080448723c */ /* 0x002fe4000000182c */
[----:B------:R-:W1:Y:S01]  /*cbe0*/  MUFU.EX2 R30, R146 ;  /* 0x00000092001e7308 */ /* 0x000e620000000800 */
[----:B-----5:R-:W-:-:S05]  /*cbf0*/  FADD.FTZ R2, R31, R2 ;  /* 0x000000021f027221 */ /* 0x020fca0000010000 */
[----:B------:R-:W-:Y:S01]  /*cc00*/  HMMA.16816.F32 R68, R4, R10, R68 ;  /* 0x0000000a0444723c */ /* 0x000fe20000001844 */
[----:B------:R-:W4:Y:S01]  /*cc10*/  LDSM.16.MT88.4 R8, [R168+0xc400] ;  /* 0x00c40000a808783b */ /* 0x000f220000004200 */
[----:B------:R-:W-:Y:S01]  /*cc20*/  MUFU.EX2 R34, R34 ;  /* 0x0000002200227308 */ /* 0x000fe20000000800 */
[----:B--2---:R-:W-:-:S05]  /*cc30*/  FADD.FTZ R3, R29, R2 ;  /* 0x000000021d037221 */ /* 0x004fca0000010000 */
[----:B------:R-:W-:Y:S01]  /*cc40*/  HMMA.16816.F32 R92, R4, R94, R24 ;  /* 0x0000005e045c723c */ /* 0x000fe20000001818 */
[----:B------:R-:W-:Y:S01]  /*cc50*/  LDSM.16.MT88.4 R24, [R118+0xa800] ;  /* 0x00a800007618783b */ /* 0x000fe20000004200 */
[----:B------:R-:W2:Y:S01]  /*cc60*/  MUFU.EX2 R35, R35 ;  /* 0x0000002300237308 */ /* 0x000ea20000000800 */
[----:B-1----:R-:W-:-:S05]  /*cc70*/  FADD.FTZ R3, R30, R3 ;  /* 0x000000031e037221 */ /* 0x002fca0000010000 */
[C---:B------:R-:W-:Y:S02]  /*cc80*/  HMMA.16816.F32 R80, R4.reuse, R76, R36 ;  /* 0x0000004c0450723c */ /* 0x040fe40000001824 */
[----:B------:R-:W-:Y:S06]  /*cc90*/  MUFU.EX2 R32, R32 ;  /* 0x0000002000207308 */ /* 0x000fec0000000800 */
[----:B------:R-:W-:Y:S02]  /*cca0*/  HMMA.16816.F32 R76, R4, R78, R40 ;  /* 0x0000004e044c723c */ /* 0x000fe40000001828 */
[----:B------:R-:W1:Y:S05]  /*ccb0*/  MUFU.EX2 R33, R33 ;  /* 0x0000002100217308 */ /* 0x000e6a0000000800 */
[----:B------:R-:W-:Y:S01]  /*ccc0*/  F2FP.PACK_AB R4, R31, R28 ;  /* 0x0000001c1f04723e */ /* 0x000fe200000000ff */
[--C-:B------:R-:W-:Y:S01]  /*ccd0*/  FFMA.FTZ R40, R127, c[0x0][0x23c], -R64.reuse ;  /* 0x00008f007f287a23 */ /* 0x100fe20000010840 */
[----:B--2---:R-:W-:Y:S01]  /*cce0*/  F2FP.PACK_AB R5, R35, R34 ;  /* 0x000000222305723e */ /* 0x004fe200000000ff */
[--C-:B------:R-:W-:Y:S01]  /*ccf0*/  FFMA.FTZ R43, R125, c[0x0][0x23c], -R64.reuse ;  /* 0x00008f007d2b7a23 */ /* 0x100fe20000010840 */
[----:B------:R-:W-:Y:S01]  /*cd00*/  F2FP.PACK_AB R6, R30, R29 ;  /* 0x0000001d1e06723e */ /* 0x000fe200000000ff */
[--C-:B------:R-:W-:Y:S01]  /*cd10*/  FFMA.FTZ R41, R67, c[0x0][0x23c], -R64.reuse ;  /* 0x00008f0043297a23 */ /* 0x100fe20000010840 */
[----:B------:R-:W-:Y:S01]  /*cd20*/  MUFU.EX2 R38, R148 ;  /* 0x0000009400267308 */ /* 0x000fe20000000800 */
[----:B------:R-:W-:-:S02]  /*cd30*/  FFMA.FTZ R42, R65, c[0x0][0x23c], -R64 ;  /* 0x00008f00412a7a23 */ /* 0x000fc40000010840 */
[----:B------:R-:W-:Y:S01]  /*cd40*/  FADD.FTZ R34, R34, R49 ;  /* 0x0000003122227221 */ /* 0x000fe20000010000 */
[----:B-1----:R-:W-:-:S03]  /*cd50*/  F2FP.PACK_AB R7, R33, R32 ;  /* 0x000000202107723e */ /* 0x002fc600000000ff */
[----:B------:R-:W-:Y:S01]  /*cd60*/  FADD.FTZ R35, R35, R34 ;  /* 0x0000002223237221 */ /* 0x000fe20000010000 */
[----:B------:R-:W-:Y:S03]  /*cd70*/  MUFU.EX2 R37, R150 ;  /* 0x0000009600257308 */ /* 0x000fe60000000800 */
[----:B------:R-:W-:Y:S01]  /*cd80*/  FADD.FTZ R32, R32, R35 ;  /* 0x0000002320207221 */ /* 0x000fe20000010000 */
[C---:B------:R-:W-:Y:S03]  /*cd90*/  HMMA.16816.F32 R112, R4.reuse, R12, R112 ;  /* 0x0000000c0470723c */ /* 0x040fe60000001870 */
[----:B------:R-:W-:Y:S01]  /*cda0*/  FADD.FTZ R33, R33, R32 ;  /* 0x0000002021217221 */ /* 0x000fe20000010000 */
[----:B------:R-:W-:Y:S04]  /*cdb0*/  MUFU.EX2 R36, R154 ;  /* 0x0000009a00247308 */ /* 0x000fe80000000800 */
[C---:B------:R-:W-:Y:S01]  /*cdc0*/  HMMA.16816.F32 R108, R4.reuse, R14, R108 ;  /* 0x0000000e046c723c */ /* 0x040fe2000000186c */
[----:B------:R-:W1:Y:S03]  /*cdd0*/  LDSM.16.MT88.4 R12, [R118+0xc400] ;  /* 0x00c40000760c783b */ /* 0x000e660000004200 */
[----:B------:R-:W-:Y:S04]  /*cde0*/  MUFU.EX2 R39, R157 ;  /* 0x0000009d00277308 */ /* 0x000fe80000000800 */
[C---:B---3--:R-:W-:Y:S04]  /*cdf0*/  HMMA.16816.F32 R104, R4.reuse, R16, R104 ;  /* 0x000000100468723c */ /* 0x048fe80000001868 */
[----:B------:R-:W2:Y:S04]  /*ce00*/  MUFU.EX2 R40, R40 ;  /* 0x0000002800287308 */ /* 0x000ea80000000800 */
[C---:B------:R-:W-:Y:S01]  /*ce10*/  HMMA.16816.F32 R100, R4.reuse, R18, R100 ;  /* 0x000000120464723c */ /* 0x040fe20000001864 */
[----:B------:R-:W3:Y:S03]  /*ce20*/  LDSM.16.MT88.4 R16, [R168+0xe400] ;  /* 0x00e40000a810783b */ /* 0x000ee60000004200 */
[----:B------:R-:W5:Y:S04]  /*ce30*/  MUFU.EX2 R43, R43 ;  /* 0x0000002b002b7308 */ /* 0x000f680000000800 */
[----:B----4-:R-:W-:Y:S04]  /*ce40*/  HMMA.16816.F32 R96, R4, R8, R96 ;  /* 0x000000080460723c */ /* 0x010fe80000001860 */
[----:B------:R-:W-:Y:S01]  /*ce50*/  MUFU.EX2 R41, R41 ;  /* 0x0000002900297308 */ /* 0x000fe20000000800 */
[----:B--2---:R-:W-:-:S03]  /*ce60*/  FADD.FTZ R2, R40, R33 ;  /* 0x0000002128027221 */ /* 0x004fc60000010000 */
[----:B------:R-:W-:Y:S01]  /*ce70*/  HMMA.16816.F32 R92, R4, R10, R92 ;  /* 0x0000000a045c723c */ /* 0x000fe2000000185c */
[----:B------:R-:W2:Y:S03]  /*ce80*/  LDSM.16.MT88.4 R8, [R118+0xe400] ;  /* 0x00e400007608783b */ /* 0x000ea60000004200 */
[----:B------:R-:W4:Y:S01]  /*ce90*/  MUFU.EX2 R42, R42 ;  /* 0x0000002a002a7308 */ /* 0x000f220000000800 */
[----:B-----5:R-:W-:-:S03]  /*cea0*/  FADD.FTZ R2, R43, R2 ;  /* 0x000000022b027221 */ /* 0x020fc60000010000 */
[C---:B-1----:R-:W-:Y:S08]  /*ceb0*/  HMMA.16816.F32 R88, R4.reuse, R12, R88 ;  /* 0x0000000c0458723c */ /* 0x042ff00000001858 */
[C---:B------:R-:W-:Y:S01]  /*cec0*/  HMMA.16816.F32 R84, R4.reuse, R14, R84 ;  /* 0x0000000e0454723c */ /* 0x040fe20000001854 */
[----:B------:R-:W1:Y:S07]  /*ced0*/  LDSM.16.MT88.4 R12, [R168+0xa800] ;  /* 0x00a80000a80c783b */ /* 0x000e6e0000004200 */
        /* <DEDUP_REMOVED lines=8> */
[----:B------:R-:W-:-:S02]  /*cf60*/  F2FP.PACK_AB R5, R43, R40 ;  /* 0x000000282b05723e */ /* 0x000fc400000000ff */
[----:B------:R-:W-:Y:S01]  /*cf70*/  F2FP.PACK_AB R6, R39, R36 ;  /* 0x000000242706723e */ /* 0x000fe200000000ff */
[----:B------:R-:W-:Y:S01]  /*cf80*/  FADD.FTZ R37, R37, R38 ;  /* 0x0000002625257221 */ /* 0x000fe20000010000 */
[----:B----4-:R-:W-:Y:S01]  /*cf90*/  F2FP.PACK_AB R7, R42, R41 ;  /* 0x000000292a07723e */ /* 0x010fe200000000ff */
[----:B------:R-:W-:Y:S01]  /*cfa0*/  FADD.FTZ R41, R41, R2 ;  /* 0x0000000229297221 */ /* 0x000fe20000010000 */
[----:B------:R-:W-:Y:S01]  /*cfb0*/  MOV R2, R56 ;  /* 0x0000003800027202 */ /* 0x000fe20000000f00 */
[----:B------:R-:W-:Y:S01]  /*cfc0*/  FADD.FTZ R36, R36, R37 ;  /* 0x0000002524247221 */ /* 0x000fe20000010000 */
[----:B------:R-:W-:Y:S01]  /*cfd0*/  MOV R3, R57 ;  /* 0x0000003900037202 */ /* 0x000fe20000000f00 */
[----:B------:R-:W-:Y:S02]  /*cfe0*/  FADD.FTZ R42, R42, R41 ;  /* 0x000000292a2a7221 */ /* 0x000fe40000010000 */
[----:B-1----:R-:W-:Y:S01]  /*cff0*/  HMMA.16816.F32 R112, R4, R12, R112 ;  /* 0x0000000c0470723c */ /* 0x002fe20000001870 */
[----:B------:R-:W-:-:S07]  /*d000*/  FADD.FTZ R39, R39, R36 ;  /* 0x0000002427277221 */ /* 0x000fce0000010000 */
[C---:B------:R-:W-:Y:S01]  /*d010*/  HMMA.16816.F32 R108, R4.reuse, R14, R108 ;  /* 0x0000000e046c723c */ /* 0x040fe2000000186c */
[----:B------:R-:W1:Y:S07]  /*d020*/  LDSM.16.MT88.4 R12, [R118+0xe800] ;  /* 0x00e80000760c783b */ /* 0x000e6e0000004200 */
[C---:B---3--:R-:W-:Y:S08]  /*d030*/  HMMA.16816.F32 R88, R4.reuse, R16, R88 ;  /* 0x000000100458723c */ /* 0x048ff00000001858 */
[C---:B------:R-:W-:Y:S01]  /*d040*/  HMMA.16816.F32 R84, R4.reuse, R18, R84 ;  /* 0x000000120454723c */ /* 0x040fe20000001854 */
[----:B------:R-:W3:Y:S07]  /*d050*/  LDSM.16.MT88.4 R16, [R118+0xac00] ;  /* 0x00ac00007610783b */ /* 0x000eee0000004200 */
[C---:B--2---:R-:W-:Y:S08]  /*d060*/  HMMA.16816.F32 R80, R4.reuse, R8, R80 ;  /* 0x000000080450723c */ /* 0x044ff00000001850 */
[C---:B------:R-:W-:Y:S01]  /*d070*/  HMMA.16816.F32 R76, R4.reuse, R10, R76 ;  /* 0x0000000a044c723c */ /* 0x040fe2000000184c */
[----:B------:R-:W2:Y:S07]  /*d080*/  LDSM.16.MT88.4 R8, [R168+0xcc00] ;  /* 0x00cc0000a808783b */ /* 0x000eae0000004200 */
[C---:B------:R-:W-:Y:S01]  /*d090*/  HMMA.16816.F32 R104, R4.reuse, R24, R104 ;  /* 0x000000180468723c */ /* 0x040fe20000001868 */
[----:B------:R-:W4:Y:S07]  /*d0a0*/  MUFU.EX2 R25, R160 ;  /* 0x000000a000197308 */ /* 0x000f2e0000000800 */
[C---:B------:R-:W-:Y:S01]  /*d0b0*/  HMMA.16816.F32 R100, R4.reuse, R26, R100 ;  /* 0x0000001a0464723c */ /* 0x040fe20000001864 */
[----:B------:R-:W-:Y:S07]  /*d0c0*/  MUFU.EX2 R27, R62 ;  /* 0x0000003e001b7308 */ /* 0x000fee0000000800 */
[C---:B------:R-:W-:Y:S01]  /*d0d0*/  HMMA.16816.F32 R96, R4.reuse, R20, R96 ;  /* 0x000000140460723c */ /* 0x040fe20000001860 */
[----:B------:R-:W5:Y:S07]  /*d0e0*/  MUFU.EX2 R24, R61 ;  /* 0x0000003d00187308 */ /* 0x000f6e0000000800 */
[C---:B------:R-:W-:Y:S01]  /*d0f0*/  HMMA.16816.F32 R92, R4.reuse, R22, R92 ;  /* 0x00000016045c723c */ /* 0x040fe2000000185c */
[----:B------:R-:W2:Y:S01]  /*d100*/  MUFU.EX2 R26, R60 ;  /* 0x0000003c001a7308 */ /* 0x000ea20000000800 */
[----:B------:R-:W3:Y:S06]  /*d110*/  LDSM.16.MT88.4 R20, [R168+0xac00] ;  /* 0x00ac0000a814783b */ /* 0x000eec0000004200 */
[C---:B-1----:R-:W-:Y:S08]  /*d120*/  HMMA.16816.F32 R72, R4.reuse, R12, R72 ;  /* 0x0000000c0448723c */ /* 0x042ff00000001848 */
[----:B------:R-:W-:Y:S01]  /*d130*/  HMMA.16816.F32 R68, R4, R14, R68 ;  /* 0x0000000e0444723c */ /* 0x000fe20000001844 */
[----:B------:R-:W1:Y:S06]  /*d140*/  LDSM.16.MT88.4 R12, [R118+0xcc00] ;  /* 0x00cc0000760c783b */ /* 0x000e6c0000004200 */
[----:B----4-:R-:W-:Y:S01]  /*d150*/  F2FP.PACK_AB R4, R25, R156 ;  /* 0x0000009c1904723e */ /* 0x010fe200000000ff */
[----:B------:R-:W-:Y:S01]  /*d160*/  FADD.FTZ R156, R156, R39 ;  /* 0x000000279c9c7221 */ /* 0x000fe20000010000 */
[----:B-----5:R-:W-:Y:S01]  /*d170*/  F2FP.PACK_AB R5, R24, R27 ;  /* 0x0000001b1805723e */ /* 0x020fe200000000ff */
[----:B------:R-:W-:Y:S01]  /*d180*/  FADD.FTZ R27, R27, R42 ;  /* 0x0000002a1b1b7221 */ /* 0x000fe20000010000 */
[----:B------:R-:W-:Y:S01]  /*d190*/  F2FP.PACK_AB R6, R136, R159 ;  /* 0x0000009f8806723e */ /* 0x000fe200000000ff */
[----:B------:R-:W-:Y:S01]  /*d1a0*/  FADD.FTZ R156, R25, R156 ;  /* 0x0000009c199c7221 */ /* 0x000fe20000010000 */
[----:B--2---:R-:W-:Y:S01]  /*d1b0*/  F2FP.PACK_AB R7, R195, R26 ;  /* 0x0000001ac307723e */ /* 0x004fe200000000ff */
        /* <DEDUP_REMOVED lines=8> */
[C---:B------:R-:W-:Y:S08]  /*d240*/  HMMA.16816.F32 R96, R4.reuse, R8, R96 ;  /* 0x000000080460723c */ /* 0x040ff00000001860 */
[C---:B------:R-:W-:Y:S01]  /*d250*/  HMMA.16816.F32 R92, R4.reuse, R10, R92 ;  /* 0x0000000a045c723c */ /* 0x040fe2000000185c */
[----:B------:R-:W3:Y:S07]  /*d260*/  LDSM.16.MT88.4 R8, [R118+0xec00] ;  /* 0x00ec00007608783b */ /* 0x000eee0000004200 */
[C---:B------:R-:W-:Y:S08]  /*d270*/  HMMA.16816.F32 R112, R4.reuse, R20, R112 ;  /* 0x000000140470723c */ /* 0x040ff00000001870 */
[C---:B------:R-:W-:Y:S08]  /*d280*/  HMMA.16816.F32 R108, R4.reuse, R22, R108 ;  /* 0x00000016046c723c */ /* 0x040ff0000000186c */
[C---:B-1----:R-:W-:Y:S08]  /*d290*/  HMMA.16816.F32 R88, R4.reuse, R12, R88 ;  /* 0x0000000c0458723c */ /* 0x042ff00000001858 */
[C---:B------:R-:W-:Y:S08]  /*d2a0*/  HMMA.16816.F32 R84, R4.reuse, R14, R84 ;  /* 0x0000000e0454723c */ /* 0x040ff00000001854 */
[C---:B--2---:R-:W-:Y:S08]  /*d2b0*/  HMMA.16816.F32 R80, R4.reuse, R16, R80 ;  /* 0x000000100450723c */ /* 0x044ff00000001850 */
[C---:B------:R-:W-:Y:S08]  /*d2c0*/  HMMA.16816.F32 R76, R4.reuse, R18, R76 ;  /* 0x00000012044c723c */ /* 0x040ff0000000184c */
[C---:B---3--:R-:W-:Y:S08]  /*d2d0*/  HMMA.16816.F32 R72, R4.reuse, R8, R72 ;  /* 0x000000080448723c */ /* 0x048ff00000001848 */
[----:B------:R-:W-:Y:S08]  /*d2e0*/  HMMA.16816.F32 R68, R4, R10, R68 ;  /* 0x0000000a0444723c */ /* 0x000ff00000001844 */
.L_x_1910:
        /* <DEDUP_REMOVED lines=9> */
.L_x_1922:
        /* <DEDUP_REMOVED lines=64> */
.L_x_1919:
[----:B------:R-:W-:Y:S02]  /*d780*/  ISETP.GE.AND P4, PT, R182, c[0x0][0x220], PT ;  /* 0x00008800b6007a0c */ /* 0x000fe40003f86270 */
[C---:B------:R-:W-:Y:S02]  /*d790*/  LEA R2, P1, R66.reuse, R196, 0x1 ;  /* 0x000000c442027211 */ /* 0x040fe400078208ff */
        /* <DEDUP_REMOVED lines=44> */
[----:B------:R-:W-:Y:S05]  /*da60*/  ISETP.GE.AND P0, PT, R178, 0x2, PT ;  /* 0x00000002b200780c */ /* 0x000fea0003f06270 */
        /* <DEDUP_REMOVED lines=46> */
[----:B------:R-:W1:Y:S08]  /*dd50*/  LDSM.16.M88.4 R124, [R170+0x3000] ;  /* 0x00300000aa7c783b */ /* 0x000e700000000200 */
[----:B------:R-:W2:Y:S08]  /*dd60*/  LDSM.16.M88.4 R128, [R170+0x3400] ;  /* 0x00340000aa80783b */ /* 0x000eb00000000200 */
[----:B------:R-:W2:Y:S08]  /*dd70*/  LDSM.16.M88.4 R132, [R170+0x3800] ;  /* 0x00380000aa84783b */ /* 0x000eb00000000200 */
[----:B------:R-:W0:Y:S08]  /*dd80*/  LDGDEPBAR ;  /* 0x00000000000079af */ /* 0x000e300000000000 */
[----:B------:R-:W3:Y:S01]  /*dd90*/  LDSM.16.M88.4 R136, [R170+0x3c00] ;  /* 0x003c0000aa88783b */ /* 0x000ee20000000200 */
[C---:B-1----:R-:W-:Y:S07]  /*dda0*/  HMMA.16816.F32 R4, R120.reuse, R124, RZ ;  /* 0x0000007c7804723c */ /* 0x042fee00000018ff */
[----:B------:R-:W1:Y:S01]  /*ddb0*/  LDSM.16.M88.4 R140, [R170+0x4000] ;  /* 0x00400000aa8c783b */ /* 0x000e620000000200 */
[C---:B------:R-:W-:Y:S07]  /*ddc0*/  HMMA.16816.F32 R8, R120.reuse, R126, RZ ;  /* 0x0000007e7808723c */ /* 0x040fee00000018ff */
[----:B------:R-:W1:Y:S01]  /*ddd0*/  LDSM.16.M88.4 R144, [R170+0x4400] ;  /* 0x00440000aa90783b */ /* 0x000e620000000200 */
[C---:B--2---:R-:W-:Y:S07]  /*dde0*/  HMMA.16816.F32 R12, R120.reuse, R128, RZ ;  /* 0x00000080780c723c */ /* 0x044fee00000018ff */
[----:B------:R-:W2:Y:S01]  /*ddf0*/  LDSM.16.M88.4 R148, [R170+0x4800] ;  /* 0x00480000aa94783b */ /* 0x000ea20000000200 */
[C---:B------:R-:W-:Y:S07]  /*de00*/  HMMA.16816.F32 R16, R120.reuse, R130, RZ ;  /* 0x000000827810723c */ /* 0x040fee00000018ff */
[----:B------:R-:W2:Y:S01]  /*de10*/  LDSM.16.M88.4 R152, [R170+0x4c00] ;  /* 0x004c0000aa98783b */ /* 0x000ea20000000200 */
[C---:B------:R-:W-:Y:S07]  /*de20*/  HMMA.16816.F32 R20, R120.reuse, R132, RZ ;  /* 0x000000847814723c */ /* 0x040fee00000018ff */
[----:B------:R-:W-:Y:S01]  /*de30*/  LDSM.16.M88.4 R156, [R169] ;  /* 0x00000000a99c783b */ /* 0x000fe20000000200 */
[C---:B------:R-:W-:Y:S07]  /*de40*/  HMMA.16816.F32 R24, R120.reuse, R134, RZ ;  /* 0x000000867818723c */ /* 0x040fee00000018ff */
[----:B------:R-:W2:Y:S01]  /*de50*/  LDSM.16.M88.4 R160, [R119+0x3000] ;  /* 0x0030000077a0783b */ /* 0x000ea20000000200 */
[C---:B---3--:R-:W-:Y:S07]  /*de60*/  HMMA.16816.F32 R28, R120.reuse, R136, RZ ;  /* 0x00000088781c723c */ /* 0x048fee00000018ff */
[----:B------:R-:W3:Y:S01]  /*de70*/  LDSM.16.M88.4 R164, [R119+0x3400] ;  /* 0x0034000077a4783b */ /* 0x000ee20000000200 */
[C---:B------:R-:W-:Y:S07]  /*de80*/  HMMA.16816.F32 R32, R120.reuse, R138, RZ ;  /* 0x0000008a7820723c */ /* 0x040fee00000018ff */
[----:B------:R-:W-:Y:S01]  /*de90*/  LDSM.16.M88.4 R124, [R119+0x3c00] ;  /* 0x003c0000777c783b */ /* 0x000fe20000000200 */
[C---:B-1----:R-:W-:Y:S07]  /*dea0*/  HMMA.16816.F32 R36, R120.reuse, R140, RZ ;  /* 0x0000008c7824723c */ /* 0x042fee00000018ff */
[----:B------:R-:W-:Y:S01]  /*deb0*/  LDSM.16.M88.4 R128, [R119+0x4400] ;  /* 0x004400007780783b */ /* 0x000fe20000000200 */
[C---:B------:R-:W-:Y:S07]  /*dec0*/  HMMA.16816.F32 R40, R120.reuse, R142, RZ ;  /* 0x0000008e7828723c */ /* 0x040fee00000018ff */
[----:B------:R-:W-:Y:S01]  /*ded0*/  LDSM.16.M88.4 R132, [R170+0x5c00] ;  /* 0x005c0000aa84783b */ /* 0x000fe20000000200 */
[C---:B------:R-:W-:Y:S08]  /*dee0*/  HMMA.16816.F32 R44, R120.reuse, R144, RZ ;  /* 0x00000090782c723c */ /* 0x040ff000000018ff */
[C---:B------:R-:W-:Y:S08]  /*def0*/  HMMA.16816.F32 R48, R120.reuse, R146, RZ ;  /* 0x000000927830723c */ /* 0x040ff000000018ff */
[C---:B--2---:R-:W-:Y:S08]  /*df00*/  HMMA.16816.F32 R52, R120.reuse, R148, RZ ;  /* 0x000000947834723c */ /* 0x044ff000000018ff */
[C---:B------:R-:W-:Y:S08]  /*df10*/  HMMA.16816.F32 R56, R120.reuse, R150, RZ ;  /* 0x000000967838723c */ /* 0x040ff000000018ff */
[C---:B------:R-:W-:Y:S08]  /*df20*/  HMMA.16816.F32 R60, R120.reuse, R152, RZ ;  /* 0x00000098783c723c */ /* 0x040ff000000018ff */
[----:B------:R-:W-:Y:S01]  /*df30*/  HMMA.16816.F32 R64, R120, R154, RZ ;  /* 0x0000009a7840723c */ /* 0x000fe200000018ff */
[----:B------:R-:W1:Y:S07]  /*df40*/  LDSM.16.M88.4 R120, [R119+0x3800] ;  /* 0x003800007778783b */ /* 0x000e6e0000000200 */
[C---:B------:R-:W-:Y:S08]  /*df50*/  HMMA.16816.F32 R4, R156.reuse, R160, R4 ;  /* 0x000000a09c04723c */ /* 0x040ff00000001804 */
[C---:B------:R-:W-:Y:S08]  /*df60*/  HMMA.16816.F32 R8, R156.reuse, R162, R8 ;  /* 0x000000a29c08723c */ /* 0x040ff00000001808 */
[C---:B---3--:R-:W-:Y:S08]  /*df70*/  HMMA.16816.F32 R12, R156.reuse, R164, R12 ;  /* 0x000000a49c0c723c */ /* 0x048ff0000000180c */
        /* <DEDUP_REMOVED lines=43> */
[----:B------:R-:W-:Y:S01]  /*e230*/  LDSM.16.M88.4 R132, [R119+0x5c00] ;  /* 0x005c00007784783b */ /* 0x000fe20000000200 */
        /* <DEDUP_REMOVED lines=54> */
[----:B------:R-:W2:Y:S03]  /*e5a0*/  LDSM.16.M88.4 R120, [R119+0x7c00] ;  /* 0x007c00007778783b */ /* 0x000ea60000000200 */
[----:B------:R-:W-:Y:S02]  /*e5b0*/  FMUL.FTZ R205, R4, c[0x0][0x2ec] ;  /* 0x0000bb0004cd7a20 */ /* 0x000fe40000410000 */
[----:B------:R-:W-:Y:S02]  /*e5c0*/  FMUL.FTZ R207, R5, c[0x0][0x2ec] ;  /* 0x0000bb0005cf7a20 */ /* 0x000fe40000410000 */
[----:B-----5:R-:W-:Y:S02]  /*e5d0*/  FMUL.FTZ R209, R6, c[0x0][0x2ec] ;  /* 0x0000bb0006d17a20 */ /* 0x020fe40000410000 */
[----:B------:R-:W3:Y:S02]  /*e5e0*/  MUFU.TANH R205, R205 ;  /* 0x000000cd00cd7308 */ /* 0x000ee40000002400 */
[----:B------:R-:W-:Y:S02]  /*e5f0*/  FMUL.FTZ R211, R7, c[0x0][0x2ec] ;  /* 0x0000bb0007d37a20 */ /* 0x000fe40000410000 */
[----:B------:R-:W-:Y:S02]  /*e600*/  FMUL.FTZ R213, R8, c[0x0][0x2ec] ;  /* 0x0000bb0008d57a20 */ /* 0x000fe40000410000 */
[----:B------:R-:W-:Y:S02]  /*e610*/  FMUL.FTZ R215, R9, c[0x0][0x2ec] ;  /* 0x0000bb0009d77a20 */ /* 0x000fe40000410000 */
[----:B------:R-:W-:Y:S02]  /*e620*/  FMUL.FTZ R217, R10, c[0x0][0x2ec] ;  /* 0x0000bb000ad97a20 */ /* 0x000fe40000410000 */
        /* <DEDUP_REMOVED lines=8> */
[----:B------:R-:W5:Y:S03]  /*e6b0*/  LDSM.16.M88.4 R128, [R119+0x8000] ;  /* 0x008000007780783b */ /* 0x000f660000000200 */
[----:B------:R-:W-:Y:S02]  /*e6c0*/  FMUL.FTZ R202, R15, c[0x0][0x2ec] ;  /* 0x0000bb000fca7a20 */ /* 0x000fe40000410000 */
[----:B------:R-:W-:Y:S02]  /*e6d0*/  FMUL.FTZ R203, R16, c[0x0][0x2ec] ;  /* 0x0000bb0010cb7a20 */ /* 0x000fe40000410000 */
[----:B------:R-:W1:Y:S01]  /*e6e0*/  MUFU.TANH R211, R211 ;  /* 0x000000d300d37308 */ /* 0x000e620000002400 */
[C---:B--2---:R-:W-:Y:S03]  /*e6f0*/  HMMA.16816.F32 R28, R124.reuse, R120, R28 ;  /* 0x000000787c1c723c */ /* 0x044fe6000000181c */
[----:B------:R-:W-:Y:S02]  /*e700*/  FMUL.FTZ R201, R17, c[0x0][0x2ec] ;  /* 0x0000bb0011c97a20 */ /* 0x000fe40000410000 */
[----:B------:R-:W-:Y:S03]  /*e710*/  FMUL.FTZ R227, R18, c[0x0][0x2ec] ;  /* 0x0000bb0012e37a20 */ /* 0x000fe60000410000 */
[C---:B------:R-:W-:Y:S01]  /*e720*/  HMMA.16816.F32 R32, R124.reuse, R122, R32 ;  /* 0x0000007a7c20723c */ /* 0x040fe20000001820 */
[----:B------:R-:W2:Y:S01]  /*e730*/  MUFU.TANH R213, R213 ;  /* 0x000000d500d57308 */ /* 0x000ea20000002400 */
[----:B------:R-:W1:Y:S02]  /*e740*/  LDSM.16.M88.4 R120, [R119+0x8400] ;  /* 0x008400007778783b */ /* 0x000e640000000200 */
[----:B------:R-:W-:Y:S02]  /*e750*/  FMUL.FTZ R196, R21, c[0x0][0x2ec] ;  /* 0x0000bb0015c47a20 */ /* 0x000fe40000410000 */
[----:B------:R-:W-:Y:S02]  /*e760*/  FMUL.FTZ R225, R19, c[0x0][0x2ec] ;  /* 0x0000bb0013e17a20 */ /* 0x000fe40000410000 */
[----:B------:R-:W-:Y:S03]  /*e770*/  FMUL.FTZ R206, R24, c[0x0][0x2ec] ;  /* 0x0000bb0018ce7a20 */ /* 0x000fe60000410000 */
[----:B------:R2:W1:Y:S01]  /*e780*/  MUFU.TANH R167, R196 ;  /* 0x000000c400a77308 */ /* 0x0004620000002400 */
[----:B------:R-:W-:Y:S02]  /*e790*/  FMUL.FTZ R197, R26, c[0x0][0x2ec] ;  /* 0x0000bb001ac57a20 */ /* 0x000fe40000410000 */
[----:B------:R-:W-:Y:S02]  /*e7a0*/  FMUL.FTZ R208, R25, c[0x0][0x2ec] ;  /* 0x0000bb0019d07a20 */ /* 0x000fe40000410000 */
[----:B------:R-:W-:Y:S02]  /*e7b0*/  FMUL.FTZ R210, R30, c[0x0][0x2ec] ;  /* 0x0000bb001ed27a20 */ /* 0x000fe40000410000 */
[----:B------:R-:W-:Y:S02]  /*e7c0*/  FMUL.FTZ R214, R28, c[0x0][0x2ec] ;  /* 0x0000bb001cd67a20 */ /* 0x000fe40000410000 */
[----:B------:R-:W-:Y:S01]  /*e7d0*/  FMUL.FTZ R212, R29, c[0x0][0x2ec] ;  /* 0x0000bb001dd47a20 */ /* 0x000fe20000410000 */
[----:B------:R3:W3:Y:S01]  /*e7e0*/  MUFU.TANH R165, R206 ;  /* 0x000000ce00a57308 */ /* 0x0006e20000002400 */
[----:B----4-:R-:W-:Y:S02]  /*e7f0*/  FMUL.FTZ R199, R20, c[0x0][0x2ec] ;  /* 0x0000bb0014c77a20 */ /* 0x010fe40000410000 */
[----:B------:R-:W-:Y:S01]  /*e800*/  FMUL.FTZ R200, R22, c[0x0][0x2ec] ;  /* 0x0000bb0016c87a20 */ /* 0x000fe20000410000 */
[C---:B-----5:R-:W-:Y:S03]  /*e810*/  HMMA.16816.F32 R36, R124.reuse, R128, R36 ;  /* 0x000000807c24723c */ /* 0x060fe60000001824 */
[----:B------:R-:W-:Y:S02]  /*e820*/  FMUL.FTZ R198, R23, c[0x0][0x2ec] ;  /* 0x0000bb0017c67a20 */ /* 0x000fe40000410000 */
[----:B------:R-:W-:Y:S01]  /*e830*/  FMUL.FTZ R216, R33, c[0x0][0x2ec] ;  /* 0x0000bb0021d87a20 */ /* 0x000fe20000410000 */
[----:B------:R4:W4:Y:S02]  /*e840*/  MUFU.TANH R166, R197 ;  /* 0x000000c500a67308 */ /* 0x0009240000002400 */
[C---:B------:R-:W-:Y:S01]  /*e850*/  HMMA.16816.F32 R40, R124.reuse, R130, R40 ;  /* 0x000000827c28723c */ /* 0x040fe20000001828 */
[----:B------:R-:W5:Y:S03]  /*e860*/  LDSM.16.M88.4 R128, [R119+0x8800] ;  /* 0x008800007780783b */ /* 0x000f660000000200 */
[----:B--2---:R-:W-:Y:S04]  /*e870*/  FMUL.FTZ R196, R27, c[0x0][0x2ec] ;  /* 0x0000bb001bc47a20 */ /* 0x004fe80000410000 */
[----:B------:R2:W2:Y:S01]  /*e880*/  MUFU.TANH R164, R196 ;  /* 0x000000c400a47308 */ /* 0x0004a20000002400 */
[C---:B-1----:R-:W-:Y:S03]  /*e890*/  HMMA.16816.F32 R44, R124.reuse, R120, R44 ;  /* 0x000000787c2c723c */ /* 0x042fe6000000182c */
[----:B---3--:R-:W-:Y:S04]  /*e8a0*/  FMUL.FTZ R206, R32, c[0x0][0x2ec] ;  /* 0x0000bb0020ce7a20 */ /* 0x008fe80000410000 */
[----:B------:R-:W-:Y:S01]  /*e8b0*/  FMUL.FTZ R229, R37, c[0x0][0x2ec] ;  /* 0x0000bb0025e57a20 */ /* 0x000fe20000410000 */
[C---:B------:R-:W-:Y:S01]  /*e8c0*/  HMMA.16816.F32 R48, R124.reuse, R122, R48 ;  /* 0x0000007a7c30723c */ /* 0x040fe20000001830 */
[----:B------:R1:W3:Y:S01]  /*e8d0*/  MUFU.TANH R149, R208 ;  /* 0x000000d000957308 */ /* 0x0002e20000002400 */
[----:B------:R-:W3:Y:S01]  /*e8e0*/  LDSM.16.M88.4 R120, [R119+0x8c00] ;  /* 0x008c00007778783b */ /* 0x000ee20000000200 */
[----:B------:R-:W-:Y:S04]  /*e8f0*/  DEPBAR.LE SB0, 0x0 ;  /* 0x000080000000791a */ /* 0x000fe80000000000 */
[----:B----4-:R-:W-:Y:S02]  /*e900*/  FMUL.FTZ R197, R34, c[0x0][0x2ec] ;  /* 0x0000bb0022c57a20 */ /* 0x010fe40000410000 */
[----:B------:R-:W-:Y:S02]  /*e910*/  FMUL.FTZ R231, R40, c[0x0][0x2ec] ;  /* 0x0000bb0028e77a20 */ /* 0x000fe40000410000 */
[----:B------:R4:W3:Y:S01]  /*e920*/  MUFU.TANH R159, R206 ;  /* 0x000000ce009f7308 */ /* 0x0008e20000002400 */
[----:B------:R-:W-:Y:S01]  /*e930*/  BAR.SYNC.DEFER_BLOCKING 0x0 ;  /* 0x0000000000007b1d */ /* 0x000fe20000010000 */
[----:B------:R-:W-:Y:S02]  /*e940*/  FMUL.FTZ R235, R42, c[0x0][0x2ec] ;  /* 0x0000bb002aeb7a20 */ /* 0x000fe40000410000 */
[----:B--2---:R-:W-:Y:S02]  /*e950*/  FMUL.FTZ R196, R35, c[0x0][0x2ec] ;  /* 0x0000bb0023c47a20 */ /* 0x004fe40000410000 */
[----:B------:R-:W-:Y:S04]  /*e960*/  FMUL.FTZ R233, R43, c[0x0][0x2ec] ;  /* 0x0000bb002be97a20 */ /* 0x000fe80000410000 */
[----:B------:R2:W2:Y:S01]  /*e970*/  MUFU.TANH R160, R197 ;  /* 0x000000c500a07308 */ /* 0x0004a20000002400 */
[C---:B-----5:R-:W-:Y:S05]  /*e980*/  HMMA.16816.F32 R52, R124.reuse, R128, R52 ;  /* 0x000000807c34723c */ /* 0x060fea0000001834 */
[----:B-1----:R-:W-:Y:S04]  /*e990*/  FMUL.FTZ R208, R31, c[0x0][0x2ec] ;  /* 0x0000bb001fd07a20 */ /* 0x002fe80000410000 */
[----:B------:R1:W1:Y:S01]  /*e9a0*/  MUFU.TANH R158, R196 ;  /* 0x000000c4009e7308 */ /* 0x0002620000002400 */
[C---:B------:R-:W-:Y:S03]  /*e9b0*/  HMMA.16816.F32 R56, R124.reuse, R130, R56 ;  /* 0x000000827c38723c */ /* 0x040fe60000001838 */
[----:B----4-:R-:W-:Y:S06]  /*e9c0*/  FMUL.FTZ R206, R39, c[0x0][0x2ec] ;  /* 0x0000bb0027ce7a20 */ /* 0x010fec0000410000 */
[----:B------:R4:W4:Y:S01]  /*e9d0*/  MUFU.TANH R156, R210 ;  /* 0x000000d2009c7308 */ /* 0x0009220000002400 */
[C---:B---3--:R-:W-:Y:S03]  /*e9e0*/  HMMA.16816.F32 R60, R124.reuse, R120, R60 ;  /* 0x000000787c3c723c */ /* 0x048fe6000000183c */
[----:B--2---:R-:W-:Y:S05]  /*e9f0*/  FMUL.FTZ R197, R46, c[0x0][0x2ec] ;  /* 0x0000bb002ec57a20 */ /* 0x004fea0000410000 */
[----:B------:R-:W-:Y:S01]  /*ea00*/  HMMA.16816.F32 R64, R124, R122, R64 ;  /* 0x0000007a7c40723c */ /* 0x000fe20000001840 */
[----:B------:R2:W3:Y:S03]  /*ea10*/  MUFU.TANH R162, R208 ;  /* 0x000000d000a27308 */ /* 0x0004e60000002400 */
[----:B-1----:R-:W-:Y:S02]  /*ea20*/  FMUL.FTZ R196, R41, c[0x0][0x2ec] ;  /* 0x0000bb0029c47a20 */ /* 0x002fe40000410000 */
[----:B------:R-:W-:Y:S05]  /*ea30*/  FMUL.FTZ R237, R57, c[0x0][0x2ec] ;  /* 0x0000bb0039ed7a20 */ /* 0x000fea0000410000 */
[----:B------:R1:W1:Y:S01]  /*ea40*/  MUFU.TANH R152, R206 ;  /* 0x000000ce00987308 */ /* 0x0002620000002400 */
[----:B----4-:R-:W-:Y:S04]  /*ea50*/  FMUL.FTZ R210, R36, c[0x0][0x2ec] ;  /* 0x0000bb0024d27a20 */ /* 0x010fe80000410000 */
[----:B------:R-:W-:Y:S05]  /*ea60*/  FMUL.FTZ R239, R60, c[0x0][0x2ec] ;  /* 0x0000bb003cef7a20 */ /* 0x000fea0000410000 */
[----:B------:R4:W3:Y:S03]  /*ea70*/  MUFU.TANH R147, R196 ;  /* 0x000000c400937308 */ /* 0x0008e60000002400 */
[----:B------:R-:W-:Y:S02]  /*ea80*/  FMUL.FTZ R65, R65, c[0x0][0x2ec] ;  /* 0x0000bb0041417a20 */ /* 0x000fe40000410000 */
[----:B--2---:R-:W-:Y:S02]  /*ea90*/  FMUL.FTZ R208, R38, c[0x0][0x2ec] ;  /* 0x0000bb0026d07a20 */ /* 0x004fe40000410000 */
[----:B------:R-:W-:Y:S02]  /*eaa0*/  FMUL.FTZ R66, R66, c[0x0][0x2ec] ;  /* 0x0000bb0042427a20 */ /* 0x000fe40000410000 */
[----:B------:R-:W-:Y:S01]  /*eab0*/  FMUL.FTZ R67, R67, c[0x0][0x2ec] ;  /* 0x0000bb0043437a20 */ /* 0x000fe20000410000 */
[----:B------:R2:W2:Y:S01]  /*eac0*/  MUFU.TANH R148, R197 ;  /* 0x000000c500947308 */ /* 0x0004a20000002400 */
[----:B-1----:R-:W-:Y:S09]  /*ead0*/  FMUL.FTZ R206, R45, c[0x0][0x2ec] ;  /* 0x0000bb002dce7a20 */ /* 0x002ff20000410000 */
[----:B------:R1:W1:Y:S01]  /*eae0*/  MUFU.TANH R155, R210 ;  /* 0x000000d2009b7308 */ /* 0x0002620000002400 */
[----:B----4-:R-:W-:Y:S09]  /*eaf0*/  FMUL.FTZ R196, R47, c[0x0][0x2ec] ;  /* 0x0000bb002fc47a20 */ /* 0x010ff20000410000 */
[----:B------:R4:W3:Y:S01]  /*eb00*/  MUFU.TANH R154, R208 ;  /* 0x000000d0009a7308 */ /* 0x0008e20000002400 */
[----:B--2---:R-:W-:Y:S09]  /*eb10*/  FMUL.FTZ R197, R51, c[0x0][0x2ec] ;  /* 0x0000bb0033c57a20 */ /* 0x004ff20000410000 */
        /* <DEDUP_REMOVED lines=30> */
[----:B------:R-:W2:Y:S01]  /*ed00*/  MUFU.TANH R215, R215 ;  /* 0x000000d700d77308 */ /* 0x000ea20000002400 */
[----:B-1----:R-:W-:Y:S09]  /*ed10*/  MOV R196, R2 ;  /* 0x0000000200c47202 */ /* 0x002ff20000000f00 */
[----:B------:R-:W1:Y:S01]  /*ed20*/  MUFU.TANH R217, R217 ;  /* 0x000000d900d97308 */ /* 0x000e620000002400 */
[----:B----4-:R-:W-:Y:S09]  /*ed30*/  MOV R197, R3 ;  /* 0x0000000300c57202 */ /* 0x010ff20000000f00 */
[----:B------:R-:W4:Y:S10]  /*ed40*/  MUFU.TANH R219, R219 ;  /* 0x000000db00db7308 */ /* 0x000f340000002400 */
        /* <DEDUP_REMOVED lines=12> */
[----:B------:R-:W1:Y:S10]  /*ee10*/  MUFU.TANH R229, R229 ;  /* 0x000000e500e57308 */ /* 0x000e740000002400 */
[----:B------:R-:W1:Y:S10]  /*ee20*/  MUFU.TANH R231, R231 ;  /* 0x000000e700e77308 */ /* 0x000e740000002400 */
[----:B------:R-:W1:Y:S10]  /*ee30*/  MUFU.TANH R235, R235 ;  /* 0x000000eb00eb7308 */ /* 0x000e740000002400 */
[----:B------:R-:W1:Y:S10]  /*ee40*/  MUFU.TANH R233, R233 ;  /* 0x000000e900e97308 */ /* 0x000e740000002400 */
[----:B------:R1:W1:Y:S10]  /*ee50*/  MUFU.TANH R135, R214 ;  /* 0x000000d600877308 */ /* 0x0002740000002400 */
[----:B------:R1:W1:Y:S10]  /*ee60*/  MUFU.TANH R131, R212 ;  /* 0x000000d400837308 */ /* 0x0002740000002400 */
[----:B------:R-:W1:Y:S10]  /*ee70*/  MUFU.TANH R237, R237 ;  /* 0x000000ed00ed7308 */ /* 0x000e740000002400 */
[----:B------:R-:W1:Y:S10]  /*ee80*/  MUFU.TANH R239, R239 ;  /* 0x000000ef00ef7308 */ /* 0x000e740000002400 */
[----:B------:R1:W1:Y:S10]  /*ee90*/  MUFU.TANH R121, R210 ;  /* 0x000000d200797308 */ /* 0x0002740000002400 */
[----:B------:R1:W1:Y:S10]  /*eea0*/  MUFU.TANH R126, R208 ;  /* 0x000000d0007e7308 */ /* 0x0002740000002400 */
[----:B------:R1:W1:Y:S10]  /*eeb0*/  MUFU.TANH R125, R206 ;  /* 0x000000ce007d7308 */ /* 0x0002740000002400 */
[----:B------:R1:W1:Y:S10]  /*eec0*/  MUFU.TANH R124, R65 ;  /* 0x00000041007c7308 */ /* 0x0002740000002400 */
[----:B------:R1:W1:Y:S10]  /*eed0*/  MUFU.TANH R53, R66 ;  /* 0x0000004200357308 */ /* 0x0002740000002400 */
[----:B------:R1:W1:Y:S01]  /*eee0*/  MUFU.TANH R52, R67 ;  /* 0x0000004300347308 */ /* 0x0002620000002400 */
        /* <DEDUP_REMOVED lines=11> */
[----:B------:R-:W-:Y:S02]  /*efa0*/  IADD3 R9, R9, -0x80, RZ ;  /* 0xffffff8009097810 */ /* 0x000fe40007ffe0ff */
[----:B------:R-:W-:Y:S02]  /*efb0*/  IABS R5, R8 ;  /* 0x0000000800057213 */ /* 0x000fe40000000000 */
[----:B------:R-:W-:Y:S03]  /*efc0*/  LOP3.LUT R8, R8, c[0x0][0x2d0], RZ, 0x3c, !PT ;  /* 0x0000b40008087a12 */ /* 0x000fe600078e3cff */
[----:B--2---:R-:W2:Y:S02]  /*efd0*/  MUFU.RCP R2, R4 ;  /* 0x0000000400027308 */ /* 0x004ea40000001000 */
[----:B--2---:R-:W-:Y:S08]  /*efe0*/  IADD3 R6, R2, 0xffffffe, RZ ;  /* 0x0ffffffe02067810 */ /* 0x004ff00007ffe0ff */
[----:B------:R-:W2:Y:S02]  /*eff0*/  F2I.FTZ.U32.TRUNC.NTZ R7, R6 ;  /* 0x0000000600077305 */ /* 0x000ea4000021f000 */
[--C-:B--2---:R-:W-:Y:S02]  /*f000*/  IMAD.MOV R2, RZ, RZ, -R7.reuse ;  /* 0x000000ffff027224 */ /* 0x104fe400078e0a07 */
        /* <DEDUP_REMOVED lines=49> */
.L_x_1921:
        /* <DEDUP_REMOVED lines=61> */
[C---:B---3--:R-:W-:Y:S03]  /*f6f0*/  @!P3 LEA R16, P1, R2.reuse, R192, 0x1 ;  /* 0x000000c00210b211 */ /* 0x048fe600078208ff */
        /* <DEDUP_REMOVED lines=29> */
.L_x_1920:
[----:B--234-:R-:W-:Y:S01]  /*f8d0*/  IADD3 R120, R178, -0x1, RZ ;  /* 0xffffffffb2787810 */ /* 0x01cfe20007ffe0ff */
[----:B------:R-:W-:Y:S03]  /*f8e0*/  LDSM.16.MT88.4 R20, [R118+0x9000] ;  /* 0x009000007614783b */ /* 0x000fe60000004200 */
[----:B------:R-:W-:Y:S04]  /*f8f0*/  LEA R2, R120, R177, 0x7 ;  /* 0x000000b178027211 */ /* 0x000fe800078e38ff */
[----:B------:R-:W-:Y:S01]  /*f900*/  I2F R11, R2 ;  /* 0x00000002000b7306 */ /* 0x000fe20000201400 */
[C---:B------:R-:W-:Y:S01]  /*f910*/  IADD3 R10, R2.reuse, 0x1, RZ ;  /* 0x00000001020a7810 */ /* 0x040fe20007ffe0ff */
[----:B------:R-:W-:Y:S01]  /*f920*/  LDSM.16.MT88.4 R28, [R168+0xb000] ;  /* 0x00b00000a81c783b */ /* 0x000fe20000004200 */
[C---:B------:R-:W-:Y:S02]  /*f930*/  IADD3 R6, R2.reuse, 0x18, RZ ;  /* 0x0000001802067810 */ /* 0x040fe40007ffe0ff */
[C---:B------:R-:W-:Y:S02]  /*f940*/  IADD3 R9, R2.reuse, 0x8, RZ ;  /* 0x0000000802097810 */ /* 0x040fe40007ffe0ff */
[C---:B-1----:R-:W-:Y:S02]  /*f950*/  IADD3 R67, R2.reuse, 0x41, RZ ;  /* 0x0000004102437810 */ /* 0x042fe40007ffe0ff */
[C---:B------:R-:W-:Y:S01]  /*f960*/  IADD3 R65, R2.reuse, 0x48, RZ ;  /* 0x0000004802417810 */ /* 0x040fe20007ffe0ff */
[----:B------:R-:W-:Y:S01]  /*f970*/  I2F R10, R10 ;  /* 0x0000000a000a7306 */ /* 0x000fe20000201400 */
[----:B------:R-:W-:Y:S01]  /*f980*/  LDSM.16.MT88.4 R36, [R118+0xb000] ;  /* 0x00b000007624783b */ /* 0x000fe20000004200 */
[C---:B------:R-:W-:Y:S02]  /*f990*/  IADD3 R51, R2.reuse, 0x10, RZ ;  /* 0x0000001002337810 */ /* 0x040fe40007ffe0ff */
[C---:B------:R-:W-:Y:S02]  /*f9a0*/  IADD3 R19, R2.reuse, 0x29, RZ ;  /* 0x0000002902137810 */ /* 0x040fe40007ffe0ff */
[C---:B------:R-:W-:Y:S02]  /*f9b0*/  IADD3 R49, R2.reuse, 0x11, RZ ;  /* 0x0000001102317810 */ /* 0x040fe40007ffe0ff */
[C---:B------:R-:W-:Y:S01]  /*f9c0*/  IADD3 R4, R2.reuse, 0x19, RZ ;  /* 0x0000001902047810 */ /* 0x040fe20007ffe0ff */
[----:B------:R-:W-:Y:S01]  /*f9d0*/  LDSM.16.MT88.4 R44, [R168+0xd000] ;  /* 0x00d00000a82c783b */ /* 0x000fe20000004200 */
[----:B------:R-:W-:Y:S01]  /*f9e0*/  I2F R6, R6 ;  /* 0x0000000600067306 */ /* 0x000fe20000201400 */
[C---:B------:R-:W-:Y:S02]  /*f9f0*/  IADD3 R8, R2.reuse, 0x9, RZ ;  /* 0x0000000902087810 */ /* 0x040fe40007ffe0ff */
[C---:B------:R-:W-:Y:S02]  /*fa00*/  IADD3 R17, R2.reuse, 0x30, RZ ;  /* 0x0000003002117810 */ /* 0x040fe40007ffe0ff */
[C---:B------:R-:W-:Y:S02]  /*fa10*/  IADD3 R15, R2.reuse, 0x31, RZ ;  /* 0x00000031020f7810 */ /* 0x040fe40007ffe0ff */
[----:B------:R-:W-:Y:S01]  /*fa20*/  LDSM.16.MT88.4 R60, [R118+0xd000] ;  /* 0x00d00000763c783b */ /* 0x000fe20000004200 */
[C---:B------:R-:W-:Y:S02]  /*fa30*/  IADD3 R13, R2.reuse, 0x38, RZ ;  /* 0x00000038020d7810 */ /* 0x040fe40007ffe0ff */
[----:B------:R-:W-:Y:S01]  /*fa40*/  I2F R9, R9 ;  /* 0x0000000900097306 */ /* 0x000fe20000201400 */
[C---:B------:R-:W-:Y:S02]  /*fa50*/  IADD3 R7, R2.reuse, 0x20, RZ ;  /* 0x0000002002077810 */ /* 0x040fe40007ffe0ff */
[C---:B------:R-:W-:Y:S02]  /*fa60*/  IADD3 R5, R2.reuse, 0x21, RZ ;  /* 0x0000002102057810 */ /* 0x040fe40007ffe0ff */
[C---:B------:R-:W-:Y:S02]  /*fa70*/  IADD3 R3, R2.reuse, 0x28, RZ ;  /* 0x0000002802037810 */ /* 0x040fe40007ffe0ff */
[----:B------:R-:W-:Y:S03]  /*fa80*/  IADD3 R127, R2, 0x69, RZ ;  /* 0x00000069027f7810 */ /* 0x000fe60007ffe0ff */
        /* <DEDUP_REMOVED lines=18> */
[C---:B------:R-:W-:Y:S02]  /*fbb0*/  FFMA.FTZ R211, R0.reuse, R10, R211 ;  /* 0x0000000a00d37223 */ /* 0x040fe400000100d3 */
[C---:B------:R-:W-:Y:S01]  /*fbc0*/  FFMA.FTZ R50, R0.reuse, R6, R227 ;  /* 0x0000000600327223 */ /* 0x040fe200000100e3 */
[----:B------:R-:W-:Y:S01]  /*fbd0*/  FMNMX.FTZ R12, R205, R116, !PT ;  /* 0x00000074cd0c7209 */ /* 0x000fe20007810000 */
[C---:B------:R-:W-:Y:S01]  /*fbe0*/  FFMA.FTZ R203, R0.reuse, R6, R203 ;  /* 0x0000000600cb7223 */ /* 0x040fe200000100cb */
[----:B------:R-:W1:Y:S01]  /*fbf0*/  I2F R11, R11 ;  /* 0x0000000b000b7306 */ /* 0x000e620000201400 */
[----:B------:R-:W-:Y:S01]  /*fc00*/  FMNMX.FTZ R6, R209, R117, !PT ;  /* 0x00000075d1067209 */ /* 0x000fe20007810000 */
[C---:B------:R-:W-:Y:S02]  /*fc10*/  FFMA.FTZ R207, R0.reuse, R10, R207 ;  /* 0x0000000a00cf7223 */ /* 0x040fe400000100cf */
[CC--:B------:R-:W-:Y:S01]  /*fc20*/  FFMA.FTZ R217, R0.reuse, R9.reuse, R217 ;  /* 0x0000000900d97223 */ /* 0x0c0fe200000100d9 */
[----:B------:R-:W-:Y:S01]  /*fc30*/  FMNMX.FTZ R6, R211, R6, !PT ;  /* 0x00000006d3067209 */ /* 0x000fe20007810000 */
[C---:B------:R-:W-:Y:S02]  /*fc40*/  FFMA.FTZ R219, R0.reuse, R8, R219 ;  /* 0x0000000800db7223 */ /* 0x040fe400000100db */
[C---:B------:R-:W-:Y:S01]  /*fc50*/  FFMA.FTZ R213, R0.reuse, R9, R213 ;  /* 0x0000000900d57223 */ /* 0x040fe200000100d5 */
[----:B------:R-:W-:Y:S01]  /*fc60*/  FMNMX.FTZ R10, R217, R6, !PT ;  /* 0x00000006d90a7209 */ /* 0x000fe20007810000 */
[C---:B------:R-:W-:Y:S01]  /*fc70*/  FFMA.FTZ R204, R0.reuse, R51, R204 ;  /* 0x0000003300cc7223 */ /* 0x040fe200000100cc */
[----:B------:R-:W-:Y:S01]  /*fc80*/  FMNMX.FTZ R6, R207, R12, !PT ;  /* 0x0000000ccf067209 */ /* 0x000fe20007810000 */
[----:B------:R-:W-:Y:S01]  /*fc90*/  FFMA.FTZ R215, R0, R8, R215 ;  /* 0x0000000800d77223 */ /* 0x000fe200000100d7 */
[----:B------:R-:W-:Y:S01]  /*fca0*/  IADD3 R9, R2, 0x40, RZ ;  /* 0x0000004002097810 */ /* 0x000fe20007ffe0ff */
[CC--:B------:R-:W-:Y:S01]  /*fcb0*/  FFMA.FTZ R164, R0.reuse, R19.reuse, R164 ;  /* 0x0000001300a47223 */ /* 0x0c0fe200000100a4 */
[----:B------:R-:W-:Y:S01]  /*fcc0*/  FMNMX.FTZ R6, R213, R6, !PT ;  /* 0x00000006d5067209 */ /* 0x000fe20007810000 */
[C---:B------:R-:W-:Y:S01]  /*fcd0*/  FFMA.FTZ R149, R0.reuse, R19, R149 ;  /* 0x0000001300957223 */ /* 0x040fe20000010095 */
[----:B------:R-:W-:Y:S01]  /*fce0*/  FMNMX.FTZ R19, R219, R10, !PT ;  /* 0x0000000adb137209 */ /* 0x000fe20007810000 */
[C---:B------:R-:W-:Y:S01]  /*fcf0*/  FFMA.FTZ R51, R0.reuse, R51, R223 ;  /* 0x0000003300337223 */ /* 0x040fe200000100df */
[----:B------:R-:W2:Y:S01]  /*fd00*/  I2F R9, R9 ;  /* 0x0000000900097306 */ /* 0x000ea20000201400 */
[CC--:B------:R-:W-:Y:S01]  /*fd10*/  FFMA.FTZ R202, R0.reuse, R49.reuse, R202 ;  /* 0x0000003100ca7223 */ /* 0x0c0fe200000100ca */
[----:B------:R-:W-:Y:S01]  /*fd20*/  FMNMX.FTZ R6, R215, R6, !PT ;  /* 0x00000006d7067209 */ /* 0x000fe20007810000 */
[----:B------:R-:W-:Y:S01]  /*fd30*/  FFMA.FTZ R49, R0, R49, R221 ;  /* 0x0000003100317223 */ /* 0x000fe200000100dd */
[----:B------:R-:W-:Y:S01]  /*fd40*/  FMNMX.FTZ R19, R204, R19, !PT ;  /* 0x00000013cc137209 */ /* 0x000fe20007810000 */
[C---:B------:R-:W-:Y:S01]  /*fd50*/  FFMA.FTZ R48, R0.reuse, R4, R225 ;  /* 0x0000000400307223 */ /* 0x040fe200000100e1 */
        /* <DEDUP_REMOVED lines=23> */
[----:B------:R-:W-:Y:S01]  /*fed0*/  FFMA.FTZ R161, R0, R15, R161 ;  /* 0x0000000f00a17223 */ /* 0x000fe200000100a1 */
[----:B------:R-:W-:Y:S01]  /*fee0*/  IADD3 R4, R2, 0x49, RZ ;  /* 0x0000004902047810 */ /* 0x000fe20007ffe0ff */
[----:B------:R-:W-:Y:S01]  /*fef0*/  FFMA.FTZ R66, R0, R65, R235 ;  /* 0x0000004100427223 */ /* 0x000fe200000100eb */
[----:B------:R-:W-:Y:S01]  /*ff00*/  FMNMX.FTZ R19, R164, R19, !PT ;  /* 0x00000013a4137209 */ /* 0x000fe20007810000 */
[C---:B------:R-:W-:Y:S01]  /*ff10*/  FFMA.FTZ R65, R0.reuse, R65, R231 ;  /* 0x0000004100417223 */ /* 0x040fe200000100e7 */
[----:B------:R-:W-:Y:S01]  /*ff20*/  FMNMX.FTZ R6, R165, R6, !PT ;  /* 0x00000006a5067209 */ /* 0x000fe20007810000 */
[----:B------:R-:W-:Y:S01]  /*ff30*/  FFMA.FTZ R159, R0, R13, R159 ;  /* 0x0000000d009f7223 */ /* 0x000fe2000001009f */
[----:B------:R-:W3:Y:S01]  /*ff40*/  I2F R4, R4 ;  /* 0x0000000400047306 */ /* 0x000ee20000201400 */
[----:B------:R-:W-:Y:S01]  /*ff50*/  IADD3 R7, R2, 0x50, RZ ;  /* 0x0000005002077810 */ /* 0x000fe20007ffe0ff */
[----:B------:R-:W-:Y:S01]  /*ff60*/  FFMA.FTZ R152, R0, R67, R152 ;  /* 0x0000004300987223 */ /* 0x000fe20000010098 */
[----:B------:R-:W-:Y:S01]  /*ff70*/  FMNMX.FTZ R19, R156, R19, !PT ;  /* 0x000000139c137209 */ /* 0x000fe20007810000 */
[C---:B------:R-:W-:Y:S01]  /*ff80*/  FFMA.FTZ R67, R0.reuse, R67, R229 ;  /* 0x0000004300437223 */ /* 0x040fe200000100e5 */
[----:B------:R-:W-:Y:S01]  /*ff90*/  FMNMX.FTZ R6, R149, R6, !PT ;  /* 0x0000000695067209 */ /* 0x000fe20007810000 */
[----:B-1----:R-:W-:Y:S01]  /*ffa0*/  FFMA.FTZ R158, R0, R11, R158 ;  /* 0x0000000b009e7223 */ /* 0x002fe2000001009e */
[----:B------:R-:W-:Y:S01]  /*ffb0*/  IADD3 R5, R2, 0x51, RZ ;  /* 0x0000005102057810 */ /* 0x000fe20007ffe0ff */
[----:B--2---:R-:W-:Y:S01]  /*ffc0*/  FFMA.FTZ R154, R0, R9, R154 ;  /* 0x00000009009a7223 */ /* 0x004fe2000001009a */
[----:B------:R-:W-:Y:S01]  /*ffd0*/  FMNMX.FTZ R19, R162, R19, !PT ;  /* 0x00000013a2137209 */ /* 0x000fe20007810000 */
[----:B------:R-:W1:Y:S01]  /*ffe0*/  I2F R7, R7 ;  /* 0x0000000700077306 */ /* 0x000e620000201400 */
[----:B------:R-:W-:Y:S01]  /*fff0*/  FMNMX.FTZ R6, R163, R6, !PT ;  /* 0x00000006a3067209 */ /* 0x000fe20007810000 */
[----:B------:R-:W-:Y:S01]  /*10000*/  FFMA.FTZ R157, R0, R11, R157 ;  /* 0x0000000b009d7223 */ /* 0x000fe2000001009d */
[----:B------:R-:W-:Y:S01]  /*10010*/  IADD3 R3, R2, 0x58, RZ ;  /* 0x0000005802037810 */ /* 0x000fe20007ffe0ff */
[----:B------:R-:W-:Y:S01]  /*10020*/  FFMA.FTZ R155, R0, R9, R155 ;  /* 0x00000009009b7223 */ /* 0x000fe2000001009b */
[----:B------:R-:W-:Y:S01]  /*10030*/  FMNMX.FTZ R19, R160, R19, !PT ;  /* 0x00000013a0137209 */ /* 0x000fe20007810000 */
[----:B------:R-:W-:Y:S01]  /*10040*/  FFMA.FTZ R127, R0, R127, R237 ;  /* 0x0000007f007f7223 */ /* 0x000fe200000100ed */
[----:B------:R-:W-:Y:S02]  /*10050*/  FMNMX.FTZ R6, R161, R6, !PT ;  /* 0x00000006a1067209 */ /* 0x000fe40007810000 */
        /* <DEDUP_REMOVED lines=12> */
[CC--:B-1----:R-:W-:Y:S01]  /*10120*/  FFMA.FTZ R148, R0.reuse, R7.reuse, R148 ;  /* 0x0000000700947223 */ /* 0x0c2fe20000010094 */
[----:B------:R-:W-:Y:S01]  /*10130*/  FMNMX.FTZ R6, R155, R6, !PT ;  /* 0x000000069b067209 */ /* 0x000fe20007810000 */
[----:B------:R-:W-:Y:S01]  /*10140*/  FFMA.FTZ R145, R0, R7, R145 ;  /* 0x0000000700917223 */ /* 0x000fe20000010091 */
[----:B------:R-:W-:Y:S02]  /*10150*/  IADD3 R9, R2, 0x68, RZ ;  /* 0x0000006802097810 */ /* 0x000fe40007ffe0ff */
[----:B------:R-:W-:Y:S01]  /*10160*/  FMNMX.FTZ R19, R66, R19, !PT ;  /* 0x0000001342137209 */ /* 0x000fe20007810000 */
[----:B------:R-:W1:Y:S01]  /*10170*/  I2F R17, R8 ;  /* 0x0000000800117306 */ /* 0x000e620000201400 */
[----:B------:R-:W-:Y:S02]  /*10180*/  FMNMX.FTZ R6, R67, R6, !PT ;  /* 0x0000000643067209 */ /* 0x000fe40007810000 */
[----:B------:R-:W-:Y:S01]  /*10190*/  FMNMX.FTZ R7, R64, R19, !PT ;  /* 0x0000001340077209 */ /* 0x000fe20007810000 */
[CC--:B--2---:R-:W-:Y:S01]  /*101a0*/  FFMA.FTZ R146, R0.reuse, R5.reuse, R146 ;  /* 0x0000000500927223 */ /* 0x0c4fe20000010092 */
[----:B------:R-:W-:Y:S01]  /*101b0*/  FMNMX.FTZ R6, R65, R6, !PT ;  /* 0x0000000641067209 */ /* 0x000fe20007810000 */
[----:B------:R-:W-:Y:S01]  /*101c0*/  FFMA.FTZ R143, R0, R5, R143 ;  /* 0x00000005008f7223 */ /* 0x000fe2000001008f */
[----:B------:R-:W-:Y:S02]  /*101d0*/  IADD3 R15, R2, 0x70, RZ ;  /* 0x00000070020f7810 */ /* 0x000fe40007ffe0ff */
[----:B------:R-:W-:Y:S01]  /*101e0*/  FMNMX.FTZ R7, R148, R7, !PT ;  /* 0x0000000794077209 */ /* 0x000fe20007810000 */
[----:B------:R-:W2:Y:S01]  /*101f0*/  I2F R13, R13 ;  /* 0x0000000d000d7306 */ /* 0x000ea20000201400 */
[----:B------:R-:W-:Y:S02]  /*10200*/  FMNMX.FTZ R6, R147, R6, !PT ;  /* 0x0000000693067209 */ /* 0x000fe40007810000 */
[----:B------:R-:W-:Y:S01]  /*10210*/  IADD3 R4, R2, 0x71, RZ ;  /* 0x0000007102047810 */ /* 0x000fe20007ffe0ff */
[----:B---3--:R-:W-:Y:S01]  /*10220*/  FFMA.FTZ R144, R0, R3, R144 ;  /* 0x0000000300907223 */ /* 0x008fe20000010090 */
[----:B------:R-:W-:Y:S01]  /*10230*/  FMNMX.FTZ R7, R146, R7, !PT ;  /* 0x0000000792077209 */ /* 0x000fe20007810000 */
[----:B------:R-:W-:Y:S01]  /*10240*/  FFMA.FTZ R139, R0, R3, R139 ;  /* 0x00000003008b7223 */ /* 0x000fe2000001008b */
[----:B------:R-:W-:Y:S02]  /*10250*/  FMNMX.FTZ R6, R145, R6, !PT ;  /* 0x0000000691067209 */ /* 0x000fe40007810000 */
[----:B------:R-:W-:Y:S01]  /*10260*/  IADD3 R5, R2, 0x78, RZ ;  /* 0x0000007802057810 */ /* 0x000fe20007ffe0ff */
[----:B------:R-:W3:Y:S01]  /*10270*/  I2F R11, R11 ;  /* 0x0000000b000b7306 */ /* 0x000ee20000201400 */
[----:B------:R-:W-:Y:S02]  /*10280*/  FMNMX.FTZ R7, R144, R7, !PT ;  /* 0x0000000790077209 */ /* 0x000fe40007810000 */
[----:B------:R-:W-:Y:S01]  /*10290*/  FMNMX.FTZ R6, R143, R6, !PT ;  /* 0x000000068f067209 */ /* 0x000fe20007810000 */
[-C--:B-1----:R-:W-:Y:S01]  /*102a0*/  FFMA.FTZ R142, R0, R17.reuse, R142 ;  /* 0x00000011008e7223 */ /* 0x082fe2000001008e */
[----:B------:R-:W-:Y:S01]  /*102b0*/  IADD3 R3, R2, 0x79, RZ ;  /* 0x0000007902037810 */ /* 0x000fe20007ffe0ff */
[----:B------:R-:W-:Y:S01]  /*102c0*/  FFMA.FTZ R135, R0, R17, R135 ;  /* 0x0000001100877223 */ /* 0x000fe20000010087 */
[----:B------:R-:W-:Y:S02]  /*102d0*/  FMNMX.FTZ R6, R139, R6, !PT ;  /* 0x000000068b067209 */ /* 0x000fe40007810000 */
[----:B------:R-:W-:Y:S01]  /*102e0*/  FMNMX.FTZ R7, R142, R7, !PT ;  /* 0x000000078e077209 */ /* 0x000fe20007810000 */
[----:B------:R-:W1:Y:S01]  /*102f0*/  I2F R9, R9 ;  /* 0x0000000900097306 */ /* 0x000e620000201400 */
[----:B------:R-:W-:Y:S01]  /*10300*/  FMNMX.FTZ R6, R135, R6, !PT ;  /* 0x0000000687067209 */ /* 0x000fe20007810000 */
[CC--:B--2---:R-:W-:Y:S02]  /*10310*/  FFMA.FTZ R134, R0.reuse, R13.reuse, R134 ;  /* 0x0000000d00867223 */ /* 0x0c4fe40000010086 */
[----:B------:R-:W-:Y:S03]  /*10320*/  FFMA.FTZ R133, R0, R13, R133 ;  /* 0x0000000d00857223 */ /* 0x000fe60000010085 */
[----:B------:R-:W-:Y:S03]  /*10330*/  FMNMX.FTZ R7, R134, R7, !PT ;  /* 0x0000000786077209 */ /* 0x000fe60007810000 */
[----:B------:R-:W2:Y:S01]  /*10340*/  I2F R15, R15 ;  /* 0x0000000f000f7306 */ /* 0x000ea20000201400 */
[----:B------:R-:W-:Y:S01]  /*10350*/  FMNMX.FTZ R6, R133, R6, !PT ;  /* 0x0000000685067209 */ /* 0x000fe20007810000 */
[CC--:B---3--:R-:W-:Y:S02]  /*10360*/  FFMA.FTZ R132, R0.reuse, R11.reuse, R132 ;  /* 0x0000000b00847223 */ /* 0x0c8fe40000010084 */
[----:B------:R-:W-:Y:S03]  /*10370*/  FFMA.FTZ R131, R0, R11, R131 ;  /* 0x0000000b00837223 */ /* 0x000fe60000010083 */
[----:B------:R-:W-:Y:S03]  /*10380*/  FMNMX.FTZ R7, R132, R7, !PT ;  /* 0x0000000784077209 */ /* 0x000fe60007810000 */
[----:B------:R-:W3:Y:S01]  /*10390*/  I2F R4, R4 ;  /* 0x0000000400047306 */ /* 0x000ee20000201400 */
[----:B------:R-:W-:Y:S01]  /*103a0*/  FMNMX.FTZ R6, R131, R6, !PT ;  /* 0x0000000683067209 */ /* 0x000fe20007810000 */
[CC--:B-1----:R-:W-:Y:S02]  /*103b0*/  FFMA.FTZ R130, R0.reuse, R9.reuse, R130 ;  /* 0x0000000900827223 */ /* 0x0c2fe40000010082 */
[----:B------:R-:W-:Y:S03]  /*103c0*/  FFMA.FTZ R129, R0, R9, R129 ;  /* 0x0000000900817223 */ /* 0x000fe60000010081 */
[----:B------:R-:W-:Y:S03]  /*103d0*/  FMNMX.FTZ R7, R130, R7, !PT ;  /* 0x0000000782077209 */ /* 0x000fe60007810000 */
[----:B------:R-:W1:Y:S01]  /*103e0*/  I2F R5, R5 ;  /* 0x0000000500057306 */ /* 0x000e620000201400 */
[----:B------:R-:W-:Y:S02]  /*103f0*/  FMNMX.FTZ R6, R129, R6, !PT ;  /* 0x0000000681067209 */ /* 0x000fe40007810000 */
[----:B------:R-:W-:Y:S01]  /*10400*/  FMNMX.FTZ R7, R128, R7, !PT ;  /* 0x0000000780077209 */ /* 0x000fe20007810000 */
[CC--:B--2---:R-:W-:Y:S02]  /*10410*/  FFMA.FTZ R126, R0.reuse, R15.reuse, R126 ;  /* 0x0000000f007e7223 */ /* 0x0c4fe4000001007e */
[----:B------:R-:W-:Y:S02]  /*10420*/  FFMA.FTZ R122, R0, R15, R239 ;  /* 0x0000000f007a7223 */ /* 0x000fe400000100ef */
[----:B------:R-:W-:Y:S01]  /*10430*/  LDSM.16.MT88.4 R12, [R168+0x9000] ;  /* 0x00900000a80c783b */ /* 0x000fe20000004200 */
[----:B------:R-:W-:Y:S01]  /*10440*/  FMNMX.FTZ R2, R126, R7, !PT ;  /* 0x000000077e027209 */ /* 0x000fe20007810000 */
[----:B------:R-:W2:Y:S01]  /*10450*/  I2F R3, R3 ;  /* 0x0000000300037306 */ /* 0x000ea20000201400 */
[----:B------:R-:W-:Y:S01]  /*10460*/  FMNMX.FTZ R7, R127, R6, !PT ;  /* 0x000000067f077209 */ /* 0x000fe20007810000 */
[CC--:B---3--:R-:W-:Y:S02]  /*10470*/  FFMA.FTZ R125, R0.reuse, R4.reuse, R125 ;  /* 0x00000004007d7223 */ /* 0x0c8fe4000001007d */
[----:B------:R-:W-:Y:S01]  /*10480*/  FFMA.FTZ R121, R0, R4, R121 ;  /* 0x0000000400797223 */ /* 0x000fe20000010079 */
[----:B------:R-:W-:Y:S02]  /*10490*/  FMNMX.FTZ R4, R122, R7, !PT ;  /* 0x000000077a047209 */ /* 0x000fe40007810000 */
[----:B------:R-:W-:Y:S02]  /*104a0*/  FMNMX.FTZ R2, R125, R2, !PT ;  /* 0x000000027d027209 */ /* 0x000fe40007810000 */
[----:B------:R-:W-:Y:S01]  /*104b0*/  FMNMX.FTZ R4, R121, R4, !PT ;  /* 0x0000000479047209 */ /* 0x000fe20007810000 */
[CC--:B-1----:R-:W-:Y:S02]  /*104c0*/  FFMA.FTZ R53, R0.reuse, R5.reuse, R53 ;  /* 0x0000000500357223 */ /* 0x0c2fe40000010035 */
[C---:B------:R-:W-:Y:S03]  /*104d0*/  FFMA.FTZ R123, R0.reuse, R5, R123 ;  /* 0x00000005007b7223 */ /* 0x040fe6000001007b */
[----:B------:R-:W-:Y:S01]  /*104e0*/  FMNMX.FTZ R9, R53, R2, !PT ;  /* 0x0000000235097209 */ /* 0x000fe20007810000 */
[CC--:B--2---:R-:W-:Y:S02]  /*104f0*/  FFMA.FTZ R52, R0.reuse, R3.reuse, R52 ;  /* 0x0000000300347223 */ /* 0x0c4fe40000010034 */
[----:B------:R-:W-:Y:S01]  /*10500*/  FFMA.FTZ R124, R0, R3, R124 ;  /* 0x00000003007c7223 */ /* 0x000fe2000001007c */
[----:B------:R-:W-:Y:S02]  /*10510*/  FMNMX.FTZ R3, R123, R4, !PT ;  /* 0x000000047b037209 */ /* 0x000fe40007810000 */
[----:B------:R-:W-:Y:S02]  /*10520*/  FMNMX.FTZ R7, R52, R9, !PT ;  /* 0x0000000934077209 */ /* 0x000fe40007810000 */
[----:B------:R-:W-:Y:S03]  /*10530*/  FMNMX.FTZ R8, R124, R3, !PT ;  /* 0x000000037c087209 */ /* 0x000fe60007810000 */
[----:B------:R-:W1:Y:S08]  /*10540*/  SHFL.BFLY PT, R2, R7, 0x2, 0x1f ;  /* 0x0c401f0007027f89 */ /* 0x000e7000000e0000 */
        /* <DEDUP_REMOVED lines=14> */
[----:B------:R-:W-:Y:S01]  /*10630*/  FMUL.FTZ R116, R3, c[0x0][0x23c] ;  /* 0x00008f0003747a20 */ /* 0x000fe20000410000 */
[----:B------:R-:W1:Y:S01]  /*10640*/  MUFU.EX2 R54, R54 ;  /* 0x0000003600367308 */ /* 0x000e620000000800 */
[----:B------:R-:W-:Y:S02]  /*10650*/  FMUL.FTZ R55, R4, c[0x0][0x23c] ;  /* 0x00008f0004377a20 */ /* 0x000fe40000410000 */
[--C-:B------:R-:W-:Y:S01]  /*10660*/  FFMA.FTZ R151, R209, c[0x0][0x23c], -R117.reuse ;  /* 0x00008f00d1977a23 */ /* 0x100fe20000010875 */
[----:B------:R-:W-:Y:S01]  /*10670*/  FSEL R116, R116, RZ, P0 ;  /* 0x000000ff74747208 */ /* 0x000fe20000000000 */
[--C-:B------:R-:W-:Y:S01]  /*10680*/  FFMA.FTZ R150, R211, c[0x0][0x23c], -R117.reuse ;  /* 0x00008f00d3967a23 */ /* 0x100fe20000010875 */
[----:B------:R-:W-:Y:S01]  /*10690*/  ISETP.GT.AND P0, PT, R178, 0x1, PT ;  /* 0x00000001b200780c */ /* 0x000fe20003f04270 */
[--C-:B------:R-:W-:Y:S01]  /*106a0*/  FFMA.FTZ R141, R217, c[0x0][0x23c], -R117.reuse ;  /* 0x00008f00d98d7a23 */ /* 0x100fe20000010875 */
[----:B------:R-:W-:Y:S01]  /*106b0*/  MOV R178, R120 ;  /* 0x0000007800b27202 */ /* 0x000fe20000000f00 */
        /* <DEDUP_REMOVED lines=44> */
[----:B------:R-:W-:Y:S02]  /*10980*/  FMUL.FTZ R51, R54, R71 ;  /* 0x0000004736337220 */ /* 0x000fe40000410000 */
[--C-:B------:R-:W-:Y:S02]  /*10990*/  FFMA.FTZ R77, R49, c[0x0][0x23c], -R116.reuse ;  /* 0x00008f00314d7a23 */ /* 0x100fe40000010874 */
[----:B------:R-:W-:Y:S01]  /*109a0*/  FMUL.FTZ R49, R55, R69 ;  /* 0x0000004537317220 */ /* 0x000fe20000410000 */
[----:B------:R-:W-:Y:S01]  /*109b0*/  MUFU.EX2 R138, R138 ;  /* 0x0000008a008a7308 */ /* 0x000fe20000000800 */
[--C-:B------:R-:W-:Y:S02]  /*109c0*/  FFMA.FTZ R76, R202, c[0x0][0x23c], -R117.reuse ;  /* 0x00008f00ca4c7a23 */ /* 0x100fe40000010875 */
[--C-:B------:R-:W-:Y:S02]  /*109d0*/  FFMA.FTZ R79, R204, c[0x0][0x23c], -R117.reuse ;  /* 0x00008f00cc4f7a23 */ /* 0x100fe40000010875 */
[--C-:B------:R-:W-:Y:S02]  /*109e0*/  FFMA.FTZ R87, R198, c[0x0][0x23c], -R117.reuse ;  /* 0x00008f00c6577a23 */ /* 0x100fe40000010875 */
[--C-:B------:R-:W-:Y:S02]  /*109f0*/  FFMA.FTZ R85, R166, c[0x0][0x23c], -R117.reuse ;  /* 0x00008f00a6557a23 */ /* 0x100fe40000010875 */
[--C-:B------:R-:W-:Y:S01]  /*10a00*/  FFMA.FTZ R84, R164, c[0x0][0x23c], -R117.reuse ;  /* 0x00008f00a4547a23 */ /* 0x100fe20000010875 */
[----:B------:R-:W2:Y:S01]  /*10a10*/  MUFU.EX2 R137, R137 ;  /* 0x0000008900897308 */ /* 0x000ea20000000800 */
[--C-:B------:R-:W-:Y:S02]  /*10a20*/  FFMA.FTZ R86, R167, c[0x0][0x23c], -R116.reuse ;  /* 0x00008f00a7567a23 */ /* 0x100fe40000010874 */
[--C-:B------:R-:W-:Y:S01]  /*10a30*/  FFMA.FTZ R93, R53, c[0x0][0x23c], -R117.reuse ;  /* 0x00008f00355d7a23 */ /* 0x100fe20000010875 */
[----:B-1----:R-:W-:Y:S01]  /*10a40*/  F2FP.PACK_AB R56, R140, R153 ;  /* 0x000000998c38723e */ /* 0x002fe200000000ff */
[----:B------:R-:W-:Y:S02]  /*10a50*/  FFMA.FTZ R94, R125, c[0x0][0x23c], -R117 ;  /* 0x00008f007d5e7a23 */ /* 0x000fe40000010875 */
[--C-:B------:R-:W-:Y:S02]  /*10a60*/  FFMA.FTZ R92, R122, c[0x0][0x23c], -R116.reuse ;  /* 0x00008f007a5c7a23 */ /* 0x100fe40000010874 */
[--C-:B------:R-:W-:Y:S01]  /*10a70*/  FFMA.FTZ R143, R143, c[0x0][0x23c], -R116.reuse ;  /* 0x00008f008f8f7a23 */ /* 0x100fe20000010874 */
[----:B------:R-:W-:Y:S01]  /*10a80*/  MUFU.EX2 R76, R76 ;  /* 0x0000004c004c7308 */ /* 0x000fe20000000800 */
[--C-:B------:R-:W-:Y:S02]  /*10a90*/  FFMA.FTZ R139, R139, c[0x0][0x23c], -R116.reuse ;  /* 0x00008f008b8b7a23 */ /* 0x100fe40000010874 */
[----:B------:R-:W-:Y:S02]  /*10aa0*/  FFMA.FTZ R153, R55, R194, R153 ;  /* 0x000000c237997223 */ /* 0x000fe40000010099 */
[--C-:B------:R-:W-:Y:S02]  /*10ab0*/  FFMA.FTZ R134, R134, c[0x0][0x23c], -R117.reuse ;  /* 0x00008f0086867a23 */ /* 0x100fe40000010875 */
[--C-:B------:R-:W-:Y:S02]  /*10ac0*/  FFMA.FTZ R130, R130, c[0x0][0x23c], -R117.reuse ;  /* 0x00008f0082827a23 */ /* 0x100fe40000010875 */
[----:B------:R-:W-:Y:S01]  /*10ad0*/  FFMA.FTZ R126, R126, c[0x0][0x23c], -R117 ;  /* 0x00008f007e7e7a23 */ /* 0x000fe20000010875 */
[----:B------:R-:W-:Y:S01]  /*10ae0*/  MUFU.EX2 R77, R77 ;  /* 0x0000004d004d7308 */ /* 0x000fe20000000800 */
[--C-:B------:R-:W-:Y:S02]  /*10af0*/  FFMA.FTZ R157, R157, c[0x0][0x23c], -R116.reuse ;  /* 0x00008f009d9d7a23 */ /* 0x100fe40000010874 */
[--C-:B------:R-:W-:Y:S01]  /*10b00*/  FFMA.FTZ R155, R155, c[0x0][0x23c], -R116.reuse ;  /* 0x00008f009b9b7a23 */ /* 0x100fe20000010874 */
[----:B--2---:R-:W-:Y:S01]  /*10b10*/  F2FP.PACK_AB R58, R137, R138 ;  /* 0x0000008a893a723e */ /* 0x004fe200000000ff */
[--C-:B------:R-:W-:Y:S02]  /*10b20*/  FFMA.FTZ R147, R147, c[0x0][0x23c], -R116.reuse ;  /* 0x00008f0093937a23 */ /* 0x100fe40000010874 */
[----:B------:R-:W-:Y:S02]  /*10b30*/  FFMA.FTZ R151, R54, R195, R151 ;  /* 0x000000c336977223 */ /* 0x000fe40000010097 */
[----:B------:R-:W-:Y:S01]  /*10b40*/  FADD.FTZ R153, R140, R153 ;  /* 0x000000998c997221 */ /* 0x000fe20000010000 */
[----:B------:R-:W-:Y:S01]  /*10b50*/  MUFU.EX2 R87, R87 ;  /* 0x0000005700577308 */ /* 0x000fe20000000800 */
[C---:B------:R-:W-:Y:S05]  /*10b60*/  HMMA.16816.F32 R4, R56.reuse, R12, R4 ;  /* 0x0000000c3804723c */ /* 0x040fea0000001804 */
[----:B------:R-:W-:Y:S02]  /*10b70*/  FADD.FTZ R138, R138, R153 ;  /* 0x000000998a8a7221 */ /* 0x000fe40000010000 */
[C---:B------:R-:W-:Y:S01]  /*10b80*/  FMUL.FTZ R12, R55.reuse, R104 ;  /* 0x00000068370c7220 */ /* 0x040fe20000410000 */
[C---:B------:R-:W-:Y:S01]  /*10b90*/  HMMA.16816.F32 R8, R56.reuse, R14, R8 ;  /* 0x0000000e3808723c */ /* 0x040fe20000001808 */
[----:B------:R-:W1:Y:S03]  /*10ba0*/  MUFU.EX2 R79, R79 ;  /* 0x0000004f004f7308 */ /* 0x000e660000000800 */
[----:B------:R-:W-:Y:S02]  /*10bb0*/  FMUL.FTZ R13, R55, R105 ;  /* 0x00000069370d7220 */ /* 0x000fe40000410000 */
[----:B------:R-:W-:Y:S02]  /*10bc0*/  FADD.FTZ R150, R150, R151 ;  /* 0x0000009796967221 */ /* 0x000fe40000010000 */
[C---:B------:R-:W-:Y:S03]  /*10bd0*/  FMUL.FTZ R14, R54.reuse, R106 ;  /* 0x0000006a360e7220 */ /* 0x040fe60000410000 */
[----:B------:R-:W2:Y:S01]  /*10be0*/  MUFU.EX2 R78, R78 ;  /* 0x0000004e004e7308 */ /* 0x000ea20000000800 */
[----:B------:R-:W-:Y:S02]  /*10bf0*/  FMUL.FTZ R15, R54, R107 ;  /* 0x0000006b360f7220 */ /* 0x000fe40000410000 */
[--C-:B------:R-:W-:Y:S02]  /*10c00*/  FFMA.FTZ R151, R148, c[0x0][0x23c], -R117.reuse ;  /* 0x00008f0094977a23 */ /* 0x100fe40000010875 */
[----:B------:R-:W-:Y:S02]  /*10c10*/  FFMA.FTZ R148, R135, c[0x0][0x23c], -R116 ;  /* 0x00008f0087947a23 */ /* 0x000fe40000010874 */
[----:B------:R-:W-:Y:S01]  /*10c20*/  FFMA.FTZ R135, R132, c[0x0][0x23c], -R117 ;  /* 0x00008f0084877a23 */ /* 0x000fe20000010875 */
[C---:B------:R-:W-:Y:S02]  /*10c30*/  HMMA.16816.F32 R12, R56.reuse, R20, R12 ;  /* 0x00000014380c723c */ /* 0x040fe4000000180c */
[----:B------:R-:W-:Y:S01]  /*10c40*/  MUFU.EX2 R85, R85 ;  /* 0x0000005500557308 */ /* 0x000fe20000000800 */
[----:B------:R-:W-:Y:S02]  /*10c50*/  FADD.FTZ R141, R141, R150 ;  /* 0x000000968d8d7221 */ /* 0x000fe40000010000 */
[--C-:B------:R-:W-:Y:S02]  /*10c60*/  FFMA.FTZ R131, R131, c[0x0][0x23c], -R116.reuse ;  /* 0x00008f0083837a23 */ /* 0x100fe40000010874 */
[----:B------:R-:W-:Y:S01]  /*10c70*/  FADD.FTZ R136, R136, R141 ;  /* 0x0000008d88887221 */ /* 0x000fe20000010000 */
[C---:B------:R-:W-:Y:S04]  /*10c80*/  HMMA.16816.F32 R16, R56.reuse, R22, R16 ;  /* 0x000000163810723c */ /* 0x040fe80000001810 */
[C---:B------:R-:W-:Y:S01]  /*10c90*/  FMUL.FTZ R20, R55.reuse, R96 ;  /* 0x0000006037147220 */ /* 0x040fe20000410000 */
[----:B------:R-:W-:Y:S01]  /*10ca0*/  MUFU.EX2 R84, R84 ;  /* 0x0000005400547308 */ /* 0x000fe20000000800 */
[----:B------:R-:W-:Y:S02]  /*10cb0*/  FMUL.FTZ R21, R55, R97 ;  /* 0x0000006137157220 */ /* 0x000fe40000410000 */
        /* <DEDUP_REMOVED lines=27> */
[C---:B------:R-:W-:Y:S02]  /*10e70*/  FMUL.FTZ R37, R55.reuse, R81 ;  /* 0x0000005137257220 */ /* 0x040fe40000410000 */
[--C-:B------:R-:W-:Y:S02]  /*10e80*/  FFMA.FTZ R81, R48, c[0x0][0x23c], -R117.reuse ;  /* 0x00008f0030517a23 */ /* 0x100fe40000010875 */
[C---:B------:R-:W-:Y:S04]  /*10e90*/  FMUL.FTZ R38, R54.reuse, R82 ;  /* 0x0000005236267220 */ /* 0x040fe80000410000 */
[----:B------:R-:W-:Y:S01]  /*10ea0*/  FMUL.FTZ R39, R54, R83 ;  /* 0x0000005336277220 */ /* 0x000fe20000410000 */
[----:B------:R-:W-:Y:S01]  /*10eb0*/  MUFU.EX2 R89, R89 ;  /* 0x0000005900597308 */ /* 0x000fe20000000800 */
[----:B------:R-:W-:Y:S02]  /*10ec0*/  FMUL.FTZ R48, R55, R68 ;  /* 0x0000004437307220 */ /* 0x000fe40000410000 */
[--C-:B------:R-:W-:Y:S02]  /*10ed0*/  FFMA.FTZ R82, R50, c[0x0][0x23c], -R117.reuse ;  /* 0x00008f0032527a23 */ /* 0x100fe40000010875 */
[C---:B------:R-:W-:Y:S01]  /*10ee0*/  FMUL.FTZ R50, R54.reuse, R70 ;  /* 0x0000004636327220 */ /* 0x040fe20000410000 */
[C---:B------:R-:W-:Y:S01]  /*10ef0*/  HMMA.16816.F32 R36, R56.reuse, R44, R36 ;  /* 0x0000002c3824723c */ /* 0x040fe20000001824 */
[----:B------:R-:W-:Y:S02]  /*10f00*/  LDSM.16.MT88.4 R68, [R168+0xc000] ;  /* 0x00c00000a844783b */ /* 0x000fe40000004200 */
[--C-:B------:R-:W-:Y:S01]  /*10f10*/  FFMA.FTZ R80, R201, c[0x0][0x23c], -R116.reuse ;  /* 0x00008f00c9507a23 */ /* 0x100fe20000010874 */
[----:B------:R-:W-:Y:S01]  /*10f20*/  MUFU.EX2 R161, R161 ;  /* 0x000000a100a17308 */ /* 0x000fe20000000800 */
[----:B------:R-:W-:Y:S02]  /*10f30*/  FFMA.FTZ R90, R165, c[0x0][0x23c], -R116 ;  /* 0x00008f00a55a7a23 */ /* 0x000fe40000010874 */
[C---:B------:R-:W-:Y:S01]  /*10f40*/  FMUL.FTZ R44, R55.reuse, R72 ;  /* 0x00000048372c7220 */ /* 0x040fe20000410000 */
[C---:B------:R-:W-:Y:S04]  /*10f50*/  HMMA.16816.F32 R40, R56.reuse, R46, R40 ;  /* 0x0000002e3828723c */ /* 0x040fe80000001828 */
[----:B------:R-:W-:Y:S02]  /*10f60*/  FMUL.FTZ R45, R55, R73 ;  /* 0x00000049372d7220 */ /* 0x000fe40000410000 */
[----:B------:R-:W3:Y:S01]  /*10f70*/  MUFU.EX2 R82, R82 ;  /* 0x0000005200527308 */ /* 0x000ee20000000800 */
[C---:B------:R-:W-:Y:S02]  /*10f80*/  FMUL.FTZ R46, R54.reuse, R74 ;  /* 0x0000004a362e7220 */ /* 0x040fe40000410000 */
[----:B------:R-:W-:Y:S02]  /*10f90*/  FMUL.FTZ R47, R54, R75 ;  /* 0x0000004b362f7220 */ /* 0x000fe40000410000 */
[----:B------:R-:W-:Y:S01]  /*10fa0*/  LDSM.16.MT88.4 R72, [R168+0xc400] ;  /* 0x00c40000a848783b */ /* 0x000fe20000004200 */
[----:B------:R-:W-:Y:S02]  /*10fb0*/  FADD.FTZ R55, R137, R138 ;  /* 0x0000008a89377221 */ /* 0x000fe40000010000 */
[--C-:B------:R-:W-:Y:S02]  /*10fc0*/  FFMA.FTZ R137, R128, c[0x0][0x23c], -R117.reuse ;  /* 0x00008f0080897a23 */ /* 0x100fe40000010875 */
[C---:B------:R-:W-:Y:S01]  /*10fd0*/  HMMA.16816.F32 R44, R56.reuse, R60, R44 ;  /* 0x0000003c382c723c */ /* 0x040fe2000000182c */
[----:B------:R-:W-:Y:S02]  /*10fe0*/  MUFU.EX2 R151, R151 ;  /* 0x0000009700977308 */ /* 0x000fe40000000800 */
[--C-:B------:R-:W-:Y:S02]  /*10ff0*/  FFMA.FTZ R83, R149, c[0x0][0x23c], -R116.reuse ;  /* 0x00008f0095537a23 */ /* 0x100fe40000010874 */
[--C-:B------:R-:W-:Y:S02]  /*11000*/  FFMA.FTZ R149, R158, c[0x0][0x23c], -R117.reuse ;  /* 0x00008f009e957a23 */ /* 0x100fe40000010875 */
[--C-:B------:R-:W-:Y:S01]  /*11010*/  FFMA.FTZ R158, R159, c[0x0][0x23c], -R116.reuse ;  /* 0x00008f009f9e7a23 */ /* 0x100fe20000010874 */
[----:B------:R-:W-:Y:S01]  /*11020*/  HMMA.16816.F32 R48, R56, R62, R48 ;  /* 0x0000003e3830723c */ /* 0x000fe20000001830 */
[----:B------:R-:W4:Y:S02]  /*11030*/  LDSM.16.MT88.4 R60, [R168+0x9400] ;  /* 0x00940000a83c783b */ /* 0x000f240000004200 */
[----:B------:R-:W5:Y:S01]  /*11040*/  MUFU.EX2 R81, R81 ;  /* 0x0000005100517308 */ /* 0x000f620000000800 */
[----:B------:R-:W-:Y:S02]  /*11050*/  FFMA.FTZ R99, R163, c[0x0][0x23c], -R116 ;  /* 0x00008f00a3637a23 */ /* 0x000fe40000010874 */
[----:B------:R-:W-:Y:S01]  /*11060*/  FFMA.FTZ R159, R66, c[0x0][0x23c], -R117 ;  /* 0x00008f00429f7a23 */ /* 0x000fe20000010875 */
[----:B-1----:R-:W-:Y:S01]  /*11070*/  F2FP.PACK_AB R57, R76, R79 ;  /* 0x0000004f4c39723e */ /* 0x002fe200000000ff */
[----:B------:R-:W-:Y:S01]  /*11080*/  FADD.FTZ R79, R79, R136 ;  /* 0x000000884f4f7221 */ /* 0x000fe20000010000 */
[C---:B--2---:R-:W-:Y:S01]  /*11090*/  F2FP.PACK_AB R56, R77.reuse, R78 ;  /* 0x0000004e4d38723e */ /* 0x044fe200000000ff */
[----:B------:R-:W-:Y:S02]  /*110a0*/  LDSM.16.MT88.4 R64, [R118+0xa000] ;  /* 0x00a000007640783b */ /* 0x000fe40000004200 */
[----:B------:R-:W-:Y:S01]  /*110b0*/  FADD.FTZ R78, R78, R55 ;  /* 0x000000374e4e7221 */ /* 0x000fe20000010000 */
[----:B------:R-:W1:Y:S01]  /*110c0*/  MUFU.EX2 R80, R80 ;  /* 0x0000005000507308 */ /* 0x000e620000000800 */
[----:B------:R-:W-:Y:S02]  /*110d0*/  FADD.FTZ R53, R76, R79 ;  /* 0x0000004f4c357221 */ /* 0x000fe40000010000 */
[--C-:B------:R-:W-:Y:S02]  /*110e0*/  FFMA.FTZ R163, R142, c[0x0][0x23c], -R117.reuse ;  /* 0x00008f008ea37a23 */ /* 0x100fe40000010875 */
[----:B------:R-:W-:Y:S02]  /*110f0*/  FFMA.FTZ R117, R52, c[0x0][0x23c], -R117 ;  /* 0x00008f0034757a23 */ /* 0x000fe40000010875 */
[----:B------:R-:W-:Y:S02]  /*11100*/  FADD.FTZ R52, R77, R78 ;  /* 0x0000004e4d347221 */ /* 0x000fe40000010000 */
[----:B------:R-:W-:Y:S01]  /*11110*/  LDSM.16.MT88.4 R76, [R118+0xc800] ;  /* 0x00c80000764c783b */ /* 0x000fe20000004200 */
[----:B------:R-:W-:Y:S01]  /*11120*/  MUFU.EX2 R90, R90 ;  /* 0x0000005a005a7308 */ /* 0x000fe20000000800 */
[--C-:B------:R-:W-:Y:S02]  /*11130*/  FFMA.FTZ R142, R145, c[0x0][0x23c], -R116.reuse ;  /* 0x00008f00918e7a23 */ /* 0x100fe40000010874 */
[----:B---3--:R-:W-:Y:S01]  /*11140*/  FADD.FTZ R54, R82, R53 ;  /* 0x0000003552367221 */ /* 0x008fe20000010000 */
[----:B-----5:R-:W-:Y:S01]  /*11150*/  F2FP.PACK_AB R59, R81, R82 ;  /* 0x00000052513b723e */ /* 0x020fe200000000ff */
[----:B------:R-:W-:Y:S02]  /*11160*/  FFMA.FTZ R82, R121, c[0x0][0x23c], -R116 ;  /* 0x00008f0079527a23 */ /* 0x000fe40000010874 */
[----:B------:R-:W-:Y:S02]  /*11170*/  FADD.FTZ R81, R81, R54 ;  /* 0x0000003651517221 */ /* 0x000fe40000010000 */
[--C-:B------:R-:W-:Y:S01]  /*11180*/  FFMA.FTZ R128, R133, c[0x0][0x23c], -R116.reuse ;  /* 0x00008f0085807a23 */ /* 0x100fe20000010874 */
[----:B------:R-:W-:Y:S01]  /*11190*/  MUFU.EX2 R83, R83 ;  /* 0x0000005300537308 */ /* 0x000fe20000000800 */
[--C-:B------:R-:W-:Y:S02]  /*111a0*/  FFMA.FTZ R129, R129, c[0x0][0x23c], -R116.reuse ;  /* 0x00008f0081817a23 */ /* 0x100fe40000010874 */
[----:B------:R-:W-:Y:S01]  /*111b0*/  FFMA.FTZ R132, R127, c[0x0][0x23c], -R116 ;  /* 0x00008f007f847a23 */ /* 0x000fe20000010874 */
[C---:B-1----:R-:W-:Y:S01]  /*111c0*/  F2FP.PACK_AB R58, R80.reuse, R91 ;  /* 0x0000005b503a723e */ /* 0x042fe200000000ff */
[----:B------:R-:W-:Y:S02]  /*111d0*/  FADD.FTZ R91, R91, R52 ;  /* 0x000000345b5b7221 */ /* 0x000fe40000010000 */
[--C-:B------:R-:W-:Y:S02]  /*111e0*/  FFMA.FTZ R123, R123, c[0x0][0x23c], -R116.reuse ;  /* 0x00008f007b7b7a23 */ /* 0x100fe40000010874 */
[----:B------:R-:W-:Y:S01]  /*111f0*/  FADD.FTZ R80, R80, R91 ;  /* 0x0000005b50507221 */ /* 0x000fe20000010000 */
[----:B------:R-:W-:Y:S01]  /*11200*/  MUFU.EX2 R121, R93 ;  /* 0x0000005d00797308 */ /* 0x000fe20000000800 */
[C---:B----4-:R-:W-:Y:S03]  /*11210*/  HMMA.16816.F32 R4, R56.reuse, R60, R4 ;  /* 0x0000003c3804723c */ /* 0x050fe60000001804 */
[----:B------:R-:W-:Y:S05]  /*11220*/  FFMA.FTZ R116, R124, c[0x0][0x23c], -R116 ;  /* 0x00008f007c747a23 */ /* 0x000fea0000010874 */
[C---:B------:R-:W-:Y:S01]  /*11230*/  HMMA.16816.F32 R8, R56.reuse, R62, R8 ;  /* 0x0000003e3808723c */ /* 0x040fe20000001808 */
[----:B------:R-:W1:Y:S01]  /*11240*/  LDSM.16.MT88.4 R60, [R118+0x9400] ;  /* 0x00940000763c783b */ /* 0x000e620000004200 */
[----:B------:R-:W-:Y:S10]  /*11250*/  MUFU.EX2 R149, R149 ;  /* 0x0000009500957308 */ /* 0x000ff40000000800 */
[----:B------:R-:W-:Y:S10]  /*11260*/  MUFU.EX2 R158, R158 ;  /* 0x0000009e009e7308 */ /* 0x000ff40000000800 */
[----:B------:R-:W-:Y:S10]  /*11270*/  MUFU.EX2 R146, R146 ;  /* 0x0000009200927308 */ /* 0x000ff40000000800 */
[----:B------:R-:W-:Y:S01]  /*11280*/  MUFU.EX2 R144, R144 ;  /* 0x0000009000907308 */ /* 0x000fe20000000800 */
[C---:B-1----:R-:W-:Y:S09]  /*11290*/  HMMA.16816.F32 R12, R56.reuse, R60, R12 ;  /* 0x0000003c380c723c */ /* 0x042ff2000000180c */
[----:B------:R-:W-:Y:S01]  /*112a0*/  MUFU.EX2 R163, R163 ;  /* 0x000000a300a37308 */ /* 0x000fe20000000800 */
[C---:B------:R-:W-:Y:S01]  /*112b0*/  HMMA.16816.F32 R16, R56.reuse, R62, R16 ;  /* 0x0000003e3810723c */ /* 0x040fe20000001810 */
[----:B------:R-:W1:Y:S08]  /*112c0*/  LDSM.16.MT88.4 R60, [R168+0xb400] ;  /* 0x00b40000a83c783b */ /* 0x000e700000004200 */
        /* <DEDUP_REMOVED lines=26> */
[----:B------:R-:W2:Y:S10]  /*11470*/  MUFU.EX2 R135, R135 ;  /* 0x0000008700877308 */ /* 0x000eb40000000800 */
[----:B------:R-:W-:Y:S01]  /*11480*/  MUFU.EX2 R130, R130 ;  /* 0x0000008200827308 */ /* 0x000fe20000000800 */
[C---:B-1----:R-:W-:Y:S09]  /*11490*/  HMMA.16816.F32 R44, R56.reuse, R60, R44 ;  /* 0x0000003c382c723c */ /* 0x042ff2000000182c */
[----:B------:R-:W1:Y:S01]  /*114a0*/  MUFU.EX2 R137, R137 ;  /* 0x0000008900897308 */ /* 0x000e620000000800 */
[----:B------:R-:W-:Y:S01]  /*114b0*/  HMMA.16816.F32 R48, R56, R62, R48 ;  /* 0x0000003e3830723c */ /* 0x000fe20000001830 */
[----:B------:R-:W3:Y:S02]  /*114c0*/  LDSM.16.MT88.4 R60, [R168+0x9800] ;  /* 0x00980000a83c783b */ /* 0x000ee40000004200 */
[----:B--2---:R-:W-:Y:S04]  /*114d0*/  F2FP.PACK_AB R53, R135, R134 ;  /* 0x000000868735723e */ /* 0x004fe800000000ff */
[----:B------:R-:W-:Y:S02]  /*114e0*/  F2FP.PACK_AB R57, R87, R88 ;  /* 0x000000585739723e */ /* 0x000fe400000000ff */
[----:B------:R-:W-:Y:S03]  /*114f0*/  MUFU.EX2 R128, R128 ;  /* 0x0000008000807308 */ /* 0x000fe60000000800 */
[----:B------:R-:W-:Y:S02]  /*11500*/  F2FP.PACK_AB R59, R84, R85 ;  /* 0x00000055543b723e */ /* 0x000fe400000000ff */
[C---:B------:R-:W-:Y:S01]  /*11510*/  F2FP.PACK_AB R56, R86.reuse, R89 ;  /* 0x000000595638723e */ /* 0x040fe200000000ff */
[----:B------:R-:W-:Y:S01]  /*11520*/  FADD.FTZ R89, R89, R80 ;  /* 0x0000005059597221 */ /* 0x000fe20000010000 */
[----:B------:R-:W-:Y:S03]  /*11530*/  F2FP.PACK_AB R58, R83, R90 ;  /* 0x0000005a533a723e */ /* 0x000fe600000000ff */
[----:B------:R-:W-:Y:S01]  /*11540*/  FADD.FTZ R89, R86, R89 ;  /* 0x0000005956597221 */ /* 0x000fe20000010000 */
[----:B------:R-:W2:Y:S01]  /*11550*/  MUFU.EX2 R131, R131 ;  /* 0x0000008300837308 */ /* 0x000ea20000000800 */
[----:B-1----:R-:W-:Y:S02]  /*11560*/  F2FP.PACK_AB R55, R137, R130 ;  /* 0x000000828937723e */ /* 0x002fe400000000ff */
[----:B------:R-:W-:Y:S04]  /*11570*/  FADD.FTZ R90, R90, R89 ;  /* 0x000000595a5a7221 */ /* 0x000fe80000010000 */
[----:B------:R-:W-:Y:S03]  /*11580*/  FADD.FTZ R90, R83, R90 ;  /* 0x0000005a535a7221 */ /* 0x000fe60000010000 */
[----:B------:R-:W-:Y:S10]  /*11590*/  MUFU.EX2 R129, R129 ;  /* 0x0000008100817308 */ /* 0x000ff40000000800 */
[----:B------:R-:W1:Y:S01]  /*115a0*/  MUFU.EX2 R132, R132 ;  /* 0x0000008400847308 */ /* 0x000e620000000800 */
[C---:B---3--:R-:W-:Y:S03]  /*115b0*/  HMMA.16816.F32 R4, R56.reuse, R60, R4 ;  /* 0x0000003c3804723c */ /* 0x048fe60000001804 */
[----:B--2---:R-:W-:Y:S06]  /*115c0*/  F2FP.PACK_AB R52, R131, R128 ;  /* 0x000000808334723e */ /* 0x004fec00000000ff */
[----:B------:R-:W2:Y:S01]  /*115d0*/  MUFU.EX2 R125, R126 ;  /* 0x0000007e007d7308 */ /* 0x000ea20000000800 */
[C---:B------:R-:W-:Y:S01]  /*115e0*/  HMMA.16816.F32 R8, R56.reuse, R62, R8 ;  /* 0x0000003e3808723c */ /* 0x040fe20000001808 */
[----:B------:R-:W3:Y:S08]  /*115f0*/  LDSM.16.MT88.4 R60, [R118+0x9800] ;  /* 0x00980000763c783b */ /* 0x000ef00000004200 */
[----:B------:R4:W5:Y:S03]  /*11600*/  MUFU.EX2 R124, R117 ;  /* 0x00000075007c7308 */ /* 0x0009660000000800 */
[----:B-1----:R-:W-:Y:S02]  /*11610*/  F2FP.PACK_AB R54, R132, R129 ;  /* 0x000000818436723e */ /* 0x002fe400000000ff */
[----:B----4-:R-:W-:Y:S01]  /*11620*/  MOV R117, R2 ;  /* 0x0000000200757202 */ /* 0x010fe20000000f00 */
        /* <DEDUP_REMOVED lines=53> */
[C---:B---3--:R-:W-:Y:S08]  /*11980*/  HMMA.16816.F32 R36, R56.reuse, R64, R36 ;  /* 0x000000403824723c */ /* 0x048ff00000001824 */
[C---:B------:R-:W-:Y:S01]  /*11990*/  HMMA.16816.F32 R40, R56.reuse, R66, R40 ;  /* 0x000000423828723c */ /* 0x040fe20000001828 */
[----:B------:R-:W3:Y:S07]  /*119a0*/  LDSM.16.MT88.4 R64, [R118+0xa400] ;  /* 0x00a400007640783b */ /* 0x000eee0000004200 */
[C---:B----4-:R-:W-:Y:S08]  /*119b0*/  HMMA.16816.F32 R44, R56.reuse, R68, R44 ;  /* 0x00000044382c723c */ /* 0x050ff0000000182c */
[----:B------:R-:W-:Y:S01]  /*119c0*/  HMMA.16816.F32 R48, R56, R70, R48 ;  /* 0x000000463830723c */ /* 0x000fe20000001830 */
[----:B------:R-:W4:Y:S06]  /*119d0*/  LDSM.16.MT88.4 R68, [R118+0xc400] ;  /* 0x00c400007644783b */ /* 0x000f2c0000004200 */
[----:B------:R-:W-:Y:S02]  /*119e0*/  F2FP.PACK_AB R57, R146, R151 ;  /* 0x000000979239723e */ /* 0x000fe400000000ff */
[----:B------:R-:W-:Y:S03]  /*119f0*/  F2FP.PACK_AB R59, R163, R144 ;  /* 0x00000090a33b723e */ /* 0x000fe600000000ff */
[----:B------:R-:W-:Y:S02]  /*11a00*/  F2FP.PACK_AB R56, R143, R142 ;  /* 0x0000008e8f38723e */ /* 0x000fe400000000ff */
[----:B------:R-:W-:Y:S07]  /*11a10*/  F2FP.PACK_AB R58, R148, R139 ;  /* 0x0000008b943a723e */ /* 0x000fee00000000ff */
[C---:B-1----:R-:W-:Y:S08]  /*11a20*/  HMMA.16816.F32 R4, R56.reuse, R60, R4 ;  /* 0x0000003c3804723c */ /* 0x042ff00000001804 */
[C---:B------:R-:W-:Y:S01]  /*11a30*/  HMMA.16816.F32 R8, R56.reuse, R62, R8 ;  /* 0x0000003e3808723c */ /* 0x040fe20000001808 */
[----:B------:R-:W1:Y:S07]  /*11a40*/  LDSM.16.MT88.4 R60, [R168+0xe400] ;  /* 0x00e40000a83c783b */ /* 0x000e6e0000004200 */
[C---:B---3--:R-:W-:Y:S08]  /*11a50*/  HMMA.16816.F32 R12, R56.reuse, R64, R12 ;  /* 0x00000040380c723c */ /* 0x048ff0000000180c */
[C---:B------:R-:W-:Y:S01]  /*11a60*/  HMMA.16816.F32 R16, R56.reuse, R66, R16 ;  /* 0x000000423810723c */ /* 0x040fe20000001810 */
[----:B------:R-:W3:Y:S07]  /*11a70*/  LDSM.16.MT88.4 R64, [R118+0xe400] ;  /* 0x00e400007640783b */ /* 0x000eee0000004200 */
[C---:B------:R-:W-:Y:S08]  /*11a80*/  HMMA.16816.F32 R20, R56.reuse, R72, R20 ;  /* 0x000000483814723c */ /* 0x040ff00000001814 */
[C---:B------:R-:W-:Y:S01]  /*11a90*/  HMMA.16816.F32 R24, R56.reuse, R74, R24 ;  /* 0x0000004a3818723c */ /* 0x040fe20000001818 */
[----:B------:R-:W-:Y:S07]  /*11aa0*/  LDSM.16.MT88.4 R72, [R168+0xc800] ;  /* 0x00c80000a848783b */ /* 0x000fee0000004200 */
[C---:B----4-:R-:W-:Y:S08]  /*11ab0*/  HMMA.16816.F32 R28, R56.reuse, R68, R28 ;  /* 0x00000044381c723c */ /* 0x050ff0000000181c */
[C---:B------:R-:W-:Y:S01]  /*11ac0*/  HMMA.16816.F32 R32, R56.reuse, R70, R32 ;  /* 0x000000463820723c */ /* 0x040fe20000001820 */
[----:B------:R-:W4:Y:S07]  /*11ad0*/  LDSM.16.MT88.4 R68, [R168+0xa800] ;  /* 0x00a80000a844783b */ /* 0x000f2e0000004200 */
[C---:B-1----:R-:W-:Y:S08]  /*11ae0*/  HMMA.16816.F32 R36, R56.reuse, R60, R36 ;  /* 0x0000003c3824723c */ /* 0x042ff00000001824 */
[C---:B------:R-:W-:Y:S01]  /*11af0*/  HMMA.16816.F32 R40, R56.reuse, R62, R40 ;  /* 0x0000003e3828723c */ /* 0x040fe20000001828 */
[----:B------:R-:W1:Y:S07]  /*11b00*/  LDSM.16.MT88.4 R60, [R118+0xa800] ;  /* 0x00a80000763c783b */ /* 0x000e6e0000004200 */
[C---:B---3--:R-:W-:Y:S08]  /*11b10*/  HMMA.16816.F32 R44, R56.reuse, R64, R44 ;  /* 0x00000040382c723c */ /* 0x048ff0000000182c */
[----:B------:R-:W-:Y:S01]  /*11b20*/  HMMA.16816.F32 R48, R56, R66, R48 ;  /* 0x000000423830723c */ /* 0x000fe20000001830 */
[----:B------:R-:W3:Y:S07]  /*11b30*/  LDSM.16.MT88.4 R56, [R168+0xe800] ;  /* 0x00e80000a838783b */ /* 0x000eee0000004200 */
[C---:B----4-:R-:W-:Y:S01]  /*11b40*/  HMMA.16816.F32 R4, R52.reuse, R68, R4 ;  /* 0x000000443404723c */ /* 0x050fe20000001804 */
[----:B------:R-:W4:Y:S06]  /*11b50*/  LDSM.16.MT88.4 R64, [R118+0xe800] ;  /* 0x00e800007640783b */ /* 0x000f2c0000004200 */
[----:B--2---:R-:W-:Y:S01]  /*11b60*/  F2FP.PACK_AB R69, R122, R125 ;  /* 0x0000007d7a45723e */ /* 0x004fe200000000ff */
[C---:B------:R-:W-:Y:S07]  /*11b70*/  HMMA.16816.F32 R8, R52.reuse, R70, R8 ;  /* 0x000000463408723c */ /* 0x040fee0000001808 */
[----:B-----5:R-:W-:Y:S01]  /*11b80*/  F2FP.PACK_AB R71, R124, R121 ;  /* 0x000000797c47723e */ /* 0x020fe200000000ff */
[C---:B-1----:R-:W-:Y:S01]  /*11b90*/  HMMA.16816.F32 R12, R52.reuse, R60, R12 ;  /* 0x0000003c340c723c */ /* 0x042fe2000000180c */
[----:B------:R1:W-:Y:S07]  /*11ba0*/  MUFU.EX2 R60, R92 ;  /* 0x0000005c003c7308 */ /* 0x0003ee0000000800 */
[C---:B------:R-:W-:Y:S03]  /*11bb0*/  HMMA.16816.F32 R16, R52.reuse, R62, R16 ;  /* 0x0000003e3410723c */ /* 0x040fe60000001810 */
[----:B------:R-:W2:Y:S05]  /*11bc0*/  MUFU.EX2 R61, R82 ;  /* 0x00000052003d7308 */ /* 0x000eaa0000000800 */
[C---:B------:R-:W-:Y:S05]  /*11bd0*/  HMMA.16816.F32 R20, R52.reuse, R72, R20 ;  /* 0x000000483414723c */ /* 0x040fea0000001814 */
[----:B------:R-:W-:Y:S03]  /*11be0*/  MUFU.EX2 R62, R123 ;  /* 0x0000007b003e7308 */ /* 0x000fe60000000800 */
[C---:B------:R-:W-:Y:S01]  /*11bf0*/  HMMA.16816.F32 R24, R52.reuse, R74, R24 ;  /* 0x0000004a3418723c */ /* 0x040fe20000001818 */
[----:B-1----:R-:W1:Y:S07]  /*11c00*/  LDSM.16.MT88.4 R92, [R168+0xcc00] ;  /* 0x00cc0000a85c783b */ /* 0x002e6e0000004200 */
[C---:B------:R-:W-:Y:S04]  /*11c10*/  HMMA.16816.F32 R28, R52.reuse, R76, R28 ;  /* 0x0000004c341c723c */ /* 0x040fe8000000181c */
[----:B--2---:R-:W-:Y:S04]  /*11c20*/  F2FP.PACK_AB R68, R61, R60 ;  /* 0x0000003c3d44723e */ /* 0x004fe800000000ff */
[C---:B------:R-:W-:Y:S01]  /*11c30*/  HMMA.16816.F32 R32, R52.reuse, R78, R32 ;  /* 0x0000004e3420723c */ /* 0x040fe20000001820 */
[----:B------:R-:W-:Y:S07]  /*11c40*/  LDSM.16.MT88.4 R76, [R168+0xec00] ;  /* 0x00ec0000a84c783b */ /* 0x000fee0000004200 */
[C---:B---3--:R-:W-:Y:S01]  /*11c50*/  HMMA.16816.F32 R36, R52.reuse, R56, R36 ;  /* 0x000000383424723c */ /* 0x048fe20000001824 */
[----:B------:R-:W2:Y:S06]  /*11c60*/  MUFU.EX2 R57, R116 ;  /* 0x0000007400397308 */ /* 0x000eac0000000800 */
[----:B------:R-:W-:Y:S01]  /*11c70*/  FADD.FTZ R56, R88, R81 ;  /* 0x0000005158387221 */ /* 0x000fe20000010000 */
[C---:B------:R-:W-:Y:S04]  /*11c80*/  HMMA.16816.F32 R40, R52.reuse, R58, R40 ;  /* 0x0000003a3428723c */ /* 0x040fe80000001828 */
[----:B------:R-:W-:Y:S04]  /*11c90*/  FADD.FTZ R56, R87, R56 ;  /* 0x0000003857387221 */ /* 0x000fe80000010000 */
[C---:B----4-:R-:W-:Y:S04]  /*11ca0*/  HMMA.16816.F32 R44, R52.reuse, R64, R44 ;  /* 0x00000040342c723c */ /* 0x050fe8000000182c */
[----:B------:R-:W-:Y:S04]  /*11cb0*/  FADD.FTZ R59, R85, R56 ;  /* 0x00000038553b7221 */ /* 0x000fe80000010000 */
[----:B------:R-:W-:Y:S04]  /*11cc0*/  HMMA.16816.F32 R48, R52, R66, R48 ;  /* 0x000000423430723c */ /* 0x000fe80000001830 */
[----:B--2---:R-:W-:Y:S01]  /*11cd0*/  F2FP.PACK_AB R70, R57, R62 ;  /* 0x0000003e3946723e */ /* 0x004fe200000000ff */
[----:B------:R-:W-:Y:S01]  /*11ce0*/  FADD.FTZ R59, R84, R59 ;  /* 0x0000003b543b7221 */ /* 0x000fe20000010000 */
[----:B------:R-:W-:Y:S01]  /*11cf0*/  MOV R116, R3 ;  /* 0x0000000300747202 */ /* 0x000fe20000000f00 */
[----:B------:R-:W2:Y:S02]  /*11d00*/  LDSM.16.MT88.4 R84, [R118+0xcc00] ;  /* 0x00cc00007654783b */ /* 0x000ea40000004200 */
[----:B------:R-:W-:Y:S02]  /*11d10*/  FADD.FTZ R156, R156, R59 ;  /* 0x0000003b9c9c7221 */ /* 0x000fe40000010000 */
[C---:B------:R-:W-:Y:S05]  /*11d20*/  HMMA.16816.F32 R112, R68.reuse, R108, R4 ;  /* 0x0000006c4470723c */ /* 0x040fea0000001804 */
[----:B------:R-:W-:Y:S02]  /*11d30*/  FADD.FTZ R97, R97, R156 ;  /* 0x0000009c61617221 */ /* 0x000fe40000010000 */
[----:B------:R-:W-:Y:S01]  /*11d40*/  FADD.FTZ R5, R99, R90 ;  /* 0x0000005a63057221 */ /* 0x000fe20000010000 */
        /* <DEDUP_REMOVED lines=8> */
[----:B------:R-:W3:Y:S01]  /*11dd0*/  LDSM.16.MT88.4 R4, [R118+0xec00] ;  /* 0x00ec00007604783b */ /* 0x000ee20000004200 */
[----:B------:R-:W-:Y:S01]  /*11de0*/  FADD.FTZ R8, R157, R8 ;  /* 0x000000089d087221 */ /* 0x000fe20000010000 */
[C---:B-1----:R-:W-:Y:S04]  /*11df0*/  HMMA.16816.F32 R96, R68.reuse, R92, R20 ;  /* 0x0000005c4460723c */ /* 0x042fe80000001814 */
[----:B------:R-:W-:Y:S02]  /*11e00*/  FADD.FTZ R9, R155, R8 ;  /* 0x000000089b097221 */ /* 0x000fe40000010000 */
[----:B------:R-:W-:Y:S02]  /*11e10*/  FADD.FTZ R154, R154, R161 ;  /* 0x000000a19a9a7221 */ /* 0x000fe40000010000 */
[----:B------:R-:W-:Y:S01]  /*11e20*/  FADD.FTZ R9, R160, R9 ;  /* 0x00000009a0097221 */ /* 0x000fe20000010000 */
[C---:B------:R-:W-:Y:S03]  /*11e30*/  HMMA.16816.F32 R92, R68.reuse, R94, R24 ;  /* 0x0000005e445c723c */ /* 0x040fe60000001818 */
[----:B------:R-:W-:Y:S02]  /*11e40*/  FADD.FTZ R159, R159, R154 ;  /* 0x0000009a9f9f7221 */ /* 0x000fe40000010000 */
[----:B------:R-:W-:Y:S02]  /*11e50*/  FADD.FTZ R162, R162, R9 ;  /* 0x00000009a2a27221 */ /* 0x000fe40000010000 */
[----:B------:R-:W-:Y:S01]  /*11e60*/  FADD.FTZ R152, R152, R159 ;  /* 0x0000009f98987221 */ /* 0x000fe20000010000 */
[C---:B--2---:R-:W-:Y:S04]  /*11e70*/  HMMA.16816.F32 R88, R68.reuse, R84, R28 ;  /* 0x000000544458723c */ /* 0x044fe8000000181c */
        /* <DEDUP_REMOVED lines=15> */
[C---:B---3--:R-:W-:Y:S04]  /*11f70*/  HMMA.16816.F32 R72, R68.reuse, R4, R44 ;  /* 0x000000044448723c */ /* 0x048fe8000000182c */
[----:B------:R-:W-:Y:S02]  /*11f80*/  FADD.FTZ R8, R131, R8 ;  /* 0x0000000883087221 */ /* 0x000fe40000010000 */
[----:B------:R-:W-:Y:S02]  /*11f90*/  FADD.FTZ R130, R130, R135 ;  /* 0x0000008782827221 */ /* 0x000fe40000010000 */
        /* <DEDUP_REMOVED lines=11> */
[----:B------:R-:W-:Y:S01]  /*12050*/  FADD.FTZ R194, R57, R62 ;  /* 0x0000003e39c27221 */ /* 0x000fe20000010000 */
[----:B------:R-:W-:-:S05]  /*12060*/  @P0 BRA `(.L_x_1922) ;  /* 0xffffb31000000947 */ /* 0x000fca000383ffff */
.L_x_1918:
[----:B------:R-:W1:Y:S01]  /*12070*/  SHFL.BFLY PT, R5, R194, 0x2, 0x1f ;  /* 0x0c401f00c2057f89 */ /* 0x000e6200000e0000 */
[----:B------:R-:W-:Y:S01]  /*12080*/  MOV R6, 0x3f800000 ;  /* 0x3f80000000067802 */ /* 0x000fe20000000f00 */
[----:B------:R-:W-:Y:S01]  /*12090*/  ULDC.U8 UR4, c[0x0][0x328] ;  /* 0x0000ca0000047ab9 */ /* 0x000fe20000000000 */
[----:B------:R-:W-:Y:S01]  /*120a0*/  MOV R7, 0x3f800000 ;  /* 0x3f80000000077802 */ /* 0x000fe20000000f00 */
[----:B------:R-:W2:Y:S01]  /*120b0*/  SHFL.BFLY PT, R0, R195, 0x2, 0x1f ;  /* 0x0c401f00c3007f89 */ /* 0x000ea200000e0000 */
[----:B-1----:R-:W-:-:S02]  /*120c0*/  FADD.FTZ R8, R5, R194 ;  /* 0x000000c205087221 */ /* 0x002fc40000010000 */
[----:B--2---:R-:W-:-:S03]  /*120d0*/  FADD.FTZ R9, R0, R195 ;  /* 0x000000c300097221 */ /* 0x004fc60000010000 */
[----:B------:R-:W1:Y:S04]  /*120e0*/  SHFL.BFLY PT, R5, R8, 0x1, 0x1f ;  /* 0x0c201f0008057f89 */ /* 0x000e6800000e0000 */
[----:B------:R-:W2:Y:S04]  /*120f0*/  SHFL.BFLY PT, R4, R9, 0x1, 0x1f ;  /* 0x0c201f0009047f89 */ /* 0x000ea800000e0000 */
[----:B------:R-:W3:Y:S01]  /*12100*/  S2R R0, SR_TID.X ;  /* 0x0000000000007919 */ /* 0x000ee20000002100 */
        /* <DEDUP_REMOVED lines=150> */
.L_x_1923:
[----:B------:R-:W1:Y:S04]  /*12a70*/  S2R R3, SR_CTAID.Z ;  /* 0x0000000000037919 */ /* 0x000e680000002700 */
[----:B------:R-:W1:Y:S02]  /*12a80*/  S2R R2, SR_CTAID.Y ;  /* 0x0000000000027919 */ /* 0x000e640000002600 */
[----:B-1----:R-:W-:-:S04]  /*12a90*/  IMAD R4, R2, c[0x0][0x1c0], R3 ;  /* 0x0000700002047a24 */ /* 0x002fc800078e0203 */
[----:B------:R-:W-:Y:S02]  /*12aa0*/  IMAD R4, R4, c[0x0][0x214], RZ ;  /* 0x0000850004047a24 */ /* 0x000fe400078e02ff */
.L_x_1924:
        /* <DEDUP_REMOVED lines=39> */
.L_x_1926:
[----:B------:R-:W-:Y:S05]  /*12d20*/  BSYNC B0 ;  /* 0x0000000000007941 */ /* 0x000fea0003800000 */
.L_x_1925:
        /* <DEDUP_REMOVED lines=30> */
.L_x_1928:
[----:B------:R-:W-:Y:S05]  /*12f10*/  BSYNC B0 ;  /* 0x0000000000007941 */ /* 0x000fea0003800000 */
.L_x_1927:
        /* <DEDUP_REMOVED lines=21> */
.L_x_1929:
        /* <DEDUP_REMOVED lines=9> */
.L_x_6121:


//--------------------- .text._ZN5flash24flash_fwd_splitkv_kernelI23Flash_fwd_kernel_traitsILi96ELi64ELi128ELi4ELb0ELb0EN7cutlass6half_tE19Flash_kernel_traitsILi96ELi64ELi128ELi4ES3_EELb1ELb0ELb0ELb0ELb1ELb0ELb0ELb1EEEvNS_16Flash_fwd_paramsE --------------------------
	.section	.text._ZN5flash24flash_fwd_splitkv_kernelI23Flash_fwd_kernel_traitsILi96ELi64ELi128ELi4ELb0ELb0EN7cutlass6half_tE19Flash_kernel_traitsILi96ELi64ELi128ELi4ES3_EELb1ELb0ELb0ELb0ELb1ELb0ELb0ELb1EEEvNS_16Flash_fwd_paramsE,"ax",@progbits
	.sectioninfo	@"SHI_REGISTERS=211"
	.align	128
        .global         _ZN5flash24flash_fwd_splitkv_kernelI23Flash_fwd_kernel_traitsILi96ELi64ELi128ELi4ELb0ELb0EN7cutlass6half_tE19Flash_kernel_traitsILi96ELi64ELi128ELi4ES3_EELb1ELb0ELb0ELb0ELb1ELb0ELb0ELb1EEEvNS_16Flash_fwd_paramsE
        .type           _ZN5flash24flash_fwd_splitkv_kernelI23Flash_fwd_kernel_traitsILi96ELi64ELi128ELi4ELb0ELb0EN7cutlass6half_tE19Flash_kernel_traitsILi96ELi64ELi128ELi4ES3_EELb1ELb0ELb0ELb0ELb1ELb0ELb0ELb1EEEvNS_16Flash_fwd_paramsE,@function
        .size           _ZN5flash24flash_fwd_splitkv_kernelI23Flash_fwd_kernel_traitsILi96ELi64ELi128ELi4ELb0ELb0EN7cutlass6half_tE19Flash_kernel_traitsILi96ELi64ELi128ELi4ES3_EELb1ELb0ELb0ELb0ELb1ELb0ELb0ELb1EEEvNS_16Flash_fwd_paramsE,(.L_x_6122 - _ZN5flash24flash_fwd_splitkv_kernelI23Flash_fwd_kernel_traitsILi96ELi64ELi128ELi4ELb0ELb0EN7cutlass6half_tE19Flash_kernel_traitsILi96ELi64ELi128ELi4ES3_EELb1ELb0ELb0ELb0ELb1ELb0ELb0ELb1EEEvNS_16Flash_fwd_paramsE)
        .other          _ZN5flash24flash_fwd_splitkv_kernelI23Flash_fwd_kernel_traitsILi96ELi64ELi128ELi4ELb0ELb0EN7cutlass6half_tE19Flash_kernel_traitsILi96ELi64ELi128ELi4ES3_EELb1ELb0ELb0ELb0ELb1ELb0ELb0ELb1EEEvNS_16Flash_fwd_paramsE,@"STO_CUDA_ENTRY STV_DEFAULT"
_ZN5flash24flash_fwd_splitkv_kernelI23Flash_fwd_kernel_traitsILi96ELi64ELi128ELi4ELb0ELb0EN7cutlass6half_tE19Flash_kernel_traitsILi96ELi64ELi128ELi4ES3_EELb1ELb0ELb0ELb0ELb1ELb0ELb0ELb1EEEvNS_16Flash_fwd_paramsE:
.text._ZN5flash24flash_fwd_splitkv_kernelI23Flash_fwd_kernel_traitsILi96ELi64ELi128ELi4ELb0ELb0EN7cutlass6half_tE19Flash_kernel_traitsILi96ELi64ELi128ELi4ES3_EELb1ELb0ELb0ELb0ELb1ELb0ELb0ELb1EEEvNS_16Flash_fwd_paramsE:
[----:B------:R-:W-:Y:S02]  /*0000*/  MOV R1, c[0x0][0x28] ;  /* 0x00000a0000017a02 */ /* 0x000fe40000000f00 */
[----:B------:R-:W1:Y:S01]  /*0010*/  S2R R17, SR_CTAID.Y ;  /* 0x0000000000117919 */ /* 0x000e620000002600 */
[----:B------:R-:W2:Y:S01]  /*0020*/  LDC.U8 R0, c[0x0][0x312] ;  /* 0x0000c480ff007b82 */ /* 0x000ea20000000000 */
[----:B------:R-:W-:Y:S01]  /*0030*/  ISETP.NE.U32.AND P1, PT, RZ, c[0x0][0x240], PT ;  /* 0x00009000ff007a0c */ /* 0x000fe20003f25070 */
[----:B------:R-:W-:Y:S01]  /*0040*/  IMAD.MOV.U32 R2, RZ, RZ, 0x4 ;  /* 0x00000004ff027424 */ /* 0x000fe200078e00ff */
[----:B------:R-:W-:Y:S01]  /*0050*/  ISETP.NE.U32.AND P5, PT, RZ, c[0x0][0x250], PT ;  /* 0x00009400ff007a0c */ /* 0x000fe20003fa5070 */
[----:B------:R-:W-:Y:S01]  /*0060*/  IMAD.MOV.U32 R151, RZ, RZ, -0x1 ;  /* 0xffffffffff977424 */ /* 0x000fe200078e00ff */
[----:B------:R-:W-:Y:S01]  /*0070*/  ISETP.NE.AND.EX P1, PT, RZ, c[0x0][0x244], PT, P1 ;  /* 0x00009100ff007a0c */ /* 0x000fe20003f25310 */
[----:B------:R-:W-:Y:S01]  /*0080*/  ULDC.64 UR6, c[0x0][0x118] ;  /* 0x0000460000067ab9 */ /* 0x000fe20000000a00 */
[----:B------:R-:W-:Y:S02]  /*0090*/  ISETP.NE.AND.EX P5, PT, RZ, c[0x0][0x254], PT, P5 ;  /* 0x00009500ff007a0c */ /* 0x000fe40003fa5350 */
[----:B------:R-:W-:Y:S01]  /*00a0*/  ISETP.EQ.U32.AND P0, PT, RZ, c[0x0][0x248], PT ;  /* 0x00009200ff007a0c */ /* 0x000fe20003f02070 */
[----:B-1----:R-:W-:Y:S01]  /*00b0*/  IMAD.WIDE R4, R17, R2, c[0x0][0x240] ;  /* 0x0000900011047625 */ /* 0x002fe200078e0202 */
[----:B--2---:R-:W-:-:S03]  /*00c0*/  ISETP.NE.AND P2, PT, R0, RZ, PT ;  /* 0x000000ff0000720c */ /* 0x004fc60003f45270 */
[----:B------:R-:W-:-:S04]  /*00d0*/  IMAD.MOV.U32 R0, RZ, RZ, RZ ;  /* 0x000000ffff007224 */ /* 0x000fc800078e00ff */
[----:B------:R1:W2:Y:S01]  /*00e0*/  @P1 LDG.E R151, [R4.64] ;  /* 0x0000000604971981 */ /* 0x0002a2000c1e1900 */
[CC--:B------:R-:W-:Y:S01]  /*00f0*/  IMAD.WIDE R160, R17.reuse, R2.reuse, c[0x0][0x250] ;  /* 0x0000940011a07625 */ /* 0x0c0fe200078e0202 */
[----:B------:R-:W-:Y:S02]  /*0100*/  ISETP.EQ.OR.EX P0, PT, RZ, c[0x0][0x24c], !P2, P0 ;  /* 0x00009300ff007a0c */ /* 0x000fe40005702700 */
[----:B------:R1:W2:Y:S04]  /*0110*/  @P1 LDG.E R150, [R4.64+0x4] ;  /* 0x0000040604961981 */ /* 0x0002a8000c1e1900 */
[----:B------:R3:W5:Y:S01]  /*0120*/  @P5 LDG.E R0, [R160.64] ;  /* 0x00000006a0005981 */ /* 0x000762000c1e1900 */
[----:B------:R-:W-:Y:S02]  /*0130*/  IMAD.MOV.U32 R15, RZ, RZ, -0x1 ;  /* 0xffffffffff0f7424 */ /* 0x000fe400078e00ff */
[----:B------:R-:W-:Y:S01]  /*0140*/  IMAD.WIDE R10, R17, R2, c[0x0][0x248] ;  /* 0x00009200110a7625 */ /* 0x000fe200078e0202 */
[----:B------:R-:W4:Y:S04]  /*0150*/  S2R R23, SR_CTAID.X ;  /* 0x0000000000177919 */ /* 0x000f280000002500 */
[----:B------:R3:W5:Y:S01]  /*0160*/  @!P0 LDG.E R15, [R10.64] ;  /* 0x000000060a0f8981 */ /* 0x000762000c1e1900 */
[----:B------:R-:W-:-:S03]  /*0170*/  ISETP.NE.U32.AND P0, PT, RZ, c[0x0][0x248], PT ;  /* 0x00009200ff007a0c */ /* 0x000fc60003f05070 */
[----:B------:R-:W2:Y:S04]  /*0180*/  S2R R146, SR_CTAID.Z ;  /* 0x0000000000927919 */ /* 0x000ea80000002700 */
[----:B------:R-:W2:Y:S01]  /*0190*/  S2R R62, SR_TID.X ;  /* 0x00000000003e7919 */ /* 0x000ea20000002100 */
[----:B------:R-:W-:Y:S01]  /*01a0*/  ISETP.NE.AND.EX P0, PT, RZ, c[0x0][0x24c], PT, P0 ;  /* 0x00009300ff007a0c */ /* 0x000fe20003f05300 */
[--C-:B------:R-:W-:Y:S01]  /*01b0*/  IMAD.MOV.U32 R9, RZ, RZ, R17.reuse ;  /* 0x000000ffff097224 */ /* 0x100fe200078e0011 */
[----:B-1----:R-:W-:Y:S01]  /*01c0*/  SHF.R.S32.HI R4, RZ, 0x1f, R17 ;  /* 0x0000001fff047819 */ /* 0x002fe20000011411 */
[----:B--2---:R-:W-:Y:S02]  /*01d0*/  @P1 IMAD.IADD R150, R150, 0x1, -R151 ;  /* 0x0000000196961824 */ /* 0x004fe400078e0a97 */
[----:B------:R-:W-:-:S08]  /*01e0*/  @!P1 IMAD.MOV.U32 R150, RZ, RZ, c[0x0][0x214] ;  /* 0x00008500ff969624 */ /* 0x000fd000078e00ff */
[----:B------:R-:W-:Y:S05]  /*01f0*/  @!P0 BRA `(.L_x_1930) ;  /* 0x0000004000008947 */ /* 0x000fea0003800000 */
[----:B---34-:R-:W2:Y:S02]  /*0200*/  @P2 LDG.E R6, [R10.64+0x4] ;  /* 0x000004060a062981 */ /* 0x018ea4000c1e1900 */
[----:B--2--5:R-:W-:-:S06]  /*0210*/  @P2 IADD3 R3, R6, -R15, RZ ;  /* 0x8000000f06032210 */ /* 0x024fcc0007ffe0ff */
[----:B------:R1:W5:Y:S01]  /*0220*/  @!P2 LDG.E R3, [R10.64] ;  /* 0x000000060a03a981 */ /* 0x000362000c1e1900 */
[----:B------:R-:W-:Y:S05]  /*0230*/  BRA `(.L_x_1931) ;  /* 0x0000001000007947 */ /* 0x000fea0003800000 */
.L_x_1930:
[----:B---34-:R-:W-:Y:S02]  /*0240*/  MOV R3, c[0x0][0x218] ;  /* 0x0000860000037a02 */ /* 0x018fe40000000f00 */
.L_x_1931:
[----:B------:R-:W-:-:S04]  /*0250*/  ISETP.NE.U32.AND P2, PT, RZ, c[0x0][0x258], PT ;  /* 0x00009600ff007a0c */ /* 0x000fc80003f45070 */
[----:B------:R-:W-:-:S13]  /*0260*/  ISETP.NE.AND.EX P2, PT, RZ, c[0x0][0x25c], PT, P2 ;  /* 0x00009700ff007a0c */ /* 0x000fda0003f45320 */
[----:B------:R-:W-:-:S05]  /*0270*/  @P2 IMAD.WIDE R6, R17, R2, c[0x0][0x258] ;  /* 0x0000960011062625 */ /* 0x000fca00078e0202 */
[----:B------:R-:W2:Y:S01]  /*0280*/  @P2 LDG.E R61, [R6.64] ;  /* 0x00000006063d2981 */ /* 0x000ea2000c1e1900 */
[----:B------:R-:W-:Y:S01]  /*0290*/  IMAD.SHL.U32 R65, R23, 0x40, RZ ;  /* 0x0000004017417824 */ /* 0x000fe200078e00ff */
[----:B------:R-:W-:Y:S01]  /*02a0*/  @!P2 ISETP.NE.U32.AND P1, PT, RZ, c[0x0][0x268], PT ;  /* 0x00009a00ff00aa0c */ /* 0x000fe20003f25070 */
[----:B-----5:R-:W-:-:S03]  /*02b0*/  IMAD.IADD R72, R3, 0x1, -R0 ;  /* 0x0000000103487824 */ /* 0x020fc600078e0a00 */
[----:B------:R-:W-:Y:S02]  /*02c0*/  ISETP.GT.AND P0, PT, R150, R65, PT ;  /* 0x000000419600720c */ /* 0x000fe40003f04270 */
[----:B------:R-:W-:-:S04]  /*02d0*/  @!P2 ISETP.NE.AND.EX P1, PT, RZ, c[0x0][0x26c], PT, P1 ;  /* 0x00009b00ff00aa0c */ /* 0x000fc80003f25310 */
[----:B------:R-:W-:Y:S01]  /*02e0*/  @!P2 SEL R3, RZ, c[0x0][0x21c], !P1 ;  /* 0x00008700ff03aa07 */ /* 0x000fe20004800000 */
[----:B--2---:R-:W-:-:S04]  /*02f0*/  @P2 IMAD.IADD R61, R61, 0x1, -R0 ;  /* 0x000000013d3d2824 */ /* 0x004fc800078e0a00 */
[----:B------:R-:W-:Y:S02]  /*0300*/  @!P2 IMAD.IADD R61, R72, 0x1, R3 ;  /* 0x00000001483da824 */ /* 0x000fe400078e0203 */
        /* <DEDUP_REMOVED lines=19> */
[----:B------:R-:W-:Y:S01]  /*0440*/  SHF.R.S32.HI R3, RZ, 0x1f, R62 ;  /* 0x0000001fff037819 */ /* 0x000fe2000001143e */
[----:B------:R-:W-:Y:S01]  /*0450*/  BSSY B0, `(.L_x_1933) ;  /* 0x000002a000007945 */ /* 0x000fe20003800000 */
[----:B------:R-:W-:Y:S02]  /*0460*/  ISETP.NE.AND P0, PT, R151, -0x1, PT ;  /* 0xffffffff9700780c */ /* 0x000fe40003f05270 */
[----:B------:R-:W-:Y:S02]  /*0470*/  LEA.HI R2, R3, R62, RZ, 0x2 ;  /* 0x0000003e03027211 */ /* 0x000fe400078f10ff */
[----:B------:R-:W-:Y:S02]  /*0480*/  SHF.R.S32.HI R0, RZ, 0x1f, R65 ;  /* 0x0000001fff007819 */ /* 0x000fe40000011441 */
[----:B------:R-:W-:Y:S02]  /*0490*/  LOP3.LUT R3, R2, 0x1ffffffc, RZ, 0xc0, !PT ;  /* 0x1ffffffc02037812 */ /* 0x000fe400078ec0ff */
[----:B------:R-:W-:Y:S01]  /*04a0*/  IADD3 R150, -R65, R150, RZ ;  /* 0x0000009641967210 */ /* 0x000fe20007ffe1ff */
[----:B------:R-:W-:Y:S01]  /*04b0*/  IMAD R0, R0, c[0x0][0x1e8], RZ ;  /* 0x00007a0000007a24 */ /* 0x000fe200078e02ff */
[----:B------:R-:W-:-:S02]  /*04c0*/  IADD3 R6, -R3, R62, RZ ;  /* 0x0000003e03067210 */ /* 0x000fc40007ffe1ff */
[----:B------:R-:W-:Y:S01]  /*04d0*/  SHF.R.S32.HI R5, RZ, 0x2, R2 ;  /* 0x00000002ff057819 */ /* 0x000fe20000011402 */
[----:B------:R-:W-:Y:S01]  /*04e0*/  @!P0 IMAD R4, R4, c[0x0][0x1e0], RZ ;  /* 0x0000780004048a24 */ /* 0x000fe200078e02ff */
[----:B------:R-:W-:Y:S01]  /*04f0*/  SHF.L.U32 R6, R6, 0x3, RZ ;  /* 0x0000000306067819 */ /* 0x000fe200000006ff */
[----:B-1----:R-:W-:Y:S01]  /*0500*/  @!P0 IMAD.WIDE.U32 R10, R17, c[0x0][0x1e0], RZ ;  /* 0x00007800110a8a25 */ /* 0x002fe200078e00ff */
[----:B------:R-:W-:Y:S02]  /*0510*/  SHF.R.S32.HI R3, RZ, 0x1f, R146 ;  /* 0x0000001fff037819 */ /* 0x000fe40000011492 */
        /* <DEDUP_REMOVED lines=8> */
[----:B------:R-:W-:Y:S02]  /*05a0*/  IMAD R0, R65, c[0x0][0x1ec], R0 ;  /* 0x00007b0041007a24 */ /* 0x000fe400078e0200 */
[----:B------:R-:W-:-:S03]  /*05b0*/  IMAD R3, R3, c[0x0][0x1f0], RZ ;  /* 0x00007c0003037a24 */ /* 0x000fc600078e02ff */
[----:B------:R-:W-:Y:S01]  /*05c0*/  IADD3.X R9, R151, R7, R0, P0, !PT ;  /* 0x0000000797097210 */ /* 0x000fe200007fe400 */
[----:B------:R-:W-:Y:S01]  /*05d0*/  IMAD R0, R17, c[0x0][0x1c0], R146 ;  /* 0x0000700011007a24 */ /* 0x000fe200078e0292 */
[----:B------:R-:W-:Y:S01]  /*05e0*/  ISETP.GE.AND P0, PT, R5, R150, PT ;  /* 0x000000960500720c */ /* 0x000fe20003f06270 */
[C---:B------:R-:W-:Y:S01]  /*05f0*/  IMAD R3, R146.reuse, c[0x0][0x1f4], R3 ;  /* 0x00007d0092037a24 */ /* 0x040fe200078e0203 */
[----:B------:R-:W-:Y:S01]  /*0600*/  SHF.R.S32.HI R7, RZ, 0x1f, R5 ;  /* 0x0000001fff077819 */ /* 0x000fe20000011405 */
[----:B------:R-:W-:-:S04]  /*0610*/  IMAD.WIDE.U32 R8, R146, c[0x0][0x1f0], R8 ;  /* 0x00007c0092087a25 */ /* 0x000fc800078e0008 */
[----:B------:R-:W-:Y:S02]  /*0620*/  IMAD R0, R0, c[0x0][0x214], R65 ;  /* 0x0000850000007a24 */ /* 0x000fe400078e0241 */
[----:B------:R-:W-:-:S04]  /*0630*/  IMAD.IADD R13, R9, 0x1, R3 ;  /* 0x00000001090d7824 */ /* 0x000fc800078e0203 */
        /* <DEDUP_REMOVED lines=11> */
.L_x_1934:
[----:B------:R-:W-:Y:S05]  /*06f0*/  BSYNC B0 ;  /* 0x0000000000007941 */ /* 0x000fea0003800000 */
.L_x_1933:
        /* <DEDUP_REMOVED lines=16> */
.L_x_1936:
[----:B------:R-:W-:Y:S05]  /*0800*/  BSYNC B0 ;  /* 0x0000000000007941 */ /* 0x000fea0003800000 */
.L_x_1935:
        /* <DEDUP_REMOVED lines=13> */
.L_x_1932:
[----:B------:R-:W-:Y:S02]  /*08e0*/  ISETP.NE.U32.AND P0, PT, RZ, c[0x0][0x2b8], PT ;  /* 0x0000ae00ff007a0c */ /* 0x000fe40003f05070 */
[----:B------:R-:W-:Y:S02]  /*08f0*/  ISETP.NE.U32.AND P1, PT, RZ, c[0x0][0x2c0], PT ;  /* 0x0000b000ff007a0c */ /* 0x000fe40003f25070 */
[----:B------:R-:W-:Y:S02]  /*0900*/  ISETP.NE.AND.EX P0, PT, RZ, c[0x0][0x2bc], PT, P0 ;  /* 0x0000af00ff007a0c */ /* 0x000fe40003f05300 */
[----:B------:R-:W-:-:S11]  /*0910*/  ISETP.NE.AND.EX P1, PT, RZ, c[0x0][0x2c4], PT, P1 ;  /* 0x0000b100ff007a0c */ /* 0x000fd60003f25310 */
[----:B-1----:R-:W-:-:S04]  /*0920*/  @P0 IMAD.WIDE R10, R17, R2, c[0x0][0x2b8] ;  /* 0x0000ae00110a0625 */ /* 0x002fc800078e0202 */
[----:B------:R-:W-:Y:S01]  /*0930*/  @P1 IMAD R2, R4, c[0x0][0x2c8], RZ ;  /* 0x0000b20004021a24 */ /* 0x000fe200078e02ff */
[----:B------:R-:W-:Y:S01]  /*0940*/  CS2R R152, SRZ ;  /* 0x0000000000987805 */ /* 0x000fe2000001ff00 */
[C---:B------:R-:W-:Y:S01]  /*0950*/  @P1 IMAD.WIDE.U32 R6, R9.reuse, c[0x0][0x2c8], RZ ;  /* 0x0000b20009061a25 */ /* 0x040fe200078e00ff */
[----:B------:R1:W5:Y:S01]  /*0960*/  @P0 LDG.E R17, [R10.64] ;  /* 0x000000060a110981 */ /* 0x000362000c1e1900 */
[----:B------:R-:W-:Y:S02]  /*0970*/  PLOP3.LUT P2, PT, PT, PT, PT, 0x8, 0x0 ;  /* 0x000000000000781c */ /* 0x000fe40003f4e170 */
[----:B------:R-:W-:Y:S01]  /*0980*/  @P1 IMAD R2, R9, c[0x0][0x2cc], R2 ;  /* 0x0000b30009021a24 */ /* 0x000fe200078e0202 */
[----:B------:R-:W-:-:S03]  /*0990*/  @P1 LEA R152, P0, R6, c[0x0][0x2c0], 0x2 ;  /* 0x0000b00006981a11 */ /* 0x000fc600078010ff */
[----:B------:R-:W-:-:S05]  /*09a0*/  @P1 IMAD.IADD R2, R7, 0x1, R2 ;  /* 0x0000000107021824 */ /* 0x000fca00078e0202 */
[----:B------:R-:W-:-:S04]  /*09b0*/  @P1 SHF.L.U64.HI R2, R6, 0x2, R2 ;  /* 0x0000000206021819 */ /* 0x000fc80000010202 */
[----:B------:R-:W-:Y:S02]  /*09c0*/  @P1 IADD3.X R153, R2, c[0x0][0x2c4], RZ, P0, !PT ;  /* 0x0000b10002991a10 */ /* 0x000fe400007fe4ff */
[----:B------:R-:W-:-:S04]  /*09d0*/  @P1 ISETP.NE.U32.AND P0, PT, R152, RZ, PT ;  /* 0x000000ff9800120c */ /* 0x000fc80003f05070 */
[----:B------:R-:W-:-:S13]  /*09e0*/  @P1 ISETP.NE.AND.EX P2, PT, R153, RZ, PT, P0 ;  /* 0x000000ff9900120c */ /* 0x000fda0003f45300 */
        /* <DEDUP_REMOVED lines=40> */
[----:B------:R-:W-:Y:S01]  /*0c70*/  IMAD R11, R2, R11, R6 ;  /* 0x0000000b020b7224 */ /* 0x000fe200078e0206 */
[----:B------:R-:W-:-:S04]  /*0c80*/  LOP3.LUT R6, R146, c[0x0][0x1c8], RZ, 0x3c, !PT ;  /* 0x0000720092067a12 */ /* 0x000fc800078e3cff */
[----:B------:R-:W-:-:S13]  /*0c90*/  ISETP.GT.U32.AND P0, PT, R2, R11, PT ;  /* 0x0000000b0200720c */ /* 0x000fda0003f04070 */
[-C--:B------:R-:W-:Y:S02]  /*0ca0*/  @!P0 IADD3 R11, R11, -R2.reuse, RZ ;  /* 0x800000020b0b8210 */ /* 0x080fe40007ffe0ff */
[----:B------:R-:W-:Y:S02]  /*0cb0*/  @!P0 IADD3 R3, R3, 0x1, RZ ;  /* 0x0000000103038810 */ /* 0x000fe40007ffe0ff */
[----:B------:R-:W-:Y:S01]  /*0cc0*/  ISETP.GE.U32.AND P1, PT, R11, R2, PT ;  /* 0x000000020b00720c */ /* 0x000fe20003f26070 */
[----:B------:R-:W-:Y:S01]  /*0cd0*/  IMAD.MOV R2, RZ, RZ, -R5 ;  /* 0x000000ffff027224 */ /* 0x000fe200078e0a05 */
[----:B------:R-:W-:-:S03]  /*0ce0*/  ISETP.GE.AND P0, PT, R6, RZ, PT ;  /* 0x000000ff0600720c */ /* 0x000fc60003f06270 */
[----:B------:R-:W-:-:S05]  /*0cf0*/  IMAD R11, R2, c[0x0][0x2d0], R7 ;  /* 0x0000b400020b7a24 */ /* 0x000fca00078e0207 */
[----:B------:R-:W-:-:S03]  /*0d00*/  SHF.R.S32.HI R5, RZ, 0x1f, R11 ;  /* 0x0000001fff057819 */ /* 0x000fc6000001140b */
[----:B------:R-:W-:Y:S02]  /*0d10*/  @P1 IADD3 R3, R3, 0x1, RZ ;  /* 0x0000000103031810 */ /* 0x000fe40007ffe0ff */
[----:B------:R-:W-:Y:S01]  /*0d20*/  ISETP.NE.AND P1, PT, RZ, c[0x0][0x1c8], PT ;  /* 0x00007200ff007a0c */ /* 0x000fe20003f25270 */
[----:B------:R-:W-:Y:S01]  /*0d30*/  IMAD R6, R5, c[0x0][0x198], RZ ;  /* 0x0000660005067a24 */ /* 0x000fe200078e02ff */
[----:B------:R-:W-:-:S03]  /*0d40*/  @!P0 IADD3 R3, -R3, RZ, RZ ;  /* 0x000000ff03038210 */ /* 0x000fc60007ffe1ff */
[----:B------:R-:W-:-:S08]  /*0d50*/  IMAD R6, R11, c[0x0][0x19c], R6 ;  /* 0x000067000b067a24 */ /* 0x000fd000078e0206 */
[----:B------:R-:W-:Y:S02]  /*0d60*/  @!P1 LOP3.LUT R3, RZ, c[0x0][0x1c8], RZ, 0x33, !PT ;  /* 0x00007200ff039a12 */ /* 0x000fe400078e33ff */
[----:B--2---:R-:W-:Y:S01]  /*0d70*/  SHF.R.S32.HI R15, RZ, 0x1f, R0 ;  /* 0x0000001fff0f7819 */ /* 0x004fe20000011400 */
[----:B-----5:R-:W-:-:S04]  /*0d80*/  IMAD.WIDE.U32 R16, R0, c[0x0][0x180], RZ ;  /* 0x0000600000107a25 */ /* 0x020fc800078e00ff */
[C---:B------:R-:W-:Y:S02]  /*0d90*/  IMAD R13, R15.reuse, c[0x0][0x180], RZ ;  /* 0x000060000f0d7a24 */ /* 0x040fe400078e02ff */
[----:B------:R-:W-:Y:S02]  /*0da0*/  IMAD R15, R15, c[0x0][0x188], RZ ;  /* 0x000062000f0f7a24 */ /* 0x000fe400078e02ff */
[C---:B------:R-:W-:Y:S02]  /*0db0*/  IMAD R2, R0.reuse, c[0x0][0x184], R13 ;  /* 0x0000610000027a24 */ /* 0x040fe400078e020d */
[----:B------:R-:W-:-:S04]  /*0dc0*/  IMAD.WIDE.U32 R18, R0, c[0x0][0x188], RZ ;  /* 0x0000620000127a25 */ /* 0x000fc800078e00ff */
[----:B------:R-:W-:Y:S01]  /*0dd0*/  IMAD.IADD R17, R17, 0x1, R2 ;  /* 0x0000000111117824 */ /* 0x000fe200078e0202 */
[----:B------:R-:W-:Y:S01]  /*0de0*/  SHF.R.S32.HI R2, RZ, 0x1f, R3 ;  /* 0x0000001fff027819 */ /* 0x000fe20000011403 */
[----:B------:R-:W-:Y:S02]  /*0df0*/  IMAD R15, R0, c[0x0][0x18c], R15 ;  /* 0x00006300000f7a24 */ /* 0x000fe400078e020f */
[----:B------:R-:W-:-:S04]  /*0e00*/  IMAD.WIDE.U32 R12, R11, c[0x0][0x198], R16 ;  /* 0x000066000b0c7a25 */ /* 0x000fc800078e0010 */
[----:B------:R-:W-:Y:S01]  /*0e10*/  IMAD.MOV.U32 R16, RZ, RZ, R12 ;  /* 0x000000ffff107224 */ /* 0x000fe200078e000c */
[----:B------:R-:W-:Y:S01]  /*0e20*/  IADD3 R17, R13, R6, RZ ;  /* 0x000000060d117210 */ /* 0x000fe20007ffe0ff */
[----:B------:R-:W-:Y:S02]  /*0e30*/  IMAD R6, R2, c[0x0][0x1b0], RZ ;  /* 0x00006c0002067a24 */ /* 0x000fe400078e02ff */
[----:B------:R-:W-:Y:S02]  /*0e40*/  IMAD.IADD R15, R19, 0x1, R15 ;  /* 0x00000001130f7824 */ /* 0x000fe400078e020f */
[C---:B------:R-:W-:Y:S01]  /*0e50*/  IMAD R13, R3.reuse, c[0x0][0x1b4], R6 ;  /* 0x00006d00030d7a24 */ /* 0x040fe200078e0206 */
[----:B------:R-:W-:Y:S01]  /*0e60*/  MOV R6, R18 ;  /* 0x0000001200067202 */ /* 0x000fe20000000f00 */
[----:B------:R-:W-:-:S05]  /*0e70*/  IMAD.WIDE.U32 R156, R3, c[0x0][0x1b0], R16 ;  /* 0x00006c00039c7a25 */ /* 0x000fca00078e0010 */
[----:B------:R-:W-:Y:S01]  /*0e80*/  IADD3 R13, R157, R13, RZ ;  /* 0x0000000d9d0d7210 */ /* 0x000fe20007ffe0ff */
[----:B------:R-:W-:Y:S05]  /*0e90*/  BRA `(.L_x_1938) ;  /* 0x0000044000007947 */ /* 0x000fea0003800000 */
.L_x_1937:
        /* <DEDUP_REMOVED lines=16> */
.L_x_1939:
[----:B------:R-:W-:Y:S01]  /*0fa0*/  IABS R5, c[0x0][0x1c8] ;  /* 0x0000720000057a13 */ /* 0x000fe20000000000 */
[----:B------:R-:W-:Y:S01]  /*0fb0*/  @P4 IMAD.IADD R15, R0, 0x1, R15 ;  /* 0x00000001000f4824 */ /* 0x000fe200078e020f */
[----:B------:R-:W-:Y:S02]  /*0fc0*/  MOV R6, RZ ;  /* 0x000000ff00067202 */ /* 0x000fe40000000f00 */
[----:B------:R-:W1:Y:S08]  /*0fd0*/  I2F.RP R8, R5 ;  /* 0x0000000500087306 */ /* 0x000e700000209400 */
[----:B-1----:R-:W1:Y:S02]  /*0fe0*/  MUFU.RCP R7, R8 ;  /* 0x0000000800077308 */ /* 0x002e640000001000 */
[----:B-1----:R-:W-:-:S06]  /*0ff0*/  IADD3 R7, R7, 0xffffffe, RZ ;  /* 0x0ffffffe07077810 */ /* 0x002fcc0007ffe0ff */
[----:B------:R-:W1:Y:S02]  /*1000*/  F2I.FTZ.U32.TRUNC.NTZ R7, R7 ;  /* 0x0000000700077305 */ /* 0x000e64000021f000 */
[----:B-1----:R-:W-:-:S04]  /*1010*/  IMAD.MOV R2, RZ, RZ, -R7 ;  /* 0x000000ffff027224 */ /* 0x002fc800078e0a07 */
[----:B------:R-:W-:Y:S01]  /*1020*/  IMAD R3, R2, R5, RZ ;  /* 0x0000000502037224 */ /* 0x000fe200078e02ff */
[----:B------:R-:W-:-:S03]  /*1030*/  IABS R2, R146 ;  /* 0x0000009200027213 */ /* 0x000fc60000000000 */
[----:B------:R-:W-:Y:S01]  /*1040*/  IMAD.HI.U32 R3, R7, R3, R6 ;  /* 0x0000000307037227 */ /* 0x000fe200078e0006 */
[----:B------:R-:W-:-:S03]  /*1050*/  LEA R7, R57, 0xffffff80, 0x7 ;  /* 0xffffff8039077811 */ /* 0x000fc600078e38ff */
[----:B------:R-:W-:Y:S02]  /*1060*/  IMAD.MOV.U32 R6, RZ, RZ, R2 ;  /* 0x000000ffff067224 */ /* 0x000fe400078e0002 */
[----:B------:R-:W-:-:S04]  /*1070*/  IMAD.WIDE.U32 R12, R7, c[0x0][0x198], R10 ;  /* 0x00006600070c7a25 */ /* 0x000fc800078e000a */
[----:B------:R-:W-:-:S04]  /*1080*/  IMAD.HI.U32 R3, R3, R6, RZ ;  /* 0x0000000603037227 */ /* 0x000fc800078e00ff */
[----:B------:R-:W-:Y:S01]  /*1090*/  @P4 IMAD.WIDE.U32 R10, R15, c[0x0][0x1a0], RZ ;  /* 0x000068000f0a4a25 */ /* 0x000fe200078e00ff */
[----:B------:R-:W-:-:S03]  /*10a0*/  IADD3 R2, -R3, RZ, RZ ;  /* 0x000000ff03027210 */ /* 0x000fc60007ffe1ff */
[----:B------:R-:W-:Y:S02]  /*10b0*/  @P4 IMAD R15, R15, c[0x0][0x1a4], R11 ;  /* 0x000069000f0f4a24 */ /* 0x000fe400078e020b */
[----:B------:R-:W-:Y:S02]  /*10c0*/  IMAD R2, R5, R2, R6 ;  /* 0x0000000205027224 */ /* 0x000fe400078e0206 */
[----:B------:R-:W-:-:S03]  /*10d0*/  IMAD.MOV.U32 R11, RZ, RZ, R7 ;  /* 0x000000ffff0b7224 */ /* 0x000fc600078e0007 */
[----:B------:R-:W-:-:S13]  /*10e0*/  ISETP.GT.U32.AND P0, PT, R5, R2, PT ;  /* 0x000000020500720c */ /* 0x000fda0003f04070 */
[----:B------:R-:W-:Y:S01]  /*10f0*/  @!P0 IMAD.IADD R2, R2, 0x1, -R5 ;  /* 0x0000000102028824 */ /* 0x000fe200078e0a05 */
[----:B------:R-:W-:Y:S02]  /*1100*/  @!P0 IADD3 R3, R3, 0x1, RZ ;  /* 0x0000000103038810 */ /* 0x000fe40007ffe0ff */
[----:B------:R-:W-:Y:S02]  /*1110*/  ISETP.NE.AND P0, PT, RZ, c[0x0][0x1c8], PT ;  /* 0x00007200ff007a0c */ /* 0x000fe40003f05270 */
[----:B------:R-:W-:Y:S02]  /*1120*/  ISETP.GE.U32.AND P3, PT, R2, R5, PT ;  /* 0x000000050200720c */ /* 0x000fe40003f66070 */
[----:B------:R-:W-:Y:S02]  /*1130*/  LOP3.LUT R2, R146, c[0x0][0x1c8], RZ, 0x3c, !PT ;  /* 0x0000720092027a12 */ /* 0x000fe400078e3cff */
[----:B------:R-:W-:Y:S02]  /*1140*/  SHF.R.S32.HI R5, RZ, 0x1f, R7 ;  /* 0x0000001fff057819 */ /* 0x000fe40000011407 */
[----:B------:R-:W-:-:S03]  /*1150*/  ISETP.GE.AND P1, PT, R2, RZ, PT ;  /* 0x000000ff0200720c */ /* 0x000fc60003f26270 */
[----:B------:R-:W-:-:S04]  /*1160*/  IMAD R6, R5, c[0x0][0x198], RZ ;  /* 0x0000660005067a24 */ /* 0x000fc800078e02ff */
[----:B------:R-:W-:Y:S01]  /*1170*/  @P3 IADD3 R3, R3, 0x1, RZ ;  /* 0x0000000103033810 */ /* 0x000fe20007ffe0ff */
[----:B------:R-:W-:-:S05]  /*1180*/  IMAD R6, R7, c[0x0][0x19c], R6 ;  /* 0x0000670007067a24 */ /* 0x000fca00078e0206 */
[----:B------:R-:W-:Y:S02]  /*1190*/  @!P1 IADD3 R3, -R3, RZ, RZ ;  /* 0x000000ff03039210 */ /* 0x000fe40007ffe1ff */
[----:B------:R-:W-:Y:S02]  /*11a0*/  @!P0 LOP3.LUT R3, RZ, c[0x0][0x1c8], RZ, 0x33, !PT ;  /* 0x00007200ff038a12 */ /* 0x000fe400078e33ff */
[----:B------:R-:W-:Y:S02]  /*11b0*/  IADD3 R13, R13, R6, RZ ;  /* 0x000000060d0d7210 */ /* 0x000fe40007ffe0ff */
[----:B------:R-:W-:-:S03]  /*11c0*/  SHF.R.S32.HI R2, RZ, 0x1f, R3 ;  /* 0x0000001fff027819 */ /* 0x000fc60000011403 */
[----:B------:R-:W-:-:S04]  /*11d0*/  IMAD.WIDE.U32 R156, R3, c[0x0][0x1b0], R12 ;  /* 0x00006c00039c7a25 */ /* 0x000fc800078e000c */
[----:B------:R-:W-:-:S04]  /*11e0*/  IMAD R6, R2, c[0x0][0x1b0], RZ ;  /* 0x00006c0002067a24 */ /* 0x000fc800078e02ff */
[----:B------:R-:W-:Y:S02]  /*11f0*/  IMAD R13, R3, c[0x0][0x1b4], R6 ;  /* 0x00006d00030d7a24 */ /* 0x000fe400078e0206 */
[----:B------:R-:W-:-:S03]  /*1200*/  @P4 IMAD.MOV.U32 R6, RZ, RZ, R10 ;  /* 0x000000ffff064224 */ /* 0x000fc600078e000a */
        /* <DEDUP_REMOVED lines=13> */
.L_x_1938:
[----:B------:R1:W5:Y:S01]  /*12e0*/  @P5 LDG.E R112, [R160.64] ;  /* 0x00000006a0705981 */ /* 0x000362000c1e1900 */
[----:B------:R-:W-:Y:S01]  /*12f0*/  ISETP.NE.AND P0, PT, R151, -0x1, PT ;  /* 0xffffffff9700780c */ /* 0x000fe20003f05270 */
[----:B------:R-:W-:Y:S01]  /*1300*/  IMAD.MOV.U32 R21, RZ, RZ, 0x2 ;  /* 0x00000002ff157424 */ /* 0x000fe200078e00ff */
[----:B------:R-:W-:Y:S01]  /*1310*/  MOV R25, c[0x0][0x230] ;  /* 0x00008c0000197a02 */ /* 0x000fe20000000f00 */
[----:B------:R-:W-:Y:S01]  /*1320*/  IMAD.MOV.U32 R136, RZ, RZ, c[0x0][0x230] ;  /* 0x00008c00ff887624 */ /* 0x000fe200078e00ff */
[----:B------:R-:W-:Y:S01]  /*1330*/  SHF.R.S32.HI R141, RZ, 0x1f, R62 ;  /* 0x0000001fff8d7819 */ /* 0x000fe2000001143e */
[----:B------:R-:W-:Y:S01]  /*1340*/  IMAD.MOV.U32 R24, RZ, RZ, RZ ;  /* 0x000000ffff187224 */ /* 0x000fe200078e00ff */
[----:B------:R-:W-:Y:S01]  /*1350*/  MOV R95, 0x5 ;  /* 0x00000005005f7802 */ /* 0x000fe20000000f00 */
[----:B------:R-:W-:Y:S01]  /*1360*/  IMAD.MOV.U32 R162, RZ, RZ, c[0x0][0x198] ;  /* 0x00006600ffa27624 */ /* 0x000fe200078e00ff */
[----:B------:R-:W-:Y:S01]  /*1370*/  LEA.HI R144, R141, R62, RZ, 0x3 ;  /* 0x0000003e8d907211 */ /* 0x000fe200078f18ff */
[----:B------:R-:W-:Y:S01]  /*1380*/  IMAD.HI.U32 R136, R21, R136, R24 ;  /* 0x0000008815887227 */ /* 0x000fe200078e0018 */
[----:B------:R-:W-:-:S02]  /*1390*/  LEA.HI R25, R141, R62, RZ, 0x2 ;  /* 0x0000003e8d197211 */ /* 0x000fc400078f10ff */
[----:B------:R-:W-:Y:S01]  /*13a0*/  SHF.R.S32.HI R143, RZ, 0x3, R144 ;  /* 0x00000003ff8f7819 */ /* 0x000fe20000011490 */
[----:B------:R-:W-:Y:S01]  /*13b0*/  @!P0 IMAD R0, R4, c[0x0][0x178], RZ ;  /* 0x00005e0004008a24 */ /* 0x000fe200078e02ff */
[----:B------:R-:W-:Y:S01]  /*13c0*/  LOP3.LUT R21, R25, 0xfffffffc, RZ, 0xc0, !PT ;  /* 0xfffffffc19157812 */ /* 0x000fe200078ec0ff */
[----:B-----5:R-:W-:Y:S01]  /*13d0*/  @P0 IMAD.WIDE.U32 R16, R151, c[0x0][0x190], RZ ;  /* 0x0000640097100a25 */ /* 0x020fe200078e00ff */
[----:B------:R-:W-:Y:S02]  /*13e0*/  SHF.R.S32.HI R148, RZ, 0x2, R25 ;  /* 0x00000002ff947819 */ /* 0x000fe40000011419 */
[----:B------:R-:W-:Y:S01]  /*13f0*/  IADD3 R134, -R21, R62, RZ ;  /* 0x0000003e15867210 */ /* 0x000fe20007ffe1ff */
[----:B------:R-:W-:Y:S01]  /*1400*/  @!P0 IMAD.WIDE.U32 R18, R9, c[0x0][0x178], RZ ;  /* 0x00005e0009128a25 */ /* 0x000fe200078e00ff */
[----:B------:R-:W-:Y:S02]  /*1410*/  LEA.HI R25, R25, R148, RZ, 0x1 ;  /* 0x0000009419197211 */ /* 0x000fe400078f08ff */
[-C--:B------:R-:W-:Y:S01]  /*1420*/  LEA.HI R63, R141, R62.reuse, RZ, 0x5 ;  /* 0x0000003e8d3f7211 */ /* 0x080fe200078f28ff */
[----:B------:R-:W-:Y:S01]  /*1430*/  @!P0 IMAD R0, R9, c[0x0][0x17c], R0 ;  /* 0x00005f0009008a24 */ /* 0x000fe200078e0200 */
[----:B------:R-:W-:Y:S01]  /*1440*/  LOP3.LUT R25, R25, 0x7fffffe, RZ, 0xc0, !PT ;  /* 0x07fffffe19197812 */ /* 0x000fe200078ec0ff */
[----:B------:R-:W-:Y:S01]  /*1450*/  @P0 IMAD R17, R151, c[0x0][0x194], R17 ;  /* 0x0000650097110a24 */ /* 0x000fe200078e0211 */
[----:B------:R-:W-:Y:S01]  /*1460*/  SHF.R.S32.HI R142, RZ, 0x5, R63 ;  /* 0x00000005ff8e7819 */ /* 0x000fe2000001143f */
[----:B------:R-:W-:Y:S01]  /*1470*/  @!P0 IMAD.IADD R17, R19, 0x1, R0 ;  /* 0x0000000113118824 */ /* 0x000fe200078e0200 */
[-C--:B------:R-:W-:Y:S01]  /*1480*/  LEA.HI R141, R141, R62.reuse, RZ, 0x4 ;  /* 0x0000003e8d8d7211 */ /* 0x080fe200078f20ff */
[----:B------:R-:W-:Y:S01]  /*1490*/  IMAD.SHL.U32 R19, R143, 0x40, RZ ;  /* 0x000000408f137824 */ /* 0x000fe200078e00ff */
[----:B------:R-:W-:Y:S01]  /*14a0*/  SHF.R.S32.HI R149, RZ, 0x1f, R148 ;  /* 0x0000001fff957819 */ /* 0x000fe20000011494 */
[----:B------:R-:W-:Y:S01]  /*14b0*/  @!P0 IMAD.MOV.U32 R16, RZ, RZ, R18 ;  /* 0x000000ffff108224 */ /* 0x000fe200078e0012 */
[----:B------:R-:W-:Y:S01]  /*14c0*/  LOP3.LUT R21, R141, 0xfffffff0, RZ, 0xc0, !PT ;  /* 0xfffffff08d157812 */ /* 0x000fe200078ec0ff */
[----:B------:R-:W-:Y:S01]  /*14d0*/  IMAD.SHL.U32 R18, R134, 0x8, RZ ;  /* 0x0000000886127824 */ /* 0x000fe200078e00ff */
[----:B------:R-:W-:Y:S01]  /*14e0*/  LOP3.LUT R19, R19, 0xc0, RZ, 0xc0, !PT ;  /* 0x000000c013137812 */ /* 0x000fe200078ec0ff */
[----:B------:R-:W-:Y:S01]  /*14f0*/  IMAD.IADD R25, R148, 0x1, -R25 ;  /* 0x0000000194197824 */ /* 0x000fe200078e0a19 */
[----:B------:R-:W-:Y:S01]  /*1500*/  IADD3 R140, -R21, R62, RZ ;  /* 0x0000003e158c7210 */ /* 0x000fe20007ffe1ff */
[----:B------:R-:W-:Y:S01]  /*1510*/  IMAD.WIDE R22, R23, 0x40, R148 ;  /* 0x0000004017167825 */ /* 0x000fe200078e0294 */
[----:B------:R-:W-:-:S02]  /*1520*/  LOP3.LUT R0, R19, 0x18, R18, 0xf8, !PT ;  /* 0x0000001813007812 */ /* 0x000fc400078ef812 */
[----:B------:R-:W-:Y:S01]  /*1530*/  SHF.R.U32.HI R19, RZ, 0x3, R19 ;  /* 0x00000003ff137819 */ /* 0x000fe20000011613 */
[----:B------:R-:W-:Y:S01]  /*1540*/  IMAD R142, R142, 0x8, R25 ;  /* 0x000000088e8e7824 */ /* 0x000fe200078e0219 */
[----:B------:R-:W-:Y:S01]  /*1550*/  IADD3 R14, P0, R18, R6, RZ ;  /* 0x00000006120e7210 */ /* 0x000fe20007f1e0ff */
[----:B------:R-:W-:Y:S01]  /*1560*/  IMAD.MOV.U32 R43, RZ, RZ, 0x10 ;  /* 0x00000010ff2b7424 */ /* 0x000fe200078e00ff */
[----:B------:R-:W-:Y:S01]  /*1570*/  LOP3.LUT R19, R0, R19, RZ, 0x3c, !PT ;  /* 0x0000001300137212 */ /* 0x000fe200078e3cff */
[----:B------:R-:W-:Y:S01]  /*1580*/  IMAD R0, R2, c[0x0][0x1b8], RZ ;  /* 0x00006e0002007a24 */ /* 0x000fe200078e02ff */
[----:B------:R-:W-:Y:S02]  /*1590*/  LEA.HI R139, R140, R140, RZ, 0x1 ;  /* 0x0000008c8c8b7211 */ /* 0x000fe400078f08ff */
[----:B------:R-:W-:Y:S01]  /*15a0*/  IADD3 R16, P1, R18, R16, RZ ;  /* 0x0000001012107210 */ /* 0x000fe20007f3e0ff */
[----:B------:R-:W-:Y:S01]  /*15b0*/  IMAD.U32 R142, R142, 0x20, R19 ;  /* 0x000000208e8e7824 */ /* 0x000fe200078e0013 */
[----:B------:R-:W-:Y:S01]  /*15c0*/  SHF.R.S32.HI R19, RZ, 0x1f, R18 ;  /* 0x0000001fff137819 */ /* 0x000fe20000011412 */
[----:B------:R-:W-:Y:S01]  /*15d0*/  IMAD R0, R3, c[0x0][0x1bc], R0 ;  /* 0x00006f0003007a24 */ /* 0x000fe200078e0200 */
[----:B------:R-:W-:-:S02]  /*15e0*/  SHF.R.S32.HI R21, RZ, 0x1, R139 ;  /* 0x00000001ff157819 */ /* 0x000fc4000001148b */
[----:B------:R-:W-:Y:S01]  /*15f0*/  SHF.R.S32.HI R6, RZ, 0x1f, R139 ;  /* 0x0000001fff067819 */ /* 0x000fe2000001148b */
[C---:B------:R-:W-:Y:S01]  /*1600*/  IMAD.X R15, R19.reuse, 0x1, R15, P0 ;  /* 0x00000001130f7824 */ /* 0x040fe200000e060f */
[----:B------:R-:W-:Y:S01]  /*1610*/  IADD3 R154, P0, R148, R11, RZ ;  /* 0x0000000b949a7210 */ /* 0x000fe20007f1e0ff */
[----:B------:R-:W-:Y:S01]  /*1620*/  IMAD.X R17, R19, 0x1, R17, P1 ;  /* 0x0000000113117824 */ /* 0x000fe200008e0611 */
[----:B------:R-:W-:Y:S01]  /*1630*/  SHF.R.S32.HI R11, RZ, 0x1f, R72 ;  /* 0x0000001fff0b7819 */ /* 0x000fe20000011448 */
[----:B------:R-:W-:Y:S01]  /*1640*/  IMAD.WIDE.U32 R14, R3, c[0x0][0x1b8], R14 ;  /* 0x00006e00030e7a25 */ /* 0x000fe200078e000e */
[----:B------:R-:W-:Y:S02]  /*1650*/  IADD3.X R5, R149, R5, RZ, P0, !PT ;  /* 0x0000000595057210 */ /* 0x000fe400007fe4ff */
[----:B------:R-:W-:Y:S01]  /*1660*/  LEA.HI R70, R11, R72, RZ, 0x7 ;  /* 0x000000480b467211 */ /* 0x000fe200078f38ff */
[----:B------:R-:W-:Y:S01]  /*1670*/  IMAD.IADD R15, R15, 0x1, R0 ;  /* 0x000000010f0f7824 */ /* 0x000fe200078e0200 */
[----:B------:R-:W-:Y:S01]  /*1680*/  IADD3 R156, P0, R18, R156, RZ ;  /* 0x0000009c129c7210 */ /* 0x000fe20007f1e0ff */
[----:B------:R-:W-:Y:S01]  /*1690*/  IMAD.WIDE.U32 R16, R22, c[0x0][0x190], R16 ;  /* 0x0000640016107a25 */ /* 0x000fe200078e0010 */
[----:B------:R-:W-:-:S02]  /*16a0*/  SHF.R.S32.HI R70, RZ, 0x7, R70 ;  /* 0x00000007ff467819 */ /* 0x000fc40000011446 */
[----:B------:R-:W-:Y:S01]  /*16b0*/  LEA.HI R8, R6, R21, RZ, 0x2 ;  /* 0x0000001506087211 */ /* 0x000fe200078f10ff */
[----:B------:R-:W-:Y:S01]  /*16c0*/  IMAD R6, R23, c[0x0][0x190], RZ ;  /* 0x0000640017067a24 */ /* 0x000fe200078e02ff */
[----:B------:R-:W-:Y:S01]  /*16d0*/  IMNMX R70, RZ, R70, !PT ;  /* 0x00000046ff467217 */ /* 0x000fe20007800200 */
[----:B------:R-:W-:Y:S01]  /*16e0*/  IMAD.X R157, R19, 0x1, R13, P0 ;  /* 0x00000001139d7824 */ /* 0x000fe200000e060d */
[----:B------:R-:W-:Y:S01]  /*16f0*/  LOP3.LUT R8, R8, 0xfffffffc, RZ, 0xc0, !PT ;  /* 0xfffffffc08087812 */ /* 0x000fe200078ec0ff */
[----:B------:R-:W-:Y:S01]  /*1700*/  IMAD R6, R22, c[0x0][0x194], R6 ;  /* 0x0000650016067a24 */ /* 0x000fe200078e0206 */
[----:B------:R-:W-:Y:S01]  /*1710*/  ISETP.GT.AND P0, PT, R57, R70, PT ;  /* 0x000000463900720c */ /* 0x000fe20003f04270 */
[----:B------:R-:W-:Y:S01]  /*1720*/  IMAD R5, R5, c[0x0][0x1a0], RZ ;  /* 0x0000680005057a24 */ /* 0x000fe200078e02ff */
[----:B------:R-:W-:Y:S01]  /*1730*/  SHF.R.S32.HI R0, RZ, 0x1f, R146 ;  /* 0x0000001fff007819 */ /* 0x000fe20000011492 */
[----:B------:R-:W-:Y:S01]  /*1740*/  IMAD.IADD R138, R21, 0x1, -R8 ;  /* 0x00000001158a7824 */ /* 0x000fe200078e0a08 */
[----:B------:R-:W-:Y:S01]  /*1750*/  SHF.R.S32.HI R133, RZ, 0x1, R136 ;  /* 0x00000001ff857819 */ /* 0x000fe20000011488 */
[----:B------:R-:W-:Y:S01]  /*1760*/  IMAD.IADD R17, R17, 0x1, R6 ;  /* 0x0000000111117824 */ /* 0x000fe200078e0206 */
[----:B------:R-:W-:Y:S01]  /*1770*/  SHF.L.U32 R134, R134, 0x2, RZ ;  /* 0x0000000286867819 */ /* 0x000fe200000006ff */
[----:B------:R-:W-:Y:S01]  /*1780*/  IMAD R71, R0, c[0x0][0x1a8], RZ ;  /* 0x00006a0000477a24 */ /* 0x000fe200078e02ff */
[----:B------:R-:W-:Y:S01]  /*1790*/  LOP3.LUT R63, R63, 0xffffffe0, RZ, 0xc0, !PT ;  /* 0xffffffe03f3f7812 */ /* 0x000fe200078ec0ff */
[----:B------:R-:W-:Y:S01]  /*17a0*/  IMAD R11, R149, c[0x0][0x198], RZ ;  /* 0x00006600950b7a24 */ /* 0x000fe200078e02ff */
[----:B------:R-:W-:Y:S01]  /*17b0*/  LOP3.LUT P1, RZ, R138, 0x2, RZ, 0xc0, !PT ;  /* 0x000000028aff7812 */ /* 0x000fe2000782c0ff */
[----:B------:R-:W-:Y:S01]  /*17c0*/  IMAD R135, R148, R133, R134 ;  /* 0x0000008594877224 */ /* 0x000fe200078e0286 */
[----:B------:R-:W-:Y:S01]  /*17d0*/  SHF.L.U64.HI R59, R162, R95, c[0x0][0x19c] ;  /* 0x00006700a23b7619 */ /* 0x000fe2000001025f */
[----:B------:R-:W-:Y:S01]  /*17e0*/  IMAD R5, R154, c[0x0][0x1a4], R5 ;  /* 0x000069009a057a24 */ /* 0x000fe200078e0205 */
[----:B------:R-:W-:Y:S01]  /*17f0*/  SHF.L.U32 R60, R162, 0x5, RZ ;  /* 0x00000005a23c7819 */ /* 0x000fe200000006ff */
[----:B------:R-:W-:Y:S01]  /*1800*/  IMAD.WIDE.U32 R154, R154, c[0x0][0x1a0], R14 ;  /* 0x000068009a9a7a25 */ /* 0x000fe200078e000e */
[----:B------:R-:W-:-:S02]  /*1810*/  SHF.L.U32 R137, R133, 0x5, RZ ;  /* 0x0000000585897819 */ /* 0x000fc400000006ff */
[----:B------:R-:W-:Y:S01]  /*1820*/  SHF.R.S32.HI R124, RZ, 0x1f, R135 ;  /* 0x0000001fff7c7819 */ /* 0x000fe20000011487 */
[----:B------:R-:W-:Y:S01]  /*1830*/  IMAD R71, R146, c[0x0][0x1ac], R71 ;  /* 0x00006b0092477a24 */ /* 0x000fe200078e0247 */
[----:B------:R-:W-:Y:S01]  /*1840*/  SEL R43, R43, 0xfffffff0, !P1 ;  /* 0xfffffff02b2b7807 */ /* 0x000fe20004800000 */
[----:B------:R-:W-:Y:S01]  /*1850*/  IMAD.MOV.U32 R0, RZ, RZ, c[0x0][0x1a0] ;  /* 0x00006800ff007624 */ /* 0x000fe200078e00ff */
[----:B------:R-:W-:Y:S01]  /*1860*/  IADD3 R56, R155, R5, RZ ;  /* 0x000000059b387210 */ /* 0x000fe20007ffe0ff */
[----:B------:R-:W-:Y:S02]  /*1870*/  IMAD.IADD R134, R134, 0x1, R135 ;  /* 0x0000000186867824 */ /* 0x000fe400078e0287 */
[----:B------:R-:W-:Y:S01]  /*1880*/  IMAD.WIDE.U32 R146, R146, c[0x0][0x1a8], R16 ;  /* 0x00006a0092927a25 */ /* 0x000fe200078e0010 */
[----:B------:R-:W-:Y:S02]  /*1890*/  SHF.L.U64.HI R114, R0, R95, c[0x0][0x1a4] ;  /* 0x0000690000727619 */ /* 0x000fe4000001025f */
[----:B------:R-:W-:Y:S01]  /*18a0*/  SHF.R.S32.HI R123, RZ, 0x1f, R134 ;  /* 0x0000001fff7b7819 */ /* 0x000fe20000011486 */
[----:B------:R-:W-:-:S02]  /*18b0*/  IMAD R11, R148, c[0x0][0x19c], R11 ;  /* 0x00006700940b7a24 */ /* 0x000fc400078e020b */
[----:B------:R-:W-:-:S04]  /*18c0*/  IMAD.WIDE.U32 R156, R148, c[0x0][0x198], R156 ;  /* 0x00006600949c7a25 */ /* 0x000fc800078e009c */
[----:B------:R-:W-:Y:S02]  /*18d0*/  IMAD.SHL.U32 R115, R0, 0x20, RZ ;  /* 0x0000002000737824 */ /* 0x000fe400078e00ff */
[----:B------:R-:W-:Y:S02]  /*18e0*/  IMAD.IADD R63, R62, 0x1, -R63 ;  /* 0x000000013e3f7824 */ /* 0x000fe400078e0a3f */
[----:B------:R-:W-:Y:S02]  /*18f0*/  IMAD.IADD R58, R157, 0x1, R11 ;  /* 0x000000019d3a7824 */ /* 0x000fe400078e020b */
[----:B------:R-:W-:Y:S02]  /*1900*/  IMAD.IADD R71, R147, 0x1, R71 ;  /* 0x0000000193477824 */ /* 0x000fe400078e0247 */
[----:B------:R-:W-:Y:S01]  /*1910*/  @!P5 IMAD.MOV.U32 R112, RZ, RZ, RZ ;  /* 0x000000ffff70d224 */ /* 0x000fe200078e00ff */
[----:B------:R-:W-:Y:S05]  /*1920*/  @!P0 BRA `(.L_x_1940) ;  /* 0x0000881000008947 */ /* 0x000fea0003800000 */
[----:B-1----:R-:W-:Y:S01]  /*1930*/  SHF.R.S32.HI R5, RZ, 0x1f, R7 ;  /* 0x0000001fff057819 */ /* 0x002fe20000011407 */
[----:B------:R-:W-:Y:S01]  /*1940*/  IMAD R6, R4, c[0x0][0x280], RZ ;  /* 0x0000a00004067a24 */ /* 0x000fe200078e02ff */
[----:B------:R-:W-:Y:S01]  /*1950*/  SHF.R.S32.HI R10, RZ, 0x1f, R72 ;  /* 0x0000001fff0a7819 */ /* 0x000fe20000011448 */
[----:B------:R-:W-:Y:S01]  /*1960*/  IMAD.WIDE.U32 R12, R9, c[0x0][0x280], R18 ;  /* 0x0000a000090c7a25 */ /* 0x000fe200078e0012 */
[----:B------:R-:W-:Y:S01]  /*1970*/  IADD3 R8, P1, P0, R7, R148, -R72 ;  /* 0x0000009407087210 */ /* 0x000fe2000783e848 */
[----:B------:R-:W-:Y:S01]  /*1980*/  UMOV UR9, 0x40 ;  /* 0x0000004000097882 */ /* 0x000fe20000000000 */
[----:B------:R-:W-:Y:S01]  /*1990*/  IADD3 R85, P5, R60, R60, RZ ;  /* 0x0000003c3c557210 */ /* 0x000fe20007fbe0ff */
[----:B------:R-:W-:Y:S01]  /*19a0*/  IMAD R6, R9, c[0x0][0x284], R6 ;  /* 0x0000a10009067a24 */ /* 0x000fe200078e0206 */
[----:B------:R-:W-:Y:S01]  /*19b0*/  IADD3.X R5, R5, R149, ~R10, P1, P0 ;  /* 0x0000009505057210 */ /* 0x000fe20000fe0c0a */
[----:B------:R-:W-:Y:S01]  /*19c0*/  IMAD R4, R4, c[0x0][0x278], RZ ;  /* 0x00009e0004047a24 */ /* 0x000fe200078e02ff */
[----:B------:R-:W-:Y:S01]  /*19d0*/  IADD3 R81, P4, R85, 0x20, RZ ;  /* 0x0000002055517810 */ /* 0x000fe20007f9e0ff */
[----:B------:R-:W-:Y:S01]  /*19e0*/  IMAD.IADD R13, R13, 0x1, R6 ;  /* 0x000000010d0d7824 */ /* 0x000fe200078e0206 */
[----:B------:R-:W-:Y:S01]  /*19f0*/  ULDC.64 UR4, c[0x0][0x1a0] ;  /* 0x0000680000047ab9 */ /* 0x000fe20000000a00 */
[----:B------:R-:W-:Y:S01]  /*1a00*/  IMAD R11, R5, c[0x0][0x290], RZ ;  /* 0x0000a400050b7a24 */ /* 0x000fe200078e02ff */
[----:B------:R-:W-:Y:S01]  /*1a10*/  IADD3 R85, P3, R85, 0x40, RZ ;  /* 0x0000004055557810 */ /* 0x000fe20007f7e0ff */
[----:B------:R-:W-:Y:S01]  /*1a20*/  IMAD.WIDE.U32 R14, R9, c[0x0][0x278], R18 ;  /* 0x00009e00090e7a25 */ /* 0x000fe200078e0012 */
[----:B------:R-:W-:Y:S01]  /*1a30*/  UIMAD UR10, UR9, UR5, URZ ;  /* 0x00000005090a72a4 */ /* 0x000fe2000f8e023f */
[----:B------:R-:W-:Y:S01]  /*1a40*/  IADD3 R130, R137, 0x20, RZ ;  /* 0x0000002089827810 */ /* 0x000fe20007ffe0ff */
[----:B------:R-:W-:Y:S01]  /*1a50*/  UMOV UR8, 0xc0 ;  /* 0x000000c000087882 */ /* 0x000fe20000000000 */
[----:B------:R-:W-:Y:S01]  /*1a60*/  IMAD R4, R9, c[0x0][0x27c], R4 ;  /* 0x00009f0009047a24 */ /* 0x000fe200078e0204 */
[C---:B------:R-:W-:Y:S01]  /*1a70*/  IADD3 R129, R137.reuse, 0x40, RZ ;  /* 0x0000004089817810 */ /* 0x040fe20007ffe0ff */
[C---:B------:R-:W-:Y:S01]  /*1a80*/  IMAD R11, R8.reuse, c[0x0][0x294], R11 ;  /* 0x0000a500080b7a24 */ /* 0x040fe200078e020b */
[----:B------:R-:W-:Y:S01]  /*1a90*/  UIMAD UR11, UR8, UR5, URZ ;  /* 0x00000005080b72a4 */ /* 0x000fe2000f8e023f */
[----:B------:R-:W-:Y:S01]  /*1aa0*/  IMAD.WIDE.U32 R12, R8, c[0x0][0x290], R12 ;  /* 0x0000a400080c7a25 */ /* 0x000fe200078e000c */
[----:B------:R-:W-:Y:S01]  /*1ab0*/  IADD3 R127, R137, R129, RZ ;  /* 0x00000081897f7210 */ /* 0x000fe20007ffe0ff */
[----:B------:R-:W-:Y:S01]  /*1ac0*/  ULDC UR5, c[0x0][0x294] ;  /* 0x0000a50000057ab9 */ /* 0x000fe20000000800 */
[C---:B------:R-:W-:Y:S01]  /*1ad0*/  IADD3 R64, R148.reuse, 0x20, RZ ;  /* 0x0000002094407810 */ /* 0x040fe20007ffe0ff */
[----:B------:R-:W-:Y:S01]  /*1ae0*/  IMAD.IADD R15, R15, 0x1, R4 ;  /* 0x000000010f0f7824 */ /* 0x000fe200078e0204 */
[----:B------:R-:W-:Y:S01]  /*1af0*/  UIMAD UR5, UR8, UR5, URZ ;  /* 0x00000005080572a4 */ /* 0x000fe2000f8e023f */
[----:B------:R-:W-:Y:S01]  /*1b00*/  IMAD R5, R5, c[0x0][0x288], RZ ;  /* 0x0000a20005057a24 */ /* 0x000fe200078e02ff */
[----:B------:R-:W-:Y:S01]  /*1b10*/  UIMAD.WIDE.U32 UR12, UR8, UR4, URZ ;  /* 0x00000004080c72a5 */ /* 0x000fe2000f8e003f */
[----:B------:R-:W-:Y:S01]  /*1b20*/  IMAD.IADD R9, R13, 0x1, R11 ;  /* 0x000000010d097824 */ /* 0x000fe200078e020b */
[----:B------:R-:W-:Y:S01]  /*1b30*/  IADD3 R132, R148, 0x40, RZ ;  /* 0x0000004094847810 */ /* 0x000fe20007ffe0ff */
[----:B------:R-:W-:Y:S01]  /*1b40*/  IMAD R4, R8, c[0x0][0x28c], R5 ;  /* 0x0000a30008047a24 */ /* 0x000fe200078e0205 */
[----:B------:R-:W-:Y:S01]  /*1b50*/  IADD3 R131, R148, 0x60, RZ ;  /* 0x0000006094837810 */ /* 0x000fe20007ffe0ff */
[----:B------:R-:W-:Y:S01]  /*1b60*/  IMAD.WIDE.U32 R10, R8, c[0x0][0x288], R14 ;  /* 0x0000a200080a7a25 */ /* 0x000fe200078e000e */
[C---:B------:R-:W-:Y:S01]  /*1b70*/  IADD3 R15, R18.reuse, 0x20, RZ ;  /* 0x00000020120f7810 */ /* 0x040fe20007ffe0ff */
[----:B------:R-:W-:Y:S01]  /*1b80*/  ULDC UR4, c[0x0][0x230] ;  /* 0x00008c0000047ab9 */ /* 0x000fe20000000800 */
[----:B------:R-:W-:Y:S01]  /*1b90*/  IADD3 R14, R18, 0x40, RZ ;  /* 0x00000040120e7810 */ /* 0x000fe20007ffe0ff */
[----:B------:R-:W-:Y:S01]  /*1ba0*/  IMAD.IADD R11, R11, 0x1, R4 ;  /* 0x000000010b0b7824 */ /* 0x000fe200078e0204 */
[----:B------:R-:W-:Y:S01]  /*1bb0*/  SHF.R.S32.HI R122, RZ, 0x1f, R137 ;  /* 0x0000001fff7a7819 */ /* 0x000fe20000011489 */
[----:B------:R-:W-:Y:S01]  /*1bc0*/  IMAD.MOV.U32 R8, RZ, RZ, R12 ;  /* 0x000000ffff087224 */ /* 0x000fe200078e000c */
[----:B------:R-:W-:Y:S01]  /*1bd0*/  SHF.R.S32.HI R121, RZ, 0x1f, R130 ;  /* 0x0000001fff797819 */ /* 0x000fe20000011482 */
[C---:B------:R-:W-:Y:S01]  /*1be0*/  IMAD R6, R2.reuse, c[0x0][0x2a0], RZ ;  /* 0x0000a80002067a24 */ /* 0x040fe200078e02ff */
[----:B------:R-:W-:Y:S01]  /*1bf0*/  SHF.R.S32.HI R120, RZ, 0x1f, R129 ;  /* 0x0000001fff787819 */ /* 0x000fe20000011481 */
[----:B------:R-:W-:Y:S01]  /*1c00*/  IMAD R4, R2, c[0x0][0x298], RZ ;  /* 0x0000a60002047a24 */ /* 0x000fe200078e02ff */
[----:B------:R-:W-:Y:S01]  /*1c10*/  SHF.R.S32.HI R118, RZ, 0x1f, R127 ;  /* 0x0000001fff767819 */ /* 0x000fe2000001147f */
[----:B------:R-:W-:Y:S01]  /*1c20*/  IMAD.WIDE.U32 R12, R0, 0x40, RZ ;  /* 0x00000040000c7825 */ /* 0x000fe200078e00ff */
[----:B------:R-:W-:-:S02]  /*1c30*/  UIADD3 UR11, UR13, UR11, URZ ;  /* 0x0000000b0d0b7290 */ /* 0x000fc4000fffe03f */
[----:B------:R-:W-:Y:S01]  /*1c40*/  ULDC.U8 UR8, c[0x0][0x313] ;  /* 0x0000c4c000087ab9 */ /* 0x000fe20000000000 */
[----:B------:R-:W-:Y:S01]  /*1c50*/  IMAD R2, R3, c[0x0][0x2a4], R6 ;  /* 0x0000a90003027a24 */ /* 0x000fe200078e0206 */
[----:B------:R-:W-:Y:S01]  /*1c60*/  IADD3 R99, R13, UR10, RZ ;  /* 0x0000000a0d637c10 */ /* 0x000fe2000fffe0ff */
[C---:B------:R-:W-:Y:S01]  /*1c70*/  IMAD R0, R3.reuse, c[0x0][0x29c], R4 ;  /* 0x0000a70003007a24 */ /* 0x040fe200078e0204 */
[----:B------:R-:W-:Y:S01]  /*1c80*/  ULDC UR10, c[0x0][0x19c] ;  /* 0x00006700000a7ab9 */ /* 0x000fe20000000800 */
[C---:B------:R-:W-:Y:S01]  /*1c90*/  IMAD.WIDE.U32 R8, R3.reuse, c[0x0][0x2a0], R8 ;  /* 0x0000a80003087a25 */ /* 0x040fe200078e0008 */
[----:B------:R-:W-:Y:S01]  /*1ca0*/  UIMAD UR10, UR9, UR10, URZ ;  /* 0x0000000a090a72a4 */ /* 0x000fe2000f8e023f */
[----:B------:R-:W-:Y:S02]  /*1cb0*/  SHF.L.U64.HI R99, R12, 0x1, R99 ;  /* 0x000000010c637819 */ /* 0x000fe40000010263 */
[----:B------:R-:W-:Y:S01]  /*1cc0*/  IMAD.WIDE.U32 R4, R3, c[0x0][0x298], R10 ;  /* 0x0000a60003047a25 */ /* 0x000fe200078e000a */
[----:B------:R-:W-:-:S03]  /*1cd0*/  LEA R106, P1, R8, c[0x0][0x270], 0x1 ;  /* 0x00009c00086a7a11 */ /* 0x000fc600078208ff */
[----:B------:R-:W-:Y:S01]  /*1ce0*/  IMAD.IADD R2, R9, 0x1, R2 ;  /* 0x0000000109027824 */ /* 0x000fe200078e0202 */
[----:B------:R-:W-:Y:S01]  /*1cf0*/  LEA R108, P0, R4, c[0x0][0x268], 0x1 ;  /* 0x00009a00046c7a11 */ /* 0x000fe200078008ff */
[----:B------:R-:W-:Y:S02]  /*1d00*/  IMAD.IADD R0, R5, 0x1, R0 ;  /* 0x0000000105007824 */ /* 0x000fe400078e0200 */
[----:B------:R-:W-:Y:S01]  /*1d10*/  IMAD.IADD R112, R112, 0x1, R7 ;  /* 0x0000000170707824 */ /* 0x000fe200078e0207 */
[----:B------:R-:W-:Y:S01]  /*1d20*/  LEA.HI.X R107, R8, c[0x0][0x274], R2, 0x1, P1 ;  /* 0x00009d00086b7a11 */ /* 0x000fe200008f0c02 */
[----:B------:R-:W-:Y:S01]  /*1d30*/  IMAD.MOV.U32 R77, RZ, RZ, c[0x0][0x288] ;  /* 0x0000a200ff4d7624 */ /* 0x000fe200078e00ff */
[----:B------:R-:W-:Y:S01]  /*1d40*/  LEA.HI.X R109, R4, c[0x0][0x26c], R0, 0x1, P0 ;  /* 0x00009b00046d7a11 */ /* 0x000fe200000f0c00 */
[----:B------:R-:W-:Y:S01]  /*1d50*/  IMAD R112, R133, R112, RZ ;  /* 0x0000007085707224 */ /* 0x000fe200078e02ff */
[----:B------:R-:W-:Y:S01]  /*1d60*/  LEA R102, P1, R156, c[0x0][0x168], 0x1 ;  /* 0x00005a009c667a11 */ /* 0x000fe200078208ff */
[----:B------:R-:W-:Y:S01]  /*1d70*/  IMAD.X R86, R59, 0x1, R59, P5 ;  /* 0x000000013b567824 */ /* 0x000fe200028e063b */
[----:B------:R-:W-:Y:S01]  /*1d80*/  LEA R104, P0, R154, c[0x0][0x170], 0x1 ;  /* 0x00005c009a687a11 */ /* 0x000fe200078008ff */
[----:B------:R-:W-:Y:S01]  /*1d90*/  IMAD.SHL.U32 R75, R77, 0x20, RZ ;  /* 0x000000204d4b7824 */ /* 0x000fe200078e00ff */
[----:B------:R-:W-:Y:S01]  /*1da0*/  LEA.HI.X R103, R156, c[0x0][0x16c], R58, 0x1, P1 ;  /* 0x00005b009c677a11 */ /* 0x000fe200008f0c3a */
[----:B------:R-:W-:Y:S01]  /*1db0*/  IMAD.X R82, RZ, RZ, R86, P4 ;  /* 0x000000ffff527224 */ /* 0x000fe200020e0656 */
[----:B------:R-:W-:Y:S01]  /*1dc0*/  LEA.HI.X R105, R154, c[0x0][0x174], R56, 0x1, P0 ;  /* 0x00005d009a697a11 */ /* 0x000fe200000f0c38 */
[----:B------:R-:W-:Y:S01]  /*1dd0*/  IMAD.MOV.U32 R158, RZ, RZ, c[0x0][0x290] ;  /* 0x0000a400ff9e7624 */ /* 0x000fe200078e00ff */
[----:B------:R-:W-:Y:S01]  /*1de0*/  SHF.R.S32.HI R113, RZ, 0x1f, R112 ;  /* 0x0000001fff717819 */ /* 0x000fe20000011470 */
[----:B------:R-:W-:Y:S01]  /*1df0*/  IMAD.MOV.U32 R76, RZ, RZ, 0x6 ;  /* 0x00000006ff4c7424 */ /* 0x000fe200078e00ff */
[-C--:B------:R-:W-:Y:S01]  /*1e00*/  IADD3 R44, P1, R135, R112.reuse, RZ ;  /* 0x00000070872c7210 */ /* 0x080fe20007f3e0ff */
[----:B------:R-:W-:Y:S01]  /*1e10*/  IMAD.X R86, RZ, RZ, R86, P3 ;  /* 0x000000ffff567224 */ /* 0x000fe200018e0656 */
[----:B------:R-:W-:Y:S01]  /*1e20*/  IADD3 R112, P0, R134, R112, RZ ;  /* 0x0000007086707210 */ /* 0x000fe20007f1e0ff */
[----:B------:R-:W-:Y:S01]  /*1e30*/  IMAD.IADD R128, R137, 0x1, R130 ;  /* 0x0000000189807824 */ /* 0x000fe200078e0282 */
[----:B------:R-:W-:Y:S01]  /*1e40*/  IADD3 R90, P4, R60, R81, RZ ;  /* 0x000000513c5a7210 */ /* 0x000fe20007f9e0ff */
[--C-:B------:R-:W-:Y:S01]  /*1e50*/  IMAD.X R3, R124, 0x1, R113.reuse, P1 ;  /* 0x000000017c037824 */ /* 0x100fe200008e0671 */
[----:B------:R-:W-:Y:S01]  /*1e60*/  SHF.L.U64.HI R74, R77, R95, c[0x0][0x28c] ;  /* 0x0000a3004d4a7619 */ /* 0x000fe2000001025f */
[----:B------:R-:W-:Y:S01]  /*1e70*/  IMAD.X R113, R123, 0x1, R113, P0 ;  /* 0x000000017b717824 */ /* 0x000fe200000e0671 */
[----:B------:R-:W-:Y:S01]  /*1e80*/  IADD3 R84, P5, R75, R75, RZ ;  /* 0x0000004b4b547210 */ /* 0x000fe20007fbe0ff */
[----:B------:R-:W-:Y:S01]  /*1e90*/  IMAD.X R89, R59, 0x1, R82, P4 ;  /* 0x000000013b597824 */ /* 0x000fe200020e0652 */
[C---:B------:R-:W-:Y:S01]  /*1ea0*/  SHF.L.U64.HI R0, R44.reuse, 0x1, R3 ;  /* 0x000000012c007819 */ /* 0x040fe20000010203 */
[----:B------:R-:W-:Y:S01]  /*1eb0*/  IMAD.SHL.U32 R44, R44, 0x2, RZ ;  /* 0x000000022c2c7824 */ /* 0x000fe200078e00ff */
[C---:B------:R-:W-:Y:S01]  /*1ec0*/  SHF.L.U64.HI R113, R112.reuse, 0x1, R113 ;  /* 0x0000000170717819 */ /* 0x040fe20000010271 */
[----:B------:R-:W-:Y:S01]  /*1ed0*/  IMAD.SHL.U32 R112, R112, 0x2, RZ ;  /* 0x0000000270707824 */ /* 0x000fe200078e00ff */
[----:B------:R-:W-:Y:S01]  /*1ee0*/  IADD3 R80, P1, R84, 0x20, RZ ;  /* 0x0000002054507810 */ /* 0x000fe20007f3e0ff */
[----:B------:R-:W-:Y:S01]  /*1ef0*/  IMAD.SHL.U32 R98, R158, 0x40, RZ ;  /* 0x000000409e627824 */ /* 0x000fe200078e00ff */
[----:B------:R-:W-:Y:S01]  /*1f00*/  IADD3.X R83, R74, R74, RZ, P5, !PT ;  /* 0x0000004a4a537210 */ /* 0x000fe20002ffe4ff */
[----:B------:R-:W-:Y:S01]  /*1f10*/  IMAD.SHL.U32 R96, R158, 0x20, RZ ;  /* 0x000000209e607824 */ /* 0x000fe200078e00ff */
[----:B------:R-:W-:Y:S01]  /*1f20*/  IADD3 R94, P3, R60, R85, RZ ;  /* 0x000000553c5e7210 */ /* 0x000fe20007f7e0ff */
[----:B------:R-:W-:Y:S01]  /*1f30*/  IMAD.WIDE.U32 R162, R162, 0x40, RZ ;  /* 0x00000040a2a27825 */ /* 0x000fe200078e00ff */
[----:B------:R-:W-:-:S02]  /*1f40*/  IADD3 R84, P0, R84, 0x40, RZ ;  /* 0x0000004054547810 */ /* 0x000fc40007f1e0ff */
[----:B------:R-:W-:Y:S01]  /*1f50*/  IADD3 R110, P4, R112, c[0x0][0x2b0], RZ ;  /* 0x0000ac00706e7a10 */ /* 0x000fe20007f9e0ff */
[----:B------:R-:W-:Y:S01]  /*1f60*/  IMAD.X R79, RZ, RZ, R83, P1 ;  /* 0x000000ffff4f7224 */ /* 0x000fe200008e0653 */
[C---:B------:R-:W-:Y:S01]  /*1f70*/  SHF.L.U64.HI R95, R158.reuse, R95, c[0x0][0x294] ;  /* 0x0000a5009e5f7619 */ /* 0x040fe2000001025f */
[C---:B------:R-:W-:Y:S01]  /*1f80*/  IMAD.SHL.U32 R69, R133.reuse, 0x40, RZ ;  /* 0x0000004085457824 */ /* 0x040fe200078e00ff */
[CC--:B------:R-:W-:Y:S01]  /*1f90*/  SHF.L.U64.HI R97, R158.reuse, R76.reuse, c[0x0][0x294] ;  /* 0x0000a5009e617619 */ /* 0x0c0fe2000001024c */
[----:B------:R-:W-:Y:S01]  /*1fa0*/  IMAD R67, R133, 0x60, RZ ;  /* 0x0000006085437824 */ /* 0x000fe200078e02ff */
[----:B------:R-:W-:Y:S01]  /*1fb0*/  IADD3.X R111, R113, c[0x0][0x2b4], RZ, P4, !PT ;  /* 0x0000ad00716f7a10 */ /* 0x000fe200027fe4ff */
[----:B------:R-:W-:Y:S01]  /*1fc0*/  IMAD.WIDE.U32 R158, R158, 0xc0, RZ ;  /* 0x000000c09e9e7825 */ /* 0x000fe200078e00ff */
[----:B------:R-:W-:Y:S02]  /*1fd0*/  IADD3 R20, P1, R44, c[0x0][0x2b0], RZ ;  /* 0x0000ac002c147a10 */ /* 0x000fe40007f3e0ff */
[-C--:B------:R-:W-:Y:S01]  /*1fe0*/  IADD3 R88, P5, R80, R75.reuse, RZ ;  /* 0x0000004b50587210 */ /* 0x080fe20007fbe0ff */
[C---:B------:R-:W-:Y:S01]  /*1ff0*/  IMAD.IADD R126, R137.reuse, 0x1, R128 ;  /* 0x00000001897e7824 */ /* 0x040fe200078e0280 */
[----:B------:R-:W-:Y:S01]  /*2000*/  IADD3 R92, P4, R84, R75, RZ ;  /* 0x0000004b545c7210 */ /* 0x000fe20007f9e0ff */
[----:B------:R-:W-:Y:S01]  /*2010*/  IMAD.IADD R125, R137, 0x1, R127 ;  /* 0x00000001897d7824 */ /* 0x000fe200078e027f */
[----:B------:R-:W-:Y:S01]  /*2020*/  SHF.L.U64.HI R76, R77, R76, c[0x0][0x28c] ;  /* 0x0000a3004d4c7619 */ /* 0x000fe2000001024c */
[----:B------:R-:W-:Y:S01]  /*2030*/  IMAD.X R93, R59, 0x1, R86, P3 ;  /* 0x000000013b5d7824 */ /* 0x000fe200018e0656 */
[----:B------:R-:W-:Y:S01]  /*2040*/  IADD3 R112, P3, R112, c[0x0][0x2a8], RZ ;  /* 0x0000aa0070707a10 */ /* 0x000fe20007f7e0ff */
[----:B------:R-:W-:Y:S01]  /*2050*/  IMAD.X R83, RZ, RZ, R83, P0 ;  /* 0x000000ffff537224 */ /* 0x000fe200000e0653 */
[----:B------:R-:W-:Y:S01]  /*2060*/  IADD3 R44, P0, R44, c[0x0][0x2a8], RZ ;  /* 0x0000aa002c2c7a10 */ /* 0x000fe20007f1e0ff */
[----:B------:R-:W-:Y:S01]  /*2070*/  IMAD.MOV.U32 R73, RZ, RZ, c[0x0][0x290] ;  /* 0x0000a400ff497624 */ /* 0x000fe200078e00ff */
        /* <DEDUP_REMOVED lines=11> */
[--C-:B------:R-:W-:Y:S01]  /*2130*/  IMAD.X R87, R79, 0x1, R74.reuse, P5 ;  /* 0x000000014f577824 */ /* 0x100fe200028e064a */
[----:B------:R-:W-:Y:S01]  /*2140*/  IADD3 R101, R159, UR5, RZ ;  /* 0x000000059f657c10 */ /* 0x000fe2000fffe0ff */
[----:B------:R-:W-:Y:S01]  /*2150*/  IMAD.X R91, R83, 0x1, R74, P4 ;  /* 0x00000001535b7824 */ /* 0x000fe200020e064a */
[----:B------:R-:W-:Y:S01]  /*2160*/  SHF.R.S32.HI R117, RZ, 0x1f, R126 ;  /* 0x0000001fff757819 */ /* 0x000fe2000001147e */
[----:B------:R-:W-:Y:S01]  /*2170*/  IMAD.U32 R73, R73, -0x80, RZ ;  /* 0xffffff8049497824 */ /* 0x000fe200078e00ff */
[----:B------:R-:W-:-:S02]  /*2180*/  SHF.R.S32.HI R116, RZ, 0x1f, R125 ;  /* 0x0000001fff747819 */ /* 0x000fc4000001147d */
[----:B------:R-:W-:Y:S02]  /*2190*/  IADD3.X R113, R113, c[0x0][0x2ac], RZ, P3, !PT ;  /* 0x0000ab0071717a10 */ /* 0x000fe40001ffe4ff */
[C---:B------:R-:W-:Y:S02]  /*21a0*/  IADD3.X R21, R0.reuse, c[0x0][0x2b4], RZ, P1, !PT ;  /* 0x0000ad0000157a10 */ /* 0x040fe40000ffe4ff */
[----:B------:R-:W-:Y:S02]  /*21b0*/  IADD3.X R45, R0, c[0x0][0x2ac], RZ, P0, !PT ;  /* 0x0000ab00002d7a10 */ /* 0x000fe400007fe4ff */
.L_x_1986:
[----:B------:R-:W-:Y:S01]  /*21c0*/  IMAD.SHL.U32 R17, R13, 0x80, RZ ;  /* 0x000000800d117824 */ /* 0x000fe200078e00ff */
[----:B------:R-:W-:Y:S04]  /*21d0*/  ISETP.NE.AND P6, PT, RZ, UR4, PT ;  /* 0x00000004ff007c0c */ /* 0x000fe8000bfc5270 */
[----:B------:R-:W-:Y:S05]  /*21e0*/  IADD3 R16, R17, -0x80, RZ ;  /* 0xffffff8011107810 */ /* 0x000fea0007ffe0ff */
[--C-:B----4-:R-:W-:Y:S02]  /*21f0*/  IMAD.IADD R23, R61, 0x1, -R16.reuse ;  /* 0x000000013d177824 */ /* 0x110fe400078e0a10 */
[----:B------:R-:W-:Y:S03]  /*2200*/  IMAD.IADD R3, R72, 0x1, -R16 ;  /* 0x0000000148037824 */ /* 0x000fe600078e0a10 */
[-C--:B------:R-:W-:Y:S02]  /*2210*/  ISETP.GE.AND P1, PT, R148, R23.reuse, PT ;  /* 0x000000179400720c */ /* 0x080fe40003f26270 */
[----:B------:R-:W-:Y:S02]  /*2220*/  ISETP.GE.AND P5, PT, R64, R23, PT ;  /* 0x000000174000720c */ /* 0x000fe40003fa6270 */
[-C--:B------:R-:W-:Y:S02]  /*2230*/  ISETP.GE.AND P1, PT, R148, R3.reuse, !P1 ;  /* 0x000000039400720c */ /* 0x080fe40004f26270 */
[----:B------:R-:W-:Y:S02]  /*2240*/  ISETP.GE.AND P5, PT, R64, R3, !P5 ;  /* 0x000000034000720c */ /* 0x000fe40006fa6270 */
[CC--:B------:R-:W-:Y:S02]  /*2250*/  ISETP.GE.AND P4, PT, R132.reuse, R23.reuse, PT ;  /* 0x000000178400720c */ /* 0x0c0fe40003f86270 */
[C---:B------:R-:W-:Y:S02]  /*2260*/  ISETP.GE.AND P3, PT, R131.reuse, R23, PT ;  /* 0x000000178300720c */ /* 0x040fe40003f66270 */
[-C--:B------:R-:W-:Y:S02]  /*2270*/  ISETP.GE.AND P4, PT, R132, R3.reuse, !P4 ;  /* 0x000000038400720c */ /* 0x080fe40006786270 */
[----:B------:R-:W-:Y:S03]  /*2280*/  ISETP.GE.AND P3, PT, R131, R3, !P3 ;  /* 0x000000038300720c */ /* 0x000fe60005f66270 */
[----:B------:R-:W2:Y:S02]  /*2290*/  @P1 LDG.E.128 R24, [R106.64] ;  /* 0x000000066a181981 */ /* 0x000ea4000c1e1d00 */
[C---:B------:R-:W-:Y:S05]  /*22a0*/  @P5 IADD3 R32, P0, R106.reuse, R96, RZ ;  /* 0x000000606a205210 */ /* 0x040fea0007f1e0ff */
[----:B------:R-:W-:Y:S01]  /*22b0*/  @P5 IMAD.X R33, R107, 0x1, R95, P0 ;  /* 0x000000016b215824 */ /* 0x000fe200000e065f */
[C---:B------:R-:W-:Y:S04]  /*22c0*/  @P5 LEA R34, P0, R115.reuse, R104, 0x1 ;  /* 0x0000006873225211 */ /* 0x040fe800078008ff */
[----:B------:R-:W-:Y:S02]  /*22d0*/  @P5 LEA.HI.X R35, R115, R105, R114, 0x1, P0 ;  /* 0x0000006973235211 */ /* 0x000fe400000f0c72 */
[----:B------:R-:W-:Y:S05]  /*22e0*/  @P4 IADD3 R36, P0, R106, R98, RZ ;  /* 0x000000626a244210 */ /* 0x000fea0007f1e0ff */
[----:B------:R-:W-:Y:S01]  /*22f0*/  @P4 IMAD.X R37, R107, 0x1, R97, P0 ;  /* 0x000000016b254824 */ /* 0x000fe200000e0661 */
[----:B------:R-:W-:Y:S05]  /*2300*/  @P4 IADD3 R38, P0, R104, R100, RZ ;  /* 0x0000006468264210 */ /* 0x000fea0007f1e0ff */
[----:B------:R-:W-:Y:S01]  /*2310*/  @P4 IMAD.X R39, R105, 0x1, R99, P0 ;  /* 0x0000000169274824 */ /* 0x000fe200000e0663 */
[----:B------:R-:W-:Y:S05]  /*2320*/  @P3 IADD3 R2, P0, R106, R158, RZ ;  /* 0x0000009e6a023210 */ /* 0x000fea0007f1e0ff */
[----:B------:R-:W-:Y:S01]  /*2330*/  @P3 IMAD.X R3, R107, 0x1, R101, P0 ;  /* 0x000000016b033824 */ /* 0x000fe200000e0665 */
[----:B------:R-:W-:Y:S04]  /*2340*/  @P3 IADD3 R22, P0, R104, UR12, RZ ;  /* 0x0000000c68163c10 */ /* 0x000fe8000ff1e0ff */
[----:B------:R-:W-:Y:S01]  /*2350*/  @P3 IADD3.X R23, R105, UR11, RZ, P0, !PT ;  /* 0x0000000b69173c10 */ /* 0x000fe200087fe4ff */
[----:B--2---:R-:W-:Y:S04]  /*2360*/  @P1 STG.E.128 [R104.64], R24 ;  /* 0x0000001868001986 */ /* 0x004fe8000c101d06 */
[----:B------:R-:W2:Y:S04]  /*2370*/  @P1 LDG.E.128 R4, [R106.64+0x40] ;  /* 0x000040066a041981 */ /* 0x000ea8000c1e1d00 */
[----:B--2---:R1:W-:Y:S04]  /*2380*/  @P1 STG.E.128 [R104.64+0x40], R4 ;  /* 0x0000400468001986 */ /* 0x0043e8000c101d06 */
[----:B------:R2:W3:Y:S02]  /*2390*/  @P1 LDG.E.128 R8, [R106.64+0x80] ;  /* 0x000080066a081981 */ /* 0x0004e4000c1e1d00 */
[C---:B--2---:R-:W-:Y:S04]  /*23a0*/  LEA R106, P0, R73.reuse, R106, 0x1 ;  /* 0x0000006a496a7211 */ /* 0x044fe800078008ff */
[----:B------:R-:W-:Y:S01]  /*23b0*/  LEA.HI.X.SX32 R107, R73, R107, 0x1, P0 ;  /* 0x0000006b496b7211 */ /* 0x000fe200000f0eff */
[----:B---3--:R2:W-:Y:S04]  /*23c0*/  @P1 STG.E.128 [R104.64+0x80], R8 ;  /* 0x0000800868001986 */ /* 0x0085e8000c101d06 */
[----:B------:R-:W3:Y:S04]  /*23d0*/  @P5 LDG.E.128 R28, [R32.64] ;  /* 0x00000006201c5981 */ /* 0x000ee8000c1e1d00 */
[----:B---3--:R-:W-:Y:S04]  /*23e0*/  @P5 STG.E.128 [R34.64], R28 ;  /* 0x0000001c22005986 */ /* 0x008fe8000c101d06 */
[----:B-1----:R-:W3:Y:S04]  /*23f0*/  @P5 LDG.E.128 R4, [R32.64+0x40] ;  /* 0x0000400620045981 */ /* 0x002ee8000c1e1d00 */
[----:B---3--:R1:W-:Y:S04]  /*2400*/  @P5 STG.E.128 [R34.64+0x40], R4 ;  /* 0x0000400422005986 */ /* 0x0083e8000c101d06 */
[----:B------:R-:W3:Y:S04]  /*2410*/  @P5 LDG.E.128 R24, [R32.64+0x80] ;  /* 0x0000800620185981 */ /* 0x000ee8000c1e1d00 */
[----:B---3--:R3:W-:Y:S04]  /*2420*/  @P5 STG.E.128 [R34.64+0x80], R24 ;  /* 0x0000801822005986 */ /* 0x0087e8000c101d06 */
[----:B--2---:R-:W2:Y:S04]  /*2430*/  @P4 LDG.E.128 R8, [R36.64] ;  /* 0x0000000624084981 */ /* 0x004ea8000c1e1d00 */
[----:B--2---:R2:W-:Y:S04]  /*2440*/  @P4 STG.E.128 [R38.64], R8 ;  /* 0x0000000826004986 */ /* 0x0045e8000c101d06 */
[----:B-1----:R-:W4:Y:S04]  /*2450*/  @P4 LDG.E.128 R4, [R36.64+0x40] ;  /* 0x0000400624044981 */ /* 0x002f28000c1e1d00 */
[----:B----4-:R1:W-:Y:S04]  /*2460*/  @P4 STG.E.128 [R38.64+0x40], R4 ;  /* 0x0000400426004986 */ /* 0x0103e8000c101d06 */
[----:B------:R-:W4:Y:S04]  /*2470*/  @P4 LDG.E.128 R28, [R36.64+0x80] ;  /* 0x00008006241c4981 */ /* 0x000f28000c1e1d00 */
[----:B----4-:R4:W-:Y:S04]  /*2480*/  @P4 STG.E.128 [R38.64+0x80], R28 ;  /* 0x0000801c26004986 */ /* 0x0109e8000c101d06 */
[----:B---3--:R-:W3:Y:S04]  /*2490*/  @P3 LDG.E.128 R24, [R2.64] ;  /* 0x0000000602183981 */ /* 0x008ee8000c1e1d00 */
[----:B---3--:R4:W-:Y:S04]  /*24a0*/  @P3 STG.E.128 [R22.64], R24 ;  /* 0x0000001816003986 */ /* 0x0089e8000c101d06 */
[----:B--2---:R-:W2:Y:S04]  /*24b0*/  @P3 LDG.E.128 R8, [R2.64+0x40] ;  /* 0x0000400602083981 */ /* 0x004ea8000c1e1d00 */
[----:B--2---:R4:W-:Y:S04]  /*24c0*/  @P3 STG.E.128 [R22.64+0x40], R8 ;  /* 0x0000400816003986 */ /* 0x0049e8000c101d06 */
[----:B-1----:R-:W2:Y:S04]  /*24d0*/  @P3 LDG.E.128 R4, [R2.64+0x80] ;  /* 0x0000800602043981 */ /* 0x002ea8000c1e1d00 */
[----:B--2---:R4:W-:Y:S01]  /*24e0*/  @P3 STG.E.128 [R22.64+0x80], R4 ;  /* 0x0000800416003986 */ /* 0x0049e2000c101d06 */
[----:B------:R-:W-:-:S05]  /*24f0*/  @!P6 BRA `(.L_x_1941) ;  /* 0x000074000000e947 */ /* 0x000fca0003800000 */
[----:B------:R-:W-:Y:S11]  /*2500*/  ISETP.NE.AND P0, PT, RZ, UR8, PT ;  /* 0x00000008ff007c0c */ /* 0x000ff6000bf05270 */
[----:B------:R-:W-:Y:S02]  /*2510*/  @!UPT UIADD3 URZ, URZ, URZ, URZ ;  /* 0x0000003f3f3ff290 */ /* 0x000fe4000fffe03f */
[----:B------:R-:W-:-:S05]  /*2520*/  @!P0 BRA `(.L_x_1942) ;  /* 0x0000291000008947 */ /* 0x000fca0003800000 */
[----:B------:R-:W-:Y:S01]  /*2530*/  BSSY B0, `(.L_x_1943) ;  /* 0x0000095000007945 */ /* 0x000fe20003800000 */
[----:B------:R-:W-:-:S05]  /*2540*/  @!P1 BRA `(.L_x_1944) ;  /* 0x0000093000009947 */ /* 0x000fca0003800000 */
[----:B------:R-:W-:Y:S01]  /*2550*/  ISETP.GE.AND P0, PT, R18, UR4, PT ;  /* 0x0000000412007c0c */ /* 0x000fe2000bf06270 */
[----:B----4-:R-:W2:Y:S01]  /*2560*/  LDG.E.128 R24, [R108.64] ;  /* 0x000000066c187981 */ /* 0x010ea2000c1e1d00 */
[----:B------:R-:W-:Y:S11]  /*2570*/  ISETP.GE.AND P1, PT, R15, UR4, PT ;  /* 0x000000040f007c0c */ /* 0x000ff6000bf26270 */
[----:B------:R-:W3:Y:S06]  /*2580*/  @!P0 LDG.E.64 R22, [R20.64] ;  /* 0x0000000614168981 */ /* 0x000eec000c1e1b00 */
[----:B------:R-:W4:Y:S02]  /*2590*/  @!P0 LDG.E.64 R38, [R44.64] ;  /* 0x000000062c268981 */ /* 0x000f24000c1e1b00 */
[----:B----4-:R-:W-:Y:S01]  /*25a0*/  @!P0 HADD2.F32 R35, -RZ, R38.H0_H0 ;  /* 0x20000026ff238230 */ /* 0x010fe20000004100 */
[----:B--2---:R-:W-:Y:S01]  /*25b0*/  @!P0 MOV R28, R24 ;  /* 0x00000018001c8202 */ /* 0x004fe20000000f00 */
[--C-:B---3--:R-:W-:Y:S01]  /*25c0*/  @!P0 HADD2.F32 R31, -RZ, R22.reuse.H0_H0 ;  /* 0x20000016ff1f8230 */ /* 0x108fe20000004100 */
[----:B------:R-:W-:Y:S01]  /*25d0*/  @!P0 MOV R30, R25 ;  /* 0x00000019001e8202 */ /* 0x000fe20000000f00 */
[----:B------:R-:W-:Y:S02]  /*25e0*/  @!P0 HADD2.F32 R29, -RZ, R22.H1_H1 ;  /* 0x30000016ff1d8230 */ /* 0x000fe40000004100 */
[--C-:B------:R-:W-:Y:S02]  /*25f0*/  @!P0 HADD2.F32 R34, -RZ, R28.reuse.H1_H1 ;  /* 0x3000001cff228230 */ /* 0x100fe40000004100 */
[----:B------:R-:W-:Y:S02]  /*2600*/  @!P0 HADD2.F32 R28, -RZ, R28.H0_H0 ;  /* 0x2000001cff1c8230 */ /* 0x000fe40000004100 */
[--C-:B------:R-:W-:Y:S01]  /*2610*/  @!P0 HADD2.F32 R22, -RZ, R23.reuse.H0_H0 ;  /* 0x20000017ff168230 */ /* 0x100fe20000004100 */
[-C--:B------:R-:W-:Y:S01]  /*2620*/  @!P0 FMUL.FTZ R41, R34, R31.reuse ;  /* 0x0000001f22298220 */ /* 0x080fe20000410000 */
[----:B------:R-:W-:Y:S01]  /*2630*/  @!P0 HADD2.F32 R23, -RZ, R23.H1_H1 ;  /* 0x30000017ff178230 */ /* 0x000fe20000004100 */
[C---:B------:R-:W-:Y:S01]  /*2640*/  @!P0 FMUL.FTZ R0, R28.reuse, R31 ;  /* 0x0000001f1c008220 */ /* 0x040fe20000410000 */
[----:B------:R-:W-:Y:S01]  /*2650*/  @!P0 MOV R31, R26 ;  /* 0x0000001a001f8202 */ /* 0x000fe20000000f00 */
[----:B------:R-:W-:Y:S01]  /*2660*/  @!P0 FFMA.FTZ R41, R28, R35, -R41 ;  /* 0x000000231c298223 */ /* 0x000fe20000010829 */
[----:B------:R-:W-:Y:S01]  /*2670*/  @!P0 MOV R28, R27 ;  /* 0x0000001b001c8202 */ /* 0x000fe20000000f00 */
[----:B------:R-:W-:Y:S01]  /*2680*/  @!P0 FFMA.FTZ R0, R34, R35, R0 ;  /* 0x0000002322008223 */ /* 0x000fe20000010000 */
[--C-:B------:R-:W-:Y:S02]  /*2690*/  @!P0 HADD2.F32 R34, -RZ, R30.reuse.H1_H1 ;  /* 0x3000001eff228230 */ /* 0x100fe40000004100 */
[----:B------:R-:W-:Y:S02]  /*26a0*/  @!P0 HADD2.F32 R30, -RZ, R30.H0_H0 ;  /* 0x2000001eff1e8230 */ /* 0x000fe40000004100 */
[--C-:B------:R-:W-:Y:S01]  /*26b0*/  @!P0 HADD2.F32 R35, -RZ, R31.reuse.H1_H1 ;  /* 0x3000001fff238230 */ /* 0x100fe20000004100 */
[-C--:B------:R-:W-:Y:S01]  /*26c0*/  @!P0 FMUL.FTZ R47, R34, R29.reuse ;  /* 0x0000001d222f8220 */ /* 0x080fe20000410000 */
[----:B------:R-:W-:Y:S01]  /*26d0*/  @!P0 HADD2.F32 R31, -RZ, R31.H0_H0 ;  /* 0x2000001fff1f8230 */ /* 0x000fe20000004100 */
[----:B------:R-:W-:Y:S01]  /*26e0*/  @!P0 FMUL.FTZ R2, R30, R29 ;  /* 0x0000001d1e028220 */ /* 0x000fe20000410000 */
[----:B------:R-:W-:Y:S01]  /*26f0*/  @!P0 HADD2.F32 R37, -RZ, R38.H1_H1 ;  /* 0x30000026ff258230 */ /* 0x000fe20000004100 */
[-C--:B------:R-:W-:Y:S01]  /*2700*/  @!P0 FMUL.FTZ R40, R35, R22.reuse ;  /* 0x0000001623288220 */ /* 0x080fe20000410000 */
[--C-:B------:R-:W-:Y:S01]  /*2710*/  @!P0 HADD2.F32 R38, -RZ, R28.reuse.H1_H1 ;  /* 0x3000001cff268230 */ /* 0x100fe20000004100 */
[----:B------:R-:W-:Y:S01]  /*2720*/  @!P0 FMUL.FTZ R3, R31, R22 ;  /* 0x000000161f038220 */ /* 0x000fe20000410000 */
[----:B------:R-:W-:Y:S01]  /*2730*/  @!P0 HADD2.F32 R28, -RZ, R28.H0_H0 ;  /* 0x2000001cff1c8230 */ /* 0x000fe20000004100 */
[----:B------:R-:W-:Y:S01]  /*2740*/  @!P0 FFMA.FTZ R2, R34, R37, R2 ;  /* 0x0000002522028223 */ /* 0x000fe20000010002 */
        /* <DEDUP_REMOVED lines=16> */
[----:B------:R-:W-:Y:S02]  /*2850*/  @!P0 MOV R27, R47 ;  /* 0x0000002f001b8202 */ /* 0x000fe40000000f00 */
[----:B------:R-:W-:Y:S03]  /*2860*/  ISETP.GE.AND P0, PT, R14, UR4, PT ;  /* 0x000000040e007c0c */ /* 0x000fe6000bf06270 */
[----:B------:R1:W-:Y:S08]  /*2870*/  STG.E.128 [R102.64], R24 ;  /* 0x0000001866007986 */ /* 0x0003f0000c101d06 */
[----:B------:R-:W2:Y:S08]  /*2880*/  LDG.E.128 R28, [R108.64+0x40] ;  /* 0x000040066c1c7981 */ /* 0x000eb0000c1e1d00 */
[----:B------:R-:W3:Y:S06]  /*2890*/  @!P1 LDG.E.64 R22, [R20.64+0x20] ;  /* 0x0000200614169981 */ /* 0x000eec000c1e1b00 */
[----:B------:R-:W4:Y:S01]  /*28a0*/  @!P1 LDG.E.64 R38, [R44.64+0x20] ;  /* 0x000020062c269981 */ /* 0x000f22000c1e1b00 */
[----:B--2---:R-:W-:Y:S02]  /*28b0*/  @!P1 MOV R32, R28 ;  /* 0x0000001c00209202 */ /* 0x004fe40000000f00 */
[----:B-1----:R-:W-:Y:S02]  /*28c0*/  @!P1 MOV R26, R29 ;  /* 0x0000001d001a9202 */ /* 0x002fe40000000f00 */
[----:B------:R-:W-:Y:S01]  /*28d0*/  @!P1 MOV R27, R30 ;  /* 0x0000001e001b9202 */ /* 0x000fe20000000f00 */
[--C-:B------:R-:W-:Y:S02]  /*28e0*/  @!P1 HADD2.F32 R34, -RZ, R32.reuse.H1_H1 ;  /* 0x30000020ff229230 */ /* 0x100fe40000004100 */
[----:B------:R-:W-:Y:S02]  /*28f0*/  @!P1 HADD2.F32 R24, -RZ, R32.H0_H0 ;  /* 0x20000020ff189230 */ /* 0x000fe40000004100 */
[--C-:B---3--:R-:W-:Y:S02]  /*2900*/  @!P1 HADD2.F32 R33, -RZ, R22.reuse.H0_H0 ;  /* 0x20000016ff219230 */ /* 0x108fe40000004100 */
[----:B------:R-:W-:Y:S02]  /*2910*/  @!P1 HADD2.F32 R25, -RZ, R22.H1_H1 ;  /* 0x30000016ff199230 */ /* 0x000fe40000004100 */
[--C-:B------:R-:W-:Y:S01]  /*2920*/  @!P1 HADD2.F32 R22, -RZ, R23.reuse.H0_H0 ;  /* 0x20000017ff169230 */ /* 0x100fe20000004100 */
[-C--:B------:R-:W-:Y:S01]  /*2930*/  @!P1 FMUL.FTZ R40, R34, R33.reuse ;  /* 0x0000002122289220 */ /* 0x080fe20000410000 */
[--C-:B----4-:R-:W-:Y:S01]  /*2940*/  @!P1 HADD2.F32 R35, -RZ, R38.reuse.H0_H0 ;  /* 0x20000026ff239230 */ /* 0x110fe20000004100 */
[C---:B------:R-:W-:Y:S01]  /*2950*/  @!P1 FMUL.FTZ R5, R24.reuse, R33 ;  /* 0x0000002118059220 */ /* 0x040fe20000410000 */
[----:B------:R-:W-:Y:S02]  /*2960*/  @!P1 HADD2.F32 R23, -RZ, R23.H1_H1 ;  /* 0x30000017ff179230 */ /* 0x000fe40000004100 */
[----:B------:R-:W-:Y:S01]  /*2970*/  @!P1 HADD2.F32 R37, -RZ, R38.H1_H1 ;  /* 0x30000026ff259230 */ /* 0x000fe20000004100 */
        /* <DEDUP_REMOVED lines=13> */
[--C-:B------:R-:W-:Y:S01]  /*2a50*/  @!P1 HADD2.F32 R36, -RZ, R39.reuse.H0_H0 ;  /* 0x20000027ff249230 */ /* 0x100fe20000004100 */
[-C--:B------:R-:W-:Y:S01]  /*2a60*/  @!P1 FMUL.FTZ R46, R38, R23.reuse ;  /* 0x00000017262e9220 */ /* 0x080fe20000410000 */
[----:B------:R-:W-:Y:S01]  /*2a70*/  @!P1 HADD2.F32 R39, -RZ, R39.H1_H1 ;  /* 0x30000027ff279230 */ /* 0x000fe20000004100 */
[----:B------:R-:W-:Y:S01]  /*2a80*/  @!P1 FMUL.FTZ R8, R24, R23 ;  /* 0x0000001718089220 */ /* 0x000fe20000410000 */
[----:B------:R-:W-:Y:S01]  /*2a90*/  @!P1 F2FP.PACK_AB R40, R5, R40 ;  /* 0x000000280528923e */ /* 0x000fe200000000ff */
[-C--:B------:R-:W-:Y:S02]  /*2aa0*/  @!P1 FFMA.FTZ R6, R34, R37.reuse, R6 ;  /* 0x0000002522069223 */ /* 0x080fe40000010006 */
[----:B------:R-:W-:Y:S01]  /*2ab0*/  @!P1 FFMA.FTZ R7, R35, R36, R7 ;  /* 0x0000002423079223 */ /* 0x000fe20000010007 */
[----:B------:R-:W-:Y:S01]  /*2ac0*/  @!P1 MOV R28, R40 ;  /* 0x00000028001c9202 */ /* 0x000fe20000000f00 */
        /* <DEDUP_REMOVED lines=10> */
[----:B------:R1:W-:Y:S08]  /*2b70*/  STG.E.128 [R102.64+0x40], R28 ;  /* 0x0000401c66007986 */ /* 0x0003f0000c101d06 */
        /* <DEDUP_REMOVED lines=10> */
[----:B------:R-:W-:Y:S01]  /*2c20*/  @!P0 HADD2.F32 R22, -RZ, R23.H0_H0 ;  /* 0x20000017ff168230 */ /* 0x000fe20000004100 */
[-C--:B------:R-:W-:Y:S01]  /*2c30*/  @!P0 FMUL.FTZ R40, R34, R33.reuse ;  /* 0x0000002122288220 */ /* 0x080fe20000410000 */
[--C-:B----4-:R-:W-:Y:S01]  /*2c40*/  @!P0 HADD2.F32 R35, -RZ, R38.reuse.H0_H0 ;  /* 0x20000026ff238230 */ /* 0x110fe20000004100 */
[C---:B------:R-:W-:Y:S01]  /*2c50*/  @!P0 FMUL.FTZ R9, R28.reuse, R33 ;  /* 0x000000211c098220 */ /* 0x040fe20000410000 */
[----:B------:R-:W-:Y:S02]  /*2c60*/  @!P0 HADD2.F32 R37, -RZ, R38.H1_H1 ;  /* 0x30000026ff258230 */ /* 0x000fe40000004100 */
[----:B------:R-:W-:Y:S01]  /*2c70*/  @!P0 HADD2.F32 R36, -RZ, R39.H0_H0 ;  /* 0x20000027ff248230 */ /* 0x000fe20000004100 */
        /* <DEDUP_REMOVED lines=13> */
[----:B------:R-:W-:Y:S01]  /*2d50*/  @!P0 F2FP.PACK_AB R40, R9, R40 ;  /* 0x000000280928823e */ /* 0x000fe200000000ff */
[-C--:B------:R-:W-:Y:S01]  /*2d60*/  @!P0 FFMA.FTZ R10, R34, R37.reuse, R10 ;  /* 0x00000025220a8223 */ /* 0x080fe2000001000a */
[----:B------:R-:W-:Y:S01]  /*2d70*/  @!P0 HADD2.F32 R23, -RZ, R23.H1_H1 ;  /* 0x30000017ff178230 */ /* 0x000fe20000004100 */
[----:B------:R-:W-:Y:S01]  /*2d80*/  @!P0 FFMA.FTZ R11, R35, R36, R11 ;  /* 0x00000024230b8223 */ /* 0x000fe2000001000b */
[----:B------:R-:W-:Y:S01]  /*2d90*/  @!P0 MOV R24, R40 ;  /* 0x0000002800188202 */ /* 0x000fe20000000f00 */
[----:B------:R-:W-:Y:S01]  /*2da0*/  @!P0 HADD2.F32 R39, -RZ, R39.H1_H1 ;  /* 0x30000027ff278230 */ /* 0x000fe20000004100 */
[----:B------:R-:W-:Y:S02]  /*2db0*/  @!P0 FFMA.FTZ R41, R30, R37, -R41 ;  /* 0x000000251e298223 */ /* 0x000fe40000010829 */
[-C--:B------:R-:W-:Y:S02]  /*2dc0*/  @!P0 FMUL.FTZ R46, R38, R23.reuse ;  /* 0x00000017262e8220 */ /* 0x080fe40000410000 */
[----:B------:R-:W-:Y:S01]  /*2dd0*/  @!P0 FMUL.FTZ R12, R28, R23 ;  /* 0x000000171c0c8220 */ /* 0x000fe20000410000 */
[----:B------:R-:W-:Y:S01]  /*2de0*/  @!P0 F2FP.PACK_AB R41, R10, R41 ;  /* 0x000000290a29823e */ /* 0x000fe200000000ff */
[----:B------:R-:W-:Y:S02]  /*2df0*/  @!P0 FFMA.FTZ R42, R31, R36, -R42 ;  /* 0x000000241f2a8223 */ /* 0x000fe4000001082a */
[----:B------:R-:W-:Y:S01]  /*2e00*/  @!P0 FFMA.FTZ R46, R28, R39, -R46 ;  /* 0x000000271c2e8223 */ /* 0x000fe2000001082e */
[----:B------:R-:W-:Y:S01]  /*2e10*/  @!P0 MOV R25, R41 ;  /* 0x0000002900198202 */ /* 0x000fe20000000f00 */
[----:B------:R-:W-:Y:S01]  /*2e20*/  @!P0 FFMA.FTZ R12, R38, R39, R12 ;  /* 0x00000027260c8223 */ /* 0x000fe2000001000c */
[----:B------:R-:W-:Y:S04]  /*2e30*/  @!P0 F2FP.PACK_AB R42, R11, R42 ;  /* 0x0000002a0b2a823e */ /* 0x000fe800000000ff */
[----:B------:R-:W-:Y:S02]  /*2e40*/  @!P0 F2FP.PACK_AB R47, R12, R46 ;  /* 0x0000002e0c2f823e */ /* 0x000fe400000000ff */
[----:B------:R-:W-:Y:S02]  /*2e50*/  @!P0 MOV R26, R42 ;  /* 0x0000002a001a8202 */ /* 0x000fe40000000f00 */
[----:B------:R-:W-:Y:S05]  /*2e60*/  @!P0 MOV R27, R47 ;  /* 0x0000002f001b8202 */ /* 0x000fea0000000f00 */
[----:B------:R1:W-:Y:S02]  /*2e70*/  STG.E.128 [R102.64+0x80], R24 ;  /* 0x0000801866007986 */ /* 0x0003e4000c101d06 */
.L_x_1944:
[----:B------:R-:W-:Y:S05]  /*2e80*/  BSYNC B0 ;  /* 0x0000000000007941 */ /* 0x000fea0003800000 */
.L_x_1943:
[----:B------:R-:W-:Y:S01]  /*2e90*/  BSSY B0, `(.L_x_1945) ;  /* 0x000009f000007945 */ /* 0x000fe20003800000 */
[----:B------:R-:W-:-:S05]  /*2ea0*/  @!P5 BRA `(.L_x_1946) ;  /* 0x000009d00000d947 */ /* 0x000fca0003800000 */
[----:B------:R-:W-:Y:S02]  /*2eb0*/  LEA R50, P1, R75, R108, 0x1 ;  /* 0x0000006c4b327211 */ /* 0x000fe400078208ff */
[----:B------:R-:W-:Y:S02]  /*2ec0*/  ISETP.GE.AND P0, PT, R18, UR4, PT ;  /* 0x0000000412007c0c */ /* 0x000fe4000bf06270 */
[----:B------:R-:W-:Y:S02]  /*2ed0*/  SHF.L.U32 R53, R137, 0x1, RZ ;  /* 0x0000000189357819 */ /* 0x000fe400000006ff */
[----:B------:R-:W-:Y:S02]  /*2ee0*/  LEA.HI.X R51, R75, R109, R74, 0x1, P1 ;  /* 0x0000006d4b337211 */ /* 0x000fe400008f0c4a */
[-C--:B------:R-:W-:Y:S02]  /*2ef0*/  IADD3 R32, P1, R20, R53.reuse, RZ ;  /* 0x0000003514207210 */ /* 0x080fe40007f3e0ff */
[----:B------:R-:W-:Y:S01]  /*2f00*/  SHF.L.U64.HI R49, R137, 0x1, R122 ;  /* 0x0000000189317819 */ /* 0x000fe2000001027a */
[----:B-1--4-:R-:W2:Y:S01]  /*2f10*/  LDG.E.128 R24, [R50.64] ;  /* 0x0000000632187981 */ /* 0x012ea2000c1e1d00 */
[----:B------:R-:W-:Y:S02]  /*2f20*/  IADD3 R46, P5, R44, R53, RZ ;  /* 0x000000352c2e7210 */ /* 0x000fe40007fbe0ff */
[-C--:B------:R-:W-:Y:S02]  /*2f30*/  IADD3.X R33, R21, R49.reuse, RZ, P1, !PT ;  /* 0x0000003115217210 */ /* 0x080fe40000ffe4ff */
[----:B------:R-:W-:Y:S02]  /*2f40*/  IADD3.X R47, R45, R49, RZ, P5, !PT ;  /* 0x000000312d2f7210 */ /* 0x000fe40002ffe4ff */
[----:B------:R-:W-:Y:S01]  /*2f50*/  LEA R48, P5, R60, R102, 0x1 ;  /* 0x000000663c307211 */ /* 0x000fe200078a08ff */
[----:B------:R-:W3:Y:S01]  /*2f60*/  @!P0 LDG.E.64 R22, [R32.64] ;  /* 0x0000000620168981 */ /* 0x000ee2000c1e1b00 */
[----:B------:R-:W-:Y:S05]  /*2f70*/  ISETP.GE.AND P1, PT, R15, UR4, PT ;  /* 0x000000040f007c0c */ /* 0x000fea000bf26270 */
[----:B------:R-:W4:Y:S01]  /*2f80*/  @!P0 LDG.E.64 R40, [R46.64] ;  /* 0x000000062e288981 */ /* 0x000f22000c1e1b00 */
[--C-:B---3--:R-:W-:Y:S01]  /*2f90*/  @!P0 HADD2.F32 R31, -RZ, R22.reuse.H0_H0 ;  /* 0x20000016ff1f8230 */ /* 0x108fe20000004100 */
[----:B--2---:R-:W-:Y:S01]  /*2fa0*/  @!P0 MOV R28, R24 ;  /* 0x00000018001c8202 */ /* 0x004fe20000000f00 */
[----:B------:R-:W-:Y:S01]  /*2fb0*/  @!P0 HADD2.F32 R29, -RZ, R22.H1_H1 ;  /* 0x30000016ff1d8230 */ /* 0x000fe20000004100 */
[----:B------:R-:W-:Y:S01]  /*2fc0*/  @!P0 MOV R30, R25 ;  /* 0x00000019001e8202 */ /* 0x000fe20000000f00 */
[--C-:B------:R-:W-:Y:S02]  /*2fd0*/  @!P0 HADD2.F32 R22, -RZ, R23.reuse.H0_H0 ;  /* 0x20000017ff168230 */ /* 0x100fe40000004100 */
[--C-:B------:R-:W-:Y:S02]  /*2fe0*/  @!P0 HADD2.F32 R36, -RZ, R28.reuse.H1_H1 ;  /* 0x3000001cff248230 */ /* 0x100fe40000004100 */
[----:B------:R-:W-:Y:S02]  /*2ff0*/  @!P0 HADD2.F32 R28, -RZ, R28.H0_H0 ;  /* 0x2000001cff1c8230 */ /* 0x000fe40000004100 */
[----:B----4-:R-:W-:Y:S01]  /*3000*/  @!P0 HADD2.F32 R37, -RZ, R40.H0_H0 ;  /* 0x20000028ff258230 */ /* 0x010fe20000004100 */
        /* <DEDUP_REMOVED lines=24> */
[----:B------:R-:W-:Y:S01]  /*3190*/  @!P0 FFMA.FTZ R3, R37, R38, R3 ;  /* 0x0000002625038223 */ /* 0x000fe20000010003 */
[----:B------:R-:W-:Y:S01]  /*31a0*/  LEA.HI.X R49, R60, R103, R59, 0x1, P5 ;  /* 0x000000673c317211 */ /* 0x000fe200028f0c3b */
        /* <DEDUP_REMOVED lines=47> */
[----:B------:R-:W-:Y:S02]  /*34a0*/  @!P1 FFMA.FTZ R53, R26, R39, -R53 ;  /* 0x000000271a359223 */ /* 0x000fe40000010835 */
[----:B------:R-:W-:Y:S01]  /*34b0*/  @!P1 FFMA.FTZ R52, R27, R38, -R52 ;  /* 0x000000261b349223 */ /* 0x000fe20000010834 */
[----:B------:R-:W-:Y:S01]  /*34c0*/  @!P1 MOV R28, R42 ;  /* 0x0000002a001c9202 */ /* 0x000fe20000000f00 */
[----:B------:R-:W-:Y:S02]  /*34d0*/  @!P1 FFMA.FTZ R54, R24, R41, -R54 ;  /* 0x0000002918369223 */ /* 0x000fe40000010836 */
[----:B------:R-:W-:Y:S02]  /*34e0*/  @!P1 FFMA.FTZ R6, R36, R39, R6 ;  /* 0x0000002724069223 */ /* 0x000fe40000010006 */
[----:B------:R-:W-:Y:S02]  /*34f0*/  @!P1 FFMA.FTZ R7, R37, R38, R7 ;  /* 0x0000002625079223 */ /* 0x000fe40000010007 */
[----:B------:R-:W-:Y:S01]  /*3500*/  @!P1 FFMA.FTZ R8, R40, R41, R8 ;  /* 0x0000002928089223 */ /* 0x000fe20000010008 */
[----:B------:R-:W-:Y:S02]  /*3510*/  @!P1 F2FP.PACK_AB R53, R6, R53 ;  /* 0x000000350635923e */ /* 0x000fe400000000ff */
[----:B------:R-:W-:Y:S02]  /*3520*/  @!P1 F2FP.PACK_AB R52, R7, R52 ;  /* 0x000000340734923e */ /* 0x000fe400000000ff */
[----:B------:R-:W-:Y:S02]  /*3530*/  @!P1 F2FP.PACK_AB R55, R8, R54 ;  /* 0x000000360837923e */ /* 0x000fe400000000ff */
[----:B------:R-:W-:Y:S02]  /*3540*/  @!P1 MOV R29, R53 ;  /* 0x00000035001d9202 */ /* 0x000fe40000000f00 */
        /* <DEDUP_REMOVED lines=51> */
.L_x_1946:
[----:B------:R-:W-:Y:S05]  /*3880*/  BSYNC B0 ;  /* 0x0000000000007941 */ /* 0x000fea0003800000 */
.L_x_1945:
[----:B------:R-:W-:Y:S01]  /*3890*/  BSSY B0, `(.L_x_1947) ;  /* 0x00000a7000007945 */ /* 0x000fe20003800000 */
[----:B------:R-:W-:-:S05]  /*38a0*/  @!P4 BRA `(.L_x_1948) ;  /* 0x00000a500000c947 */ /* 0x000fca0003800000 */
[----:B------:R-:W-:Y:S02]  /*38b0*/  LEA R52, P1, R77, R108, 0x1 ;  /* 0x0000006c4d347211 */ /* 0x000fe400078208ff */
[----:B------:R-:W-:Y:S02]  /*38c0*/  SHF.L.U32 R51, R69, 0x1, RZ ;  /* 0x0000000145337819 */ /* 0x000fe400000006ff */
[----:B------:R-:W-:Y:S02]  /*38d0*/  ISETP.GE.AND P0, PT, R18, UR4, PT ;  /* 0x0000000412007c0c */ /* 0x000fe4000bf06270 */
[----:B------:R-:W-:Y:S02]  /*38e0*/  LEA.HI.X R53, R77, R109, R76, 0x1, P1 ;  /* 0x0000006d4d357211 */ /* 0x000fe400008f0c4c */
[-C--:B------:R-:W-:Y:S02]  /*38f0*/  IADD3 R32, P1, R20, R51.reuse, RZ ;  /* 0x0000003314207210 */ /* 0x080fe40007f3e0ff */
[----:B-1----:R-:W-:Y:S01]  /*3900*/  SHF.L.U64.HI R49, R69, 0x1, R68 ;  /* 0x0000000145317819 */ /* 0x002fe20000010244 */
[----:B----4-:R1:W2:Y:S01]  /*3910*/  LDG.E.128 R24, [R52.64] ;  /* 0x0000000634187981 */ /* 0x0102a2000c1e1d00 */
[----:B------:R-:W-:Y:S02]  /*3920*/  IADD3 R46, P4, R44, R51, RZ ;  /* 0x000000332c2e7210 */ /* 0x000fe40007f9e0ff */
[-C--:B------:R-:W-:Y:S02]  /*3930*/  IADD3.X R33, R21, R49.reuse, RZ, P1, !PT ;  /* 0x0000003115217210 */ /* 0x080fe40000ffe4ff */
[----:B------:R-:W-:Y:S02]  /*3940*/  IADD3.X R47, R45, R49, RZ, P4, !PT ;  /* 0x000000312d2f7210 */ /* 0x000fe400027fe4ff */
[C---:B------:R-:W-:Y:S01]  /*3950*/  LEA R54, P5, R162.reuse, R102, 0x1 ;  /* 0x00000066a2367211 */ /* 0x040fe200078a08ff */
[----:B------:R-:W3:Y:S01]  /*3960*/  @!P0 LDG.E.64 R22, [R32.64] ;  /* 0x0000000620168981 */ /* 0x000ee2000c1e1b00 */
[----:B------:R-:W-:Y:S02]  /*3970*/  ISETP.GE.AND P1, PT, R15, UR4, PT ;  /* 0x000000040f007c0c */ /* 0x000fe4000bf26270 */
[----:B------:R-:W-:Y:S03]  /*3980*/  LEA.HI.X R55, R162, R103, R78, 0x1, P5 ;  /* 0x00000067a2377211 */ /* 0x000fe600028f0c4e */
[----:B------:R-:W4:Y:S01]  /*3990*/  @!P0 LDG.E.64 R38, [R46.64] ;  /* 0x000000062e268981 */ /* 0x000f22000c1e1b00 */
[C---:B-1----:R-:W-:Y:S04]  /*39a0*/  LEA R52, P4, R80.reuse, R108, 0x1 ;  /* 0x0000006c50347211 */ /* 0x042fe800078808ff */
[----:B------:R-:W-:Y:S01]  /*39b0*/  LEA.HI.X R53, R80, R109, R79, 0x1, P4 ;  /* 0x0000006d50357211 */ /* 0x000fe200020f0c4f */
        /* <DEDUP_REMOVED lines=11> */
[----:B------:R-:W-:Y:S01]  /*3a70*/  @!P0 HADD2.F32 R23, -RZ, R23.H1_H1 ;  /* 0x30000017ff178230 */ /* 0x000fe20000004100 */
[----:B------:R-:W-:Y:S01]  /*3a80*/  @!P0 IMAD.MOV.U32 R31, RZ, RZ, R26 ;  /* 0x000000ffff1f8224 */ /* 0x000fe200078e001a */
[----:B------:R-:W-:Y:S01]  /*3a90*/  @!P0 HADD2.F32 R35, -RZ, R29.H0_H0 ;  /* 0x2000001dff238230 */ /* 0x000fe20000004100 */
[----:B------:R-:W-:Y:S01]  /*3aa0*/  @!P0 FFMA.FTZ R49, R28, R37, -R49 ;  /* 0x000000251c318223 */ /* 0x000fe20000010831 */
[----:B------:R-:W-:Y:S01]  /*3ab0*/  @!P0 MOV R28, R27 ;  /* 0x0000001b001c8202 */ /* 0x000fe20000000f00 */
[----:B------:R-:W-:Y:S01]  /*3ac0*/  @!P0 FFMA.FTZ R0, R36, R37, R0 ;  /* 0x0000002524008223 */ /* 0x000fe20000010000 */
[--C-:B------:R-:W-:Y:S01]  /*3ad0*/  @!P0 HADD2.F32 R40, -RZ, R39.reuse.H0_H0 ;  /* 0x20000027ff288230 */ /* 0x100fe20000004100 */
[-C--:B------:R-:W-:Y:S01]  /*3ae0*/  @!P0 FMUL.FTZ R2, R35, R30.reuse ;  /* 0x0000001e23028220 */ /* 0x080fe20000410000 */
[----:B------:R-:W-:Y:S02]  /*3af0*/  @!P0 HADD2.F32 R41, -RZ, R39.H1_H1 ;  /* 0x30000027ff298230 */ /* 0x000fe40000004100 */
[----:B------:R-:W-:Y:S01]  /*3b00*/  @!P0 HADD2.F32 R39, -RZ, R29.H1_H1 ;  /* 0x3000001dff278230 */ /* 0x000fe20000004100 */
[----:B------:R-:W-:Y:S01]  /*3b10*/  @!P0 F2FP.PACK_AB R49, R0, R49 ;  /* 0x000000310031823e */ /* 0x000fe200000000ff */
[--C-:B------:R-:W-:Y:S02]  /*3b20*/  @!P0 HADD2.F32 R29, -RZ, R31.reuse.H0_H0 ;  /* 0x2000001fff1d8230 */ /* 0x100fe40000004100 */
[--C-:B------:R-:W-:Y:S01]  /*3b30*/  @!P0 HADD2.F32 R37, -RZ, R28.reuse.H1_H1 ;  /* 0x3000001cff258230 */ /* 0x100fe20000004100 */
[----:B------:R-:W-:Y:S01]  /*3b40*/  @!P0 FMUL.FTZ R51, R39, R30 ;  /* 0x0000001e27338220 */ /* 0x000fe20000410000 */
[----:B------:R-:W-:Y:S01]  /*3b50*/  @!P0 HADD2.F32 R28, -RZ, R28.H0_H0 ;  /* 0x2000001cff1c8230 */ /* 0x000fe20000004100 */
[----:B------:R-:W-:Y:S01]  /*3b60*/  @!P0 FMUL.FTZ R3, R29, R22 ;  /* 0x000000161d038220 */ /* 0x000fe20000410000 */
[----:B------:R-:W-:Y:S01]  /*3b70*/  @!P0 HADD2.F32 R36, -RZ, R31.H1_H1 ;  /* 0x3000001fff248230 */ /* 0x000fe20000004100 */
[----:B------:R-:W-:Y:S01]  /*3b80*/  @!P0 FMUL.FTZ R48, R37, R23 ;  /* 0x0000001725308220 */ /* 0x000fe20000410000 */
[----:B------:R-:W-:Y:S01]  /*3b90*/  @!P0 MOV R24, R49 ;  /* 0x0000003100188202 */ /* 0x000fe20000000f00 */
[----:B------:R-:W-:Y:S02]  /*3ba0*/  @!P0 FFMA.FTZ R2, R39, R38, R2 ;  /* 0x0000002627028223 */ /* 0x000fe40000010002 */
[----:B------:R-:W-:Y:S02]  /*3bb0*/  @!P0 FMUL.FTZ R4, R28, R23 ;  /* 0x000000171c048220 */ /* 0x000fe40000410000 */
[C---:B------:R-:W-:Y:S02]  /*3bc0*/  @!P0 FMUL.FTZ R42, R36.reuse, R22 ;  /* 0x00000016242a8220 */ /* 0x040fe40000410000 */
[----:B------:R-:W-:Y:S02]  /*3bd0*/  @!P0 FFMA.FTZ R3, R36, R40, R3 ;  /* 0x0000002824038223 */ /* 0x000fe40000010003 */
[----:B------:R-:W-:Y:S02]  /*3be0*/  @!P0 FFMA.FTZ R51, R35, R38, -R51 ;  /* 0x0000002623338223 */ /* 0x000fe40000010833 */
[-C--:B------:R-:W-:Y:S02]  /*3bf0*/  @!P0 FFMA.FTZ R48, R28, R41.reuse, -R48 ;  /* 0x000000291c308223 */ /* 0x080fe40000010830 */
[----:B------:R-:W-:Y:S01]  /*3c00*/  @!P0 FFMA.FTZ R4, R37, R41, R4 ;  /* 0x0000002925048223 */ /* 0x000fe20000010004 */
[----:B------:R-:W-:Y:S01]  /*3c10*/  @!P0 F2FP.PACK_AB R50, R2, R51 ;  /* 0x000000330232823e */ /* 0x000fe200000000ff */
[----:B------:R-:W-:Y:S03]  /*3c20*/  @!P0 FFMA.FTZ R42, R29, R40, -R42 ;  /* 0x000000281d2a8223 */ /* 0x000fe6000001082a */
[----:B------:R-:W-:Y:S02]  /*3c30*/  @!P0 F2FP.PACK_AB R51, R4, R48 ;  /* 0x000000300433823e */ /* 0x000fe400000000ff */
[----:B------:R-:W-:Y:S02]  /*3c40*/  @!P0 F2FP.PACK_AB R42, R3, R42 ;  /* 0x0000002a032a823e */ /* 0x000fe400000000ff */
[----:B------:R-:W-:Y:S01]  /*3c50*/  @!P0 MOV R25, R50 ;  /* 0x0000003200198202 */ /* 0x000fe20000000f00 */
[----:B------:R-:W-:Y:S01]  /*3c60*/  @!P0 IMAD.MOV.U32 R27, RZ, RZ, R51 ;  /* 0x000000ffff1b8224 */ /* 0x000fe200078e0033 */
[----:B------:R-:W-:Y:S02]  /*3c70*/  @!P0 MOV R26, R42 ;  /* 0x0000002a001a8202 */ /* 0x000fe40000000f00 */
[----:B------:R-:W-:Y:S03]  /*3c80*/  ISETP.GE.AND P0, PT, R14, UR4, PT ;  /* 0x000000040e007c0c */ /* 0x000fe6000bf06270 */
[----:B------:R1:W-:Y:S08]  /*3c90*/  STG.E.128 [R54.64], R24 ;  /* 0x0000001836007986 */ /* 0x0003f0000c101d06 */
[----:B------:R2:W3:Y:S08]  /*3ca0*/  LDG.E.128 R28, [R52.64] ;  /* 0x00000006341c7981 */ /* 0x0004f0000c1e1d00 */
[----:B------:R-:W4:Y:S06]  /*3cb0*/  @!P1 LDG.E.64 R22, [R32.64+0x20] ;  /* 0x0000200620169981 */ /* 0x000f2c000c1e1b00 */
[----:B------:R-:W5:Y:S01]  /*3cc0*/  @!P1 LDG.E.64 R38, [R46.64+0x20] ;  /* 0x000020062e269981 */ /* 0x000f62000c1e1b00 */
[C---:B-1----:R-:W-:Y:S02]  /*3cd0*/  LEA R54, P5, R81.reuse, R102, 0x1 ;  /* 0x0000006651367211 */ /* 0x042fe400078a08ff */
[C---:B--2---:R-:W-:Y:S02]  /*3ce0*/  LEA R52, P4, R84.reuse, R108, 0x1 ;  /* 0x0000006c54347211 */ /* 0x044fe400078808ff */
[----:B------:R-:W-:Y:S02]  /*3cf0*/  LEA.HI.X R55, R81, R103, R82, 0x1, P5 ;  /* 0x0000006751377211 */ /* 0x000fe400028f0c52 */
[----:B------:R-:W-:Y:S02]  /*3d00*/  LEA.HI.X R53, R84, R109, R83, 0x1, P4 ;  /* 0x0000006d54357211 */ /* 0x000fe400020f0c53 */
[----:B---3--:R-:W-:Y:S02]  /*3d10*/  @!P1 MOV R34, R28 ;  /* 0x0000001c00229202 */ /* 0x008fe40000000f00 */
[----:B------:R-:W-:Y:S02]  /*3d20*/  @!P1 MOV R25, R29 ;  /* 0x0000001d00199202 */ /* 0x000fe40000000f00 */
[----:B------:R-:W-:Y:S01]  /*3d30*/  @!P1 MOV R27, R30 ;  /* 0x0000001e001b9202 */ /* 0x000fe20000000f00 */
[--C-:B------:R-:W-:Y:S02]  /*3d40*/  @!P1 HADD2.F32 R36, -RZ, R34.reuse.H1_H1 ;  /* 0x30000022ff249230 */ /* 0x100fe40000004100 */
[----:B------:R-:W-:Y:S02]  /*3d50*/  @!P1 HADD2.F32 R24, -RZ, R34.H0_H0 ;  /* 0x20000022ff189230 */ /* 0x000fe40000004100 */
[--C-:B----4-:R-:W-:Y:S02]  /*3d60*/  @!P1 HADD2.F32 R35, -RZ, R22.reuse.H0_H0 ;  /* 0x20000016ff239230 */ /* 0x110fe40000004100 */
[----:B------:R-:W-:Y:S02]  /*3d70*/  @!P1 HADD2.F32 R26, -RZ, R22.H1_H1 ;  /* 0x30000016ff1a9230 */ /* 0x000fe40000004100 */
[--C-:B------:R-:W-:Y:S01]  /*3d80*/  @!P1 HADD2.F32 R22, -RZ, R23.reuse.H0_H0 ;  /* 0x20000017ff169230 */ /* 0x100fe20000004100 */
[-C--:B------:R-:W-:Y:S01]  /*3d90*/  @!P1 FMUL.FTZ R42, R36, R35.reuse ;  /* 0x00000023242a9220 */ /* 0x080fe20000410000 */
[----:B-----5:R-:W-:Y:S01]  /*3da0*/  @!P1 HADD2.F32 R37, -RZ, R38.H0_H0 ;  /* 0x20000026ff259230 */ /* 0x020fe20000004100 */
[C---:B------:R-:W-:Y:S01]  /*3db0*/  @!P1 FMUL.FTZ R5, R24.reuse, R35 ;  /* 0x0000002318059220 */ /* 0x040fe20000410000 */
[----:B------:R-:W-:Y:S02]  /*3dc0*/  @!P1 HADD2.F32 R23, -RZ, R23.H1_H1 ;  /* 0x30000017ff179230 */ /* 0x000fe40000004100 */
[----:B------:R-:W-:Y:S01]  /*3dd0*/  @!P1 HADD2.F32 R35, -RZ, R25.H0_H0 ;  /* 0x20000019ff239230 */ /* 0x000fe20000004100 */
[----:B------:R-:W-:Y:S01]  /*3de0*/  @!P1 FFMA.FTZ R42, R24, R37, -R42 ;  /* 0x00000025182a9223 */ /* 0x000fe2000001082a */
[----:B------:R-:W-:Y:S01]  /*3df0*/  @!P1 MOV R24, R31 ;  /* 0x0000001f00189202 */ /* 0x000fe20000000f00 */
[----:B------:R-:W-:Y:S01]  /*3e00*/  @!P1 FFMA.FTZ R5, R36, R37, R5 ;  /* 0x0000002524059223 */ /* 0x000fe20000010005 */
[--C-:B------:R-:W-:Y:S01]  /*3e10*/  @!P1 HADD2.F32 R40, -RZ, R39.reuse.H0_H0 ;  /* 0x20000027ff289230 */ /* 0x100fe20000004100 */
[----:B------:R-:W-:Y:S01]  /*3e20*/  @!P1 FMUL.FTZ R6, R35, R26 ;  /* 0x0000001a23069220 */ /* 0x000fe20000410000 */
[----:B------:R-:W-:Y:S02]  /*3e30*/  @!P1 HADD2.F32 R41, -RZ, R39.H1_H1 ;  /* 0x30000027ff299230 */ /* 0x000fe40000004100 */
[----:B------:R-:W-:Y:S01]  /*3e40*/  @!P1 HADD2.F32 R39, -RZ, R25.H1_H1 ;  /* 0x30000019ff279230 */ /* 0x000fe20000004100 */
[----:B------:R-:W-:Y:S01]  /*3e50*/  @!P1 F2FP.PACK_AB R42, R5, R42 ;  /* 0x0000002a052a923e */ /* 0x000fe200000000ff */
[--C-:B------:R-:W-:Y:S02]  /*3e60*/  @!P1 HADD2.F32 R25, -RZ, R27.reuse.H0_H0 ;  /* 0x2000001bff199230 */ /* 0x100fe40000004100 */
[----:B------:R-:W-:Y:S01]  /*3e70*/  @!P1 HADD2.F32 R36, -RZ, R27.H1_H1 ;  /* 0x3000001bff249230 */ /* 0x000fe20000004100 */
[----:B------:R-:W-:Y:S01]  /*3e80*/  @!P1 FMUL.FTZ R49, R39, R26 ;  /* 0x0000001a27319220 */ /* 0x000fe20000410000 */
[--C-:B------:R-:W-:Y:S01]  /*3e90*/  @!P1 HADD2.F32 R37, -RZ, R24.reuse.H1_H1 ;  /* 0x30000018ff259230 */ /* 0x100fe20000004100 */
[-C--:B------:R-:W-:Y:S01]  /*3ea0*/  @!P1 FMUL.FTZ R7, R25, R22.reuse ;  /* 0x0000001619079220 */ /* 0x080fe20000410000 */
[----:B------:R-:W-:Y:S01]  /*3eb0*/  @!P1 HADD2.F32 R24, -RZ, R24.H0_H0 ;  /* 0x20000018ff189230 */ /* 0x000fe20000004100 */
[----:B------:R-:W-:Y:S01]  /*3ec0*/  @!P1 FMUL.FTZ R48, R36, R22 ;  /* 0x0000001624309220 */ /* 0x000fe20000410000 */
[----:B------:R-:W-:Y:S01]  /*3ed0*/  @!P1 HADD2.F32 R38, -RZ, R38.H1_H1 ;  /* 0x30000026ff269230 */ /* 0x000fe20000004100 */
[-C--:B------:R-:W-:Y:S02]  /*3ee0*/  @!P1 FMUL.FTZ R50, R37, R23.reuse ;  /* 0x0000001725329220 */ /* 0x080fe40000410000 */
[C---:B------:R-:W-:Y:S02]  /*3ef0*/  @!P1 FMUL.FTZ R8, R24.reuse, R23 ;  /* 0x0000001718089220 */ /* 0x040fe40000410000 */
[----:B------:R-:W-:Y:S02]  /*3f00*/  @!P1 FFMA.FTZ R48, R25, R40, -R48 ;  /* 0x0000002819309223 */ /* 0x000fe40000010830 */
[-C--:B------:R-:W-:Y:S02]  /*3f10*/  @!P1 FFMA.FTZ R50, R24, R41.reuse, -R50 ;  /* 0x0000002918329223 */ /* 0x080fe40000010832 */
[----:B------:R-:W-:Y:S02]  /*3f20*/  @!P1 FFMA.FTZ R6, R39, R38, R6 ;  /* 0x0000002627069223 */ /* 0x000fe40000010006 */
[----:B------:R-:W-:Y:S02]  /*3f30*/  @!P1 FFMA.FTZ R7, R36, R40, R7 ;  /* 0x0000002824079223 */ /* 0x000fe40000010007 */
[----:B------:R-:W-:Y:S02]  /*3f40*/  @!P1 FFMA.FTZ R49, R35, R38, -R49 ;  /* 0x0000002623319223 */ /* 0x000fe40000010831 */
[----:B------:R-:W-:Y:S01]  /*3f50*/  @!P1 FFMA.FTZ R8, R37, R41, R8 ;  /* 0x0000002925089223 */ /* 0x000fe20000010008 */
[----:B------:R-:W-:Y:S01]  /*3f60*/  @!P1 F2FP.PACK_AB R48, R7, R48 ;  /* 0x000000300730923e */ /* 0x000fe200000000ff */
[----:B------:R-:W-:Y:S01]  /*3f70*/  @!P1 IMAD.MOV.U32 R28, RZ, RZ, R42 ;  /* 0x000000ffff1c9224 */ /* 0x000fe200078e002a */
[----:B------:R-:W-:Y:S02]  /*3f80*/  @!P1 F2FP.PACK_AB R49, R6, R49 ;  /* 0x000000310631923e */ /* 0x000fe400000000ff */
[----:B------:R-:W-:Y:S02]  /*3f90*/  @!P1 F2FP.PACK_AB R51, R8, R50 ;  /* 0x000000320833923e */ /* 0x000fe400000000ff */
[----:B------:R-:W-:Y:S02]  /*3fa0*/  @!P1 MOV R29, R49 ;  /* 0x00000031001d9202 */ /* 0x000fe40000000f00 */
[----:B------:R-:W-:Y:S02]  /*3fb0*/  @!P1 MOV R30, R48 ;  /* 0x00000030001e9202 */ /* 0x000fe40000000f00 */
[----:B------:R-:W-:Y:S05]  /*3fc0*/  @!P1 MOV R31, R51 ;  /* 0x00000033001f9202 */ /* 0x000fea0000000f00 */
[----:B------:R1:W-:Y:S08]  /*3fd0*/  STG.E.128 [R54.64], R28 ;  /* 0x0000001c36007986 */ /* 0x0003f0000c101d06 */
[----:B------:R2:W1:Y:S08]  /*3fe0*/  LDG.E.128 R24, [R52.64] ;  /* 0x0000000634187981 */ /* 0x000470000c1e1d00 */
[----:B------:R-:W3:Y:S06]  /*3ff0*/  @!P0 LDG.E.64 R22, [R32.64+0x40] ;  /* 0x0000400620168981 */ /* 0x000eec000c1e1b00 */
[----:B------:R-:W4:Y:S01]  /*4000*/  @!P0 LDG.E.64 R46, [R46.64+0x40] ;  /* 0x000040062e2e8981 */ /* 0x000f22000c1e1b00 */
[C---:B--2---:R-:W-:Y:S04]  /*4010*/  LEA R52, P1, R85.reuse, R102, 0x1 ;  /* 0x0000006655347211 */ /* 0x044fe800078208ff */
[----:B------:R-:W-:Y:S01]  /*4020*/  LEA.HI.X R53, R85, R103, R86, 0x1, P1 ;  /* 0x0000006755357211 */ /* 0x000fe200008f0c56 */
[----:B-1----:R-:W-:Y:S01]  /*4030*/  @!P0 IMAD.MOV.U32 R31, RZ, RZ, R26 ;  /* 0x000000ffff1f8224 */ /* 0x002fe200078e001a */
[----:B------:R-:W-:Y:S02]  /*4040*/  @!P0 MOV R34, R24 ;  /* 0x0000001800228202 */ /* 0x000fe40000000f00 */
[----:B------:R-:W-:Y:S03]  /*4050*/  @!P0 MOV R30, R25 ;  /* 0x00000019001e8202 */ /* 0x000fe60000000f00 */
[----:B------:R-:W-:Y:S02]  /*4060*/  @!P0 HADD2.F32 R36, -RZ, R34.H1_H1 ;  /* 0x30000022ff248230 */ /* 0x000fe40000004100 */
[----:B---3--:R-:W-:Y:S02]  /*4070*/  @!P0 HADD2.F32 R35, -RZ, R22.H0_H0 ;  /* 0x20000016ff238230 */ /* 0x008fe40000004100 */
[----:B------:R-:W-:Y:S02]  /*4080*/  @!P0 HADD2.F32 R28, -RZ, R34.H0_H0 ;  /* 0x20000022ff1c8230 */ /* 0x000fe40000004100 */
[----:B------:R-:W-:Y:S01]  /*4090*/  @!P0 HADD2.F32 R29, -RZ, R22.H1_H1 ;  /* 0x30000016ff1d8230 */ /* 0x000fe20000004100 */
        /* <DEDUP_REMOVED lines=16> */
[--C-:B------:R-:W-:Y:S01]  /*41a0*/  @!P0 HADD2.F32 R40, -RZ, R28.reuse.H1_H1 ;  /* 0x3000001cff288230 */ /* 0x100fe20000004100 */
[----:B------:R-:W-:Y:S01]  /*41b0*/  @!P0 FFMA.FTZ R10, R36, R39, R10 ;  /* 0x00000027240a8223 */ /* 0x000fe2000001000a */
[----:B------:R-:W-:Y:S01]  /*41c0*/  @!P0 F2FP.PACK_AB R42, R9, R42 ;  /* 0x0000002a092a823e */ /* 0x000fe200000000ff */
[-C--:B------:R-:W-:Y:S01]  /*41d0*/  @!P0 FMUL.FTZ R11, R31, R22.reuse ;  /* 0x000000161f0b8220 */ /* 0x080fe20000410000 */
[----:B------:R-:W-:Y:S01]  /*41e0*/  @!P0 HADD2.F32 R28, -RZ, R28.H0_H0 ;  /* 0x2000001cff1c8230 */ /* 0x000fe20000004100 */
[C---:B------:R-:W-:Y:S01]  /*41f0*/  @!P0 FMUL.FTZ R48, R37.reuse, R22 ;  /* 0x0000001625308220 */ /* 0x040fe20000410000 */
[----:B------:R-:W-:Y:S01]  /*4200*/  @!P0 F2FP.PACK_AB R49, R10, R49 ;  /* 0x000000310a31823e */ /* 0x000fe200000000ff */
[----:B------:R-:W-:Y:S01]  /*4210*/  @!P0 HADD2.F32 R23, -RZ, R23.H1_H1 ;  /* 0x30000017ff178230 */ /* 0x000fe20000004100 */
[----:B------:R-:W-:Y:S01]  /*4220*/  @!P0 MOV R24, R42 ;  /* 0x0000002a00188202 */ /* 0x000fe20000000f00 */
[-C--:B------:R-:W-:Y:S01]  /*4230*/  @!P0 FFMA.FTZ R11, R37, R38.reuse, R11 ;  /* 0x00000026250b8223 */ /* 0x080fe2000001000b */
[----:B------:R-:W-:Y:S01]  /*4240*/  @!P0 MOV R25, R49 ;  /* 0x0000003100198202 */ /* 0x000fe20000000f00 */
[----:B------:R-:W-:Y:S01]  /*4250*/  @!P0 FFMA.FTZ R48, R31, R38, -R48 ;  /* 0x000000261f308223 */ /* 0x000fe20000010830 */
[----:B------:R-:W-:Y:S01]  /*4260*/  @!P0 HADD2.F32 R41, -RZ, R47.H1_H1 ;  /* 0x3000002fff298230 */ /* 0x000fe20000004100 */
[-C--:B------:R-:W-:Y:S02]  /*4270*/  @!P0 FMUL.FTZ R50, R40, R23.reuse ;  /* 0x0000001728328220 */ /* 0x080fe40000410000 */
[C---:B------:R-:W-:Y:S01]  /*4280*/  @!P0 FMUL.FTZ R12, R28.reuse, R23 ;  /* 0x000000171c0c8220 */ /* 0x040fe20000410000 */
[----:B------:R-:W-:Y:S01]  /*4290*/  @!P0 F2FP.PACK_AB R48, R11, R48 ;  /* 0x000000300b30823e */ /* 0x000fe200000000ff */
[-C--:B------:R-:W-:Y:S02]  /*42a0*/  @!P0 FFMA.FTZ R50, R28, R41.reuse, -R50 ;  /* 0x000000291c328223 */ /* 0x080fe40000010832 */
[----:B------:R-:W-:Y:S01]  /*42b0*/  @!P0 FFMA.FTZ R12, R40, R41, R12 ;  /* 0x00000029280c8223 */ /* 0x000fe2000001000c */
[----:B------:R-:W-:Y:S04]  /*42c0*/  @!P0 MOV R26, R48 ;  /* 0x00000030001a8202 */ /* 0x000fe80000000f00 */
[----:B------:R-:W-:Y:S04]  /*42d0*/  @!P0 F2FP.PACK_AB R51, R12, R50 ;  /* 0x000000320c33823e */ /* 0x000fe800000000ff */
[----:B------:R-:W-:Y:S05]  /*42e0*/  @!P0 MOV R27, R51 ;  /* 0x00000033001b8202 */ /* 0x000fea0000000f00 */
[----:B------:R1:W-:Y:S02]  /*42f0*/  STG.E.128 [R52.64], R24 ;  /* 0x0000001834007986 */ /* 0x0003e4000c101d06 */
.L_x_1948:
[----:B------:R-:W-:Y:S05]  /*4300*/  BSYNC B0 ;  /* 0x0000000000007941 */ /* 0x000fea0003800000 */
.L_x_1947:
[----:B------:R-:W-:Y:S01]  /*4310*/  BSSY B0, `(.L_x_1949) ;  /* 0x00000aa000007945 */ /* 0x000fe20003800000 */
[----:B------:R-:W-:-:S05]  /*4320*/  @!P3 BRA `(.L_x_1950) ;  /* 0x00000a800000b947 */ /* 0x000fca0003800000 */
[----:B-1----:R-:W-:Y:S02]  /*4330*/  MOV R49, 0xc0 ;  /* 0x000000c000317802 */ /* 0x002fe40000000f00 */
[----:B------:R-:W-:Y:S02]  /*4340*/  ISETP.GE.AND P0, PT, R18, UR4, PT ;  /* 0x0000000412007c0c */ /* 0x000fe4000bf06270 */
[----:B------:R-:W-:Y:S01]  /*4350*/  SHF.L.U32 R53, R67, 0x1, RZ ;  /* 0x0000000143357819 */ /* 0x000fe200000006ff */
[----:B------:R-:W-:Y:S01]  /*4360*/  IMAD.WIDE.U32 R54, R49, c[0x0][0x288], R108 ;  /* 0x0000a20031367a25 */ /* 0x000fe200078e006c */
[----:B------:R-:W-:Y:S02]  /*4370*/  SHF.L.U64.HI R51, R67, 0x1, R66 ;  /* 0x0000000143337819 */ /* 0x000fe40000010242 */
[-C--:B------:R-:W-:Y:S01]  /*4380*/  IADD3 R32, P1, R20, R53.reuse, RZ ;  /* 0x0000003514207210 */ /* 0x080fe20007f3e0ff */
[----:B------:R-:W-:Y:S01]  /*4390*/  IMAD R42, R49, c[0x0][0x28c], RZ ;  /* 0x0000a300312a7a24 */ /* 0x000fe200078e02ff */
[----:B------:R-:W-:Y:S02]  /*43a0*/  IADD3 R46, P3, R44, R53, RZ ;  /* 0x000000352c2e7210 */ /* 0x000fe40007f7e0ff */
[-C--:B------:R-:W-:Y:S02]  /*43b0*/  IADD3.X R33, R21, R51.reuse, RZ, P1, !PT ;  /* 0x0000003315217210 */ /* 0x080fe40000ffe4ff */
[----:B------:R-:W-:Y:S02]  /*43c0*/  IADD3 R55, R55, R42, RZ ;  /* 0x0000002a37377210 */ /* 0x000fe40007ffe0ff */
[----:B------:R-:W-:Y:S01]  /*43d0*/  IADD3.X R47, R45, R51, RZ, P3, !PT ;  /* 0x000000332d2f7210 */ /* 0x000fe20001ffe4ff */
[----:B----4-:R-:W2:Y:S01]  /*43e0*/  @!P0 LDG.E.64 R22, [R32.64] ;  /* 0x0000000620168981 */ /* 0x010ea2000c1e1b00 */
[----:B------:R-:W-:Y:S02]  /*43f0*/  LEA R52, P3, R88, R108, 0x1 ;  /* 0x0000006c58347211 */ /* 0x000fe400078608ff */
[----:B------:R-:W-:Y:S03]  /*4400*/  ISETP.GE.AND P1, PT, R15, UR4, PT ;  /* 0x000000040f007c0c */ /* 0x000fe6000bf26270 */
[----:B------:R1:W3:Y:S08]  /*4410*/  LDG.E.128 R24, [R54.64] ;  /* 0x0000000636187981 */ /* 0x0002f0000c1e1d00 */
[----:B------:R-:W4:Y:S01]  /*4420*/  @!P0 LDG.E.64 R40, [R46.64] ;  /* 0x000000062e288981 */ /* 0x000f22000c1e1b00 */
[C---:B-1----:R-:W-:Y:S04]  /*4430*/  IMAD.WIDE.U32 R54, R49.reuse, c[0x0][0x198], R102 ;  /* 0x0000660031367a25 */ /* 0x042fe800078e0066 */
[----:B------:R-:W-:Y:S05]  /*4440*/  IMAD R49, R49, c[0x0][0x19c], RZ ;  /* 0x0000670031317a24 */ /* 0x000fea00078e02ff */
[----:B------:R-:W-:Y:S01]  /*4450*/  IADD3 R55, R55, R49, RZ ;  /* 0x0000003137377210 */ /* 0x000fe20007ffe0ff */
[----:B----4-:R-:W-:Y:S01]  /*4460*/  @!P0 HADD2.F32 R37, -RZ, R40.H0_H0 ;  /* 0x20000028ff258230 */ /* 0x010fe20000004100 */
[----:B---3--:R-:W-:Y:S01]  /*4470*/  @!P0 MOV R28, R24 ;  /* 0x00000018001c8202 */ /* 0x008fe20000000f00 */
[--C-:B--2---:R-:W-:Y:S01]  /*4480*/  @!P0 HADD2.F32 R31, -RZ, R22.reuse.H0_H0 ;  /* 0x20000016ff1f8230 */ /* 0x104fe20000004100 */
[----:B------:R-:W-:Y:S01]  /*4490*/  @!P0 MOV R30, R25 ;  /* 0x00000019001e8202 */ /* 0x000fe20000000f00 */
[----:B------:R-:W-:Y:S02]  /*44a0*/  @!P0 HADD2.F32 R29, -RZ, R22.H1_H1 ;  /* 0x30000016ff1d8230 */ /* 0x000fe40000004100 */
[--C-:B------:R-:W-:Y:S02]  /*44b0*/  @!P0 HADD2.F32 R36, -RZ, R28.reuse.H1_H1 ;  /* 0x3000001cff248230 */ /* 0x100fe40000004100 */
[----:B------:R-:W-:Y:S02]  /*44c0*/  @!P0 HADD2.F32 R28, -RZ, R28.H0_H0 ;  /* 0x2000001cff1c8230 */ /* 0x000fe40000004100 */
[----:B------:R-:W-:Y:S01]  /*44d0*/  @!P0 HADD2.F32 R22, -RZ, R23.H0_H0 ;  /* 0x20000017ff168230 */ /* 0x000fe20000004100 */
        /* <DEDUP_REMOVED lines=36> */
[-C--:B------:R-:W-:Y:S02]  /*4720*/  LEA.HI.X R53, R88, R109.reuse, R87, 0x1, P3 ;  /* 0x0000006d58357211 */ /* 0x080fe400018f0c57 */
[----:B------:R-:W-:Y:S01]  /*4730*/  ISETP.GE.AND P0, PT, R14, UR4, PT ;  /* 0x000000040e007c0c */ /* 0x000fe2000bf06270 */
[----:B------:R1:W-:Y:S08]  /*4740*/  STG.E.128 [R54.64], R24 ;  /* 0x0000001836007986 */ /* 0x0003f0000c101d06 */
[----:B------:R2:W3:Y:S08]  /*4750*/  LDG.E.128 R28, [R52.64] ;  /* 0x00000006341c7981 */ /* 0x0004f0000c1e1d00 */
[----:B------:R-:W4:Y:S06]  /*4760*/  @!P1 LDG.E.64 R22, [R32.64+0x20] ;  /* 0x0000200620169981 */ /* 0x000f2c000c1e1b00 */
[----:B------:R-:W5:Y:S01]  /*4770*/  @!P1 LDG.E.64 R38, [R46.64+0x20] ;  /* 0x000020062e269981 */ /* 0x000f62000c1e1b00 */
[----:B--2---:R-:W-:Y:S02]  /*4780*/  LEA R52, P3, R92, R108, 0x1 ;  /* 0x0000006c5c347211 */ /* 0x004fe400078608ff */
[----:B-1----:R-:W-:Y:S02]  /*4790*/  LEA R54, P4, R90, R102, 0x1 ;  /* 0x000000665a367211 */ /* 0x002fe400078808ff */
[----:B------:R-:W-:Y:S02]  /*47a0*/  LEA.HI.X R53, R92, R109, R91, 0x1, P3 ;  /* 0x0000006d5c357211 */ /* 0x000fe400018f0c5b */
[----:B------:R-:W-:Y:S01]  /*47b0*/  LEA.HI.X R55, R90, R103, R89, 0x1, P4 ;  /* 0x000000675a377211 */ /* 0x000fe200020f0c59 */
[----:B---3--:R-:W-:Y:S01]  /*47c0*/  @!P1 IMAD.MOV.U32 R34, RZ, RZ, R28 ;  /* 0x000000ffff229224 */ /* 0x008fe200078e001c */
[----:B------:R-:W-:Y:S02]  /*47d0*/  @!P1 MOV R25, R29 ;  /* 0x0000001d00199202 */ /* 0x000fe40000000f00 */
[----:B------:R-:W-:Y:S02]  /*47e0*/  @!P1 MOV R27, R30 ;  /* 0x0000001e001b9202 */ /* 0x000fe40000000f00 */
        /* <DEDUP_REMOVED lines=26> */
[-C--:B------:R-:W-:Y:S01]  /*4990*/  @!P1 FMUL.FTZ R50, R37, R23.reuse ;  /* 0x0000001725329220 */ /* 0x080fe20000410000 */
[----:B------:R-:W-:Y:S01]  /*49a0*/  @!P1 MOV R28, R42 ;  /* 0x0000002a001c9202 */ /* 0x000fe20000000f00 */
[C---:B------:R-:W-:Y:S02]  /*49b0*/  @!P1 FMUL.FTZ R8, R24.reuse, R23 ;  /* 0x0000001718089220 */ /* 0x040fe40000410000 */
[----:B------:R-:W-:Y:S02]  /*49c0*/  @!P1 FFMA.FTZ R48, R25, R40, -R48 ;  /* 0x0000002819309223 */ /* 0x000fe40000010830 */
[-C--:B------:R-:W-:Y:S02]  /*49d0*/  @!P1 FFMA.FTZ R50, R24, R41.reuse, -R50 ;  /* 0x0000002918329223 */ /* 0x080fe40000010832 */
[----:B------:R-:W-:Y:S02]  /*49e0*/  @!P1 FFMA.FTZ R6, R39, R38, R6 ;  /* 0x0000002627069223 */ /* 0x000fe40000010006 */
[----:B------:R-:W-:Y:S02]  /*49f0*/  @!P1 FFMA.FTZ R7, R36, R40, R7 ;  /* 0x0000002824079223 */ /* 0x000fe40000010007 */
[----:B------:R-:W-:Y:S02]  /*4a00*/  @!P1 FFMA.FTZ R49, R35, R38, -R49 ;  /* 0x0000002623319223 */ /* 0x000fe40000010831 */
[----:B------:R-:W-:Y:S01]  /*4a10*/  @!P1 FFMA.FTZ R8, R37, R41, R8 ;  /* 0x0000002925089223 */ /* 0x000fe20000010008 */
[----:B------:R-:W-:Y:S02]  /*4a20*/  @!P1 F2FP.PACK_AB R48, R7, R48 ;  /* 0x000000300730923e */ /* 0x000fe400000000ff */
[----:B------:R-:W-:Y:S02]  /*4a30*/  @!P1 F2FP.PACK_AB R49, R6, R49 ;  /* 0x000000310631923e */ /* 0x000fe400000000ff */
[----:B------:R-:W-:Y:S02]  /*4a40*/  @!P1 F2FP.PACK_AB R51, R8, R50 ;  /* 0x000000320833923e */ /* 0x000fe400000000ff */
[----:B------:R-:W-:Y:S02]  /*4a50*/  @!P1 MOV R29, R49 ;  /* 0x00000031001d9202 */ /* 0x000fe40000000f00 */
[----:B------:R-:W-:Y:S02]  /*4a60*/  @!P1 MOV R30, R48 ;  /* 0x00000030001e9202 */ /* 0x000fe40000000f00 */
[----:B------:R-:W-:Y:S05]  /*4a70*/  @!P1 MOV R31, R51 ;  /* 0x00000033001f9202 */ /* 0x000fea0000000f00 */
[----:B------:R1:W-:Y:S08]  /*4a80*/  STG.E.128 [R54.64], R28 ;  /* 0x0000001c36007986 */ /* 0x0003f0000c101d06 */
[----:B------:R2:W3:Y:S08]  /*4a90*/  LDG.E.128 R24, [R52.64] ;  /* 0x0000000634187981 */ /* 0x0004f0000c1e1d00 */
[----:B------:R-:W4:Y:S06]  /*4aa0*/  @!P0 LDG.E.64 R22, [R32.64+0x40] ;  /* 0x0000400620168981 */ /* 0x000f2c000c1e1b00 */
[----:B------:R-:W5:Y:S01]  /*4ab0*/  @!P0 LDG.E.64 R46, [R46.64+0x40] ;  /* 0x000040062e2e8981 */ /* 0x000f62000c1e1b00 */
[C---:B--2---:R-:W-:Y:S04]  /*4ac0*/  LEA R52, P1, R94.reuse, R102, 0x1 ;  /* 0x000000665e347211 */ /* 0x044fe800078208ff */
[----:B------:R-:W-:Y:S01]  /*4ad0*/  LEA.HI.X R53, R94, R103, R93, 0x1, P1 ;  /* 0x000000675e357211 */ /* 0x000fe200008f0c5d */
[----:B---3--:R-:W-:Y:S01]  /*4ae0*/  @!P0 IMAD.MOV.U32 R34, RZ, RZ, R24 ;  /* 0x000000ffff228224 */ /* 0x008fe200078e0018 */
[----:B-1----:R-:W-:Y:S02]  /*4af0*/  @!P0 MOV R30, R25 ;  /* 0x00000019001e8202 */ /* 0x002fe40000000f00 */
[----:B------:R-:W-:Y:S02]  /*4b00*/  @!P0 MOV R31, R26 ;  /* 0x0000001a001f8202 */ /* 0x000fe40000000f00 */
[--C-:B------:R-:W-:Y:S02]  /*4b10*/  @!P0 HADD2.F32 R36, -RZ, R34.reuse.H1_H1 ;  /* 0x30000022ff248230 */ /* 0x100fe40000004100 */
[----:B------:R-:W-:Y:S02]  /*4b20*/  @!P0 HADD2.F32 R28, -RZ, R34.H0_H0 ;  /* 0x20000022ff1c8230 */ /* 0x000fe40000004100 */
[--C-:B----4-:R-:W-:Y:S02]  /*4b30*/  @!P0 HADD2.F32 R35, -RZ, R22.reuse.H0_H0 ;  /* 0x20000016ff238230 */ /* 0x110fe40000004100 */
[----:B------:R-:W-:Y:S02]  /*4b40*/  @!P0 HADD2.F32 R29, -RZ, R22.H1_H1 ;  /* 0x30000016ff1d8230 */ /* 0x000fe40000004100 */
[----:B------:R-:W-:Y:S01]  /*4b50*/  @!P0 HADD2.F32 R22, -RZ, R23.H0_H0 ;  /* 0x20000017ff168230 */ /* 0x000fe20000004100 */
[-C--:B------:R-:W-:Y:S01]  /*4b60*/  @!P0 FMUL.FTZ R42, R36, R35.reuse ;  /* 0x00000023242a8220 */ /* 0x080fe20000410000 */
[--C-:B-----5:R-:W-:Y:S01]  /*4b70*/  @!P0 HADD2.F32 R37, -RZ, R46.reuse.H0_H0 ;  /* 0x2000002eff258230 */ /* 0x120fe20000004100 */
        /* <DEDUP_REMOVED lines=34> */
[----:B------:R1:W-:Y:S02]  /*4da0*/  STG.E.128 [R52.64], R24 ;  /* 0x0000001834007986 */ /* 0x0003e4000c101d06 */
.L_x_1950:
[----:B------:R-:W-:Y:S05]  /*4db0*/  BSYNC B0 ;  /* 0x0000000000007941 */ /* 0x000fea0003800000 */
.L_x_1949:
        /* <DEDUP_REMOVED lines=8> */
.L_x_1942:
[----:B------:R-:W-:Y:S01]  /*4e40*/  BSSY B1, `(.L_x_1952) ;  /* 0x0000115000017945 */ /* 0x000fe20003800000 */
[----:B------:R-:W-:-:S05]  /*4e50*/  @!P1 BRA `(.L_x_1953) ;  /* 0x0000113000009947 */ /* 0x000fca0003800000 */
[----:B------:R1:W5:Y:S01]  /*4e60*/  LDG.E.128 R52, [R108.64] ;  /* 0x000000066c347981 */ /* 0x000362000c1e1d00 */
[----:B------:R-:W-:Y:S01]  /*4e70*/  ISETP.GE.AND P0, PT, R18, UR4, PT ;  /* 0x0000000412007c0c */ /* 0x000fe2000bf06270 */
[----:B------:R-:W-:Y:S01]  /*4e80*/  @!UPT UIADD3 URZ, URZ, URZ, URZ ;  /* 0x0000003f3f3ff290 */ /* 0x000fe2000fffe03f */
[----:B------:R-:W-:Y:S11]  /*4e90*/  BSSY B0, `(.L_x_1954) ;  /* 0x0000056000007945 */ /* 0x000ff60003800000 */
[----:B------:R-:W-:-:S05]  /*4ea0*/  @P0 BRA `(.L_x_1955) ;  /* 0x0000054000000947 */ /* 0x000fca0003800000 */
[--C-:B----45:R-:W-:Y:S01]  /*4eb0*/  HADD2.F32 R31, -RZ, R52.reuse.H0_H0 ;  /* 0x20000034ff1f7230 */ /* 0x130fe20000004100 */
[----:B------:R-:W-:Y:S01]  /*4ec0*/  ULEA.HI UR5, UR4, UR4, URZ, 0x1 ;  /* 0x0000000404057291 */ /* 0x000fe2000f8f083f */
[----:B------:R-:W-:Y:S01]  /*4ed0*/  HADD2.F32 R35, -RZ, R52.H1_H1 ;  /* 0x30000034ff237230 */ /* 0x000fe20000004100 */
[----:B------:R-:W-:Y:S01]  /*4ee0*/  MOV R165, RZ ;  /* 0x000000ff00a57202 */ /* 0x000fe20000000f00 */
[----:B------:R-:W-:Y:S01]  /*4ef0*/  HADD2.F32 R36, -RZ, R53.H0_H0 ;  /* 0x20000035ff247230 */ /* 0x000fe20000004100 */
[----:B------:R-:W-:Y:S01]  /*4f00*/  USHF.R.S32.HI UR5, URZ, 0x1, UR5 ;  /* 0x000000013f057899 */ /* 0x000fe20008011405 */
[----:B------:R-:W-:Y:S02]  /*4f10*/  MOV R145, RZ ;  /* 0x000000ff00917202 */ /* 0x000fe40000000f00 */
[----:B------:R-:W-:Y:S02]  /*4f20*/  MOV R46, R54 ;  /* 0x00000036002e7202 */ /* 0x000fe40000000f00 */
[----:B------:R-:W-:Y:S02]  /*4f30*/  MOV R47, R55 ;  /* 0x00000037002f7202 */ /* 0x000fe40000000f00 */
[----:B------:R-:W-:Y:S02]  /*4f40*/  ISETP.GE.AND P6, PT, R18, UR5, PT ;  /* 0x0000000512007c0c */ /* 0x000fe4000bfc6270 */
[----:B------:R-:W-:Y:S11]  /*4f50*/  MOV R167, UR5 ;  /* 0x0000000500a77c02 */ /* 0x000ff60008000f00 */
[----:B------:R-:W-:Y:S02]  /*4f60*/  @P6 IADD3 R165, RZ, -UR5, RZ ;  /* 0x80000005ffa56c10 */ /* 0x000fe4000fffe0ff */
[----:B------:R-:W-:Y:S02]  /*4f70*/  @P6 IADD3 R167, RZ, -UR5, RZ ;  /* 0x80000005ffa76c10 */ /* 0x000fe4000fffe0ff */
[----:B------:R-:W-:Y:S02]  /*4f80*/  LEA R48, P0, R165, R112, 0x1 ;  /* 0x00000070a5307211 */ /* 0x000fe400078008ff */
[----:B------:R-:W-:Y:S02]  /*4f90*/  @P6 IADD3 R145, RZ, -UR5, RZ ;  /* 0x80000005ff916c10 */ /* 0x000fe4000fffe0ff */
[----:B------:R-:W-:Y:S02]  /*4fa0*/  LEA R22, P1, R167, R108, 0x1 ;  /* 0x0000006ca7167211 */ /* 0x000fe400078208ff */
[----:B------:R-:W-:Y:S02]  /*4fb0*/  LEA.HI.X.SX32 R49, R165, R113, 0x1, P0 ;  /* 0x00000071a5317211 */ /* 0x000fe400000f0eff */
[----:B------:R-:W-:Y:S02]  /*4fc0*/  LEA R164, P0, R145, R110, 0x1 ;  /* 0x0000006e91a47211 */ /* 0x000fe400078008ff */
[----:B------:R-:W-:Y:S02]  /*4fd0*/  LEA.HI.X.SX32 R23, R167, R109, 0x1, P1 ;  /* 0x0000006da7177211 */ /* 0x000fe400008f0eff */
[----:B------:R-:W-:Y:S01]  /*4fe0*/  LEA.HI.X.SX32 R165, R145, R111, 0x1, P0 ;  /* 0x0000006f91a57211 */ /* 0x000fe200000f0eff */
[----:B------:R-:W2:Y:S08]  /*4ff0*/  LDG.E.128 R48, [R48.64] ;  /* 0x0000000630307981 */ /* 0x000eb0000c1e1d00 */
[----:B------:R-:W3:Y:S08]  /*5000*/  LDG.E.128 R24, [R22.64] ;  /* 0x0000000616187981 */ /* 0x000ef0000c1e1d00 */
[----:B------:R-:W4:Y:S01]  /*5010*/  LDG.E.128 R164, [R164.64] ;  /* 0x00000006a4a47981 */ /* 0x000f22000c1e1d00 */
[--C-:B--2---:R-:W-:Y:S02]  /*5020*/  HADD2.F32 R33, -RZ, R48.reuse.H0_H0 ;  /* 0x20000030ff217230 */ /* 0x104fe40000004100 */
[----:B------:R-:W-:Y:S02]  /*5030*/  HADD2.F32 R34, -RZ, R48.H1_H1 ;  /* 0x30000030ff227230 */ /* 0x000fe40000004100 */
[--C-:B------:R-:W-:Y:S02]  /*5040*/  HADD2.F32 R37, -RZ, R49.reuse.H0_H0 ;  /* 0x20000031ff257230 */ /* 0x100fe40000004100 */
[----:B------:R-:W-:Y:S02]  /*5050*/  HADD2.F32 R38, -RZ, R49.H1_H1 ;  /* 0x30000031ff267230 */ /* 0x000fe40000004100 */
[--C-:B------:R-:W-:Y:S01]  /*5060*/  HADD2.F32 R39, -RZ, R50.reuse.H0_H0 ;  /* 0x20000032ff277230 */ /* 0x100fe20000004100 */
[----:B---3--:R-:W-:Y:S01]  /*5070*/  MOV R10, R24 ;  /* 0x00000018000a7202 */ /* 0x008fe20000000f00 */
[----:B------:R-:W-:Y:S01]  /*5080*/  HADD2.F32 R40, -RZ, R50.H1_H1 ;  /* 0x30000032ff287230 */ /* 0x000fe20000004100 */
[----:B------:R-:W-:Y:S01]  /*5090*/  MOV R11, R27 ;  /* 0x0000001b000b7202 */ /* 0x000fe20000000f00 */
[----:B------:R-:W-:Y:S01]  /*50a0*/  HADD2.F32 R41, -RZ, R51.H0_H0 ;  /* 0x20000033ff297230 */ /* 0x000fe20000004100 */
[----:B------:R-:W-:Y:S01]  /*50b0*/  MOV R23, R25 ;  /* 0x0000001900177202 */ /* 0x000fe20000000f00 */
[----:B------:R-:W-:Y:S01]  /*50c0*/  HADD2.F32 R32, -RZ, R10.H0_H0 ;  /* 0x2000000aff207230 */ /* 0x000fe20000004100 */
[----:B------:R-:W-:Y:S01]  /*50d0*/  MOV R28, R26 ;  /* 0x0000001a001c7202 */ /* 0x000fe20000000f00 */
[--C-:B----4-:R-:W-:Y:S02]  /*50e0*/  HADD2.F32 R27, -RZ, R164.reuse.H0_H0 ;  /* 0x200000a4ff1b7230 */ /* 0x110fe40000004100 */
[----:B------:R-:W-:Y:S02]  /*50f0*/  HADD2.F32 R25, -RZ, R164.H1_H1 ;  /* 0x300000a4ff197230 */ /* 0x000fe40000004100 */
[--C-:B------:R-:W-:Y:S01]  /*5100*/  HADD2.F32 R26, -RZ, R165.reuse.H0_H0 ;  /* 0x200000a5ff1a7230 */ /* 0x100fe20000004100 */
[----:B------:R-:W-:Y:S01]  /*5110*/  @!P6 FADD.FTZ R27, -R27, -RZ ;  /* 0x800000ff1b1be221 */ /* 0x000fe20000010100 */
[----:B------:R-:W-:Y:S01]  /*5120*/  HADD2.F32 R24, -RZ, R165.H1_H1 ;  /* 0x300000a5ff187230 */ /* 0x000fe20000004100 */
[----:B------:R-:W-:Y:S01]  /*5130*/  @!P6 FADD.FTZ R25, -R25, -RZ ;  /* 0x800000ff1919e221 */ /* 0x000fe20000010100 */
[----:B------:R-:W-:Y:S01]  /*5140*/  HADD2.F32 R30, -RZ, R10.H1_H1 ;  /* 0x3000000aff1e7230 */ /* 0x000fe20000004100 */
[----:B------:R-:W-:Y:S01]  /*5150*/  FMUL.FTZ R0, R32, R27 ;  /* 0x0000001b20007220 */ /* 0x000fe20000410000 */
[--C-:B------:R-:W-:Y:S01]  /*5160*/  HADD2.F32 R12, -RZ, R166.reuse.H1_H1 ;  /* 0x300000a6ff0c7230 */ /* 0x100fe20000004100 */
[----:B------:R-:W-:Y:S01]  /*5170*/  @!P6 FADD.FTZ R26, -R26, -RZ ;  /* 0x800000ff1a1ae221 */ /* 0x000fe20000010100 */
[----:B------:R-:W-:Y:S01]  /*5180*/  HADD2.F32 R22, -RZ, R166.H0_H0 ;  /* 0x200000a6ff167230 */ /* 0x000fe20000004100 */
[----:B------:R-:W-:Y:S01]  /*5190*/  FMUL.FTZ R2, R30, R25 ;  /* 0x000000191e027220 */ /* 0x000fe20000410000 */
[--C-:B------:R-:W-:Y:S01]  /*51a0*/  HADD2.F32 R29, -RZ, R23.reuse.H0_H0 ;  /* 0x20000017ff1d7230 */ /* 0x100fe20000004100 */
[----:B------:R-:W-:Y:S01]  /*51b0*/  @!P6 FADD.FTZ R24, -R24, -RZ ;  /* 0x800000ff1818e221 */ /* 0x000fe20000010100 */
[----:B------:R-:W-:Y:S01]  /*51c0*/  HADD2.F32 R27, -RZ, R23.H1_H1 ;  /* 0x30000017ff1b7230 */ /* 0x000fe20000004100 */
[----:B------:R-:W-:Y:S01]  /*51d0*/  @!P6 FADD.FTZ R12, -R12, -RZ ;  /* 0x800000ff0c0ce221 */ /* 0x000fe20000010100 */
[--C-:B------:R-:W-:Y:S01]  /*51e0*/  HADD2.F32 R23, -RZ, R28.reuse.H1_H1 ;  /* 0x3000001cff177230 */ /* 0x100fe20000004100 */
[----:B------:R-:W-:Y:S01]  /*51f0*/  @!P6 FADD.FTZ R22, -R22, -RZ ;  /* 0x800000ff1616e221 */ /* 0x000fe20000010100 */
[--C-:B------:R-:W-:Y:S01]  /*5200*/  HADD2.F32 R10, -RZ, R167.reuse.H0_H0 ;  /* 0x200000a7ff0a7230 */ /* 0x100fe20000004100 */
[----:B------:R-:W-:Y:S01]  /*5210*/  FMUL.FTZ R3, R29, R26 ;  /* 0x0000001a1d037220 */ /* 0x000fe20000410000 */
[----:B------:R-:W-:Y:S01]  /*5220*/  HADD2.F32 R25, -RZ, R28.H0_H0 ;  /* 0x2000001cff197230 */ /* 0x000fe20000004100 */
[----:B------:R-:W-:Y:S01]  /*5230*/  FFMA.FTZ R0, R31, R33, R0 ;  /* 0x000000211f007223 */ /* 0x000fe20000010000 */
[----:B------:R-:W-:Y:S01]  /*5240*/  HADD2.F32 R9, -RZ, R167.H1_H1 ;  /* 0x300000a7ff097230 */ /* 0x000fe20000004100 */
[----:B------:R-:W-:Y:S01]  /*5250*/  FMUL.FTZ R4, R27, R24 ;  /* 0x000000181b047220 */ /* 0x000fe20000410000 */
[----:B------:R-:W-:Y:S01]  /*5260*/  HADD2.F32 R31, -RZ, R53.H1_H1 ;  /* 0x30000035ff1f7230 */ /* 0x000fe20000004100 */
[----:B------:R-:W-:Y:S01]  /*5270*/  FFMA.FTZ R2, R35, R34, R2 ;  /* 0x0000002223027223 */ /* 0x000fe20000010002 */
[--C-:B------:R-:W-:Y:S01]  /*5280*/  HADD2.F32 R34, -RZ, R46.reuse.H0_H0 ;  /* 0x2000002eff227230 */ /* 0x100fe20000004100 */
[----:B------:R-:W-:Y:S01]  /*5290*/  FMUL.FTZ R6, R23, R12 ;  /* 0x0000000c17067220 */ /* 0x000fe20000410000 */
[--C-:B------:R-:W-:Y:S01]  /*52a0*/  HADD2.F32 R23, -RZ, R11.reuse.H0_H0 ;  /* 0x2000000bff177230 */ /* 0x100fe20000004100 */
[----:B------:R-:W-:Y:S01]  /*52b0*/  FMUL.FTZ R5, R25, R22 ;  /* 0x0000001619057220 */ /* 0x000fe20000410000 */
[----:B------:R-:W-:Y:S01]  /*52c0*/  HADD2.F32 R12, -RZ, R11.H1_H1 ;  /* 0x3000000bff0c7230 */ /* 0x000fe20000004100 */
[----:B------:R-:W-:Y:S01]  /*52d0*/  @!P6 FADD.FTZ R10, -R10, -RZ ;  /* 0x800000ff0a0ae221 */ /* 0x000fe20000010100 */
[----:B------:R-:W-:Y:S01]  /*52e0*/  HADD2.F32 R33, -RZ, R46.H1_H1 ;  /* 0x3000002eff217230 */ /* 0x000fe20000004100 */
[----:B------:R-:W-:Y:S01]  /*52f0*/  FFMA.FTZ R3, R36, R37, R3 ;  /* 0x0000002524037223 */ /* 0x000fe20000010003 */
[----:B------:R-:W-:Y:S01]  /*5300*/  HADD2.F32 R36, -RZ, R47.H0_H0 ;  /* 0x2000002fff247230 */ /* 0x000fe20000004100 */
[----:B------:R-:W-:Y:S01]  /*5310*/  @!P6 FADD.FTZ R9, -R9, -RZ ;  /* 0x800000ff0909e221 */ /* 0x000fe20000010100 */
[----:B------:R-:W-:Y:S01]  /*5320*/  HADD2.F32 R42, -RZ, R51.H1_H1 ;  /* 0x30000033ff2a7230 */ /* 0x000fe20000004100 */
[----:B------:R-:W-:Y:S01]  /*5330*/  FFMA.FTZ R4, R31, R38, R4 ;  /* 0x000000261f047223 */ /* 0x000fe20000010004 */
[----:B------:R-:W-:Y:S01]  /*5340*/  HADD2.F32 R35, -RZ, R47.H1_H1 ;  /* 0x3000002fff237230 */ /* 0x000fe20000004100 */
[----:B------:R-:W-:Y:S01]  /*5350*/  FMUL.FTZ R7, R23, R10 ;  /* 0x0000000a17077220 */ /* 0x000fe20000410000 */
[----:B------:R-:W-:Y:S01]  /*5360*/  F2FP.PACK_AB R52, R2, R0 ;  /* 0x000000000234723e */ /* 0x000fe200000000ff */
        /* <DEDUP_REMOVED lines=8> */
.L_x_1955:
[----:B------:R-:W-:Y:S05]  /*53f0*/  BSYNC B0 ;  /* 0x0000000000007941 */ /* 0x000fea0003800000 */
.L_x_1954:
[----:B-----5:R2:W-:Y:S01]  /*5400*/  STG.E.128 [R102.64], R52 ;  /* 0x0000003466007986 */ /* 0x0205e2000c101d06 */
[----:B------:R-:W-:Y:S01]  /*5410*/  ISETP.GE.AND P0, PT, R15, UR4, PT ;  /* 0x000000040f007c0c */ /* 0x000fe2000bf06270 */
[----:B------:R-:W-:Y:S01]  /*5420*/  BSSY B0, `(.L_x_1956) ;  /* 0x0000059000007945 */ /* 0x000fe20003800000 */
[----:B------:R-:W-:Y:S05]  /*5430*/  IADD3 R166, P1, R108, 0x40, RZ ;  /* 0x000000406ca67810 */ /* 0x000fea0007f3e0ff */
[----:B------:R-:W-:Y:S01]  /*5440*/  IMAD.X R167, RZ, RZ, R109, P1 ;  /* 0x000000ffffa77224 */ /* 0x000fe200008e066d */
[----:B--2---:R2:W5:Y:S05]  /*5450*/  LDG.E.128 R52, [R108.64+0x40] ;  /* 0x000040066c347981 */ /* 0x00456a000c1e1d00 */
        /* <DEDUP_REMOVED lines=14> */
[C---:B------:R-:W-:Y:S02]  /*5540*/  LEA R22, P1, R164.reuse, R166, 0x1 ;  /* 0x000000a6a4167211 */ /* 0x040fe400078208ff */
[C---:B------:R-:W-:Y:S02]  /*5550*/  LEA R48, P0, R165.reuse, R112, 0x1 ;  /* 0x00000070a5307211 */ /* 0x040fe400078008ff */
[----:B------:R-:W-:Y:S02]  /*5560*/  @P6 IADD3 R145, RZ, -UR5, RZ ;  /* 0x80000005ff916c10 */ /* 0x000fe4000fffe0ff */
[----:B------:R-:W-:Y:S02]  /*5570*/  LEA.HI.X.SX32 R23, R164, R167, 0x1, P1 ;  /* 0x000000a7a4177211 */ /* 0x000fe400008f0eff */
[----:B------:R-:W-:Y:S02]  /*5580*/  LEA.HI.X.SX32 R49, R165, R113, 0x1, P0 ;  /* 0x00000071a5317211 */ /* 0x000fe400000f0eff */
[C---:B------:R-:W-:Y:S01]  /*5590*/  LEA R164, P0, R145.reuse, R110, 0x1 ;  /* 0x0000006e91a47211 */ /* 0x040fe200078008ff */
[----:B------:R-:W3:Y:S03]  /*55a0*/  LDG.E.128 R24, [R22.64] ;  /* 0x0000000616187981 */ /* 0x000ee6000c1e1d00 */
[----:B------:R-:W-:Y:S05]  /*55b0*/  LEA.HI.X.SX32 R165, R145, R111, 0x1, P0 ;  /* 0x0000006f91a57211 */ /* 0x000fea00000f0eff */
[----:B------:R-:W4:Y:S08]  /*55c0*/  LDG.E.128 R48, [R48.64+0x40] ;  /* 0x0000400630307981 */ /* 0x000f30000c1e1d00 */
[----:B--2---:R-:W2:Y:S01]  /*55d0*/  LDG.E.128 R164, [R164.64+0x40] ;  /* 0x00004006a4a47981 */ /* 0x004ea2000c1e1d00 */
[--C-:B----4-:R-:W-:Y:S01]  /*55e0*/  HADD2.F32 R33, -RZ, R48.reuse.H0_H0 ;  /* 0x20000030ff217230 */ /* 0x110fe20000004100 */
[----:B---3--:R-:W-:Y:S01]  /*55f0*/  MOV R10, R24 ;  /* 0x00000018000a7202 */ /* 0x008fe20000000f00 */
[----:B------:R-:W-:Y:S01]  /*5600*/  HADD2.F32 R34, -RZ, R48.H1_H1 ;  /* 0x30000030ff227230 */ /* 0x000fe20000004100 */
[----:B------:R-:W-:Y:S01]  /*5610*/  MOV R11, R27 ;  /* 0x0000001b000b7202 */ /* 0x000fe20000000f00 */
[----:B------:R-:W-:Y:S01]  /*5620*/  HADD2.F32 R37, -RZ, R49.H0_H0 ;  /* 0x20000031ff257230 */ /* 0x000fe20000004100 */
[----:B------:R-:W-:Y:S01]  /*5630*/  MOV R23, R25 ;  /* 0x0000001900177202 */ /* 0x000fe20000000f00 */
[----:B------:R-:W-:Y:S01]  /*5640*/  HADD2.F32 R32, -RZ, R10.H0_H0 ;  /* 0x2000000aff207230 */ /* 0x000fe20000004100 */
[----:B------:R-:W-:Y:S01]  /*5650*/  MOV R28, R26 ;  /* 0x0000001a001c7202 */ /* 0x000fe20000000f00 */
[--C-:B--2---:R-:W-:Y:S02]  /*5660*/  HADD2.F32 R27, -RZ, R164.reuse.H0_H0 ;  /* 0x200000a4ff1b7230 */ /* 0x104fe40000004100 */
        /* <DEDUP_REMOVED lines=34> */
[----:B------:R-:W-:Y:S01]  /*5890*/  @!P6 FADD.FTZ R9, -R9, -RZ ;  /* 0x800000ff0909e221 */ /* 0x000fe20000010100 */
        /* <DEDUP_REMOVED lines=9> */
[----:B------:R-:W-:Y:S01]  /*5930*/  F2FP.PACK_AB R53, R4, R3 ;  /* 0x000000030435723e */ /* 0x000fe200000000ff */
[----:B------:R-:W-:Y:S01]  /*5940*/  FFMA.FTZ R6, R33, R40, R6 ;  /* 0x0000002821067223 */ /* 0x000fe20000010006 */
[----:B------:R-:W-:Y:S02]  /*5950*/  HADD2.F32 R42, -RZ, R51.H1_H1 ;  /* 0x30000033ff2a7230 */ /* 0x000fe40000004100 */
[----:B------:R-:W-:Y:S01]  /*5960*/  HADD2.F32 R35, -RZ, R47.H1_H1 ;  /* 0x3000002fff237230 */ /* 0x000fe20000004100 */
[----:B------:R-:W-:Y:S01]  /*5970*/  FFMA.FTZ R7, R36, R41, R7 ;  /* 0x0000002924077223 */ /* 0x000fe20000010007 */
[----:B------:R-:W-:Y:S03]  /*5980*/  F2FP.PACK_AB R54, R6, R5 ;  /* 0x000000050636723e */ /* 0x000fe600000000ff */
[----:B------:R-:W-:Y:S05]  /*5990*/  FFMA.FTZ R8, R35, R42, R8 ;  /* 0x0000002a23087223 */ /* 0x000fea0000010008 */
[----:B------:R-:W-:Y:S02]  /*59a0*/  F2FP.PACK_AB R55, R8, R7 ;  /* 0x000000070837723e */ /* 0x000fe400000000ff */
.L_x_1957:
[----:B------:R-:W-:Y:S05]  /*59b0*/  BSYNC B0 ;  /* 0x0000000000007941 */ /* 0x000fea0003800000 */
.L_x_1956:
[----:B-----5:R3:W-:Y:S01]  /*59c0*/  STG.E.128 [R102.64+0x40], R52 ;  /* 0x0000403466007986 */ /* 0x0207e2000c101d06 */
[----:B------:R-:W-:Y:S01]  /*59d0*/  ISETP.GE.AND P0, PT, R14, UR4, PT ;  /* 0x000000040e007c0c */ /* 0x000fe2000bf06270 */
[----:B------:R-:W-:Y:S01]  /*59e0*/  BSSY B0, `(.L_x_1958) ;  /* 0x0000059000007945 */ /* 0x000fe20003800000 */
[----:B------:R-:W-:Y:S05]  /*59f0*/  IADD3 R166, P1, R108, 0x80, RZ ;  /* 0x000000806ca67810 */ /* 0x000fea0007f3e0ff */
[----:B------:R-:W-:Y:S01]  /*5a00*/  IMAD.X R167, RZ, RZ, R109, P1 ;  /* 0x000000ffffa77224 */ /* 0x000fe200008e066d */
[----:B---3--:R3:W5:Y:S05]  /*5a10*/  LDG.E.128 R52, [R108.64+0x80] ;  /* 0x000080066c347981 */ /* 0x00876a000c1e1d00 */
        /* <DEDUP_REMOVED lines=20> */
[----:B------:R-:W4:Y:S03]  /*5b60*/  LDG.E.128 R24, [R22.64] ;  /* 0x0000000616187981 */ /* 0x000f26000c1e1d00 */
[----:B------:R-:W-:Y:S05]  /*5b70*/  LEA.HI.X.SX32 R165, R145, R111, 0x1, P0 ;  /* 0x0000006f91a57211 */ /* 0x000fea00000f0eff */
[----:B--2---:R-:W2:Y:S08]  /*5b80*/  LDG.E.128 R48, [R48.64+0x80] ;  /* 0x0000800630307981 */ /* 0x004eb0000c1e1d00 */
[----:B---3--:R-:W3:Y:S01]  /*5b90*/  LDG.E.128 R164, [R164.64+0x80] ;  /* 0x00008006a4a47981 */ /* 0x008ee2000c1e1d00 */
[--C-:B--2---:R-:W-:Y:S01]  /*5ba0*/  HADD2.F32 R33, -RZ, R48.reuse.H0_H0 ;  /* 0x20000030ff217230 */ /* 0x104fe20000004100 */
[----:B----4-:R-:W-:Y:S01]  /*5bb0*/  MOV R10, R24 ;  /* 0x00000018000a7202 */ /* 0x010fe20000000f00 */
[----:B------:R-:W-:Y:S01]  /*5bc0*/  HADD2.F32 R34, -RZ, R48.H1_H1 ;  /* 0x30000030ff227230 */ /* 0x000fe20000004100 */
[----:B------:R-:W-:Y:S01]  /*5bd0*/  MOV R11, R27 ;  /* 0x0000001b000b7202 */ /* 0x000fe20000000f00 */
[----:B------:R-:W-:Y:S01]  /*5be0*/  HADD2.F32 R37, -RZ, R49.H0_H0 ;  /* 0x20000031ff257230 */ /* 0x000fe20000004100 */
[----:B------:R-:W-:Y:S01]  /*5bf0*/  MOV R23, R25 ;  /* 0x0000001900177202 */ /* 0x000fe20000000f00 */
[----:B------:R-:W-:Y:S01]  /*5c00*/  HADD2.F32 R32, -RZ, R10.H0_H0 ;  /* 0x2000000aff207230 */ /* 0x000fe20000004100 */
[----:B------:R-:W-:Y:S01]  /*5c10*/  MOV R28, R26 ;  /* 0x0000001a001c7202 */ /* 0x000fe20000000f00 */
[--C-:B---3--:R-:W-:Y:S02]  /*5c20*/  HADD2.F32 R27, -RZ, R164.reuse.H0_H0 ;  /* 0x200000a4ff1b7230 */ /* 0x108fe40000004100 */
        /* <DEDUP_REMOVED lines=52> */
.L_x_1959:
[----:B------:R-:W-:Y:S05]  /*5f70*/  BSYNC B0 ;  /* 0x0000000000007941 */ /* 0x000fea0003800000 */
.L_x_1958:
[----:B-----5:R1:W-:Y:S02]  /*5f80*/  STG.E.128 [R102.64+0x80], R52 ;  /* 0x0000803466007986 */ /* 0x0203e4000c101d06 */
.L_x_1953:
[----:B------:R-:W-:Y:S05]  /*5f90*/  BSYNC B1 ;  /* 0x0000000000017941 */ /* 0x000fea0003800000 */
.L_x_1952:
[----:B------:R-:W-:Y:S01]  /*5fa0*/  BSSY B1, `(.L_x_1960) ;  /* 0x0000128000017945 */ /* 0x000fe20003800000 */
[----:B------:R-:W-:-:S05]  /*5fb0*/  @!P5 BRA `(.L_x_1961) ;  /* 0x000012600000d947 */ /* 0x000fca0003800000 */
[C---:B------:R-:W-:Y:S01]  /*5fc0*/  LEA R170, P0, R75.reuse, R108, 0x1 ;  /* 0x0000006c4baa7211 */ /* 0x040fe200078008ff */
[----:B------:R-:W-:Y:S03]  /*5fd0*/  BSSY B0, `(.L_x_1962) ;  /* 0x000005d000007945 */ /* 0x000fe60003800000 */
[----:B------:R-:W-:Y:S02]  /*5fe0*/  LEA.HI.X R171, R75, R109, R74, 0x1, P0 ;  /* 0x0000006d4bab7211 */ /* 0x000fe400000f0c4a */
[----:B------:R-:W-:Y:S03]  /*5ff0*/  ISETP.GE.AND P0, PT, R18, UR4, PT ;  /* 0x0000000412007c0c */ /* 0x000fe6000bf06270 */
[----:B-1----:R1:W5:Y:S10]  /*6000*/  LDG.E.128 R52, [R170.64] ;  /* 0x00000006aa347981 */ /* 0x002374000c1e1d00 */
[----:B------:R-:W-:-:S05]  /*6010*/  @P0 BRA `(.L_x_1963) ;  /* 0x0000058000000947 */ /* 0x000fca0003800000 */
[--C-:B-----5:R-:W-:Y:S01]  /*6020*/  HADD2.F32 R35, -RZ, R52.reuse.H1_H1 ;  /* 0x30000034ff237230 */ /* 0x120fe20000004100 */
[----:B------:R-:W-:Y:S01]  /*6030*/  ULEA.HI UR5, UR4, UR4, URZ, 0x1 ;  /* 0x0000000404057291 */ /* 0x000fe2000f8f083f */
[----:B------:R-:W-:Y:S01]  /*6040*/  HADD2.F32 R36, -RZ, R53.H0_H0 ;  /* 0x20000035ff247230 */ /* 0x000fe20000004100 */
[----:B------:R-:W-:Y:S02]  /*6050*/  MOV R164, RZ ;  /* 0x000000ff00a47202 */ /* 0x000fe40000000f00 */
        /* <DEDUP_REMOVED lines=8> */
[----:B----4-:R-:W-:Y:S02]  /*60e0*/  LEA R10, P0, R165, R170, 0x1 ;  /* 0x000000aaa50a7211 */ /* 0x010fe400078008ff */
[----:B------:R-:W-:Y:S02]  /*60f0*/  IADD3 R145, P5, R137, R164, RZ ;  /* 0x000000a489917210 */ /* 0x000fe40007fbe0ff */
[----:B------:R-:W-:Y:S02]  /*6100*/  LEA.HI.X.SX32 R11, R165, R171, 0x1, P0 ;  /* 0x000000aba50b7211 */ /* 0x000fe400000f0eff */
[----:B------:R-:W-:Y:S02]  /*6110*/  LEA.HI.X.SX32 R164, R164, R122, 0x1, P5 ;  /* 0x0000007aa4a47211 */ /* 0x000fe400028f0eff */
[C---:B------:R-:W-:Y:S01]  /*6120*/  LEA R166, P0, R145.reuse, R110, 0x1 ;  /* 0x0000006e91a67211 */ /* 0x040fe200078008ff */
[----:B------:R-:W4:Y:S01]  /*6130*/  LDG.E.128 R28, [R10.64] ;  /* 0x000000060a1c7981 */ /* 0x000f22000c1e1d00 */
[----:B------:R-:W-:Y:S02]  /*6140*/  @P1 IADD3 R168, RZ, -UR5, RZ ;  /* 0x80000005ffa81c10 */ /* 0x000fe4000fffe0ff */
[----:B------:R-:W-:Y:S02]  /*6150*/  LEA.HI.X R167, R145, R111, R164, 0x1, P0 ;  /* 0x0000006f91a77211 */ /* 0x000fe400000f0ca4 */
[----:B------:R-:W-:Y:S04]  /*6160*/  IADD3 R145, P0, R137, R168, RZ ;  /* 0x000000a889917210 */ /* 0x000fe80007f1e0ff */
[----:B------:R-:W-:Y:S01]  /*6170*/  LEA.HI.X.SX32 R168, R168, R122, 0x1, P0 ;  /* 0x0000007aa8a87211 */ /* 0x000fe200000f0eff */
[----:B--2---:R-:W2:Y:S01]  /*6180*/  LDG.E.128 R164, [R166.64] ;  /* 0x00000006a6a47981 */ /* 0x004ea2000c1e1d00 */
[C---:B------:R-:W-:Y:S04]  /*6190*/  LEA R32, P0, R145.reuse, R112, 0x1 ;  /* 0x0000007091207211 */ /* 0x040fe800078008ff */
[----:B------:R-:W-:Y:S05]  /*61a0*/  LEA.HI.X R33, R145, R113, R168, 0x1, P0 ;  /* 0x0000007191217211 */ /* 0x000fea00000f0ca8 */
[----:B---3--:R1:W3:Y:S02]  /*61b0*/  LDG.E.128 R48, [R32.64] ;  /* 0x0000000620307981 */ /* 0x0082e4000c1e1d00 */
[----:B-1----:R-:W-:Y:S02]  /*61c0*/  HADD2.F32 R33, -RZ, R52.H0_H0 ;  /* 0x20000034ff217230 */ /* 0x002fe40000004100 */
[--C-:B--2---:R-:W-:Y:S01]  /*61d0*/  HADD2.F32 R25, -RZ, R165.reuse.H0_H0 ;  /* 0x200000a5ff197230 */ /* 0x104fe20000004100 */
[----:B----4-:R-:W-:Y:S01]  /*61e0*/  MOV R26, R28 ;  /* 0x0000001c001a7202 */ /* 0x010fe20000000f00 */
[--C-:B------:R-:W-:Y:S01]  /*61f0*/  HADD2.F32 R28, -RZ, R164.reuse.H1_H1 ;  /* 0x300000a4ff1c7230 */ /* 0x100fe20000004100 */
[----:B------:R-:W-:Y:S01]  /*6200*/  MOV R10, R30 ;  /* 0x0000001e000a7202 */ /* 0x000fe20000000f00 */
[----:B------:R-:W-:Y:S01]  /*6210*/  HADD2.F32 R30, -RZ, R164.H0_H0 ;  /* 0x200000a4ff1e7230 */ /* 0x000fe20000004100 */
[----:B------:R-:W-:Y:S01]  /*6220*/  MOV R23, R29 ;  /* 0x0000001d00177202 */ /* 0x000fe20000000f00 */
[----:B------:R-:W-:Y:S01]  /*6230*/  HADD2.F32 R12, -RZ, R165.H1_H1 ;  /* 0x300000a5ff0c7230 */ /* 0x000fe20000004100 */
[----:B------:R-:W-:Y:S01]  /*6240*/  MOV R27, R31 ;  /* 0x0000001f001b7202 */ /* 0x000fe20000000f00 */
[--C-:B------:R-:W-:Y:S01]  /*6250*/  HADD2.F32 R31, -RZ, R26.reuse.H0_H0 ;  /* 0x2000001aff1f7230 */ /* 0x100fe20000004100 */
[----:B------:R-:W-:Y:S01]  /*6260*/  @!P1 FADD.FTZ R30, -R30, -RZ ;  /* 0x800000ff1e1e9221 */ /* 0x000fe20000010100 */
[----:B------:R-:W-:Y:S01]  /*6270*/  HADD2.F32 R29, -RZ, R26.H1_H1 ;  /* 0x3000001aff1d7230 */ /* 0x000fe20000004100 */
[----:B------:R-:W-:Y:S01]  /*6280*/  @!P1 FADD.FTZ R28, -R28, -RZ ;  /* 0x800000ff1c1c9221 */ /* 0x000fe20000010100 */
[--C-:B------:R-:W-:Y:S01]  /*6290*/  HADD2.F32 R26, -RZ, R23.reuse.H0_H0 ;  /* 0x20000017ff1a7230 */ /* 0x100fe20000004100 */
[----:B------:R-:W-:Y:S01]  /*62a0*/  @!P1 FADD.FTZ R25, -R25, -RZ ;  /* 0x800000ff19199221 */ /* 0x000fe20000010100 */
[----:B------:R-:W-:Y:S01]  /*62b0*/  HADD2.F32 R24, -RZ, R166.H0_H0 ;  /* 0x200000a6ff187230 */ /* 0x000fe20000004100 */
[----:B------:R-:W-:Y:S01]  /*62c0*/  FMUL.FTZ R0, R31, R30 ;  /* 0x0000001e1f007220 */ /* 0x000fe20000410000 */
[----:B---3--:R-:W-:Y:S01]  /*62d0*/  HADD2.F32 R32, -RZ, R48.H0_H0 ;  /* 0x20000030ff207230 */ /* 0x008fe20000004100 */
        /* <DEDUP_REMOVED lines=44> */
.L_x_1963:
[----:B------:R-:W-:Y:S05]  /*65a0*/  BSYNC B0 ;  /* 0x0000000000007941 */ /* 0x000fea0003800000 */
.L_x_1962:
[----:B------:R-:W-:Y:S01]  /*65b0*/  LEA R168, P0, R60, R102, 0x1 ;  /* 0x000000663ca87211 */ /* 0x000fe200078008ff */
[----:B------:R-:W-:Y:S01]  /*65c0*/  BSSY B0, `(.L_x_1964) ;  /* 0x0000060000007945 */ /* 0x000fe20003800000 */
[----:B------:R-:W-:Y:S02]  /*65d0*/  IADD3 R166, P1, R170, 0x40, RZ ;  /* 0x00000040aaa67810 */ /* 0x000fe40007f3e0ff */
[----:B------:R-:W-:Y:S02]  /*65e0*/  LEA.HI.X R169, R60, R103, R59, 0x1, P0 ;  /* 0x000000673ca97211 */ /* 0x000fe400000f0c3b */
[----:B------:R-:W-:Y:S01]  /*65f0*/  ISETP.GE.AND P0, PT, R15, UR4, PT ;  /* 0x000000040f007c0c */ /* 0x000fe2000bf06270 */
[----:B------:R-:W-:Y:S02]  /*6600*/  IMAD.X R167, RZ, RZ, R171, P1 ;  /* 0x000000ffffa77224 */ /* 0x000fe400008e06ab */
[----:B-----5:R1:W-:Y:S04]  /*6610*/  STG.E.128 [R168.64], R52 ;  /* 0x00000034a8007986 */ /* 0x0203e8000c101d06 */
[----:B-1----:R1:W5:Y:S06]  /*6620*/  LDG.E.128 R52, [R170.64+0x40] ;  /* 0x00004006aa347981 */ /* 0x00236c000c1e1d00 */
        /* <DEDUP_REMOVED lines=13> */
[C---:B----4-:R-:W-:Y:S02]  /*6700*/  LEA R10, P0, R165.reuse, R166, 0x1 ;  /* 0x000000a6a50a7211 */ /* 0x050fe400078008ff */
        /* <DEDUP_REMOVED lines=75> */
.L_x_1965:
[----:B------:R-:W-:Y:S05]  /*6bc0*/  BSYNC B0 ;  /* 0x0000000000007941 */ /* 0x000fea0003800000 */
.L_x_1964:
[----:B-----5:R1:W-:Y:S01]  /*6bd0*/  STG.E.128 [R168.64+0x40], R52 ;  /* 0x00004034a8007986 */ /* 0x0203e2000c101d06 */
[----:B------:R-:W-:Y:S01]  /*6be0*/  ISETP.GE.AND P0, PT, R14, UR4, PT ;  /* 0x000000040e007c0c */ /* 0x000fe2000bf06270 */
[----:B------:R-:W-:Y:S01]  /*6bf0*/  BSSY B0, `(.L_x_1966) ;  /* 0x0000061000007945 */ /* 0x000fe20003800000 */
[----:B----4-:R-:W-:Y:S01]  /*6c00*/  IADD3 R8, P1, R170, 0x80, RZ ;  /* 0x00000080aa087810 */ /* 0x010fe20007f3e0ff */
[----:B------:R1:W5:Y:S04]  /*6c10*/  LDG.E.128 R4, [R170.64+0x80] ;  /* 0x00008006aa047981 */ /* 0x000368000c1e1d00 */
[----:B------:R-:W-:Y:S06]  /*6c20*/  IMAD.X R9, RZ, RZ, R171, P1 ;  /* 0x000000ffff097224 */ /* 0x000fec00008e06ab */
[----:B------:R-:W-:-:S05]  /*6c30*/  @P0 BRA `(.L_x_1967) ;  /* 0x000005c000000947 */ /* 0x000fca0003800000 */
[----:B------:R-:W-:Y:S01]  /*6c40*/  ULEA.HI UR5, UR4, UR4, URZ, 0x1 ;  /* 0x0000000404057291 */ /* 0x000fe2000f8f083f */
[----:B------:R-:W-:Y:S01]  /*6c50*/  MOV R2, RZ ;  /* 0x000000ff00027202 */ /* 0x000fe20000000f00 */
[----:B-----5:R-:W-:Y:S01]  /*6c60*/  IMAD.MOV.U32 R36, RZ, RZ, R6 ;  /* 0x000000ffff247224 */ /* 0x020fe200078e0006 */
[----:B------:R-:W-:Y:S01]  /*6c70*/  MOV R22, R4 ;  /* 0x0000000400167202 */ /* 0x000fe20000000f00 */
[----:B------:R-:W-:Y:S01]  /*6c80*/  USHF.R.S32.HI UR5, URZ, 0x1, UR5 ;  /* 0x000000013f057899 */ /* 0x000fe20008011405 */
[----:B------:R-:W-:Y:S02]  /*6c90*/  MOV R39, R5 ;  /* 0x0000000500277202 */ /* 0x000fe40000000f00 */
[----:B------:R-:W-:Y:S03]  /*6ca0*/  MOV R37, R7 ;  /* 0x0000000700257202 */ /* 0x000fe60000000f00 */
[----:B------:R-:W-:Y:S02]  /*6cb0*/  ISETP.GE.AND P1, PT, R14, UR5, PT ;  /* 0x000000050e007c0c */ /* 0x000fe4000bf26270 */
[----:B------:R-:W-:Y:S11]  /*6cc0*/  MOV R3, UR5 ;  /* 0x0000000500037c02 */ /* 0x000ff60008000f00 */
[----:B------:R-:W-:Y:S02]  /*6cd0*/  @P1 IADD3 R3, RZ, -UR5, RZ ;  /* 0x80000005ff031c10 */ /* 0x000fe4000fffe0ff */
[----:B------:R-:W-:Y:S02]  /*6ce0*/  @P1 IADD3 R2, RZ, -UR5, RZ ;  /* 0x80000005ff021c10 */ /* 0x000fe4000fffe0ff */
[----:B------:R-:W-:Y:S02]  /*6cf0*/  LEA R10, P0, R3, R8, 0x1 ;  /* 0x00000008030a7211 */ /* 0x000fe400078008ff */
[----:B------:R-:W-:Y:S02]  /*6d00*/  IADD3 R0, P5, R129, R2, RZ ;  /* 0x0000000281007210 */ /* 0x000fe40007fbe0ff */
[----:B------:R-:W-:Y:S02]  /*6d10*/  LEA.HI.X.SX32 R11, R3, R9, 0x1, P0 ;  /* 0x00000009030b7211 */ /* 0x000fe400000f0eff */
[----:B------:R-:W-:Y:S02]  /*6d20*/  LEA R48, P0, R0, R110, 0x1 ;  /* 0x0000006e00307211 */ /* 0x000fe400078008ff */
[----:B------:R-:W-:Y:S01]  /*6d30*/  LEA.HI.X.SX32 R2, R2, R120, 0x1, P5 ;  /* 0x0000007802027211 */ /* 0x000fe200028f0eff */
[----:B------:R-:W4:Y:S03]  /*6d40*/  LDG.E.128 R24, [R10.64] ;  /* 0x000000060a187981 */ /* 0x000f26000c1e1d00 */
[----:B------:R-:W-:Y:S01]  /*6d50*/  LEA.HI.X R49, R0, R111, R2, 0x1, P0 ;  /* 0x0000006f00317211 */ /* 0x000fe200000f0c02 */
[----:B------:R-:W-:Y:S01]  /*6d60*/  IMAD.MOV.U32 R0, RZ, RZ, RZ ;  /* 0x000000ffff007224 */ /* 0x000fe200078e00ff */
[----:B------:R-:W-:Y:S04]  /*6d70*/  @P1 IADD3 R0, RZ, -UR5, RZ ;  /* 0x80000005ff001c10 */ /* 0x000fe8000fffe0ff */
[----:B--2---:R-:W2:Y:S01]  /*6d80*/  LDG.E.128 R48, [R48.64] ;  /* 0x0000000630307981 */ /* 0x004ea2000c1e1d00 */
[----:B------:R-:W-:Y:S04]  /*6d90*/  IADD3 R3, P0, R129, R0, RZ ;  /* 0x0000000081037210 */ /* 0x000fe80007f1e0ff */
[----:B------:R-:W-:Y:S02]  /*6da0*/  LEA.HI.X.SX32 R0, R0, R120, 0x1, P0 ;  /* 0x0000007800007211 */ /* 0x000fe400000f0eff */
[C---:B------:R-:W-:Y:S04]  /*6db0*/  LEA R28, P0, R3.reuse, R112, 0x1 ;  /* 0x00000070031c7211 */ /* 0x040fe800078008ff */
[----:B------:R-:W-:Y:S05]  /*6dc0*/  LEA.HI.X R29, R3, R113, R0, 0x1, P0 ;  /* 0x00000071031d7211 */ /* 0x000fea00000f0c00 */
[----:B---3--:R1:W3:Y:S02]  /*6dd0*/  LDG.E.128 R32, [R28.64] ;  /* 0x000000061c207981 */ /* 0x0082e4000c1e1d00 */
[----:B-1----:R-:W-:Y:S02]  /*6de0*/  HADD2.F32 R28, -RZ, R39.H0_H0 ;  /* 0x20000027ff1c7230 */ /* 0x002fe40000004100 */
[--C-:B--2---:R-:W-:Y:S01]  /*6df0*/  HADD2.F32 R3, -RZ, R49.reuse.H0_H0 ;  /* 0x20000031ff037230 */ /* 0x104fe20000004100 */
[----:B----4-:R-:W-:Y:S01]  /*6e00*/  MOV R12, R24 ;  /* 0x00000018000c7202 */ /* 0x010fe20000000f00 */
[----:B------:R-:W-:Y:S01]  /*6e10*/  HADD2.F32 R4, -RZ, R49.H1_H1 ;  /* 0x30000031ff047230 */ /* 0x000fe20000004100 */
[----:B------:R-:W-:Y:S01]  /*6e20*/  MOV R11, R25 ;  /* 0x00000019000b7202 */ /* 0x000fe20000000f00 */
[----:B------:R-:W-:Y:S01]  /*6e30*/  HADD2.F32 R5, -RZ, R50.H0_H0 ;  /* 0x20000032ff057230 */ /* 0x000fe20000004100 */
[----:B------:R-:W-:Y:S01]  /*6e40*/  IMAD.MOV.U32 R10, RZ, RZ, R26 ;  /* 0x000000ffff0a7224 */ /* 0x000fe200078e001a */
[--C-:B------:R-:W-:Y:S01]  /*6e50*/  HADD2.F32 R25, -RZ, R12.reuse.H0_H0 ;  /* 0x2000000cff197230 */ /* 0x100fe20000004100 */
[----:B------:R-:W-:Y:S01]  /*6e60*/  MOV R9, R27 ;  /* 0x0000001b00097202 */ /* 0x000fe20000000f00 */
[----:B------:R-:W-:Y:S01]  /*6e70*/  HADD2.F32 R23, -RZ, R12.H1_H1 ;  /* 0x3000000cff177230 */ /* 0x000fe20000004100 */
[----:B------:R-:W-:Y:S01]  /*6e80*/  @!P1 FADD.FTZ R3, -R3, -RZ ;  /* 0x800000ff03039221 */ /* 0x000fe20000010100 */
[--C-:B------:R-:W-:Y:S01]  /*6e90*/  HADD2.F32 R12, -RZ, R11.reuse.H0_H0 ;  /* 0x2000000bff0c7230 */ /* 0x100fe20000004100 */
[----:B------:R-:W-:Y:S01]  /*6ea0*/  @!P1 FADD.FTZ R4, -R4, -RZ ;  /* 0x800000ff04049221 */ /* 0x000fe20000010100 */
[----:B------:R-:W-:Y:S01]  /*6eb0*/  HADD2.F32 R11, -RZ, R11.H1_H1 ;  /* 0x3000000bff0b7230 */ /* 0x000fe20000004100 */
[----:B------:R-:W-:Y:S01]  /*6ec0*/  @!P1 FADD.FTZ R5, -R5, -RZ ;  /* 0x800000ff05059221 */ /* 0x000fe20000010100 */
[----:B------:R-:W-:Y:S01]  /*6ed0*/  HADD2.F32 R8, -RZ, R51.H1_H1 ;  /* 0x30000033ff087230 */ /* 0x000fe20000004100 */
[----:B------:R-:W-:Y:S01]  /*6ee0*/  FMUL.FTZ R3, R12, R3 ;  /* 0x000000030c037220 */ /* 0x000fe20000410000 */
[--C-:B------:R-:W-:Y:S01]  /*6ef0*/  HADD2.F32 R0, -RZ, R48.reuse.H0_H0 ;  /* 0x20000030ff007230 */ /* 0x100fe20000004100 */
[----:B------:R-:W-:Y:S01]  /*6f00*/  FMUL.FTZ R4, R11, R4 ;  /* 0x000000040b047220 */ /* 0x000fe20000410000 */
        /* <DEDUP_REMOVED lines=10> */
[----:B---3--:R-:W-:Y:S01]  /*6fb0*/  HADD2.F32 R12, -RZ, R32.H0_H0 ;  /* 0x20000020ff0c7230 */ /* 0x008fe20000004100 */
[----:B------:R-:W-:Y:S01]  /*6fc0*/  FMUL.FTZ R2, R23, R2 ;  /* 0x0000000217027220 */ /* 0x000fe20000410000 */
[----:B------:R-:W-:Y:S01]  /*6fd0*/  HADD2.F32 R6, -RZ, R50.H1_H1 ;  /* 0x30000032ff067230 */ /* 0x000fe20000004100 */
[----:B------:R-:W-:Y:S01]  /*6fe0*/  FMUL.FTZ R8, R9, R8 ;  /* 0x0000000809087220 */ /* 0x000fe20000410000 */
[--C-:B------:R-:W-:Y:S02]  /*6ff0*/  HADD2.F32 R9, -RZ, R22.reuse.H0_H0 ;  /* 0x20000016ff097230 */ /* 0x100fe40000004100 */
[----:B------:R-:W-:Y:S01]  /*7000*/  HADD2.F32 R23, -RZ, R22.H1_H1 ;  /* 0x30000016ff177230 */ /* 0x000fe20000004100 */
[----:B------:R-:W-:Y:S01]  /*7010*/  @!P1 FADD.FTZ R6, -R6, -RZ ;  /* 0x800000ff06069221 */ /* 0x000fe20000010100 */
[----:B------:R-:W-:Y:S01]  /*7020*/  HADD2.F32 R22, -RZ, R32.H1_H1 ;  /* 0x30000020ff167230 */ /* 0x000fe20000004100 */
[----:B------:R-:W-:Y:S01]  /*7030*/  FFMA.FTZ R0, R9, R12, R0 ;  /* 0x0000000c09007223 */ /* 0x000fe20000010000 */
[----:B------:R-:W-:Y:S01]  /*7040*/  HADD2.F32 R7, -RZ, R51.H0_H0 ;  /* 0x20000033ff077230 */ /* 0x000fe20000004100 */
[----:B------:R-:W-:Y:S01]  /*7050*/  FMUL.FTZ R6, R11, R6 ;  /* 0x000000060b067220 */ /* 0x000fe20000410000 */
[--C-:B------:R-:W-:Y:S01]  /*7060*/  HADD2.F32 R29, -RZ, R33.reuse.H0_H0 ;  /* 0x20000021ff1d7230 */ /* 0x100fe20000004100 */
[----:B------:R-:W-:Y:S01]  /*7070*/  FFMA.FTZ R2, R23, R22, R2 ;  /* 0x0000001617027223 */ /* 0x000fe20000010002 */
[----:B------:R-:W-:Y:S01]  /*7080*/  HADD2.F32 R30, -RZ, R33.H1_H1 ;  /* 0x30000021ff1e7230 */ /* 0x000fe20000004100 */
[----:B------:R-:W-:Y:S01]  /*7090*/  @!P1 FADD.FTZ R7, -R7, -RZ ;  /* 0x800000ff07079221 */ /* 0x000fe20000010100 */
[----:B------:R-:W-:Y:S01]  /*70a0*/  HADD2.F32 R9, -RZ, R39.H1_H1 ;  /* 0x30000027ff097230 */ /* 0x000fe20000004100 */
[----:B------:R-:W-:Y:S01]  /*70b0*/  FFMA.FTZ R3, R28, R29, R3 ;  /* 0x0000001d1c037223 */ /* 0x000fe20000010003 */
[----:B------:R-:W-:Y:S01]  /*70c0*/  HADD2.F32 R31, -RZ, R34.H0_H0 ;  /* 0x20000022ff1f7230 */ /* 0x000fe20000004100 */
[----:B------:R-:W-:Y:S01]  /*70d0*/  FMUL.FTZ R7, R10, R7 ;  /* 0x000000070a077220 */ /* 0x000fe20000410000 */
[----:B------:R-:W-:Y:S01]  /*70e0*/  HADD2.F32 R12, -RZ, R36.H0_H0 ;  /* 0x20000024ff0c7230 */ /* 0x000fe20000004100 */
[----:B------:R-:W-:Y:S01]  /*70f0*/  FFMA.FTZ R4, R9, R30, R4 ;  /* 0x0000001e09047223 */ /* 0x000fe20000010004 */
[----:B------:R-:W-:Y:S01]  /*7100*/  HADD2.F32 R32, -RZ, R34.H1_H1 ;  /* 0x30000022ff207230 */ /* 0x000fe20000004100 */
[----:B------:R-:W-:Y:S01]  /*7110*/  F2FP.PACK_AB R0, R2, R0 ;  /* 0x000000000200723e */ /* 0x000fe200000000ff */
[----:B------:R-:W-:Y:S01]  /*7120*/  HADD2.F32 R23, -RZ, R36.H1_H1 ;  /* 0x30000024ff177230 */ /* 0x000fe20000004100 */
[----:B------:R-:W-:Y:S01]  /*7130*/  FFMA.FTZ R5, R12, R31, R5 ;  /* 0x0000001f0c057223 */ /* 0x000fe20000010005 */
[----:B------:R-:W-:Y:S01]  /*7140*/  F2FP.PACK_AB R3, R4, R3 ;  /* 0x000000030403723e */ /* 0x000fe200000000ff */
[----:B------:R-:W-:Y:S01]  /*7150*/  HADD2.F32 R33, -RZ, R35.H0_H0 ;  /* 0x20000023ff217230 */ /* 0x000fe20000004100 */
[----:B------:R-:W-:Y:S01]  /*7160*/  MOV R4, R0 ;  /* 0x0000000000047202 */ /* 0x000fe20000000f00 */
[----:B------:R-:W-:Y:S01]  /*7170*/  HADD2.F32 R22, -RZ, R37.H0_H0 ;  /* 0x20000025ff167230 */ /* 0x000fe20000004100 */
[----:B------:R-:W-:Y:S01]  /*7180*/  FFMA.FTZ R6, R23, R32, R6 ;  /* 0x0000002017067223 */ /* 0x000fe20000010006 */
[----:B------:R-:W-:Y:S02]  /*7190*/  HADD2.F32 R34, -RZ, R35.H1_H1 ;  /* 0x30000023ff227230 */ /* 0x000fe40000004100 */
[----:B------:R-:W-:Y:S01]  /*71a0*/  HADD2.F32 R29, -RZ, R37.H1_H1 ;  /* 0x30000025ff1d7230 */ /* 0x000fe20000004100 */
[----:B------:R-:W-:Y:S01]  /*71b0*/  FFMA.FTZ R7, R22, R33, R7 ;  /* 0x0000002116077223 */ /* 0x000fe20000010007 */
[----:B------:R-:W-:Y:S02]  /*71c0*/  F2FP.PACK_AB R6, R6, R5 ;  /* 0x000000050606723e */ /* 0x000fe400000000ff */
[----:B------:R-:W-:Y:S01]  /*71d0*/  MOV R5, R3 ;  /* 0x0000000300057202 */ /* 0x000fe20000000f00 */
[----:B------:R-:W-:Y:S05]  /*71e0*/  FFMA.FTZ R8, R29, R34, R8 ;  /* 0x000000221d087223 */ /* 0x000fea0000010008 */
[----:B------:R-:W-:Y:S02]  /*71f0*/  F2FP.PACK_AB R7, R8, R7 ;  /* 0x000000070807723e */ /* 0x000fe400000000ff */
.L_x_1967:
[----:B------:R-:W-:Y:S05]  /*7200*/  BSYNC B0 ;  /* 0x0000000000007941 */ /* 0x000fea0003800000 */
.L_x_1966:
[----:B-----5:R4:W-:Y:S02]  /*7210*/  STG.E.128 [R168.64+0x80], R4 ;  /* 0x00008004a8007986 */ /* 0x0209e4000c101d06 */
.L_x_1961:
[----:B------:R-:W-:Y:S05]  /*7220*/  BSYNC B1 ;  /* 0x0000000000017941 */ /* 0x000fea0003800000 */
.L_x_1960:
[----:B------:R-:W-:Y:S01]  /*7230*/  BSSY B1, `(.L_x_1968) ;  /* 0x0000130000017945 */ /* 0x000fe20003800000 */
[----:B------:R-:W-:-:S05]  /*7240*/  @!P4 BRA `(.L_x_1969) ;  /* 0x000012e00000c947 */ /* 0x000fca0003800000 */
[C---:B------:R-:W-:Y:S01]  /*7250*/  LEA R2, P0, R77.reuse, R108, 0x1 ;  /* 0x0000006c4d027211 */ /* 0x040fe200078008ff */
[----:B------:R-:W-:Y:S03]  /*7260*/  BSSY B0, `(.L_x_1970) ;  /* 0x0000060000007945 */ /* 0x000fe60003800000 */
[----:B------:R-:W-:Y:S02]  /*7270*/  LEA.HI.X R3, R77, R109, R76, 0x1, P0 ;  /* 0x0000006d4d037211 */ /* 0x000fe400000f0c4c */
[----:B------:R-:W-:Y:S03]  /*7280*/  ISETP.GE.AND P0, PT, R18, UR4, PT ;  /* 0x0000000412007c0c */ /* 0x000fe6000bf06270 */
[----:B----4-:R4:W5:Y:S10]  /*7290*/  LDG.E.128 R8, [R2.64] ;  /* 0x0000000602087981 */ /* 0x010974000c1e1d00 */
        /* <DEDUP_REMOVED lines=16> */
[C---:B------:R-:W-:Y:S04]  /*73a0*/  LEA R36, P0, R0.reuse, R110, 0x1 ;  /* 0x0000006e00247211 */ /* 0x040fe800078008ff */
[----:B------:R-:W-:Y:S01]  /*73b0*/  LEA.HI.X R37, R0, R111, R4, 0x1, P0 ;  /* 0x0000006f00257211 */ /* 0x000fe200000f0c04 */
[----:B------:R-:W-:Y:S01]  /*73c0*/  IMAD.MOV.U32 R0, RZ, RZ, RZ ;  /* 0x000000ffff007224 */ /* 0x000fe200078e00ff */
[----:B------:R-:W-:Y:S01]  /*73d0*/  @P1 IADD3 R0, RZ, -UR5, RZ ;  /* 0x80000005ff001c10 */ /* 0x000fe2000fffe0ff */
[----:B--2---:R4:W2:Y:S03]  /*73e0*/  LDG.E.128 R4, [R2.64] ;  /* 0x0000000602047981 */ /* 0x0048a6000c1e1d00 */
[----:B------:R-:W-:Y:S04]  /*73f0*/  IADD3 R23, P0, R69, R0, RZ ;  /* 0x0000000045177210 */ /* 0x000fe80007f1e0ff */
[----:B------:R-:W-:Y:S01]  /*7400*/  LEA.HI.X.SX32 R0, R0, R68, 0x1, P0 ;  /* 0x0000004400007211 */ /* 0x000fe200000f0eff */
[----:B------:R-:W4:Y:S01]  /*7410*/  LDG.E.128 R36, [R36.64] ;  /* 0x0000000624247981 */ /* 0x000f22000c1e1d00 */
[C---:B------:R-:W-:Y:S04]  /*7420*/  LEA R24, P0, R23.reuse, R112, 0x1 ;  /* 0x0000007017187211 */ /* 0x040fe800078008ff */
[----:B------:R-:W-:Y:S05]  /*7430*/  LEA.HI.X R25, R23, R113, R0, 0x1, P0 ;  /* 0x0000007117197211 */ /* 0x000fea00000f0c00 */
[----:B---3--:R1:W3:Y:S01]  /*7440*/  LDG.E.128 R28, [R24.64] ;  /* 0x00000006181c7981 */ /* 0x0082e2000c1e1d00 */
[--C-:B----4-:R-:W-:Y:S01]  /*7450*/  HADD2.F32 R3, -RZ, R37.reuse.H0_H0 ;  /* 0x20000025ff037230 */ /* 0x110fe20000004100 */
[----:B--2---:R-:W-:Y:S01]  /*7460*/  MOV R12, R4 ;  /* 0x00000004000c7202 */ /* 0x004fe20000000f00 */
[----:B------:R-:W-:Y:S01]  /*7470*/  HADD2.F32 R4, -RZ, R37.H1_H1 ;  /* 0x30000025ff047230 */ /* 0x000fe20000004100 */
[----:B------:R-:W-:Y:S01]  /*7480*/  IMAD.MOV.U32 R11, RZ, RZ, R5 ;  /* 0x000000ffff0b7224 */ /* 0x000fe200078e0005 */
[----:B------:R-:W-:Y:S01]  /*7490*/  HADD2.F32 R8, -RZ, R39.H1_H1 ;  /* 0x30000027ff087230 */ /* 0x000fe20000004100 */
[----:B------:R-:W-:Y:S01]  /*74a0*/  MOV R10, R6 ;  /* 0x00000006000a7202 */ /* 0x000fe20000000f00 */
[--C-:B-1----:R-:W-:Y:S01]  /*74b0*/  HADD2.F32 R25, -RZ, R12.reuse.H0_H0 ;  /* 0x2000000cff197230 */ /* 0x102fe20000004100 */
[----:B------:R-:W-:Y:S01]  /*74c0*/  MOV R9, R7 ;  /* 0x0000000700097202 */ /* 0x000fe20000000f00 */
[----:B------:R-:W-:Y:S01]  /*74d0*/  HADD2.F32 R23, -RZ, R12.H1_H1 ;  /* 0x3000000cff177230 */ /* 0x000fe20000004100 */
[----:B------:R-:W-:Y:S01]  /*74e0*/  @!P1 FADD.FTZ R3, -R3, -RZ ;  /* 0x800000ff03039221 */ /* 0x000fe20000010100 */
[--C-:B------:R-:W-:Y:S01]  /*74f0*/  HADD2.F32 R12, -RZ, R11.reuse.H0_H0 ;  /* 0x2000000bff0c7230 */ /* 0x100fe20000004100 */
[----:B------:R-:W-:Y:S01]  /*7500*/  @!P1 FADD.FTZ R4, -R4, -RZ ;  /* 0x800000ff04049221 */ /* 0x000fe20000010100 */
[----:B------:R-:W-:Y:S01]  /*7510*/  HADD2.F32 R11, -RZ, R11.H1_H1 ;  /* 0x3000000bff0b7230 */ /* 0x000fe20000004100 */
[----:B------:R-:W-:Y:S01]  /*7520*/  @!P1 FADD.FTZ R8, -R8, -RZ ;  /* 0x800000ff08089221 */ /* 0x000fe20000010100 */
[----:B------:R-:W-:Y:S01]  /*7530*/  HADD2.F32 R7, -RZ, R39.H0_H0 ;  /* 0x20000027ff077230 */ /* 0x000fe20000004100 */
[----:B------:R-:W-:Y:S01]  /*7540*/  FMUL.FTZ R3, R12, R3 ;  /* 0x000000030c037220 */ /* 0x000fe20000410000 */
[----:B------:R-:W-:Y:S01]  /*7550*/  HADD2.F32 R0, -RZ, R36.H0_H0 ;  /* 0x20000024ff007230 */ /* 0x000fe20000004100 */
[----:B------:R-:W-:Y:S01]  /*7560*/  FMUL.FTZ R4, R11, R4 ;  /* 0x000000040b047220 */ /* 0x000fe20000410000 */
[--C-:B------:R-:W-:Y:S01]  /*7570*/  HADD2.F32 R5, -RZ, R38.reuse.H0_H0 ;  /* 0x20000026ff057230 */ /* 0x100fe20000004100 */
[----:B------:R-:W-:Y:S01]  /*7580*/  @!P1 FADD.FTZ R7, -R7, -RZ ;  /* 0x800000ff07079221 */ /* 0x000fe20000010100 */
[----:B------:R-:W-:Y:S01]  /*7590*/  HADD2.F32 R6, -RZ, R38.H1_H1 ;  /* 0x30000026ff067230 */ /* 0x000fe20000004100 */
[----:B------:R-:W-:Y:S01]  /*75a0*/  @!P1 FADD.FTZ R0, -R0, -RZ ;  /* 0x800000ff00009221 */ /* 0x000fe20000010100 */
        /* <DEDUP_REMOVED lines=18> */
[----:B------:R-:W-:Y:S01]  /*76d0*/  HADD2.F32 R22, -RZ, R35.H0_H0 ;  /* 0x20000023ff167230 */ /* 0x000fe20000004100 */
[----:B------:R-:W-:Y:S01]  /*76e0*/  FFMA.FTZ R0, R9, R10, R0 ;  /* 0x0000000a09007223 */ /* 0x000fe20000010000 */
[--C-:B------:R-:W-:Y:S01]  /*76f0*/  HADD2.F32 R23, -RZ, R29.reuse.H0_H0 ;  /* 0x2000001dff177230 */ /* 0x100fe20000004100 */
[----:B------:R-:W-:Y:S01]  /*7700*/  FFMA.FTZ R2, R11, R12, R2 ;  /* 0x0000000c0b027223 */ /* 0x000fe20000010002 */
[----:B------:R-:W-:Y:S02]  /*7710*/  HADD2.F32 R24, -RZ, R29.H1_H1 ;  /* 0x3000001dff187230 */ /* 0x000fe40000004100 */
[----:B------:R-:W-:Y:S01]  /*7720*/  HADD2.F32 R9, -RZ, R35.H1_H1 ;  /* 0x30000023ff097230 */ /* 0x000fe20000004100 */
[----:B------:R-:W-:Y:S01]  /*7730*/  FFMA.FTZ R3, R22, R23, R3 ;  /* 0x0000001716037223 */ /* 0x000fe20000010003 */
[----:B------:R-:W-:Y:S01]  /*7740*/  HADD2.F32 R25, -RZ, R30.H0_H0 ;  /* 0x2000001eff197230 */ /* 0x000fe20000004100 */
[----:B------:R-:W-:Y:S01]  /*7750*/  F2FP.PACK_AB R0, R2, R0 ;  /* 0x000000000200723e */ /* 0x000fe200000000ff */
[----:B------:R-:W-:Y:S01]  /*7760*/  HADD2.F32 R10, -RZ, R32.H0_H0 ;  /* 0x20000020ff0a7230 */ /* 0x000fe20000004100 */
        /* <DEDUP_REMOVED lines=11> */
[----:B------:R-:W-:Y:S03]  /*7820*/  F2FP.PACK_AB R10, R6, R5 ;  /* 0x00000005060a723e */ /* 0x000fe600000000ff */
[----:B------:R-:W-:Y:S05]  /*7830*/  FFMA.FTZ R8, R23, R28, R8 ;  /* 0x0000001c17087223 */ /* 0x000fea0000010008 */
[----:B------:R-:W-:Y:S02]  /*7840*/  F2FP.PACK_AB R11, R8, R7 ;  /* 0x00000007080b723e */ /* 0x000fe400000000ff */
[----:B------:R-:W-:Y:S02]  /*7850*/  MOV R8, R0 ;  /* 0x0000000000087202 */ /* 0x000fe40000000f00 */
.L_x_1971:
[----:B------:R-:W-:Y:S05]  /*7860*/  BSYNC B0 ;  /* 0x0000000000007941 */ /* 0x000fea0003800000 */
.L_x_1970:
[----:B------:R-:W-:Y:S01]  /*7870*/  LEA R4, P1, R162, R102, 0x1 ;  /* 0x00000066a2047211 */ /* 0x000fe200078208ff */
[----:B------:R-:W-:Y:S01]  /*7880*/  BSSY B0, `(.L_x_1972) ;  /* 0x0000062000007945 */ /* 0x000fe20003800000 */
[----:B----4-:R-:W-:Y:S02]  /*7890*/  LEA R2, P0, R80, R108, 0x1 ;  /* 0x0000006c50027211 */ /* 0x010fe400078008ff */
[----:B------:R-:W-:Y:S02]  /*78a0*/  LEA.HI.X R5, R162, R103, R78, 0x1, P1 ;  /* 0x00000067a2057211 */ /* 0x000fe400008f0c4e */
[----:B------:R-:W-:Y:S02]  /*78b0*/  LEA.HI.X R3, R80, R109, R79, 0x1, P0 ;  /* 0x0000006d50037211 */ /* 0x000fe400000f0c4f */
[----:B------:R-:W-:Y:S01]  /*78c0*/  ISETP.GE.AND P0, PT, R15, UR4, PT ;  /* 0x000000040f007c0c */ /* 0x000fe2000bf06270 */
[----:B-----5:R4:W-:Y:S04]  /*78d0*/  STG.E.128 [R4.64], R8 ;  /* 0x0000000804007986 */ /* 0x0209e8000c101d06 */
[----:B------:R4:W5:Y:S08]  /*78e0*/  LDG.E.128 R24, [R2.64] ;  /* 0x0000000602187981 */ /* 0x000970000c1e1d00 */
[----:B------:R-:W-:-:S05]  /*78f0*/  @P0 BRA `(.L_x_1973) ;  /* 0x000005a000000947 */ /* 0x000fca0003800000 */
[----:B------:R-:W-:Y:S01]  /*7900*/  ULEA.HI UR5, UR4, UR4, URZ, 0x1 ;  /* 0x0000000404057291 */ /* 0x000fe2000f8f083f */
[----:B----4-:R-:W-:Y:S01]  /*7910*/  MOV R4, RZ ;  /* 0x000000ff00047202 */ /* 0x010fe20000000f00 */
        /* <DEDUP_REMOVED lines=13> */
[C---:B------:R-:W-:Y:S04]  /*79f0*/  LEA R36, P0, R0.reuse, R110, 0x1 ;  /* 0x0000006e00247211 */ /* 0x040fe800078008ff */
[----:B------:R-:W-:Y:S02]  /*7a00*/  LEA.HI.X R37, R0, R111, R4, 0x1, P0 ;  /* 0x0000006f00257211 */ /* 0x000fe400000f0c04 */
[----:B------:R-:W-:Y:S01]  /*7a10*/  MOV R0, RZ ;  /* 0x000000ff00007202 */ /* 0x000fe20000000f00 */
[----:B--2---:R4:W2:Y:S01]  /*7a20*/  LDG.E.128 R4, [R2.64] ;  /* 0x0000000602047981 */ /* 0x0048a2000c1e1d00 */
[----:B------:R-:W-:Y:S04]  /*7a30*/  @P1 IADD3 R0, RZ, -UR5, RZ ;  /* 0x80000005ff001c10 */ /* 0x000fe8000fffe0ff */
[----:B------:R-:W-:Y:S03]  /*7a40*/  IADD3 R9, P0, R128, R0, RZ ;  /* 0x0000000080097210 */ /* 0x000fe60007f1e0ff */
[----:B------:R-:W4:Y:S01]  /*7a50*/  LDG.E.128 R36, [R36.64] ;  /* 0x0000000624247981 */ /* 0x000f22000c1e1d00 */
[----:B------:R-:W-:Y:S02]  /*7a60*/  LEA.HI.X.SX32 R0, R0, R119, 0x1, P0 ;  /* 0x0000007700007211 */ /* 0x000fe400000f0eff */
[C---:B------:R-:W-:Y:S04]  /*7a70*/  LEA R28, P0, R9.reuse, R112, 0x1 ;  /* 0x00000070091c7211 */ /* 0x040fe800078008ff */
[----:B------:R-:W-:Y:S06]  /*7a80*/  LEA.HI.X R29, R9, R113, R0, 0x1, P0 ;  /* 0x00000071091d7211 */ /* 0x000fec00000f0c00 */
[----:B---3--:R-:W3:Y:S01]  /*7a90*/  LDG.E.128 R28, [R28.64] ;  /* 0x000000061c1c7981 */ /* 0x008ee2000c1e1d00 */
[--C-:B----4-:R-:W-:Y:S01]  /*7aa0*/  HADD2.F32 R3, -RZ, R37.reuse.H0_H0 ;  /* 0x20000025ff037230 */ /* 0x110fe20000004100 */
[----:B--2---:R-:W-:Y:S01]  /*7ab0*/  IMAD.MOV.U32 R12, RZ, RZ, R4 ;  /* 0x000000ffff0c7224 */ /* 0x004fe200078e0004 */
[----:B------:R-:W-:Y:S01]  /*7ac0*/  HADD2.F32 R4, -RZ, R37.H1_H1 ;  /* 0x30000025ff047230 */ /* 0x000fe20000004100 */
[----:B------:R-:W-:Y:S01]  /*7ad0*/  MOV R11, R5 ;  /* 0x00000005000b7202 */ /* 0x000fe20000000f00 */
[----:B------:R-:W-:Y:S01]  /*7ae0*/  HADD2.F32 R8, -RZ, R39.H1_H1 ;  /* 0x30000027ff087230 */ /* 0x000fe20000004100 */
[----:B------:R-:W-:Y:S01]  /*7af0*/  MOV R10, R6 ;  /* 0x00000006000a7202 */ /* 0x000fe20000000f00 */
        /* <DEDUP_REMOVED lines=41> */
[----:B------:R-:W-:Y:S02]  /*7d90*/  HADD2.F32 R25, -RZ, R30.H0_H0 ;  /* 0x2000001eff197230 */ /* 0x000fe40000004100 */
[----:B------:R-:W-:Y:S01]  /*7da0*/  HADD2.F32 R10, -RZ, R32.H0_H0 ;  /* 0x20000020ff0a7230 */ /* 0x000fe20000004100 */
[----:B------:R-:W-:Y:S01]  /*7db0*/  FFMA.FTZ R4, R9, R24, R4 ;  /* 0x0000001809047223 */ /* 0x000fe20000010004 */
[----:B------:R-:W-:Y:S01]  /*7dc0*/  HADD2.F32 R26, -RZ, R30.H1_H1 ;  /* 0x3000001eff1a7230 */ /* 0x000fe20000004100 */
[----:B------:R-:W-:Y:S01]  /*7dd0*/  F2FP.PACK_AB R24, R2, R0 ;  /* 0x000000000218723e */ /* 0x000fe200000000ff */
        /* <DEDUP_REMOVED lines=12> */
.L_x_1973:
[----:B------:R-:W-:Y:S05]  /*7ea0*/  BSYNC B0 ;  /* 0x0000000000007941 */ /* 0x000fea0003800000 */
.L_x_1972:
[C---:B----4-:R-:W-:Y:S01]  /*7eb0*/  LEA R4, P1, R81.reuse, R102, 0x1 ;  /* 0x0000006651047211 */ /* 0x050fe200078208ff */
[----:B------:R-:W-:Y:S01]  /*7ec0*/  BSSY B0, `(.L_x_1974) ;  /* 0x0000063000007945 */ /* 0x000fe20003800000 */
[C---:B------:R-:W-:Y:S02]  /*7ed0*/  LEA R2, P0, R84.reuse, R108, 0x1 ;  /* 0x0000006c54027211 */ /* 0x040fe400078008ff */
        /* <DEDUP_REMOVED lines=97> */
.L_x_1975:
[----:B------:R-:W-:Y:S05]  /*84f0*/  BSYNC B0 ;  /* 0x0000000000007941 */ /* 0x000fea0003800000 */
.L_x_1974:
[C---:B----4-:R-:W-:Y:S04]  /*8500*/  LEA R2, P0, R85.reuse, R102, 0x1 ;  /* 0x0000006655027211 */ /* 0x050fe800078008ff */
[----:B------:R-:W-:Y:S05]  /*8510*/  LEA.HI.X R3, R85, R103, R86, 0x1, P0 ;  /* 0x0000006755037211 */ /* 0x000fea00000f0c56 */
[----:B-----5:R4:W-:Y:S04]  /*8520*/  STG.E.128 [R2.64], R8 ;  /* 0x0000000802007986 */ /* 0x0209e8000c101d06 */
.L_x_1969:
[----:B------:R-:W-:Y:S05]  /*8530*/  BSYNC B1 ;  /* 0x0000000000017941 */ /* 0x000fea0003800000 */
.L_x_1968:
[----:B------:R-:W-:Y:S01]  /*8540*/  BSSY B1, `(.L_x_1976) ;  /* 0x0000133000017945 */ /* 0x000fe20003800000 */
[----:B------:R-:W-:-:S05]  /*8550*/  @!P3 BRA `(.L_x_1977) ;  /* 0x000013100000b947 */ /* 0x000fca0003800000 */
[----:B------:R-:W-:Y:S01]  /*8560*/  MOV R41, 0xc0 ;  /* 0x000000c000297802 */ /* 0x000fe20000000f00 */
[----:B------:R-:W-:Y:S01]  /*8570*/  BSSY B0, `(.L_x_1978) ;  /* 0x0000062000007945 */ /* 0x000fe20003800000 */
[----:B------:R-:W-:Y:S03]  /*8580*/  ISETP.GE.AND P0, PT, R18, UR4, PT ;  /* 0x0000000412007c0c */ /* 0x000fe6000bf06270 */
[C---:B----4-:R-:W-:Y:S04]  /*8590*/  IMAD.WIDE.U32 R2, R41.reuse, c[0x0][0x288], R108 ;  /* 0x0000a20029027a25 */ /* 0x050fe800078e006c */
[----:B------:R-:W-:Y:S05]  /*85a0*/  IMAD R0, R41, c[0x0][0x28c], RZ ;  /* 0x0000a30029007a24 */ /* 0x000fea00078e02ff */
[----:B------:R-:W-:Y:S05]  /*85b0*/  IADD3 R3, R3, R0, RZ ;  /* 0x0000000003037210 */ /* 0x000fea0007ffe0ff */
[----:B------:R4:W5:Y:S01]  /*85c0*/  LDG.E.128 R8, [R2.64] ;  /* 0x0000000602087981 */ /* 0x000962000c1e1d00 */
        /* <DEDUP_REMOVED lines=92> */
.L_x_1979:
[----:B------:R-:W-:Y:S05]  /*8b90*/  BSYNC B0 ;  /* 0x0000000000007941 */ /* 0x000fea0003800000 */
.L_x_1978:
[C---:B------:R-:W-:Y:S01]  /*8ba0*/  IMAD.WIDE.U32 R4, R41.reuse, c[0x0][0x198], R102 ;  /* 0x0000660029047a25 */ /* 0x040fe200078e0066 */
[C---:B----4-:R-:W-:Y:S01]  /*8bb0*/  LEA R2, P0, R88.reuse, R108, 0x1 ;  /* 0x0000006c58027211 */ /* 0x050fe200078008ff */
[----:B------:R-:W-:Y:S02]  /*8bc0*/  BSSY B0, `(.L_x_1980) ;  /* 0x0000062000007945 */ /* 0x000fe40003800000 */
[----:B------:R-:W-:Y:S01]  /*8bd0*/  IMAD R0, R41, c[0x0][0x19c], RZ ;  /* 0x0000670029007a24 */ /* 0x000fe200078e02ff */
[----:B------:R-:W-:Y:S02]  /*8be0*/  LEA.HI.X R3, R88, R109, R87, 0x1, P0 ;  /* 0x0000006d58037211 */ /* 0x000fe400000f0c57 */
[----:B------:R-:W-:Y:S02]  /*8bf0*/  ISETP.GE.AND P0, PT, R15, UR4, PT ;  /* 0x000000040f007c0c */ /* 0x000fe4000bf06270 */
[----:B------:R-:W-:Y:S05]  /*8c00*/  IADD3 R5, R5, R0, RZ ;  /* 0x0000000005057210 */ /* 0x000fea0007ffe0ff */
[----:B-----5:R4:W-:Y:S04]  /*8c10*/  STG.E.128 [R4.64], R8 ;  /* 0x0000000804007986 */ /* 0x0209e8000c101d06 */
[----:B------:R4:W5:Y:S02]  /*8c20*/  LDG.E.128 R24, [R2.64] ;  /* 0x0000000602187981 */ /* 0x000964000c1e1d00 */
        /* <DEDUP_REMOVED lines=91> */
.L_x_1981:
[----:B------:R-:W-:Y:S05]  /*91e0*/  BSYNC B0 ;  /* 0x0000000000007941 */ /* 0x000fea0003800000 */
.L_x_1980:
[----:B----4-:R-:W-:Y:S01]  /*91f0*/  LEA R4, P1, R90, R102, 0x1 ;  /* 0x000000665a047211 */ /* 0x010fe200078208ff */
[----:B------:R-:W-:Y:S01]  /*9200*/  BSSY B0, `(.L_x_1982) ;  /* 0x0000063000007945 */ /* 0x000fe20003800000 */
[----:B------:R-:W-:Y:S02]  /*9210*/  LEA R2, P0, R92, R108, 0x1 ;  /* 0x0000006c5c027211 */ /* 0x000fe400078008ff */
        /* <DEDUP_REMOVED lines=97> */
.L_x_1983:
[----:B------:R-:W-:Y:S05]  /*9830*/  BSYNC B0 ;  /* 0x0000000000007941 */ /* 0x000fea0003800000 */
.L_x_1982:
[C---:B----4-:R-:W-:Y:S04]  /*9840*/  LEA R2, P0, R94.reuse, R102, 0x1 ;  /* 0x000000665e027211 */ /* 0x050fe800078008ff */
[----:B------:R-:W-:Y:S05]  /*9850*/  LEA.HI.X R3, R94, R103, R93, 0x1, P0 ;  /* 0x000000675e037211 */ /* 0x000fea00000f0c5d */
[----:B-----5:R4:W-:Y:S04]  /*9860*/  STG.E.128 [R2.64], R8 ;  /* 0x0000000802007986 */ /* 0x0209e8000c101d06 */
.L_x_1977:
[----:B------:R-:W-:Y:S05]  /*9870*/  BSYNC B1 ;  /* 0x0000000000017941 */ /* 0x000fea0003800000 */
.L_x_1976:
[----:B----4-:R-:W-:Y:S01]  /*9880*/  IMAD.MOV.U32 R3, RZ, RZ, c[0x0][0x230] ;  /* 0x00008c00ff037624 */ /* 0x010fe200078e00ff */
[----:B------:R-:W-:Y:S03]  /*9890*/  ULDC UR4, c[0x0][0x230] ;  /* 0x00008c0000047ab9 */ /* 0x000fe60000000800 */
[----:B------:R-:W-:Y:S05]  /*98a0*/  IMAD.U32 R3, R3, -0x40, RZ ;  /* 0xffffffc003037824 */ /* 0x000fea00078e00ff */
[C---:B------:R-:W-:Y:S02]  /*98b0*/  LEA R112, P1, R3.reuse, R112, 0x1 ;  /* 0x0000007003707211 */ /* 0x040fe400078208ff */
[C---:B------:R-:W-:Y:S02]  /*98c0*/  LEA R110, P0, R3.reuse, R110, 0x1 ;  /* 0x0000006e036e7211 */ /* 0x040fe400078008ff */
[C---:B------:R-:W-:Y:S02]  /*98d0*/  LEA.HI.X.SX32 R113, R3.reuse, R113, 0x1, P1 ;  /* 0x0000007103717211 */ /* 0x040fe400008f0eff */
[----:B------:R-:W-:Y:S01]  /*98e0*/  LEA.HI.X.SX32 R111, R3, R111, 0x1, P0 ;  /* 0x0000006f036f7211 */ /* 0x000fe200000f0eff */
[----:B------:R-:W-:-:S05]  /*98f0*/  BRA `(.L_x_1951) ;  /* 0x0000028000007947 */ /* 0x000fca0003800000 */
.L_x_1941:
[----:B----4-:R-:W2:Y:S01]  /*9900*/  @P1 LDG.E.128 R28, [R108.64] ;  /* 0x000000066c1c1981 */ /* 0x010ea2000c1e1d00 */
[C---:B------:R-:W-:Y:S01]  /*9910*/  @P5 LEA R2, P0, R75.reuse, R108, 0x1 ;  /* 0x0000006c4b025211 */ /* 0x040fe200078008ff */
[----:B------:R-:W-:Y:S03]  /*9920*/  UMOV UR4, URZ ;  /* 0x0000003f00047c82 */ /* 0x000fe60008000000 */
[----:B------:R-:W-:Y:S02]  /*9930*/  @P5 LEA.HI.X R3, R75, R109, R74, 0x1, P0 ;  /* 0x0000006d4b035211 */ /* 0x000fe400000f0c4a */
[C---:B------:R-:W-:Y:S04]  /*9940*/  @P5 LEA R34, P0, R60.reuse, R102, 0x1 ;  /* 0x000000663c225211 */ /* 0x040fe800078008ff */
[----:B------:R-:W-:Y:S02]  /*9950*/  @P5 LEA.HI.X R35, R60, R103, R59, 0x1, P0 ;  /* 0x000000673c235211 */ /* 0x000fe400000f0c3b */
[C---:B------:R-:W-:Y:S04]  /*9960*/  @P4 LEA R36, P0, R77.reuse, R108, 0x1 ;  /* 0x0000006c4d244211 */ /* 0x040fe800078008ff */
[----:B------:R-:W-:Y:S02]  /*9970*/  @P4 LEA.HI.X R37, R77, R109, R76, 0x1, P0 ;  /* 0x0000006d4d254211 */ /* 0x000fe400000f0c4c */
[C---:B------:R-:W-:Y:S04]  /*9980*/  @P4 LEA R32, P0, R162.reuse, R102, 0x1 ;  /* 0x00000066a2204211 */ /* 0x040fe800078008ff */
[----:B------:R-:W-:Y:S01]  /*9990*/  @P4 LEA.HI.X R33, R162, R103, R78, 0x1, P0 ;  /* 0x00000067a2214211 */ /* 0x000fe200000f0c4e */
[----:B--2---:R1:W-:Y:S04]  /*99a0*/  @P1 STG.E.128 [R102.64], R28 ;  /* 0x0000001c66001986 */ /* 0x0043e8000c101d06 */
[----:B------:R-:W2:Y:S04]  /*99b0*/  @P1 LDG.E.128 R24, [R108.64+0x40] ;  /* 0x000040066c181981 */ /* 0x000ea8000c1e1d00 */
[----:B--2---:R2:W-:Y:S04]  /*99c0*/  @P1 STG.E.128 [R102.64+0x40], R24 ;  /* 0x0000401866001986 */ /* 0x0045e8000c101d06 */
[----:B------:R-:W3:Y:S04]  /*99d0*/  @P1 LDG.E.128 R8, [R108.64+0x80] ;  /* 0x000080066c081981 */ /* 0x000ee8000c1e1d00 */
[----:B---3--:R3:W-:Y:S04]  /*99e0*/  @P1 STG.E.128 [R102.64+0x80], R8 ;  /* 0x0000800866001986 */ /* 0x0087e8000c101d06 */
[----:B------:R-:W4:Y:S04]  /*99f0*/  @P5 LDG.E.128 R4, [R2.64] ;  /* 0x0000000602045981 */ /* 0x000f28000c1e1d00 */
[----:B----4-:R-:W-:Y:S04]  /*9a00*/  @P5 STG.E.128 [R34.64], R4 ;  /* 0x0000000422005986 */ /* 0x010fe8000c101d06 */
[----:B-1----:R-:W4:Y:S04]  /*9a10*/  @P5 LDG.E.128 R28, [R2.64+0x40] ;  /* 0x00004006021c5981 */ /* 0x002f28000c1e1d00 */
[----:B----4-:R-:W-:Y:S04]  /*9a20*/  @P5 STG.E.128 [R34.64+0x40], R28 ;  /* 0x0000401c22005986 */ /* 0x010fe8000c101d06 */
[----:B--2---:R1:W2:Y:S02]  /*9a30*/  @P5 LDG.E.128 R24, [R2.64+0x80] ;  /* 0x0000800602185981 */ /* 0x0042a4000c1e1d00 */
[----:B-1----:R-:W-:Y:S04]  /*9a40*/  @P3 IMAD.MOV.U32 R3, RZ, RZ, 0xc0 ;  /* 0x000000c0ff033424 */ /* 0x002fe800078e00ff */
[C---:B------:R-:W-:Y:S04]  /*9a50*/  @P3 IMAD.WIDE.U32 R22, R3.reuse, c[0x0][0x288], R108 ;  /* 0x0000a20003163a25 */ /* 0x040fe800078e006c */
[----:B------:R-:W-:Y:S04]  /*9a60*/  @P3 IMAD R0, R3, c[0x0][0x28c], RZ ;  /* 0x0000a30003003a24 */ /* 0x000fe800078e02ff */
[----:B------:R-:W-:Y:S01]  /*9a70*/  @P3 IMAD.IADD R23, R23, 0x1, R0 ;  /* 0x0000000117173824 */ /* 0x000fe200078e0200 */
[----:B--2---:R1:W-:Y:S04]  /*9a80*/  @P5 STG.E.128 [R34.64+0x80], R24 ;  /* 0x0000801822005986 */ /* 0x0043e8000c101d06 */
[----:B---3--:R-:W2:Y:S01]  /*9a90*/  @P4 LDG.E.128 R8, [R36.64] ;  /* 0x0000000624084981 */ /* 0x008ea2000c1e1d00 */
[C---:B-1----:R-:W-:Y:S04]  /*9aa0*/  @P3 IMAD.WIDE.U32 R34, R3.reuse, c[0x0][0x198], R102 ;  /* 0x0000660003223a25 */ /* 0x042fe800078e0066 */
[----:B------:R-:W-:Y:S04]  /*9ab0*/  @P3 IMAD R3, R3, c[0x0][0x19c], RZ ;  /* 0x0000670003033a24 */ /* 0x000fe800078e02ff */
[----:B------:R-:W-:Y:S01]  /*9ac0*/  @P3 IMAD.IADD R35, R35, 0x1, R3 ;  /* 0x0000000123233824 */ /* 0x000fe200078e0203 */
[----:B--2---:R1:W-:Y:S04]  /*9ad0*/  @P4 STG.E.128 [R32.64], R8 ;  /* 0x0000000820004986 */ /* 0x0043e8000c101d06 */
[----:B------:R-:W2:Y:S04]  /*9ae0*/  @P4 LDG.E.128 R4, [R36.64+0x40] ;  /* 0x0000400624044981 */ /* 0x000ea8000c1e1d00 */
[----:B--2---:R2:W-:Y:S04]  /*9af0*/  @P4 STG.E.128 [R32.64+0x40], R4 ;  /* 0x0000400420004986 */ /* 0x0045e8000c101d06 */
[----:B------:R-:W3:Y:S04]  /*9b00*/  @P4 LDG.E.128 R28, [R36.64+0x80] ;  /* 0x00008006241c4981 */ /* 0x000ee8000c1e1d00 */
[----:B---3--:R3:W-:Y:S04]  /*9b10*/  @P4 STG.E.128 [R32.64+0x80], R28 ;  /* 0x0000801c20004986 */ /* 0x0087e8000c101d06 */
[----:B------:R-:W4:Y:S04]  /*9b20*/  @P3 LDG.E.128 R24, [R22.64] ;  /* 0x0000000616183981 */ /* 0x000f28000c1e1d00 */
[----:B----4-:R3:W-:Y:S04]  /*9b30*/  @P3 STG.E.128 [R34.64], R24 ;  /* 0x0000001822003986 */ /* 0x0107e8000c101d06 */
[----:B-1----:R-:W4:Y:S04]  /*9b40*/  @P3 LDG.E.128 R8, [R22.64+0x40] ;  /* 0x0000400616083981 */ /* 0x002f28000c1e1d00 */
[----:B----4-:R3:W-:Y:S04]  /*9b50*/  @P3 STG.E.128 [R34.64+0x40], R8 ;  /* 0x0000400822003986 */ /* 0x0107e8000c101d06 */
[----:B--2---:R-:W2:Y:S04]  /*9b60*/  @P3 LDG.E.128 R4, [R22.64+0x80] ;  /* 0x0000800616043981 */ /* 0x004ea8000c1e1d00 */
[----:B--2---:R3:W-:Y:S02]  /*9b70*/  @P3 STG.E.128 [R34.64+0x80], R4 ;  /* 0x0000800422003986 */ /* 0x0047e4000c101d06 */
.L_x_1951:
[----:B------:R-:W-:Y:S04]  /*9b80*/  IMAD.MOV.U32 R0, RZ, RZ, c[0x0][0x288] ;  /* 0x0000a200ff007624 */ /* 0x000fe800078e00ff */
[----:B------:R-:W-:Y:S05]  /*9b90*/  IMAD.U32 R3, R0, -0x80, RZ ;  /* 0xffffff8000037824 */ /* 0x000fea00078e00ff */
[C---:B-123--:R-:W-:Y:S04]  /*9ba0*/  LEA R108, P0, R3.reuse, R108, 0x1 ;  /* 0x0000006c036c7211 */ /* 0x04efe800078008ff */
[----:B------:R-:W-:Y:S01]  /*9bb0*/  LEA.HI.X.SX32 R109, R3, R109, 0x1, P0 ;  /* 0x0000006d036d7211 */ /* 0x000fe200000f0eff */
[----:B------:R-:W-:-:S05]  /*9bc0*/  @!P2 BRA `(.L_x_1984) ;  /* 0x000004b00000a947 */ /* 0x000fca0003800000 */
[----:B------:R-:W-:Y:S04]  /*9bd0*/  IADD3 R3, R13, -0x1, RZ ;  /* 0xffffffff0d037810 */ /* 0x000fe80007ffe0ff */
[----:B------:R-:W-:Y:S11]  /*9be0*/  ISETP.GT.AND P0, PT, R3, R70, PT ;  /* 0x000000460300720c */ /* 0x000ff60003f04270 */
[----:B------:R-:W-:Y:S02]  /*9bf0*/  @!UPT UIADD3 URZ, URZ, URZ, URZ ;  /* 0x0000003f3f3ff290 */ /* 0x000fe4000fffe03f */
[----:B------:R-:W-:-:S05]  /*9c00*/  @!P0 BRA `(.L_x_1985) ;  /* 0x000004f000008947 */ /* 0x000fca0003800000 */
[----:B----4-:R-:W-:Y:S01]  /*9c10*/  IMAD.MOV.U32 R8, RZ, RZ, RZ ;  /* 0x000000ffff087224 */ /* 0x010fe200078e00ff */
[----:B------:R-:W-:Y:S02]  /*9c20*/  IABS R3, c[0x0][0x2d0] ;  /* 0x0000b40000037a13 */ /* 0x000fe40000000000 */
[----:B------:R-:W-:Y:S02]  /*9c30*/  IADD3 R17, R17, -0x100, RZ ;  /* 0xffffff0011117810 */ /* 0x000fe40007ffe0ff */
[----:B------:R-:W1:Y:S01]  /*9c40*/  I2F.RP R4, R3 ;  /* 0x0000000300047306 */ /* 0x000e620000209400 */
[----:B------:R-:W-:Y:S02]  /*9c50*/  IABS R7, R16 ;  /* 0x0000001000077213 */ /* 0x000fe40000000000 */
[----:B------:R-:W-:Y:S07]  /*9c60*/  IABS R5, R17 ;  /* 0x0000001100057213 */ /* 0x000fee0000000000 */
        /* <DEDUP_REMOVED lines=14> */
[----:B------:R-:W-:Y:S02]  /*9d50*/  ISETP.GT.U32.AND P4, PT, R3, R7, PT ;  /* 0x000000070300720c */ /* 0x000fe40003f84070 */
[----:B------:R-:W-:Y:S09]  /*9d60*/  ISETP.GE.AND P3, PT, R4, RZ, PT ;  /* 0x000000ff0400720c */ /* 0x000ff20003f66270 */
[----:B------:R-:W-:Y:S01]  /*9d70*/  @!P0 IADD3 R2, R2, 0x1, RZ ;  /* 0x0000000102028810 */ /* 0x000fe20007ffe0ff */
[----:B------:R-:W-:Y:S01]  /*9d80*/  @!P0 IMAD.IADD R5, R5, 0x1, -R3 ;  /* 0x0000000105058824 */ /* 0x000fe200078e0a03 */
[-C--:B------:R-:W-:Y:S02]  /*9d90*/  @!P4 IADD3 R7, R7, -R3.reuse, RZ ;  /* 0x800000030707c210 */ /* 0x080fe40007ffe0ff */
[----:B------:R-:W-:Y:S02]  /*9da0*/  @!P4 IADD3 R0, R0, 0x1, RZ ;  /* 0x000000010000c810 */ /* 0x000fe40007ffe0ff */
[-C--:B------:R-:W-:Y:S02]  /*9db0*/  ISETP.GE.U32.AND P5, PT, R5, R3.reuse, PT ;  /* 0x000000030500720c */ /* 0x080fe40003fa6070 */
[----:B------:R-:W-:Y:S02]  /*9dc0*/  ISETP.GE.U32.AND P6, PT, R7, R3, PT ;  /* 0x000000030700720c */ /* 0x000fe40003fc6070 */
[----:B------:R-:W-:Y:S02]  /*9dd0*/  LOP3.LUT R3, R17, c[0x0][0x2d0], RZ, 0x3c, !PT ;  /* 0x0000b40011037a12 */ /* 0x000fe400078e3cff */
[----:B------:R-:W-:Y:S02]  /*9de0*/  ISETP.NE.AND P0, PT, RZ, c[0x0][0x2d0], PT ;  /* 0x0000b400ff007a0c */ /* 0x000fe40003f05270 */
[----:B------:R-:W-:Y:S02]  /*9df0*/  ISETP.GE.AND P1, PT, R3, RZ, PT ;  /* 0x000000ff0300720c */ /* 0x000fe40003f26270 */
[----:B------:R-:W-:Y:S03]  /*9e00*/  LOP3.LUT R3, RZ, c[0x0][0x2d0], RZ, 0x33, !PT ;  /* 0x0000b400ff037a12 */ /* 0x000fe600078e33ff */
[----:B------:R-:W-:Y:S02]  /*9e10*/  @P5 IADD3 R2, R2, 0x1, RZ ;  /* 0x0000000102025810 */ /* 0x000fe40007ffe0ff */
[----:B------:R-:W-:Y:S05]  /*9e20*/  @P6 IADD3 R0, R0, 0x1, RZ ;  /* 0x0000000100006810 */ /* 0x000fea0007ffe0ff */
[----:B------:R-:W-:Y:S02]  /*9e30*/  @!P3 IMAD.MOV R0, RZ, RZ, -R0 ;  /* 0x000000ffff00b224 */ /* 0x000fe400078e0a00 */
[----:B------:R-:W-:Y:S05]  /*9e40*/  @!P1 IMAD.MOV R2, RZ, RZ, -R2 ;  /* 0x000000ffff029224 */ /* 0x000fea00078e0a02 */
[C---:B------:R-:W-:Y:S02]  /*9e50*/  SEL R2, R3.reuse, R2, !P0 ;  /* 0x0000000203027207 */ /* 0x040fe40004000000 */
[----:B------:R-:W-:Y:S01]  /*9e60*/  SEL R3, R3, R0, !P0 ;  /* 0x0000000003037207 */ /* 0x000fe20004000000 */
[----:B------:R-:W-:Y:S01]  /*9e70*/  IMAD.IADD R0, R17, 0x1, -R16 ;  /* 0x0000000111007824 */ /* 0x000fe200078e0a10 */
        /* <DEDUP_REMOVED lines=8> */
[----:B------:R-:W-:Y:S04]  /*9f00*/  IMAD.WIDE.U32 R8, R0, c[0x0][0x1a0], RZ ;  /* 0x0000680000087a25 */ /* 0x000fe800078e00ff */
[----:B--2---:R-:W-:Y:S01]  /*9f10*/  IMAD.IADD R7, R4, 0x1, -R5 ;  /* 0x0000000104077824 */ /* 0x004fe200078e0a05 */
[----:B------:R-:W-:Y:S03]  /*9f20*/  SHF.R.S32.HI R4, RZ, 0x1f, R0 ;  /* 0x0000001fff047819 */ /* 0x000fe60000011400 */
[----:B------:R-:W-:Y:S01]  /*9f30*/  IMAD.WIDE.U32 R10, R7, c[0x0][0x180], RZ ;  /* 0x00006000070a7a25 */ /* 0x000fe200078e00ff */
[----:B------:R-:W-:Y:S03]  /*9f40*/  SHF.R.S32.HI R5, RZ, 0x1f, R7 ;  /* 0x0000001fff057819 */ /* 0x000fe60000011407 */
[----:B------:R-:W-:Y:S02]  /*9f50*/  IMAD R3, R4, c[0x0][0x1a0], RZ ;  /* 0x0000680004037a24 */ /* 0x000fe400078e02ff */
[----:B------:R-:W-:Y:S02]  /*9f60*/  IMAD R2, R5, c[0x0][0x180], RZ ;  /* 0x0000600005027a24 */ /* 0x000fe400078e02ff */
[----:B------:R-:W-:Y:S02]  /*9f70*/  IMAD R3, R0, c[0x0][0x1a4], R3 ;  /* 0x0000690000037a24 */ /* 0x000fe400078e0203 */
[----:B------:R-:W-:Y:S02]  /*9f80*/  IMAD R2, R7, c[0x0][0x184], R2 ;  /* 0x0000610007027a24 */ /* 0x000fe400078e0202 */
[----:B------:R-:W-:Y:S02]  /*9f90*/  IMAD.IADD R9, R9, 0x1, R3 ;  /* 0x0000000109097824 */ /* 0x000fe400078e0203 */
[----:B------:R-:W-:Y:S02]  /*9fa0*/  IMAD.IADD R11, R11, 0x1, R2 ;  /* 0x000000010b0b7824 */ /* 0x000fe400078e0202 */
[----:B------:R-:W-:Y:S02]  /*9fb0*/  IMAD R2, R5, c[0x0][0x188], RZ ;  /* 0x0000620005027a24 */ /* 0x000fe400078e02ff */
[----:B------:R-:W-:Y:S02]  /*9fc0*/  IMAD R3, R4, c[0x0][0x198], RZ ;  /* 0x0000660004037a24 */ /* 0x000fe400078e02ff */
[C---:B------:R-:W-:Y:S04]  /*9fd0*/  IMAD.WIDE.U32 R8, R7.reuse, c[0x0][0x188], R8 ;  /* 0x0000620007087a25 */ /* 0x040fe800078e0008 */
        /* <DEDUP_REMOVED lines=10> */
.L_x_1984:
[----:B------:R-:W-:Y:S02]  /*a080*/  IMAD.MOV.U32 R2, RZ, RZ, c[0x0][0x1a0] ;  /* 0x00006800ff027624 */ /* 0x000fe400078e00ff */
[----:B------:R-:W-:Y:S02]  /*a090*/  IMAD.MOV.U32 R0, RZ, RZ, c[0x0][0x198] ;  /* 0x00006600ff007624 */ /* 0x000fe400078e00ff */
[----:B------:R-:W-:Y:S02]  /*a0a0*/  IMAD.U32 R3, R2, -0x80, RZ ;  /* 0xffffff8002037824 */ /* 0x000fe400078e00ff */
[----:B----4-:R-:W-:Y:S03]  /*a0b0*/  IMAD.U32 R5, R0, -0x80, RZ ;  /* 0xffffff8000057824 */ /* 0x010fe600078e00ff */
[----:B------:R-:W-:Y:S02]  /*a0c0*/  LEA R104, P1, R3, R104, 0x1 ;  /* 0x0000006803687211 */ /* 0x000fe400078208ff */
[----:B------:R-:W-:Y:S02]  /*a0d0*/  LEA R102, P0, R5, R102, 0x1 ;  /* 0x0000006605667211 */ /* 0x000fe400078008ff */
[----:B------:R-:W-:Y:S02]  /*a0e0*/  LEA.HI.X.SX32 R105, R3, R105, 0x1, P1 ;  /* 0x0000006903697211 */ /* 0x000fe400008f0eff */
[----:B------:R-:W-:Y:S02]  /*a0f0*/  LEA.HI.X.SX32 R103, R5, R103, 0x1, P0 ;  /* 0x0000006705677211 */ /* 0x000fe400000f0eff */
.L_x_1985:
[----:B------:R-:W-:Y:S04]  /*a100*/  IADD3 R13, R13, -0x1, RZ ;  /* 0xffffffff0d0d7810 */ /* 0x000fe80007ffe0ff */
[----:B------:R-:W-:Y:S11]  /*a110*/  ISETP.GT.AND P0, PT, R13, R70, PT ;  /* 0x000000460d00720c */ /* 0x000ff60003f04270 */
[----:B------:R-:W-:Y:S02]  /*a120*/  @!UPT UIADD3 URZ, URZ, URZ, URZ ;  /* 0x0000003f3f3ff290 */ /* 0x000fe4000fffe03f */
[----:B------:R-:W-:-:S05]  /*a130*/  @P0 BRA `(.L_x_1986) ;  /* 0xffff808000000947 */ /* 0x000fca000383ffff */
.L_x_1940:
        /* <DEDUP_REMOVED lines=13> */
[----:B----4-:R-:W-:Y:S01]  /*a210*/  LEA R24, P1, R146, c[0x0][0x160], 0x1 ;  /* 0x0000580092187a11 */ /* 0x010fe200078208ff */
[----:B------:R-:W-:Y:S01]  /*a220*/  IMAD.IADD R3, R150, 0x1, -R65 ;  /* 0x0000000196037824 */ /* 0x000fe200078e0a41 */
[C---:B------:R-:W-:Y:S01]  /*a230*/  IADD3 R2, P0, R146.reuse, UR4, RZ ;  /* 0x0000000492027c10 */ /* 0x040fe2000ff1e0ff */
[----:B------:R-:W-:Y:S01]  /*a240*/  ULDC.U8 UR4, c[0x0][0x313] ;  /* 0x0000c4c000047ab9 */ /* 0x000fe20000000000 */
[----:B------:R-:W-:Y:S02]  /*a250*/  LEA.HI.X R25, R146, c[0x0][0x164], R71, 0x1, P1 ;  /* 0x0000590092197a11 */ /* 0x000fe400008f0c47 */
[----:B------:R-:W-:Y:S02]  /*a260*/  IADD3.X R71, R71, UR5, RZ, P0, !PT ;  /* 0x0000000547477c10 */ /* 0x000fe400087fe4ff */
[----:B------:R-:W-:Y:S02]  /*a270*/  ISETP.NE.AND P0, PT, RZ, UR4, PT ;  /* 0x00000004ff007c0c */ /* 0x000fe4000bf05270 */
[----:B------:R-:W-:-:S02]  /*a280*/  LEA R16, P3, R2, c[0x0][0x160], 0x1 ;  /* 0x0000580002107a11 */ /* 0x000fc400078608ff */
[----:B------:R-:W-:Y:S02]  /*a290*/  ISETP.GE.AND P1, PT, R148, R3, PT ;  /* 0x000000039400720c */ /* 0x000fe40003f26270 */
[----:B------:R-:W-:Y:S02]  /*a2a0*/  LEA.HI.X R17, R2, c[0x0][0x164], R71, 0x1, P3 ;  /* 0x0000590002117a11 */ /* 0x000fe400018f0c47 */
[----:B------:R-:W-:Y:S02]  /*a2b0*/  ISETP.GT.AND P1, PT, R62, -0x4, !P1 ;  /* 0xfffffffc3e00780c */ /* 0x000fe40004f24270 */
[----:B--2---:R-:W-:-:S05]  /*a2c0*/  IADD3 R0, R0, R72, R65 ;  /* 0x0000004800007210 */ /* 0x004fca0007ffe041 */
[----:B------:R-:W-:-:S05]  /*a2d0*/  IMAD R4, R133, R0, RZ ;  /* 0x0000000085047224 */ /* 0x000fca00078e02ff */
[-C--:B------:R-:W-:Y:S02]  /*a2e0*/  IADD3 R20, P5, R135, R4.reuse, RZ ;  /* 0x0000000487147210 */ /* 0x080fe40007fbe0ff */
[----:B------:R-:W-:Y:S02]  /*a2f0*/  IADD3 R0, P4, R134, R4, RZ ;  /* 0x0000000486007210 */ /* 0x000fe40007f9e0ff */
[----:B------:R-:W-:-:S05]  /*a300*/  SHF.R.S32.HI R4, RZ, 0x1f, R4 ;  /* 0x0000001fff047819 */ /* 0x000fca0000011404 */
[--C-:B------:R-:W-:Y:S02]  /*a310*/  IMAD.X R124, R124, 0x1, R4.reuse, P5 ;  /* 0x000000017c7c7824 */ /* 0x100fe400028e0604 */
[----:B------:R-:W-:Y:S01]  /*a320*/  IMAD.X R2, R123, 0x1, R4, P4 ;  /* 0x000000017b027824 */ /* 0x000fe200020e0604 */
[----:B------:R-:W-:Y:S05]  /*a330*/  @!P0 BRA `(.L_x_1989) ;  /* 0x000012c000008947 */ /* 0x000fea0003800000 */
[----:B------:R-:W-:Y:S01]  /*a340*/  BSSY B1, `(.L_x_1990) ;  /* 0x0000092000017945 */ /* 0x000fe20003800000 */
[----:B------:R-:W-:Y:S05]  /*a350*/  @!P1 BRA `(.L_x_1991) ;  /* 0x0000090000009947 */ /* 0x000fea0003800000 */
[----:B------:R1:W5:Y:S01]  /*a360*/  LDG.E.128 R12, [R24.64] ;  /* 0x00000006180c7981 */ /* 0x000362000c1e1d00 */
        /* <DEDUP_REMOVED lines=8> */
[----:B------:R-:W-:Y:S05]  /*a3f0*/  @P3 BRA `(.L_x_1993) ;  /* 0x0000029000003947 */ /* 0x000fea0003800000 */
[----:B------:R-:W2:Y:S04]  /*a400*/  LDG.E.64 R4, [R28.64] ;  /* 0x000000061c047981 */ /* 0x000ea8000c1e1b00 */
[----:B------:R-:W3:Y:S01]  /*a410*/  LDG.E.64 R6, [R22.64] ;  /* 0x0000000616067981 */ /* 0x000ee2000c1e1b00 */
[----:B-----5:R-:W-:-:S02]  /*a420*/  MOV R0, R13 ;  /* 0x0000000d00007202 */ /* 0x020fc40000000f00 */
[----:B------:R-:W-:Y:S02]  /*a430*/  MOV R13, R15 ;  /* 0x0000000f000d7202 */ /* 0x000fe40000000f00 */
[----:B------:R-:W-:Y:S01]  /*a440*/  MOV R21, R14 ;  /* 0x0000000e00157202 */ /* 0x000fe20000000f00 */
[--C-:B------:R-:W-:Y:S02]  /*a450*/  HADD2.F32 R26, -RZ, R0.reuse.H0_H0 ;  /* 0x20000000ff1a7230 */ /* 0x100fe40000004100 */
[----:B------:R-:W-:Y:S02]  /*a460*/  HADD2.F32 R15, -RZ, R0.H1_H1 ;  /* 0x30000000ff0f7230 */ /* 0x000fe40000004100 */
[--C-:B------:R-:W-:Y:S02]  /*a470*/  HADD2.F32 R14, -RZ, R13.reuse.H0_H0 ;  /* 0x2000000dff0e7230 */ /* 0x100fe40000004100 */
[----:B------:R-:W-:Y:S02]  /*a480*/  HADD2.F32 R13, -RZ, R13.H1_H1 ;  /* 0x3000000dff0d7230 */ /* 0x000fe40000004100 */
[----:B--2---:R-:W-:-:S02]  /*a490*/  HADD2.F32 R8, -RZ, R4.H1_H1 ;  /* 0x30000004ff087230 */ /* 0x004fc40000004100 */
        /* <DEDUP_REMOVED lines=8> */
[C---:B------:R-:W-:Y:S01]  /*a520*/  FMUL.FTZ R0, R14.reuse, R0 ;  /* 0x000000000e007220 */ /* 0x040fe20000410000 */
[----:B------:R-:W-:Y:S01]  /*a530*/  HADD2.F32 R6, -RZ, R6.H0_H0 ;  /* 0x20000006ff067230 */ /* 0x000fe20000004100 */
[----:B------:R-:W-:-:S02]  /*a540*/  FFMA.FTZ R2, R14, R11, -R2 ;  /* 0x0000000b0e027223 */ /* 0x000fc40000010802 */
[-C--:B------:R-:W-:Y:S01]  /*a550*/  FFMA.FTZ R8, R15, R10.reuse, R8 ;  /* 0x0000000a0f087223 */ /* 0x080fe20000010008 */
[--C-:B------:R-:W-:Y:S01]  /*a560*/  HADD2.F32 R15, -RZ, R12.reuse.H1_H1 ;  /* 0x3000000cff0f7230 */ /* 0x100fe20000004100 */
[----:B------:R-:W-:Y:S01]  /*a570*/  FFMA.FTZ R11, R13, R11, R0 ;  /* 0x0000000b0d0b7223 */ /* 0x000fe20000010000 */
[----:B------:R-:W-:Y:S01]  /*a580*/  HADD2.F32 R13, -RZ, R12.H0_H0 ;  /* 0x2000000cff0d7230 */ /* 0x000fe20000004100 */
[----:B------:R-:W-:Y:S01]  /*a590*/  FFMA.FTZ R9, R26, R10, -R9 ;  /* 0x0000000a1a097223 */ /* 0x000fe20000010809 */
[--C-:B------:R-:W-:Y:S02]  /*a5a0*/  HADD2.F32 R10, -RZ, R21.reuse.H1_H1 ;  /* 0x30000015ff0a7230 */ /* 0x100fe40000004100 */
[----:B------:R-:W-:Y:S01]  /*a5b0*/  HADD2.F32 R0, -RZ, R21.H0_H0 ;  /* 0x20000015ff007230 */ /* 0x000fe20000004100 */
[-C--:B------:R-:W-:Y:S01]  /*a5c0*/  FMUL.FTZ R12, R13, R4.reuse ;  /* 0x000000040d0c7220 */ /* 0x080fe20000410000 */
[----:B------:R-:W-:Y:S01]  /*a5d0*/  HADD2.F32 R21, -RZ, R7.H0_H0 ;  /* 0x20000007ff157230 */ /* 0x000fe20000004100 */
[----:B------:R-:W-:-:S02]  /*a5e0*/  FMUL.FTZ R7, R15, R4 ;  /* 0x000000040f077220 */ /* 0x000fc40000410000 */
[-C--:B------:R-:W-:Y:S02]  /*a5f0*/  FMUL.FTZ R4, R10, R5.reuse ;  /* 0x000000050a047220 */ /* 0x080fe40000410000 */
[----:B------:R-:W-:Y:S02]  /*a600*/  FMUL.FTZ R5, R0, R5 ;  /* 0x0000000500057220 */ /* 0x000fe40000410000 */
[-C--:B------:R-:W-:Y:S01]  /*a610*/  FFMA.FTZ R7, R13, R6.reuse, -R7 ;  /* 0x000000060d077223 */ /* 0x080fe20000010807 */
[----:B------:R-:W-:Y:S01]  /*a620*/  F2FP.PACK_AB R13, R8, R9 ;  /* 0x00000009080d723e */ /* 0x000fe200000000ff */
[----:B------:R-:W-:Y:S01]  /*a630*/  FFMA.FTZ R12, R15, R6, R12 ;  /* 0x000000060f0c7223 */ /* 0x000fe2000001000c */
[----:B------:R-:W-:Y:S01]  /*a640*/  F2FP.PACK_AB R15, R11, R2 ;  /* 0x000000020b0f723e */ /* 0x000fe200000000ff */
[-C--:B------:R-:W-:Y:S02]  /*a650*/  FFMA.FTZ R4, R0, R21.reuse, -R4 ;  /* 0x0000001500047223 */ /* 0x080fe40000010804 */
[----:B------:R-:W-:Y:S01]  /*a660*/  FFMA.FTZ R5, R10, R21, R5 ;  /* 0x000000150a057223 */ /* 0x000fe20000010005 */
[----:B------:R-:W-:-:S04]  /*a670*/  F2FP.PACK_AB R12, R12, R7 ;  /* 0x000000070c0c723e */ /* 0x000fc800000000ff */
[----:B------:R-:W-:Y:S02]  /*a680*/  F2FP.PACK_AB R14, R5, R4 ;  /* 0x00000004050e723e */ /* 0x000fe400000000ff */
.L_x_1993:
[----:B------:R-:W-:Y:S05]  /*a690*/  BSYNC B0 ;  /* 0x0000000000007941 */ /* 0x000fea0003800000 */
.L_x_1992:
[----:B------:R2:W5:Y:S01]  /*a6a0*/  LDG.E.128 R8, [R24.64+0x40] ;  /* 0x0000400618087981 */ /* 0x000562000c1e1d00 */
[----:B------:R-:W-:Y:S01]  /*a6b0*/  IADD3 R0, R18, 0x20, RZ ;  /* 0x0000002012007810 */ /* 0x000fe20007ffe0ff */
[----:B------:R-:W-:Y:S02]  /*a6c0*/  BSSY B0, `(.L_x_1994) ;  /* 0x000002b000007945 */ /* 0x000fe40003800000 */
[----:B-----5:R2:W-:Y:S01]  /*a6d0*/  STS.128 [R158], R12 ;  /* 0x0000000c9e007388 */ /* 0x0205e20000000c00 */
[----:B------:R-:W-:-:S13]  /*a6e0*/  ISETP.GE.AND P0, PT, R0, c[0x0][0x230], PT ;  /* 0x00008c0000007a0c */ /* 0x000fda0003f06270 */
[----:B------:R-:W-:Y:S05]  /*a6f0*/  @P0 BRA `(.L_x_1995) ;  /* 0x0000027000000947 */ /* 0x000fea0003800000 */
[----:B------:R-:W3:Y:S04]  /*a700*/  LDG.E.64 R4, [R28.64+0x20] ;  /* 0x000020061c047981 */ /* 0x000ee8000c1e1b00 */
[----:B------:R-:W4:Y:S01]  /*a710*/  LDG.E.64 R6, [R22.64+0x20] ;  /* 0x0000200616067981 */ /* 0x000f22000c1e1b00 */
[--C-:B------:R-:W-:Y:S01]  /*a720*/  HADD2.F32 R27, -RZ, R9.reuse.H0_H0 ;  /* 0x20000009ff1b7230 */ /* 0x100fe20000004100 */
[----:B--2---:R-:W-:Y:S01]  /*a730*/  MOV R15, R10 ;  /* 0x0000000a000f7202 */ /* 0x004fe20000000f00 */
[----:B------:R-:W-:Y:S02]  /*a740*/  HADD2.F32 R21, -RZ, R9.H1_H1 ;  /* 0x30000009ff157230 */ /* 0x000fe40000004100 */
[--C-:B------:R-:W-:Y:S02]  /*a750*/  HADD2.F32 R13, -RZ, R11.reuse.H1_H1 ;  /* 0x3000000bff0d7230 */ /* 0x100fe40000004100 */
[----:B------:R-:W-:-:S02]  /*a760*/  HADD2.F32 R14, -RZ, R11.H0_H0 ;  /* 0x2000000bff0e7230 */ /* 0x000fc40000004100 */
[----:B---3--:R-:W-:Y:S02]  /*a770*/  HADD2.F32 R2, -RZ, R4.H1_H1 ;  /* 0x30000004ff027230 */ /* 0x008fe40000004100 */
[----:B------:R-:W-:Y:S02]  /*a780*/  HADD2.F32 R0, -RZ, R5.H1_H1 ;  /* 0x30000005ff007230 */ /* 0x000fe40000004100 */
[----:B----4-:R-:W-:Y:S01]  /*a790*/  HADD2.F32 R11, -RZ, R7.H1_H1 ;  /* 0x30000007ff0b7230 */ /* 0x010fe20000004100 */
[-C--:B------:R-:W-:Y:S01]  /*a7a0*/  FMUL.FTZ R10, R21, R2.reuse ;  /* 0x00000002150a7220 */ /* 0x080fe20000410000 */
[----:B------:R-:W-:Y:S01]  /*a7b0*/  HADD2.F32 R12, -RZ, R6.H1_H1 ;  /* 0x30000006ff0c7230 */ /* 0x000fe20000004100 */
[----:B------:R-:W-:Y:S01]  /*a7c0*/  FMUL.FTZ R9, R27, R2 ;  /* 0x000000021b097220 */ /* 0x000fe20000410000 */
[----:B------:R-:W-:Y:S01]  /*a7d0*/  HADD2.F32 R4, -RZ, R4.H0_H0 ;  /* 0x20000004ff047230 */ /* 0x000fe20000004100 */
[-C--:B------:R-:W-:Y:S01]  /*a7e0*/  FMUL.FTZ R2, R13, R0.reuse ;  /* 0x000000000d027220 */ /* 0x080fe20000410000 */
        /* <DEDUP_REMOVED lines=13> */
[----:B------:R-:W-:Y:S01]  /*a8c0*/  FMUL.FTZ R7, R21, R4 ;  /* 0x0000000415077220 */ /* 0x000fe20000410000 */
[----:B------:R-:W-:Y:S01]  /*a8d0*/  F2FP.PACK_AB R9, R9, R10 ;  /* 0x0000000a0909723e */ /* 0x000fe200000000ff */
[-C--:B------:R-:W-:Y:S01]  /*a8e0*/  FMUL.FTZ R4, R8, R5.reuse ;  /* 0x0000000508047220 */ /* 0x080fe20000410000 */
[----:B------:R-:W-:Y:S01]  /*a8f0*/  F2FP.PACK_AB R11, R11, R2 ;  /* 0x000000020b0b723e */ /* 0x000fe200000000ff */
[----:B------:R-:W-:-:S02]  /*a900*/  FMUL.FTZ R5, R0, R5 ;  /* 0x0000000500057220 */ /* 0x000fc40000410000 */
[-C--:B------:R-:W-:Y:S02]  /*a910*/  FFMA.FTZ R7, R13, R6.reuse, -R7 ;  /* 0x000000060d077223 */ /* 0x080fe40000010807 */
[----:B------:R-:W-:Y:S02]  /*a920*/  FFMA.FTZ R12, R21, R6, R12 ;  /* 0x00000006150c7223 */ /* 0x000fe4000001000c */
[-C--:B------:R-:W-:Y:S02]  /*a930*/  FFMA.FTZ R4, R0, R15.reuse, -R4 ;  /* 0x0000000f00047223 */ /* 0x080fe40000010804 */
[----:B------:R-:W-:Y:S01]  /*a940*/  FFMA.FTZ R5, R8, R15, R5 ;  /* 0x0000000f08057223 */ /* 0x000fe20000010005 */
[----:B------:R-:W-:-:S04]  /*a950*/  F2FP.PACK_AB R8, R12, R7 ;  /* 0x000000070c08723e */ /* 0x000fc800000000ff */
[----:B------:R-:W-:Y:S02]  /*a960*/  F2FP.PACK_AB R10, R5, R4 ;  /* 0x00000004050a723e */ /* 0x000fe400000000ff */
.L_x_1995:
[----:B------:R-:W-:Y:S05]  /*a970*/  BSYNC B0 ;  /* 0x0000000000007941 */ /* 0x000fea0003800000 */
.L_x_1994:
[----:B-12---:R-:W5:Y:S01]  /*a980*/  LDG.E.128 R24, [R24.64+0x80] ;  /* 0x0000800618187981 */ /* 0x006f62000c1e1d00 */
[----:B------:R-:W-:Y:S01]  /*a990*/  IADD3 R0, R18, 0x40, RZ ;  /* 0x0000004012007810 */ /* 0x000fe20007ffe0ff */
[----:B------:R-:W-:Y:S02]  /*a9a0*/  BSSY B0, `(.L_x_1996) ;  /* 0x000002a000007945 */ /* 0x000fe40003800000 */
[----:B------:R1:W-:Y:S01]  /*a9b0*/  STS.128 [R158+0x1000], R8 ;  /* 0x001000089e007388 */ /* 0x0003e20000000c00 */
[----:B------:R-:W-:-:S13]  /*a9c0*/  ISETP.GE.AND P0, PT, R0, c[0x0][0x230], PT ;  /* 0x00008c0000007a0c */ /* 0x000fda0003f06270 */
[----:B------:R-:W-:Y:S05]  /*a9d0*/  @P0 BRA `(.L_x_1997) ;  /* 0x0000026000000947 */ /* 0x000fea0003800000 */
[----:B------:R-:W2:Y:S04]  /*a9e0*/  LDG.E.64 R4, [R28.64+0x40] ;  /* 0x000040061c047981 */ /* 0x000ea8000c1e1b00 */
[----:B------:R-:W3:Y:S01]  /*a9f0*/  LDG.E.64 R6, [R22.64+0x40] ;  /* 0x0000400616067981 */ /* 0x000ee2000c1e1b00 */
[----:B-----5:R-:W-:Y:S02]  /*aa00*/  HADD2.F32 R15, -RZ, R25.H1_H1 ;  /* 0x30000019ff0f7230 */ /* 0x020fe40000004100 */
[----:B------:R-:W-:Y:S02]  /*aa10*/  HADD2.F32 R12, -RZ, R27.H1_H1 ;  /* 0x3000001bff0c7230 */ /* 0x000fe40000004100 */
[----:B------:R-:W-:Y:S02]  /*aa20*/  HADD2.F32 R14, -RZ, R25.H0_H0 ;  /* 0x20000019ff0e7230 */ /* 0x000fe40000004100 */
[----:B------:R-:W-:-:S02]  /*aa30*/  HADD2.F32 R13, -RZ, R27.H0_H0 ;  /* 0x2000001bff0d7230 */ /* 0x000fc40000004100 */
[----:B-12---:R-:W-:Y:S02]  /*aa40*/  HADD2.F32 R8, -RZ, R4.H1_H1 ;  /* 0x30000004ff087230 */ /* 0x006fe40000004100 */
        /* <DEDUP_REMOVED lines=10> */
[-C--:B------:R-:W-:Y:S01]  /*aaf0*/  FFMA.FTZ R2, R13, R11.reuse, -R2 ;  /* 0x0000000b0d027223 */ /* 0x080fe20000010802 */
[--C-:B------:R-:W-:Y:S01]  /*ab00*/  HADD2.F32 R13, -RZ, R24.reuse.H0_H0 ;  /* 0x20000018ff0d7230 */ /* 0x100fe20000004100 */
[-C--:B------:R-:W-:Y:S01]  /*ab10*/  FFMA.FTZ R8, R15, R10.reuse, R8 ;  /* 0x0000000a0f087223 */ /* 0x080fe20000010008 */
[----:B------:R-:W-:Y:S01]  /*ab20*/  HADD2.F32 R15, -RZ, R24.H1_H1 ;  /* 0x30000018ff0f7230 */ /* 0x000fe20000004100 */
[----:B------:R-:W-:Y:S01]  /*ab30*/  FFMA.FTZ R11, R12, R11, R0 ;  /* 0x0000000b0c0b7223 */ /* 0x000fe20000010000 */
[--C-:B------:R-:W-:Y:S01]  /*ab40*/  HADD2.F32 R0, -RZ, R26.reuse.H0_H0 ;  /* 0x2000001aff007230 */ /* 0x100fe20000004100 */
[----:B------:R-:W-:Y:S01]  /*ab50*/  FFMA.FTZ R9, R14, R10, -R9 ;  /* 0x0000000a0e097223 */ /* 0x000fe20000010809 */
[----:B------:R-:W-:Y:S01]  /*ab60*/  HADD2.F32 R26, -RZ, R26.H1_H1 ;  /* 0x3000001aff1a7230 */ /* 0x000fe20000004100 */
        /* <DEDUP_REMOVED lines=13> */
.L_x_1997:
[----:B------:R-:W-:Y:S05]  /*ac40*/  BSYNC B0 ;  /* 0x0000000000007941 */ /* 0x000fea0003800000 */
.L_x_1996:
[----:B-----5:R2:W-:Y:S02]  /*ac50*/  STS.128 [R158+0x2000], R24 ;  /* 0x002000189e007388 */ /* 0x0205e40000000c00 */
.L_x_1991:
[----:B------:R-:W-:Y:S05]  /*ac60*/  BSYNC B1 ;  /* 0x0000000000017941 */ /* 0x000fea0003800000 */
.L_x_1990:
[----:B--2---:R-:W-:-:S04]  /*ac70*/  IADD3 R24, R148, 0x20, RZ ;  /* 0x0000002094187810 */ /* 0x004fc80007ffe0ff */
[----:B------:R-:W-:-:S04]  /*ac80*/  ISETP.GE.AND P0, PT, R24, R3, PT ;  /* 0x000000031800720c */ /* 0x000fc80003f06270 */
[----:B------:R-:W-:-:S13]  /*ac90*/  ISETP.LT.OR P0, PT, R62, -0x83, P0 ;  /* 0xffffff7d3e00780c */ /* 0x000fda0000701670 */
[----:B------:R-:W-:Y:S05]  /*aca0*/  @P0 BRA `(.L_x_1998) ;  /* 0x00002c6000000947 */ /* 0x000fea0003800000 */
[----:B-1----:R1:W5:Y:S01]  /*acb0*/  LDG.E.128 R8, [R16.64] ;  /* 0x0000000610087981 */ /* 0x002362000c1e1d00 */
[C---:B------:R-:W-:Y:S01]  /*acc0*/  IADD3 R0, P0, R137.reuse, R20, RZ ;  /* 0x0000001489007210 */ /* 0x040fe20007f1e0ff */
[----:B------:R-:W-:Y:S03]  /*acd0*/  BSSY B0, `(.L_x_1999) ;  /* 0x0000033000007945 */ /* 0x000fe60003800000 */
[----:B------:R-:W-:Y:S01]  /*ace0*/  LEA.HI.X.SX32 R137, R137, R124, 0x1, P0 ;  /* 0x0000007c89897211 */ /* 0x000fe200000f0eff */
[----:B------:R-:W-:Y:S01]  /*acf0*/  IMAD.SHL.U32 R20, R0, 0x2, RZ ;  /* 0x0000000200147824 */ /* 0x000fe200078e00ff */
[----:B------:R-:W-:Y:S02]  /*ad00*/  ISETP.GE.AND P0, PT, R18, c[0x0][0x230], PT ;  /* 0x00008c0012007a0c */ /* 0x000fe40003f06270 */
[----:B------:R-:W-:Y:S02]  /*ad10*/  SHF.L.U64.HI R0, R0, 0x1, R137 ;  /* 0x0000000100007819 */ /* 0x000fe40000010289 */
[----:B------:R-:W-:-:S02]  /*ad20*/  IADD3 R6, P3, R20, c[0x0][0x2a8], RZ ;  /* 0x0000aa0014067a10 */ /* 0x000fc40007f7e0ff */
[----:B------:R-:W-:Y:S02]  /*ad30*/  IADD3 R20, P1, R20, c[0x0][0x2b0], RZ ;  /* 0x0000ac0014147a10 */ /* 0x000fe40007f3e0ff */
[C---:B------:R-:W-:Y:S02]  /*ad40*/  IADD3.X R7, R0.reuse, c[0x0][0x2ac], RZ, P3, !PT ;  /* 0x0000ab0000077a10 */ /* 0x040fe40001ffe4ff */
[----:B------:R-:W-:-:S03]  /*ad50*/  IADD3.X R21, R0, c[0x0][0x2b4], RZ, P1, !PT ;  /* 0x0000ad0000157a10 */ /* 0x000fc60000ffe4ff */
[----:B------:R-:W-:Y:S05]  /*ad60*/  @P0 BRA `(.L_x_2000) ;  /* 0x0000029000000947 */ /* 0x000fea0003800000 */
[----:B------:R-:W2:Y:S04]  /*ad70*/  LDG.E.64 R2, [R20.64] ;  /* 0x0000000614027981 */ /* 0x000ea8000c1e1b00 */
[----:B------:R-:W3:Y:S01]  /*ad80*/  LDG.E.64 R4, [R6.64] ;  /* 0x0000000606047981 */ /* 0x000ee2000c1e1b00 */
        /* <DEDUP_REMOVED lines=39> */
.L_x_2000:
[----:B------:R-:W-:Y:S05]  /*b000*/  BSYNC B0 ;  /* 0x0000000000007941 */ /* 0x000fea0003800000 */
.L_x_1999:
[----:B------:R2:W5:Y:S01]  /*b010*/  LDG.E.128 R12, [R16.64+0x40] ;  /* 0x00004006100c7981 */ /* 0x000562000c1e1d00 */
[----:B------:R-:W-:Y:S01]  /*b020*/  IADD3 R0, R18, 0x20, RZ ;  /* 0x0000002012007810 */ /* 0x000fe20007ffe0ff */
[----:B------:R-:W-:Y:S02]  /*b030*/  BSSY B0, `(.L_x_2001) ;  /* 0x000002c000007945 */ /* 0x000fe40003800000 */
[----:B-----5:R2:W-:Y:S01]  /*b040*/  STS.128 [R158+0x800], R8 ;  /* 0x000800089e007388 */ /* 0x0205e20000000c00 */
[----:B------:R-:W-:-:S13]  /*b050*/  ISETP.GE.AND P0, PT, R0, c[0x0][0x230], PT ;  /* 0x00008c0000007a0c */ /* 0x000fda0003f06270 */
[----:B------:R-:W-:Y:S05]  /*b060*/  @P0 BRA `(.L_x_2002) ;  /* 0x0000028000000947 */ /* 0x000fea0003800000 */
[----:B------:R-:W3:Y:S04]  /*b070*/  LDG.E.64 R2, [R20.64+0x20] ;  /* 0x0000200614027981 */ /* 0x000ee8000c1e1b00 */
[----:B------:R-:W4:Y:S01]  /*b080*/  LDG.E.64 R4, [R6.64+0x20] ;  /* 0x0000200606047981 */ /* 0x000f22000c1e1b00 */
[----:B------:R-:W-:Y:S01]  /*b090*/  MOV R0, R15 ;  /* 0x0000000f00007202 */ /* 0x000fe20000000f00 */
[--C-:B------:R-:W-:Y:S01]  /*b0a0*/  HADD2.F32 R26, -RZ, R13.reuse.H1_H1 ;  /* 0x3000000dff1a7230 */ /* 0x100fe20000004100 */
[----:B------:R-:W-:Y:S01]  /*b0b0*/  MOV R22, R14 ;  /* 0x0000000e00167202 */ /* 0x000fe20000000f00 */
[----:B------:R-:W-:Y:S02]  /*b0c0*/  HADD2.F32 R23, -RZ, R13.H0_H0 ;  /* 0x2000000dff177230 */ /* 0x000fe40000004100 */
[----:B------:R-:W-:-:S02]  /*b0d0*/  HADD2.F32 R15, -RZ, R0.H0_H0 ;  /* 0x20000000ff0f7230 */ /* 0x000fc40000004100 */
[----:B------:R-:W-:Y:S02]  /*b0e0*/  HADD2.F32 R14, -RZ, R0.H1_H1 ;  /* 0x30000000ff0e7230 */ /* 0x000fe40000004100 */
[----:B--23--:R-:W-:Y:S02]  /*b0f0*/  HADD2.F32 R9, -RZ, R2.H1_H1 ;  /* 0x30000002ff097230 */ /* 0x00cfe40000004100 */
[----:B------:R-:W-:Y:S02]  /*b100*/  HADD2.F32 R0, -RZ, R3.H1_H1 ;  /* 0x30000003ff007230 */ /* 0x000fe40000004100 */
[----:B----4-:R-:W-:Y:S01]  /*b110*/  HADD2.F32 R11, -RZ, R5.H1_H1 ;  /* 0x30000005ff0b7230 */ /* 0x010fe20000004100 */
        /* <DEDUP_REMOVED lines=18> */
[----:B------:R-:W-:-:S02]  /*b240*/  FMUL.FTZ R12, R13, R2 ;  /* 0x000000020d0c7220 */ /* 0x000fc40000410000 */
[----:B------:R-:W-:Y:S01]  /*b250*/  FFMA.FTZ R5, R13, R4, -R5 ;  /* 0x000000040d057223 */ /* 0x000fe20000010805 */
[----:B------:R-:W-:Y:S01]  /*b260*/  F2FP.PACK_AB R13, R9, R10 ;  /* 0x0000000a090d723e */ /* 0x000fe200000000ff */
[-C--:B------:R-:W-:Y:S02]  /*b270*/  FMUL.FTZ R2, R22, R3.reuse ;  /* 0x0000000316027220 */ /* 0x080fe40000410000 */
[C---:B------:R-:W-:Y:S02]  /*b280*/  FMUL.FTZ R3, R0.reuse, R3 ;  /* 0x0000000300037220 */ /* 0x040fe40000410000 */
[----:B------:R-:W-:Y:S01]  /*b290*/  FFMA.FTZ R12, R15, R4, R12 ;  /* 0x000000040f0c7223 */ /* 0x000fe2000001000c */
[----:B------:R-:W-:Y:S01]  /*b2a0*/  F2FP.PACK_AB R15, R11, R8 ;  /* 0x000000080b0f723e */ /* 0x000fe200000000ff */
[-C--:B------:R-:W-:Y:S02]  /*b2b0*/  FFMA.FTZ R2, R0, R23.reuse, -R2 ;  /* 0x0000001700027223 */ /* 0x080fe40000010802 */
[----:B------:R-:W-:Y:S01]  /*b2c0*/  FFMA.FTZ R3, R22, R23, R3 ;  /* 0x0000001716037223 */ /* 0x000fe20000010003 */
[----:B------:R-:W-:-:S04]  /*b2d0*/  F2FP.PACK_AB R12, R12, R5 ;  /* 0x000000050c0c723e */ /* 0x000fc800000000ff */
[----:B------:R-:W-:Y:S02]  /*b2e0*/  F2FP.PACK_AB R14, R3, R2 ;  /* 0x00000002030e723e */ /* 0x000fe400000000ff */
.L_x_2002:
[----:B------:R-:W-:Y:S05]  /*b2f0*/  BSYNC B0 ;  /* 0x0000000000007941 */ /* 0x000fea0003800000 */
.L_x_2001:
[----:B--2---:R2:W5:Y:S01]  /*b300*/  LDG.E.128 R8, [R16.64+0x80] ;  /* 0x0000800610087981 */ /* 0x004562000c1e1d00 */
[----:B------:R-:W-:Y:S01]  /*b310*/  IADD3 R18, R18, 0x40, RZ ;  /* 0x0000004012127810 */ /* 0x000fe20007ffe0ff */
[----:B------:R-:W-:Y:S02]  /*b320*/  BSSY B0, `(.L_x_2003) ;  /* 0x000002b000007945 */ /* 0x000fe40003800000 */
[----:B------:R2:W-:Y:S01]  /*b330*/  STS.128 [R158+0x1800], R12 ;  /* 0x0018000c9e007388 */ /* 0x0005e20000000c00 */
[----:B------:R-:W-:-:S13]  /*b340*/  ISETP.GE.AND P0, PT, R18, c[0x0][0x230], PT ;  /* 0x00008c0012007a0c */ /* 0x000fda0003f06270 */
[----:B------:R-:W-:Y:S05]  /*b350*/  @P0 BRA `(.L_x_2004) ;  /* 0x0000027000000947 */ /* 0x000fea0003800000 */
[----:B------:R-:W3:Y:S04]  /*b360*/  LDG.E.64 R2, [R20.64+0x40] ;  /* 0x0000400614027981 */ /* 0x000ee8000c1e1b00 */
[----:B------:R-:W4:Y:S01]  /*b370*/  LDG.E.64 R4, [R6.64+0x40] ;  /* 0x0000400606047981 */ /* 0x000f22000c1e1b00 */
[----:B--2--5:R-:W-:Y:S01]  /*b380*/  HADD2.F32 R15, -RZ, R9.H1_H1 ;  /* 0x30000009ff0f7230 */ /* 0x024fe20000004100 */
[----:B------:R-:W-:Y:S01]  /*b390*/  MOV R14, R10 ;  /* 0x0000000a000e7202 */ /* 0x000fe20000000f00 */
[----:B------:R-:W-:Y:S02]  /*b3a0*/  HADD2.F32 R12, -RZ, R11.H1_H1 ;  /* 0x3000000bff0c7230 */ /* 0x000fe40000004100 */
[----:B-1----:R-:W-:Y:S02]  /*b3b0*/  HADD2.F32 R16, -RZ, R9.H0_H0 ;  /* 0x20000009ff107230 */ /* 0x002fe40000004100 */
[----:B------:R-:W-:-:S02]  /*b3c0*/  HADD2.F32 R13, -RZ, R11.H0_H0 ;  /* 0x2000000bff0d7230 */ /* 0x000fc40000004100 */
[----:B---3--:R-:W-:Y:S02]  /*b3d0*/  HADD2.F32 R17, -RZ, R2.H1_H1 ;  /* 0x30000002ff117230 */ /* 0x008fe40000004100 */
        /* <DEDUP_REMOVED lines=12> */
[--C-:B------:R-:W-:Y:S01]  /*b4a0*/  HADD2.F32 R13, -RZ, R8.reuse.H1_H1 ;  /* 0x30000008ff0d7230 */ /* 0x100fe20000004100 */
[----:B------:R-:W-:Y:S01]  /*b4b0*/  FFMA.FTZ R10, R15, R10, R7 ;  /* 0x0000000a0f0a7223 */ /* 0x000fe20000010007 */
[----:B------:R-:W-:Y:S01]  /*b4c0*/  HADD2.F32 R7, -RZ, R8.H0_H0 ;  /* 0x20000008ff077230 */ /* 0x000fe20000004100 */
[----:B------:R-:W-:Y:S01]  /*b4d0*/  FFMA.FTZ R11, R12, R11, R0 ;  /* 0x0000000b0c0b7223 */ /* 0x000fe20000010000 */
[--C-:B------:R-:W-:Y:S02]  /*b4e0*/  HADD2.F32 R0, -RZ, R14.reuse.H0_H0 ;  /* 0x2000000eff007230 */ /* 0x100fe40000004100 */
        /* <DEDUP_REMOVED lines=14> */
.L_x_2004:
[----:B------:R-:W-:Y:S05]  /*b5d0*/  BSYNC B0 ;  /* 0x0000000000007941 */ /* 0x000fea0003800000 */
.L_x_2003:
[----:B-----5:R3:W-:Y:S01]  /*b5e0*/  STS.128 [R158+0x2800], R8 ;  /* 0x002800089e007388 */ /* 0x0207e20000000c00 */
[----:B------:R-:W-:Y:S05]  /*b5f0*/  BRA `(.L_x_1998) ;  /* 0x0000231000007947 */ /* 0x000fea0003800000 */
.L_x_1989:
[----:B------:R-:W-:Y:S01]  /*b600*/  BSSY B1, `(.L_x_2005) ;  /* 0x000010c000017945 */ /* 0x000fe20003800000 */
[----:B------:R-:W-:Y:S05]  /*b610*/  @!P1 BRA `(.L_x_2006) ;  /* 0x000010a000009947 */ /* 0x000fea0003800000 */
        /* <DEDUP_REMOVED lines=15> */
[----:B------:R-:W2:Y:S01]  /*b710*/  LDG.E.128 R12, [R12.64] ;  /* 0x000000060c0c7981 */ /* 0x000ea2000c1e1d00 */
[----:B------:R-:W-:Y:S02]  /*b720*/  LEA.HI.X R7, R5, c[0x0][0x2b4], R4, 0x1, P1 ;  /* 0x0000ad0005077a11 */ /* 0x000fe400008f0c04 */
[----:B------:R-:W-:Y:S02]  /*b730*/  MOV R9, RZ ;  /* 0x000000ff00097202 */ /* 0x000fe40000000f00 */
[----:B------:R-:W-:-:S02]  /*b740*/  @P0 IADD3 R9, -R8, RZ, RZ ;  /* 0x000000ff08090210 */ /* 0x000fc40007ffe1ff */
[----:B------:R-:W3:Y:S02]  /*b750*/  LDG.E.128 R4, [R6.64] ;  /* 0x0000000606047981 */ /* 0x000ee4000c1e1d00 */
[----:B------:R-:W-:-:S04]  /*b760*/  IADD3 R8, P1, R9, R0, RZ ;  /* 0x0000000009087210 */ /* 0x000fc80007f3e0ff */
[----:B------:R-:W-:Y:S02]  /*b770*/  LEA.HI.X.SX32 R9, R9, R2, 0x1, P1 ;  /* 0x0000000209097211 */ /* 0x000fe400008f0eff */
[----:B------:R-:W-:-:S04]  /*b780*/  LEA R10, P1, R8, c[0x0][0x2a8], 0x1 ;  /* 0x0000aa00080a7a11 */ /* 0x000fc800078208ff */
[----:B------:R-:W-:-:S06]  /*b790*/  LEA.HI.X R11, R8, c[0x0][0x2ac], R9, 0x1, P1 ;  /* 0x0000ab00080b7a11 */ /* 0x000fcc00008f0c09 */
[----:B------:R-:W4:Y:S01]  /*b7a0*/  LDG.E.128 R8, [R10.64] ;  /* 0x000000060a087981 */ /* 0x000f22000c1e1d00 */
        /* <DEDUP_REMOVED lines=61> */
.L_x_2008:
[----:B------:R-:W-:Y:S05]  /*bb80*/  BSYNC B0 ;  /* 0x0000000000007941 */ /* 0x000fea0003800000 */
.L_x_2007:
[----:B------:R2:W5:Y:S01]  /*bb90*/  LDG.E.128 R12, [R24.64+0x40] ;  /* 0x00004006180c7981 */ /* 0x000562000c1e1d00 */
[----:B------:R-:W-:Y:S01]  /*bba0*/  IADD3 R4, R18, 0x20, RZ ;  /* 0x0000002012047810 */ /* 0x000fe20007ffe0ff */
[----:B------:R-:W-:Y:S02]  /*bbb0*/  BSSY B0, `(.L_x_2009) ;  /* 0x0000056000007945 */ /* 0x000fe40003800000 */
[----:B-----5:R2:W-:Y:S01]  /*bbc0*/  STS.128 [R158], R20 ;  /* 0x000000149e007388 */ /* 0x0205e20000000c00 */
[----:B------:R-:W-:-:S13]  /*bbd0*/  ISETP.GE.AND P0, PT, R4, c[0x0][0x230], PT ;  /* 0x00008c0004007a0c */ /* 0x000fda0003f06270 */
        /* <DEDUP_REMOVED lines=8> */
[----:B--2---:R-:W-:Y:S01]  /*bc60*/  IMAD.WIDE R20, R9, 0x2, R24 ;  /* 0x0000000209147825 */ /* 0x004fe200078e0218 */
[----:B------:R-:W-:Y:S02]  /*bc70*/  LEA.HI.X.SX32 R4, R7, R2, 0x1, P1 ;  /* 0x0000000207047211 */ /* 0x000fe400008f0eff */
[C---:B------:R-:W-:Y:S02]  /*bc80*/  LEA R6, P1, R5.reuse, c[0x0][0x2b0], 0x1 ;  /* 0x0000ac0005067a11 */ /* 0x040fe400078208ff */
[----:B------:R-:W-:Y:S01]  /*bc90*/  @P0 SHF.R.S32.HI R8, RZ, 0x1, R136 ;  /* 0x00000001ff080819 */ /* 0x000fe20000011488 */
[----:B------:R-:W2:Y:S01]  /*bca0*/  LDG.E.128 R20, [R20.64+0x40] ;  /* 0x0000400614147981 */ /* 0x000ea2000c1e1d00 */
[----:B------:R-:W-:Y:S02]  /*bcb0*/  LEA.HI.X R7, R5, c[0x0][0x2b4], R4, 0x1, P1 ;  /* 0x0000ad0005077a11 */ /* 0x000fe400008f0c04 */
[----:B------:R-:W-:Y:S02]  /*bcc0*/  MOV R9, RZ ;  /* 0x000000ff00097202 */ /* 0x000fe40000000f00 */
[----:B------:R-:W-:-:S02]  /*bcd0*/  @P0 IADD3 R9, -R8, RZ, RZ ;  /* 0x000000ff08090210 */ /* 0x000fc40007ffe1ff */
[----:B------:R-:W3:Y:S02]  /*bce0*/  LDG.E.128 R4, [R6.64+0x40] ;  /* 0x0000400606047981 */ /* 0x000ee4000c1e1d00 */
[----:B------:R-:W-:-:S04]  /*bcf0*/  IADD3 R8, P1, R9, R0, RZ ;  /* 0x0000000009087210 */ /* 0x000fc80007f3e0ff */
[----:B------:R-:W-:Y:S02]  /*bd00*/  LEA.HI.X.SX32 R9, R9, R2, 0x1, P1 ;  /* 0x0000000209097211 */ /* 0x000fe400008f0eff */
[----:B------:R-:W-:-:S04]  /*bd10*/  LEA R10, P1, R8, c[0x0][0x2a8], 0x1 ;  /* 0x0000aa00080a7a11 */ /* 0x000fc800078208ff */
[----:B------:R-:W-:-:S06]  /*bd20*/  LEA.HI.X R11, R8, c[0x0][0x2ac], R9, 0x1, P1 ;  /* 0x0000ab00080b7a11 */ /* 0x000fcc00008f0c09 */
[----:B------:R-:W4:Y:S01]  /*bd30*/  LDG.E.128 R8, [R10.64+0x40] ;  /* 0x000040060a087981 */ /* 0x000f22000c1e1d00 */
[----:B--2---:R-:W-:Y:S01]  /*bd40*/  MOV R26, R23 ;  /* 0x00000017001a7202 */ /* 0x004fe20000000f00 */
[----:B------:R-:W-:Y:S02]  /*bd50*/  HADD2.F32 R31, -RZ, R21.H0_H0 ;  /* 0x20000015ff1f7230 */ /* 0x000fe40000004100 */
[--C-:B---3--:R-:W-:Y:S02]  /*bd60*/  HADD2.F32 R23, -RZ, R4.reuse.H0_H0 ;  /* 0x20000004ff177230 */ /* 0x108fe40000004100 */
[----:B------:R-:W-:Y:S02]  /*bd70*/  HADD2.F32 R27, -RZ, R4.H1_H1 ;  /* 0x30000004ff1b7230 */ /* 0x000fe40000004100 */
[--C-:B------:R-:W-:Y:S01]  /*bd80*/  HADD2.F32 R4, -RZ, R5.reuse.H0_H0 ;  /* 0x20000005ff047230 */ /* 0x100fe20000004100 */
[----:B------:R-:W-:Y:S01]  /*bd90*/  @!P0 FADD.FTZ R23, -R23, -RZ ;  /* 0x800000ff17178221 */ /* 0x000fe20000010100 */
[----:B------:R-:W-:-:S02]  /*bda0*/  HADD2.F32 R28, -RZ, R5.H1_H1 ;  /* 0x30000005ff1c7230 */ /* 0x000fc40000004100 */
[----:B------:R-:W-:Y:S01]  /*bdb0*/  HADD2.F32 R30, -RZ, R20.H0_H0 ;  /* 0x20000014ff1e7230 */ /* 0x000fe20000004100 */
[----:B------:R-:W-:Y:S01]  /*bdc0*/  @!P0 FADD.FTZ R4, -R4, -RZ ;  /* 0x800000ff04048221 */ /* 0x000fe20000010100 */
[--C-:B------:R-:W-:Y:S02]  /*bdd0*/  HADD2.F32 R5, -RZ, R6.reuse.H0_H0 ;  /* 0x20000006ff057230 */ /* 0x100fe40000004100 */
[----:B------:R-:W-:Y:S02]  /*bde0*/  HADD2.F32 R29, -RZ, R6.H1_H1 ;  /* 0x30000006ff1d7230 */ /* 0x000fe40000004100 */
[----:B------:R-:W-:Y:S01]  /*bdf0*/  HADD2.F32 R6, -RZ, R7.H0_H0 ;  /* 0x20000007ff067230 */ /* 0x000fe20000004100 */
[----:B------:R-:W-:Y:S01]  /*be00*/  FMUL.FTZ R31, R31, R4 ;  /* 0x000000041f1f7220 */ /* 0x000fe20000410000 */
[----:B------:R-:W-:Y:S01]  /*be10*/  HADD2.F32 R4, -RZ, R22.H0_H0 ;  /* 0x20000016ff047230 */ /* 0x000fe20000004100 */
[----:B------:R-:W-:Y:S01]  /*be20*/  FMUL.FTZ R30, R30, R23 ;  /* 0x000000171e1e7220 */ /* 0x000fe20000410000 */
[----:B------:R-:W-:Y:S01]  /*be30*/  HADD2.F32 R20, -RZ, R20.H1_H1 ;  /* 0x30000014ff147230 */ /* 0x000fe20000004100 */
[----:B------:R-:W-:Y:S01]  /*be40*/  @!P0 FADD.FTZ R27, -R27, -RZ ;  /* 0x800000ff1b1b8221 */ /* 0x000fe20000010100 */
[----:B------:R-:W-:Y:S01]  /*be50*/  HADD2.F32 R22, -RZ, R22.H1_H1 ;  /* 0x30000016ff167230 */ /* 0x000fe20000004100 */
[----:B------:R-:W-:Y:S01]  /*be60*/  @!P0 FADD.FTZ R5, -R5, -RZ ;  /* 0x800000ff05058221 */ /* 0x000fe20000010100 */
[----:B------:R-:W-:Y:S01]  /*be70*/  HADD2.F32 R23, -RZ, R26.H0_H0 ;  /* 0x2000001aff177230 */ /* 0x000fe20000004100 */
[----:B------:R-:W-:-:S02]  /*be80*/  @!P0 FADD.FTZ R29, -R29, -RZ ;  /* 0x800000ff1d1d8221 */ /* 0x000fc40000010100 */
[----:B------:R-:W-:Y:S01]  /*be90*/  @!P0 FADD.FTZ R6, -R6, -RZ ;  /* 0x800000ff06068221 */ /* 0x000fe20000010100 */
[----:B------:R-:W-:Y:S01]  /*bea0*/  HADD2.F32 R7, -RZ, R7.H1_H1 ;  /* 0x30000007ff077230 */ /* 0x000fe20000004100 */
[----:B------:R-:W-:Y:S01]  /*beb0*/  FMUL.FTZ R20, R20, R27 ;  /* 0x0000001b14147220 */ /* 0x000fe20000410000 */
[----:B------:R-:W-:Y:S01]  /*bec0*/  HADD2.F32 R21, -RZ, R21.H1_H1 ;  /* 0x30000015ff157230 */ /* 0x000fe20000004100 */
[----:B------:R-:W-:Y:S01]  /*bed0*/  FMUL.FTZ R5, R4, R5 ;  /* 0x0000000504057220 */ /* 0x000fe20000410000 */
[----:B------:R-:W-:Y:S01]  /*bee0*/  HADD2.F32 R27, -RZ, R12.H1_H1 ;  /* 0x3000000cff1b7230 */ /* 0x000fe20000004100 */
[----:B------:R-:W-:Y:S01]  /*bef0*/  FMUL.FTZ R29, R22, R29 ;  /* 0x0000001d161d7220 */ /* 0x000fe20000410000 */
[----:B----4-:R-:W-:Y:S01]  /*bf00*/  HADD2.F32 R4, -RZ, R8.H0_H0 ;  /* 0x20000008ff047230 */ /* 0x010fe20000004100 */
[----:B------:R-:W-:Y:S01]  /*bf10*/  FMUL.FTZ R6, R23, R6 ;  /* 0x0000000617067220 */ /* 0x000fe20000410000 */
[----:B------:R-:W-:Y:S01]  /*bf20*/  HADD2.F32 R23, -RZ, R12.H0_H0 ;  /* 0x2000000cff177230 */ /* 0x000fe20000004100 */
[----:B------:R-:W-:Y:S01]  /*bf30*/  @!P0 FADD.FTZ R28, -R28, -RZ ;  /* 0x800000ff1c1c8221 */ /* 0x000fe20000010100 */
[----:B------:R-:W-:Y:S01]  /*bf40*/  HADD2.F32 R22, -RZ, R8.H1_H1 ;  /* 0x30000008ff167230 */ /* 0x000fe20000004100 */
[----:B------:R-:W-:Y:S01]  /*bf50*/  @!P0 FADD.FTZ R7, -R7, -RZ ;  /* 0x800000ff07078221 */ /* 0x000fe20000010100 */
[----:B------:R-:W-:-:S02]  /*bf60*/  HADD2.F32 R26, -RZ, R26.H1_H1 ;  /* 0x3000001aff1a7230 */ /* 0x000fc40000004100 */
[----:B------:R-:W-:Y:S02]  /*bf70*/  HADD2.F32 R12, -RZ, R13.H0_H0 ;  /* 0x2000000dff0c7230 */ /* 0x000fe40000004100 */
[--C-:B------:R-:W-:Y:S01]  /*bf80*/  HADD2.F32 R8, -RZ, R9.reuse.H0_H0 ;  /* 0x20000009ff087230 */ /* 0x100fe20000004100 */
[----:B------:R-:W-:Y:S01]  /*bf90*/  FMUL.FTZ R21, R21, R28 ;  /* 0x0000001c15157220 */ /* 0x000fe20000410000 */
[----:B------:R-:W-:Y:S01]  /*bfa0*/  HADD2.F32 R28, -RZ, R9.H1_H1 ;  /* 0x30000009ff1c7230 */ /* 0x000fe20000004100 */
[----:B------:R-:W-:Y:S01]  /*bfb0*/  FMUL.FTZ R7, R26, R7 ;  /* 0x000000071a077220 */ /* 0x000fe20000410000 */
[--C-:B------:R-:W-:Y:S01]  /*bfc0*/  HADD2.F32 R9, -RZ, R11.reuse.H0_H0 ;  /* 0x2000000bff097230 */ /* 0x100fe20000004100 */
[----:B------:R-:W-:Y:S01]  /*bfd0*/  FFMA.FTZ R8, R12, R8, R31 ;  /* 0x000000080c087223 */ /* 0x000fe2000001001f */
[----:B------:R-:W-:Y:S02]  /*bfe0*/  HADD2.F32 R32, -RZ, R11.H1_H1 ;  /* 0x3000000bff207230 */ /* 0x000fe40000004100 */
[----:B------:R-:W-:-:S02]  /*bff0*/  HADD2.F32 R26, -RZ, R10.H0_H0 ;  /* 0x2000000aff1a7230 */ /* 0x000fc40000004100 */
[----:B------:R-:W-:Y:S02]  /*c000*/  HADD2.F32 R12, -RZ, R14.H0_H0 ;  /* 0x2000000eff0c7230 */ /* 0x000fe40000004100 */
[----:B------:R-:W-:Y:S02]  /*c010*/  HADD2.F32 R11, -RZ, R15.H0_H0 ;  /* 0x2000000fff0b7230 */ /* 0x000fe40000004100 */
[----:B------:R-:W-:Y:S02]  /*c020*/  HADD2.F32 R10, -RZ, R10.H1_H1 ;  /* 0x3000000aff0a7230 */ /* 0x000fe40000004100 */
[----:B------:R-:W-:Y:S02]  /*c030*/  HADD2.F32 R13, -RZ, R13.H1_H1 ;  /* 0x3000000dff0d7230 */ /* 0x000fe40000004100 */
[----:B------:R-:W-:Y:S02]  /*c040*/  HADD2.F32 R15, -RZ, R15.H1_H1 ;  /* 0x3000000fff0f7230 */ /* 0x000fe40000004100 */
[----:B------:R-:W-:Y:S01]  /*c050*/  HADD2.F32 R14, -RZ, R14.H1_H1 ;  /* 0x3000000eff0e7230 */ /* 0x000fe20000004100 */
[----:B------:R-:W-:-:S02]  /*c060*/  FFMA.FTZ R4, R23, R4, R30 ;  /* 0x0000000417047223 */ /* 0x000fc4000001001e */
[----:B------:R-:W-:Y:S02]  /*c070*/  FFMA.FTZ R27, R27, R22, R20 ;  /* 0x000000161b1b7223 */ /* 0x000fe40000010014 */
[----:B------:R-:W-:Y:S02]  /*c080*/  FFMA.FTZ R13, R13, R28, R21 ;  /* 0x0000001c0d0d7223 */ /* 0x000fe40000010015 */
[----:B------:R-:W-:Y:S02]  /*c090*/  FFMA.FTZ R5, R12, R26, R5 ;  /* 0x0000001a0c057223 */ /* 0x000fe40000010005 */
[----:B------:R-:W-:Y:S02]  /*c0a0*/  FFMA.FTZ R6, R11, R9, R6 ;  /* 0x000000090b067223 */ /* 0x000fe40000010006 */
[----:B------:R-:W-:Y:S02]  /*c0b0*/  FFMA.FTZ R7, R15, R32, R7 ;  /* 0x000000200f077223 */ /* 0x000fe40000010007 */
[----:B------:R-:W-:Y:S01]  /*c0c0*/  FFMA.FTZ R10, R14, R10, R29 ;  /* 0x0000000a0e0a7223 */ /* 0x000fe2000001001d */
[----:B------:R-:W-:-:S02]  /*c0d0*/  F2FP.PACK_AB R13, R13, R8 ;  /* 0x000000080d0d723e */ /* 0x000fc400000000ff */
[----:B------:R-:W-:Y:S02]  /*c0e0*/  F2FP.PACK_AB R12, R27, R4 ;  /* 0x000000041b0c723e */ /* 0x000fe400000000ff */
[----:B------:R-:W-:Y:S02]  /*c0f0*/  F2FP.PACK_AB R15, R7, R6 ;  /* 0x00000006070f723e */ /* 0x000fe400000000ff */
[----:B------:R-:W-:Y:S02]  /*c100*/  F2FP.PACK_AB R14, R10, R5 ;  /* 0x000000050a0e723e */ /* 0x000fe400000000ff */
.L_x_2010:
[----:B------:R-:W-:Y:S05]  /*c110*/  BSYNC B0 ;  /* 0x0000000000007941 */ /* 0x000fea0003800000 */
.L_x_2009:
[----:B--2---:R2:W5:Y:S01]  /*c120*/  LDG.E.128 R20, [R24.64+0x80] ;  /* 0x0000800618147981 */ /* 0x004562000c1e1d00 */
[----:B------:R-:W-:Y:S01]  /*c130*/  IADD3 R4, R18, 0x40, RZ ;  /* 0x0000004012047810 */ /* 0x000fe20007ffe0ff */
[----:B------:R-:W-:Y:S02]  /*c140*/  BSSY B0, `(.L_x_2011) ;  /* 0x0000056000007945 */ /* 0x000fe40003800000 */
[----:B------:R2:W-:Y:S01]  /*c150*/  STS.128 [R158+0x1000], R12 ;  /* 0x0010000c9e007388 */ /* 0x0005e20000000c00 */
        /* <DEDUP_REMOVED lines=23> */
[----:B-12---:R-:W-:Y:S01]  /*c2d0*/  MOV R24, R15 ;  /* 0x0000000f00187202 */ /* 0x006fe20000000f00 */
        /* <DEDUP_REMOVED lines=10> */
[--C-:B------:R-:W-:Y:S01]  /*c380*/  HADD2.F32 R6, -RZ, R7.reuse.H0_H0 ;  /* 0x20000007ff067230 */ /* 0x100fe20000004100 */
[----:B------:R-:W-:Y:S01]  /*c390*/  FMUL.FTZ R29, R29, R4 ;  /* 0x000000041d1d7220 */ /* 0x000fe20000410000 */
[----:B------:R-:W-:Y:S01]  /*c3a0*/  HADD2.F32 R7, -RZ, R7.H1_H1 ;  /* 0x30000007ff077230 */ /* 0x000fe20000004100 */
[----:B------:R-:W-:Y:S01]  /*c3b0*/  FMUL.FTZ R28, R28, R15 ;  /* 0x0000000f1c1c7220 */ /* 0x000fe20000410000 */
[--C-:B------:R-:W-:Y:S01]  /*c3c0*/  HADD2.F32 R4, -RZ, R14.reuse.H0_H0 ;  /* 0x2000000eff047230 */ /* 0x100fe20000004100 */
[----:B------:R-:W-:Y:S01]  /*c3d0*/  @!P0 FADD.FTZ R27, -R27, -RZ ;  /* 0x800000ff1b1b8221 */ /* 0x000fe20000010100 */
[----:B------:R-:W-:-:S02]  /*c3e0*/  HADD2.F32 R14, -RZ, R14.H1_H1 ;  /* 0x3000000eff0e7230 */ /* 0x000fc40000004100 */
[--C-:B------:R-:W-:Y:S01]  /*c3f0*/  HADD2.F32 R15, -RZ, R24.reuse.H0_H0 ;  /* 0x20000018ff0f7230 */ /* 0x100fe20000004100 */
[----:B------:R-:W-:Y:S01]  /*c400*/  @!P0 FADD.FTZ R7, -R7, -RZ ;  /* 0x800000ff07078221 */ /* 0x000fe20000010100 */
[----:B------:R-:W-:Y:S01]  /*c410*/  HADD2.F32 R24, -RZ, R24.H1_H1 ;  /* 0x30000018ff187230 */ /* 0x000fe20000004100 */
[----:B------:R-:W-:Y:S01]  /*c420*/  @!P0 FADD.FTZ R26, -R26, -RZ ;  /* 0x800000ff1a1a8221 */ /* 0x000fe20000010100 */
[----:B------:R-:W-:Y:S01]  /*c430*/  HADD2.F32 R13, -RZ, R13.H1_H1 ;  /* 0x3000000dff0d7230 */ /* 0x000fe20000004100 */
[----:B------:R-:W-:Y:S01]  /*c440*/  @!P0 FADD.FTZ R5, -R5, -RZ ;  /* 0x800000ff05058221 */ /* 0x000fe20000010100 */
[----:B------:R-:W-:Y:S01]  /*c450*/  HADD2.F32 R12, -RZ, R12.H1_H1 ;  /* 0x3000000cff0c7230 */ /* 0x000fe20000004100 */
[----:B------:R-:W-:Y:S01]  /*c460*/  FMUL.FTZ R27, R14, R27 ;  /* 0x0000001b0e1b7220 */ /* 0x000fe20000410000 */
[----:B----4-:R-:W-:Y:S01]  /*c470*/  HADD2.F32 R14, -RZ, R9.H0_H0 ;  /* 0x20000009ff0e7230 */ /* 0x010fe20000004100 */
[----:B------:R-:W-:Y:S01]  /*c480*/  FMUL.FTZ R7, R24, R7 ;  /* 0x0000000718077220 */ /* 0x000fe20000410000 */
[----:B-----5:R-:W-:Y:S01]  /*c490*/  HADD2.F32 R24, -RZ, R21.H1_H1 ;  /* 0x30000015ff187230 */ /* 0x020fe20000004100 */
[----:B------:R-:W-:Y:S01]  /*c4a0*/  @!P0 FADD.FTZ R25, -R25, -RZ ;  /* 0x800000ff19198221 */ /* 0x000fe20000010100 */
[----:B------:R-:W-:Y:S01]  /*c4b0*/  HADD2.F32 R9, -RZ, R9.H1_H1 ;  /* 0x30000009ff097230 */ /* 0x000fe20000004100 */
[----:B------:R-:W-:-:S02]  /*c4c0*/  FMUL.FTZ R13, R13, R26 ;  /* 0x0000001a0d0d7220 */ /* 0x000fc40000410000 */
[----:B------:R-:W-:Y:S02]  /*c4d0*/  @!P0 FADD.FTZ R6, -R6, -RZ ;  /* 0x800000ff06068221 */ /* 0x000fe40000010100 */
[----:B------:R-:W-:Y:S01]  /*c4e0*/  FMUL.FTZ R5, R4, R5 ;  /* 0x0000000504057220 */ /* 0x000fe20000410000 */
[----:B------:R-:W-:Y:S01]  /*c4f0*/  HADD2.F32 R4, -RZ, R21.H0_H0 ;  /* 0x20000015ff047230 */ /* 0x000fe20000004100 */
[----:B------:R-:W-:Y:S01]  /*c500*/  FMUL.FTZ R12, R12, R25 ;  /* 0x000000190c0c7220 */ /* 0x000fe20000410000 */
[--C-:B------:R-:W-:Y:S01]  /*c510*/  HADD2.F32 R21, -RZ, R8.reuse.H0_H0 ;  /* 0x20000008ff157230 */ /* 0x100fe20000004100 */
[----:B------:R-:W-:Y:S01]  /*c520*/  FMUL.FTZ R6, R15, R6 ;  /* 0x000000060f067220 */ /* 0x000fe20000410000 */
[----:B------:R-:W-:Y:S01]  /*c530*/  HADD2.F32 R31, -RZ, R8.H1_H1 ;  /* 0x30000008ff1f7230 */ /* 0x000fe20000004100 */
[----:B------:R-:W-:Y:S01]  /*c540*/  FFMA.FTZ R9, R24, R9, R13 ;  /* 0x0000000918097223 */ /* 0x000fe2000001000d */
[--C-:B------:R-:W-:Y:S02]  /*c550*/  HADD2.F32 R25, -RZ, R11.reuse.H0_H0 ;  /* 0x2000000bff197230 */ /* 0x100fe40000004100 */
        /* <DEDUP_REMOVED lines=20> */
.L_x_2012:
[----:B------:R-:W-:Y:S05]  /*c6a0*/  BSYNC B0 ;  /* 0x0000000000007941 */ /* 0x000fea0003800000 */
.L_x_2011:
[----:B-----5:R3:W-:Y:S02]  /*c6b0*/  STS.128 [R158+0x2000], R20 ;  /* 0x002000149e007388 */ /* 0x0207e40000000c00 */
.L_x_2006:
[----:B------:R-:W-:Y:S05]  /*c6c0*/  BSYNC B1 ;  /* 0x0000000000017941 */ /* 0x000fea0003800000 */
.L_x_2005:
[----:B-12---:R-:W-:-:S04]  /*c6d0*/  IADD3 R24, R148, 0x20, RZ ;  /* 0x0000002094187810 */ /* 0x006fc80007ffe0ff */
[----:B------:R-:W-:-:S04]  /*c6e0*/  ISETP.GE.AND P0, PT, R24, R3, PT ;  /* 0x000000031800720c */ /* 0x000fc80003f06270 */
[----:B------:R-:W-:-:S13]  /*c6f0*/  ISETP.LT.OR P0, PT, R62, -0x83, P0 ;  /* 0xffffff7d3e00780c */ /* 0x000fda0000701670 */
        /* <DEDUP_REMOVED lines=14> */
[----:B---3--:R-:W-:Y:S01]  /*c7e0*/  IMAD.WIDE R20, R7, 0x2, R16 ;  /* 0x0000000207147825 */ /* 0x008fe200078e0210 */
[----:B------:R-:W-:Y:S02]  /*c7f0*/  LEA.HI.X.SX32 R5, R5, R8, 0x1, P1 ;  /* 0x0000000805057211 */ /* 0x000fe400008f0eff */
[C---:B------:R-:W-:Y:S02]  /*c800*/  LEA R6, P1, R4.reuse, c[0x0][0x2b0], 0x1 ;  /* 0x0000ac0004067a11 */ /* 0x040fe400078208ff */
[----:B------:R-:W-:Y:S01]  /*c810*/  MOV R10, RZ ;  /* 0x000000ff000a7202 */ /* 0x000fe20000000f00 */
[----:B------:R-:W2:Y:S01]  /*c820*/  LDG.E.128 R20, [R20.64] ;  /* 0x0000000614147981 */ /* 0x000ea2000c1e1d00 */
[----:B------:R-:W-:Y:S02]  /*c830*/  LEA.HI.X R7, R4, c[0x0][0x2b4], R5, 0x1, P1 ;  /* 0x0000ad0004077a11 */ /* 0x000fe400008f0c05 */
[----:B------:R-:W-:-:S04]  /*c840*/  @P0 IADD3 R10, -R3, RZ, RZ ;  /* 0x000000ff030a0210 */ /* 0x000fc80007ffe1ff */
[----:B------:R-:W3:Y:S01]  /*c850*/  LDG.E.128 R4, [R6.64] ;  /* 0x0000000606047981 */ /* 0x000ee2000c1e1d00 */
[----:B------:R-:W-:-:S04]  /*c860*/  IADD3 R9, P1, R10, R9, RZ ;  /* 0x000000090a097210 */ /* 0x000fc80007f3e0ff */
[----:B------:R-:W-:Y:S02]  /*c870*/  LEA.HI.X.SX32 R8, R10, R8, 0x1, P1 ;  /* 0x000000080a087211 */ /* 0x000fe400008f0eff */
[----:B------:R-:W-:-:S04]  /*c880*/  LEA R10, P1, R9, c[0x0][0x2a8], 0x1 ;  /* 0x0000aa00090a7a11 */ /* 0x000fc800078208ff */
[----:B------:R-:W-:-:S06]  /*c890*/  LEA.HI.X R11, R9, c[0x0][0x2ac], R8, 0x1, P1 ;  /* 0x0000ab00090b7a11 */ /* 0x000fcc00008f0c08 */
[----:B------:R-:W4:Y:S01]  /*c8a0*/  LDG.E.128 R8, [R10.64] ;  /* 0x000000060a087981 */ /* 0x000f22000c1e1d00 */
[----:B--2---:R-:W-:Y:S02]  /*c8b0*/  HADD2.F32 R28, -RZ, R20.H0_H0 ;  /* 0x20000014ff1c7230 */ /* 0x004fe40000004100 */
[----:B------:R-:W-:Y:S02]  /*c8c0*/  HADD2.F32 R29, -RZ, R21.H0_H0 ;  /* 0x20000015ff1d7230 */ /* 0x000fe40000004100 */
[--C-:B---3--:R-:W-:Y:S02]  /*c8d0*/  HADD2.F32 R3, -RZ, R4.reuse.H0_H0 ;  /* 0x20000004ff037230 */ /* 0x108fe40000004100 */
[----:B------:R-:W-:Y:S02]  /*c8e0*/  HADD2.F32 R25, -RZ, R4.H1_H1 ;  /* 0x30000004ff197230 */ /* 0x000fe40000004100 */
[--C-:B------:R-:W-:Y:S02]  /*c8f0*/  HADD2.F32 R4, -RZ, R5.reuse.H0_H0 ;  /* 0x20000005ff047230 */ /* 0x100fe40000004100 */
[----:B------:R-:W-:Y:S01]  /*c900*/  HADD2.F32 R26, -RZ, R5.H1_H1 ;  /* 0x30000005ff1a7230 */ /* 0x000fe20000004100 */
[----:B------:R-:W-:Y:S01]  /*c910*/  @!P0 FADD.FTZ R3, -R3, -RZ ;  /* 0x800000ff03038221 */ /* 0x000fe20000010100 */
[--C-:B------:R-:W-:Y:S01]  /*c920*/  HADD2.F32 R5, -RZ, R6.reuse.H0_H0 ;  /* 0x20000006ff057230 */ /* 0x100fe20000004100 */
[----:B------:R-:W-:Y:S01]  /*c930*/  @!P0 FADD.FTZ R4, -R4, -RZ ;  /* 0x800000ff04048221 */ /* 0x000fe20000010100 */
[----:B------:R-:W-:-:S02]  /*c940*/  HADD2.F32 R27, -RZ, R6.H1_H1 ;  /* 0x30000006ff1b7230 */ /* 0x000fc40000004100 */
[--C-:B------:R-:W-:Y:S01]  /*c950*/  HADD2.F32 R6, -RZ, R7.reuse.H0_H0 ;  /* 0x20000007ff067230 */ /* 0x100fe20000004100 */
[----:B------:R-:W-:Y:S01]  /*c960*/  @!P0 FADD.FTZ R26, -R26, -RZ ;  /* 0x800000ff1a1a8221 */ /* 0x000fe20000010100 */
[----:B------:R-:W-:Y:S02]  /*c970*/  HADD2.F32 R7, -RZ, R7.H1_H1 ;  /* 0x30000007ff077230 */ /* 0x000fe40000004100 */
[----:B------:R-:W-:Y:S01]  /*c980*/  HADD2.F32 R21, -RZ, R21.H1_H1 ;  /* 0x30000015ff157230 */ /* 0x000fe20000004100 */
[----:B------:R-:W-:Y:S01]  /*c990*/  FMUL.FTZ R28, R28, R3 ;  /* 0x000000031c1c7220 */ /* 0x000fe20000410000 */
[--C-:B------:R-:W-:Y:S01]  /*c9a0*/  HADD2.F32 R3, -RZ, R23.reuse.H0_H0 ;  /* 0x20000017ff037230 */ /* 0x100fe20000004100 */
[----:B------:R-:W-:Y:S01]  /*c9b0*/  FMUL.FTZ R29, R29, R4 ;  /* 0x000000041d1d7220 */ /* 0x000fe20000410000 */
[----:B------:R-:W-:Y:S01]  /*c9c0*/  HADD2.F32 R4, -RZ, R23.H1_H1 ;  /* 0x30000017ff047230 */ /* 0x000fe20000004100 */
[----:B------:R-:W-:Y:S01]  /*c9d0*/  FMUL.FTZ R21, R21, R26 ;  /* 0x0000001a15157220 */ /* 0x000fe20000410000 */
[----:B------:R-:W-:Y:S01]  /*c9e0*/  HADD2.F32 R26, -RZ, R22.H0_H0 ;  /* 0x20000016ff1a7230 */ /* 0x000fe20000004100 */
[----:B------:R-:W-:-:S02]  /*c9f0*/  @!P0 FADD.FTZ R6, -R6, -RZ ;  /* 0x800000ff06068221 */ /* 0x000fc40000010100 */
[----:B------:R-:W-:Y:S01]  /*ca00*/  @!P0 FADD.FTZ R7, -R7, -RZ ;  /* 0x800000ff07078221 */ /* 0x000fe20000010100 */
[----:B------:R-:W-:Y:S01]  /*ca10*/  HADD2.F32 R22, -RZ, R22.H1_H1 ;  /* 0x30000016ff167230 */ /* 0x000fe20000004100 */
[----:B------:R-:W-:Y:S02]  /*ca20*/  @!P0 FADD.FTZ R27, -R27, -RZ ;  /* 0x800000ff1b1b8221 */ /* 0x000fe40000010100 */
[----:B------:R-:W-:Y:S01]  /*ca30*/  FMUL.FTZ R6, R3, R6 ;  /* 0x0000000603067220 */ /* 0x000fe20000410000 */
[----:B-----5:R-:W-:Y:S01]  /*ca40*/  HADD2.F32 R3, -RZ, R12.H0_H0 ;  /* 0x2000000cff037230 */ /* 0x020fe20000004100 */
[----:B------:R-:W-:Y:S01]  /*ca50*/  FMUL.FTZ R7, R4, R7 ;  /* 0x0000000704077220 */ /* 0x000fe20000410000 */
[----:B----4-:R-:W-:Y:S01]  /*ca60*/  HADD2.F32 R4, -RZ, R8.H0_H0 ;  /* 0x20000008ff047230 */ /* 0x010fe20000004100 */
[----:B------:R-:W-:Y:S01]  /*ca70*/  @!P0 FADD.FTZ R5, -R5, -RZ ;  /* 0x800000ff05058221 */ /* 0x000fe20000010100 */
[----:B------:R-:W-:Y:S01]  /*ca80*/  HADD2.F32 R20, -RZ, R20.H1_H1 ;  /* 0x30000014ff147230 */ /* 0x000fe20000004100 */
[----:B------:R-:W-:Y:S01]  /*ca90*/  FMUL.FTZ R27, R22, R27 ;  /* 0x0000001b161b7220 */ /* 0x000fe20000410000 */
[----:B------:R-:W-:Y:S01]  /*caa0*/  HADD2.F32 R22, -RZ, R8.H1_H1 ;  /* 0x30000008ff167230 */ /* 0x000fe20000004100 */
[----:B------:R-:W-:Y:S01]  /*cab0*/  @!P0 FADD.FTZ R25, -R25, -RZ ;  /* 0x800000ff19198221 */ /* 0x000fe20000010100 */
[--C-:B------:R-:W-:Y:S01]  /*cac0*/  HADD2.F32 R8, -RZ, R9.reuse.H0_H0 ;  /* 0x20000009ff087230 */ /* 0x100fe20000004100 */
[----:B------:R-:W-:Y:S01]  /*cad0*/  FMUL.FTZ R5, R26, R5 ;  /* 0x000000051a057220 */ /* 0x000fe20000410000 */
[----:B------:R-:W-:Y:S01]  /*cae0*/  HADD2.F32 R30, -RZ, R9.H1_H1 ;  /* 0x30000009ff1e7230 */ /* 0x000fe20000004100 */
[----:B------:R-:W-:Y:S01]  /*caf0*/  FFMA.FTZ R3, R3, R4, R28 ;  /* 0x0000000403037223 */ /* 0x000fe2000001001c */
[----:B------:R-:W-:-:S02]  /*cb00*/  HADD2.F32 R23, -RZ, R12.H1_H1 ;  /* 0x3000000cff177230 */ /* 0x000fc40000004100 */
[--C-:B------:R-:W-:Y:S02]  /*cb10*/  HADD2.F32 R9, -RZ, R11.reuse.H0_H0 ;  /* 0x2000000bff097230 */ /* 0x100fe40000004100 */
        /* <DEDUP_REMOVED lines=21> */
.L_x_2014:
[----:B------:R-:W-:Y:S05]  /*cc70*/  BSYNC B0 ;  /* 0x0000000000007941 */ /* 0x000fea0003800000 */
.L_x_2013:
[----:B---3--:R2:W5:Y:S01]  /*cc80*/  LDG.E.128 R20, [R16.64+0x40] ;  /* 0x0000400610147981 */ /* 0x008562000c1e1d00 */
[----:B------:R-:W-:Y:S01]  /*cc90*/  IADD3 R4, R18, 0x20, RZ ;  /* 0x0000002012047810 */ /* 0x000fe20007ffe0ff */
[----:B------:R-:W-:Y:S02]  /*cca0*/  BSSY B0, `(.L_x_2015) ;  /* 0x0000057000007945 */ /* 0x000fe40003800000 */
[----:B-----5:R2:W-:Y:S01]  /*ccb0*/  STS.128 [R158+0x800], R12 ;  /* 0x0008000c9e007388 */ /* 0x0205e20000000c00 */
[----:B------:R-:W-:-:S13]  /*ccc0*/  ISETP.GE.AND P0, PT, R4, c[0x0][0x230], PT ;  /* 0x00008c0004007a0c */ /* 0x000fda0003f06270 */
        /* <DEDUP_REMOVED lines=11> */
[----:B--2---:R-:W-:Y:S01]  /*cd80*/  IMAD.WIDE R12, R7, 0x2, R16 ;  /* 0x00000002070c7825 */ /* 0x004fe200078e0210 */
[----:B------:R-:W-:Y:S02]  /*cd90*/  LEA.HI.X.SX32 R5, R5, R8, 0x1, P1 ;  /* 0x0000000805057211 */ /* 0x000fe400008f0eff */
[C---:B------:R-:W-:Y:S02]  /*cda0*/  LEA R6, P1, R4.reuse, c[0x0][0x2b0], 0x1 ;  /* 0x0000ac0004067a11 */ /* 0x040fe400078208ff */
[----:B------:R-:W-:Y:S01]  /*cdb0*/  MOV R10, RZ ;  /* 0x000000ff000a7202 */ /* 0x000fe20000000f00 */
[----:B------:R-:W2:Y:S01]  /*cdc0*/  LDG.E.128 R12, [R12.64+0x40] ;  /* 0x000040060c0c7981 */ /* 0x000ea2000c1e1d00 */
        /* <DEDUP_REMOVED lines=33> */
[----:B------:R-:W-:Y:S01]  /*cfe0*/  HADD2.F32 R3, -RZ, R20.H0_H0 ;  /* 0x20000014ff037230 */ /* 0x000fe20000004100 */
[----:B------:R-:W-:Y:S01]  /*cff0*/  @!P0 FADD.FTZ R5, -R5, -RZ ;  /* 0x800000ff05058221 */ /* 0x000fe20000010100 */
[----:B----4-:R-:W-:Y:S01]  /*d000*/  HADD2.F32 R4, -RZ, R8.H0_H0 ;  /* 0x20000008ff047230 */ /* 0x010fe20000004100 */
        /* <DEDUP_REMOVED lines=32> */
.L_x_2016:
[----:B------:R-:W-:Y:S05]  /*d210*/  BSYNC B0 ;  /* 0x0000000000007941 */ /* 0x000fea0003800000 */
.L_x_2015:
[----:B--2---:R2:W5:Y:S01]  /*d220*/  LDG.E.128 R12, [R16.64+0x80] ;  /* 0x00008006100c7981 */ /* 0x004562000c1e1d00 */
[----:B------:R-:W-:Y:S01]  /*d230*/  IADD3 R18, R18, 0x40, RZ ;  /* 0x0000004012127810 */ /* 0x000fe20007ffe0ff */
[----:B------:R-:W-:Y:S02]  /*d240*/  BSSY B0, `(.L_x_2017) ;  /* 0x0000057000007945 */ /* 0x000fe40003800000 */
[----:B------:R2:W-:Y:S01]  /*d250*/  STS.128 [R158+0x1800], R20 ;  /* 0x001800149e007388 */ /* 0x0005e20000000c00 */
[----:B------:R-:W-:-:S13]  /*d260*/  ISETP.GE.AND P0, PT, R18, c[0x0][0x230], PT ;  /* 0x00008c0012007a0c */ /* 0x000fda0003f06270 */
[----:B------:R-:W-:Y:S05]  /*d270*/  @P0 BRA `(.L_x_2018) ;  /* 0x0000053000000947 */ /* 0x000fea0003800000 */
[----:B------:R-:W-:Y:S02]  /*d280*/  ISETP.GE.AND P0, PT, R18, R133, PT ;  /* 0x000000851200720c */ /* 0x000fe40003f06270 */
[----:B------:R-:W-:Y:S02]  /*d290*/  IADD3 R137, R137, 0x40, RZ ;  /* 0x0000004089897810 */ /* 0x000fe40007ffe0ff */
[----:B------:R-:W-:Y:S02]  /*d2a0*/  MOV R3, RZ ;  /* 0x000000ff00037202 */ /* 0x000fe40000000f00 */
[----:B------:R-:W-:-:S04]  /*d2b0*/  IADD3 R0, P1, R137, R0, RZ ;  /* 0x0000000089007210 */ /* 0x000fc80007f3e0ff */
[----:B------:R-:W-:-:S03]  /*d2c0*/  LEA.HI.X.SX32 R2, R137, R2, 0x1, P1 ;  /* 0x0000000289027211 */ /* 0x000fc600008f0eff */
[----:B------:R-:W-:-:S04]  /*d2d0*/  @P0 SHF.R.S32.HI R4, RZ, 0x1, R136 ;  /* 0x00000001ff040819 */ /* 0x000fc80000011488 */
[C---:B------:R-:W-:Y:S02]  /*d2e0*/  @P0 IADD3 R3, -R4.reuse, RZ, RZ ;  /* 0x000000ff04030210 */ /* 0x040fe40007ffe1ff */
[----:B------:R-:W-:Y:S02]  /*d2f0*/  @P0 IADD3 R133, -R4, RZ, RZ ;  /* 0x000000ff04850210 */ /* 0x000fe40007ffe1ff */
[----:B------:R-:W-:Y:S02]  /*d300*/  IADD3 R5, P1, R3, R0, RZ ;  /* 0x0000000003057210 */ /* 0x000fe40007f3e0ff */
[----:B------:R-:W-:Y:S01]  /*d310*/  @P0 SHF.R.S32.HI R136, RZ, 0x1, R136 ;  /* 0x00000001ff880819 */ /* 0x000fe20000011488 */
[----:B-12---:R-:W-:Y:S01]  /*d320*/  IMAD.WIDE R16, R133, 0x2, R16 ;  /* 0x0000000285107825 */ /* 0x006fe200078e0210 */
[----:B------:R-:W-:Y:S02]  /*d330*/  LEA.HI.X.SX32 R4, R3, R2, 0x1, P1 ;  /* 0x0000000203047211 */ /* 0x000fe400008f0eff */
[----:B------:R-:W-:-:S03]  /*d340*/  LEA R6, P1, R5, c[0x0][0x2b0], 0x1 ;  /* 0x0000ac0005067a11 */ /* 0x000fc600078208ff */
[----:B------:R-:W2:Y:S01]  /*d350*/  LDG.E.128 R16, [R16.64+0x80] ;  /* 0x0000800610107981 */ /* 0x000ea2000c1e1d00 */
[----:B------:R-:W-:Y:S02]  /*d360*/  LEA.HI.X R7, R5, c[0x0][0x2b4], R4, 0x1, P1 ;  /* 0x0000ad0005077a11 */ /* 0x000fe400008f0c04 */
[----:B------:R-:W-:Y:S02]  /*d370*/  MOV R3, RZ ;  /* 0x000000ff00037202 */ /* 0x000fe40000000f00 */
[----:B------:R-:W-:Y:S02]  /*d380*/  @P0 IADD3 R3, -R136, RZ, RZ ;  /* 0x000000ff88030210 */ /* 0x000fe40007ffe1ff */
[----:B------:R-:W3:Y:S02]  /*d390*/  LDG.E.128 R4, [R6.64] ;  /* 0x0000000606047981 */ /* 0x000ee4000c1e1d00 */
[----:B------:R-:W-:-:S04]  /*d3a0*/  IADD3 R0, P1, R3, R0, RZ ;  /* 0x0000000003007210 */ /* 0x000fc80007f3e0ff */
[----:B------:R-:W-:Y:S02]  /*d3b0*/  LEA.HI.X.SX32 R3, R3, R2, 0x1, P1 ;  /* 0x0000000203037211 */ /* 0x000fe400008f0eff */
[----:B------:R-:W-:-:S04]  /*d3c0*/  LEA R8, P1, R0, c[0x0][0x2a8], 0x1 ;  /* 0x0000aa0000087a11 */ /* 0x000fc800078208ff */
[----:B------:R-:W-:-:S06]  /*d3d0*/  LEA.HI.X R9, R0, c[0x0][0x2ac], R3, 0x1, P1 ;  /* 0x0000ab0000097a11 */ /* 0x000fcc00008f0c03 */
[----:B------:R-:W4:Y:S01]  /*d3e0*/  LDG.E.128 R8, [R8.64] ;  /* 0x0000000608087981 */ /* 0x000f22000c1e1d00 */
[--C-:B--2---:R-:W-:Y:S02]  /*d3f0*/  HADD2.F32 R21, -RZ, R16.reuse.H0_H0 ;  /* 0x20000010ff157230 */ /* 0x104fe40000004100 */
[----:B------:R-:W-:Y:S02]  /*d400*/  HADD2.F32 R25, -RZ, R16.H1_H1 ;  /* 0x30000010ff197230 */ /* 0x000fe40000004100 */
[--C-:B---3--:R-:W-:Y:S02]  /*d410*/  HADD2.F32 R2, -RZ, R5.reuse.H0_H0 ;  /* 0x20000005ff027230 */ /* 0x108fe40000004100 */
        /* <DEDUP_REMOVED lines=57> */
.L_x_2018:
[----:B------:R-:W-:Y:S05]  /*d7b0*/  BSYNC B0 ;  /* 0x0000000000007941 */ /* 0x000fea0003800000 */
.L_x_2017:
[----:B-----5:R3:W-:Y:S01]  /*d7c0*/  STS.128 [R158+0x2800], R12 ;  /* 0x0028000c9e007388 */ /* 0x0207e20000000c00 */
[----:B------:R-:W-:Y:S05]  /*d7d0*/  BRA `(.L_x_1998) ;  /* 0x0000013000007947 */ /* 0x000fea0003800000 */
.L_x_1988:
[----:B------:R-:W-:Y:S01]  /*d7e0*/  IMAD.IADD R3, R150, 0x1, -R65 ;  /* 0x0000000196037824 */ /* 0x000fe200078e0a41 */
[----:B----4-:R-:W-:-:S04]  /*d7f0*/  IADD3 R24, R148, 0x20, RZ ;  /* 0x0000002094187810 */ /* 0x010fc80007ffe0ff */
[-C--:B------:R-:W-:Y:S02]  /*d800*/  ISETP.GE.AND P3, PT, R24, R3.reuse, PT ;  /* 0x000000031800720c */ /* 0x080fe40003f66270 */
[----:B------:R-:W-:-:S11]  /*d810*/  ISETP.GE.AND P4, PT, R148, R3, PT ;  /* 0x000000039400720c */ /* 0x000fd60003f86270 */
[C---:B------:R-:W-:Y:S02]  /*d820*/  @!P3 IADD3 R3, P0, R146.reuse, UR4, RZ ;  /* 0x000000049203bc10 */ /* 0x040fe4000ff1e0ff */
[C---:B------:R-:W-:Y:S02]  /*d830*/  @!P4 LEA R4, P1, R146.reuse, c[0x0][0x160], 0x1 ;  /* 0x000058009204ca11 */ /* 0x040fe400078208ff */
[----:B------:R-:W-:Y:S02]  /*d840*/  @!P3 IADD3.X R0, R71, UR5, RZ, P0, !PT ;  /* 0x000000054700bc10 */ /* 0x000fe400087fe4ff */
[C---:B------:R-:W-:Y:S02]  /*d850*/  @!P3 LEA R2, P0, R3.reuse, c[0x0][0x160], 0x1 ;  /* 0x000058000302ba11 */ /* 0x040fe400078008ff */
[----:B------:R-:W-:Y:S02]  /*d860*/  @!P4 LEA.HI.X R5, R146, c[0x0][0x164], R71, 0x1, P1 ;  /* 0x000059009205ca11 */ /* 0x000fe400008f0c47 */
[----:B------:R-:W-:-:S03]  /*d870*/  @!P3 LEA.HI.X R3, R3, c[0x0][0x164], R0, 0x1, P0 ;  /* 0x000059000303ba11 */ /* 0x000fc600000f0c00 */
[----:B------:R-:W-:Y:S01]  /*d880*/  @!PT LDS RZ, [RZ] ;  /* 0x00000000fffff984 */ /* 0x000fe20000000800 */
[----:B------:R-:W-:Y:S01]  /*d890*/  @!PT LDS RZ, [RZ] ;  /* 0x00000000fffff984 */ /* 0x000fe20000000800 */
[----:B------:R-:W-:Y:S01]  /*d8a0*/  @!PT LDS RZ, [RZ] ;  /* 0x00000000fffff984 */ /* 0x000fe20000000800 */
[----:B------:R1:W-:Y:S04]  /*d8b0*/  @!P4 LDGSTS.E.BYPASS.LTC128B.128 [R158], [R4.64] ;  /* 0x00000000049ecfae */ /* 0x0003e8000b901d46 */
[----:B------:R1:W-:Y:S04]  /*d8c0*/  @!P4 LDGSTS.E.BYPASS.LTC128B.128 [R158+0x1000], [R4.64+0x40] ;  /* 0x01000040049ecfae */ /* 0x0003e8000b901d46 */
[----:B------:R1:W-:Y:S04]  /*d8d0*/  @!P4 LDGSTS.E.BYPASS.LTC128B.128 [R158+0x2000], [R4.64+0x80] ;  /* 0x02000080049ecfae */ /* 0x0003e8000b901d46 */
[----:B------:R1:W-:Y:S04]  /*d8e0*/  @!P3 LDGSTS.E.BYPASS.LTC128B.128 [R158+0x800], [R2.64] ;  /* 0x00800000029ebfae */ /* 0x0003e8000b901d46 */
[----:B------:R1:W-:Y:S04]  /*d8f0*/  @!P3 LDGSTS.E.BYPASS.LTC128B.128 [R158+0x1800], [R2.64+0x40] ;  /* 0x01800040029ebfae */ /* 0x0003e8000b901d46 */
[----:B------:R1:W-:Y:S02]  /*d900*/  @!P3 LDGSTS.E.BYPASS.LTC128B.128 [R158+0x2800], [R2.64+0x80] ;  /* 0x02800080029ebfae */ /* 0x0003e4000b901d46 */
.L_x_1998:
[----:B------:R-:W-:Y:S05]  /*d910*/  BSYNC B2 ;  /* 0x0000000000027941 */ /* 0x000fea0003800000 */
.L_x_1987:
[----:B------:R-:W-:Y:S02]  /*d920*/  IADD3 R159, R57, -0x1, RZ ;  /* 0xffffffff399f7810 */ /* 0x000fe40007ffe0ff */
[----:B------:R-:W-:-:S02]  /*d930*/  LEA R160, P0, R156, c[0x0][0x168], 0x1 ;  /* 0x00005a009ca07a11 */ /* 0x000fc400078008ff */
[----:B-1----:R-:W-:Y:S01]  /*d940*/  IADD3 R4, R148, 0x40, RZ ;  /* 0x0000004094047810 */ /* 0x002fe20007ffe0ff */
[----:B------:R-:W-:Y:S01]  /*d950*/  IMAD.SHL.U32 R0, R159, 0x80, RZ ;  /* 0x000000809f007824 */ /* 0x000fe200078e00ff */
[----:B------:R-:W-:Y:S02]  /*d960*/  LOP3.LUT R139, R139, 0x7fffffe, RZ, 0xc0, !PT ;  /* 0x07fffffe8b8b7812 */ /* 0x000fe400078ec0ff */
[----:B------:R-:W-:Y:S01]  /*d970*/  LEA.HI.X R161, R156, c[0x0][0x16c], R58, 0x1, P0 ;  /* 0x00005b009ca17a11 */ /* 0x000fe200000f0c3a */
[----:B------:R-:W-:Y:S01]  /*d980*/  IMAD.IADD R5, R61, 0x1, -R0 ;  /* 0x000000013d057824 */ /* 0x000fe200078e0a00 */
[----:B------:R-:W-:Y:S01]  /*d990*/  SHF.R.S32.HI R3, RZ, 0x1f, R140 ;  /* 0x0000001fff037819 */ /* 0x000fe2000001148c */
[----:B------:R-:W-:Y:S01]  /*d9a0*/  IMAD.IADD R2, R140, 0x1, -R139 ;  /* 0x000000018c027824 */ /* 0x000fe200078e0a8b */
[----:B------:R-:W-:Y:S02]  /*d9b0*/  SHF.R.S32.HI R40, RZ, 0x4, R141 ;  /* 0x00000004ff287819 */ /* 0x000fe4000001148d */
[----:B------:R-:W-:-:S02]  /*d9c0*/  ISETP.GE.AND P5, PT, R148, R5, PT ;  /* 0x000000059400720c */ /* 0x000fc40003fa6270 */
[-C--:B------:R-:W-:Y:S02]  /*d9d0*/  ISETP.GE.AND P1, PT, R24, R5.reuse, PT ;  /* 0x000000051800720c */ /* 0x080fe40003f26270 */
[-C--:B------:R-:W-:Y:S02]  /*d9e0*/  ISETP.GE.AND P0, PT, R4, R5.reuse, PT ;  /* 0x000000050400720c */ /* 0x080fe40003f06270 */
[----:B------:R-:W-:Y:S02]  /*d9f0*/  LEA.HI R140, R3, R140, RZ, 0x3 ;  /* 0x0000008c038c7211 */ /* 0x000fe400078f18ff */
[----:B------:R-:W-:Y:S02]  /*da00*/  LOP3.LUT R3, R144, 0xfffffff8, RZ, 0xc0, !PT ;  /* 0xfffffff890037812 */ /* 0x000fe400078ec0ff */
[----:B---3--:R-:W-:Y:S01]  /*da10*/  LEA.HI R11, R141, R40, RZ, 0x1 ;  /* 0x000000288d0b7211 */ /* 0x008fe200078f08ff */
[----:B------:R-:W-:Y:S01]  /*da20*/  IMAD.SHL.U32 R41, R140, 0x20, RZ ;  /* 0x000000208c297824 */ /* 0x000fe200078e00ff */
[----:B------:R-:W-:Y:S01]  /*da30*/  ISETP.GE.AND P4, PT, R24, R5, PT ;  /* 0x000000051800720c */ /* 0x000fe20003f86270 */
[----:B------:R-:W-:Y:S01]  /*da40*/  @!PT LDS RZ, [RZ] ;  /* 0x00000000fffff984 */ /* 0x000fe20000000800 */
[----:B------:R-:W-:Y:S01]  /*da50*/  @!PT LDS RZ, [RZ] ;  /* 0x00000000fffff984 */ /* 0x000fe20000000800 */
[----:B------:R-:W-:Y:S01]  /*da60*/  @!PT LDS RZ, [RZ] ;  /* 0x00000000fffff984 */ /* 0x000fe20000000800 */
[----:B------:R1:W-:Y:S01]  /*da70*/  @!P5 LDGSTS.E.BYPASS.LTC128B.128 [R158+0x3000], [R160.64] ;  /* 0x03000000a09edfae */ /* 0x0003e2000b901d46 */
[----:B------:R-:W-:Y:S01]  /*da80*/  IMAD.IADD R6, R62, 0x1, -R3 ;  /* 0x000000013e067824 */ /* 0x000fe200078e0a03 */
[----:B--2---:R-:W-:-:S02]  /*da90*/  @!P1 LEA R14, P3, R60, R160, 0x1 ;  /* 0x000000a03c0e9211 */ /* 0x004fc400078608ff */
[----:B------:R1:W-:Y:S01]  /*daa0*/  @!P5 LDGSTS.E.BYPASS.LTC128B.128 [R158+0x5000], [R160.64+0x40] ;  /* 0x05000040a09edfae */ /* 0x0003e2000b901d46 */
[----:B------:R-:W-:Y:S01]  /*dab0*/  @!P0 IMAD.MOV.U32 R7, RZ, RZ, c[0x0][0x198] ;  /* 0x00006600ff078624 */ /* 0x000fe200078e00ff */
[----:B------:R-:W-:Y:S01]  /*dac0*/  @!P1 LEA.HI.X R15, R60, R161, R59, 0x1, P3 ;  /* 0x000000a13c0f9211 */ /* 0x000fe200018f0c3b */
[----:B------:R-:W-:Y:S01]  /*dad0*/  @!P0 IMAD.MOV.U32 R8, RZ, RZ, c[0x0][0x19c] ;  /* 0x00006700ff088624 */ /* 0x000fe200078e00ff */
[----:B------:R1:W-:Y:S01]  /*dae0*/  @!P5 LDGSTS.E.BYPASS.LTC128B.128 [R158+0x7000], [R160.64+0x80] ;  /* 0x07000080a09edfae */ /* 0x0003e2000b901d46 */
[CC--:B------:R-:W-:Y:S02]  /*daf0*/  ISETP.GE.AND P5, PT, R148.reuse, R5.reuse, PT ;  /* 0x000000059400720c */ /* 0x0c0fe40003fa6270 */
[----:B------:R-:W-:Y:S01]  /*db00*/  IADD3 R148, R148, 0x60, RZ ;  /* 0x0000006094947810 */ /* 0x000fe20007ffe0ff */
[----:B------:R2:W-:Y:S01]  /*db10*/  @!P1 LDGSTS.E.BYPASS.LTC128B.128 [R158+0x3800], [R14.64] ;  /* 0x038000000e9e9fae */ /* 0x0005e2000b901d46 */
[----:B------:R-:W-:Y:S02]  /*db20*/  LEA.HI R3, R6, R6, RZ, 0x1 ;  /* 0x0000000606037211 */ /* 0x000fe400078f08ff */
[----:B------:R-:W-:Y:S01]  /*db30*/  ISETP.GE.AND P6, PT, R148, R5, PT ;  /* 0x000000059400720c */ /* 0x000fe20003fc6270 */
[----:B------:R2:W-:Y:S01]  /*db40*/  @!P1 LDGSTS.E.BYPASS.LTC128B.128 [R158+0x5800], [R14.64+0x40] ;  /* 0x058000400e9e9fae */ /* 0x0005e2000b901d46 */
[----:B------:R-:W-:-:S02]  /*db50*/  LOP3.LUT R11, R11, 0xfffffffe, RZ, 0xc0, !PT ;  /* 0xfffffffe0b0b7812 */ /* 0x000fc400078ec0ff */
[----:B------:R-:W-:Y:S01]  /*db60*/  LOP3.LUT R9, R3, 0x7fffffe, RZ, 0xc0, !PT ;  /* 0x07fffffe03097812 */ /* 0x000fe200078ec0ff */
[----:B------:R2:W-:Y:S01]  /*db70*/  @!P1 LDGSTS.E.BYPASS.LTC128B.128 [R158+0x7800], [R14.64+0x80] ;  /* 0x078000800e9e9fae */ /* 0x0005e2000b901d46 */
[C---:B------:R-:W-:Y:S01]  /*db80*/  @!P0 LEA R12, P1, R7.reuse, R160, 0x7 ;  /* 0x000000a0070c8211 */ /* 0x040fe200078238ff */
[----:B------:R-:W-:Y:S01]  /*db90*/  IMAD.IADD R40, R40, 0x1, -R11 ;  /* 0x0000000128287824 */ /* 0x000fe200078e0a0b */
[----:B------:R-:W-:Y:S02]  /*dba0*/  ISETP.GE.AND P3, PT, R4, R5, PT ;  /* 0x000000050400720c */ /* 0x000fe40003f66270 */
[----:B------:R-:W-:Y:S01]  /*dbb0*/  @!P0 LEA.HI.X R13, R7, R161, R8, 0x7, P1 ;  /* 0x000000a1070d8211 */ /* 0x000fe200008f3c08 */
[----:B------:R-:W-:Y:S01]  /*dbc0*/  IMAD.SHL.U32 R7, R138, 0x40, RZ ;  /* 0x000000408a077824 */ /* 0x000fe200078e00ff */
[----:B------:R-:W-:Y:S01]  /*dbd0*/  ISETP.GE.AND P1, PT, R148, R5, PT ;  /* 0x000000059400720c */ /* 0x000fe20003f26270 */
[----:B------:R-:W-:Y:S01]  /*dbe0*/  IMAD.IADD R5, R6, 0x1, -R9 ;  /* 0x0000000106057824 */ /* 0x000fe200078e0a09 */
[----:B------:R-:W-:Y:S01]  /*dbf0*/  SHF.R.S32.HI R3, RZ, 0x1, R3 ;  /* 0x00000001ff037819 */ /* 0x000fe20000011403 */
[----:B------:R-:W-:Y:S01]  /*dc00*/  @!P6 IMAD.MOV.U32 R8, RZ, RZ, c[0x0][0x198] ;  /* 0x00006600ff08e624 */ /* 0x000fe200078e00ff */
[----:B------:R3:W-:Y:S01]  /*dc10*/  @!P0 LDGSTS.E.BYPASS.LTC128B.128 [R158+0x4000], [R12.64] ;  /* 0x040000000c9e8fae */ /* 0x0007e2000b901d46 */
[----:B------:R-:W-:Y:S01]  /*dc20*/  @!P6 IMAD.MOV.U32 R4, RZ, RZ, c[0x0][0x19c] ;  /* 0x00006700ff04e624 */ /* 0x000fe200078e00ff */
[----:B------:R-:W-:Y:S01]  /*dc30*/  LOP3.LUT R7, R7, 0xc0, RZ, 0xc0, !PT ;  /* 0x000000c007077812 */ /* 0x000fe200078ec0ff */
[----:B------:R-:W-:Y:S01]  /*dc40*/  IMAD R148, R40, 0x8, R5 ;  /* 0x0000000828947824 */ /* 0x000fe200078e0205 */
[----:B------:R3:W-:Y:S01]  /*dc50*/  @!P0 LDGSTS.E.BYPASS.LTC128B.128 [R158+0x6000], [R12.64+0x40] ;  /* 0x060000400c9e8fae */ /* 0x0007e2000b901d46 */
[----:B------:R-:W-:Y:S01]  /*dc60*/  @!P6 IMAD.WIDE.U32 R8, R8, 0xc0, R160 ;  /* 0x000000c00808e825 */ /* 0x000fe200078e00a0 */
[----:B------:R-:W-:-:S02]  /*dc70*/  LOP3.LUT R41, R41, 0xffffff00, RZ, 0xc0, !PT ;  /* 0xffffff0029297812 */ /* 0x000fc400078ec0ff */
[----:B------:R3:W-:Y:S01]  /*dc80*/  @!P0 LDGSTS.E.BYPASS.LTC128B.128 [R158+0x8000], [R12.64+0x80] ;  /* 0x080000800c9e8fae */ /* 0x0007e2000b901d46 */
[----:B------:R-:W-:Y:S01]  /*dc90*/  @!P6 IMAD R5, R4, 0xc0, RZ ;  /* 0x000000c00405e824 */ /* 0x000fe200078e02ff */
[C---:B------:R-:W-:Y:S01]  /*dca0*/  LEA R162, P0, R154.reuse, c[0x0][0x170], 0x1 ;  /* 0x00005c009aa27a11 */ /* 0x040fe200078008ff */
[----:B------:R-:W-:Y:S02]  /*dcb0*/  @!P6 IMAD.MOV.U32 R10, RZ, RZ, R8 ;  /* 0x000000ffff0ae224 */ /* 0x000fe400078e0008 */
[----:B------:R-:W-:Y:S01]  /*dcc0*/  @!P6 IMAD.IADD R11, R9, 0x1, R5 ;  /* 0x00000001090be824 */ /* 0x000fe200078e0205 */
[----:B------:R-:W-:Y:S01]  /*dcd0*/  LEA.HI.X R163, R154, c[0x0][0x174], R56, 0x1, P0 ;  /* 0x00005d009aa37a11 */ /* 0x000fe200000f0c38 */
[----:B------:R-:W-:Y:S01]  /*dce0*/  IMAD.SHL.U32 R40, R40, 0x8, RZ ;  /* 0x0000000828287824 */ /* 0x000fe200078e00ff */
[----:B------:R-:W-:Y:S01]  /*dcf0*/  @!P4 LEA R4, P0, R115, R162, 0x1 ;  /* 0x000000a27304c211 */ /* 0x000fe200078008ff */
[----:B------:R-:W-:Y:S01]  /*dd00*/  IMAD.SHL.U32 R8, R3, 0x40, RZ ;  /* 0x0000004003087824 */ /* 0x000fe200078e00ff */
[----:B------:R4:W-:Y:S01]  /*dd10*/  @!P6 LDGSTS.E.BYPASS.LTC128B.128 [R158+0x4800], [R10.64] ;  /* 0x048000000a9eefae */ /* 0x0009e2000b901d46 */
[----:B------:R-:W-:Y:S01]  /*dd20*/  IMAD.SHL.U32 R9, R143, 0x8, RZ ;  /* 0x000000088f097824 */ /* 0x000fe200078e00ff */
[----:B------:R-:W-:Y:S01]  /*dd30*/  LOP3.LUT R40, R7, 0x8, R40, 0xf8, !PT ;  /* 0x0000000807287812 */ /* 0x000fe200078ef828 */
[----:B------:R-:W-:Y:S01]  /*dd40*/  @!P3 IMAD.MOV.U32 R6, RZ, RZ, c[0x0][0x1a0] ;  /* 0x00006800ff06b624 */ /* 0x000fe200078e00ff */
[----:B------:R4:W-:Y:S01]  /*dd50*/  @!P6 LDGSTS.E.BYPASS.LTC128B.128 [R158+0x6800], [R10.64+0x40] ;  /* 0x068000400a9eefae */ /* 0x0009e2000b901d46 */
[----:B------:R-:W-:Y:S01]  /*dd60*/  SHF.R.U32.HI R7, RZ, 0x3, R7 ;  /* 0x00000003ff077819 */ /* 0x000fe20000011607 */
[----:B--2---:R-:W-:Y:S01]  /*dd70*/  @!P1 IMAD.MOV.U32 R14, RZ, RZ, c[0x0][0x1a0] ;  /* 0x00006800ff0e9624 */ /* 0x004fe200078e00ff */
[----:B------:R-:W-:Y:S01]  /*dd80*/  LOP3.LUT R8, R8, 0xc0, RZ, 0xc0, !PT ;  /* 0x000000c008087812 */ /* 0x000fe200078ec0ff */
[----:B------:R4:W-:Y:S01]  /*dd90*/  @!P6 LDGSTS.E.BYPASS.LTC128B.128 [R158+0x8800], [R10.64+0x80] ;  /* 0x088000800a9eefae */ /* 0x0009e2000b901d46 */
[----:B------:R-:W-:Y:S01]  /*dda0*/  LOP3.LUT R40, R40, R7, RZ, 0x3c, !PT ;  /* 0x0000000728287212 */ /* 0x000fe200078e3cff */
[----:B------:R-:W-:Y:S01]  /*ddb0*/  @!P1 IMAD.WIDE.U32 R14, R14, 0xc0, R162 ;  /* 0x000000c00e0e9825 */ /* 0x000fe200078e00a2 */
[----:B------:R-:W-:Y:S01]  /*ddc0*/  SHF.R.S32.HI R7, RZ, 0x1f, R62 ;  /* 0x0000001fff077819 */ /* 0x000fe2000001143e */
[----:B------:R-:W0:Y:S01]  /*ddd0*/  LDGDEPBAR ;  /* 0x00000000000079af */ /* 0x000e220000000000 */
[----:B------:R-:W-:-:S02]  /*dde0*/  LOP3.LUT R9, R8, 0x8, R9, 0xf8, !PT ;  /* 0x0000000808097812 */ /* 0x000fc400078ef809 */
[----:B------:R-:W-:Y:S01]  /*ddf0*/  LEA.HI R42, R7, R62, RZ, 0x5 ;  /* 0x0000003e072a7211 */ /* 0x000fe200078f28ff */
[----:B------:R-:W-:Y:S01]  /*de00*/  @!P3 IMAD.MOV.U32 R7, RZ, RZ, c[0x0][0x1a4] ;  /* 0x00006900ff07b624 */ /* 0x000fe200078e00ff */
[----:B------:R-:W-:Y:S01]  /*de10*/  SHF.R.U32.HI R8, RZ, 0x3, R8 ;  /* 0x00000003ff087819 */ /* 0x000fe20000011608 */
[----:B---3--:R-:W-:Y:S01]  /*de20*/  @!P1 IMAD.MOV.U32 R12, RZ, RZ, c[0x0][0x1a4] ;  /* 0x00006900ff0c9624 */ /* 0x008fe200078e00ff */
[----:B------:R-:W-:Y:S02]  /*de30*/  SHF.R.S32.HI R42, RZ, 0x5, R42 ;  /* 0x00000005ff2a7819 */ /* 0x000fe4000001142a */
[----:B------:R-:W-:Y:S01]  /*de40*/  @!P4 LEA.HI.X R5, R115, R163, R114, 0x1, P0 ;  /* 0x000000a37305c211 */ /* 0x000fe200000f0c72 */
[----:B------:R-:W-:Y:S01]  /*de50*/  @!P1 IMAD R12, R12, 0xc0, RZ ;  /* 0x000000c00c0c9824 */ /* 0x000fe200078e02ff */
[----:B------:R-:W-:Y:S01]  /*de60*/  LOP3.LUT R9, R9, R8, RZ, 0x3c, !PT ;  /* 0x0000000809097212 */ /* 0x000fe200078e3cff */
[----:B------:R-:W-:Y:S02]  /*de70*/  IMAD R149, R42, 0x200, R41 ;  /* 0x000002002a957824 */ /* 0x000fe400078e0229 */
[----:B------:R-:W-:-:S02]  /*de80*/  @!P1 IMAD.IADD R13, R15, 0x1, R12 ;  /* 0x000000010f0d9824 */ /* 0x000fc400078e020c */
[----:B------:R-:W-:Y:S02]  /*de90*/  IMAD R149, R2, 0x20, R149 ;  /* 0x0000002002957824 */ /* 0x000fe400078e0295 */
[----:B------:R-:W-:Y:S02]  /*dea0*/  IMAD.U32 R148, R148, 0x20, R9 ;  /* 0x0000002094947824 */ /* 0x000fe400078e0009 */
[----:B------:R-:W-:Y:S02]  /*deb0*/  IMAD.IADD R149, R40, 0x1, R149 ;  /* 0x0000000128957824 */ /* 0x000fe400078e0295 */
[----:B------:R-:W-:Y:S01]  /*dec0*/  @!P1 IMAD.MOV.U32 R12, RZ, RZ, R14 ;  /* 0x000000ffff0c9224 */ /* 0x000fe200078e000e */
[----:B----4-:R-:W-:Y:S01]  /*ded0*/  @!P3 LEA R10, P0, R6, R162, 0x7 ;  /* 0x000000a2060ab211 */ /* 0x010fe200078038ff */
[----:B------:R-:W-:-:S04]  /*dee0*/  DEPBAR.LE SB0, 0x0 ;  /* 0x000080000000791a */ /* 0x000fc80000000000 */
[----:B------:R-:W-:Y:S01]  /*def0*/  BAR.SYNC.DEFER_BLOCKING 0x0 ;  /* 0x0000000000007b1d */ /* 0x000fe20000010000 */
[----:B------:R-:W-:Y:S01]  /*df00*/  @!P3 LEA.HI.X R11, R6, R163, R7, 0x7, P0 ;  /* 0x000000a3060bb211 */ /* 0x000fe200000f3c07 */
[----:B------:R-:W-:Y:S01]  /*df10*/  IMAD.SHL.U32 R149, R149, 0x2, RZ ;  /* 0x0000000295957824 */ /* 0x000fe200078e00ff */
[----:B------:R-:W-:Y:S01]  /*df20*/  LOP3.LUT P0, RZ, R3, 0x2, RZ, 0xc0, !PT ;  /* 0x0000000203ff7812 */ /* 0x000fe2000780c0ff */
[----:B------:R-:W-:Y:S02]  /*df30*/  IMAD.SHL.U32 R148, R148, 0x2, RZ ;  /* 0x0000000294947824 */ /* 0x000fe400078e00ff */
[----:B------:R-:W-:Y:S02]  /*df40*/  IMAD.MOV.U32 R3, RZ, RZ, 0x10 ;  /* 0x00000010ff037424 */ /* 0x000fe400078e00ff */
[----:B------:R-:W-:Y:S02]  /*df50*/  IMAD R147, R43, 0x2, R149 ;  /* 0x000000022b937824 */ /* 0x000fe400078e0295 */
[----:B------:R-:W-:Y:S01]  /*df60*/  IMAD R65, R42, 0x10, R65 ;  /* 0x000000102a417824 */ /* 0x000fe200078e0241 */
[----:B------:R-:W-:-:S02]  /*df70*/  SEL R3, R3, 0xfffffff0, !P0 ;  /* 0xfffffff003037807 */ /* 0x000fc40004000000 */
[----:B------:R-:W-:-:S03]  /*df80*/  ISETP.GE.AND P0, PT, R57, 0x2, PT ;  /* 0x000000023900780c */ /* 0x000fc60003f06270 */
[----:B------:R-:W-:Y:S02]  /*df90*/  IMAD R145, R3, 0x2, R148 ;  /* 0x0000000203917824 */ /* 0x000fe400078e0294 */
[----:B------:R-:W-:-:S04]  /*dfa0*/  IMAD R3, R2, 0x20, R41 ;  /* 0x0000002002037824 */ /* 0x000fc800078e0229 */
[----:B------:R-:W-:Y:S01]  /*dfb0*/  IMAD.IADD R3, R40, 0x1, R3 ;  /* 0x0000000128037824 */ /* 0x000fe200078e0203 */
        /* <DEDUP_REMOVED lines=38> */
[----:B------:R-:W-:Y:S04]  /*e220*/  LDSM.16.M88.4 R84, [R149] ;  /* 0x000000009554783b */ /* 0x000fe80000000200 */
[----:B------:R-:W5:Y:S04]  /*e230*/  LDSM.16.M88.4 R32, [R148+0x3000] ;  /* 0x003000009420783b */ /* 0x000f680000000200 */
[----:B------:R-:W1:Y:S04]  /*e240*/  LDSM.16.M88.4 R24, [R148+0x3400] ;  /* 0x003400009418783b */ /* 0x000e680000000200 */
[----:B------:R-:W1:Y:S04]  /*e250*/  LDSM.16.M88.4 R16, [R148+0x3800] ;  /* 0x003800009410783b */ /* 0x000e680000000200 */
[----:B---3--:R-:W4:Y:S04]  /*e260*/  LDSM.16.M88.4 R8, [R148+0x3c00] ;  /* 0x003c00009408783b */ /* 0x008f280000000200 */
[----:B------:R-:W-:Y:S04]  /*e270*/  LDSM.16.M88.4 R116, [R147] ;  /* 0x000000009374783b */ /* 0x000fe80000000200 */
[----:B------:R-:W3:Y:S04]  /*e280*/  LDSM.16.M88.4 R68, [R145+0x3000] ;  /* 0x003000009144783b */ /* 0x000ee80000000200 */
[----:B------:R-:W3:Y:S04]  /*e290*/  LDSM.16.M88.4 R48, [R145+0x3400] ;  /* 0x003400009130783b */ /* 0x000ee80000000200 */
[----:B------:R-:W3:Y:S04]  /*e2a0*/  LDSM.16.M88.4 R44, [R145+0x3800] ;  /* 0x00380000912c783b */ /* 0x000ee80000000200 */
[----:B--2---:R-:W2:Y:S04]  /*e2b0*/  LDSM.16.M88.4 R4, [R145+0x3c00] ;  /* 0x003c00009104783b */ /* 0x004ea80000000200 */
[----:B------:R-:W2:Y:S01]  /*e2c0*/  LDSM.16.M88.4 R108, [R148+0x4000] ;  /* 0x00400000946c783b */ /* 0x000ea20000000200 */
[C---:B-----5:R-:W-:Y:S03]  /*e2d0*/  HMMA.16816.F32 R36, R84.reuse, R32, RZ ;  /* 0x000000205424723c */ /* 0x060fe600000018ff */
[----:B------:R-:W5:Y:S04]  /*e2e0*/  LDSM.16.M88.4 R100, [R148+0x4400] ;  /* 0x004400009464783b */ /* 0x000f680000000200 */
[----:B------:R-:W2:Y:S01]  /*e2f0*/  LDSM.16.M88.4 R92, [R148+0x4800] ;  /* 0x00480000945c783b */ /* 0x000ea20000000200 */
[C---:B-1----:R-:W-:Y:S03]  /*e300*/  HMMA.16816.F32 R28, R84.reuse, R24, RZ ;  /* 0x00000018541c723c */ /* 0x042fe600000018ff */
[----:B------:R-:W1:Y:S04]  /*e310*/  LDSM.16.M88.4 R76, [R148+0x4c00] ;  /* 0x004c0000944c783b */ /* 0x000e680000000200 */
[----:B------:R-:W1:Y:S01]  /*e320*/  LDSM.16.M88.4 R72, [R145+0x4000] ;  /* 0x004000009148783b */ /* 0x000e620000000200 */
[C---:B------:R-:W-:Y:S03]  /*e330*/  HMMA.16816.F32 R20, R84.reuse, R16, RZ ;  /* 0x000000105414723c */ /* 0x040fe600000018ff */
[----:B------:R-:W-:Y:S04]  /*e340*/  LDSM.16.M88.4 R52, [R145+0x4400] ;  /* 0x004400009134783b */ /* 0x000fe80000000200 */
[----:B------:R-:W-:Y:S01]  /*e350*/  LDSM.16.M88.4 R124, [R145+0x4800] ;  /* 0x00480000917c783b */ /* 0x000fe20000000200 */
[C---:B----4-:R-:W-:Y:S03]  /*e360*/  HMMA.16816.F32 R12, R84.reuse, R8, RZ ;  /* 0x00000008540c723c */ /* 0x050fe600000018ff */
        /* <DEDUP_REMOVED lines=8> */
[----:B------:R-:W-:Y:S08]  /*e3f0*/  HMMA.16816.F32 R8, R84, R10, RZ ;  /* 0x0000000a5408723c */ /* 0x000ff000000018ff */
[C---:B---3--:R-:W-:Y:S08]  /*e400*/  HMMA.16816.F32 R36, R116.reuse, R68, R36 ;  /* 0x000000447424723c */ /* 0x048ff00000001824 */
        /* <DEDUP_REMOVED lines=8> */
[C---:B--2---:R-:W-:Y:S08]  /*e490*/  HMMA.16816.F32 R12, R116.reuse, R4, R12 ;  /* 0x00000004740c723c */ /* 0x044ff0000000180c */
[----:B------:R-:W-:Y:S01]  /*e4a0*/  HMMA.16816.F32 R8, R116, R6, R8 ;  /* 0x000000067408723c */ /* 0x000fe20000001808 */
[----:B------:R-:W2:Y:S07]  /*e4b0*/  LDSM.16.M88.4 R4, [R148+0x5800] ;  /* 0x005800009404783b */ /* 0x000eae0000000200 */
[C---:B------:R-:W-:Y:S08]  /*e4c0*/  HMMA.16816.F32 R112, R84.reuse, R108, RZ ;  /* 0x0000006c5470723c */ /* 0x040ff000000018ff */
[C---:B------:R-:W-:Y:S08]  /*e4d0*/  HMMA.16816.F32 R108, R84.reuse, R110, RZ ;  /* 0x0000006e546c723c */ /* 0x040ff000000018ff */
[C---:B-----5:R-:W-:Y:S08]  /*e4e0*/  HMMA.16816.F32 R104, R84.reuse, R100, RZ ;  /* 0x000000645468723c */ /* 0x060ff000000018ff */
[C---:B------:R-:W-:Y:S08]  /*e4f0*/  HMMA.16816.F32 R96, R84.reuse, R92, RZ ;  /* 0x0000005c5460723c */ /* 0x040ff000000018ff */
[C---:B------:R-:W-:Y:S08]  /*e500*/  HMMA.16816.F32 R100, R84.reuse, R102, RZ ;  /* 0x000000665464723c */ /* 0x040ff000000018ff */
[C---:B------:R-:W-:Y:S08]  /*e510*/  HMMA.16816.F32 R92, R84.reuse, R94, RZ ;  /* 0x0000005e545c723c */ /* 0x040ff000000018ff */
[C---:B-1----:R-:W-:Y:S08]  /*e520*/  HMMA.16816.F32 R88, R84.reuse, R76, RZ ;  /* 0x0000004c5458723c */ /* 0x042ff000000018ff */
[----:B------:R-:W-:Y:S01]  /*e530*/  HMMA.16816.F32 R84, R84, R78, RZ ;  /* 0x0000004e5454723c */ /* 0x000fe200000018ff */
[----:B------:R-:W1:Y:S07]  /*e540*/  LDSM.16.M88.4 R76, [R148+0x6000] ;  /* 0x00600000944c783b */ /* 0x000e6e0000000200 */
[C---:B------:R-:W-:Y:S08]  /*e550*/  HMMA.16816.F32 R112, R116.reuse, R72, R112 ;  /* 0x000000487470723c */ /* 0x040ff00000001870 */
[----:B------:R-:W-:Y:S01]  /*e560*/  HMMA.16816.F32 R108, R116, R74, R108 ;  /* 0x0000004a746c723c */ /* 0x000fe2000000186c */
[----:B------:R-:W-:Y:S07]  /*e570*/  LDSM.16.M88.4 R72, [R148+0x6400] ;  /* 0x006400009448783b */ /* 0x000fee0000000200 */
[C---:B---3--:R-:W-:Y:S08]  /*e580*/  HMMA.16816.F32 R36, R48.reuse, R68, R36 ;  /* 0x000000443024723c */ /* 0x048ff00000001824 */
[C---:B------:R-:W-:Y:S01]  /*e590*/  HMMA.16816.F32 R32, R48.reuse, R70, R32 ;  /* 0x000000463020723c */ /* 0x040fe20000001820 */
[----:B------:R-:W-:Y:S07]  /*e5a0*/  LDSM.16.M88.4 R68, [R147+0x1000] ;  /* 0x001000009344783b */ /* 0x000fee0000000200 */
[C---:B----4-:R-:W-:Y:S08]  /*e5b0*/  HMMA.16816.F32 R28, R48.reuse, R44, R28 ;  /* 0x0000002c301c723c */ /* 0x050ff0000000181c */
[C---:B------:R-:W-:Y:S01]  /*e5c0*/  HMMA.16816.F32 R24, R48.reuse, R46, R24 ;  /* 0x0000002e3018723c */ /* 0x040fe20000001818 */
[----:B------:R-:W-:Y:S07]  /*e5d0*/  LDSM.16.M88.4 R44, [R145+0x6000] ;  /* 0x00600000912c783b */ /* 0x000fee0000000200 */
[C---:B--2---:R-:W-:Y:S08]  /*e5e0*/  HMMA.16816.F32 R20, R48.reuse, R4, R20 ;  /* 0x000000043014723c */ /* 0x044ff00000001814 */
[----:B------:R-:W-:Y:S01]  /*e5f0*/  HMMA.16816.F32 R16, R48, R6, R16 ;  /* 0x000000063010723c */ /* 0x000fe20000001810 */
        /* <DEDUP_REMOVED lines=9> */
[----:B------:R-:W5:Y:S04]  /*e690*/  LDSM.16.M88.4 R120, [R145+0x5400] ;  /* 0x005400009178783b */ /* 0x000f680000000200 */
[----:B------:R-:W3:Y:S03]  /*e6a0*/  LDSM.16.M88.4 R116, [R145+0x5800] ;  /* 0x005800009174783b */ /* 0x000ee60000000200 */
[C---:B------:R-:W-:Y:S08]  /*e6b0*/  HMMA.16816.F32 R12, R48.reuse, R80, R12 ;  /* 0x00000050300c723c */ /* 0x040ff0000000180c */
[C---:B------:R-:W-:Y:S01]  /*e6c0*/  HMMA.16816.F32 R8, R48.reuse, R82, R8 ;  /* 0x000000523008723c */ /* 0x040fe20000001808 */
[----:B------:R-:W3:Y:S07]  /*e6d0*/  LDSM.16.M88.4 R80, [R145+0x6400] ;  /* 0x006400009150783b */ /* 0x000eee0000000200 */
[C---:B-1----:R-:W-:Y:S08]  /*e6e0*/  HMMA.16816.F32 R112, R48.reuse, R76, R112 ;  /* 0x0000004c3070723c */ /* 0x042ff00000001870 */
[----:B------:R-:W-:Y:S01]  /*e6f0*/  HMMA.16816.F32 R108, R48, R78, R108 ;  /* 0x0000004e306c723c */ /* 0x000fe2000000186c */
[----:B------:R-:W1:Y:S07]  /*e700*/  LDSM.16.M88.4 R76, [R145+0x6800] ;  /* 0x00680000914c783b */ /* 0x000e6e0000000200 */
[C---:B--2---:R-:W-:Y:S08]  /*e710*/  HMMA.16816.F32 R12, R68.reuse, R4, R12 ;  /* 0x00000004440c723c */ /* 0x044ff0000000180c */
[C---:B------:R-:W-:Y:S01]  /*e720*/  HMMA.16816.F32 R8, R68.reuse, R6, R8 ;  /* 0x000000064408723c */ /* 0x040fe20000001808 */
[----:B------:R-:W2:Y:S07]  /*e730*/  LDSM.16.M88.4 R4, [R148+0x7800] ;  /* 0x007800009404783b */ /* 0x000eae0000000200 */
[C---:B------:R-:W-:Y:S08]  /*e740*/  HMMA.16816.F32 R112, R68.reuse, R44, R112 ;  /* 0x0000002c4470723c */ /* 0x040ff00000001870 */
[----:B------:R-:W-:Y:S01]  /*e750*/  HMMA.16816.F32 R108, R68, R46, R108 ;  /* 0x0000002e446c723c */ /* 0x000fe2000000186c */
[----:B------:R-:W1:Y:S07]  /*e760*/  LDSM.16.M88.4 R44, [R148+0x7c00] ;  /* 0x007c0000942c783b */ /* 0x000e6e0000000200 */
[C---:B------:R-:W-:Y:S08]  /*e770*/  HMMA.16816.F32 R104, R48.reuse, R72, R104 ;  /* 0x000000483068723c */ /* 0x040ff00000001868 */
[C---:B------:R-:W-:Y:S01]  /*e780*/  HMMA.16816.F32 R100, R48.reuse, R74, R100 ;  /* 0x0000004a3064723c */ /* 0x040fe20000001864 */
[----:B------:R-:W1:Y:S07]  /*e790*/  LDSM.16.M88.4 R72, [R145+0x6c00] ;  /* 0x006c00009148783b */ /* 0x000e6e0000000200 */
[----:B---3--:R-:W-:Y:S08]  /*e7a0*/  HMMA.16816.F32 R96, R48, R52, R96 ;  /* 0x000000343060723c */ /* 0x008ff00000001860 */
[C---:B----4-:R-:W-:Y:S08]  /*e7b0*/  HMMA.16816.F32 R36, R68.reuse, R124, R36 ;  /* 0x0000007c4424723c */ /* 0x050ff00000001824 */
[----:B------:R-:W-:Y:S01]  /*e7c0*/  HMMA.16816.F32 R32, R68, R126, R32 ;  /* 0x0000007e4420723c */ /* 0x000fe20000001820 */
[----:B------:R-:W3:Y:S07]  /*e7d0*/  LDSM.16.M88.4 R124, [R148+0x8400] ;  /* 0x00840000947c783b */ /* 0x000eee0000000200 */
[C---:B------:R-:W-:Y:S01]  /*e7e0*/  HMMA.16816.F32 R92, R48.reuse, R54, R92 ;  /* 0x00000036305c723c */ /* 0x040fe2000000185c */
[----:B------:R-:W4:Y:S07]  /*e7f0*/  LDSM.16.M88.4 R52, [R148+0x7000] ;  /* 0x007000009434783b */ /* 0x000f2e0000000200 */
[C---:B------:R-:W-:Y:S08]  /*e800*/  HMMA.16816.F32 R88, R48.reuse, R128, R88 ;  /* 0x000000803058723c */ /* 0x040ff00000001858 */
[----:B------:R-:W-:Y:S01]  /*e810*/  HMMA.16816.F32 R84, R48, R130, R84 ;  /* 0x000000823054723c */ /* 0x000fe20000001854 */
[----:B------:R-:W1:Y:S04]  /*e820*/  LDSM.16.M88.4 R48, [R148+0x7400] ;  /* 0x007400009430783b */ /* 0x000e680000000200 */
[----:B------:R-:W-:Y:S03]  /*e830*/  LDSM.16.M88.4 R128, [R148+0x8000] ;  /* 0x008000009480783b */ /* 0x000fe60000000200 */
[C---:B-----5:R-:W-:Y:S08]  /*e840*/  HMMA.16816.F32 R28, R68.reuse, R120, R28 ;  /* 0x00000078441c723c */ /* 0x060ff0000000181c */
[C---:B------:R-:W-:Y:S01]  /*e850*/  HMMA.16816.F32 R24, R68.reuse, R122, R24 ;  /* 0x0000007a4418723c */ /* 0x040fe20000001818 */
[----:B------:R-:W5:Y:S07]  /*e860*/  LDSM.16.M88.4 R120, [R148+0x8800] ;  /* 0x008800009478783b */ /* 0x000f6e0000000200 */
[C---:B------:R-:W-:Y:S08]  /*e870*/  HMMA.16816.F32 R20, R68.reuse, R116, R20 ;  /* 0x000000744414723c */ /* 0x040ff00000001814 */
[C---:B------:R-:W-:Y:S01]  /*e880*/  HMMA.16816.F32 R16, R68.reuse, R118, R16 ;  /* 0x000000764410723c */ /* 0x040fe20000001810 */
[----:B------:R-:W3:Y:S07]  /*e890*/  LDSM.16.M88.4 R116, [R148+0x8c00] ;  /* 0x008c00009474783b */ /* 0x000eee0000000200 */
[C---:B------:R-:W-:Y:S08]  /*e8a0*/  HMMA.16816.F32 R104, R68.reuse, R80, R104 ;  /* 0x000000504468723c */ /* 0x040ff00000001868 */
[C---:B------:R-:W-:Y:S01]  /*e8b0*/  HMMA.16816.F32 R100, R68.reuse, R82, R100 ;  /* 0x000000524464723c */ /* 0x040fe20000001864 */
[----:B------:R-:W-:Y:S07]  /*e8c0*/  LDSM.16.M88.4 R80, [R145+0x7000] ;  /* 0x007000009150783b */ /* 0x000fee0000000200 */
[----:B-1----:R-:W-:Y:S08]  /*e8d0*/  HMMA.16816.F32 R96, R68, R76, R96 ;  /* 0x0000004c4460723c */ /* 0x002ff00000001860 */
[C---:B--2---:R-:W-:Y:S08]  /*e8e0*/  HMMA.16816.F32 R20, R132.reuse, R4, R20 ;  /* 0x000000048414723c */ /* 0x044ff00000001814 */
[C---:B------:R-:W-:Y:S01]  /*e8f0*/  HMMA.16816.F32 R16, R132.reuse, R6, R16 ;  /* 0x000000068410723c */ /* 0x040fe20000001810 */
[----:B------:R-:W-:Y:S07]  /*e900*/  LDSM.16.M88.4 R4, [R147+0x2000] ;  /* 0x002000009304783b */ /* 0x000fee0000000200 */
[C---:B------:R-:W-:Y:S08]  /*e910*/  HMMA.16816.F32 R12, R132.reuse, R44, R12 ;  /* 0x0000002c840c723c */ /* 0x040ff0000000180c */
[----:B------:R-:W-:Y:S01]  /*e920*/  HMMA.16816.F32 R8, R132, R46, R8 ;  /* 0x0000002e8408723c */ /* 0x000fe20000001808 */
[----:B------:R-:W1:Y:S07]  /*e930*/  LDSM.16.M88.4 R44, [R145+0x8800] ;  /* 0x00880000912c783b */ /* 0x000e6e0000000200 */
[C---:B------:R-:W-:Y:S01]  /*e940*/  HMMA.16816.F32 R92, R68.reuse, R78, R92 ;  /* 0x0000004e445c723c */ /* 0x040fe2000000185c */
[----:B------:R-:W2:Y:S07]  /*e950*/  LDSM.16.M88.4 R76, [R145+0x7400] ;  /* 0x00740000914c783b */ /* 0x000eae0000000200 */
[C---:B------:R-:W-:Y:S08]  /*e960*/  HMMA.16816.F32 R88, R68.reuse, R72, R88 ;  /* 0x000000484458723c */ /* 0x040ff00000001858 */
[----:B------:R-:W-:Y:S01]  /*e970*/  HMMA.16816.F32 R84, R68, R74, R84 ;  /* 0x0000004a4454723c */ /* 0x000fe20000001854 */
[----:B------:R-:W1:Y:S04]  /*e980*/  LDSM.16.M88.4 R72, [R145+0x7800] ;  /* 0x007800009148783b */ /* 0x000e680000000200 */
[----:B------:R-:W1:Y:S03]  /*e990*/  LDSM.16.M88.4 R68, [R145+0x7c00] ;  /* 0x007c00009144783b */ /* 0x000e660000000200 */
[C---:B---3--:R-:W-:Y:S08]  /*e9a0*/  HMMA.16816.F32 R104, R132.reuse, R124, R104 ;  /* 0x0000007c8468723c */ /* 0x048ff00000001868 */
[C---:B----4-:R-:W-:Y:S08]  /*e9b0*/  HMMA.16816.F32 R36, R132.reuse, R52, R36 ;  /* 0x000000348424723c */ /* 0x050ff00000001824 */
[C---:B------:R-:W-:Y:S01]  /*e9c0*/  HMMA.16816.F32 R32, R132.reuse, R54, R32 ;  /* 0x000000368420723c */ /* 0x040fe20000001820 */
[----:B------:R-:W3:Y:S07]  /*e9d0*/  LDSM.16.M88.4 R52, [R145+0x8000] ;  /* 0x008000009134783b */ /* 0x000eee0000000200 */
[C---:B------:R-:W-:Y:S08]  /*e9e0*/  HMMA.16816.F32 R28, R132.reuse, R48, R28 ;  /* 0x00000030841c723c */ /* 0x040ff0000000181c */
[C---:B------:R-:W-:Y:S01]  /*e9f0*/  HMMA.16816.F32 R24, R132.reuse, R50, R24 ;  /* 0x000000328418723c */ /* 0x040fe20000001818 */
[----:B------:R-:W4:Y:S07]  /*ea00*/  LDSM.16.M88.4 R48, [R145+0x8400] ;  /* 0x008400009130783b */ /* 0x000f2e0000000200 */
[----:B------:R-:W-:Y:S01]  /*ea10*/  HMMA.16816.F32 R124, R132, R126, R100 ;  /* 0x0000007e847c723c */ /* 0x000fe20000001864 */
[----:B------:R-:W1:Y:S01]  /*ea20*/  LDSM.16.M88.4 R100, [R145+0x8c00] ;  /* 0x008c00009164783b */ /* 0x000e620000000200 */
[----:B------:R-:W-:-:S06]  /*ea30*/  DEPBAR.LE SB0, 0x0 ;  /* 0x000080000000791a */ /* 0x000fcc0000000000 */
[C---:B-----5:R-:W-:Y:S08]  /*ea40*/  HMMA.16816.F32 R96, R132.reuse, R120, R96 ;  /* 0x000000788460723c */ /* 0x060ff00000001860 */
[C---:B------:R-:W-:Y:S08]  /*ea50*/  HMMA.16816.F32 R112, R132.reuse, R128, R112 ;  /* 0x000000808470723c */ /* 0x040ff00000001870 */
[C---:B------:R-:W-:Y:S08]  /*ea60*/  HMMA.16816.F32 R108, R132.reuse, R130, R108 ;  /* 0x00000082846c723c */ /* 0x040ff0000000186c */
[C---:B------:R-:W-:Y:S08]  /*ea70*/  HMMA.16816.F32 R92, R132.reuse, R122, R92 ;  /* 0x0000007a845c723c */ /* 0x040ff0000000185c */
[C---:B------:R-:W-:Y:S08]  /*ea80*/  HMMA.16816.F32 R88, R132.reuse, R116, R88 ;  /* 0x000000748458723c */ /* 0x040ff00000001858 */
[----:B------:R-:W-:Y:S08]  /*ea90*/  HMMA.16816.F32 R84, R132, R118, R84 ;  /* 0x000000768454723c */ /* 0x000ff00000001854 */
[C---:B-1----:R-:W-:Y:S07]  /*eaa0*/  HMMA.16816.F32 R96, R4.reuse, R44, R96 ;  /* 0x0000002c0460723c */ /* 0x042fee0000001860 */
[----:B------:R-:W-:Y:S01]  /*eab0*/  SHF.R.S32.HI R44, RZ, 0x1f, R63 ;  /* 0x0000001fff2c7819 */ /* 0x000fe2000001143f */
[----:B------:R-:W-:Y:S01]  /*eac0*/  HMMA.16816.F32 R36, R4, R80, R36 ;  /* 0x000000500424723c */ /* 0x000fe20000001824 */
[----:B------:R-:W-:-:S02]  /*ead0*/  IMAD.SHL.U32 R45, R62, 0x2, RZ ;  /* 0x000000023e2d7824 */ /* 0x000fc400078e00ff */
[----:B------:R-:W-:-:S03]  /*eae0*/  LEA.HI R44, R44, R63, RZ, 0x2 ;  /* 0x0000003f2c2c7211 */ /* 0x000fc600078f10ff */
[----:B------:R-:W-:Y:S02]  /*eaf0*/  LOP3.LUT R45, R45, 0x6, RZ, 0xc0, !PT ;  /* 0x000000062d2d7812 */ /* 0x000fe400078ec0ff */
[----:B------:R-:W-:Y:S01]  /*eb00*/  SHF.R.S32.HI R164, RZ, 0x2, R44 ;  /* 0x00000002ffa47819 */ /* 0x000fe2000001142c */
[C---:B------:R-:W-:Y:S08]  /*eb10*/  HMMA.16816.F32 R32, R4.reuse, R82, R32 ;  /* 0x000000520420723c */ /* 0x040ff00000001820 */
[C---:B--2---:R-:W-:Y:S08]  /*eb20*/  HMMA.16816.F32 R28, R4.reuse, R76, R28 ;  /* 0x0000004c041c723c */ /* 0x044ff0000000181c */
[C---:B------:R-:W-:Y:S08]  /*eb30*/  HMMA.16816.F32 R24, R4.reuse, R78, R24 ;  /* 0x0000004e0418723c */ /* 0x040ff00000001818 */
[C---:B------:R-:W-:Y:S08]  /*eb40*/  HMMA.16816.F32 R20, R4.reuse, R72, R20 ;  /* 0x000000480414723c */ /* 0x040ff00000001814 */
[C---:B------:R-:W-:Y:S08]  /*eb50*/  HMMA.16816.F32 R16, R4.reuse, R74, R16 ;  /* 0x0000004a0410723c */ /* 0x040ff00000001810 */
[C---:B------:R-:W-:Y:S08]  /*eb60*/  HMMA.16816.F32 R12, R4.reuse, R68, R12 ;  /* 0x00000044040c723c */ /* 0x040ff0000000180c */
[C---:B------:R-:W-:Y:S08]  /*eb70*/  HMMA.16816.F32 R8, R4.reuse, R70, R8 ;  /* 0x000000460408723c */ /* 0x040ff00000001808 */
[C---:B---3--:R-:W-:Y:S08]  /*eb80*/  HMMA.16816.F32 R112, R4.reuse, R52, R112 ;  /* 0x000000340470723c */ /* 0x048ff00000001870 */
[C---:B------:R-:W-:Y:S08]  /*eb90*/  HMMA.16816.F32 R108, R4.reuse, R54, R108 ;  /* 0x00000036046c723c */ /* 0x040ff0000000186c */
[C---:B----4-:R-:W-:Y:S08]  /*eba0*/  HMMA.16816.F32 R104, R4.reuse, R48, R104 ;  /* 0x000000300468723c */ /* 0x050ff00000001868 */
[C---:B------:R-:W-:Y:S08]  /*ebb0*/  HMMA.16816.F32 R124, R4.reuse, R50, R124 ;  /* 0x00000032047c723c */ /* 0x040ff0000000187c */
[C---:B------:R-:W-:Y:S08]  /*ebc0*/  HMMA.16816.F32 R92, R4.reuse, R46, R92 ;  /* 0x0000002e045c723c */ /* 0x040ff0000000185c */
[C---:B------:R-:W-:Y:S08]  /*ebd0*/  HMMA.16816.F32 R88, R4.reuse, R100, R88 ;  /* 0x000000640458723c */ /* 0x040ff00000001858 */
[----:B------:R-:W-:Y:S07]  /*ebe0*/  HMMA.16816.F32 R84, R4, R102, R84 ;  /* 0x000000660454723c */ /* 0x000fee0000001854 */
[----:B------:R-:W-:-:S04]  /*ebf0*/  IADD3 R4, R65, 0x1, R164 ;  /* 0x0000000141047810 */ /* 0x000fc80007ffe0a4 */
[----:B------:R-:W-:-:S04]  /*ec00*/  IADD3 R4, R61, R4, -R150 ;  /* 0x000000043d047210 */ /* 0x000fc80007ffe896 */
[----:B------:R-:W-:-:S04]  /*ec10*/  IADD3 R4, R4, c[0x0][0x2e8], RZ ;  /* 0x0000ba0004047a10 */ /* 0x000fc80007ffe0ff */
[C---:B------:R-:W-:Y:S02]  /*ec20*/  IADD3 R166, R4.reuse, 0x8, RZ ;  /* 0x0000000804a67810 */ /* 0x040fe40007ffe0ff */
[-C--:B------:R-:W-:Y:S02]  /*ec30*/  IMNMX R165, R4, R61.reuse, PT ;  /* 0x0000003d04a57217 */ /* 0x080fe40003800200 */
[----:B------:R-:W-:Y:S01]  /*ec40*/  IMNMX R166, R166, R61, PT ;  /* 0x0000003da6a67217 */ /* 0x000fe20003800200 */
[----:B------:R-:W-:Y:S06]  /*ec50*/  BAR.SYNC.DEFER_BLOCKING 0x0 ;  /* 0x0000000000007b1d */ /* 0x000fec0000010000 */
[----:B------:R-:W-:Y:S05]  /*ec60*/  @!P0 BRA `(.L_x_2019) ;  /* 0x0000066000008947 */ /* 0x000fea0003800000 */
[----:B------:R-:W-:Y:S05]  /*ec70*/  @!P2 BRA `(.L_x_2020) ;  /* 0x000003a00000a947 */ /* 0x000fea0003800000 */
[----:B------:R-:W-:Y:S02]  /*ec80*/  IABS R2, c[0x0][0x2d0] ;  /* 0x0000b40000027a13 */ /* 0x000fe40000000000 */
[----:B------:R-:W-:-:S02]  /*ec90*/  IADD3 R41, R0, -0x80, RZ ;  /* 0xffffff8000297810 */ /* 0x000fc40007ffe0ff */
[----:B------:R-:W1:Y:S01]  /*eca0*/  I2F.RP R7, R2 ;  /* 0x0000000200077306 */ /* 0x000e620000209400 */
[----:B------:R-:W-:Y:S02]  /*ecb0*/  IABS R6, R0 ;  /* 0x0000000000067213 */ /* 0x000fe40000000000 */
[----:B------:R-:W-:Y:S02]  /*ecc0*/  IABS R4, R41 ;  /* 0x0000002900047213 */ /* 0x000fe40000000000 */
[----:B------:R-:W-:-:S03]  /*ecd0*/  LOP3.LUT R41, R41, c[0x0][0x2d0], RZ, 0x3c, !PT ;  /* 0x0000b40029297a12 */ /* 0x000fc600078e3cff */
        /* <DEDUP_REMOVED lines=23> */
[----:B------:R-:W-:Y:S02]  /*ee50*/  ISETP.GE.AND P4, PT, R2, RZ, PT ;  /* 0x000000ff0200720c */ /* 0x000fe40003f86270 */
[----:B------:R-:W-:Y:S02]  /*ee60*/  ISETP.NE.AND P3, PT, RZ, c[0x0][0x2d0], PT ;  /* 0x0000b400ff007a0c */ /* 0x000fe40003f65270 */
[----:B------:R-:W-:Y:S02]  /*ee70*/  LOP3.LUT R2, RZ, c[0x0][0x2d0], RZ, 0x33, !PT ;  /* 0x0000b400ff027a12 */ /* 0x000fe400078e33ff */
[----:B------:R-:W-:Y:S02]  /*ee80*/  @P5 IADD3 R40, R40, 0x1, RZ ;  /* 0x0000000128285810 */ /* 0x000fe40007ffe0ff */
[----:B------:R-:W-:-:S03]  /*ee90*/  @P6 IADD3 R42, R42, 0x1, RZ ;  /* 0x000000012a2a6810 */ /* 0x000fc60007ffe0ff */
[----:B------:R-:W-:Y:S02]  /*eea0*/  @!P1 IMAD.MOV R40, RZ, RZ, -R40 ;  /* 0x000000ffff289224 */ /* 0x000fe400078e0a28 */
        /* <DEDUP_REMOVED lines=9> */
[----:B------:R-:W-:-:S04]  /*ef40*/  IMAD R5, R2, R5, -0x80 ;  /* 0xffffff8002057424 */ /* 0x000fc800078e0205 */
[----:B------:R-:W-:Y:S01]  /*ef50*/  IMAD.WIDE.U32 R40, R5, c[0x0][0x198], RZ ;  /* 0x0000660005287a25 */ /* 0x000fe200078e00ff */
[----:B------:R-:W-:-:S05]  /*ef60*/  SHF.R.S32.HI R2, RZ, 0x1f, R5 ;  /* 0x0000001fff027819 */ /* 0x000fca0000011405 */
        /* <DEDUP_REMOVED lines=11> */
.L_x_2020:
[----:B------:R-:W-:-:S05]  /*f020*/  IMAD.MOV.U32 R7, RZ, RZ, c[0x0][0x198] ;  /* 0x00006600ff077624 */ /* 0x000fca00078e00ff */
[----:B------:R-:W-:-:S04]  /*f030*/  LEA R7, -R7, RZ, 0x7 ;  /* 0x000000ff07077211 */ /* 0x000fc800078e39ff */
[----:B------:R-:W-:Y:S02]  /*f040*/  SHF.R.S32.HI R5, RZ, 0x1f, R7 ;  /* 0x0000001fff057819 */ /* 0x000fe40000011407 */
.L_x_2021:
[----:B------:R-:W-:Y:S01]  /*f050*/  IADD3 R60, P3, P1, R156, R7, R60 ;  /* 0x000000079c3c7210 */ /* 0x000fe2000797e03c */
[----:B------:R-:W-:Y:S01]  /*f060*/  ULDC.64 UR4, c[0x0][0x198] ;  /* 0x0000660000047ab9 */ /* 0x000fe20000000a00 */
[C---:B------:R-:W-:Y:S01]  /*f070*/  IADD3 R156, P4, R7.reuse, R156, RZ ;  /* 0x0000009c079c7210 */ /* 0x040fe20007f9e0ff */
[----:B------:R-:W-:Y:S01]  /*f080*/  USHF.L.U32 UR9, UR4, 0x6, URZ ;  /* 0x0000000604097899 */ /* 0x000fe2000800063f */
[----:B------:R-:W-:Y:S01]  /*f090*/  LEA R160, P5, R7, R160, 0x1 ;  /* 0x000000a007a07211 */ /* 0x000fe200078a08ff */
[----:B------:R-:W-:Y:S01]  /*f0a0*/  UMOV UR8, 0x6 ;  /* 0x0000000600087882 */ /* 0x000fe20000000000 */
[----:B------:R-:W-:Y:S01]  /*f0b0*/  IADD3.X R59, R58, R5, R59, P3, P1 ;  /* 0x000000053a3b7210 */ /* 0x000fe20001fe243b */
[----:B------:R-:W-:Y:S01]  /*f0c0*/  IMAD.X R41, R5, 0x1, R58, P4 ;  /* 0x0000000105297824 */ /* 0x000fe200020e063a */
[----:B------:R-:W-:Y:S01]  /*f0d0*/  LEA R6, P3, R156, c[0x0][0x168], 0x1 ;  /* 0x00005a009c067a11 */ /* 0x000fe200078608ff */
[----:B------:R-:W-:Y:S01]  /*f0e0*/  USHF.L.U64.HI UR5, UR4, UR8, UR5 ;  /* 0x0000000804057299 */ /* 0x000fe20008010205 */
[----:B------:R-:W-:-:S02]  /*f0f0*/  LEA.HI.X R161, R7, R161, R5, 0x1, P5 ;  /* 0x000000a107a17211 */ /* 0x000fc400028f0c05 */
[----:B------:R-:W-:Y:S02]  /*f100*/  LEA.HI.X R7, R156, c[0x0][0x16c], R41, 0x1, P3 ;  /* 0x00005b009c077a11 */ /* 0x000fe400018f0c29 */
[----:B------:R-:W-:Y:S01]  /*f110*/  IADD3 R46, P3, R160, UR9, RZ ;  /* 0x00000009a02e7c10 */ /* 0x000fe2000ff7e0ff */
[----:B------:R-:W-:Y:S01]  /*f120*/  @!PT LDS RZ, [RZ] ;  /* 0x00000000fffff984 */ /* 0x000fe20000000800 */
[----:B------:R-:W-:Y:S01]  /*f130*/  @!PT LDS RZ, [RZ] ;  /* 0x00000000fffff984 */ /* 0x000fe20000000800 */
[----:B------:R-:W-:Y:S01]  /*f140*/  @!PT LDS RZ, [RZ] ;  /* 0x00000000fffff984 */ /* 0x000fe20000000800 */
[----:B------:R1:W-:Y:S01]  /*f150*/  LDGSTS.E.BYPASS.LTC128B.128 [R158+0x3000], [R160.64] ;  /* 0x03000000a09e7fae */ /* 0x0003e2000b901d46 */
[C---:B------:R-:W-:Y:S02]  /*f160*/  LEA R4, P1, R60.reuse, c[0x0][0x168], 0x1 ;  /* 0x00005a003c047a11 */ /* 0x040fe400078208ff */
[----:B------:R-:W-:Y:S01]  /*f170*/  IADD3.X R47, R161, UR5, RZ, P3, !PT ;  /* 0x00000005a12f7c10 */ /* 0x000fe20009ffe4ff */
[----:B------:R1:W-:Y:S01]  /*f180*/  LDGSTS.E.BYPASS.LTC128B.128 [R158+0x5000], [R6.64+0x40] ;  /* 0x05000040069e7fae */ /* 0x0003e2000b901d46 */
[----:B------:R-:W-:Y:S02]  /*f190*/  LEA.HI.X R5, R60, c[0x0][0x16c], R59, 0x1, P1 ;  /* 0x00005b003c057a11 */ /* 0x000fe400008f0c3b */
[----:B------:R-:W-:Y:S01]  /*f1a0*/  IADD3 R50, P3, R46, UR9, RZ ;  /* 0x000000092e327c10 */ /* 0x000fe2000ff7e0ff */
[----:B------:R1:W-:Y:S01]  /*f1b0*/  LDGSTS.E.BYPASS.LTC128B.128 [R158+0x7000], [R6.64+0x80] ;  /* 0x07000080069e7fae */ /* 0x0003e2000b901d46 */
[----:B------:R-:W-:-:S02]  /*f1c0*/  IADD3 R40, P1, R4, UR9, RZ ;  /* 0x0000000904287c10 */ /* 0x000fc4000ff3e0ff */
[----:B------:R-:W-:Y:S01]  /*f1d0*/  IADD3.X R51, R47, UR5, RZ, P3, !PT ;  /* 0x000000052f337c10 */ /* 0x000fe20009ffe4ff */
[----:B------:R1:W-:Y:S01]  /*f1e0*/  LDGSTS.E.BYPASS.LTC128B.128 [R158+0x3800], [R46.64] ;  /* 0x038000002e9e7fae */ /* 0x0003e2000b901d46 */
[----:B------:R-:W-:Y:S02]  /*f1f0*/  IADD3.X R41, R5, UR5, RZ, P1, !PT ;  /* 0x0000000505297c10 */ /* 0x000fe40008ffe4ff */
[----:B------:R-:W-:Y:S01]  /*f200*/  IADD3 R48, P3, R50, UR9, RZ ;  /* 0x0000000932307c10 */ /* 0x000fe2000ff7e0ff */
[----:B------:R1:W-:Y:S01]  /*f210*/  LDGSTS.E.BYPASS.LTC128B.128 [R158+0x5800], [R4.64+0x40] ;  /* 0x05800040049e7fae */ /* 0x0003e2000b901d46 */
[----:B------:R-:W-:Y:S02]  /*f220*/  IADD3 R52, P1, R40, UR9, RZ ;  /* 0x0000000928347c10 */ /* 0x000fe4000ff3e0ff */
[----:B------:R-:W-:Y:S01]  /*f230*/  IADD3.X R49, R51, UR5, RZ, P3, !PT ;  /* 0x0000000533317c10 */ /* 0x000fe20009ffe4ff */
[----:B------:R1:W-:Y:S01]  /*f240*/  LDGSTS.E.BYPASS.LTC128B.128 [R158+0x7800], [R4.64+0x80] ;  /* 0x07800080049e7fae */ /* 0x0003e2000b901d46 */
[----:B------:R-:W-:-:S03]  /*f250*/  IADD3.X R53, R41, UR5, RZ, P1, !PT ;  /* 0x0000000529357c10 */ /* 0x000fc60008ffe4ff */
[----:B------:R1:W-:Y:S04]  /*f260*/  LDGSTS.E.BYPASS.LTC128B.128 [R158+0x4000], [R50.64] ;  /* 0x04000000329e7fae */ /* 0x0003e8000b901d46 */
[----:B------:R1:W-:Y:S04]  /*f270*/  LDGSTS.E.BYPASS.LTC128B.128 [R158+0x6000], [R40.64+0x40] ;  /* 0x06000040289e7fae */ /* 0x0003e8000b901d46 */
[----:B------:R1:W-:Y:S04]  /*f280*/  LDGSTS.E.BYPASS.LTC128B.128 [R158+0x8000], [R40.64+0x80] ;  /* 0x08000080289e7fae */ /* 0x0003e8000b901d46 */
[----:B------:R1:W-:Y:S04]  /*f290*/  LDGSTS.E.BYPASS.LTC128B.128 [R158+0x4800], [R48.64] ;  /* 0x04800000309e7fae */ /* 0x0003e8000b901d46 */
[----:B------:R1:W-:Y:S04]  /*f2a0*/  LDGSTS.E.BYPASS.LTC128B.128 [R158+0x6800], [R52.64+0x40] ;  /* 0x06800040349e7fae */ /* 0x0003e8000b901d46 */
[----:B------:R1:W-:Y:S04]  /*f2b0*/  LDGSTS.E.BYPASS.LTC128B.128 [R158+0x8800], [R52.64+0x80] ;  /* 0x08800080349e7fae */ /* 0x0003e8000b901d46 */
[----:B------:R-:W0:Y:S02]  /*f2c0*/  LDGDEPBAR ;  /* 0x00000000000079af */ /* 0x000e240000000000 */
.L_x_2019:
[----:B------:R-:W-:Y:S02]  /*f2d0*/  IMAD.IADD R0, R0, 0x1, R45 ;  /* 0x0000000100007824 */ /* 0x000fe400078e022d */
[----:B------:R-:W-:-:S03]  /*f2e0*/  IMAD.SHL.U32 R146, R3, 0x2, RZ ;  /* 0x0000000203927824 */ /* 0x000fc600078e00ff */
[C---:B------:R-:W-:Y:S01]  /*f2f0*/  IADD3 R2, R0.reuse, 0x1, RZ ;  /* 0x0000000100027810 */ /* 0x040fe20007ffe0ff */
[----:B------:R-:W-:Y:S01]  /*f300*/  IMAD R144, R43, 0x2, R146 ;  /* 0x000000022b907824 */ /* 0x000fe200078e0292 */
[----:B-1----:R-:W-:Y:S02]  /*f310*/  IADD3 R4, R0, 0x8, RZ ;  /* 0x0000000800047810 */ /* 0x002fe40007ffe0ff */
[CC--:B------:R-:W-:Y:S02]  /*f320*/  ISETP.GE.AND P4, PT, R2.reuse, R165.reuse, PT ;  /* 0x000000a50200720c */ /* 0x0c0fe40003f86270 */
[-C--:B------:R-:W-:Y:S01]  /*f330*/  ISETP.GE.AND P1, PT, R2, R166.reuse, PT ;  /* 0x000000a60200720c */ /* 0x080fe20003f26270 */
[----:B------:R-:W-:Y:S01]  /*f340*/  LDSM.16.MT88.4 R76, [R144+0x9000] ;  /* 0x00900000904c783b */ /* 0x000fe20000004200 */
[C---:B------:R-:W-:Y:S02]  /*f350*/  ISETP.GE.AND P3, PT, R4.reuse, R165, PT ;  /* 0x000000a50400720c */ /* 0x040fe40003f66270 */
[----:B------:R-:W-:-:S02]  /*f360*/  ISETP.GE.AND P5, PT, R4, R166, PT ;  /* 0x000000a60400720c */ /* 0x000fc40003fa6270 */
[C---:B------:R-:W-:Y:S02]  /*f370*/  IADD3 R2, R0.reuse, 0x9, RZ ;  /* 0x0000000900027810 */ /* 0x040fe40007ffe0ff */
[----:B------:R-:W-:Y:S02]  /*f380*/  IADD3 R4, R0, 0x10, RZ ;  /* 0x0000001000047810 */ /* 0x000fe40007ffe0ff */
[----:B------:R-:W-:Y:S02]  /*f390*/  FSEL R44, R32, -INF , !P3 ;  /* 0xff800000202c7808 */ /* 0x000fe40005800000 */
[----:B------:R-:W-:Y:S02]  /*f3a0*/  FSEL R46, R34, -INF , !P5 ;  /* 0xff800000222e7808 */ /* 0x000fe40006800000 */
[C---:B------:R-:W-:Y:S02]  /*f3b0*/  ISETP.GE.AND P6, PT, R2.reuse, R165, PT ;  /* 0x000000a50200720c */ /* 0x040fe40003fc6270 */
[----:B------:R-:W-:-:S02]  /*f3c0*/  ISETP.GE.AND P3, PT, R2, R166, PT ;  /* 0x000000a60200720c */ /* 0x000fc40003f66270 */
[----:B------:R-:W-:Y:S02]  /*f3d0*/  ISETP.GE.AND P5, PT, R4, R165, PT ;  /* 0x000000a50400720c */ /* 0x000fe40003fa6270 */
[----:B------:R-:W-:Y:S02]  /*f3e0*/  IADD3 R2, R0, 0x11, RZ ;  /* 0x0000001100027810 */ /* 0x000fe40007ffe0ff */
[----:B------:R-:W-:Y:S02]  /*f3f0*/  FSEL R68, R33, -INF , !P6 ;  /* 0xff80000021447808 */ /* 0x000fe40007000000 */
[----:B------:R-:W-:Y:S02]  /*f400*/  FSEL R40, R35, -INF , !P3 ;  /* 0xff80000023287808 */ /* 0x000fe40005800000 */
[----:B------:R-:W-:Y:S02]  /*f410*/  FSEL R42, R28, -INF , !P5 ;  /* 0xff8000001c2a7808 */ /* 0x000fe40006800000 */
        /* <DEDUP_REMOVED lines=29> */
[----:B------:R-:W-:Y:S01]  /*f5f0*/  FSEL R32, R16, -INF , !P5 ;  /* 0xff80000010207808 */ /* 0x000fe20006800000 */
[----:B------:R-:W-:Y:S01]  /*f600*/  LDSM.16.MT88.4 R20, [R144+0x9400] ;  /* 0x009400009014783b */ /* 0x000fe20000004200 */
        /* <DEDUP_REMOVED lines=8> */
[CC--:B------:R-:W-:Y:S01]  /*f690*/  ISETP.GE.AND P6, PT, R5.reuse, R165.reuse, PT ;  /* 0x000000a50500720c */ /* 0x0c0fe20003fc6270 */
[----:B------:R-:W-:Y:S01]  /*f6a0*/  LDSM.16.MT88.4 R16, [R146+0xb400] ;  /* 0x00b400009210783b */ /* 0x000fe20000004200 */
[----:B------:R-:W-:Y:S02]  /*f6b0*/  ISETP.GE.AND P3, PT, R5, R166, PT ;  /* 0x000000a60500720c */ /* 0x000fe40003f66270 */
[----:B------:R-:W-:Y:S02]  /*f6c0*/  ISETP.GE.AND P5, PT, R2, R165, PT ;  /* 0x000000a50200720c */ /* 0x000fe40003fa6270 */
[----:B------:R-:W-:Y:S02]  /*f6d0*/  IADD3 R5, R0, 0x38, RZ ;  /* 0x0000003800057810 */ /* 0x000fe40007ffe0ff */
[----:B------:R-:W-:-:S02]  /*f6e0*/  FSEL R198, R13, -INF , !P5 ;  /* 0xff8000000dc67808 */ /* 0x000fc40006800000 */
[C---:B------:R-:W-:Y:S02]  /*f6f0*/  ISETP.GE.AND P5, PT, R5.reuse, R166, PT ;  /* 0x000000a60500720c */ /* 0x040fe40003fa6270 */
[----:B------:R-:W-:Y:S02]  /*f700*/  FSEL R134, R14, -INF , !P3 ;  /* 0xff8000000e867808 */ /* 0x000fe40005800000 */
[----:B------:R-:W-:Y:S02]  /*f710*/  FSEL R192, R10, -INF , !P5 ;  /* 0xff8000000ac07808 */ /* 0x000fe40006800000 */
[CC--:B------:R-:W-:Y:S02]  /*f720*/  ISETP.GE.AND P5, PT, R0.reuse, R165.reuse, PT ;  /* 0x000000a50000720c */ /* 0x0c0fe40003fa6270 */
[----:B------:R-:W-:Y:S02]  /*f730*/  ISETP.GE.AND P3, PT, R5, R165, PT ;  /* 0x000000a50500720c */ /* 0x000fe40003f66270 */
[----:B------:R-:W-:-:S02]  /*f740*/  IADD3 R5, R0, 0x41, RZ ;  /* 0x0000004100057810 */ /* 0x000fc40007ffe0ff */
[----:B------:R-:W-:Y:S02]  /*f750*/  FSEL R36, R36, -INF , !P5 ;  /* 0xff80000024247808 */ /* 0x000fe40006800000 */
[----:B------:R-:W-:Y:S02]  /*f760*/  FSEL R10, R37, -INF , !P4 ;  /* 0xff800000250a7808 */ /* 0x000fe40006000000 */
[C---:B------:R-:W-:Y:S02]  /*f770*/  ISETP.GE.AND P5, PT, R5.reuse, R165, PT ;  /* 0x000000a50500720c */ /* 0x040fe40003fa6270 */
[----:B------:R-:W-:Y:S02]  /*f780*/  ISETP.GE.AND P4, PT, R5, R166, PT ;  /* 0x000000a60500720c */ /* 0x000fe40003f86270 */
[----:B------:R-:W-:Y:S02]  /*f790*/  FMNMX.FTZ R5, R36, R10, !PT ;  /* 0x0000000a24057209 */ /* 0x000fe40007810000 */
[----:B------:R-:W-:-:S02]  /*f7a0*/  FSEL R28, R12, -INF , !P6 ;  /* 0xff8000000c1c7808 */ /* 0x000fc40007000000 */
[-C--:B------:R-:W-:Y:S02]  /*f7b0*/  ISETP.GE.AND P6, PT, R2, R166.reuse, PT ;  /* 0x000000a60200720c */ /* 0x080fe40003fc6270 */
[----:B------:R-:W-:Y:S02]  /*f7c0*/  IADD3 R2, R0, 0x39, RZ ;  /* 0x0000003900027810 */ /* 0x000fe40007ffe0ff */
[----:B------:R-:W-:Y:S02]  /*f7d0*/  FSEL R190, R113, -INF , !P5 ;  /* 0xff80000071be7808 */ /* 0x000fe40006800000 */
[----:B------:R-:W-:Y:S02]  /*f7e0*/  FMNMX.FTZ R5, R44, R5, !PT ;  /* 0x000000052c057209 */ /* 0x000fe40007810000 */
[----:B------:R-:W-:Y:S02]  /*f7f0*/  ISETP.GE.AND P5, PT, R0, R166, PT ;  /* 0x000000a60000720c */ /* 0x000fe40003fa6270 */
[----:B------:R-:W-:-:S02]  /*f800*/  FSEL R24, R8, -INF , !P3 ;  /* 0xff80000008187808 */ /* 0x000fc40005800000 */
[----:B------:R-:W-:Y:S02]  /*f810*/  ISETP.GE.AND P3, PT, R2, R166, PT ;  /* 0x000000a60200720c */ /* 0x000fe40003f66270 */
[----:B------:R-:W-:Y:S02]  /*f820*/  FMNMX.FTZ R5, R68, R5, !PT ;  /* 0x0000000544057209 */ /* 0x000fe40007810000 */
[----:B------:R-:W-:Y:S02]  /*f830*/  FSEL R8, R39, -INF , !P1 ;  /* 0xff80000027087808 */ /* 0x000fe40004800000 */
[----:B------:R-:W-:Y:S02]  /*f840*/  FSEL R38, R38, -INF , !P5 ;  /* 0xff80000026267808 */ /* 0x000fe40006800000 */
        /* <DEDUP_REMOVED lines=19> */
[----:B------:R-:W-:-:S02]  /*f980*/  FSEL R128, R15, -INF , !P6 ;  /* 0xff8000000f807808 */ /* 0x000fc40007000000 */
[----:B------:R-:W-:Y:S02]  /*f990*/  ISETP.GE.AND P6, PT, R2, R165, PT ;  /* 0x000000a50200720c */ /* 0x000fe40003fc6270 */
[----:B------:R-:W-:Y:S02]  /*f9a0*/  IADD3 R2, R0, 0x40, RZ ;  /* 0x0000004000027810 */ /* 0x000fe40007ffe0ff */
[----:B------:R-:W-:Y:S02]  /*f9b0*/  FMNMX.FTZ R13, R198, R13, !PT ;  /* 0x0000000dc60d7209 */ /* 0x000fe40007810000 */
[----:B------:R-:W-:Y:S02]  /*f9c0*/  FMNMX.FTZ R11, R200, R11, !PT ;  /* 0x0000000bc80b7209 */ /* 0x000fe40007810000 */
[----:B------:R-:W-:Y:S02]  /*f9d0*/  FSEL R196, R9, -INF , !P6 ;  /* 0xff80000009c47808 */ /* 0x000fe40007000000 */
        /* <DEDUP_REMOVED lines=10> */
[----:B------:R-:W-:Y:S02]  /*fa80*/  FMNMX.FTZ R11, R134, R11, !PT ;  /* 0x0000000b860b7209 */ /* 0x000fe40007810000 */
[----:B------:R-:W-:Y:S02]  /*fa90*/  IADD3 R2, R0, 0x49, RZ ;  /* 0x0000004900027810 */ /* 0x000fe40007ffe0ff */
[----:B------:R-:W-:-:S02]  /*faa0*/  FMNMX.FTZ R13, R176, R13, !PT ;  /* 0x0000000db00d7209 */ /* 0x000fc40007810000 */
[----:B------:R-:W-:Y:S02]  /*fab0*/  FSEL R180, R115, -INF , !P4 ;  /* 0xff80000073b47808 */ /* 0x000fe40006000000 */
[----:B------:R-:W-:Y:S02]  /*fac0*/  FMNMX.FTZ R11, R128, R11, !PT ;  /* 0x0000000b800b7209 */ /* 0x000fe40007810000 */
[C---:B------:R-:W-:Y:S02]  /*fad0*/  ISETP.GE.AND P1, PT, R2.reuse, R165, PT ;  /* 0x000000a50200720c */ /* 0x040fe40003f26270 */
[----:B------:R-:W-:Y:S02]  /*fae0*/  ISETP.GE.AND P4, PT, R2, R166, PT ;  /* 0x000000a60200720c */ /* 0x000fe40003f86270 */
[C---:B------:R-:W-:Y:S02]  /*faf0*/  IADD3 R7, R0.reuse, 0x50, RZ ;  /* 0x0000005000077810 */ /* 0x040fe40007ffe0ff */
[----:B------:R-:W-:-:S02]  /*fb00*/  IADD3 R2, R0, 0x51, RZ ;  /* 0x0000005100027810 */ /* 0x000fc40007ffe0ff */
[----:B------:R-:W-:Y:S02]  /*fb10*/  FSEL R188, R108, -INF , !P6 ;  /* 0xff8000006cbc7808 */ /* 0x000fe40007000000 */
[----:B------:R-:W-:Y:S02]  /*fb20*/  FMNMX.FTZ R13, R190, R13, !PT ;  /* 0x0000000dbe0d7209 */ /* 0x000fe40007810000 */
[----:B------:R-:W-:Y:S02]  /*fb30*/  FMNMX.FTZ R11, R192, R11, !PT ;  /* 0x0000000bc00b7209 */ /* 0x000fe40007810000 */
[----:B------:R-:W-:Y:S02]  /*fb40*/  FSEL R178, R109, -INF , !P1 ;  /* 0xff8000006db27808 */ /* 0x000fe40004800000 */
[-C--:B------:R-:W-:Y:S02]  /*fb50*/  ISETP.GE.AND P6, PT, R7, R165.reuse, PT ;  /* 0x000000a50700720c */ /* 0x080fe40003fc6270 */
[----:B------:R-:W-:-:S02]  /*fb60*/  ISETP.GE.AND P5, PT, R2, R165, PT ;  /* 0x000000a50200720c */ /* 0x000fc40003fa6270 */
[----:B------:R-:W-:Y:S02]  /*fb70*/  ISETP.GE.AND P1, PT, R2, R166, PT ;  /* 0x000000a60200720c */ /* 0x000fe40003f26270 */
[----:B------:R-:W-:Y:S02]  /*fb80*/  IADD3 R2, R0, 0x58, RZ ;  /* 0x0000005800027810 */ /* 0x000fe40007ffe0ff */
[----:B------:R-:W-:Y:S02]  /*fb90*/  FMNMX.FTZ R13, R188, R13, !PT ;  /* 0x0000000dbc0d7209 */ /* 0x000fe40007810000 */
[----:B------:R-:W-:Y:S02]  /*fba0*/  FMNMX.FTZ R11, R194, R11, !PT ;  /* 0x0000000bc20b7209 */ /* 0x000fe40007810000 */
[----:B------:R-:W-:Y:S02]  /*fbb0*/  FSEL R184, R110, -INF , !P3 ;  /* 0xff8000006eb87808 */ /* 0x000fe40005800000 */
[----:B------:R-:W-:-:S02]  /*fbc0*/  FSEL R186, R111, -INF , !P4 ;  /* 0xff8000006fba7808 */ /* 0x000fc40006000000 */
[----:B------:R-:W-:Y:S01]  /*fbd0*/  FSEL R172, R104, -INF , !P6 ;  /* 0xff80000068ac7808 */ /* 0x000fe20007000000 */
[----:B------:R-:W-:Y:S01]  /*fbe0*/  LDSM.16.MT88.4 R108, [R144+0xb000] ;  /* 0x00b00000906c783b */ /* 0x000fe20000004200 */
[-C--:B------:R-:W-:Y:S02]  /*fbf0*/  ISETP.GE.AND P3, PT, R7, R166.reuse, PT ;  /* 0x000000a60700720c */ /* 0x080fe40003f66270 */
[C---:B------:R-:W-:Y:S02]  /*fc00*/  ISETP.GE.AND P4, PT, R2.reuse, R165, PT ;  /* 0x000000a50200720c */ /* 0x040fe40003f86270 */
[----:B------:R-:W-:Y:S02]  /*fc10*/  ISETP.GE.AND P6, PT, R2, R166, PT ;  /* 0x000000a60200720c */ /* 0x000fe40003fc6270 */
[----:B------:R-:W-:Y:S02]  /*fc20*/  FMNMX.FTZ R13, R178, R13, !PT ;  /* 0x0000000db20d7209 */ /* 0x000fe40007810000 */
[----:B------:R-:W-:-:S02]  /*fc30*/  IADD3 R2, R0, 0x59, RZ ;  /* 0x0000005900027810 */ /* 0x000fc40007ffe0ff */
[----:B------:R-:W-:Y:S02]  /*fc40*/  FMNMX.FTZ R11, R182, R11, !PT ;  /* 0x0000000bb60b7209 */ /* 0x000fe40007810000 */
[----:B------:R-:W-:Y:S02]  /*fc50*/  FSEL R156, R106, -INF , !P3 ;  /* 0xff8000006a9c7808 */ /* 0x000fe40005800000 */
[----:B------:R-:W-:Y:S02]  /*fc60*/  FSEL R174, R105, -INF , !P5 ;  /* 0xff80000069ae7808 */ /* 0x000fe40006800000 */
[----:B------:R-:W-:Y:S02]  /*fc70*/  FMNMX.FTZ R13, R172, R13, !PT ;  /* 0x0000000dac0d7209 */ /* 0x000fe40007810000 */
        /* <DEDUP_REMOVED lines=8> */
[C---:B------:R-:W-:Y:S02]  /*fd00*/  ISETP.GE.AND P1, PT, R2.reuse, R165, PT ;  /* 0x000000a50200720c */ /* 0x040fe40003f26270 */
[----:B------:R-:W-:Y:S02]  /*fd10*/  ISETP.GE.AND P4, PT, R2, R166, PT ;  /* 0x000000a60200720c */ /* 0x000fe40003f86270 */
[----:B------:R-:W-:Y:S02]  /*fd20*/  IADD3 R2, R0, 0x61, RZ ;  /* 0x0000006100027810 */ /* 0x000fe40007ffe0ff */
[----:B------:R-:W-:Y:S02]  /*fd30*/  FSEL R168, R125, -INF , !P3 ;  /* 0xff8000007da87808 */ /* 0x000fe40005800000 */
[----:B------:R-:W-:Y:S02]  /*fd40*/  FMNMX.FTZ R13, R170, R13, !PT ;  /* 0x0000000daa0d7209 */ /* 0x000fe40007810000 */
[----:B------:R-:W-:-:S02]  /*fd50*/  FMNMX.FTZ R11, R186, R11, !PT ;  /* 0x0000000bba0b7209 */ /* 0x000fc40007810000 */
[----:B------:R-:W-:Y:S02]  /*fd60*/  FSEL R140, R126, -INF , !P6 ;  /* 0xff8000007e8c7808 */ /* 0x000fe40007000000 */
[C---:B------:R-:W-:Y:S02]  /*fd70*/  ISETP.GE.AND P6, PT, R2.reuse, R165, PT ;  /* 0x000000a50200720c */ /* 0x040fe40003fc6270 */
[----:B------:R-:W-:Y:S02]  /*fd80*/  ISETP.GE.AND P3, PT, R2, R166, PT ;  /* 0x000000a60200720c */ /* 0x000fe40003f66270 */
[----:B------:R-:W-:Y:S02]  /*fd90*/  IADD3 R2, R0, 0x68, RZ ;  /* 0x0000006800027810 */ /* 0x000fe40007ffe0ff */
[----:B------:R-:W-:Y:S02]  /*fda0*/  FSEL R136, R96, -INF , !P1 ;  /* 0xff80000060887808 */ /* 0x000fe40004800000 */
[----:B------:R-:W-:-:S02]  /*fdb0*/  FMNMX.FTZ R13, R168, R13, !PT ;  /* 0x0000000da80d7209 */ /* 0x000fc40007810000 */
[----:B------:R-:W-:Y:S02]  /*fdc0*/  FMNMX.FTZ R11, R156, R11, !PT ;  /* 0x0000000b9c0b7209 */ /* 0x000fe40007810000 */
[----:B------:R-:W-:Y:S02]  /*fdd0*/  FSEL R142, R127, -INF , !P5 ;  /* 0xff8000007f8e7808 */ /* 0x000fe40006800000 */
[----:B------:R-:W-:Y:S02]  /*fde0*/  ISETP.GE.AND P5, PT, R2, R165, PT ;  /* 0x000000a50200720c */ /* 0x000fe40003fa6270 */
[----:B------:R-:W-:Y:S02]  /*fdf0*/  IADD3 R9, R0, 0x69, RZ ;  /* 0x0000006900097810 */ /* 0x000fe40007ffe0ff */
[----:B------:R-:W-:Y:S02]  /*fe00*/  FSEL R132, R97, -INF , !P6 ;  /* 0xff80000061847808 */ /* 0x000fe40007000000 */
[----:B------:R-:W-:-:S02]  /*fe10*/  FMNMX.FTZ R13, R136, R13, !PT ;  /* 0x0000000d880d7209 */ /* 0x000fc40007810000 */
[----:B------:R-:W-:Y:S02]  /*fe20*/  FMNMX.FTZ R11, R138, R11, !PT ;  /* 0x0000000b8a0b7209 */ /* 0x000fe40007810000 */
[----:B------:R-:W-:Y:S02]  /*fe30*/  FSEL R124, R98, -INF , !P4 ;  /* 0xff800000627c7808 */ /* 0x000fe40006000000 */
        /* <DEDUP_REMOVED lines=10> */
[----:B------:R-:W-:Y:S02]  /*fee0*/  ISETP.GE.AND P1, PT, R2, R166, PT ;  /* 0x000000a60200720c */ /* 0x000fe40003f26270 */
[----:B------:R-:W-:Y:S02]  /*fef0*/  IADD3 R2, R0, 0x78, RZ ;  /* 0x0000007800027810 */ /* 0x000fe40007ffe0ff */
[----:B------:R-:W-:Y:S02]  /*ff00*/  ISETP.GE.AND P4, PT, R5, R165, PT ;  /* 0x000000a50500720c */ /* 0x000fe40003f86270 */
[----:B------:R-:W-:Y:S02]  /*ff10*/  FSEL R66, R88, -INF , !P5 ;  /* 0xff80000058427808 */ /* 0x000fe40006800000 */
[----:B------:R-:W-:Y:S02]  /*ff20*/  FMNMX.FTZ R13, R126, R13, !PT ;  /* 0x0000000d7e0d7209 */ /* 0x000fe40007810000 */
[----:B------:R-:W-:-:S02]  /*ff30*/  FSEL R122, R99, -INF , !P3 ;  /* 0xff800000637a7808 */ /* 0x000fc40005800000 */
[----:B------:R-:W-:Y:S01]  /*ff40*/  FMNMX.FTZ R11, R124, R11, !PT ;  /* 0x0000000b7c0b7209 */ /* 0x000fe20007810000 */
[----:B------:R-:W-:Y:S01]  /*ff50*/  LDSM.16.MT88.4 R96, [R146+0xd000] ;  /* 0x00d000009260783b */ /* 0x000fe20000004200 */
        /* <DEDUP_REMOVED lines=31> */
[----:B-1----:R-:W-:-:S03]  /*10150*/  FMNMX.FTZ R9, R9, R12, !PT ;  /* 0x0000000c09097209 */ /* 0x002fc60007810000 */
[----:B------:R-:W-:Y:S04]  /*10160*/  LDSM.16.MT88.4 R12, [R144+0xb400] ;  /* 0x00b40000900c783b */ /* 0x000fe80000004200 */
[----:B------:R-:W1:Y:S01]  /*10170*/  SHFL.BFLY PT, R2, R9, 0x1, 0x1f ;  /* 0x0c201f0009027f89 */ /* 0x000e6200000e0000 */
[----:B--2---:R-:W-:-:S05]  /*10180*/  FMNMX.FTZ R5, R7, R0, !PT ;  /* 0x0000000007057209 */ /* 0x004fca0007810000 */
[----:B------:R-:W2:Y:S01]  /*10190*/  SHFL.BFLY PT, R0, R5, 0x1, 0x1f ;  /* 0x0c201f0005007f89 */ /* 0x000ea200000e0000 */
[----:B-1----:R-:W-:-:S04]  /*101a0*/  FMNMX.FTZ R2, R9, R2, !PT ;  /* 0x0000000209027209 */ /* 0x002fc80007810000 */
[C---:B------:R-:W-:Y:S01]  /*101b0*/  FSETP.NEU.FTZ.AND P1, PT, R2.reuse, -INF , PT ;  /* 0xff8000000200780b */ /* 0x040fe20003f3d000 */
[----:B------:R-:W-:-:S05]  /*101c0*/  FMUL.FTZ R51, R2, c[0x0][0x23c] ;  /* 0x00008f0002337a20 */ /* 0x000fca0000410000 */
[----:B------:R-:W-:-:S05]  /*101d0*/  FSEL R51, R51, RZ, P1 ;  /* 0x000000ff33337208 */ /* 0x000fca0000800000 */
[--C-:B------:R-:W-:Y:S02]  /*101e0*/  FFMA.FTZ R47, R44, c[0x0][0x23c], -R51.reuse ;  /* 0x00008f002c2f7a23 */ /* 0x100fe40000010833 */
[--C-:B------:R-:W-:Y:S01]  /*101f0*/  FFMA.FTZ R44, R68, c[0x0][0x23c], -R51.reuse ;  /* 0x00008f00442c7a23 */ /* 0x100fe20000010833 */
[----:B--2---:R-:W-:Y:S01]  /*10200*/  FMNMX.FTZ R0, R5, R0, !PT ;  /* 0x0000000005007209 */ /* 0x004fe20007810000 */
[----:B------:R-:W1:Y:S01]  /*10210*/  LDSM.16.MT88.4 R68, [R146+0x9000] ;  /* 0x009000009244783b */ /* 0x000e620000004200 */
[--C-:B------:R-:W-:Y:S01]  /*10220*/  FFMA.FTZ R58, R36, c[0x0][0x23c], -R51.reuse ;  /* 0x00008f00243a7a23 */ /* 0x100fe20000010833 */
[----:B------:R-:W-:Y:S01]  /*10230*/  MUFU.EX2 R47, R47 ;  /* 0x0000002f002f7308 */ /* 0x000fe20000000800 */
[C---:B------:R-:W-:Y:S01]  /*10240*/  FSETP.NEU.FTZ.AND P1, PT, R0.reuse, -INF , PT ;  /* 0xff8000000000780b */ /* 0x040fe20003f3d000 */
[----:B------:R-:W-:Y:S02]  /*10250*/  FMUL.FTZ R45, R0, c[0x0][0x23c] ;  /* 0x00008f00002d7a20 */ /* 0x000fe40000410000 */
[----:B------:R-:W-:-:S02]  /*10260*/  FFMA.FTZ R49, R10, c[0x0][0x23c], -R51 ;  /* 0x00008f000a317a23 */ /* 0x000fc40000010833 */
[--C-:B------:R-:W-:Y:S01]  /*10270*/  FFMA.FTZ R43, R42, c[0x0][0x23c], -R51.reuse ;  /* 0x00008f002a2b7a23 */ /* 0x100fe20000010833 */
[----:B------:R-:W-:Y:S01]  /*10280*/  FSEL R45, R45, RZ, P1 ;  /* 0x000000ff2d2d7208 */ /* 0x000fe20000800000 */
[--C-:B------:R-:W-:Y:S01]  /*10290*/  FFMA.FTZ R42, R6, c[0x0][0x23c], -R51.reuse ;  /* 0x00008f00062a7a23 */ /* 0x100fe20000010833 */
[----:B------:R-:W-:Y:S01]  /*102a0*/  MUFU.EX2 R58, R58 ;  /* 0x0000003a003a7308 */ /* 0x000fe20000000800 */
[----:B------:R-:W-:Y:S02]  /*102b0*/  FFMA.FTZ R35, R74, c[0x0][0x23c], -R51 ;  /* 0x00008f004a237a23 */ /* 0x000fe40000010833 */
[--C-:B------:R-:W-:Y:S02]  /*102c0*/  FFMA.FTZ R116, R38, c[0x0][0x23c], -R45.reuse ;  /* 0x00008f0026747a23 */ /* 0x100fe4000001082d */
[--C-:B------:R-:W-:Y:S02]  /*102d0*/  FFMA.FTZ R53, R8, c[0x0][0x23c], -R45.reuse ;  /* 0x00008f0008357a23 */ /* 0x100fe4000001082d */
[--C-:B------:R-:W-:Y:S01]  /*102e0*/  FFMA.FTZ R46, R46, c[0x0][0x23c], -R45.reuse ;  /* 0x00008f002e2e7a23 */ /* 0x100fe2000001082d */
[----:B------:R-:W2:Y:S01]  /*102f0*/  MUFU.EX2 R49, R49 ;  /* 0x0000003100317308 */ /* 0x000ea20000000800 */
[----:B------:R-:W-:Y:S01]  /*10300*/  FFMA.FTZ R41, R40, c[0x0][0x23c], -R45 ;  /* 0x00008f0028297a23 */ /* 0x000fe2000001082d */
[----:B------:R-:W-:Y:S01]  /*10310*/  LDSM.16.MT88.4 R8, [R146+0x9400] ;  /* 0x009400009208783b */ /* 0x000fe20000004200 */
[----:B------:R-:W-:-:S02]  /*10320*/  FFMA.FTZ R40, R4, c[0x0][0x23c], -R51 ;  /* 0x00008f0004287a23 */ /* 0x000fc40000010833 */
[--C-:B------:R-:W-:Y:S01]  /*10330*/  FFMA.FTZ R39, R72, c[0x0][0x23c], -R45.reuse ;  /* 0x00008f0048277a23 */ /* 0x100fe2000001082d */
[----:B------:R-:W3:Y:S01]  /*10340*/  LDSM.16.MT88.4 R4, [R144+0xd000] ;  /* 0x00d000009004783b */ /* 0x000ee20000004200 */
[--C-:B------:R-:W-:Y:S01]  /*10350*/  FFMA.FTZ R38, R82, c[0x0][0x23c], -R45.reuse ;  /* 0x00008f0052267a23 */ /* 0x100fe2000001082d */
[----:B------:R-:W4:Y:S01]  /*10360*/  MUFU.EX2 R44, R44 ;  /* 0x0000002c002c7308 */ /* 0x000f220000000800 */
[--C-:B------:R-:W-:Y:S02]  /*10370*/  FFMA.FTZ R37, R80, c[0x0][0x23c], -R45.reuse ;  /* 0x00008f0050257a23 */ /* 0x100fe4000001082d */
[--C-:B------:R-:W-:Y:S02]  /*10380*/  FFMA.FTZ R34, R34, c[0x0][0x23c], -R45.reuse ;  /* 0x00008f0022227a23 */ /* 0x100fe4000001082d */
[--C-:B------:R-:W-:Y:S02]  /*10390*/  FFMA.FTZ R33, R30, c[0x0][0x23c], -R45.reuse ;  /* 0x00008f001e217a23 */ /* 0x100fe4000001082d */
[----:B------:R-:W-:Y:S01]  /*103a0*/  FFMA.FTZ R30, R26, c[0x0][0x23c], -R45 ;  /* 0x00008f001a1e7a23 */ /* 0x000fe2000001082d */
[----:B------:R-:W-:Y:S01]  /*103b0*/  MUFU.EX2 R116, R116 ;  /* 0x0000007400747308 */ /* 0x000fe20000000800 */
[----:B--2---:R-:W-:Y:S01]  /*103c0*/  F2FP.PACK_AB R100, R49, R58 ;  /* 0x0000003a3164723e */ /* 0x004fe200000000ff */
[----:B------:R-:W-:-:S02]  /*103d0*/  FFMA.FTZ R36, R206, c[0x0][0x23c], -R51 ;  /* 0x00008f00ce247a23 */ /* 0x000fc40000010833 */
[--C-:B------:R-:W-:Y:S02]  /*103e0*/  FFMA.FTZ R31, R208, c[0x0][0x23c], -R51.reuse ;  /* 0x00008f00d01f7a23 */ /* 0x100fe40000010833 */
[--C-:B------:R-:W-:Y:S02]  /*103f0*/  FFMA.FTZ R32, R32, c[0x0][0x23c], -R51.reuse ;  /* 0x00008f0020207a23 */ /* 0x100fe40000010833 */
[----:B------:R-:W2:Y:S01]  /*10400*/  MUFU.EX2 R53, R53 ;  /* 0x0000003500357308 */ /* 0x000ea20000000800 */
[----:B----4-:R-:W-:Y:S01]  /*10410*/  F2FP.PACK_AB R102, R44, R47 ;  /* 0x0000002f2c66723e */ /* 0x010fe200000000ff */
        /* <DEDUP_REMOVED lines=18> */
[----:B----4-:R-:W-:Y:S01]  /*10540*/  F2FP.PACK_AB R103, R41, R46 ;  /* 0x0000002e2967723e */ /* 0x010fe200000000ff */
[----:B------:R-:W2:Y:S01]  /*10550*/  MUFU.EX2 R42, R42 ;  /* 0x0000002a002a7308 */ /* 0x000ea20000000800 */
        /* <DEDUP_REMOVED lines=23> */
[----:B------:R-:W1:Y:S01]  /*106d0*/  MUFU.EX2 R38, R38 ;  /* 0x0000002600267308 */ /* 0x000e620000000800 */
        /* <DEDUP_REMOVED lines=8> */
[----:B------:R-:W-:Y:S01]  /*10760*/  FADD.FTZ R53, R116, R53 ;  /* 0x0000003574357221 */ /* 0x000fe20000010000 */
[----:B------:R-:W-:Y:S01]  /*10770*/  HMMA.16816.F32 R80, R100, R84, RZ ;  /* 0x000000546450723c */ /* 0x000fe200000018ff */
[--C-:B------:R-:W-:Y:S01]  /*10780*/  FFMA.FTZ R52, R52, c[0x0][0x23c], -R45.reuse ;  /* 0x00008f0034347a23 */ /* 0x100fe2000001082d */
[----:B------:R-:W4:Y:S01]  /*10790*/  MUFU.EX2 R34, R34 ;  /* 0x0000002200227308 */ /* 0x000f220000000800 */
[----:B------:R-:W-:-:S02]  /*107a0*/  FFMA.FTZ R49, R50, c[0x0][0x23c], -R45 ;  /* 0x00008f0032317a23 */ /* 0x000fc4000001082d */
[----:B------:R-:W-:Y:S02]  /*107b0*/  FADD.FTZ R47, R47, R58 ;  /* 0x0000003a2f2f7221 */ /* 0x000fe40000010000 */
[----:B------:R-:W-:Y:S01]  /*107c0*/  FFMA.FTZ R157, R60, c[0x0][0x23c], -R51 ;  /* 0x00008f003c9d7a23 */ /* 0x000fe20000010833 */
[C---:B------:R-:W-:Y:S01]  /*107d0*/  HMMA.16816.F32 R92, R100.reuse, R96, RZ ;  /* 0x00000060645c723c */ /* 0x040fe200000018ff */
[----:B------:R-:W-:Y:S01]  /*107e0*/  FADD.FTZ R44, R44, R47 ;  /* 0x0000002f2c2c7221 */ /* 0x000fe20000010000 */
[----:B------:R-:W-:Y:S01]  /*107f0*/  MUFU.EX2 R36, R36 ;  /* 0x0000002400247308 */ /* 0x000fe20000000800 */
[--C-:B------:R-:W-:Y:S02]  /*10800*/  FFMA.FTZ R66, R66, c[0x0][0x23c], -R51.reuse ;  /* 0x00008f0042427a23 */ /* 0x100fe40000010833 */
[--C-:B------:R-:W-:Y:S02]  /*10810*/  FFMA.FTZ R64, R64, c[0x0][0x23c], -R51.reuse ;  /* 0x00008f0040407a23 */ /* 0x100fe40000010833 */
[----:B------:R-:W-:Y:S01]  /*10820*/  FFMA.FTZ R62, R62, c[0x0][0x23c], -R51 ;  /* 0x00008f003e3e7a23 */ /* 0x000fe20000010833 */
[C---:B------:R-:W-:Y:S02]  /*10830*/  HMMA.16816.F32 R76, R100.reuse, R78, RZ ;  /* 0x0000004e644c723c */ /* 0x040fe400000018ff */
[----:B------:R-:W5:Y:S06]  /*10840*/  MUFU.EX2 R31, R31 ;  /* 0x0000001f001f7308 */ /* 0x000f6c0000000800 */
[C---:B------:R-:W-:Y:S02]  /*10850*/  HMMA.16816.F32 R84, R100.reuse, R86, RZ ;  /* 0x000000566454723c */ /* 0x040fe400000018ff */
[----:B------:R-:W-:Y:S06]  /*10860*/  MUFU.EX2 R32, R32 ;  /* 0x0000002000207308 */ /* 0x000fec0000000800 */
[C---:B------:R-:W-:Y:S02]  /*10870*/  HMMA.16816.F32 R96, R100.reuse, R98, RZ ;  /* 0x000000626460723c */ /* 0x040fe400000018ff */
[----:B------:R-:W4:Y:S06]  /*10880*/  MUFU.EX2 R27, R27 ;  /* 0x0000001b001b7308 */ /* 0x000f2c0000000800 */
[C---:B---3--:R-:W-:Y:S02]  /*10890*/  HMMA.16816.F32 R104, R100.reuse, R4, RZ ;  /* 0x000000046468723c */ /* 0x048fe400000018ff */
[----:B------:R-:W-:Y:S05]  /*108a0*/  MUFU.EX2 R33, R33 ;  /* 0x0000002100217308 */ /* 0x000fea0000000800 */
[----:B--2---:R-:W-:Y:S01]  /*108b0*/  F2FP.PACK_AB R4, R42, R43 ;  /* 0x0000002b2a04723e */ /* 0x004fe200000000ff */
[----:B------:R-:W-:Y:S01]  /*108c0*/  HMMA.16816.F32 R100, R100, R6, RZ ;  /* 0x000000066464723c */ /* 0x000fe200000018ff */
[----:B-1----:R-:W-:Y:S01]  /*108d0*/  F2FP.PACK_AB R5, R38, R39 ;  /* 0x000000272605723e */ /* 0x002fe200000000ff */
[----:B------:R-:W1:Y:S05]  /*108e0*/  MUFU.EX2 R30, R30 ;  /* 0x0000001e001e7308 */ /* 0x000e6a0000000800 */
[----:B------:R-:W-:-:S02]  /*108f0*/  F2FP.PACK_AB R6, R35, R40 ;  /* 0x000000282306723e */ /* 0x000fc400000000ff */
[----:B----4-:R-:W-:Y:S01]  /*10900*/  F2FP.PACK_AB R7, R34, R37 ;  /* 0x000000252207723e */ /* 0x010fe200000000ff */
        /* <DEDUP_REMOVED lines=8> */
[C---:B------:R-:W-:Y:S01]  /*10990*/  HMMA.16816.F32 R108, R4.reuse, R14, R108 ;  /* 0x0000000e046c723c */ /* 0x040fe2000000186c */
[----:B------:R-:W1:Y:S01]  /*109a0*/  LDSM.16.MT88.4 R12, [R144+0xd400] ;  /* 0x00d40000900c783b */ /* 0x000e620000004200 */
[----:B------:R-:W-:Y:S06]  /*109b0*/  MUFU.EX2 R24, R24 ;  /* 0x0000001800187308 */ /* 0x000fec0000000800 */
[C---:B------:R-:W-:Y:S02]  /*109c0*/  HMMA.16816.F32 R72, R4.reuse, R20, R72 ;  /* 0x000000140448723c */ /* 0x040fe40000001848 */
[----:B------:R-:W1:Y:S06]  /*109d0*/  MUFU.EX2 R3, R3 ;  /* 0x0000000300037308 */ /* 0x000e6c0000000800 */
        /* <DEDUP_REMOVED lines=15> */
[----:B------:R-:W-:Y:S01]  /*10ad0*/  HMMA.16816.F32 R84, R4, R18, R84 ;  /* 0x000000120454723c */ /* 0x000fe20000001854 */
[----:B------:R-:W4:Y:S01]  /*10ae0*/  LDSM.16.MT88.4 R16, [R146+0xb800] ;  /* 0x00b800009210783b */ /* 0x000f220000004200 */
[----:B------:R-:W-:Y:S05]  /*10af0*/  MUFU.EX2 R63, R63 ;  /* 0x0000003f003f7308 */ /* 0x000fea0000000800 */
[----:B-----5:R-:W-:-:S02]  /*10b00*/  F2FP.PACK_AB R4, R31, R36 ;  /* 0x000000241f04723e */ /* 0x020fc400000000ff */
[----:B------:R-:W-:Y:S01]  /*10b10*/  F2FP.PACK_AB R6, R27, R32 ;  /* 0x000000201b06723e */ /* 0x000fe200000000ff */
[----:B------:R-:W5:Y:S01]  /*10b20*/  MUFU.EX2 R178, R178 ;  /* 0x000000b200b27308 */ /* 0x000f620000000800 */
        /* <DEDUP_REMOVED lines=8> */
[C---:B-1----:R-:W-:Y:S06]  /*10bb0*/  HMMA.16816.F32 R88, R4.reuse, R12, R88 ;  /* 0x0000000c0458723c */ /* 0x042fec0000001858 */
[----:B------:R-:W1:Y:S02]  /*10bc0*/  MUFU.EX2 R65, R65 ;  /* 0x0000004100417308 */ /* 0x000e640000000800 */
[C---:B------:R-:W-:Y:S01]  /*10bd0*/  HMMA.16816.F32 R108, R4.reuse, R14, R108 ;  /* 0x0000000e046c723c */ /* 0x040fe2000000186c */
[----:B------:R-:W1:Y:S05]  /*10be0*/  LDSM.16.MT88.4 R12, [R144+0xd800] ;  /* 0x00d80000900c783b */ /* 0x000e6a0000004200 */
[----:B------:R-:W-:Y:S02]  /*10bf0*/  MUFU.EX2 R172, R172 ;  /* 0x000000ac00ac7308 */ /* 0x000fe40000000800 */
[C---:B------:R-:W-:Y:S06]  /*10c00*/  HMMA.16816.F32 R72, R4.reuse, R20, R72 ;  /* 0x000000140448723c */ /* 0x040fec0000001848 */
[----:B------:R-:W1:Y:S02]  /*10c10*/  MUFU.EX2 R117, R117 ;  /* 0x0000007500757308 */ /* 0x000e640000000800 */
[C---:B------:R-:W-:Y:S01]  /*10c20*/  HMMA.16816.F32 R76, R4.reuse, R22, R76 ;  /* 0x00000016044c723c */ /* 0x040fe2000000184c */
[----:B------:R-:W-:Y:S05]  /*10c30*/  LDSM.16.MT88.4 R20, [R144+0x9c00] ;  /* 0x009c00009014783b */ /* 0x000fea0000004200 */
[----:B------:R-:W-:Y:S02]  /*10c40*/  MUFU.EX2 R119, R119 ;  /* 0x0000007700777308 */ /* 0x000fe40000000800 */
[C---:B----4-:R-:W-:Y:S06]  /*10c50*/  HMMA.16816.F32 R80, R4.reuse, R16, R80 ;  /* 0x000000100450723c */ /* 0x050fec0000001850 */
[----:B------:R-:W4:Y:S02]  /*10c60*/  MUFU.EX2 R168, R168 ;  /* 0x000000a800a87308 */ /* 0x000f240000000800 */
        /* <DEDUP_REMOVED lines=9> */
[----:B------:R-:W1:Y:S02]  /*10d00*/  MUFU.EX2 R121, R121 ;  /* 0x0000007900797308 */ /* 0x000e640000000800 */
[----:B------:R-:W-:Y:S01]  /*10d10*/  HMMA.16816.F32 R84, R4, R18, R84 ;  /* 0x000000120454723c */ /* 0x000fe20000001854 */
[----:B------:R-:W2:Y:S05]  /*10d20*/  LDSM.16.MT88.4 R16, [R146+0xbc00] ;  /* 0x00bc00009210783b */ /* 0x000eaa0000004200 */
[----:B------:R-:W-:Y:S01]  /*10d30*/  MUFU.EX2 R136, R136 ;  /* 0x0000008800887308 */ /* 0x000fe20000000800 */
[----:B------:R-:W-:-:S02]  /*10d40*/  F2FP.PACK_AB R4, R25, R28 ;  /* 0x0000001c1904723e */ /* 0x000fc400000000ff */
[----:B------:R-:W-:Y:S02]  /*10d50*/  F2FP.PACK_AB R6, R3, R24 ;  /* 0x000000180306723e */ /* 0x000fe400000000ff */
[----:B------:R-:W-:Y:S02]  /*10d60*/  F2FP.PACK_AB R5, R59, R134 ;  /* 0x000000863b05723e */ /* 0x000fe400000000ff */
[----:B------:R-:W-:Y:S01]  /*10d70*/  F2FP.PACK_AB R7, R55, R128 ;  /* 0x000000803707723e */ /* 0x000fe200000000ff */
        /* <DEDUP_REMOVED lines=11> */
[C---:B------:R-:W-:Y:S02]  /*10e30*/  HMMA.16816.F32 R72, R4.reuse, R20, R72 ;  /* 0x000000140448723c */ /* 0x040fe40000001848 */
[----:B------:R-:W-:Y:S06]  /*10e40*/  MUFU.EX2 R120, R120 ;  /* 0x0000007800787308 */ /* 0x000fec0000000800 */
[C---:B------:R-:W-:Y:S01]  /*10e50*/  HMMA.16816.F32 R76, R4.reuse, R22, R76 ;  /* 0x00000016044c723c */ /* 0x040fe2000000184c */
[----:B------:R-:W-:Y:S01]  /*10e60*/  LDSM.16.MT88.4 R20, [R144+0xa000] ;  /* 0x00a000009014783b */ /* 0x000fe20000004200 */
[----:B------:R-:W1:Y:S06]  /*10e70*/  MUFU.EX2 R131, R131 ;  /* 0x0000008300837308 */ /* 0x000e6c0000000800 */
[C---:B--2---:R-:W-:Y:S02]  /*10e80*/  HMMA.16816.F32 R80, R4.reuse, R16, R80 ;  /* 0x000000100450723c */ /* 0x044fe40000001850 */
[----:B------:R-:W-:Y:S06]  /*10e90*/  MUFU.EX2 R157, R157 ;  /* 0x0000009d009d7308 */ /* 0x000fec0000000800 */
[C---:B---3--:R-:W-:Y:S02]  /*10ea0*/  HMMA.16816.F32 R92, R4.reuse, R8, R92 ;  /* 0x00000008045c723c */ /* 0x048fe4000000185c */
[----:B------:R-:W-:Y:S06]  /*10eb0*/  MUFU.EX2 R52, R52 ;  /* 0x0000003400347308 */ /* 0x000fec0000000800 */
[C---:B------:R-:W-:Y:S01]  /*10ec0*/  HMMA.16816.F32 R96, R4.reuse, R10, R96 ;  /* 0x0000000a0460723c */ /* 0x040fe20000001860 */
[----:B------:R-:W2:Y:S01]  /*10ed0*/  LDSM.16.MT88.4 R8, [R146+0xa000] ;  /* 0x00a000009208783b */ /* 0x000ea20000004200 */
[----:B------:R-:W-:Y:S06]  /*10ee0*/  MUFU.EX2 R49, R49 ;  /* 0x0000003100317308 */ /* 0x000fec0000000800 */
[C---:B-1----:R-:W-:Y:S08]  /*10ef0*/  HMMA.16816.F32 R104, R4.reuse, R12, R104 ;  /* 0x0000000c0468723c */ /* 0x042ff00000001868 */
[C---:B------:R-:W-:Y:S01]  /*10f00*/  HMMA.16816.F32 R100, R4.reuse, R14, R100 ;  /* 0x0000000e0464723c */ /* 0x040fe20000001864 */
[----:B------:R-:W1:Y:S07]  /*10f10*/  LDSM.16.MT88.4 R12, [R144+0xc000] ;  /* 0x00c00000900c783b */ /* 0x000e6e0000004200 */
[----:B------:R-:W-:Y:S01]  /*10f20*/  HMMA.16816.F32 R84, R4, R18, R84 ;  /* 0x000000120454723c */ /* 0x000fe20000001854 */
[----:B------:R-:W3:Y:S06]  /*10f30*/  LDSM.16.MT88.4 R16, [R146+0xc000] ;  /* 0x00c000009210783b */ /* 0x000eec0000004200 */
[----:B------:R-:W-:-:S02]  /*10f40*/  F2FP.PACK_AB R4, R61, R176 ;  /* 0x000000b03d04723e */ /* 0x000fc400000000ff */
[----:B-----5:R-:W-:Y:S02]  /*10f50*/  F2FP.PACK_AB R6, R178, R63 ;  /* 0x0000003fb206723e */ /* 0x020fe400000000ff */
[----:B------:R-:W-:Y:S02]  /*10f60*/  F2FP.PACK_AB R5, R67, R182 ;  /* 0x000000b64305723e */ /* 0x000fe400000000ff */
[----:B------:R-:W-:-:S07]  /*10f70*/  F2FP.PACK_AB R7, R65, R180 ;  /* 0x000000b44107723e */ /* 0x000fce00000000ff */
[C---:B--2---:R-:W-:Y:S08]  /*10f80*/  HMMA.16816.F32 R112, R4.reuse, R8, R112 ;  /* 0x000000080470723c */ /* 0x044ff00000001870 */
        /* <DEDUP_REMOVED lines=8> */
[C---:B---3--:R-:W-:Y:S08]  /*11010*/  HMMA.16816.F32 R80, R4.reuse, R16, R80 ;  /* 0x000000100450723c */ /* 0x048ff00000001850 */
[C---:B--2---:R-:W-:Y:S08]  /*11020*/  HMMA.16816.F32 R92, R4.reuse, R8, R92 ;  /* 0x00000008045c723c */ /* 0x044ff0000000185c */
        /* <DEDUP_REMOVED lines=17> */
[C---:B---3--:R-:W-:Y:S08]  /*11140*/  HMMA.16816.F32 R80, R4.reuse, R16, R80 ;  /* 0x000000100450723c */ /* 0x048ff00000001850 */
[C---:B------:R-:W-:Y:S01]  /*11150*/  HMMA.16816.F32 R84, R4.reuse, R18, R84 ;  /* 0x000000120454723c */ /* 0x040fe20000001854 */
[----:B------:R-:W-:Y:S07]  /*11160*/  LDSM.16.MT88.4 R16, [R146+0xa800] ;  /* 0x00a800009210783b */ /* 0x000fee0000004200 */
        /* <DEDUP_REMOVED lines=9> */
[----:B------:R-:W-:-:S02]  /*11200*/  F2FP.PACK_AB R4, R125, R136 ;  /* 0x000000887d04723e */ /* 0x000fc400000000ff */
[----:B------:R-:W-:Y:S02]  /*11210*/  F2FP.PACK_AB R6, R126, R127 ;  /* 0x0000007f7e06723e */ /* 0x000fe400000000ff */
[----:B------:R-:W-:Y:S02]  /*11220*/  F2FP.PACK_AB R5, R122, R129 ;  /* 0x000000817a05723e */ /* 0x000fe400000000ff */
[----:B------:R-:W-:-:S07]  /*11230*/  F2FP.PACK_AB R7, R131, R120 ;  /* 0x000000788307723e */ /* 0x000fce00000000ff */
[C---:B------:R-:W-:Y:S08]  /*11240*/  HMMA.16816.F32 R112, R4.reuse, R16, R112 ;  /* 0x000000100470723c */ /* 0x040ff00000001870 */
[C---:B------:R-:W-:Y:S01]  /*11250*/  HMMA.16816.F32 R68, R4.reuse, R18, R68 ;  /* 0x000000120444723c */ /* 0x040fe20000001844 */
[----:B------:R-:W3:Y:S07]  /*11260*/  LDSM.16.MT88.4 R16, [R146+0xe800] ;  /* 0x00e800009210783b */ /* 0x000eee0000004200 */
[C---:B-1----:R-:W-:Y:S08]  /*11270*/  HMMA.16816.F32 R80, R4.reuse, R12, R80 ;  /* 0x0000000c0450723c */ /* 0x042ff00000001850 */
[C---:B------:R-:W-:Y:S01]  /*11280*/  HMMA.16816.F32 R84, R4.reuse, R14, R84 ;  /* 0x0000000e0454723c */ /* 0x040fe20000001854 */
[----:B------:R-:W1:Y:S07]  /*11290*/  LDSM.16.MT88.4 R12, [R144+0xe800] ;  /* 0x00e80000900c783b */ /* 0x000e6e0000004200 */
[C---:B------:R-:W-:Y:S01]  /*112a0*/  HMMA.16816.F32 R76, R4.reuse, R22, R76 ;  /* 0x00000016044c723c */ /* 0x040fe2000000184c */
[----:B------:R-:W-:Y:S06]  /*112b0*/  MUFU.EX2 R22, R66 ;  /* 0x0000004200167308 */ /* 0x000fec0000000800 */
[--C-:B------:R-:W-:Y:S01]  /*112c0*/  FFMA.FTZ R23, R54, c[0x0][0x23c], -R45.reuse ;  /* 0x00008f0036177a23 */ /* 0x100fe2000001082d */
[----:B--2---:R-:W-:Y:S01]  /*112d0*/  HMMA.16816.F32 R88, R4, R8, R88 ;  /* 0x000000080458723c */ /* 0x004fe20000001858 */
[----:B------:R-:W-:-:S02]  /*112e0*/  FFMA.FTZ R45, R48, c[0x0][0x23c], -R45 ;  /* 0x00008f00302d7a23 */ /* 0x000fc4000001082d */
[----:B------:R-:W-:Y:S02]  /*112f0*/  FADD.FTZ R48, R46, R53 ;  /* 0x000000352e307221 */ /* 0x000fe40000010000 */
[----:B------:R-:W2:Y:S02]  /*11300*/  MUFU.EX2 R23, R23 ;  /* 0x0000001700177308 */ /* 0x000ea40000000800 */
[----:B------:R-:W-:Y:S01]  /*11310*/  FADD.FTZ R48, R41, R48 ;  /* 0x0000003029307221 */ /* 0x000fe20000010000 */
[C---:B------:R-:W-:Y:S01]  /*11320*/  HMMA.16816.F32 R108, R4.reuse, R10, R108 ;  /* 0x0000000a046c723c */ /* 0x040fe2000000186c */
[----:B------:R-:W-:Y:S01]  /*11330*/  FADD.FTZ R41, R43, R44 ;  /* 0x0000002c2b297221 */ /* 0x000fe20000010000 */
[----:B------:R-:W4:Y:S01]  /*11340*/  LDSM.16.MT88.4 R8, [R146+0xac00] ;  /* 0x00ac00009208783b */ /* 0x000f220000004200 */
[----:B------:R-:W-:Y:S02]  /*11350*/  FADD.FTZ R39, R39, R48 ;  /* 0x0000003027277221 */ /* 0x000fe40000010000 */
[----:B------:R-:W-:Y:S01]  /*11360*/  FADD.FTZ R41, R42, R41 ;  /* 0x000000292a297221 */ /* 0x000fe20000010000 */
[----:B------:R-:W5:Y:S01]  /*11370*/  MUFU.EX2 R46, R45 ;  /* 0x0000002d002e7308 */ /* 0x000f620000000800 */
[----:B------:R-:W-:Y:S01]  /*11380*/  FADD.FTZ R38, R38, R39 ;  /* 0x0000002726267221 */ /* 0x000fe20000010000 */
[----:B---3--:R-:W-:Y:S01]  /*11390*/  HMMA.16816.F32 R92, R4, R16, R92 ;  /* 0x00000010045c723c */ /* 0x008fe2000000185c */
[----:B------:R-:W-:-:S02]  /*113a0*/  FADD.FTZ R40, R40, R41 ;  /* 0x0000002928287221 */ /* 0x000fc40000010000 */
[----:B------:R-:W-:Y:S02]  /*113b0*/  FADD.FTZ R37, R37, R38 ;  /* 0x0000002625257221 */ /* 0x000fe40000010000 */
[----:B------:R-:W-:Y:S02]  /*113c0*/  FADD.FTZ R35, R35, R40 ;  /* 0x0000002823237221 */ /* 0x000fe40000010000 */
[----:B------:R-:W-:Y:S01]  /*113d0*/  FADD.FTZ R34, R34, R37 ;  /* 0x0000002522227221 */ /* 0x000fe20000010000 */
[----:B------:R-:W-:Y:S01]  /*113e0*/  HMMA.16816.F32 R96, R4, R18, R96 ;  /* 0x000000120460723c */ /* 0x000fe20000001860 */
[----:B------:R-:W-:Y:S01]  /*113f0*/  FADD.FTZ R36, R36, R35 ;  /* 0x0000002324247221 */ /* 0x000fe20000010000 */
[----:B------:R-:W3:Y:S01]  /*11400*/  LDSM.16.MT88.4 R16, [R144+0xac00] ;  /* 0x00ac00009010783b */ /* 0x000ee20000004200 */
[----:B------:R-:W-:Y:S02]  /*11410*/  FADD.FTZ R33, R33, R34 ;  /* 0x0000002221217221 */ /* 0x000fe40000010000 */
[----:B------:R-:W-:-:S02]  /*11420*/  FADD.FTZ R31, R31, R36 ;  /* 0x000000241f1f7221 */ /* 0x000fc40000010000 */
        /* <DEDUP_REMOVED lines=11> */
[----:B------:R-:W-:Y:S01]  /*114e0*/  FADD.FTZ R59, R59, R134 ;  /* 0x000000863b3b7221 */ /* 0x000fe20000010000 */
[----:B------:R-:W-:Y:S01]  /*114f0*/  HMMA.16816.F32 R72, R4, R20, R72 ;  /* 0x000000140448723c */ /* 0x000fe20000001848 */
[----:B------:R-:W-:Y:S01]  /*11500*/  FADD.FTZ R24, R24, R25 ;  /* 0x0000001918187221 */ /* 0x000fe20000010000 */
[----:B------:R-:W3:Y:S01]  /*11510*/  MUFU.EX2 R21, R64 ;  /* 0x0000004000157308 */ /* 0x000ee20000000800 */
[----:B------:R-:W-:Y:S02]  /*11520*/  FADD.FTZ R128, R128, R59 ;  /* 0x0000003b80807221 */ /* 0x000fe40000010000 */
[----:B------:R-:W-:-:S02]  /*11530*/  FADD.FTZ R3, R3, R24 ;  /* 0x0000001803037221 */ /* 0x000fc40000010000 */
[----:B------:R-:W-:Y:S01]  /*11540*/  FADD.FTZ R55, R55, R128 ;  /* 0x0000008037377221 */ /* 0x000fe20000010000 */
[----:B--2---:R-:W-:Y:S01]  /*11550*/  F2FP.PACK_AB R5, R52, R23 ;  /* 0x000000173405723e */ /* 0x004fe200000000ff */
[----:B------:R-:W-:Y:S01]  /*11560*/  FADD.FTZ R176, R176, R3 ;  /* 0x00000003b0b07221 */ /* 0x000fe20000010000 */
[----:B------:R-:W2:Y:S01]  /*11570*/  MUFU.EX2 R20, R62 ;  /* 0x0000003e00147308 */ /* 0x000ea20000000800 */
[----:B------:R-:W-:Y:S01]  /*11580*/  FADD.FTZ R182, R182, R55 ;  /* 0x00000037b6b67221 */ /* 0x000fe20000010000 */
[----:B-----5:R-:W-:Y:S01]  /*11590*/  F2FP.PACK_AB R7, R46, R49 ;  /* 0x000000312e07723e */ /* 0x020fe200000000ff */
[----:B------:R-:W-:Y:S02]  /*115a0*/  FADD.FTZ R176, R61, R176 ;  /* 0x000000b03db07221 */ /* 0x000fe40000010000 */
[----:B------:R-:W-:Y:S02]  /*115b0*/  FADD.FTZ R67, R67, R182 ;  /* 0x000000b643437221 */ /* 0x000fe40000010000 */
[----:B------:R-:W-:Y:S01]  /*115c0*/  FADD.FTZ R63, R63, R176 ;  /* 0x000000b03f3f7221 */ /* 0x000fe20000010000 */
[----:B---3--:R-:W-:Y:S01]  /*115d0*/  F2FP.PACK_AB R4, R21, R22 ;  /* 0x000000161504723e */ /* 0x008fe200000000ff */
[----:B------:R-:W-:-:S02]  /*115e0*/  FADD.FTZ R180, R180, R67 ;  /* 0x00000043b4b47221 */ /* 0x000fc40000010000 */
[----:B------:R-:W-:Y:S02]  /*115f0*/  FADD.FTZ R63, R178, R63 ;  /* 0x0000003fb23f7221 */ /* 0x000fe40000010000 */
[----:B------:R-:W-:Y:S02]  /*11600*/  FADD.FTZ R65, R65, R180 ;  /* 0x000000b441417221 */ /* 0x000fe40000010000 */
[----:B------:R-:W-:Y:S01]  /*11610*/  FADD.FTZ R172, R172, R63 ;  /* 0x0000003facac7221 */ /* 0x000fe20000010000 */
[----:B--2---:R-:W-:Y:S01]  /*11620*/  F2FP.PACK_AB R6, R157, R20 ;  /* 0x000000149d06723e */ /* 0x004fe200000000ff */
        /* <DEDUP_REMOVED lines=31> */
[----:B------:R-:W-:-:S04]  /*11820*/  FADD.FTZ R156, R46, R49 ;  /* 0x000000312e9c7221 */ /* 0x000fc80000010000 */
[C---:B--2---:R-:W-:Y:S08]  /*11830*/  HMMA.16816.F32 R88, R4.reuse, R8, R88 ;  /* 0x000000080458723c */ /* 0x044ff00000001858 */
[C---:B------:R-:W-:Y:S08]  /*11840*/  HMMA.16816.F32 R108, R4.reuse, R10, R108 ;  /* 0x0000000a046c723c */ /* 0x040ff0000000186c */
[C---:B---3--:R-:W-:Y:S08]  /*11850*/  HMMA.16816.F32 R92, R4.reuse, R16, R92 ;  /* 0x00000010045c723c */ /* 0x048ff0000000185c */
        /* <DEDUP_REMOVED lines=8> */
[----:B------:R-:W-:Y:S01]  /*118e0*/  IABS R3, c[0x0][0x2d0] ;  /* 0x0000b40000037a13 */ /* 0x000fe20000000000 */
[----:B------:R-:W-:-:S03]  /*118f0*/  IMAD.SHL.U32 R4, R159, 0x80, RZ ;  /* 0x000000809f047824 */ /* 0x000fc600078e00ff */
[----:B------:R-:W1:Y:S02]  /*11900*/  I2F.RP R10, R3 ;  /* 0x00000003000a7306 */ /* 0x000e640000209400 */
[C---:B------:R-:W-:Y:S02]  /*11910*/  IADD3 R11, R4.reuse, 0x80, RZ ;  /* 0x00000080040b7810 */ /* 0x040fe40007ffe0ff */
[----:B------:R-:W-:Y:S02]  /*11920*/  IABS R5, R4 ;  /* 0x0000000400057213 */ /* 0x000fe40000000000 */
[----:B------:R-:W-:Y:S02]  /*11930*/  IABS R7, R11 ;  /* 0x0000000b00077213 */ /* 0x000fe40000000000 */
[----:B------:R-:W-:Y:S02]  /*11940*/  LOP3.LUT R11, R11, c[0x0][0x2d0], RZ, 0x3c, !PT ;  /* 0x0000b4000b0b7a12 */ /* 0x000fe400078e3cff */
[----:B------:R-:W-:-:S02]  /*11950*/  LOP3.LUT R4, R4, c[0x0][0x2d0], RZ, 0x3c, !PT ;  /* 0x0000b40004047a12 */ /* 0x000fc400078e3cff */
        /* <DEDUP_REMOVED lines=49> */
[----:B------:R-:W-:Y:S05]  /*11c70*/  BRA `(.L_x_2024) ;  /* 0x0000003000007947 */ /* 0x000fea0003800000 */
.L_x_2023:
[----:B------:R-:W-:-:S05]  /*11c80*/  IMAD.MOV.U32 R6, RZ, RZ, c[0x0][0x1a0] ;  /* 0x00006800ff067624 */ /* 0x000fca00078e00ff */
[----:B------:R-:W-:-:S04]  /*11c90*/  LEA R6, -R6, RZ, 0x7 ;  /* 0x000000ff06067211 */ /* 0x000fc800078e39ff */
[----:B------:R-:W-:Y:S02]  /*11ca0*/  SHF.R.S32.HI R4, RZ, 0x1f, R6 ;  /* 0x0000001fff047819 */ /* 0x000fe40000011406 */
.L_x_2024:
[----:B------:R-:W-:Y:S01]  /*11cb0*/  IMAD.MOV.U32 R3, RZ, RZ, c[0x0][0x1a0] ;  /* 0x00006800ff037624 */ /* 0x000fe200078e00ff */
[C---:B------:R-:W-:Y:S01]  /*11cc0*/  LEA R162, P0, R6.reuse, R162, 0x1 ;  /* 0x000000a206a27211 */ /* 0x040fe200078008ff */
[----:B------:R-:W-:Y:S01]  /*11cd0*/  IMAD.MOV.U32 R8, RZ, RZ, 0x6 ;  /* 0x00000006ff087424 */ /* 0x000fe200078e00ff */
[C---:B------:R-:W-:Y:S02]  /*11ce0*/  IADD3 R5, P3, R6.reuse, R154, RZ ;  /* 0x0000009a06057210 */ /* 0x040fe40007f7e0ff */
[----:B------:R-:W-:Y:S02]  /*11cf0*/  LEA R7, P1, R3, R6, 0x5 ;  /* 0x0000000603077211 */ /* 0x000fe400078228ff */
[----:B------:R-:W-:Y:S01]  /*11d00*/  LEA.HI.X R163, R6, R163, R4, 0x1, P0 ;  /* 0x000000a306a37211 */ /* 0x000fe200000f0c04 */
[----:B------:R-:W-:Y:S01]  /*11d10*/  IMAD.MOV.U32 R6, RZ, RZ, c[0x0][0x1a4] ;  /* 0x00006900ff067624 */ /* 0x000fe200078e00ff */
[----:B------:R-:W-:Y:S01]  /*11d20*/  IADD3 R154, P0, R7, R154, RZ ;  /* 0x0000009a079a7210 */ /* 0x000fe20007f1e0ff */
[----:B------:R-:W-:Y:S01]  /*11d30*/  IMAD.X R10, R4, 0x1, R56, P3 ;  /* 0x00000001040a7824 */ /* 0x000fe200018e0638 */
[----:B------:R-:W-:Y:S01]  /*11d40*/  LEA R12, P3, R5, c[0x0][0x170], 0x1 ;  /* 0x00005c00050c7a11 */ /* 0x000fe200078608ff */
[----:B------:R-:W-:Y:S01]  /*11d50*/  @!PT LDS RZ, [RZ] ;  /* 0x00000000fffff984 */ /* 0x000fe20000000800 */
[----:B------:R-:W-:Y:S01]  /*11d60*/  @!PT LDS RZ, [RZ] ;  /* 0x00000000fffff984 */ /* 0x000fe20000000800 */
[----:B------:R-:W-:Y:S01]  /*11d70*/  @!PT LDS RZ, [RZ] ;  /* 0x00000000fffff984 */ /* 0x000fe20000000800 */
[----:B------:R1:W-:Y:S01]  /*11d80*/  LDGSTS.E.BYPASS.LTC128B.128 [R158+0x9000], [R162.64] ;  /* 0x09000000a29e7fae */ /* 0x0003e2000b901d46 */
[----:B------:R-:W-:-:S02]  /*11d90*/  LEA.HI.X R7, R3, R4, R6, 0x5, P1 ;  /* 0x0000000403077211 */ /* 0x000fc400008f2c06 */
[C---:B------:R-:W-:Y:S01]  /*11da0*/  SHF.L.U64.HI R8, R3.reuse, R8, c[0x0][0x1a4] ;  /* 0x0000690003087619 */ /* 0x040fe20000010208 */
[----:B------:R-:W-:Y:S01]  /*11db0*/  IMAD.SHL.U32 R3, R3, 0x40, RZ ;  /* 0x0000004003037824 */ /* 0x000fe200078e00ff */
[----:B------:R-:W-:Y:S01]  /*11dc0*/  LEA.HI.X R13, R5, c[0x0][0x174], R10, 0x1, P3 ;  /* 0x00005d00050d7a11 */ /* 0x000fe200018f0c0a */
[----:B------:R-:W-:Y:S01]  /*11dd0*/  IMAD.X R7, R7, 0x1, R56, P0 ;  /* 0x0000000107077824 */ /* 0x000fe200000e0638 */
[C---:B------:R-:W-:Y:S02]  /*11de0*/  LEA R10, P0, R154.reuse, c[0x0][0x170], 0x1 ;  /* 0x00005c009a0a7a11 */ /* 0x040fe400078008ff */
[----:B------:R-:W-:Y:S01]  /*11df0*/  IADD3 R4, P1, R3, R162, RZ ;  /* 0x000000a203047210 */ /* 0x000fe20007f3e0ff */
[----:B------:R2:W-:Y:S01]  /*11e00*/  LDGSTS.E.BYPASS.LTC128B.128 [R158+0xb000], [R12.64+0x40] ;  /* 0x0b0000400c9e7fae */ /* 0x0005e2000b901d46 */
[----:B------:R-:W-:Y:S02]  /*11e10*/  LEA.HI.X R11, R154, c[0x0][0x174], R7, 0x1, P0 ;  /* 0x00005d009a0b7a11 */ /* 0x000fe400000f0c07 */
[-C--:B------:R-:W-:Y:S01]  /*11e20*/  IADD3 R16, P0, R4, R3.reuse, RZ ;  /* 0x0000000304107210 */ /* 0x080fe20007f1e0ff */
[----:B------:R-:W-:Y:S01]  /*11e30*/  IMAD.X R5, R8, 0x1, R163, P1 ;  /* 0x0000000108057824 */ /* 0x000fe200008e06a3 */
[-C--:B------:R-:W-:Y:S01]  /*11e40*/  IADD3 R24, P3, R10, R3.reuse, RZ ;  /* 0x000000030a187210 */ /* 0x080fe20007f7e0ff */
[----:B------:R2:W-:Y:S01]  /*11e50*/  LDGSTS.E.BYPASS.LTC128B.128 [R158+0xd000], [R12.64+0x80] ;  /* 0x0d0000800c9e7fae */ /* 0x0005e2000b901d46 */
[-C--:B------:R-:W-:Y:S01]  /*11e60*/  IADD3 R18, P1, R16, R3.reuse, RZ ;  /* 0x0000000310127210 */ /* 0x080fe20007f3e0ff */
[--C-:B------:R-:W-:Y:S01]  /*11e70*/  IMAD.X R17, R5, 0x1, R8.reuse, P0 ;  /* 0x0000000105117824 */ /* 0x100fe200000e0608 */
[----:B------:R-:W-:Y:S01]  /*11e80*/  IADD3 R26, P0, R24, R3, RZ ;  /* 0x00000003181a7210 */ /* 0x000fe20007f1e0ff */
[--C-:B------:R-:W-:Y:S01]  /*11e90*/  IMAD.X R25, R11, 0x1, R8.reuse, P3 ;  /* 0x000000010b197824 */ /* 0x100fe200018e0608 */
[----:B------:R3:W-:Y:S01]  /*11ea0*/  LDGSTS.E.BYPASS.LTC128B.128 [R158+0x9800], [R4.64] ;  /* 0x09800000049e7fae */ /* 0x0007e2000b901d46 */
[----:B------:R-:W-:-:S02]  /*11eb0*/  IMAD.X R19, R17, 0x1, R8, P1 ;  /* 0x0000000111137824 */ /* 0x000fc400008e0608 */
[----:B------:R-:W-:Y:S01]  /*11ec0*/  IMAD.X R27, R25, 0x1, R8, P0 ;  /* 0x00000001191b7824 */ /* 0x000fe200000e0608 */
[----:B------:R4:W-:Y:S01]  /*11ed0*/  LDGSTS.E.BYPASS.LTC128B.128 [R158+0xb800], [R10.64+0x40] ;  /* 0x0b8000400a9e7fae */ /* 0x0009e2000b901d46 */
[----:B------:R-:W-:-:S03]  /*11ee0*/  ISETP.GE.AND P0, PT, R57, 0x3, PT ;  /* 0x000000033900780c */ /* 0x000fc60003f06270 */
        /* <DEDUP_REMOVED lines=8> */
[----:B--2---:R-:W5:Y:S04]  /*11f70*/  LDSM.16.M88.4 R12, [R148+0x3000] ;  /* 0x00300000940c783b */ /* 0x004f680000000200 */
[----:B------:R-:W2:Y:S04]  /*11f80*/  LDSM.16.M88.4 R64, [R148+0x3800] ;  /* 0x003800009440783b */ /* 0x000ea80000000200 */
[----:B---3--:R-:W4:Y:S04]  /*11f90*/  LDSM.16.M88.4 R4, [R148+0x3400] ;  /* 0x003400009404783b */ /* 0x008f280000000200 */
[----:B------:R-:W3:Y:S04]  /*11fa0*/  LDSM.16.M88.4 R52, [R148+0x3c00] ;  /* 0x003c00009434783b */ /* 0x000ee80000000200 */
[----:B------:R-:W1:Y:S04]  /*11fb0*/  LDSM.16.M88.4 R44, [R148+0x4000] ;  /* 0x00400000942c783b */ /* 0x000e680000000200 */
[----:B------:R-:W1:Y:S04]  /*11fc0*/  LDSM.16.M88.4 R36, [R148+0x4400] ;  /* 0x004400009424783b */ /* 0x000e680000000200 */
[----:B------:R-:W1:Y:S04]  /*11fd0*/  LDSM.16.M88.4 R28, [R148+0x4800] ;  /* 0x00480000941c783b */ /* 0x000e680000000200 */
[----:B------:R-:W1:Y:S04]  /*11fe0*/  LDSM.16.M88.4 R136, [R148+0x4c00] ;  /* 0x004c00009488783b */ /* 0x000e680000000200 */
[----:B------:R-:W-:Y:S04]  /*11ff0*/  LDSM.16.M88.4 R120, [R147] ;  /* 0x000000009378783b */ /* 0x000fe80000000200 */
[----:B------:R-:W1:Y:S04]  /*12000*/  LDSM.16.M88.4 R132, [R145+0x3000] ;  /* 0x003000009184783b */ /* 0x000e680000000200 */
[----:B------:R-:W1:Y:S01]  /*12010*/  LDSM.16.M88.4 R124, [R145+0x3800] ;  /* 0x00380000917c783b */ /* 0x000e620000000200 */
[C---:B-----5:R-:W-:Y:S03]  /*12020*/  HMMA.16816.F32 R16, R20.reuse, R12, RZ ;  /* 0x0000000c1410723c */ /* 0x060fe600000018ff */
[----:B------:R-:W5:Y:S04]  /*12030*/  LDSM.16.M88.4 R128, [R145+0x3400] ;  /* 0x003400009180783b */ /* 0x000f680000000200 */
[----:B------:R-:W1:Y:S01]  /*12040*/  LDSM.16.M88.4 R140, [R145+0x3c00] ;  /* 0x003c0000918c783b */ /* 0x000e620000000200 */
[C---:B--2---:R-:W-:Y:S03]  /*12050*/  HMMA.16816.F32 R116, R20.reuse, R64, RZ ;  /* 0x000000401474723c */ /* 0x044fe600000018ff */
[----:B------:R-:W2:Y:S04]  /*12060*/  S2R R3, SR_TID.X ;  /* 0x0000000000037919 */ /* 0x000ea80000002100 */
[----:B------:R-:W0:Y:S01]  /*12070*/  LDGDEPBAR ;  /* 0x00000000000079af */ /* 0x000e220000000000 */
[C---:B------:R-:W-:Y:S08]  /*12080*/  HMMA.16816.F32 R12, R20.reuse, R14, RZ ;  /* 0x0000000e140c723c */ /* 0x040ff000000018ff */
[C---:B------:R-:W-:Y:S08]  /*12090*/  HMMA.16816.F32 R64, R20.reuse, R66, RZ ;  /* 0x000000421440723c */ /* 0x040ff000000018ff */
[----:B----4-:R-:W-:Y:S01]  /*120a0*/  HMMA.16816.F32 R8, R20, R4, RZ ;  /* 0x000000041408723c */ /* 0x010fe200000018ff */
[----:B--2---:R-:W-:-:S07]  /*120b0*/  IMAD.SHL.U32 R3, R3, 0x2, RZ ;  /* 0x0000000203037824 */ /* 0x004fce00078e00ff */
[C---:B------:R-:W-:Y:S08]  /*120c0*/  HMMA.16816.F32 R4, R20.reuse, R6, RZ ;  /* 0x000000061404723c */ /* 0x040ff000000018ff */
[C---:B---3--:R-:W-:Y:S08]  /*120d0*/  HMMA.16816.F32 R60, R20.reuse, R52, RZ ;  /* 0x00000034143c723c */ /* 0x048ff000000018ff */
[C---:B-1----:R-:W-:Y:S08]  /*120e0*/  HMMA.16816.F32 R48, R20.reuse, R44, RZ ;  /* 0x0000002c1430723c */ /* 0x042ff000000018ff */
        /* <DEDUP_REMOVED lines=17> */
[----:B------:R-:W4:Y:S07]  /*12200*/  LDSM.16.M88.4 R128, [R145+0x4800] ;  /* 0x004800009180783b */ /* 0x000f2e0000000200 */
        /* <DEDUP_REMOVED lines=8> */
[----:B------:R-:W-:Y:S07]  /*12290*/  LDSM.16.M88.4 R132, [R148+0x5800] ;  /* 0x005800009484783b */ /* 0x000fee0000000200 */
[C---:B---3--:R-:W-:Y:S08]  /*122a0*/  HMMA.16816.F32 R24, R120.reuse, R124, R24 ;  /* 0x0000007c7818723c */ /* 0x048ff00000001818 */
[C---:B------:R-:W-:Y:S01]  /*122b0*/  HMMA.16816.F32 R20, R120.reuse, R126, R20 ;  /* 0x0000007e7814723c */ /* 0x040fe20000001814 */
[----:B------:R-:W1:Y:S07]  /*122c0*/  LDSM.16.M88.4 R124, [R149+0x1000] ;  /* 0x00100000957c783b */ /* 0x000e6e0000000200 */
[C---:B----4-:R-:W-:Y:S08]  /*122d0*/  HMMA.16816.F32 R32, R120.reuse, R128, R32 ;  /* 0x000000807820723c */ /* 0x050ff00000001820 */
[----:B------:R-:W-:Y:S01]  /*122e0*/  HMMA.16816.F32 R28, R120, R130, R28 ;  /* 0x00000082781c723c */ /* 0x000fe2000000181c */
[----:B------:R-:W2:Y:S04]  /*122f0*/  LDSM.16.M88.4 R128, [R148+0x5c00] ;  /* 0x005c00009480783b */ /* 0x000ea80000000200 */
[----:B------:R-:W3:Y:S03]  /*12300*/  LDSM.16.M88.4 R120, [R148+0x6000] ;  /* 0x006000009478783b */ /* 0x000ee60000000200 */
        /* <DEDUP_REMOVED lines=20> */
[----:B------:R-:W3:Y:S07]  /*12450*/  LDSM.16.M88.4 R136, [R145+0x5800] ;  /* 0x005800009188783b */ /* 0x000eee0000000200 */
[C---:B-----5:R-:W-:Y:S08]  /*12460*/  HMMA.16816.F32 R24, R124.reuse, R132, R24 ;  /* 0x000000847c18723c */ /* 0x060ff00000001818 */
[----:B------:R-:W-:Y:S01]  /*12470*/  HMMA.16816.F32 R20, R124, R134, R20 ;  /* 0x000000867c14723c */ /* 0x000fe20000001814 */
[----:B------:R-:W4:Y:S04]  /*12480*/  LDSM.16.M88.4 R132, [R145+0x5c00] ;  /* 0x005c00009184783b */ /* 0x000f280000000200 */
[----:B------:R-:W5:Y:S03]  /*12490*/  LDSM.16.M88.4 R124, [R145+0x6000] ;  /* 0x00600000917c783b */ /* 0x000f660000000200 */
        /* <DEDUP_REMOVED lines=9> */
[C---:B----4-:R-:W-:Y:S08]  /*12530*/  HMMA.16816.F32 R60, R128.reuse, R132, R60 ;  /* 0x00000084803c723c */ /* 0x050ff0000000183c */
[C---:B------:R-:W-:Y:S01]  /*12540*/  HMMA.16816.F32 R52, R128.reuse, R134, R52 ;  /* 0x000000868034723c */ /* 0x040fe20000001834 */
[----:B------:R-:W3:Y:S07]  /*12550*/  LDSM.16.M88.4 R132, [R145+0x6c00] ;  /* 0x006c00009184783b */ /* 0x000eee0000000200 */
[C---:B-----5:R-:W-:Y:S08]  /*12560*/  HMMA.16816.F32 R48, R128.reuse, R124, R48 ;  /* 0x0000007c8030723c */ /* 0x060ff00000001830 */
[C---:B------:R-:W-:Y:S01]  /*12570*/  HMMA.16816.F32 R44, R128.reuse, R126, R44 ;  /* 0x0000007e802c723c */ /* 0x040fe2000000182c */
[----:B------:R-:W4:Y:S07]  /*12580*/  LDSM.16.M88.4 R124, [R148+0x7000] ;  /* 0x00700000947c783b */ /* 0x000f2e0000000200 */
        /* <DEDUP_REMOVED lines=8> */
[----:B------:R-:W3:Y:S04]  /*12610*/  LDSM.16.M88.4 R128, [R148+0x8000] ;  /* 0x008000009480783b */ /* 0x000ee80000000200 */
[----:B------:R-:W-:Y:S03]  /*12620*/  LDSM.16.M88.4 R132, [R148+0x7c00] ;  /* 0x007c00009484783b */ /* 0x000fe60000000200 */
[C---:B----4-:R-:W-:Y:S08]  /*12630*/  HMMA.16816.F32 R16, R140.reuse, R124, R16 ;  /* 0x0000007c8c10723c */ /* 0x050ff00000001810 */
[C---:B------:R-:W-:Y:S01]  /*12640*/  HMMA.16816.F32 R12, R140.reuse, R126, R12 ;  /* 0x0000007e8c0c723c */ /* 0x040fe2000000180c */
[----:B------:R-:W4:Y:S07]  /*12650*/  LDSM.16.M88.4 R124, [R148+0x8400] ;  /* 0x00840000947c783b */ /* 0x000f2e0000000200 */
[C---:B--2---:R-:W-:Y:S08]  /*12660*/  HMMA.16816.F32 R8, R140.reuse, R120, R8 ;  /* 0x000000788c08723c */ /* 0x044ff00000001808 */
[C---:B------:R-:W-:Y:S01]  /*12670*/  HMMA.16816.F32 R4, R140.reuse, R122, R4 ;  /* 0x0000007a8c04723c */ /* 0x040fe20000001804 */
[----:B------:R-:W2:Y:S07]  /*12680*/  LDSM.16.M88.4 R120, [R148+0x8800] ;  /* 0x008800009478783b */ /* 0x000eae0000000200 */
[C---:B-1----:R-:W-:Y:S08]  /*12690*/  HMMA.16816.F32 R116, R140.reuse, R136, R116 ;  /* 0x000000888c74723c */ /* 0x042ff00000001874 */
[C---:B---3--:R-:W-:Y:S08]  /*126a0*/  HMMA.16816.F32 R48, R140.reuse, R128, R48 ;  /* 0x000000808c30723c */ /* 0x048ff00000001830 */
[C---:B------:R-:W-:Y:S01]  /*126b0*/  HMMA.16816.F32 R44, R140.reuse, R130, R44 ;  /* 0x000000828c2c723c */ /* 0x040fe2000000182c */
[----:B------:R-:W-:Y:S07]  /*126c0*/  LDSM.16.M88.4 R128, [R147+0x2000] ;  /* 0x002000009380783b */ /* 0x000fee0000000200 */
[C---:B----4-:R-:W-:Y:S08]  /*126d0*/  HMMA.16816.F32 R40, R140.reuse, R124, R40 ;  /* 0x0000007c8c28723c */ /* 0x050ff00000001828 */
        /* <DEDUP_REMOVED lines=8> */
[----:B------:R-:W-:Y:S08]  /*12760*/  HMMA.16816.F32 R64, R140, R138, R64 ;  /* 0x0000008a8c40723c */ /* 0x000ff00000001840 */
[C---:B-1----:R-:W-:Y:S08]  /*12770*/  HMMA.16816.F32 R16, R128.reuse, R124, R16 ;  /* 0x0000007c8010723c */ /* 0x042ff00000001810 */
[----:B------:R-:W-:Y:S01]  /*12780*/  HMMA.16816.F32 R12, R128, R126, R12 ;  /* 0x0000007e800c723c */ /* 0x000fe2000000180c */
[----:B------:R-:W1:Y:S07]  /*12790*/  LDSM.16.M88.4 R124, [R145+0x7c00] ;  /* 0x007c0000917c783b */ /* 0x000e6e0000000200 */
[C---:B---3--:R-:W-:Y:S08]  /*127a0*/  HMMA.16816.F32 R24, R140.reuse, R132, R24 ;  /* 0x000000848c18723c */ /* 0x048ff00000001818 */
[----:B------:R-:W-:Y:S01]  /*127b0*/  HMMA.16816.F32 R20, R140, R134, R20 ;  /* 0x000000868c14723c */ /* 0x000fe20000001814 */
[----:B------:R-:W3:Y:S07]  /*127c0*/  LDSM.16.M88.4 R132, [R145+0x7800] ;  /* 0x007800009184783b */ /* 0x000eee0000000200 */
[C---:B--2---:R-:W-:Y:S08]  /*127d0*/  HMMA.16816.F32 R8, R128.reuse, R120, R8 ;  /* 0x000000788008723c */ /* 0x044ff00000001808 */
[C---:B------:R-:W-:Y:S01]  /*127e0*/  HMMA.16816.F32 R4, R128.reuse, R122, R4 ;  /* 0x0000007a8004723c */ /* 0x040fe20000001804 */
[----:B------:R-:W2:Y:S07]  /*127f0*/  LDSM.16.M88.4 R120, [R145+0x8000] ;  /* 0x008000009178783b */ /* 0x000eae0000000200 */
[C---:B-1----:R-:W-:Y:S07]  /*12800*/  HMMA.16816.F32 R60, R128.reuse, R124, R60 ;  /* 0x0000007c803c723c */ /* 0x042fee000000183c */
[----:B------:R-:W-:Y:S01]  /*12810*/  IMAD.SHL.U32 R124, R159, 0x80, RZ ;  /* 0x000000809f7c7824 */ /* 0x000fe200078e00ff */
[----:B------:R-:W-:Y:S01]  /*12820*/  LOP3.LUT R125, R3, 0x6, RZ, 0xc0, !PT ;  /* 0x00000006037d7812 */ /* 0x000fe200078ec0ff */
[----:B------:R-:W-:Y:S03]  /*12830*/  HMMA.16816.F32 R52, R128, R126, R52 ;  /* 0x0000007e8034723c */ /* 0x000fe60000001834 */
[----:B------:R-:W-:-:S04]  /*12840*/  LOP3.LUT R3, R124, 0x8, R125, 0xfe, !PT ;  /* 0x000000087c037812 */ /* 0x000fc800078efe7d */
[----:B------:R-:W-:Y:S01]  /*12850*/  LOP3.LUT R127, R124, R125, RZ, 0xfc, !PT ;  /* 0x0000007d7c7f7212 */ /* 0x000fe200078efcff */
[C---:B---3--:R-:W-:Y:S01]  /*12860*/  HMMA.16816.F32 R116, R128.reuse, R132, R116 ;  /* 0x000000848074723c */ /* 0x048fe20000001874 */
[-C--:B------:R-:W-:Y:S02]  /*12870*/  ISETP.GE.AND P6, PT, R3, R165.reuse, PT ;  /* 0x000000a50300720c */ /* 0x080fe40003fc6270 */
[----:B------:R-:W-:Y:S02]  /*12880*/  IADD3 R56, R127, 0x1, RZ ;  /* 0x000000017f387810 */ /* 0x000fe40007ffe0ff */
[-C--:B------:R-:W-:Y:S02]  /*12890*/  ISETP.GE.AND P1, PT, R3, R166.reuse, PT ;  /* 0x000000a60300720c */ /* 0x080fe40003f26270 */
[C---:B------:R-:W-:Y:S01]  /*128a0*/  ISETP.GE.AND P4, PT, R56.reuse, R165, PT ;  /* 0x000000a53800720c */ /* 0x040fe20003f86270 */
[----:B------:R-:W-:Y:S01]  /*128b0*/  HMMA.16816.F32 R64, R128, R134, R64 ;  /* 0x000000868040723c */ /* 0x000fe20000001840 */
[----:B------:R-:W-:-:S02]  /*128c0*/  ISETP.GE.AND P3, PT, R56, R166, PT ;  /* 0x000000a63800720c */ /* 0x000fc40003f66270 */
[----:B------:R-:W-:Y:S01]  /*128d0*/  LOP3.LUT R3, R124, 0x10, R125, 0xfe, !PT ;  /* 0x000000107c037812 */ /* 0x000fe200078efe7d */
[----:B------:R-:W1:Y:S01]  /*128e0*/  LDSM.16.M88.4 R56, [R145+0x8400] ;  /* 0x008400009138783b */ /* 0x000e620000000200 */
[----:B------:R-:W-:Y:S02]  /*128f0*/  FSEL R126, R17, -INF , !P4 ;  /* 0xff800000117e7808 */ /* 0x000fe40006000000 */
[----:B------:R-:W-:Y:S01]  /*12900*/  FSEL R19, R19, -INF , !P3 ;  /* 0xff80000013137808 */ /* 0x000fe20005800000 */
[----:B--2---:R-:W-:Y:S01]  /*12910*/  HMMA.16816.F32 R48, R128, R120, R48 ;  /* 0x000000788030723c */ /* 0x004fe20000001830 */
[----:B------:R-:W-:Y:S02]  /*12920*/  FSEL R208, R12, -INF , !P6 ;  /* 0xff8000000cd07808 */ /* 0x000fe40007000000 */
[C---:B------:R-:W-:Y:S02]  /*12930*/  ISETP.GE.AND P5, PT, R3.reuse, R165, PT ;  /* 0x000000a50300720c */ /* 0x040fe40003fa6270 */
[----:B------:R-:W-:-:S02]  /*12940*/  ISETP.GE.AND P4, PT, R3, R166, PT ;  /* 0x000000a60300720c */ /* 0x000fc40003f86270 */
[C---:B------:R-:W-:Y:S01]  /*12950*/  IADD3 R120, R127.reuse, 0x9, RZ ;  /* 0x000000097f787810 */ /* 0x040fe20007ffe0ff */
[----:B------:R-:W-:Y:S01]  /*12960*/  HMMA.16816.F32 R44, R128, R122, R44 ;  /* 0x0000007a802c723c */ /* 0x000fe2000000182c */
[----:B------:R-:W-:Y:S02]  /*12970*/  FSEL R133, R14, -INF , !P1 ;  /* 0xff8000000e857808 */ /* 0x000fe40004800000 */
[C---:B------:R-:W-:Y:S02]  /*12980*/  ISETP.GE.AND P3, PT, R120.reuse, R165, PT ;  /* 0x000000a57800720c */ /* 0x040fe40003f66270 */
[----:B------:R-:W-:Y:S02]  /*12990*/  ISETP.GE.AND P6, PT, R120, R166, PT ;  /* 0x000000a67800720c */ /* 0x000fe40003fc6270 */
[----:B------:R-:W-:Y:S02]  /*129a0*/  LOP3.LUT R3, R124, 0x18, R125, 0xfe, !PT ;  /* 0x000000187c037812 */ /* 0x000fe400078efe7d */
[----:B------:R-:W-:-:S02]  /*129b0*/  IADD3 R14, R127, 0x11, RZ ;  /* 0x000000117f0e7810 */ /* 0x000fc40007ffe0ff */
[----:B------:R-:W-:Y:S02]  /*129c0*/  FSEL R12, R13, -INF , !P3 ;  /* 0xff8000000d0c7808 */ /* 0x000fe40005800000 */
[----:B------:R-:W-:Y:S02]  /*129d0*/  FSEL R17, R15, -INF , !P6 ;  /* 0xff8000000f117808 */ /* 0x000fe40007000000 */
[----:B------:R-:W-:Y:S02]  /*129e0*/  FSEL R206, R8, -INF , !P5 ;  /* 0xff80000008ce7808 */ /* 0x000fe40006800000 */
[CC--:B------:R-:W-:Y:S02]  /*129f0*/  ISETP.GE.AND P1, PT, R3.reuse, R165.reuse, PT ;  /* 0x000000a50300720c */ /* 0x0c0fe40003f26270 */
[----:B------:R-:W-:Y:S02]  /*12a00*/  ISETP.GE.AND P3, PT, R3, R166, PT ;  /* 0x000000a60300720c */ /* 0x000fe40003f66270 */
[----:B------:R-:W-:-:S02]  /*12a10*/  ISETP.GE.AND P6, PT, R14, R165, PT ;  /* 0x000000a50e00720c */ /* 0x000fc40003fc6270 */
[----:B------:R-:W-:Y:S02]  /*12a20*/  ISETP.GE.AND P5, PT, R14, R166, PT ;  /* 0x000000a60e00720c */ /* 0x000fe40003fa6270 */
[----:B------:R-:W-:Y:S02]  /*12a30*/  LOP3.LUT R3, R124, 0x20, R125, 0xfe, !PT ;  /* 0x000000207c037812 */ /* 0x000fe400078efe7d */
[----:B------:R-:W-:Y:S01]  /*12a40*/  IADD3 R8, R127, 0x19, RZ ;  /* 0x000000197f087810 */ /* 0x000fe20007ffe0ff */
[----:B-1----:R-:W-:Y:S01]  /*12a50*/  HMMA.16816.F32 R40, R128, R56, R40 ;  /* 0x000000388028723c */ /* 0x002fe20000001828 */
[----:B------:R-:W-:Y:S02]  /*12a60*/  FSEL R197, R10, -INF , !P4 ;  /* 0xff8000000ac57808 */ /* 0x000fe40006000000 */
[----:B------:R-:W-:Y:S02]  /*12a70*/  FSEL R204, R9, -INF , !P6 ;  /* 0xff80000009cc7808 */ /* 0x000fe40007000000 */
[----:B------:R-:W-:-:S02]  /*12a80*/  FSEL R191, R11, -INF , !P5 ;  /* 0xff8000000bbf7808 */ /* 0x000fc40006800000 */
[----:B------:R-:W-:Y:S01]  /*12a90*/  FSEL R202, R4, -INF , !P1 ;  /* 0xff80000004ca7808 */ /* 0x000fe20004800000 */
[----:B------:R-:W-:Y:S01]  /*12aa0*/  HMMA.16816.F32 R36, R128, R58, R36 ;  /* 0x0000003a8024723c */ /* 0x000fe20000001824 */
[CC--:B------:R-:W-:Y:S02]  /*12ab0*/  ISETP.GE.AND P4, PT, R3.reuse, R165.reuse, PT ;  /* 0x000000a50300720c */ /* 0x0c0fe40003f86270 */
        /* <DEDUP_REMOVED lines=13> */
[----:B------:R-:W-:Y:S01]  /*12b90*/  LOP3.LUT R3, R124, 0x30, R125, 0xfe, !PT ;  /* 0x000000307c037812 */ /* 0x000fe200078efe7d */
[----:B------:R-:W1:Y:S01]  /*12ba0*/  LDSM.16.M88.4 R4, [R145+0x8800] ;  /* 0x008800009104783b */ /* 0x000e620000000200 */
        /* <DEDUP_REMOVED lines=15> */
[----:B------:R-:W-:Y:S02]  /*12ca0*/  FSEL R194, R65, -INF , !P4 ;  /* 0xff80000041c27808 */ /* 0x000fe40006000000 */
[C---:B------:R-:W-:Y:S02]  /*12cb0*/  ISETP.GE.AND P3, PT, R8.reuse, R165, PT ;  /* 0x000000a50800720c */ /* 0x040fe40003f66270 */
[-C--:B------:R-:W-:Y:S02]  /*12cc0*/  ISETP.GE.AND P6, PT, R8, R166.reuse, PT ;  /* 0x000000a60800720c */ /* 0x080fe40003fc6270 */
[----:B------:R-:W-:Y:S02]  /*12cd0*/  ISETP.GE.AND P4, PT, R3, R166, PT ;  /* 0x000000a60300720c */ /* 0x000fe40003f86270 */
[----:B------:R-:W-:Y:S01]  /*12ce0*/  IADD3 R8, R127, 0x39, RZ ;  /* 0x000000397f087810 */ /* 0x000fe20007ffe0ff */
[----:B-1----:R-:W-:Y:S01]  /*12cf0*/  HMMA.16816.F32 R32, R128, R4, R32 ;  /* 0x000000048020723c */ /* 0x002fe20000001820 */
[----:B------:R-:W-:-:S02]  /*12d00*/  LOP3.LUT R3, R124, 0x40, R125, 0xfe, !PT ;  /* 0x000000407c037812 */ /* 0x000fc400078efe7d */
[----:B------:R-:W-:Y:S02]  /*12d10*/  FSEL R175, R63, -INF , !P6 ;  /* 0xff8000003faf7808 */ /* 0x000fe40007000000 */
[----:B------:R-:W-:Y:S02]  /*12d20*/  FSEL R184, R52, -INF , !P5 ;  /* 0xff80000034b87808 */ /* 0x000fe40006800000 */
[----:B------:R-:W-:Y:S01]  /*12d30*/  FSEL R181, R62, -INF , !P1 ;  /* 0xff8000003eb57808 */ /* 0x000fe20004800000 */
[----:B------:R-:W-:Y:S01]  /*12d40*/  HMMA.16816.F32 R28, R128, R6, R28 ;  /* 0x00000006801c723c */ /* 0x000fe2000000181c */
[CC--:B------:R-:W-:Y:S02]  /*12d50*/  ISETP.GE.AND P6, PT, R8.reuse, R165.reuse, PT ;  /* 0x000000a50800720c */ /* 0x0c0fe40003fc6270 */
[----:B------:R-:W-:Y:S02]  /*12d60*/  ISETP.GE.AND P5, PT, R8, R166, PT ;  /* 0x000000a60800720c */ /* 0x000fe40003fa6270 */
[----:B------:R-:W-:-:S02]  /*12d70*/  ISETP.GE.AND P1, PT, R3, R165, PT ;  /* 0x000000a50300720c */ /* 0x000fc40003f26270 */
[----:B------:R-:W-:Y:S02]  /*12d80*/  IADD3 R8, R127, 0x41, RZ ;  /* 0x000000417f087810 */ /* 0x000fe40007ffe0ff */
[----:B------:R-:W-:Y:S02]  /*12d90*/  FSEL R179, R55, -INF , !P5 ;  /* 0xff80000037b37808 */ /* 0x000fe40006800000 */
[----:B------:R-:W-:Y:S02]  /*12da0*/  FSEL R176, R48, -INF , !P1 ;  /* 0xff80000030b07808 */ /* 0x000fe40004800000 */
[C---:B------:R-:W-:Y:S02]  /*12db0*/  ISETP.GE.AND P5, PT, R8.reuse, R165, PT ;  /* 0x000000a50800720c */ /* 0x040fe40003fa6270 */
[----:B------:R-:W-:Y:S02]  /*12dc0*/  ISETP.GE.AND P1, PT, R8, R166, PT ;  /* 0x000000a60800720c */ /* 0x000fe40003f26270 */
[----:B------:R-:W1:Y:S01]  /*12dd0*/  LDSM.16.M88.4 R8, [R145+0x8c00] ;  /* 0x008c00009108783b */ /* 0x000e620000000200 */
[----:B------:R-:W-:Y:S01]  /*12de0*/  FSEL R190, R61, -INF , !P3 ;  /* 0xff8000003dbe7808 */ /* 0x000fe20005800000 */
[----:B------:R-:W-:-:S04]  /*12df0*/  DEPBAR.LE SB0, 0x0 ;  /* 0x000080000000791a */ /* 0x000fc80000000000 */
[-C--:B------:R-:W-:Y:S02]  /*12e00*/  ISETP.GE.AND P3, PT, R3, R166.reuse, PT ;  /* 0x000000a60300720c */ /* 0x080fe40003f66270 */
[----:B------:R-:W-:Y:S02]  /*12e10*/  LOP3.LUT R3, R124, 0x48, R125, 0xfe, !PT ;  /* 0x000000487c037812 */ /* 0x000fe400078efe7d */
[----:B------:R-:W-:Y:S02]  /*12e20*/  FSEL R177, R54, -INF , !P4 ;  /* 0xff80000036b17808 */ /* 0x000fe40006000000 */
[----:B------:R-:W-:Y:S02]  /*12e30*/  FSEL R188, R53, -INF , !P6 ;  /* 0xff80000035bc7808 */ /* 0x000fe40007000000 */
[C---:B------:R-:W-:Y:S02]  /*12e40*/  ISETP.GE.AND P4, PT, R3.reuse, R165, PT ;  /* 0x000000a50300720c */ /* 0x040fe40003f86270 */
[----:B------:R-:W-:-:S02]  /*12e50*/  ISETP.GE.AND P6, PT, R3, R166, PT ;  /* 0x000000a60300720c */ /* 0x000fc40003fc6270 */
[----:B------:R-:W-:Y:S02]  /*12e60*/  LOP3.LUT R3, R124, 0x50, R125, 0xfe, !PT ;  /* 0x000000507c037812 */ /* 0x000fe400078efe7d */
        /* <DEDUP_REMOVED lines=9> */
[----:B------:R-:W-:Y:S02]  /*12f00*/  LOP3.LUT R3, R124, 0x58, R125, 0xfe, !PT ;  /* 0x000000587c037812 */ /* 0x000fe400078efe7d */
[----:B------:R-:W-:Y:S01]  /*12f10*/  IADD3 R4, R127, 0x51, RZ ;  /* 0x000000517f047810 */ /* 0x000fe20007ffe0ff */
[----:B-1----:R-:W-:Y:S01]  /*12f20*/  HMMA.16816.F32 R24, R128, R8, R24 ;  /* 0x000000088018723c */ /* 0x002fe20000001818 */
[----:B------:R-:W-:-:S02]  /*12f30*/  FSEL R167, R46, -INF , !P6 ;  /* 0xff8000002ea77808 */ /* 0x000fc40007000000 */
[----:B------:R-:W-:Y:S02]  /*12f40*/  FSEL R178, R45, -INF , !P1 ;  /* 0xff8000002db27808 */ /* 0x000fe40004800000 */
[----:B------:R-:W-:Y:S01]  /*12f50*/  FSEL R169, R47, -INF , !P4 ;  /* 0xff8000002fa97808 */ /* 0x000fe20006000000 */
[----:B------:R-:W-:Y:S01]  /*12f60*/  BAR.SYNC.DEFER_BLOCKING 0x0 ;  /* 0x0000000000007b1d */ /* 0x000fe20000010000 */
[CC--:B------:R-:W-:Y:S01]  /*12f70*/  ISETP.GE.AND P6, PT, R3.reuse, R165.reuse, PT ;  /* 0x000000a50300720c */ /* 0x0c0fe20003fc6270 */
[----:B------:R-:W-:Y:S01]  /*12f80*/  HMMA.16816.F32 R20, R128, R10, R20 ;  /* 0x0000000a8014723c */ /* 0x000fe20000001814 */
[----:B------:R-:W-:Y:S02]  /*12f90*/  ISETP.GE.AND P1, PT, R3, R166, PT ;  /* 0x000000a60300720c */ /* 0x000fe40003f26270 */
[----:B------:R-:W-:Y:S02]  /*12fa0*/  ISETP.GE.AND P4, PT, R4, R165, PT ;  /* 0x000000a50400720c */ /* 0x000fe40003f86270 */
[----:B------:R-:W-:-:S02]  /*12fb0*/  LOP3.LUT R3, R124, 0x60, R125, 0xfe, !PT ;  /* 0x000000607c037812 */ /* 0x000fc400078efe7d */
[----:B------:R-:W-:Y:S02]  /*12fc0*/  FSEL R141, R42, -INF , !P5 ;  /* 0xff8000002a8d7808 */ /* 0x000fe40006800000 */
[----:B------:R-:W-:Y:S02]  /*12fd0*/  FSEL R172, R41, -INF , !P4 ;  /* 0xff80000029ac7808 */ /* 0x000fe40006000000 */
[C---:B------:R-:W-:Y:S02]  /*12fe0*/  ISETP.GE.AND P5, PT, R3.reuse, R165, PT ;  /* 0x000000a50300720c */ /* 0x040fe40003fa6270 */
[----:B------:R-:W-:Y:S02]  /*12ff0*/  ISETP.GE.AND P4, PT, R3, R166, PT ;  /* 0x000000a60300720c */ /* 0x000fe40003f86270 */
[----:B------:R-:W-:Y:S02]  /*13000*/  IADD3 R3, R127, 0x59, RZ ;  /* 0x000000597f037810 */ /* 0x000fe40007ffe0ff */
[----:B------:R-:W-:-:S02]  /*13010*/  FSEL R168, R40, -INF , !P3 ;  /* 0xff80000028a87808 */ /* 0x000fc40005800000 */
[----:B------:R-:W-:Y:S02]  /*13020*/  FSEL R174, R36, -INF , !P6 ;  /* 0xff80000024ae7808 */ /* 0x000fe40007000000 */
[-C--:B------:R-:W-:Y:S02]  /*13030*/  ISETP.GE.AND P3, PT, R4, R166.reuse, PT ;  /* 0x000000a60400720c */ /* 0x080fe40003f66270 */
[----:B------:R-:W-:Y:S02]  /*13040*/  ISETP.GE.AND P6, PT, R3, R166, PT ;  /* 0x000000a60300720c */ /* 0x000fe40003fc6270 */
[----:B------:R-:W-:Y:S02]  /*13050*/  IADD3 R5, R127, 0x61, RZ ;  /* 0x000000617f057810 */ /* 0x000fe40007ffe0ff */
[----:B------:R-:W-:Y:S02]  /*13060*/  LOP3.LUT R4, R124, 0x68, R125, 0xfe, !PT ;  /* 0x000000687c047812 */ /* 0x000fe400078efe7d */
[----:B------:R-:W-:-:S02]  /*13070*/  FSEL R139, R43, -INF , !P3 ;  /* 0xff8000002b8b7808 */ /* 0x000fc40005800000 */
[----:B------:R-:W-:Y:S02]  /*13080*/  FSEL R135, R39, -INF , !P6 ;  /* 0xff80000027877808 */ /* 0x000fe40007000000 */
[-C--:B------:R-:W-:Y:S02]  /*13090*/  ISETP.GE.AND P3, PT, R3, R165.reuse, PT ;  /* 0x000000a50300720c */ /* 0x080fe40003f66270 */
[----:B------:R-:W-:Y:S02]  /*130a0*/  ISETP.GE.AND P6, PT, R5, R165, PT ;  /* 0x000000a50500720c */ /* 0x000fe40003fc6270 */
[----:B------:R-:W-:Y:S02]  /*130b0*/  FSEL R137, R38, -INF , !P1 ;  /* 0xff80000026897808 */ /* 0x000fe40004800000 */
[----:B------:R-:W-:Y:S02]  /*130c0*/  LOP3.LUT R3, R124, 0x70, R125, 0xfe, !PT ;  /* 0x000000707c037812 */ /* 0x000fe400078efe7d */
[----:B------:R-:W-:-:S02]  /*130d0*/  FSEL R134, R32, -INF , !P5 ;  /* 0xff80000020867808 */ /* 0x000fc40006800000 */
[-C--:B------:R-:W-:Y:S02]  /*130e0*/  ISETP.GE.AND P1, PT, R4, R165.reuse, PT ;  /* 0x000000a50400720c */ /* 0x080fe40003f26270 */
        /* <DEDUP_REMOVED lines=8> */
[----:B------:R-:W-:Y:S02]  /*13170*/  FSEL R136, R28, -INF , !P1 ;  /* 0xff8000001c887808 */ /* 0x000fe40004800000 */
[----:B------:R-:W-:Y:S02]  /*13180*/  ISETP.GE.AND P3, PT, R4, R166, PT ;  /* 0x000000a60400720c */ /* 0x000fe40003f66270 */
[----:B------:R-:W-:-:S02]  /*13190*/  ISETP.GE.AND P5, PT, R5, R165, PT ;  /* 0x000000a50500720c */ /* 0x000fc40003fa6270 */
[----:B------:R-:W-:Y:S02]  /*131a0*/  ISETP.GE.AND P1, PT, R5, R166, PT ;  /* 0x000000a60500720c */ /* 0x000fe40003f26270 */
        /* <DEDUP_REMOVED lines=8> */
[C---:B------:R-:W-:Y:S02]  /*13230*/  ISETP.GE.AND P4, PT, R127.reuse, R166, PT ;  /* 0x000000a67f00720c */ /* 0x040fe40003f86270 */
[----:B------:R-:W-:Y:S02]  /*13240*/  LOP3.LUT R125, R124, 0x78, R125, 0xfe, !PT ;  /* 0x000000787c7d7812 */ /* 0x000fe400078efe7d */
        /* <DEDUP_REMOVED lines=9> */
[----:B------:R-:W-:Y:S02]  /*132e0*/  FSEL R5, R18, -INF , !P4 ;  /* 0xff80000012057808 */ /* 0x000fe40006000000 */
[----:B------:R-:W-:Y:S02]  /*132f0*/  FSEL R155, R20, -INF , !P6 ;  /* 0xff800000149b7808 */ /* 0x000fe40007000000 */
[----:B------:R-:W-:Y:S02]  /*13300*/  FSEL R154, R21, -INF , !P5 ;  /* 0xff800000159a7808 */ /* 0x000fe40006800000 */
[----:B------:R-:W-:-:S02]  /*13310*/  FSEL R122, R22, -INF , !P3 ;  /* 0xff800000167a7808 */ /* 0x000fc40005800000 */
[----:B------:R-:W-:Y:S01]  /*13320*/  FSEL R121, R23, -INF , !P1 ;  /* 0xff80000017797808 */ /* 0x000fe20004800000 */
[----:B------:R-:W-:Y:S05]  /*13330*/  @!P0 BRA `(.L_x_2025) ;  /* 0x0000059000008947 */ /* 0x000fea0003800000 */
[----:B------:R-:W-:Y:S05]  /*13340*/  @!P2 BRA `(.L_x_2026) ;  /* 0x000003900000a947 */ /* 0x000fea0003800000 */
[----:B------:R-:W-:Y:S02]  /*13350*/  IABS R4, c[0x0][0x2d0] ;  /* 0x0000b40000047a13 */ /* 0x000fe40000000000 */
[C---:B------:R-:W-:Y:S02]  /*13360*/  IADD3 R11, R124.reuse, -0x80, RZ ;  /* 0xffffff807c0b7810 */ /* 0x040fe40007ffe0ff */
[----:B------:R-:W1:Y:S01]  /*13370*/  I2F.RP R9, R4 ;  /* 0x0000000400097306 */ /* 0x000e620000209400 */
[----:B------:R-:W-:Y:S02]  /*13380*/  IABS R8, R124 ;  /* 0x0000007c00087213 */ /* 0x000fe40000000000 */
[----:B------:R-:W-:Y:S02]  /*13390*/  IABS R6, R11 ;  /* 0x0000000b00067213 */ /* 0x000fe40000000000 */
[----:B------:R-:W-:-:S02]  /*133a0*/  LOP3.LUT R124, R124, c[0x0][0x2d0], RZ, 0x3c, !PT ;  /* 0x0000b4007c7c7a12 */ /* 0x000fc400078e3cff */
        /* <DEDUP_REMOVED lines=24> */
[----:B------:R-:W-:Y:S02]  /*13530*/  ISETP.NE.AND P1, PT, RZ, c[0x0][0x2d0], PT ;  /* 0x0000b400ff007a0c */ /* 0x000fe40003f25270 */
[----:B------:R-:W-:-:S07]  /*13540*/  LOP3.LUT R4, RZ, c[0x0][0x2d0], RZ, 0x33, !PT ;  /* 0x0000b400ff047a12 */ /* 0x000fce00078e33ff */
        /* <DEDUP_REMOVED lines=24> */
[----:B------:R-:W-:Y:S05]  /*136d0*/  BRA `(.L_x_2027) ;  /* 0x0000003000007947 */ /* 0x000fea0003800000 */
.L_x_2026:
[----:B------:R-:W-:-:S05]  /*136e0*/  IMAD.MOV.U32 R8, RZ, RZ, c[0x0][0x198] ;  /* 0x00006600ff087624 */ /* 0x000fca00078e00ff */
[----:B------:R-:W-:-:S04]  /*136f0*/  LEA R8, -R8, RZ, 0x7 ;  /* 0x000000ff08087211 */ /* 0x000fc800078e39ff */
[----:B------:R-:W-:Y:S02]  /*13700*/  SHF.R.S32.HI R4, RZ, 0x1f, R8 ;  /* 0x0000001fff047819 */ /* 0x000fe40000011408 */
.L_x_2027:
[----:B------:R-:W-:Y:S01]  /*13710*/  ULDC.64 UR4, c[0x0][0x198] ;  /* 0x0000660000047ab9 */ /* 0x000fe20000000a00 */
[C---:B------:R-:W-:Y:S01]  /*13720*/  LEA R160, P0, R8.reuse, R160, 0x1 ;  /* 0x000000a008a07211 */ /* 0x040fe200078008ff */
[----:B------:R-:W-:Y:S02]  /*13730*/  USHF.L.U32 UR9, UR4, 0x6, URZ ;  /* 0x0000000604097899 */ /* 0x000fe4000800063f */
[----:B------:R-:W-:Y:S01]  /*13740*/  UMOV UR8, 0x6 ;  /* 0x0000000600087882 */ /* 0x000fe20000000000 */
[----:B------:R-:W-:Y:S01]  /*13750*/  LEA.HI.X R161, R8, R161, R4, 0x1, P0 ;  /* 0x000000a108a17211 */ /* 0x000fe200000f0c04 */
[----:B------:R-:W-:Y:S02]  /*13760*/  USHF.L.U64.HI UR5, UR4, UR8, UR5 ;  /* 0x0000000804057299 */ /* 0x000fe40008010205 */
[----:B------:R-:W-:Y:S02]  /*13770*/  IADD3 R10, P0, R160, UR9, RZ ;  /* 0x00000009a00a7c10 */ /* 0x000fe4000ff1e0ff */
[----:B------:R-:W-:Y:S01]  /*13780*/  @!PT LDS RZ, [RZ] ;  /* 0x00000000fffff984 */ /* 0x000fe20000000800 */
[----:B------:R-:W-:Y:S01]  /*13790*/  @!PT LDS RZ, [RZ] ;  /* 0x00000000fffff984 */ /* 0x000fe20000000800 */
[----:B------:R-:W-:Y:S01]  /*137a0*/  @!PT LDS RZ, [RZ] ;  /* 0x00000000fffff984 */ /* 0x000fe20000000800 */
[----:B------:R1:W-:Y:S02]  /*137b0*/  LDGSTS.E.BYPASS.LTC128B.128 [R158+0x3000], [R160.64] ;  /* 0x03000000a09e7fae */ /* 0x0003e4000b901d46 */
[----:B------:R-:W-:-:S02]  /*137c0*/  IADD3.X R11, R161, UR5, RZ, P0, !PT ;  /* 0x00000005a10b7c10 */ /* 0x000fc400087fe4ff */
        /* <DEDUP_REMOVED lines=16> */
.L_x_2025:
        /* <DEDUP_REMOVED lines=62> */
[----:B------:R-:W-:-:S04]  /*13cb0*/  FMNMX.FTZ R4, R140, R7, !PT ;  /* 0x000000078c047209 */ /* 0x000fc80007810000 */
        /* <DEDUP_REMOVED lines=21> */
[--C-:B------:R-:W-:Y:S02]  /*13e10*/  FFMA.FTZ R128, R208, c[0x0][0x23c], -R165.reuse ;  /* 0x00008f00d0807a23 */ /* 0x100fe400000108a5 */
[--C-:B------:R-:W-:Y:S01]  /*13e20*/  FFMA.FTZ R127, R12, c[0x0][0x23c], -R165.reuse ;  /* 0x00008f000c7f7a23 */ /* 0x100fe200000108a5 */
[C---:B------:R-:W-:Y:S01]  /*13e30*/  FSETP.NEU.FTZ.AND P0, PT, R131.reuse, -INF , PT ;  /* 0xff8000008300780b */ /* 0x040fe20003f1d000 */
[----:B------:R-:W-:Y:S01]  /*13e40*/  FMUL.FTZ R126, R131, c[0x0][0x23c] ;  /* 0x00008f00837e7a20 */ /* 0x000fe20000410000 */
[----:B------:R-:W-:Y:S01]  /*13e50*/  MUFU.EX2 R130, R130 ;  /* 0x0000008200827308 */ /* 0x000fe20000000800 */
[----:B------:R-:W1:Y:S01]  /*13e60*/  LDSM.16.MT88.4 R12, [R146+0x9000] ;  /* 0x00900000920c783b */ /* 0x000e620000004200 */
[----:B------:R-:W-:-:S02]  /*13e70*/  FFMA.FTZ R166, R168, c[0x0][0x23c], -R165 ;  /* 0x00008f00a8a67a23 */ /* 0x000fc400000108a5 */
[----:B------:R-:W-:Y:S01]  /*13e80*/  FSEL R126, R126, RZ, P0 ;  /* 0x000000ff7e7e7208 */ /* 0x000fe20000000000 */
[--C-:B------:R-:W-:Y:S02]  /*13e90*/  FFMA.FTZ R168, R174, c[0x0][0x23c], -R165.reuse ;  /* 0x00008f00aea87a23 */ /* 0x100fe400000108a5 */
[----:B------:R-:W-:Y:S01]  /*13ea0*/  FFMA.FTZ R142, R142, c[0x0][0x23c], -R165 ;  /* 0x00008f008e8e7a23 */ /* 0x000fe200000108a5 */
[----:B------:R-:W2:Y:S01]  /*13eb0*/  MUFU.EX2 R129, R129 ;  /* 0x0000008100817308 */ /* 0x000ea20000000800 */
[--C-:B------:R-:W-:Y:S01]  /*13ec0*/  FFMA.FTZ R125, R5, c[0x0][0x23c], -R126.reuse ;  /* 0x00008f00057d7a23 */ /* 0x100fe2000001087e */
[----:B------:R-:W-:Y:S01]  /*13ed0*/  FSEL R5, R132, RZ, P1 ;  /* 0x000000ff84057208 */ /* 0x000fe20000800000 */
[--C-:B------:R-:W-:Y:S02]  /*13ee0*/  FFMA.FTZ R123, R133, c[0x0][0x23c], -R126.reuse ;  /* 0x00008f00857b7a23 */ /* 0x100fe4000001087e */
[--C-:B------:R-:W-:Y:S02]  /*13ef0*/  FFMA.FTZ R124, R19, c[0x0][0x23c], -R126.reuse ;  /* 0x00008f00137c7a23 */ /* 0x100fe4000001087e */
[----:B------:R-:W-:Y:S01]  /*13f00*/  FADD.FTZ R4, R2, -R5 ;  /* 0x8000000502047221 */ /* 0x000fe20000010000 */
[----:B------:R-:W-:Y:S01]  /*13f10*/  FSEL R5, R131, RZ, P0 ;  /* 0x000000ff83057208 */ /* 0x000fe20000000000 */
[----:B------:R-:W-:Y:S01]  /*13f20*/  FFMA.FTZ R2, R17, c[0x0][0x23c], -R126 ;  /* 0x00008f0011027a23 */ /* 0x000fe2000001087e */
[----:B------:R-:W-:Y:S01]  /*13f30*/  MUFU.EX2 R128, R128 ;  /* 0x0000008000807308 */ /* 0x000fe20000000800 */
[----:B------:R-:W-:-:S02]  /*13f40*/  FMUL.FTZ R133, R4, c[0x0][0x23c] ;  /* 0x00008f0004857a20 */ /* 0x000fc40000410000 */
[----:B------:R-:W-:Y:S02]  /*13f50*/  FADD.FTZ R5, R0, -R5 ;  /* 0x8000000500057221 */ /* 0x000fe40000010000 */
[--C-:B------:R-:W-:Y:S01]  /*13f60*/  FFMA.FTZ R141, R141, c[0x0][0x23c], -R126.reuse ;  /* 0x00008f008d8d7a23 */ /* 0x100fe2000001087e */
[----:B--2---:R-:W-:Y:S01]  /*13f70*/  F2FP.PACK_AB R4, R129, R130 ;  /* 0x000000828104723e */ /* 0x004fe200000000ff */
[----:B------:R-:W-:Y:S01]  /*13f80*/  FMUL.FTZ R0, R5, c[0x0][0x23c] ;  /* 0x00008f0005007a20 */ /* 0x000fe20000410000 */
[----:B------:R-:W2:Y:S01]  /*13f90*/  MUFU.EX2 R127, R127 ;  /* 0x0000007f007f7308 */ /* 0x000ea20000000800 */
[--C-:B------:R-:W-:Y:S02]  /*13fa0*/  FFMA.FTZ R137, R137, c[0x0][0x23c], -R126.reuse ;  /* 0x00008f0089897a23 */ /* 0x100fe4000001087e */
[----:B------:R-:W-:Y:S02]  /*13fb0*/  FFMA.FTZ R116, R116, c[0x0][0x23c], -R126 ;  /* 0x00008f0074747a23 */ /* 0x000fe4000001087e */
[----:B------:R-:W-:-:S02]  /*13fc0*/  FFMA.FTZ R155, R155, c[0x0][0x23c], -R165 ;  /* 0x00008f009b9b7a23 */ /* 0x000fc400000108a5 */
[--C-:B------:R-:W-:Y:S01]  /*13fd0*/  FFMA.FTZ R154, R154, c[0x0][0x23c], -R165.reuse ;  /* 0x00008f009a9a7a23 */ /* 0x100fe200000108a5 */
[----:B------:R-:W-:Y:S01]  /*13fe0*/  MUFU.EX2 R125, R125 ;  /* 0x0000007d007d7308 */ /* 0x000fe20000000800 */
[----:B------:R-:W-:Y:S02]  /*13ff0*/  FFMA.FTZ R117, R117, c[0x0][0x23c], -R126 ;  /* 0x00008f0075757a23 */ /* 0x000fe4000001087e */
[----:B------:R-:W-:-:S05]  /*14000*/  FFMA.FTZ R140, R140, c[0x0][0x23c], -R165 ;  /* 0x00008f008c8c7a23 */ /* 0x000fca00000108a5 */
[----:B------:R-:W3:Y:S01]  /*14010*/  MUFU.EX2 R124, R124 ;  /* 0x0000007c007c7308 */ /* 0x000ee20000000800 */
[----:B--2---:R-:W-:-:S07]  /*14020*/  F2FP.PACK_AB R6, R127, R128 ;  /* 0x000000807f06723e */ /* 0x004fce00000000ff */
[----:B------:R-:W-:Y:S08]  /*14030*/  MUFU.EX2 R123, R123 ;  /* 0x0000007b007b7308 */ /* 0x000ff00000000800 */
[----:B------:R-:W2:Y:S01]  /*14040*/  MUFU.EX2 R2, R2 ;  /* 0x0000000200027308 */ /* 0x000ea20000000800 */
[----:B---3--:R-:W-:-:S07]  /*14050*/  F2FP.PACK_AB R5, R124, R125 ;  /* 0x0000007d7c05723e */ /* 0x008fce00000000ff */
[----:B------:R-:W3:Y:S08]  /*14060*/  MUFU.EX2 R133, R133 ;  /* 0x0000008500857308 */ /* 0x000ef00000000800 */
[----:B------:R-:W4:Y:S01]  /*14070*/  MUFU.EX2 R0, R0 ;  /* 0x0000000000007308 */ /* 0x000f220000000800 */
[----:B--2---:R-:W-:Y:S01]  /*14080*/  F2FP.PACK_AB R7, R2, R123 ;  /* 0x0000007b0207723e */ /* 0x004fe200000000ff */
[----:B---3--:R-:W-:-:S06]  /*14090*/  FMUL.FTZ R16, R72, R133 ;  /* 0x0000008548107220 */ /* 0x008fcc0000410000 */
[----:B------:R-:W-:Y:S01]  /*140a0*/  MUFU.EX2 R166, R166 ;  /* 0x000000a600a67308 */ /* 0x000fe20000000800 */
[-C--:B------:R-:W-:Y:S02]  /*140b0*/  FMUL.FTZ R17, R73, R133.reuse ;  /* 0x0000008549117220 */ /* 0x080fe40000410000 */
[-C--:B------:R-:W-:Y:S02]  /*140c0*/  FMUL.FTZ R76, R76, R133.reuse ;  /* 0x000000854c4c7220 */ /* 0x080fe40000410000 */
[----:B------:R-:W-:Y:S02]  /*140d0*/  FMUL.FTZ R77, R77, R133 ;  /* 0x000000854d4d7220 */ /* 0x000fe40000410000 */
[-C--:B----4-:R-:W-:Y:S01]  /*140e0*/  FMUL.FTZ R18, R74, R0.reuse ;  /* 0x000000004a127220 */ /* 0x090fe20000410000 */
[----:B------:R-:W-:Y:S01]  /*140f0*/  MUFU.EX2 R168, R168 ;  /* 0x000000a800a87308 */ /* 0x000fe20000000800 */
[-C--:B------:R-:W-:Y:S02]  /*14100*/  FMUL.FTZ R19, R75, R0.reuse ;  /* 0x000000004b137220 */ /* 0x080fe40000410000 */
[----:B------:R-:W-:-:S02]  /*14110*/  FMUL.FTZ R78, R78, R0 ;  /* 0x000000004e4e7220 */ /* 0x000fc40000410000 */
[-C--:B------:R-:W-:Y:S02]  /*14120*/  FMUL.FTZ R79, R79, R0.reuse ;  /* 0x000000004f4f7220 */ /* 0x080fe40000410000 */
[--C-:B------:R-:W-:Y:S01]  /*14130*/  FFMA.FTZ R72, R206, c[0x0][0x23c], -R165.reuse ;  /* 0x00008f00ce487a23 */ /* 0x100fe200000108a5 */
[C---:B------:R-:W-:Y:S01]  /*14140*/  HMMA.16816.F32 R16, R4.reuse, R20, R16 ;  /* 0x000000140410723c */ /* 0x040fe20000001810 */
[--C-:B------:R-:W-:Y:S01]  /*14150*/  FFMA.FTZ R75, R204, c[0x0][0x23c], -R165.reuse ;  /* 0x00008f00cc4b7a23 */ /* 0x100fe200000108a5 */
[----:B------:R-:W-:Y:S01]  /*14160*/  MUFU.EX2 R141, R141 ;  /* 0x0000008d008d7308 */ /* 0x000fe20000000800 */
[--C-:B------:R-:W-:Y:S02]  /*14170*/  FFMA.FTZ R73, R202, c[0x0][0x23c], -R165.reuse ;  /* 0x00008f00ca497a23 */ /* 0x100fe400000108a5 */
[----:B------:R-:W-:Y:S02]  /*14180*/  FFMA.FTZ R74, R200, c[0x0][0x23c], -R165 ;  /* 0x00008f00c84a7a23 */ /* 0x000fe400000108a5 */
[-C--:B------:R-:W-:Y:S01]  /*14190*/  FMUL.FTZ R24, R80, R133.reuse ;  /* 0x0000008550187220 */ /* 0x080fe20000410000 */
[----:B------:R-:W-:Y:S01]  /*141a0*/  HMMA.16816.F32 R20, R4, R22, R76 ;  /* 0x000000160414723c */ /* 0x000fe2000000184c */
[----:B------:R-:W-:Y:S01]  /*141b0*/  FMUL.FTZ R25, R81, R133 ;  /* 0x0000008551197220 */ /* 0x000fe20000410000 */
[----:B------:R-:W-:Y:S01]  /*141c0*/  MUFU.EX2 R72, R72 ;  /* 0x0000004800487308 */ /* 0x000fe20000000800 */
[----:B------:R-:W-:-:S02]  /*141d0*/  FMUL.FTZ R26, R82, R0 ;  /* 0x00000000521a7220 */ /* 0x000fc40000410000 */
[----:B------:R-:W-:Y:S02]  /*141e0*/  FMUL.FTZ R27, R83, R0 ;  /* 0x00000000531b7220 */ /* 0x000fe40000410000 */
[--C-:B------:R-:W-:Y:S02]  /*141f0*/  FFMA.FTZ R78, R197, c[0x0][0x23c], -R126.reuse ;  /* 0x00008f00c54e7a23 */ /* 0x100fe4000001087e */
[--C-:B------:R-:W-:Y:S01]  /*14200*/  FFMA.FTZ R79, R191, c[0x0][0x23c], -R126.reuse ;  /* 0x00008f00bf4f7a23 */ /* 0x100fe2000001087e */
[----:B------:R-:W2:Y:S01]  /*14210*/  MUFU.EX2 R75, R75 ;  /* 0x0000004b004b7308 */ /* 0x000ea20000000800 */
[--C-:B------:R-:W-:Y:S01]  /*14220*/  FFMA.FTZ R77, R193, c[0x0][0x23c], -R126.reuse ;  /* 0x00008f00c14d7a23 */ /* 0x100fe2000001087e */
[----:B------:R-:W-:Y:S01]  /*14230*/  HMMA.16816.F32 R24, R4, R28, R24 ;  /* 0x0000001c0418723c */ /* 0x000fe20000001818 */
[----:B------:R-:W-:Y:S02]  /*14240*/  FFMA.FTZ R76, R195, c[0x0][0x23c], -R126 ;  /* 0x00008f00c34c7a23 */ /* 0x000fe4000001087e */
[----:B------:R-:W-:-:S02]  /*14250*/  FMUL.FTZ R84, R84, R133 ;  /* 0x0000008554547220 */ /* 0x000fc40000410000 */
[-C--:B------:R-:W-:Y:S01]  /*14260*/  FMUL.FTZ R85, R85, R133.reuse ;  /* 0x0000008555557220 */ /* 0x080fe20000410000 */
[----:B------:R-:W-:Y:S01]  /*14270*/  MUFU.EX2 R73, R73 ;  /* 0x0000004900497308 */ /* 0x000fe20000000800 */
[-C--:B------:R-:W-:Y:S02]  /*14280*/  FMUL.FTZ R86, R86, R0.reuse ;  /* 0x0000000056567220 */ /* 0x080fe40000410000 */
[----:B------:R-:W-:Y:S02]  /*14290*/  FMUL.FTZ R87, R87, R0 ;  /* 0x0000000057577220 */ /* 0x000fe40000410000 */
[-C--:B------:R-:W-:Y:S02]  /*142a0*/  FMUL.FTZ R40, R92, R133.reuse ;  /* 0x000000855c287220 */ /* 0x080fe40000410000 */
[----:B------:R-:W-:Y:S01]  /*142b0*/  FMUL.FTZ R41, R93, R133 ;  /* 0x000000855d297220 */ /* 0x000fe20000410000 */
[----:B------:R-:W3:Y:S01]  /*142c0*/  MUFU.EX2 R74, R74 ;  /* 0x0000004a004a7308 */ /* 0x000ee20000000800 */
[----:B--2---:R-:W-:Y:S01]  /*142d0*/  F2FP.PACK_AB R56, R75, R72 ;  /* 0x000000484b38723e */ /* 0x004fe200000000ff */
[----:B------:R-:W-:Y:S01]  /*142e0*/  HMMA.16816.F32 R28, R4, R30, R84 ;  /* 0x0000001e041c723c */ /* 0x000fe20000001854 */
[----:B------:R-:W-:-:S02]  /*142f0*/  FMUL.FTZ R42, R94, R0 ;  /* 0x000000005e2a7220 */ /* 0x000fc40000410000 */
[-C--:B------:R-:W-:Y:S02]  /*14300*/  FMUL.FTZ R43, R95, R0.reuse ;  /* 0x000000005f2b7220 */ /* 0x080fe40000410000 */
[-C--:B------:R-:W-:Y:S01]  /*14310*/  FMUL.FTZ R96, R96, R133.reuse ;  /* 0x0000008560607220 */ /* 0x080fe20000410000 */
[----:B------:R-:W-:Y:S01]  /*14320*/  MUFU.EX2 R78, R78 ;  /* 0x0000004e004e7308 */ /* 0x000fe20000000800 */
[-C--:B------:R-:W-:Y:S02]  /*14330*/  FMUL.FTZ R97, R97, R133.reuse ;  /* 0x0000008561617220 */ /* 0x080fe40000410000 */
[-C--:B------:R-:W-:Y:S01]  /*14340*/  FMUL.FTZ R98, R98, R0.reuse ;  /* 0x0000000062627220 */ /* 0x080fe20000410000 */
[----:B------:R-:W-:Y:S01]  /*14350*/  HMMA.16816.F32 R40, R4, R44, R40 ;  /* 0x0000002c0428723c */ /* 0x000fe20000001828 */
[----:B------:R-:W-:Y:S02]  /*14360*/  FMUL.FTZ R99, R99, R0 ;  /* 0x0000000063637220 */ /* 0x000fe40000410000 */
[----:B------:R-:W-:Y:S01]  /*14370*/  FMUL.FTZ R8, R112, R133 ;  /* 0x0000008570087220 */ /* 0x000fe20000410000 */
[----:B------:R-:W2:Y:S01]  /*14380*/  MUFU.EX2 R79, R79 ;  /* 0x0000004f004f7308 */ /* 0x000ea20000000800 */
[----:B---3--:R-:W-:Y:S01]  /*14390*/  F2FP.PACK_AB R58, R74, R73 ;  /* 0x000000494a3a723e */ /* 0x008fe200000000ff */
[----:B------:R-:W-:-:S02]  /*143a0*/  FMUL.FTZ R9, R113, R133 ;  /* 0x0000008571097220 */ /* 0x000fc40000410000 */
[C---:B------:R-:W-:Y:S01]  /*143b0*/  HMMA.16816.F32 R44, R4.reuse, R46, R96 ;  /* 0x0000002e042c723c */ /* 0x040fe20000001860 */
[-C--:B------:R-:W-:Y:S02]  /*143c0*/  FMUL.FTZ R10, R114, R0.reuse ;  /* 0x00000000720a7220 */ /* 0x080fe40000410000 */
[-C--:B------:R-:W-:Y:S01]  /*143d0*/  FMUL.FTZ R11, R115, R0.reuse ;  /* 0x00000000730b7220 */ /* 0x080fe20000410000 */
[----:B------:R-:W-:Y:S01]  /*143e0*/  MUFU.EX2 R77, R77 ;  /* 0x0000004d004d7308 */ /* 0x000fe20000000800 */
[-C--:B------:R-:W-:Y:S02]  /*143f0*/  FMUL.FTZ R32, R88, R133.reuse ;  /* 0x0000008558207220 */ /* 0x080fe40000410000 */
[-C--:B------:R-:W-:Y:S02]  /*14400*/  FMUL.FTZ R33, R89, R133.reuse ;  /* 0x0000008559217220 */ /* 0x080fe40000410000 */
[-C--:B------:R-:W-:Y:S01]  /*14410*/  FMUL.FTZ R34, R90, R0.reuse ;  /* 0x000000005a227220 */ /* 0x080fe20000410000 */
[----:B-1----:R-:W-:Y:S01]  /*14420*/  HMMA.16816.F32 R8, R4, R12, R8 ;  /* 0x0000000c0408723c */ /* 0x002fe20000001808 */
[----:B------:R-:W-:Y:S01]  /*14430*/  FMUL.FTZ R35, R91, R0 ;  /* 0x000000005b237220 */ /* 0x000fe20000410000 */
[----:B------:R-:W1:Y:S01]  /*14440*/  MUFU.EX2 R76, R76 ;  /* 0x0000004c004c7308 */ /* 0x000e620000000800 */
[----:B--2---:R-:W-:Y:S01]  /*14450*/  F2FP.PACK_AB R57, R79, R78 ;  /* 0x0000004e4f39723e */ /* 0x004fe200000000ff */
[----:B------:R-:W-:-:S02]  /*14460*/  FMUL.FTZ R68, R68, R133 ;  /* 0x0000008544447220 */ /* 0x000fc40000410000 */
[-C--:B------:R-:W-:Y:S02]  /*14470*/  FMUL.FTZ R69, R69, R133.reuse ;  /* 0x0000008545457220 */ /* 0x080fe40000410000 */
[-C--:B------:R-:W-:Y:S01]  /*14480*/  FMUL.FTZ R70, R70, R0.reuse ;  /* 0x0000000046467220 */ /* 0x080fe20000410000 */
[C---:B------:R-:W-:Y:S01]  /*14490*/  HMMA.16816.F32 R32, R4.reuse, R36, R32 ;  /* 0x000000240420723c */ /* 0x040fe20000001820 */
[-C--:B------:R-:W-:Y:S01]  /*144a0*/  FMUL.FTZ R71, R71, R0.reuse ;  /* 0x0000000047477220 */ /* 0x080fe20000410000 */
[----:B------:R-:W-:Y:S01]  /*144b0*/  MUFU.EX2 R137, R137 ;  /* 0x0000008900897308 */ /* 0x000fe20000000800 */
[-C--:B------:R-:W-:Y:S02]  /*144c0*/  FMUL.FTZ R108, R108, R133.reuse ;  /* 0x000000856c6c7220 */ /* 0x080fe40000410000 */
[----:B------:R-:W-:Y:S02]  /*144d0*/  FMUL.FTZ R109, R109, R133 ;  /* 0x000000856d6d7220 */ /* 0x000fe40000410000 */
[-C--:B------:R-:W-:Y:S01]  /*144e0*/  FMUL.FTZ R110, R110, R0.reuse ;  /* 0x000000006e6e7220 */ /* 0x080fe20000410000 */
[----:B------:R-:W-:Y:S01]  /*144f0*/  HMMA.16816.F32 R12, R4, R14, R68 ;  /* 0x0000000e040c723c */ /* 0x000fe20000001844 */
[----:B-1----:R-:W-:Y:S01]  /*14500*/  F2FP.PACK_AB R59, R76, R77 ;  /* 0x0000004d4c3b723e */ /* 0x002fe200000000ff */
[----:B------:R-:W-:Y:S01]  /*14510*/  FMUL.FTZ R111, R111, R0 ;  /* 0x000000006f6f7220 */ /* 0x000fe20000410000 */
[----:B------:R-:W-:Y:S01]  /*14520*/  LDSM.16.MT88.4 R68, [R146+0x9400] ;  /* 0x009400009244783b */ /* 0x000fe20000004200 */
[-C--:B------:R-:W-:Y:S01]  /*14530*/  FMUL.FTZ R48, R104, R133.reuse ;  /* 0x0000008568307220 */ /* 0x080fe20000410000 */
[----:B------:R-:W-:Y:S01]  /*14540*/  MUFU.EX2 R116, R116 ;  /* 0x0000007400747308 */ /* 0x000fe20000000800 */
[----:B------:R-:W-:-:S02]  /*14550*/  FMUL.FTZ R49, R105, R133 ;  /* 0x0000008569317220 */ /* 0x000fc40000410000 */
[C---:B------:R-:W-:Y:S01]  /*14560*/  HMMA.16816.F32 R16, R56.reuse, R60, R16 ;  /* 0x0000003c3810723c */ /* 0x040fe20000001810 */
[-C--:B------:R-:W-:Y:S02]  /*14570*/  FMUL.FTZ R50, R106, R0.reuse ;  /* 0x000000006a327220 */ /* 0x080fe40000410000 */
[-C--:B------:R-:W-:Y:S02]  /*14580*/  FMUL.FTZ R51, R107, R0.reuse ;  /* 0x000000006b337220 */ /* 0x080fe40000410000 */
[-C--:B------:R-:W-:Y:S01]  /*14590*/  FMUL.FTZ R100, R100, R133.reuse ;  /* 0x0000008564647220 */ /* 0x080fe20000410000 */
[----:B------:R-:W-:Y:S01]  /*145a0*/  MUFU.EX2 R142, R142 ;  /* 0x0000008e008e7308 */ /* 0x000fe20000000800 */
[----:B------:R-:W-:Y:S01]  /*145b0*/  FMUL.FTZ R101, R101, R133 ;  /* 0x0000008565657220 */ /* 0x000fe20000410000 */
[----:B------:R-:W-:Y:S01]  /*145c0*/  HMMA.16816.F32 R20, R56, R62, R20 ;  /* 0x0000003e3814723c */ /* 0x000fe20000001814 */
[----:B------:R-:W1:Y:S01]  /*145d0*/  LDSM.16.MT88.4 R60, [R146+0xd400] ;  /* 0x00d40000923c783b */ /* 0x000e620000004200 */
[----:B------:R-:W-:-:S02]  /*145e0*/  FMUL.FTZ R102, R102, R0 ;  /* 0x0000000066667220 */ /* 0x000fc40000410000 */
[----:B------:R-:W-:Y:S02]  /*145f0*/  FMUL.FTZ R103, R103, R0 ;  /* 0x0000000067677220 */ /* 0x000fe40000410000 */
[--C-:B------:R-:W-:Y:S01]  /*14600*/  FFMA.FTZ R82, R192, c[0x0][0x23c], -R165.reuse ;  /* 0x00008f00c0527a23 */ /* 0x100fe200000108a5 */
[----:B------:R-:W-:Y:S01]  /*14610*/  MUFU.EX2 R155, R155 ;  /* 0x0000009b009b7308 */ /* 0x000fe20000000800 */
[C---:B------:R-:W-:Y:S01]  /*14620*/  HMMA.16816.F32 R36, R4.reuse, R38, R108 ;  /* 0x000000260424723c */ /* 0x040fe2000000186c */
[--C-:B------:R-:W-:Y:S01]  /*14630*/  FFMA.FTZ R81, R196, c[0x0][0x23c], -R165.reuse ;  /* 0x00008f00c4517a23 */ /* 0x100fe200000108a5 */
[----:B------:R-:W-:Y:S01]  /*14640*/  LDSM.16.MT88.4 R108, [R144+0xcc00] ;  /* 0x00cc0000906c783b */ /* 0x000fe20000004200 */
[--C-:B------:R-:W-:Y:S02]  /*14650*/  FFMA.FTZ R80, R198, c[0x0][0x23c], -R165.reuse ;  /* 0x00008f00c6507a23 */ /* 0x100fe400000108a5 */
[----:B------:R-:W-:Y:S02]  /*14660*/  FFMA.FTZ R83, R194, c[0x0][0x23c], -R165 ;  /* 0x00008f00c2537a23 */ /* 0x000fe400000108a5 */
[--C-:B------:R-:W-:Y:S01]  /*14670*/  FFMA.FTZ R84, R187, c[0x0][0x23c], -R126.reuse ;  /* 0x00008f00bb547a23 */ /* 0x100fe2000001087e */
[----:B------:R-:W-:Y:S01]  /*14680*/  HMMA.16816.F32 R48, R4, R52, R48 ;  /* 0x000000340430723c */ /* 0x000fe20000001830 */
[--C-:B------:R-:W-:Y:S01]  /*14690*/  FFMA.FTZ R87, R189, c[0x0][0x23c], -R126.reuse ;  /* 0x00008f00bd577a23 */ /* 0x100fe2000001087e */
[----:B------:R-:W-:Y:S01]  /*146a0*/  MUFU.EX2 R82, R82 ;  /* 0x0000005200527308 */ /* 0x000fe20000000800 */
[----:B------:R-:W-:-:S02]  /*146b0*/  FFMA.FTZ R86, R183, c[0x0][0x23c], -R126 ;  /* 0x00008f00b7567a23 */ /* 0x000fc4000001087e */
[--C-:B------:R-:W-:Y:S02]  /*146c0*/  FFMA.FTZ R85, R185, c[0x0][0x23c], -R126.reuse ;  /* 0x00008f00b9557a23 */ /* 0x100fe4000001087e */
[--C-:B------:R-:W-:Y:S01]  /*146d0*/  FFMA.FTZ R89, R186, c[0x0][0x23c], -R165.reuse ;  /* 0x00008f00ba597a23 */ /* 0x100fe200000108a5 */
[----:B------:R-:W-:Y:S01]  /*146e0*/  HMMA.16816.F32 R4, R4, R54, R100 ;  /* 0x000000360404723c */ /* 0x000fe20000001864 */
[----:B------:R-:W2:Y:S01]  /*146f0*/  LDSM.16.MT88.4 R52, [R144+0xb400] ;  /* 0x00b400009034783b */ /* 0x000ea20000004200 */
[----:B------:R-:W3:Y:S01]  /*14700*/  MUFU.EX2 R81, R81 ;  /* 0x0000005100517308 */ /* 0x000ee20000000800 */
[--C-:B------:R-:W-:Y:S02]  /*14710*/  FFMA.FTZ R88, R190, c[0x0][0x23c], -R165.reuse ;  /* 0x00008f00be587a23 */ /* 0x100fe400000108a5 */
[--C-:B------:R-:W-:Y:S02]  /*14720*/  FFMA.FTZ R90, R184, c[0x0][0x23c], -R165.reuse ;  /* 0x00008f00b85a7a23 */ /* 0x100fe400000108a5 */
[----:B------:R-:W-:Y:S01]  /*14730*/  FFMA.FTZ R91, R188, c[0x0][0x23c], -R165 ;  /* 0x00008f00bc5b7a23 */ /* 0x000fe200000108a5 */
[----:B------:R-:W-:Y:S01]  /*14740*/  HMMA.16816.F32 R24, R56, R64, R24 ;  /* 0x000000403818723c */ /* 0x000fe20000001818 */
[--C-:B------:R-:W-:Y:S01]  /*14750*/  FFMA.FTZ R92, R181, c[0x0][0x23c], -R126.reuse ;  /* 0x00008f00b55c7a23 */ /* 0x100fe2000001087e */
[----:B------:R-:W-:Y:S01]  /*14760*/  MUFU.EX2 R80, R80 ;  /* 0x0000005000507308 */ /* 0x000fe20000000800 */
[----:B------:R-:W-:-:S02]  /*14770*/  FFMA.FTZ R95, R175, c[0x0][0x23c], -R126 ;  /* 0x00008f00af5f7a23 */ /* 0x000fc4000001087e */
[--C-:B------:R-:W-:Y:S02]  /*14780*/  FFMA.FTZ R93, R177, c[0x0][0x23c], -R126.reuse ;  /* 0x00008f00b15d7a23 */ /* 0x100fe4000001087e */
[--C-:B------:R-:W-:Y:S01]  /*14790*/  FFMA.FTZ R94, R179, c[0x0][0x23c], -R126.reuse ;  /* 0x00008f00b35e7a23 */ /* 0x100fe2000001087e */
[C---:B------:R-:W-:Y:S01]  /*147a0*/  HMMA.16816.F32 R28, R56.reuse, R66, R28 ;  /* 0x00000042381c723c */ /* 0x040fe2000000181c */
[----:B------:R-:W4:Y:S01]  /*147b0*/  LDSM.16.MT88.4 R64, [R144+0xd400] ;  /* 0x00d400009040783b */ /* 0x000f220000004200 */
[----:B------:R-:W-:Y:S01]  /*147c0*/  MUFU.EX2 R83, R83 ;  /* 0x0000005300537308 */ /* 0x000fe20000000800 */
[--C-:B------:R-:W-:Y:S02]  /*147d0*/  FFMA.FTZ R97, R176, c[0x0][0x23c], -R165.reuse ;  /* 0x00008f00b0617a23 */ /* 0x100fe400000108a5 */
[--C-:B------:R-:W-:Y:S02]  /*147e0*/  FFMA.FTZ R98, R180, c[0x0][0x23c], -R165.reuse ;  /* 0x00008f00b4627a23 */ /* 0x100fe400000108a5 */
[--C-:B------:R-:W-:Y:S01]  /*147f0*/  FFMA.FTZ R96, R182, c[0x0][0x23c], -R165.reuse ;  /* 0x00008f00b6607a23 */ /* 0x100fe200000108a5 */
[----:B-1----:R-:W-:Y:S01]  /*14800*/  HMMA.16816.F32 R40, R56, R60, R40 ;  /* 0x0000003c3828723c */ /* 0x002fe20000001828 */
[----:B------:R-:W-:Y:S01]  /*14810*/  FFMA.FTZ R99, R178, c[0x0][0x23c], -R165 ;  /* 0x00008f00b2637a23 */ /* 0x000fe200000108a5 */
[----:B------:R-:W-:Y:S01]  /*14820*/  MUFU.EX2 R84, R84 ;  /* 0x0000005400547308 */ /* 0x000fe20000000800 */
[----:B------:R-:W-:-:S02]  /*14830*/  FFMA.FTZ R104, R171, c[0x0][0x23c], -R126 ;  /* 0x00008f00ab687a23 */ /* 0x000fc4000001087e */
[--C-:B------:R-:W-:Y:S02]  /*14840*/  FFMA.FTZ R107, R173, c[0x0][0x23c], -R126.reuse ;  /* 0x00008f00ad6b7a23 */ /* 0x100fe4000001087e */
[--C-:B------:R-:W-:Y:S01]  /*14850*/  FFMA.FTZ R105, R167, c[0x0][0x23c], -R126.reuse ;  /* 0x00008f00a7697a23 */ /* 0x100fe2000001087e */
[C---:B------:R-:W-:Y:S01]  /*14860*/  HMMA.16816.F32 R44, R56.reuse, R62, R44 ;  /* 0x0000003e382c723c */ /* 0x040fe2000000182c */
[----:B------:R-:W1:Y:S01]  /*14870*/  LDSM.16.MT88.4 R60, [R144+0x9800] ;  /* 0x00980000903c783b */ /* 0x000e620000004200 */
[----:B------:R-:W5:Y:S01]  /*14880*/  MUFU.EX2 R87, R87 ;  /* 0x0000005700577308 */ /* 0x000f620000000800 */
        /* <DEDUP_REMOVED lines=10> */
[----:B------:R-:W-:Y:S01]  /*14930*/  LDSM.16.MT88.4 R68, [R146+0x9800] ;  /* 0x009800009244783b */ /* 0x000fe20000004200 */
[----:B------:R-:W1:Y:S01]  /*14940*/  MUFU.EX2 R85, R85 ;  /* 0x0000005500557308 */ /* 0x000e620000000800 */
[--C-:B------:R-:W-:Y:S02]  /*14950*/  FFMA.FTZ R3, R120, c[0x0][0x23c], -R126.reuse ;  /* 0x00008f0078037a23 */ /* 0x100fe4000001087e */
[----:B------:R-:W-:Y:S02]  /*14960*/  FFMA.FTZ R135, R138, c[0x0][0x23c], -R165 ;  /* 0x00008f008a877a23 */ /* 0x000fe400000108a5 */
[--C-:B------:R-:W-:Y:S01]  /*14970*/  FFMA.FTZ R120, R119, c[0x0][0x23c], -R126.reuse ;  /* 0x00008f0077787a23 */ /* 0x100fe2000001087e */
[----:B--2---:R-:W-:Y:S01]  /*14980*/  HMMA.16816.F32 R32, R56, R52, R32 ;  /* 0x000000343820723c */ /* 0x004fe20000001820 */
[----:B------:R-:W-:Y:S01]  /*14990*/  FFMA.FTZ R125, R156, R0, R125 ;  /* 0x000000009c7d7223 */ /* 0x000fe2000001007d */
[----:B------:R-:W-:Y:S01]  /*149a0*/  MUFU.EX2 R89, R89 ;  /* 0x0000005900597308 */ /* 0x000fe20000000800 */
[----:B------:R-:W-:-:S02]  /*149b0*/  FFMA.FTZ R0, R118, c[0x0][0x23c], -R126 ;  /* 0x00008f0076007a23 */ /* 0x000fc4000001087e */
[----:B------:R-:W-:Y:S02]  /*149c0*/  FFMA.FTZ R130, R157, R133, R130 ;  /* 0x000000859d827223 */ /* 0x000fe40000010082 */
[----:B------:R-:W-:Y:S01]  /*149d0*/  FADD.FTZ R124, R124, R125 ;  /* 0x0000007d7c7c7221 */ /* 0x000fe20000010000 */
[----:B------:R-:W-:Y:S01]  /*149e0*/  HMMA.16816.F32 R36, R56, R54, R36 ;  /* 0x000000363824723c */ /* 0x000fe20000001824 */
[----:B------:R-:W2:Y:S01]  /*149f0*/  LDSM.16.MT88.4 R52, [R146+0xb800] ;  /* 0x00b800009234783b */ /* 0x000ea20000004200 */
[----:B------:R-:W1:Y:S01]  /*14a00*/  MUFU.EX2 R88, R88 ;  /* 0x0000005800587308 */ /* 0x000e620000000800 */
[----:B------:R-:W-:-:S04]  /*14a10*/  FADD.FTZ R129, R129, R130 ;  /* 0x0000008281817221 */ /* 0x000fc80000010000 */
[----:B------:R-:W-:Y:S01]  /*14a20*/  FADD.FTZ R128, R128, R129 ;  /* 0x0000008180807221 */ /* 0x000fe20000010000 */
[----:B----4-:R-:W-:Y:S02]  /*14a30*/  HMMA.16816.F32 R48, R56, R64, R48 ;  /* 0x000000403830723c */ /* 0x010fe40000001830 */
[----:B------:R-:W-:Y:S01]  /*14a40*/  MUFU.EX2 R90, R90 ;  /* 0x0000005a005a7308 */ /* 0x000fe20000000800 */
[----:B------:R-:W-:-:S04]  /*14a50*/  FADD.FTZ R127, R127, R128 ;  /* 0x000000807f7f7221 */ /* 0x000fc80000010000 */
[----:B------:R-:W-:Y:S01]  /*14a60*/  FADD.FTZ R72, R72, R127 ;  /* 0x0000007f48487221 */ /* 0x000fe20000010000 */
[----:B------:R-:W-:Y:S01]  /*14a70*/  HMMA.16816.F32 R4, R56, R66, R4 ;  /* 0x000000423804723c */ /* 0x000fe20000001804 */
[----:B------:R-:W4:Y:S01]  /*14a80*/  LDSM.16.MT88.4 R64, [R146+0xd800] ;  /* 0x00d800009240783b */ /* 0x000f220000004200 */
[----:B------:R-:W-:Y:S01]  /*14a90*/  MUFU.EX2 R91, R91 ;  /* 0x0000005b005b7308 */ /* 0x000fe20000000800 */
[----:B------:R-:W-:-:S04]  /*14aa0*/  FADD.FTZ R72, R75, R72 ;  /* 0x000000484b487221 */ /* 0x000fc80000010000 */
[----:B---3--:R-:W-:Y:S02]  /*14ab0*/  F2FP.PACK_AB R56, R81, R82 ;  /* 0x000000525138723e */ /* 0x008fe400000000ff */
[----:B-----5:R-:W-:Y:S01]  /*14ac0*/  F2FP.PACK_AB R57, R87, R84 ;  /* 0x000000545739723e */ /* 0x020fe200000000ff */
[----:B------:R-:W-:Y:S01]  /*14ad0*/  MUFU.EX2 R92, R92 ;  /* 0x0000005c005c7308 */ /* 0x000fe20000000800 */
[----:B------:R-:W-:Y:S02]  /*14ae0*/  F2FP.PACK_AB R58, R83, R80 ;  /* 0x00000050533a723e */ /* 0x000fe400000000ff */
[----:B-1----:R-:W-:-:S05]  /*14af0*/  F2FP.PACK_AB R59, R85, R86 ;  /* 0x00000056553b723e */ /* 0x002fca00000000ff */
[----:B------:R-:W1:Y:S02]  /*14b00*/  MUFU.EX2 R95, R95 ;  /* 0x0000005f005f7308 */ /* 0x000e640000000800 */
[C---:B------:R-:W-:Y:S06]  /*14b10*/  HMMA.16816.F32 R16, R56.reuse, R60, R16 ;  /* 0x0000003c3810723c */ /* 0x040fec0000001810 */
[----:B------:R-:W-:Y:S02]  /*14b20*/  MUFU.EX2 R93, R93 ;  /* 0x0000005d005d7308 */ /* 0x000fe40000000800 */
[C---:B------:R-:W-:Y:S01]  /*14b30*/  HMMA.16816.F32 R20, R56.reuse, R62, R20 ;  /* 0x0000003e3814723c */ /* 0x040fe20000001814 */
[----:B------:R-:W3:Y:S05]  /*14b40*/  LDSM.16.MT88.4 R60, [R144+0xb800] ;  /* 0x00b80000903c783b */ /* 0x000eea0000004200 */
[----:B------:R-:W5:Y:S02]  /*14b50*/  MUFU.EX2 R94, R94 ;  /* 0x0000005e005e7308 */ /* 0x000f640000000800 */
[C---:B--2---:R-:W-:Y:S06]  /*14b60*/  HMMA.16816.F32 R24, R56.reuse, R52, R24 ;  /* 0x000000343818723c */ /* 0x044fec0000001818 */
[----:B------:R-:W-:Y:S02]  /*14b70*/  MUFU.EX2 R97, R97 ;  /* 0x0000006100617308 */ /* 0x000fe40000000800 */
[C---:B------:R-:W-:Y:S01]  /*14b80*/  HMMA.16816.F32 R28, R56.reuse, R54, R28 ;  /* 0x00000036381c723c */ /* 0x040fe2000000181c */
[----:B------:R-:W2:Y:S05]  /*14b90*/  LDSM.16.MT88.4 R52, [R144+0xd800] ;  /* 0x00d800009034783b */ /* 0x000eaa0000004200 */
[----:B------:R-:W-:Y:S02]  /*14ba0*/  MUFU.EX2 R98, R98 ;  /* 0x0000006200627308 */ /* 0x000fe40000000800 */
[C---:B------:R-:W-:Y:S06]  /*14bb0*/  HMMA.16816.F32 R8, R56.reuse, R68, R8 ;  /* 0x000000443808723c */ /* 0x040fec0000001808 */
[----:B------:R-:W-:Y:S01]  /*14bc0*/  MUFU.EX2 R96, R96 ;  /* 0x0000006000607308 */ /* 0x000fe20000000800 */
[----:B------:R-:W-:Y:S01]  /*14bd0*/  F2FP.PACK_AB R68, R88, R89 ;  /* 0x000000595844723e */ /* 0x000fe200000000ff */
[----:B------:R-:W-:Y:S01]  /*14be0*/  HMMA.16816.F32 R12, R56, R70, R12 ;  /* 0x00000046380c723c */ /* 0x000fe2000000180c */
[----:B-1----:R-:W-:-:S05]  /*14bf0*/  F2FP.PACK_AB R69, R95, R92 ;  /* 0x0000005c5f45723e */ /* 0x002fca00000000ff */
[----:B------:R-:W-:Y:S01]  /*14c00*/  MUFU.EX2 R99, R99 ;  /* 0x0000006300637308 */ /* 0x000fe20000000800 */
[----:B------:R-:W-:Y:S01]  /*14c10*/  F2FP.PACK_AB R70, R91, R90 ;  /* 0x0000005a5b46723e */ /* 0x000fe200000000ff */
[----:B----4-:R-:W-:Y:S01]  /*14c20*/  HMMA.16816.F32 R40, R56, R64, R40 ;  /* 0x000000403828723c */ /* 0x010fe20000001828 */
[----:B-----5:R-:W-:-:S05]  /*14c30*/  F2FP.PACK_AB R71, R94, R93 ;  /* 0x0000005d5e47723e */ /* 0x020fca00000000ff */
[----:B------:R-:W-:Y:S02]  /*14c40*/  MUFU.EX2 R104, R104 ;  /* 0x0000006800687308 */ /* 0x000fe40000000800 */
[C---:B---3--:R-:W-:Y:S06]  /*14c50*/  HMMA.16816.F32 R32, R56.reuse, R60, R32 ;  /* 0x0000003c3820723c */ /* 0x048fec0000001820 */
[----:B------:R-:W-:Y:S02]  /*14c60*/  MUFU.EX2 R107, R107 ;  /* 0x0000006b006b7308 */ /* 0x000fe40000000800 */
[C---:B------:R-:W-:Y:S01]  /*14c70*/  HMMA.16816.F32 R36, R56.reuse, R62, R36 ;  /* 0x0000003e3824723c */ /* 0x040fe20000001824 */
[----:B------:R-:W1:Y:S05]  /*14c80*/  LDSM.16.MT88.4 R60, [R146+0x9c00] ;  /* 0x009c0000923c783b */ /* 0x000e6a0000004200 */
[----:B------:R-:W-:Y:S02]  /*14c90*/  MUFU.EX2 R105, R105 ;  /* 0x0000006900697308 */ /* 0x000fe40000000800 */
[C---:B------:R-:W-:Y:S01]  /*14ca0*/  HMMA.16816.F32 R44, R56.reuse, R66, R44 ;  /* 0x00000042382c723c */ /* 0x040fe2000000182c */
[----:B------:R-:W3:Y:S05]  /*14cb0*/  LDSM.16.MT88.4 R64, [R144+0x9c00] ;  /* 0x009c00009040783b */ /* 0x000eea0000004200 */
[----:B------:R-:W-:Y:S02]  /*14cc0*/  MUFU.EX2 R106, R106 ;  /* 0x0000006a006a7308 */ /* 0x000fe40000000800 */
[C---:B--2---:R-:W-:Y:S06]  /*14cd0*/  HMMA.16816.F32 R48, R56.reuse, R52, R48 ;  /* 0x000000343830723c */ /* 0x044fec0000001830 */
[----:B------:R-:W-:Y:S02]  /*14ce0*/  MUFU.EX2 R167, R167 ;  /* 0x000000a700a77308 */ /* 0x000fe40000000800 */
[----:B------:R-:W-:Y:S01]  /*14cf0*/  HMMA.16816.F32 R4, R56, R54, R4 ;  /* 0x000000363804723c */ /* 0x000fe20000001804 */
[----:B------:R-:W2:Y:S04]  /*14d00*/  LDSM.16.MT88.4 R56, [R146+0xbc00] ;  /* 0x00bc00009238783b */ /* 0x000ea80000004200 */
[----:B------:R-:W4:Y:S01]  /*14d10*/  LDSM.16.MT88.4 R52, [R144+0xbc00] ;  /* 0x00bc00009034783b */ /* 0x000f220000004200 */
[----:B------:R-:W-:Y:S08]  /*14d20*/  MUFU.EX2 R169, R169 ;  /* 0x000000a900a97308 */ /* 0x000ff00000000800 */
[----:B------:R-:W-:Y:S01]  /*14d30*/  MUFU.EX2 R172, R172 ;  /* 0x000000ac00ac7308 */ /* 0x000fe20000000800 */
[C---:B-1----:R-:W-:Y:S07]  /*14d40*/  HMMA.16816.F32 R8, R68.reuse, R60, R8 ;  /* 0x0000003c4408723c */ /* 0x042fee0000001808 */
[----:B------:R-:W-:Y:S01]  /*14d50*/  MUFU.EX2 R170, R170 ;  /* 0x000000aa00aa7308 */ /* 0x000fe20000000800 */
[C---:B------:R-:W-:Y:S01]  /*14d60*/  HMMA.16816.F32 R12, R68.reuse, R62, R12 ;  /* 0x0000003e440c723c */ /* 0x040fe2000000180c */
[----:B------:R-:W1:Y:S06]  /*14d70*/  LDSM.16.MT88.4 R60, [R146+0xdc00] ;  /* 0x00dc0000923c783b */ /* 0x000e6c0000004200 */
[----:B------:R-:W-:Y:S01]  /*14d80*/  MUFU.EX2 R135, R135 ;  /* 0x0000008700877308 */ /* 0x000fe20000000800 */
[C---:B---3--:R-:W-:Y:S07]  /*14d90*/  HMMA.16816.F32 R16, R68.reuse, R64, R16 ;  /* 0x000000404410723c */ /* 0x048fee0000001810 */
[----:B------:R-:W-:Y:S01]  /*14da0*/  MUFU.EX2 R139, R139 ;  /* 0x0000008b008b7308 */ /* 0x000fe20000000800 */
[C---:B--2---:R-:W-:Y:S07]  /*14db0*/  HMMA.16816.F32 R24, R68.reuse, R56, R24 ;  /* 0x000000384418723c */ /* 0x044fee0000001818 */
[----:B------:R-:W-:Y:S01]  /*14dc0*/  MUFU.EX2 R143, R143 ;  /* 0x0000008f008f7308 */ /* 0x000fe20000000800 */
[C---:B------:R-:W-:Y:S01]  /*14dd0*/  HMMA.16816.F32 R28, R68.reuse, R58, R28 ;  /* 0x0000003a441c723c */ /* 0x040fe2000000181c */
[----:B------:R-:W2:Y:S06]  /*14de0*/  LDSM.16.MT88.4 R56, [R144+0xdc00] ;  /* 0x00dc00009038783b */ /* 0x000eac0000004200 */
[----:B------:R-:W-:Y:S01]  /*14df0*/  MUFU.EX2 R3, R3 ;  /* 0x0000000300037308 */ /* 0x000fe20000000800 */
[C---:B------:R-:W-:Y:S01]  /*14e00*/  HMMA.16816.F32 R20, R68.reuse, R66, R20 ;  /* 0x000000424414723c */ /* 0x040fe20000001814 */
[----:B------:R-:W3:Y:S06]  /*14e10*/  LDSM.16.MT88.4 R64, [R146+0xa000] ;  /* 0x00a000009240783b */ /* 0x000eec0000004200 */
[----:B------:R-:W-:Y:S01]  /*14e20*/  MUFU.EX2 R120, R120 ;  /* 0x0000007800787308 */ /* 0x000fe20000000800 */
[C---:B----4-:R-:W-:Y:S07]  /*14e30*/  HMMA.16816.F32 R32, R68.reuse, R52, R32 ;  /* 0x000000344420723c */ /* 0x050fee0000001820 */
[----:B------:R-:W4:Y:S01]  /*14e40*/  MUFU.EX2 R119, R140 ;  /* 0x0000008c00777308 */ /* 0x000f220000000800 */
[C---:B-1----:R-:W-:Y:S07]  /*14e50*/  HMMA.16816.F32 R40, R68.reuse, R60, R40 ;  /* 0x0000003c4428723c */ /* 0x042fee0000001828 */
[----:B------:R-:W1:Y:S01]  /*14e60*/  MUFU.EX2 R154, R154 ;  /* 0x0000009a009a7308 */ /* 0x000e620000000800 */
[C---:B------:R-:W-:Y:S01]  /*14e70*/  HMMA.16816.F32 R44, R68.reuse, R62, R44 ;  /* 0x0000003e442c723c */ /* 0x040fe2000000182c */
[----:B------:R-:W5:Y:S06]  /*14e80*/  LDSM.16.MT88.4 R60, [R144+0xa000] ;  /* 0x00a00000903c783b */ /* 0x000f6c0000004200 */
[----:B------:R-:W-:Y:S01]  /*14e90*/  MUFU.EX2 R0, R0 ;  /* 0x0000000000007308 */ /* 0x000fe20000000800 */
[----:B----4-:R-:W-:Y:S01]  /*14ea0*/  F2FP.PACK_AB R100, R119, R142 ;  /* 0x0000008e7764723e */ /* 0x010fe200000000ff */
[C---:B------:R-:W-:Y:S01]  /*14eb0*/  HMMA.16816.F32 R36, R68.reuse, R54, R36 ;  /* 0x000000364424723c */ /* 0x040fe20000001824 */
[----:B------:R-:W4:Y:S05]  /*14ec0*/  LDSM.16.MT88.4 R52, [R146+0xc000] ;  /* 0x00c000009234783b */ /* 0x000f2a0000004200 */
[----:B------:R-:W3:Y:S01]  /*14ed0*/  MUFU.EX2 R117, R117 ;  /* 0x0000007500757308 */ /* 0x000ee20000000800 */
[----:B-1----:R-:W-:Y:S01]  /*14ee0*/  F2FP.PACK_AB R102, R154, R155 ;  /* 0x0000009b9a66723e */ /* 0x002fe200000000ff */
[C---:B--2---:R-:W-:Y:S07]  /*14ef0*/  HMMA.16816.F32 R48, R68.reuse, R56, R48 ;  /* 0x000000384430723c */ /* 0x044fee0000001830 */
[----:B------:R-:W-:Y:S01]  /*14f00*/  F2FP.PACK_AB R56, R98, R97 ;  /* 0x000000616238723e */ /* 0x000fe200000000ff */
[----:B------:R-:W-:Y:S01]  /*14f10*/  HMMA.16816.F32 R4, R68, R58, R4 ;  /* 0x0000003a4404723c */ /* 0x000fe20000001804 */
[----:B------:R-:W-:-:S02]  /*14f20*/  F2FP.PACK_AB R57, R107, R104 ;  /* 0x000000686b39723e */ /* 0x000fc400000000ff */
[----:B---3--:R-:W-:-:S04]  /*14f30*/  F2FP.PACK_AB R101, R117, R0 ;  /* 0x000000007565723e */ /* 0x008fc800000000ff */
[----:B------:R-:W-:Y:S01]  /*14f40*/  F2FP.PACK_AB R58, R99, R96 ;  /* 0x00000060633a723e */ /* 0x000fe200000000ff */
[--C-:B------:R-:W-:Y:S01]  /*14f50*/  FFMA.FTZ R68, R134, c[0x0][0x23c], -R165.reuse ;  /* 0x00008f0086447a23 */ /* 0x100fe200000108a5 */
[----:B------:R-:W-:Y:S01]  /*14f60*/  F2FP.PACK_AB R59, R106, R105 ;  /* 0x000000696a3b723e */ /* 0x000fe200000000ff */
[----:B------:R-:W-:Y:S02]  /*14f70*/  FFMA.FTZ R134, R136, c[0x0][0x23c], -R165 ;  /* 0x00008f0088867a23 */ /* 0x000fe400000108a5 */
[----:B------:R1:W2:Y:S04]  /*14f80*/  MUFU.EX2 R136, R68 ;  /* 0x0000004400887308 */ /* 0x0002a80000000800 */
[C---:B------:R-:W-:Y:S04]  /*14f90*/  HMMA.16816.F32 R8, R56.reuse, R64, R8 ;  /* 0x000000403808723c */ /* 0x040fe80000001808 */
[----:B------:R-:W3:Y:S04]  /*14fa0*/  MUFU.EX2 R134, R134 ;  /* 0x0000008600867308 */ /* 0x000ee80000000800 */
[C---:B-----5:R-:W-:Y:S01]  /*14fb0*/  HMMA.16816.F32 R16, R56.reuse, R60, R16 ;  /* 0x0000003c3810723c */ /* 0x060fe20000001810 */
[----:B-1----:R-:W-:Y:S07]  /*14fc0*/  LDSM.16.MT88.4 R68, [R144+0xc800] ;  /* 0x00c800009044783b */ /* 0x002fee0000004200 */
[C---:B------:R-:W-:Y:S01]  /*14fd0*/  HMMA.16816.F32 R20, R56.reuse, R62, R20 ;  /* 0x0000003e3814723c */ /* 0x040fe20000001814 */
[----:B------:R-:W1:Y:S07]  /*14fe0*/  LDSM.16.MT88.4 R60, [R144+0xc000] ;  /* 0x00c00000903c783b */ /* 0x000e6e0000004200 */
[C---:B------:R-:W-:Y:S01]  /*14ff0*/  HMMA.16816.F32 R12, R56.reuse, R66, R12 ;  /* 0x00000042380c723c */ /* 0x040fe2000000180c */
[----:B------:R-:W5:Y:S07]  /*15000*/  LDSM.16.MT88.4 R64, [R146+0xe000] ;  /* 0x00e000009240783b */ /* 0x000f6e0000004200 */
[C---:B----4-:R-:W-:Y:S08]  /*15010*/  HMMA.16816.F32 R24, R56.reuse, R52, R24 ;  /* 0x000000343818723c */ /* 0x050ff00000001818 */
[C---:B------:R-:W-:Y:S01]  /*15020*/  HMMA.16816.F32 R28, R56.reuse, R54, R28 ;  /* 0x00000036381c723c */ /* 0x040fe2000000181c */
[----:B------:R-:W4:Y:S07]  /*15030*/  LDSM.16.MT88.4 R52, [R144+0xe000] ;  /* 0x00e000009034783b */ /* 0x000f2e0000004200 */
[C---:B-1----:R-:W-:Y:S08]  /*15040*/  HMMA.16816.F32 R32, R56.reuse, R60, R32 ;  /* 0x0000003c3820723c */ /* 0x042ff00000001820 */
[C---:B------:R-:W-:Y:S01]  /*15050*/  HMMA.16816.F32 R36, R56.reuse, R62, R36 ;  /* 0x0000003e3824723c */ /* 0x040fe20000001824 */
[----:B------:R-:W1:Y:S07]  /*15060*/  LDSM.16.MT88.4 R60, [R146+0xa400] ;  /* 0x00a40000923c783b */ /* 0x000e6e0000004200 */
[C---:B-----5:R-:W-:Y:S08]  /*15070*/  HMMA.16816.F32 R40, R56.reuse, R64, R40 ;  /* 0x000000403828723c */ /* 0x060ff00000001828 */
[C---:B------:R-:W-:Y:S01]  /*15080*/  HMMA.16816.F32 R44, R56.reuse, R66, R44 ;  /* 0x00000042382c723c */ /* 0x040fe2000000182c */
[----:B------:R-:W5:Y:S07]  /*15090*/  LDSM.16.MT88.4 R64, [R144+0xa400] ;  /* 0x00a400009040783b */ /* 0x000f6e0000004200 */
[C---:B----4-:R-:W-:Y:S08]  /*150a0*/  HMMA.16816.F32 R48, R56.reuse, R52, R48 ;  /* 0x000000343830723c */ /* 0x050ff00000001830 */
[----:B------:R-:W-:Y:S01]  /*150b0*/  HMMA.16816.F32 R4, R56, R54, R4 ;  /* 0x000000363804723c */ /* 0x000fe20000001804 */
[----:B------:R-:W4:Y:S06]  /*150c0*/  LDSM.16.MT88.4 R52, [R146+0xc400] ;  /* 0x00c400009234783b */ /* 0x000f2c0000004200 */
        /* <DEDUP_REMOVED lines=18> */
[----:B------:R-:W-:Y:S07]  /*151f0*/  LDSM.16.MT88.4 R64, [R144+0xa800] ;  /* 0x00a800009040783b */ /* 0x000fee0000004200 */
[C---:B----4-:R-:W-:Y:S08]  /*15200*/  HMMA.16816.F32 R48, R56.reuse, R52, R48 ;  /* 0x000000343830723c */ /* 0x050ff00000001830 */
[----:B------:R-:W-:Y:S01]  /*15210*/  HMMA.16816.F32 R4, R56, R54, R4 ;  /* 0x000000363804723c */ /* 0x000fe20000001804 */
[----:B------:R-:W4:Y:S06]  /*15220*/  LDSM.16.MT88.4 R52, [R146+0xc800] ;  /* 0x00c800009234783b */ /* 0x000f2c0000004200 */
[----:B--2---:R-:W-:-:S02]  /*15230*/  F2FP.PACK_AB R56, R135, R136 ;  /* 0x000000888738723e */ /* 0x004fc400000000ff */
[----:B------:R-:W-:Y:S02]  /*15240*/  F2FP.PACK_AB R57, R143, R116 ;  /* 0x000000748f39723e */ /* 0x000fe400000000ff */
[----:B---3--:R-:W-:Y:S02]  /*15250*/  F2FP.PACK_AB R58, R139, R134 ;  /* 0x000000868b3a723e */ /* 0x008fe400000000ff */
[----:B------:R-:W-:-:S07]  /*15260*/  F2FP.PACK_AB R59, R120, R3 ;  /* 0x00000003783b723e */ /* 0x000fce00000000ff */
[C---:B-1----:R-:W-:Y:S08]  /*15270*/  HMMA.16816.F32 R8, R56.reuse, R60, R8 ;  /* 0x0000003c3808723c */ /* 0x042ff00000001808 */
[C---:B------:R-:W-:Y:S01]  /*15280*/  HMMA.16816.F32 R12, R56.reuse, R62, R12 ;  /* 0x0000003e380c723c */ /* 0x040fe2000000180c */
[----:B------:R-:W1:Y:S07]  /*15290*/  LDSM.16.MT88.4 R60, [R146+0xe800] ;  /* 0x00e80000923c783b */ /* 0x000e6e0000004200 */
[C---:B------:R-:W-:Y:S08]  /*152a0*/  HMMA.16816.F32 R32, R56.reuse, R68, R32 ;  /* 0x000000443820723c */ /* 0x040ff00000001820 */
[C---:B------:R-:W-:Y:S01]  /*152b0*/  HMMA.16816.F32 R36, R56.reuse, R70, R36 ;  /* 0x000000463824723c */ /* 0x040fe20000001824 */
[----:B------:R-:W2:Y:S07]  /*152c0*/  LDSM.16.MT88.4 R68, [R146+0xac00] ;  /* 0x00ac00009244783b */ /* 0x000eae0000004200 */
[C---:B----4-:R-:W-:Y:S08]  /*152d0*/  HMMA.16816.F32 R24, R56.reuse, R52, R24 ;  /* 0x000000343818723c */ /* 0x050ff00000001818 */
[C---:B------:R-:W-:Y:S01]  /*152e0*/  HMMA.16816.F32 R28, R56.reuse, R54, R28 ;  /* 0x00000036381c723c */ /* 0x040fe2000000181c */
[----:B------:R-:W3:Y:S07]  /*152f0*/  LDSM.16.MT88.4 R52, [R144+0xac00] ;  /* 0x00ac00009034783b */ /* 0x000eee0000004200 */
[C---:B------:R-:W-:Y:S08]  /*15300*/  HMMA.16816.F32 R16, R56.reuse, R64, R16 ;  /* 0x000000403810723c */ /* 0x040ff00000001810 */
[C---:B-1----:R-:W-:Y:S07]  /*15310*/  HMMA.16816.F32 R40, R56.reuse, R60, R40 ;  /* 0x0000003c3828723c */ /* 0x042fee0000001828 */
[--C-:B------:R-:W-:Y:S01]  /*15320*/  FFMA.FTZ R60, R122, c[0x0][0x23c], -R126.reuse ;  /* 0x00008f007a3c7a23 */ /* 0x100fe2000001087e */
[----:B------:R-:W-:Y:S01]  /*15330*/  HMMA.16816.F32 R44, R56, R62, R44 ;  /* 0x0000003e382c723c */ /* 0x000fe2000000182c */
[----:B------:R-:W-:-:S04]  /*15340*/  FFMA.FTZ R61, R121, c[0x0][0x23c], -R126 ;  /* 0x00008f00793d7a23 */ /* 0x000fc8000001087e */
[----:B------:R-:W-:Y:S02]  /*15350*/  MUFU.EX2 R60, R60 ;  /* 0x0000003c003c7308 */ /* 0x000fe40000000800 */
[----:B------:R-:W-:Y:S01]  /*15360*/  FADD.FTZ R63, R123, R124 ;  /* 0x0000007c7b3f7221 */ /* 0x000fe20000010000 */
[----:B------:R-:W-:Y:S01]  /*15370*/  HMMA.16816.F32 R20, R56, R66, R20 ;  /* 0x000000423814723c */ /* 0x000fe20000001814 */
[----:B------:R-:W1:Y:S02]  /*15380*/  LDSM.16.MT88.4 R64, [R144+0xe800] ;  /* 0x00e800009040783b */ /* 0x000e640000004200 */
[----:B------:R-:W-:Y:S02]  /*15390*/  FADD.FTZ R63, R2, R63 ;  /* 0x0000003f023f7221 */ /* 0x000fe40000010000 */
[----:B------:R-:W4:Y:S02]  /*153a0*/  MUFU.EX2 R61, R61 ;  /* 0x0000003d003d7308 */ /* 0x000f240000000800 */
[----:B------:R-:W-:-:S04]  /*153b0*/  FADD.FTZ R2, R78, R63 ;  /* 0x0000003f4e027221 */ /* 0x000fc80000010000 */
[----:B------:R-:W-:Y:S01]  /*153c0*/  FADD.FTZ R2, R79, R2 ;  /* 0x000000024f027221 */ /* 0x000fe20000010000 */
[----:B----4-:R-:W-:-:S07]  /*153d0*/  F2FP.PACK_AB R103, R61, R60 ;  /* 0x0000003c3d67723e */ /* 0x010fce00000000ff */
[C---:B--2---:R-:W-:Y:S07]  /*153e0*/  HMMA.16816.F32 R112, R100.reuse, R68, R8 ;  /* 0x000000446470723c */ /* 0x044fee0000001808 */
[----:B------:R-:W-:Y:S01]  /*153f0*/  FADD.FTZ R9, R73, R72 ;  /* 0x0000004849097221 */ /* 0x000fe20000010000 */
[----:B------:R-:W-:Y:S01]  /*15400*/  HMMA.16816.F32 R68, R100, R70, R12 ;  /* 0x000000466444723c */ /* 0x000fe2000000180c */
[----:B------:R-:W-:Y:S02]  /*15410*/  FADD.FTZ R11, R77, R2 ;  /* 0x000000024d0b7221 */ /* 0x000fe40000010000 */
[----:B------:R-:W-:-:S02]  /*15420*/  FADD.FTZ R9, R74, R9 ;  /* 0x000000094a097221 */ /* 0x000fc40000010000 */
[----:B------:R-:W-:Y:S02]  /*15430*/  FADD.FTZ R11, R76, R11 ;  /* 0x0000000b4c0b7221 */ /* 0x000fe40000010000 */
[----:B------:R-:W-:Y:S01]  /*15440*/  FADD.FTZ R82, R82, R9 ;  /* 0x0000000952527221 */ /* 0x000fe20000010000 */
[----:B---3--:R-:W-:Y:S01]  /*15450*/  HMMA.16816.F32 R72, R100, R52, R16 ;  /* 0x000000346448723c */ /* 0x008fe20000001810 */
[----:B------:R-:W-:Y:S02]  /*15460*/  FADD.FTZ R84, R84, R11 ;  /* 0x0000000b54547221 */ /* 0x000fe40000010000 */
[----:B------:R-:W-:Y:S01]  /*15470*/  FADD.FTZ R81, R81, R82 ;  /* 0x0000005251517221 */ /* 0x000fe20000010000 */
[----:B------:R-:W2:Y:S01]  /*15480*/  LDSM.16.MT88.4 R8, [R146+0xec00] ;  /* 0x00ec00009208783b */ /* 0x000ea20000004200 */
        /* <DEDUP_REMOVED lines=8> */
[----:B------:R-:W-:Y:S01]  /*15510*/  FADD.FTZ R2, R92, R85 ;  /* 0x000000555c027221 */ /* 0x000fe20000010000 */
[----:B------:R-:W1:Y:S01]  /*15520*/  LDSM.16.MT88.4 R56, [R146+0xcc00] ;  /* 0x00cc00009238783b */ /* 0x000e620000004200 */
[----:B------:R-:W-:Y:S02]  /*15530*/  FADD.FTZ R13, R88, R13 ;  /* 0x0000000d580d7221 */ /* 0x000fe40000010000 */
[----:B------:R-:W-:-:S02]  /*15540*/  FADD.FTZ R2, R95, R2 ;  /* 0x000000025f027221 */ /* 0x000fc40000010000 */
[----:B------:R-:W-:Y:S01]  /*15550*/  FADD.FTZ R90, R90, R13 ;  /* 0x0000000d5a5a7221 */ /* 0x000fe20000010000 */
[C---:B------:R-:W-:Y:S01]  /*15560*/  HMMA.16816.F32 R76, R100.reuse, R54, R20 ;  /* 0x00000036644c723c */ /* 0x040fe20000001814 */
[----:B------:R-:W-:Y:S01]  /*15570*/  FADD.FTZ R17, R93, R2 ;  /* 0x000000025d117221 */ /* 0x000fe20000010000 */
[----:B------:R-:W3:Y:S01]  /*15580*/  LDSM.16.MT88.4 R12, [R144+0xec00] ;  /* 0x00ec0000900c783b */ /* 0x000ee20000004200 */
        /* <DEDUP_REMOVED lines=29> */
[----:B------:R-:W-:Y:S01]  /*15760*/  FADD.FTZ R3, R3, R2 ;  /* 0x0000000203037221 */ /* 0x000fe20000010000 */
[----:B------:R-:W-:Y:S01]  /*15770*/  MOV R2, R132 ;  /* 0x0000008400027202 */ /* 0x000fe20000000f00 */
[----:B------:R-:W-:Y:S02]  /*15780*/  FADD.FTZ R139, R139, R134 ;  /* 0x000000868b8b7221 */ /* 0x000fe40000010000 */
[----:B------:R-:W-:Y:S02]  /*15790*/  FADD.FTZ R3, R120, R3 ;  /* 0x0000000378037221 */ /* 0x000fe40000010000 */
[----:B------:R-:W-:Y:S01]  /*157a0*/  FADD.FTZ R142, R142, R139 ;  /* 0x0000008b8e8e7221 */ /* 0x000fe20000010000 */
[----:B---3--:R-:W-:Y:S01]  /*157b0*/  HMMA.16816.F32 R104, R100, R12, R48 ;  /* 0x0000000c6468723c */ /* 0x008fe20000001830 */
[----:B------:R-:W-:-:S02]  /*157c0*/  FADD.FTZ R0, R0, R3 ;  /* 0x0000000300007221 */ /* 0x000fc40000010000 */
[----:B------:R-:W-:Y:S02]  /*157d0*/  FADD.FTZ R142, R119, R142 ;  /* 0x0000008e778e7221 */ /* 0x000fe40000010000 */
[----:B------:R-:W-:Y:S01]  /*157e0*/  FADD.FTZ R117, R117, R0 ;  /* 0x0000000075757221 */ /* 0x000fe20000010000 */
[----:B------:R-:W-:Y:S01]  /*157f0*/  MOV R0, R131 ;  /* 0x0000008300007202 */ /* 0x000fe20000000f00 */
[----:B------:R-:W-:Y:S01]  /*15800*/  FADD.FTZ R155, R155, R142 ;  /* 0x0000008e9b9b7221 */ /* 0x000fe20000010000 */
[----:B------:R-:W-:Y:S01]  /*15810*/  HMMA.16816.F32 R100, R100, R14, R4 ;  /* 0x0000000e6464723c */ /* 0x000fe20000001804 */
[----:B------:R-:W-:Y:S02]  /*15820*/  FADD.FTZ R60, R60, R117 ;  /* 0x000000753c3c7221 */ /* 0x000fe40000010000 */
[----:B------:R-:W-:Y:S02]  /*15830*/  FADD.FTZ R157, R154, R155 ;  /* 0x0000009b9a9d7221 */ /* 0x000fe40000010000 */
[----:B------:R-:W-:-:S03]  /*15840*/  FADD.FTZ R156, R61, R60 ;  /* 0x0000003c3d9c7221 */ /* 0x000fc60000010000 */
.L_x_2022:
        /* <DEDUP_REMOVED lines=14> */
.L_x_2032:
        /* <DEDUP_REMOVED lines=64> */
.L_x_2029:
        /* <DEDUP_REMOVED lines=15> */
[----:B------:R-:W-:Y:S01]  /*15e20*/  ISETP.GE.AND P0, PT, R159, 0x2, PT ;  /* 0x000000029f00780c */ /* 0x000fe20003f06270 */
        /* <DEDUP_REMOVED lines=9> */
[----:B------:R-:W3:Y:S04]  /*15ec0*/  LDSM.16.M88.4 R8, [R148+0x3000] ;  /* 0x003000009408783b */ /* 0x000ee80000000200 */
[----:B------:R-:W2:Y:S04]  /*15ed0*/  LDSM.16.M88.4 R16, [R148+0x3400] ;  /* 0x003400009410783b */ /* 0x000ea80000000200 */
        /* <DEDUP_REMOVED lines=12> */
[----:B------:R-:W1:Y:S04]  /*15fa0*/  LDSM.16.M88.4 R136, [R145+0x3800] ;  /* 0x003800009188783b */ /* 0x000e680000000200 */
[----:B------:R-:W-:Y:S01]  /*15fb0*/  LDSM.16.M88.4 R140, [R145+0x4800] ;  /* 0x00480000918c783b */ /* 0x000fe20000000200 */
[C---:B--2---:R-:W-:Y:S08]  /*15fc0*/  HMMA.16816.F32 R12, R64.reuse, R16, RZ ;  /* 0x00000010400c723c */ /* 0x044ff000000018ff */
[C---:B------:R-:W-:Y:S08]  /*15fd0*/  HMMA.16816.F32 R16, R64.reuse, R18, RZ ;  /* 0x000000124010723c */ /* 0x040ff000000018ff */
[C---:B----4-:R-:W-:Y:S08]  /*15fe0*/  HMMA.16816.F32 R20, R64.reuse, R24, RZ ;  /* 0x000000184014723c */ /* 0x050ff000000018ff */
[C---:B------:R-:W-:Y:S08]  /*15ff0*/  HMMA.16816.F32 R24, R64.reuse, R26, RZ ;  /* 0x0000001a4018723c */ /* 0x040ff000000018ff */
[C---:B-----5:R-:W-:Y:S08]  /*16000*/  HMMA.16816.F32 R28, R64.reuse, R32, RZ ;  /* 0x00000020401c723c */ /* 0x060ff000000018ff */
[C---:B------:R-:W-:Y:S08]  /*16010*/  HMMA.16816.F32 R32, R64.reuse, R34, RZ ;  /* 0x000000224020723c */ /* 0x040ff000000018ff */
        /* <DEDUP_REMOVED lines=28> */
[C---:B------:R-:W-:Y:S01]  /*161e0*/  HMMA.16816.F32 R56, R124.reuse, R142, R56 ;  /* 0x0000008e7c38723c */ /* 0x040fe20000001838 */
[----:B------:R-:W3:Y:S07]  /*161f0*/  LDSM.16.M88.4 R140, [R148+0x5800] ;  /* 0x00580000948c783b */ /* 0x000eee0000000200 */
[C---:B----4-:R-:W-:Y:S08]  /*16200*/  HMMA.16816.F32 R60, R124.reuse, R136, R60 ;  /* 0x000000887c3c723c */ /* 0x050ff0000000183c */
[----:B------:R-:W-:Y:S01]  /*16210*/  HMMA.16816.F32 R64, R124, R138, R64 ;  /* 0x0000008a7c40723c */ /* 0x000fe20000001840 */
[----:B------:R-:W4:Y:S04]  /*16220*/  LDSM.16.M88.4 R124, [R148+0x5c00] ;  /* 0x005c0000947c783b */ /* 0x000f280000000200 */
[----:B------:R-:W5:Y:S03]  /*16230*/  LDSM.16.M88.4 R136, [R148+0x6000] ;  /* 0x006000009488783b */ /* 0x000f660000000200 */
        /* <DEDUP_REMOVED lines=8> */
[----:B------:R-:W-:Y:S07]  /*162c0*/  LDSM.16.M88.4 R140, [R145+0x5000] ;  /* 0x00500000918c783b */ /* 0x000fee0000000200 */
[C---:B----4-:R-:W-:Y:S08]  /*162d0*/  HMMA.16816.F32 R28, R120.reuse, R124, R28 ;  /* 0x0000007c781c723c */ /* 0x050ff0000000181c */
        /* <DEDUP_REMOVED lines=10> */
[----:B------:R-:W-:Y:S07]  /*16380*/  LDSM.16.M88.4 R128, [R145+0x5c00] ;  /* 0x005c00009180783b */ /* 0x000fee0000000200 */
[C---:B------:R-:W-:Y:S08]  /*16390*/  HMMA.16816.F32 R60, R120.reuse, R132, R60 ;  /* 0x00000084783c723c */ /* 0x040ff0000000183c */
        /* <DEDUP_REMOVED lines=24> */
[C---:B----4-:R-:W-:Y:S08]  /*16520*/  HMMA.16816.F32 R60, R136.reuse, R124, R60 ;  /* 0x0000007c883c723c */ /* 0x050ff0000000183c */
[----:B------:R-:W-:Y:S01]  /*16530*/  HMMA.16816.F32 R64, R136, R126, R64 ;  /* 0x0000007e8840723c */ /* 0x000fe20000001840 */
[----:B------:R-:W4:Y:S04]  /*16540*/  LDSM.16.M88.4 R124, [R148+0x7c00] ;  /* 0x007c0000947c783b */ /* 0x000f280000000200 */
[----:B------:R-:W-:Y:S03]  /*16550*/  LDSM.16.M88.4 R136, [R148+0x8400] ;  /* 0x008400009488783b */ /* 0x000fe60000000200 */
        /* <DEDUP_REMOVED lines=12> */
[C---:B---3--:R-:W-:Y:S08]  /*16620*/  HMMA.16816.F32 R36, R128.reuse, R132, R36 ;  /* 0x000000848024723c */ /* 0x048ff00000001824 */
[C---:B------:R-:W-:Y:S01]  /*16630*/  HMMA.16816.F32 R40, R128.reuse, R134, R40 ;  /* 0x000000868028723c */ /* 0x040fe20000001828 */
[----:B------:R-:W3:Y:S07]  /*16640*/  LDSM.16.M88.4 R132, [R145+0x7000] ;  /* 0x007000009184783b */ /* 0x000eee0000000200 */
[C---:B------:R-:W-:Y:S08]  /*16650*/  HMMA.16816.F32 R44, R128.reuse, R136, R44 ;  /* 0x00000088802c723c */ /* 0x040ff0000000182c */
[C---:B------:R-:W-:Y:S01]  /*16660*/  HMMA.16816.F32 R48, R128.reuse, R138, R48 ;  /* 0x0000008a8030723c */ /* 0x040fe20000001830 */
[----:B------:R-:W4:Y:S07]  /*16670*/  LDSM.16.M88.4 R136, [R145+0x7400] ;  /* 0x007400009188783b */ /* 0x000f2e0000000200 */
[C---:B--2---:R-:W-:Y:S08]  /*16680*/  HMMA.16816.F32 R52, R128.reuse, R140, R52 ;  /* 0x0000008c8034723c */ /* 0x044ff00000001834 */
[C---:B------:R-:W-:Y:S01]  /*16690*/  HMMA.16816.F32 R56, R128.reuse, R142, R56 ;  /* 0x0000008e8038723c */ /* 0x040fe20000001838 */
[----:B------:R-:W2:Y:S07]  /*166a0*/  LDSM.16.M88.4 R140, [R145+0x7800] ;  /* 0x00780000918c783b */ /* 0x000eae0000000200 */
[C---:B-1----:R-:W-:Y:S08]  /*166b0*/  HMMA.16816.F32 R60, R128.reuse, R120, R60 ;  /* 0x00000078803c723c */ /* 0x042ff0000000183c */
[----:B------:R-:W-:Y:S01]  /*166c0*/  HMMA.16816.F32 R64, R128, R122, R64 ;  /* 0x0000007a8040723c */ /* 0x000fe20000001840 */
[----:B------:R-:W1:Y:S04]  /*166d0*/  LDSM.16.M88.4 R120, [R145+0x7c00] ;  /* 0x007c00009178783b */ /* 0x000e680000000200 */
[----:B------:R-:W5:Y:S03]  /*166e0*/  LDSM.16.M88.4 R128, [R145+0x8000] ;  /* 0x008000009180783b */ /* 0x000f660000000200 */
[C---:B---3--:R-:W-:Y:S08]  /*166f0*/  HMMA.16816.F32 R4, R124.reuse, R132, R4 ;  /* 0x000000847c04723c */ /* 0x048ff00000001804 */
[C---:B------:R-:W-:Y:S01]  /*16700*/  HMMA.16816.F32 R8, R124.reuse, R134, R8 ;  /* 0x000000867c08723c */ /* 0x040fe20000001808 */
[----:B------:R-:W3:Y:S07]  /*16710*/  LDSM.16.M88.4 R132, [R145+0x8400] ;  /* 0x008400009184783b */ /* 0x000eee0000000200 */
[C---:B----4-:R-:W-:Y:S08]  /*16720*/  HMMA.16816.F32 R12, R124.reuse, R136, R12 ;  /* 0x000000887c0c723c */ /* 0x050ff0000000180c */
[C---:B------:R-:W-:Y:S01]  /*16730*/  HMMA.16816.F32 R16, R124.reuse, R138, R16 ;  /* 0x0000008a7c10723c */ /* 0x040fe20000001810 */
[----:B------:R-:W4:Y:S07]  /*16740*/  LDSM.16.M88.4 R136, [R145+0x8800] ;  /* 0x008800009188783b */ /* 0x000f2e0000000200 */
[C---:B--2---:R-:W-:Y:S08]  /*16750*/  HMMA.16816.F32 R20, R124.reuse, R140, R20 ;  /* 0x0000008c7c14723c */ /* 0x044ff00000001814 */
[C---:B------:R-:W-:Y:S01]  /*16760*/  HMMA.16816.F32 R24, R124.reuse, R142, R24 ;  /* 0x0000008e7c18723c */ /* 0x040fe20000001818 */
[----:B------:R-:W2:Y:S01]  /*16770*/  LDSM.16.M88.4 R140, [R145+0x8c00] ;  /* 0x008c0000918c783b */ /* 0x000ea20000000200 */
[----:B------:R-:W-:Y:S04]  /*16780*/  DEPBAR.LE SB0, 0x0 ;  /* 0x000080000000791a */ /* 0x000fe80000000000 */
[----:B------:R-:W-:Y:S02]  /*16790*/  BAR.SYNC.DEFER_BLOCKING 0x0 ;  /* 0x0000000000007b1d */ /* 0x000fe40000010000 */
[C---:B-1----:R-:W-:Y:S08]  /*167a0*/  HMMA.16816.F32 R28, R124.reuse, R120, R28 ;  /* 0x000000787c1c723c */ /* 0x042ff0000000181c */
[C---:B------:R-:W-:Y:S08]  /*167b0*/  HMMA.16816.F32 R32, R124.reuse, R122, R32 ;  /* 0x0000007a7c20723c */ /* 0x040ff00000001820 */
[C---:B-----5:R-:W-:Y:S08]  /*167c0*/  HMMA.16816.F32 R36, R124.reuse, R128, R36 ;  /* 0x000000807c24723c */ /* 0x060ff00000001824 */
[C---:B------:R-:W-:Y:S08]  /*167d0*/  HMMA.16816.F32 R40, R124.reuse, R130, R40 ;  /* 0x000000827c28723c */ /* 0x040ff00000001828 */
[C---:B---3--:R-:W-:Y:S08]  /*167e0*/  HMMA.16816.F32 R44, R124.reuse, R132, R44 ;  /* 0x000000847c2c723c */ /* 0x048ff0000000182c */
[C---:B------:R-:W-:Y:S08]  /*167f0*/  HMMA.16816.F32 R48, R124.reuse, R134, R48 ;  /* 0x000000867c30723c */ /* 0x040ff00000001830 */
[C---:B----4-:R-:W-:Y:S08]  /*16800*/  HMMA.16816.F32 R52, R124.reuse, R136, R52 ;  /* 0x000000887c34723c */ /* 0x050ff00000001834 */
        /* <DEDUP_REMOVED lines=70> */
.L_x_2031:
        /* <DEDUP_REMOVED lines=26> */
.L_x_2030:
        /* <DEDUP_REMOVED lines=84> */
[--C-:B------:R-:W-:Y:S01]  /*17350*/  FFMA.FTZ R143, R4, c[0x0][0x23c], -R165.reuse ;  /* 0x00008f00048f7a23 */ /* 0x100fe200000108a5 */
[----:B------:R-:W-:Y:S01]  /*17360*/  FSEL R133, R133, RZ, P0 ;  /* 0x000000ff85857208 */ /* 0x000fe20000000000 */
[----:B------:R-:W-:Y:S01]  /*17370*/  FMUL.FTZ R3, R117, c[0x0][0x23c] ;  /* 0x00008f0075037a20 */ /* 0x000fe20000410000 */
[----:B------:R-:W-:Y:S01]  /*17380*/  ISETP.GT.AND P0, PT, R159, 0x1, PT ;  /* 0x000000019f00780c */ /* 0x000fe20003f04270 */
[----:B------:R-:W-:Y:S01]  /*17390*/  FFMA.FTZ R134, R5, c[0x0][0x23c], -R165 ;  /* 0x00008f0005867a23 */ /* 0x000fe200000108a5 */
[----:B------:R-:W-:Y:S01]  /*173a0*/  MOV R117, R2 ;  /* 0x0000000200757202 */ /* 0x000fe20000000f00 */
[--C-:B------:R-:W-:Y:S01]  /*173b0*/  FFMA.FTZ R136, R6, c[0x0][0x23c], -R133.reuse ;  /* 0x00008f0006887a23 */ /* 0x100fe20000010885 */
[----:B------:R-:W-:Y:S01]  /*173c0*/  MUFU.EX2 R143, R143 ;  /* 0x0000008f008f7308 */ /* 0x000fe20000000800 */
[----:B------:R-:W-:Y:S02]  /*173d0*/  FFMA.FTZ R7, R7, c[0x0][0x23c], -R133 ;  /* 0x00008f0007077a23 */ /* 0x000fe40000010885 */
[--C-:B------:R-:W-:Y:S02]  /*173e0*/  FFMA.FTZ R119, R8, c[0x0][0x23c], -R165.reuse ;  /* 0x00008f0008777a23 */ /* 0x100fe400000108a5 */
[----:B------:R-:W-:Y:S02]  /*173f0*/  FFMA.FTZ R6, R9, c[0x0][0x23c], -R165 ;  /* 0x00008f0009067a23 */ /* 0x000fe400000108a5 */
[----:B------:R-:W-:Y:S02]  /*17400*/  FFMA.FTZ R5, R11, c[0x0][0x23c], -R133 ;  /* 0x00008f000b057a23 */ /* 0x000fe40000010885 */
[--C-:B------:R-:W-:Y:S01]  /*17410*/  FFMA.FTZ R132, R12, c[0x0][0x23c], -R165.reuse ;  /* 0x00008f000c847a23 */ /* 0x100fe200000108a5 */
[----:B------:R-:W4:Y:S01]  /*17420*/  MUFU.EX2 R3, R3 ;  /* 0x0000000300037308 */ /* 0x000f220000000800 */
[----:B------:R-:W-:Y:S02]  /*17430*/  FFMA.FTZ R142, R20, c[0x0][0x23c], -R165 ;  /* 0x00008f00148e7a23 */ /* 0x000fe400000108a5 */
[----:B--2---:R-:W-:Y:S02]  /*17440*/  FFMA.FTZ R118, R10, c[0x0][0x23c], -R133 ;  /* 0x00008f000a767a23 */ /* 0x004fe40000010885 */
[C---:B---3--:R-:W-:Y:S02]  /*17450*/  FMUL.FTZ R8, R116.reuse, R112 ;  /* 0x0000007074087220 */ /* 0x048fe40000410000 */
        /* <DEDUP_REMOVED lines=11> */
[C---:B----4-:R-:W-:Y:S02]  /*17510*/  FMUL.FTZ R10, R3.reuse, R114 ;  /* 0x00000072030a7220 */ /* 0x050fe40000410000 */
        /* <DEDUP_REMOVED lines=20> */
[----:B------:R-:W-:Y:S02]  /*17660*/  FMUL.FTZ R89, R116, R89 ;  /* 0x0000005974597220 */ /* 0x000fe40000410000 */
[C---:B------:R-:W-:Y:S01]  /*17670*/  FMUL.FTZ R90, R3.reuse, R90 ;  /* 0x0000005a035a7220 */ /* 0x040fe20000410000 */
[----:B------:R-:W-:Y:S01]  /*17680*/  MUFU.EX2 R118, R118 ;  /* 0x0000007600767308 */ /* 0x000fe20000000800 */
[----:B------:R-:W-:Y:S02]  /*17690*/  FMUL.FTZ R91, R3, R91 ;  /* 0x0000005b035b7220 */ /* 0x000fe40000410000 */
[----:B------:R-:W-:Y:S02]  /*176a0*/  FFMA.FTZ R139, R21, c[0x0][0x23c], -R165 ;  /* 0x00008f00158b7a23 */ /* 0x000fe400000108a5 */
[--C-:B------:R-:W-:Y:S02]  /*176b0*/  FFMA.FTZ R140, R22, c[0x0][0x23c], -R133.reuse ;  /* 0x00008f00168c7a23 */ /* 0x100fe40000010885 */
[----:B------:R-:W-:Y:S02]  /*176c0*/  FFMA.FTZ R141, R23, c[0x0][0x23c], -R133 ;  /* 0x00008f00178d7a23 */ /* 0x000fe40000010885 */
[----:B------:R-:W-:Y:S01]  /*176d0*/  LDSM.16.MT88.4 R20, [R146+0xd400] ;  /* 0x00d400009214783b */ /* 0x000fe20000004200 */
[----:B------:R-:W3:Y:S01]  /*176e0*/  MUFU.EX2 R5, R5 ;  /* 0x0000000500057308 */ /* 0x000ee20000000800 */
[--C-:B------:R-:W-:Y:S02]  /*176f0*/  FFMA.FTZ R167, R32, c[0x0][0x23c], -R165.reuse ;  /* 0x00008f0020a77a23 */ /* 0x100fe400000108a5 */
[----:B------:R-:W-:Y:S01]  /*17700*/  FFMA.FTZ R166, R33, c[0x0][0x23c], -R165 ;  /* 0x00008f0021a67a23 */ /* 0x000fe200000108a5 */
[----:B--2---:R-:W-:Y:S01]  /*17710*/  F2FP.PACK_AB R114, R6, R119 ;  /* 0x000000770672723e */ /* 0x004fe200000000ff */
[--C-:B------:R-:W-:Y:S02]  /*17720*/  FFMA.FTZ R168, R34, c[0x0][0x23c], -R133.reuse ;  /* 0x00008f0022a87a23 */ /* 0x100fe40000010885 */
[----:B------:R-:W-:Y:S02]  /*17730*/  FFMA.FTZ R169, R35, c[0x0][0x23c], -R133 ;  /* 0x00008f0023a97a23 */ /* 0x000fe40000010885 */
[----:B------:R-:W-:Y:S01]  /*17740*/  LDSM.16.MT88.4 R32, [R144+0x9c00] ;  /* 0x009c00009020783b */ /* 0x000fe20000004200 */
[--C-:B------:R-:W-:Y:S01]  /*17750*/  FFMA.FTZ R171, R36, c[0x0][0x23c], -R165.reuse ;  /* 0x00008f0024ab7a23 */ /* 0x100fe200000108a5 */
[----:B------:R-:W-:Y:S01]  /*17760*/  MUFU.EX2 R132, R132 ;  /* 0x0000008400847308 */ /* 0x000fe20000000800 */
[----:B------:R-:W-:Y:S02]  /*17770*/  FFMA.FTZ R170, R37, c[0x0][0x23c], -R165 ;  /* 0x00008f0025aa7a23 */ /* 0x000fe400000108a5 */
[--C-:B------:R-:W-:Y:S02]  /*17780*/  FFMA.FTZ R172, R42, c[0x0][0x23c], -R133.reuse ;  /* 0x00008f002aac7a23 */ /* 0x100fe40000010885 */
[----:B------:R-:W-:Y:S02]  /*17790*/  FFMA.FTZ R173, R43, c[0x0][0x23c], -R133 ;  /* 0x00008f002bad7a23 */ /* 0x000fe40000010885 */
[----:B------:R-:W-:Y:S02]  /*177a0*/  FFMA.FTZ R175, R45, c[0x0][0x23c], -R165 ;  /* 0x00008f002daf7a23 */ /* 0x000fe400000108a5 */
[--C-:B------:R-:W-:Y:S01]  /*177b0*/  FFMA.FTZ R176, R46, c[0x0][0x23c], -R133.reuse ;  /* 0x00008f002eb07a23 */ /* 0x100fe20000010885 */
[----:B------:R-:W-:Y:S01]  /*177c0*/  MUFU.EX2 R142, R142 ;  /* 0x0000008e008e7308 */ /* 0x000fe20000000800 */
[----:B------:R-:W-:Y:S01]  /*177d0*/  FFMA.FTZ R177, R47, c[0x0][0x23c], -R133 ;  /* 0x00008f002fb17a23 */ /* 0x000fe20000010885 */
[----:B---3--:R-:W-:Y:S01]  /*177e0*/  F2FP.PACK_AB R115, R5, R118 ;  /* 0x000000760573723e */ /* 0x008fe200000000ff */
[C---:B------:R-:W-:Y:S02]  /*177f0*/  FMUL.FTZ R92, R116.reuse, R92 ;  /* 0x0000005c745c7220 */ /* 0x040fe40000410000 */
[C---:B------:R-:W-:Y:S02]  /*17800*/  FMUL.FTZ R93, R116.reuse, R93 ;  /* 0x0000005d745d7220 */ /* 0x040fe40000410000 */
[C---:B------:R-:W-:Y:S02]  /*17810*/  FMUL.FTZ R94, R3.reuse, R94 ;  /* 0x0000005e035e7220 */ /* 0x040fe40000410000 */
[C---:B------:R-:W-:Y:S01]  /*17820*/  HMMA.16816.F32 R8, R112.reuse, R120, R8 ;  /* 0x000000787008723c */ /* 0x040fe20000001808 */
[----:B------:R-:W-:Y:S04]  /*17830*/  MUFU.EX2 R139, R139 ;  /* 0x0000008b008b7308 */ /* 0x000fe80000000800 */
[C---:B------:R-:W-:Y:S02]  /*17840*/  FMUL.FTZ R95, R3.reuse, R95 ;  /* 0x0000005f035f7220 */ /* 0x040fe40000410000 */
[C---:B------:R-:W-:Y:S01]  /*17850*/  FMUL.FTZ R96, R116.reuse, R96 ;  /* 0x0000006074607220 */ /* 0x040fe20000410000 */
[C---:B------:R-:W-:Y:S01]  /*17860*/  HMMA.16816.F32 R68, R112.reuse, R122, R68 ;  /* 0x0000007a7044723c */ /* 0x040fe20000001844 */
[----:B------:R-:W2:Y:S02]  /*17870*/  LDSM.16.MT88.4 R120, [R144+0xb000] ;  /* 0x00b000009078783b */ /* 0x000ea40000004200 */
[----:B------:R-:W-:Y:S01]  /*17880*/  MUFU.EX2 R140, R140 ;  /* 0x0000008c008c7308 */ /* 0x000fe20000000800 */
        /* <DEDUP_REMOVED lines=8> */
[----:B------:R-:W-:Y:S02]  /*17910*/  FMUL.FTZ R101, R116, R101 ;  /* 0x0000006574657220 */ /* 0x000fe40000410000 */
[C---:B------:R-:W-:Y:S01]  /*17920*/  FMUL.FTZ R102, R3.reuse, R102 ;  /* 0x0000006603667220 */ /* 0x040fe20000410000 */
[----:B------:R-:W-:Y:S01]  /*17930*/  MUFU.EX2 R167, R167 ;  /* 0x000000a700a77308 */ /* 0x000fe20000000800 */
[C---:B------:R-:W-:Y:S04]  /*17940*/  HMMA.16816.F32 R80, R112.reuse, R128, R80 ;  /* 0x000000807050723c */ /* 0x040fe80000001850 */
[----:B------:R-:W-:Y:S02]  /*17950*/  FMUL.FTZ R103, R3, R103 ;  /* 0x0000006703677220 */ /* 0x000fe40000410000 */
[--C-:B------:R-:W-:Y:S02]  /*17960*/  FFMA.FTZ R174, R44, c[0x0][0x23c], -R165.reuse ;  /* 0x00008f002cae7a23 */ /* 0x100fe400000108a5 */
[C---:B------:R-:W-:Y:S01]  /*17970*/  HMMA.16816.F32 R84, R112.reuse, R130, R84 ;  /* 0x000000827054723c */ /* 0x040fe20000001854 */
[----:B------:R-:W-:Y:S03]  /*17980*/  MUFU.EX2 R166, R166 ;  /* 0x000000a600a67308 */ /* 0x000fe60000000800 */
[----:B------:R-:W-:Y:S02]  /*17990*/  FFMA.FTZ R129, R13, c[0x0][0x23c], -R165 ;  /* 0x00008f000d817a23 */ /* 0x000fe400000108a5 */
[----:B------:R-:W-:Y:S02]  /*179a0*/  FMUL.FTZ R13, R116, R109 ;  /* 0x0000006d740d7220 */ /* 0x000fe40000410000 */
[--C-:B------:R-:W-:Y:S01]  /*179b0*/  FFMA.FTZ R131, R14, c[0x0][0x23c], -R133.reuse ;  /* 0x00008f000e837a23 */ /* 0x100fe20000010885 */
[C---:B--2---:R-:W-:Y:S02]  /*179c0*/  HMMA.16816.F32 R88, R112.reuse, R120, R88 ;  /* 0x000000787058723c */ /* 0x044fe40000001858 */
[----:B------:R-:W2:Y:S01]  /*179d0*/  MUFU.EX2 R129, R129 ;  /* 0x0000008100817308 */ /* 0x000ea20000000800 */
[----:B------:R-:W-:Y:S02]  /*179e0*/  FMUL.FTZ R14, R3, R110 ;  /* 0x0000006e030e7220 */ /* 0x000fe40000410000 */
[----:B------:R-:W-:Y:S02]  /*179f0*/  FFMA.FTZ R128, R15, c[0x0][0x23c], -R133 ;  /* 0x00008f000f807a23 */ /* 0x000fe40000010885 */
[----:B------:R-:W-:Y:S02]  /*17a00*/  FMUL.FTZ R15, R3, R111 ;  /* 0x0000006f030f7220 */ /* 0x000fe40000410000 */
[----:B------:R-:W3:Y:S03]  /*17a10*/  LDSM.16.MT88.4 R108, [R144+0xd000] ;  /* 0x00d00000906c783b */ /* 0x000ee60000004200 */
[--C-:B------:R-:W-:Y:S01]  /*17a20*/  FFMA.FTZ R44, R52, c[0x0][0x23c], -R165.reuse ;  /* 0x00008f00342c7a23 */ /* 0x100fe200000108a5 */
[----:B------:R-:W-:Y:S01]  /*17a30*/  MUFU.EX2 R131, R131 ;  /* 0x0000008300837308 */ /* 0x000fe20000000800 */
[C---:B------:R-:W-:Y:S03]  /*17a40*/  HMMA.16816.F32 R12, R112.reuse, R122, R12 ;  /* 0x0000007a700c723c */ /* 0x040fe6000000180c */
[----:B------:R-:W4:Y:S01]  /*17a50*/  LDSM.16.MT88.4 R120, [R146+0x9400] ;  /* 0x009400009278783b */ /* 0x000f220000004200 */
[--C-:B------:R-:W-:Y:S02]  /*17a60*/  FFMA.FTZ R130, R16, c[0x0][0x23c], -R165.reuse ;  /* 0x00008f0010827a23 */ /* 0x100fe400000108a5 */
[----:B------:R-:W-:Y:S02]  /*17a70*/  FFMA.FTZ R135, R17, c[0x0][0x23c], -R165 ;  /* 0x00008f0011877a23 */ /* 0x000fe400000108a5 */
[C---:B-1----:R-:W-:Y:S01]  /*17a80*/  HMMA.16816.F32 R92, R112.reuse, R124, R92 ;  /* 0x0000007c705c723c */ /* 0x042fe2000000185c */
[----:B------:R-:W1:Y:S03]  /*17a90*/  MUFU.EX2 R128, R128 ;  /* 0x0000008000807308 */ /* 0x000e660000000800 */
[--C-:B------:R-:W-:Y:S02]  /*17aa0*/  FFMA.FTZ R137, R18, c[0x0][0x23c], -R133.reuse ;  /* 0x00008f0012897a23 */ /* 0x100fe40000010885 */
[----:B------:R-:W-:Y:S02]  /*17ab0*/  FFMA.FTZ R138, R19, c[0x0][0x23c], -R133 ;  /* 0x00008f00138a7a23 */ /* 0x000fe40000010885 */
[C---:B------:R-:W-:Y:S01]  /*17ac0*/  HMMA.16816.F32 R96, R112.reuse, R126, R96 ;  /* 0x0000007e7060723c */ /* 0x040fe20000001860 */
[----:B------:R-:W5:Y:S02]  /*17ad0*/  LDSM.16.MT88.4 R124, [R144+0x9400] ;  /* 0x00940000907c783b */ /* 0x000f640000004200 */
[----:B------:R-:W-:Y:S01]  /*17ae0*/  MUFU.EX2 R130, R130 ;  /* 0x0000008200827308 */ /* 0x000fe20000000800 */
[C---:B------:R-:W-:Y:S01]  /*17af0*/  FMUL.FTZ R16, R116.reuse, R104 ;  /* 0x0000006874107220 */ /* 0x040fe20000410000 */
[----:B--2---:R-:W-:Y:S01]  /*17b00*/  F2FP.PACK_AB R104, R129, R132 ;  /* 0x000000848168723e */ /* 0x004fe200000000ff */
[----:B------:R-:W-:Y:S02]  /*17b10*/  FMUL.FTZ R17, R116, R105 ;  /* 0x0000006974117220 */ /* 0x000fe40000410000 */
[C---:B------:R-:W-:Y:S04]  /*17b20*/  FMUL.FTZ R18, R3.reuse, R106 ;  /* 0x0000006a03127220 */ /* 0x040fe80000410000 */
[----:B------:R-:W-:Y:S01]  /*17b30*/  FMUL.FTZ R19, R3, R107 ;  /* 0x0000006b03137220 */ /* 0x000fe20000410000 */
[----:B------:R-:W2:Y:S01]  /*17b40*/  MUFU.EX2 R135, R135 ;  /* 0x0000008700877308 */ /* 0x000ea20000000800 */
[--C-:B------:R-:W-:Y:S02]  /*17b50*/  FFMA.FTZ R52, R53, c[0x0][0x23c], -R165.reuse ;  /* 0x00008f0035347a23 */ /* 0x100fe400000108a5 */
[----:B------:R-:W-:Y:S01]  /*17b60*/  FFMA.FTZ R136, R3, R156, R136 ;  /* 0x0000009c03887223 */ /* 0x000fe20000010088 */
[----:B-1----:R-:W-:Y:S01]  /*17b70*/  F2FP.PACK_AB R105, R128, R131 ;  /* 0x000000838069723e */ /* 0x002fe200000000ff */
[--C-:B------:R-:W-:Y:S01]  /*17b80*/  FFMA.FTZ R48, R48, c[0x0][0x23c], -R165.reuse ;  /* 0x00008f0030307a23 */ /* 0x100fe200000108a5 */
[C---:B---3--:R-:W-:Y:S03]  /*17b90*/  HMMA.16816.F32 R16, R112.reuse, R108, R16 ;  /* 0x0000006c7010723c */ /* 0x048fe60000001810 */
[----:B------:R-:W-:Y:S01]  /*17ba0*/  FFMA.FTZ R49, R49, c[0x0][0x23c], -R165 ;  /* 0x00008f0031317a23 */ /* 0x000fe200000108a5 */
[----:B------:R-:W-:Y:S01]  /*17bb0*/  MUFU.EX2 R137, R137 ;  /* 0x0000008900897308 */ /* 0x000fe20000000800 */
[--C-:B------:R-:W-:Y:S02]  /*17bc0*/  FFMA.FTZ R50, R50, c[0x0][0x23c], -R133.reuse ;  /* 0x00008f0032327a23 */ /* 0x100fe40000010885 */
[----:B------:R-:W-:Y:S01]  /*17bd0*/  FFMA.FTZ R51, R51, c[0x0][0x23c], -R133 ;  /* 0x00008f0033337a23 */ /* 0x000fe20000010885 */
[----:B------:R-:W-:Y:S01]  /*17be0*/  HMMA.16816.F32 R100, R112, R110, R100 ;  /* 0x0000006e7064723c */ /* 0x000fe20000001864 */
[----:B------:R-:W1:Y:S03]  /*17bf0*/  LDSM.16.MT88.4 R108, [R146+0xb400] ;  /* 0x00b40000926c783b */ /* 0x000e660000004200 */
[--C-:B------:R-:W-:Y:S02]  /*17c00*/  FFMA.FTZ R56, R56, c[0x0][0x23c], -R165.reuse ;  /* 0x00008f0038387a23 */ /* 0x100fe400000108a5 */
[----:B------:R-:W3:Y:S01]  /*17c10*/  MUFU.EX2 R138, R138 ;  /* 0x0000008a008a7308 */ /* 0x000ee20000000800 */
[----:B------:R-:W-:Y:S02]  /*17c20*/  FFMA.FTZ R57, R57, c[0x0][0x23c], -R165 ;  /* 0x00008f0039397a23 */ /* 0x000fe400000108a5 */
[----:B------:R-:W1:Y:S03]  /*17c30*/  LDSM.16.MT88.4 R112, [R144+0xb400] ;  /* 0x00b400009070783b */ /* 0x000e660000004200 */
[----:B--2---:R-:W-:Y:S01]  /*17c40*/  F2FP.PACK_AB R106, R135, R130 ;  /* 0x00000082876a723e */ /* 0x004fe200000000ff */
[--C-:B------:R-:W-:Y:S02]  /*17c50*/  FFMA.FTZ R54, R54, c[0x0][0x23c], -R133.reuse ;  /* 0x00008f0036367a23 */ /* 0x100fe40000010885 */
[--C-:B------:R-:W-:Y:S01]  /*17c60*/  FFMA.FTZ R55, R55, c[0x0][0x23c], -R133.reuse ;  /* 0x00008f0037377a23 */ /* 0x100fe20000010885 */
[----:B------:R2:W-:Y:S01]  /*17c70*/  MUFU.EX2 R53, R44 ;  /* 0x0000002c00357308 */ /* 0x0005e20000000800 */
[--C-:B------:R-:W-:Y:S02]  /*17c80*/  FFMA.FTZ R58, R58, c[0x0][0x23c], -R133.reuse ;  /* 0x00008f003a3a7a23 */ /* 0x100fe40000010885 */
[----:B------:R-:W-:Y:S02]  /*17c90*/  FFMA.FTZ R59, R59, c[0x0][0x23c], -R133 ;  /* 0x00008f003b3b7a23 */ /* 0x000fe40000010885 */
[--C-:B------:R-:W-:Y:S02]  /*17ca0*/  FFMA.FTZ R60, R60, c[0x0][0x23c], -R165.reuse ;  /* 0x00008f003c3c7a23 */ /* 0x100fe400000108a5 */
[----:B------:R-:W-:Y:S02]  /*17cb0*/  FFMA.FTZ R64, R64, c[0x0][0x23c], -R165 ;  /* 0x00008f0040407a23 */ /* 0x000fe400000108a5 */
[----:B------:R-:W-:Y:S01]  /*17cc0*/  FFMA.FTZ R66, R66, c[0x0][0x23c], -R133 ;  /* 0x00008f0042427a23 */ /* 0x000fe20000010885 */
[----:B------:R-:W-:Y:S01]  /*17cd0*/  MUFU.EX2 R168, R168 ;  /* 0x000000a800a87308 */ /* 0x000fe20000000800 */
[----:B------:R-:W-:Y:S02]  /*17ce0*/  FFMA.FTZ R143, R116, R157, R143 ;  /* 0x0000009d748f7223 */ /* 0x000fe4000001008f */
[----:B------:R-:W-:Y:S01]  /*17cf0*/  FADD.FTZ R7, R7, R136 ;  /* 0x0000008807077221 */ /* 0x000fe20000010000 */
[----:B---3--:R-:W-:Y:S01]  /*17d00*/  F2FP.PACK_AB R107, R138, R137 ;  /* 0x000000898a6b723e */ /* 0x008fe200000000ff */
[----:B------:R-:W-:Y:S02]  /*17d10*/  FADD.FTZ R134, R134, R143 ;  /* 0x0000008f86867221 */ /* 0x000fe40000010000 */
[----:B------:R-:W-:Y:S02]  /*17d20*/  FADD.FTZ R118, R118, R7 ;  /* 0x0000000776767221 */ /* 0x000fe40000010000 */
[----:B------:R-:W-:Y:S01]  /*17d30*/  FADD.FTZ R119, R119, R134 ;  /* 0x0000008677777221 */ /* 0x000fe20000010000 */
[----:B------:R-:W-:Y:S01]  /*17d40*/  MUFU.EX2 R169, R169 ;  /* 0x000000a900a97308 */ /* 0x000fe20000000800 */
[C---:B----4-:R-:W-:Y:S01]  /*17d50*/  HMMA.16816.F32 R8, R104.reuse, R120, R8 ;  /* 0x000000786808723c */ /* 0x050fe20000001808 */
[----:B--2---:R-:W-:Y:S04]  /*17d60*/  LDSM.16.MT88.4 R44, [R144+0xe800] ;  /* 0x00e80000902c783b */ /* 0x004fe80000004200 */
[----:B------:R-:W-:Y:S02]  /*17d70*/  FADD.FTZ R7, R6, R119 ;  /* 0x0000007706077221 */ /* 0x000fe40000010000 */
[----:B------:R-:W-:Y:S01]  /*17d80*/  FADD.FTZ R118, R5, R118 ;  /* 0x0000007605767221 */ /* 0x000fe20000010000 */
[C---:B------:R-:W-:Y:S01]  /*17d90*/  HMMA.16816.F32 R68, R104.reuse, R122, R68 ;  /* 0x0000007a6844723c */ /* 0x040fe20000001844 */
[----:B------:R-:W-:Y:S01]  /*17da0*/  MUFU.EX2 R171, R171 ;  /* 0x000000ab00ab7308 */ /* 0x000fe20000000800 */
[----:B------:R-:W2:Y:S02]  /*17db0*/  LDSM.16.MT88.4 R120, [R144+0xd400] ;  /* 0x00d400009078783b */ /* 0x000ea40000004200 */
[----:B------:R-:W-:Y:S02]  /*17dc0*/  FADD.FTZ R132, R132, R7 ;  /* 0x0000000784847221 */ /* 0x000fe40000010000 */
[----:B------:R-:W-:Y:S02]  /*17dd0*/  FADD.FTZ R131, R131, R118 ;  /* 0x0000007683837221 */ /* 0x000fe40000010000 */
[C---:B-----5:R-:W-:Y:S03]  /*17de0*/  HMMA.16816.F32 R72, R104.reuse, R124, R72 ;  /* 0x0000007c6848723c */ /* 0x060fe60000001848 */
[----:B------:R-:W-:Y:S01]  /*17df0*/  MUFU.EX2 R170, R170 ;  /* 0x000000aa00aa7308 */ /* 0x000fe20000000800 */
[----:B------:R-:W-:Y:S02]  /*17e00*/  FADD.FTZ R129, R129, R132 ;  /* 0x0000008481817221 */ /* 0x000fe40000010000 */
[----:B------:R-:W-:Y:S02]  /*17e10*/  FADD.FTZ R128, R128, R131 ;  /* 0x0000008380807221 */ /* 0x000fe40000010000 */
[C---:B------:R-:W-:Y:S04]  /*17e20*/  HMMA.16816.F32 R76, R104.reuse, R126, R76 ;  /* 0x0000007e684c723c */ /* 0x040fe8000000184c */
[--C-:B------:R-:W-:Y:S01]  /*17e30*/  FFMA.FTZ R124, R24, c[0x0][0x23c], -R165.reuse ;  /* 0x00008f00187c7a23 */ /* 0x100fe200000108a5 */
[----:B------:R-:W-:Y:S01]  /*17e40*/  MUFU.EX2 R172, R172 ;  /* 0x000000ac00ac7308 */ /* 0x000fe20000000800 */
[----:B------:R-:W-:Y:S02]  /*17e50*/  FFMA.FTZ R125, R25, c[0x0][0x23c], -R165 ;  /* 0x00008f00197d7a23 */ /* 0x000fe400000108a5 */
[C---:B-1----:R-:W-:Y:S04]  /*17e60*/  HMMA.16816.F32 R80, R104.reuse, R108, R80 ;  /* 0x0000006c6850723c */ /* 0x042fe80000001850 */
[--C-:B------:R-:W-:Y:S02]  /*17e70*/  FFMA.FTZ R126, R26, c[0x0][0x23c], -R133.reuse ;  /* 0x00008f001a7e7a23 */ /* 0x100fe40000010885 */
[----:B------:R-:W-:Y:S01]  /*17e80*/  FFMA.FTZ R127, R27, c[0x0][0x23c], -R133 ;  /* 0x00008f001b7f7a23 */ /* 0x000fe20000010885 */
[----:B------:R-:W-:Y:S01]  /*17e90*/  MUFU.EX2 R124, R124 ;  /* 0x0000007c007c7308 */ /* 0x000fe20000000800 */
[C---:B------:R-:W-:Y:S01]  /*17ea0*/  HMMA.16816.F32 R84, R104.reuse, R110, R84 ;  /* 0x0000006e6854723c */ /* 0x040fe20000001854 */
[----:B------:R-:W1:Y:S03]  /*17eb0*/  LDSM.16.MT88.4 R108, [R146+0x9800] ;  /* 0x00980000926c783b */ /* 0x000e660000004200 */
[----:B------:R-:W-:Y:S02]  /*17ec0*/  FADD.FTZ R130, R130, R129 ;  /* 0x0000008182827221 */ /* 0x000fe40000010000 */
[----:B------:R-:W-:Y:S02]  /*17ed0*/  FADD.FTZ R5, R137, R128 ;  /* 0x0000008089057221 */ /* 0x000fe40000010000 */
[C---:B------:R-:W-:Y:S01]  /*17ee0*/  HMMA.16816.F32 R88, R104.reuse, R112, R88 ;  /* 0x000000706858723c */ /* 0x040fe20000001858 */
[----:B------:R-:W3:Y:S01]  /*17ef0*/  LDSM.16.MT88.4 R24, [R144+0x9800] ;  /* 0x009800009018783b */ /* 0x000ee20000004200 */
[----:B------:R-:W4:Y:S02]  /*17f00*/  MUFU.EX2 R125, R125 ;  /* 0x0000007d007d7308 */ /* 0x000f240000000800 */
[----:B------:R-:W-:Y:S02]  /*17f10*/  FADD.FTZ R135, R135, R130 ;  /* 0x0000008287877221 */ /* 0x000fe40000010000 */
[----:B------:R-:W-:Y:S02]  /*17f20*/  FADD.FTZ R5, R138, R5 ;  /* 0x000000058a057221 */ /* 0x000fe40000010000 */
[C---:B------:R-:W-:Y:S01]  /*17f30*/  HMMA.16816.F32 R12, R104.reuse, R114, R12 ;  /* 0x00000072680c723c */ /* 0x040fe2000000180c */
[----:B------:R-:W-:Y:S03]  /*17f40*/  LDSM.16.MT88.4 R112, [R144+0xb800] ;  /* 0x00b800009070783b */ /* 0x000fe60000004200 */
[----:B------:R-:W-:Y:S04]  /*17f50*/  MUFU.EX2 R126, R126 ;  /* 0x0000007e007e7308 */ /* 0x000fe80000000800 */
[C---:B------:R-:W-:Y:S06]  /*17f60*/  HMMA.16816.F32 R92, R104.reuse, R20, R92 ;  /* 0x00000014685c723c */ /* 0x040fec000000185c */
[----:B------:R-:W5:Y:S01]  /*17f70*/  MUFU.EX2 R127, R127 ;  /* 0x0000007f007f7308 */ /* 0x000f620000000800 */
[----:B------:R-:W-:Y:S01]  /*17f80*/  F2FP.PACK_AB R20, R139, R142 ;  /* 0x0000008e8b14723e */ /* 0x000fe200000000ff */
[C---:B------:R-:W-:Y:S04]  /*17f90*/  HMMA.16816.F32 R96, R104.reuse, R22, R96 ;  /* 0x000000166860723c */ /* 0x040fe80000001860 */
[----:B------:R-:W-:Y:S01]  /*17fa0*/  F2FP.PACK_AB R21, R141, R140 ;  /* 0x0000008c8d15723e */ /* 0x000fe200000000ff */
[----:B------:R-:W-:Y:S02]  /*17fb0*/  FADD.FTZ R142, R142, R135 ;  /* 0x000000878e8e7221 */ /* 0x000fe40000010000 */
[----:B----4-:R-:W-:Y:S01]  /*17fc0*/  F2FP.PACK_AB R22, R125, R124 ;  /* 0x0000007c7d16723e */ /* 0x010fe200000000ff */
[C---:B--2---:R-:W-:Y:S01]  /*17fd0*/  HMMA.16816.F32 R16, R104.reuse, R120, R16 ;  /* 0x000000786810723c */ /* 0x044fe20000001810 */
[----:B------:R-:W-:Y:S03]  /*17fe0*/  MUFU.EX2 R173, R173 ;  /* 0x000000ad00ad7308 */ /* 0x000fe60000000800 */
[----:B------:R-:W-:Y:S02]  /*17ff0*/  FADD.FTZ R140, R140, R5 ;  /* 0x000000058c8c7221 */ /* 0x000fe40000010000 */
[----:B------:R-:W-:Y:S02]  /*18000*/  FADD.FTZ R139, R139, R142 ;  /* 0x0000008e8b8b7221 */ /* 0x000fe40000010000 */
[----:B------:R-:W-:Y:S01]  /*18010*/  HMMA.16816.F32 R100, R104, R122, R100 ;  /* 0x0000007a6864723c */ /* 0x000fe20000001864 */
[----:B------:R-:W2:Y:S02]  /*18020*/  LDSM.16.MT88.4 R104, [R146+0xb800] ;  /* 0x00b800009268783b */ /* 0x000ea40000004200 */
[----:B------:R-:W-:Y:S01]  /*18030*/  MUFU.EX2 R174, R174 ;  /* 0x000000ae00ae7308 */ /* 0x000fe20000000800 */
[--C-:B------:R-:W-:Y:S01]  /*18040*/  FFMA.FTZ R121, R28, c[0x0][0x23c], -R165.reuse ;  /* 0x00008f001c797a23 */ /* 0x100fe200000108a5 */
[----:B-----5:R-:W-:Y:S01]  /*18050*/  F2FP.PACK_AB R23, R127, R126 ;  /* 0x0000007e7f17723e */ /* 0x020fe200000000ff */
[----:B------:R-:W-:Y:S02]  /*18060*/  FFMA.FTZ R120, R29, c[0x0][0x23c], -R165 ;  /* 0x00008f001d787a23 */ /* 0x000fe400000108a5 */
[--C-:B------:R-:W-:Y:S04]  /*18070*/  FFMA.FTZ R122, R30, c[0x0][0x23c], -R133.reuse ;  /* 0x00008f001e7a7a23 */ /* 0x100fe80000010885 */
[----:B------:R-:W-:Y:S01]  /*18080*/  FFMA.FTZ R123, R31, c[0x0][0x23c], -R133 ;  /* 0x00008f001f7b7a23 */ /* 0x000fe20000010885 */
[C---:B-1----:R-:W-:Y:S01]  /*18090*/  HMMA.16816.F32 R8, R20.reuse, R108, R8 ;  /* 0x0000006c1408723c */ /* 0x042fe20000001808 */
[----:B------:R-:W-:Y:S01]  /*180a0*/  LDSM.16.MT88.4 R28, [R144+0xd800] ;  /* 0x00d80000901c783b */ /* 0x000fe20000004200 */
[----:B------:R-:W-:Y:S03]  /*180b0*/  MUFU.EX2 R121, R121 ;  /* 0x0000007900797308 */ /* 0x000fe60000000800 */
[----:B------:R-:W-:Y:S02]  /*180c0*/  FADD.FTZ R141, R141, R140 ;  /* 0x0000008c8d8d7221 */ /* 0x000fe40000010000 */
[----:B------:R-:W-:Y:S01]  /*180d0*/  FFMA.FTZ R108, R61, c[0x0][0x23c], -R165 ;  /* 0x00008f003d6c7a23 */ /* 0x000fe200000108a5 */
[C---:B------:R-:W-:Y:S04]  /*180e0*/  HMMA.16816.F32 R68, R20.reuse, R110, R68 ;  /* 0x0000006e1444723c */ /* 0x040fe80000001844 */
[----:B------:R1:W-:Y:S01]  /*180f0*/  MUFU.EX2 R3, R108 ;  /* 0x0000006c00037308 */ /* 0x0003e20000000800 */
[--C-:B------:R-:W-:Y:S02]  /*18100*/  FFMA.FTZ R61, R62, c[0x0][0x23c], -R133.reuse ;  /* 0x00008f003e3d7a23 */ /* 0x100fe40000010885 */
[----:B------:R-:W-:Y:S01]  /*18110*/  FFMA.FTZ R62, R63, c[0x0][0x23c], -R133 ;  /* 0x00008f003f3e7a23 */ /* 0x000fe20000010885 */
[C---:B---3--:R-:W-:Y:S04]  /*18120*/  HMMA.16816.F32 R72, R20.reuse, R24, R72 ;  /* 0x000000181448723c */ /* 0x048fe80000001848 */
[----:B------:R-:W-:Y:S02]  /*18130*/  FADD.FTZ R124, R124, R139 ;  /* 0x0000008b7c7c7221 */ /* 0x000fe40000010000 */
[----:B------:R-:W3:Y:S01]  /*18140*/  MUFU.EX2 R120, R120 ;  /* 0x0000007800787308 */ /* 0x000ee20000000800 */
[----:B------:R-:W-:Y:S01]  /*18150*/  FADD.FTZ R126, R126, R141 ;  /* 0x0000008d7e7e7221 */ /* 0x000fe20000010000 */
[C---:B------:R-:W-:Y:S01]  /*18160*/  HMMA.16816.F32 R76, R20.reuse, R26, R76 ;  /* 0x0000001a144c723c */ /* 0x040fe2000000184c */
[----:B------:R-:W4:Y:S03]  /*18170*/  LDSM.16.MT88.4 R24, [R146+0xd800] ;  /* 0x00d800009218783b */ /* 0x000f260000004200 */
[----:B------:R-:W-:Y:S02]  /*18180*/  FADD.FTZ R124, R125, R124 ;  /* 0x0000007c7d7c7221 */ /* 0x000fe40000010000 */
[----:B------:R-:W-:Y:S02]  /*18190*/  FADD.FTZ R127, R127, R126 ;  /* 0x0000007e7f7f7221 */ /* 0x000fe40000010000 */
[C---:B--2---:R-:W-:Y:S01]  /*181a0*/  HMMA.16816.F32 R80, R20.reuse, R104, R80 ;  /* 0x000000681450723c */ /* 0x044fe20000001850 */
[----:B------:R-:W-:Y:S01]  /*181b0*/  MUFU.EX2 R122, R122 ;  /* 0x0000007a007a7308 */ /* 0x000fe20000000800 */
[----:B-1----:R-:W-:Y:S06]  /*181c0*/  LDSM.16.MT88.4 R108, [R144+0xcc00] ;  /* 0x00cc0000906c783b */ /* 0x002fec0000004200 */
[C---:B------:R-:W-:Y:S03]  /*181d0*/  HMMA.16816.F32 R84, R20.reuse, R106, R84 ;  /* 0x0000006a1454723c */ /* 0x040fe60000001854 */
[----:B------:R-:W1:Y:S01]  /*181e0*/  MUFU.EX2 R123, R123 ;  /* 0x0000007b007b7308 */ /* 0x000e620000000800 */
[----:B------:R-:W2:Y:S04]  /*181f0*/  LDSM.16.MT88.4 R104, [R146+0x9c00] ;  /* 0x009c00009268783b */ /* 0x000ea80000004200 */
[C---:B------:R-:W-:Y:S05]  /*18200*/  HMMA.16816.F32 R88, R20.reuse, R112, R88 ;  /* 0x000000701458723c */ /* 0x040fea0000001858 */
[----:B------:R-:W-:Y:S03]  /*18210*/  MUFU.EX2 R175, R175 ;  /* 0x000000af00af7308 */ /* 0x000fe60000000800 */
[C---:B------:R-:W-:Y:S07]  /*18220*/  HMMA.16816.F32 R12, R20.reuse, R114, R12 ;  /* 0x00000072140c723c */ /* 0x040fee000000180c */
[----:B------:R-:W-:Y:S01]  /*18230*/  MUFU.EX2 R176, R176 ;  /* 0x000000b000b07308 */ /* 0x000fe20000000800 */
[C---:B----4-:R-:W-:Y:S08]  /*18240*/  HMMA.16816.F32 R92, R20.reuse, R24, R92 ;  /* 0x00000018145c723c */ /* 0x050ff0000000185c */
[C---:B------:R-:W-:Y:S01]  /*18250*/  HMMA.16816.F32 R96, R20.reuse, R26, R96 ;  /* 0x0000001a1460723c */ /* 0x040fe20000001860 */
[----:B------:R-:W4:Y:S01]  /*18260*/  LDSM.16.MT88.4 R24, [R146+0xbc00] ;  /* 0x00bc00009218783b */ /* 0x000f220000004200 */
[----:B------:R-:W-:Y:S06]  /*18270*/  MUFU.EX2 R177, R177 ;  /* 0x000000b100b17308 */ /* 0x000fec0000000800 */
[C---:B------:R-:W-:Y:S04]  /*18280*/  HMMA.16816.F32 R16, R20.reuse, R28, R16 ;  /* 0x0000001c1410723c */ /* 0x040fe80000001810 */
[----:B------:R-:W-:Y:S04]  /*18290*/  MUFU.EX2 R48, R48 ;  /* 0x0000003000307308 */ /* 0x000fe80000000800 */
[----:B------:R-:W-:Y:S01]  /*182a0*/  HMMA.16816.F32 R100, R20, R30, R100 ;  /* 0x0000001e1464723c */ /* 0x000fe20000001864 */
[----:B------:R-:W5:Y:S05]  /*182b0*/  LDSM.16.MT88.4 R28, [R144+0xbc00] ;  /* 0x00bc0000901c783b */ /* 0x000f6a0000004200 */
[----:B------:R-:W-:Y:S01]  /*182c0*/  MUFU.EX2 R49, R49 ;  /* 0x0000003100317308 */ /* 0x000fe20000000800 */
[----:B---3--:R-:W-:Y:S01]  /*182d0*/  F2FP.PACK_AB R20, R120, R121 ;  /* 0x000000797814723e */ /* 0x008fe200000000ff */
[----:B------:R-:W-:Y:S01]  /*182e0*/  FADD.FTZ R121, R121, R124 ;  /* 0x0000007c79797221 */ /* 0x000fe20000010000 */
[----:B-1----:R-:W-:Y:S03]  /*182f0*/  F2FP.PACK_AB R21, R123, R122 ;  /* 0x0000007a7b15723e */ /* 0x002fe600000000ff */
[----:B------:R-:W-:Y:S01]  /*18300*/  F2FP.PACK_AB R22, R166, R167 ;  /* 0x000000a7a616723e */ /* 0x000fe200000000ff */
[----:B------:R-:W-:Y:S01]  /*18310*/  FADD.FTZ R122, R122, R127 ;  /* 0x0000007f7a7a7221 */ /* 0x000fe20000010000 */
[----:B------:R-:W-:Y:S01]  /*18320*/  F2FP.PACK_AB R23, R169, R168 ;  /* 0x000000a8a917723e */ /* 0x000fe200000000ff */
[----:B------:R-:W-:Y:S01]  /*18330*/  FADD.FTZ R120, R120, R121 ;  /* 0x0000007978787221 */ /* 0x000fe20000010000 */
[----:B------:R-:W-:Y:S01]  /*18340*/  MUFU.EX2 R50, R50 ;  /* 0x0000003200327308 */ /* 0x000fe20000000800 */
[----:B------:R-:W-:Y:S02]  /*18350*/  FADD.FTZ R123, R123, R122 ;  /* 0x0000007a7b7b7221 */ /* 0x000fe40000010000 */
[----:B------:R-:W-:Y:S02]  /*18360*/  FADD.FTZ R167, R167, R120 ;  /* 0x00000078a7a77221 */ /* 0x000fe40000010000 */
[C---:B--2---:R-:W-:Y:S03]  /*18370*/  HMMA.16816.F32 R8, R20.reuse, R104, R8 ;  /* 0x000000681408723c */ /* 0x044fe60000001808 */
[----:B------:R-:W-:Y:S02]  /*18380*/  FADD.FTZ R168, R168, R123 ;  /* 0x0000007ba8a87221 */ /* 0x000fe40000010000 */
[----:B------:R-:W-:Y:S01]  /*18390*/  MUFU.EX2 R51, R51 ;  /* 0x0000003300337308 */ /* 0x000fe20000000800 */
[----:B------:R-:W-:Y:S02]  /*183a0*/  FADD.FTZ R166, R166, R167 ;  /* 0x000000a7a6a67221 */ /* 0x000fe40000010000 */
[C---:B------:R-:W-:Y:S04]  /*183b0*/  HMMA.16816.F32 R68, R20.reuse, R106, R68 ;  /* 0x0000006a1444723c */ /* 0x040fe80000001844 */
[--C-:B------:R-:W-:Y:S02]  /*183c0*/  FFMA.FTZ R104, R38, c[0x0][0x23c], -R133.reuse ;  /* 0x00008f0026687a23 */ /* 0x100fe40000010885 */
[----:B------:R-:W-:Y:S01]  /*183d0*/  FFMA.FTZ R105, R39, c[0x0][0x23c], -R133 ;  /* 0x00008f0027697a23 */ /* 0x000fe20000010885 */
[----:B------:R-:W-:Y:S01]  /*183e0*/  MUFU.EX2 R52, R52 ;  /* 0x0000003400347308 */ /* 0x000fe20000000800 */
[C---:B------:R-:W-:Y:S01]  /*183f0*/  HMMA.16816.F32 R72, R20.reuse, R32, R72 ;  /* 0x000000201448723c */ /* 0x040fe20000001848 */
[----:B------:R-:W1:Y:S03]  /*18400*/  LDSM.16.MT88.4 R36, [R146+0xdc00] ;  /* 0x00dc00009224783b */ /* 0x000e660000004200 */
[--C-:B------:R-:W-:Y:S02]  /*18410*/  FFMA.FTZ R106, R40, c[0x0][0x23c], -R165.reuse ;  /* 0x00008f00286a7a23 */ /* 0x100fe400000108a5 */
[--C-:B------:R-:W-:Y:S02]  /*18420*/  FFMA.FTZ R107, R41, c[0x0][0x23c], -R165.reuse ;  /* 0x00008f00296b7a23 */ /* 0x100fe400000108a5 */
[C---:B------:R-:W-:Y:S01]  /*18430*/  HMMA.16816.F32 R76, R20.reuse, R34, R76 ;  /* 0x00000022144c723c */ /* 0x040fe2000000184c */
[----:B------:R-:W2:Y:S01]  /*18440*/  LDSM.16.MT88.4 R32, [R144+0xdc00] ;  /* 0x00dc00009020783b */ /* 0x000ea20000004200 */
[----:B------:R-:W-:Y:S02]  /*18450*/  MUFU.EX2 R104, R104 ;  /* 0x0000006800687308 */ /* 0x000fe40000000800 */
[----:B------:R-:W-:Y:S02]  /*18460*/  FFMA.FTZ R165, R65, c[0x0][0x23c], -R165 ;  /* 0x00008f0041a57a23 */ /* 0x000fe400000108a5 */
[----:B------:R-:W-:Y:S02]  /*18470*/  FFMA.FTZ R133, R67, c[0x0][0x23c], -R133 ;  /* 0x00008f0043857a23 */ /* 0x000fe40000010885 */
[C---:B----4-:R-:W-:Y:S01]  /*18480*/  HMMA.16816.F32 R80, R20.reuse, R24, R80 ;  /* 0x000000181450723c */ /* 0x050fe20000001850 */
[----:B------:R-:W-:Y:S03]  /*18490*/  LDSM.16.MT88.4 R40, [R144+0xc400] ;  /* 0x00c400009028783b */ /* 0x000fe60000004200 */
[----:B------:R-:W3:Y:S01]  /*184a0*/  MUFU.EX2 R105, R105 ;  /* 0x0000006900697308 */ /* 0x000ee20000000800 */
[----:B------:R-:W-:Y:S03]  /*184b0*/  FADD.FTZ R169, R169, R168 ;  /* 0x000000a8a9a97221 */ /* 0x000fe60000010000 */
[C---:B------:R-:W-:Y:S01]  /*184c0*/  HMMA.16816.F32 R84, R20.reuse, R26, R84 ;  /* 0x0000001a1454723c */ /* 0x040fe20000001854 */
[----:B------:R-:W4:Y:S05]  /*184d0*/  LDSM.16.MT88.4 R24, [R146+0xa000] ;  /* 0x00a000009218783b */ /* 0x000f2a0000004200 */
[----:B------:R-:W-:Y:S02]  /*184e0*/  MUFU.EX2 R106, R106 ;  /* 0x0000006a006a7308 */ /* 0x000fe40000000800 */
[C---:B-----5:R-:W-:Y:S08]  /*184f0*/  HMMA.16816.F32 R88, R20.reuse, R28, R88 ;  /* 0x0000001c1458723c */ /* 0x060ff00000001858 */
[C---:B------:R-:W-:Y:S01]  /*18500*/  HMMA.16816.F32 R12, R20.reuse, R30, R12 ;  /* 0x0000001e140c723c */ /* 0x040fe2000000180c */
[----:B------:R-:W5:Y:S01]  /*18510*/  LDSM.16.MT88.4 R28, [R144+0xa000] ;  /* 0x00a00000901c783b */ /* 0x000f620000004200 */
[----:B------:R-:W3:Y:S06]  /*18520*/  MUFU.EX2 R107, R107 ;  /* 0x0000006b006b7308 */ /* 0x000eec0000000800 */
[C---:B-1----:R-:W-:Y:S04]  /*18530*/  HMMA.16816.F32 R92, R20.reuse, R36, R92 ;  /* 0x00000024145c723c */ /* 0x042fe8000000185c */
[----:B------:R-:W-:Y:S04]  /*18540*/  MUFU.EX2 R54, R54 ;  /* 0x0000003600367308 */ /* 0x000fe80000000800 */
[C---:B------:R-:W-:Y:S01]  /*18550*/  HMMA.16816.F32 R96, R20.reuse, R38, R96 ;  /* 0x000000261460723c */ /* 0x040fe20000001860 */
[----:B------:R-:W-:Y:S05]  /*18560*/  LDSM.16.MT88.4 R36, [R144+0xc000] ;  /* 0x00c000009024783b */ /* 0x000fea0000004200 */
[----:B------:R-:W1:Y:S02]  /*18570*/  MUFU.EX2 R55, R55 ;  /* 0x0000003700377308 */ /* 0x000e640000000800 */
[C---:B--2---:R-:W-:Y:S08]  /*18580*/  HMMA.16816.F32 R16, R20.reuse, R32, R16 ;  /* 0x000000201410723c */ /* 0x044ff00000001810 */
[----:B------:R-:W-:Y:S01]  /*18590*/  HMMA.16816.F32 R100, R20, R34, R100 ;  /* 0x000000221464723c */ /* 0x000fe20000001864 */
[----:B------:R-:W2:Y:S01]  /*185a0*/  LDSM.16.MT88.4 R32, [R146+0xc000] ;  /* 0x00c000009220783b */ /* 0x000ea20000004200 */
[----:B------:R-:W-:Y:S05]  /*185b0*/  MUFU.EX2 R56, R56 ;  /* 0x0000003800387308 */ /* 0x000fea0000000800 */
[----:B------:R-:W-:Y:S01]  /*185c0*/  F2FP.PACK_AB R20, R170, R171 ;  /* 0x000000abaa14723e */ /* 0x000fe200000000ff */
[----:B------:R-:W-:Y:S01]  /*185d0*/  FADD.FTZ R171, R171, R166 ;  /* 0x000000a6abab7221 */ /* 0x000fe20000010000 */
[----:B---3--:R-:W-:Y:S03]  /*185e0*/  F2FP.PACK_AB R21, R105, R104 ;  /* 0x000000686915723e */ /* 0x008fe600000000ff */
[----:B------:R-:W-:Y:S01]  /*185f0*/  F2FP.PACK_AB R22, R107, R106 ;  /* 0x0000006a6b16723e */ /* 0x000fe200000000ff */
[----:B------:R-:W3:Y:S01]  /*18600*/  MUFU.EX2 R57, R57 ;  /* 0x0000003900397308 */ /* 0x000ee20000000800 */
[----:B------:R-:W-:Y:S01]  /*18610*/  F2FP.PACK_AB R23, R173, R172 ;  /* 0x000000acad17723e */ /* 0x000fe200000000ff */
[----:B------:R-:W-:Y:S02]  /*18620*/  FADD.FTZ R104, R104, R169 ;  /* 0x000000a968687221 */ /* 0x000fe40000010000 */
[----:B------:R-:W-:Y:S02]  /*18630*/  FADD.FTZ R171, R170, R171 ;  /* 0x000000abaaab7221 */ /* 0x000fe40000010000 */
[----:B------:R-:W-:Y:S02]  /*18640*/  FADD.FTZ R105, R105, R104 ;  /* 0x0000006869697221 */ /* 0x000fe40000010000 */
[C---:B----4-:R-:W-:Y:S02]  /*18650*/  HMMA.16816.F32 R8, R20.reuse, R24, R8 ;  /* 0x000000181408723c */ /* 0x050fe40000001808 */
[----:B------:R-:W-:Y:S01]  /*18660*/  MUFU.EX2 R58, R58 ;  /* 0x0000003a003a7308 */ /* 0x000fe20000000800 */
[----:B------:R-:W-:Y:S02]  /*18670*/  FADD.FTZ R106, R106, R171 ;  /* 0x000000ab6a6a7221 */ /* 0x000fe40000010000 */
[----:B------:R-:W-:Y:S02]  /*18680*/  FADD.FTZ R172, R172, R105 ;  /* 0x00000069acac7221 */ /* 0x000fe40000010000 */
[----:B------:R-:W-:Y:S01]  /*18690*/  FADD.FTZ R107, R107, R106 ;  /* 0x0000006a6b6b7221 */ /* 0x000fe20000010000 */
[C---:B------:R-:W-:Y:S01]  /*186a0*/  HMMA.16816.F32 R68, R20.reuse, R26, R68 ;  /* 0x0000001a1444723c */ /* 0x040fe20000001844 */
[----:B------:R-:W4:Y:S03]  /*186b0*/  LDSM.16.MT88.4 R24, [R146+0xe000] ;  /* 0x00e000009218783b */ /* 0x000f260000004200 */
[----:B------:R-:W1:Y:S01]  /*186c0*/  MUFU.EX2 R59, R59 ;  /* 0x0000003b003b7308 */ /* 0x000e620000000800 */
[----:B------:R-:W-:Y:S03]  /*186d0*/  FADD.FTZ R173, R173, R172 ;  /* 0x000000acadad7221 */ /* 0x000fe60000010000 */
[C---:B-----5:R-:W-:Y:S06]  /*186e0*/  HMMA.16816.F32 R72, R20.reuse, R28, R72 ;  /* 0x0000001c1448723c */ /* 0x060fec0000001848 */
[----:B------:R-:W5:Y:S02]  /*186f0*/  MUFU.EX2 R60, R60 ;  /* 0x0000003c003c7308 */ /* 0x000f640000000800 */
[C---:B------:R-:W-:Y:S01]  /*18700*/  HMMA.16816.F32 R76, R20.reuse, R30, R76 ;  /* 0x0000001e144c723c */ /* 0x040fe2000000184c */
[----:B------:R-:W1:Y:S07]  /*18710*/  LDSM.16.MT88.4 R28, [R144+0xe000] ;  /* 0x00e00000901c783b */ /* 0x000e6e0000004200 */
[C---:B--2---:R-:W-:Y:S01]  /*18720*/  HMMA.16816.F32 R80, R20.reuse, R32, R80 ;  /* 0x000000201450723c */ /* 0x044fe20000001850 */
[----:B------:R-:W-:Y:S07]  /*18730*/  MUFU.EX2 R61, R61 ;  /* 0x0000003d003d7308 */ /* 0x000fee0000000800 */
[C---:B------:R-:W-:Y:S01]  /*18740*/  HMMA.16816.F32 R84, R20.reuse, R34, R84 ;  /* 0x000000221454723c */ /* 0x040fe20000001854 */
[----:B------:R-:W2:Y:S02]  /*18750*/  LDSM.16.MT88.4 R32, [R146+0xa400] ;  /* 0x00a400009220783b */ /* 0x000ea40000004200 */
[----:B------:R-:W1:Y:S05]  /*18760*/  MUFU.EX2 R62, R62 ;  /* 0x0000003e003e7308 */ /* 0x000e6a0000000800 */
[C---:B------:R-:W-:Y:S05]  /*18770*/  HMMA.16816.F32 R88, R20.reuse, R36, R88 ;  /* 0x000000241458723c */ /* 0x040fea0000001858 */
[----:B------:R-:W-:Y:S03]  /*18780*/  MUFU.EX2 R64, R64 ;  /* 0x0000004000407308 */ /* 0x000fe60000000800 */
[C---:B------:R-:W-:Y:S01]  /*18790*/  HMMA.16816.F32 R12, R20.reuse, R38, R12 ;  /* 0x00000026140c723c */ /* 0x040fe2000000180c */
[----:B------:R-:W-:Y:S06]  /*187a0*/  LDSM.16.MT88.4 R36, [R146+0xc400] ;  /* 0x00c400009224783b */ /* 0x000fec0000004200 */
[----:B------:R-:W2:Y:S01]  /*187b0*/  MUFU.EX2 R165, R165 ;  /* 0x000000a500a57308 */ /* 0x000ea20000000800 */
[C---:B----4-:R-:W-:Y:S08]  /*187c0*/  HMMA.16816.F32 R92, R20.reuse, R24, R92 ;  /* 0x00000018145c723c */ /* 0x050ff0000000185c */
        /* <DEDUP_REMOVED lines=21> */
[C---:B----4-:R-:W-:Y:S08]  /*18920*/  HMMA.16816.F32 R72, R20.reuse, R24, R72 ;  /* 0x000000181448723c */ /* 0x050ff00000001848 */
[C---:B------:R-:W-:Y:S01]  /*18930*/  HMMA.16816.F32 R76, R20.reuse, R26, R76 ;  /* 0x0000001a144c723c */ /* 0x040fe2000000184c */
[----:B------:R-:W4:Y:S07]  /*18940*/  LDSM.16.MT88.4 R24, [R146+0xa800] ;  /* 0x00a800009218783b */ /* 0x000f2e0000004200 */
[C---:B------:R-:W-:Y:S08]  /*18950*/  HMMA.16816.F32 R80, R20.reuse, R36, R80 ;  /* 0x000000241450723c */ /* 0x040ff00000001850 */
[C---:B------:R-:W-:Y:S01]  /*18960*/  HMMA.16816.F32 R84, R20.reuse, R38, R84 ;  /* 0x000000261454723c */ /* 0x040fe20000001854 */
[----:B------:R-:W-:Y:S07]  /*18970*/  LDSM.16.MT88.4 R36, [R146+0xc800] ;  /* 0x00c800009224783b */ /* 0x000fee0000004200 */
        /* <DEDUP_REMOVED lines=15> */
[----:B------:R-:W-:Y:S02]  /*18a70*/  FADD.FTZ R53, R52, R53 ;  /* 0x0000003534357221 */ /* 0x000fe40000010000 */
[----:B------:R-:W-:Y:S02]  /*18a80*/  FADD.FTZ R55, R55, R54 ;  /* 0x0000003637377221 */ /* 0x000fe40000010000 */
[----:B------:R-:W-:Y:S02]  /*18a90*/  FADD.FTZ R56, R56, R53 ;  /* 0x0000003538387221 */ /* 0x000fe40000010000 */
[C---:B----4-:R-:W-:Y:S03]  /*18aa0*/  HMMA.16816.F32 R8, R20.reuse, R24, R8 ;  /* 0x000000181408723c */ /* 0x050fe60000001808 */
[----:B------:R-:W-:Y:S02]  /*18ab0*/  FADD.FTZ R6, R58, R55 ;  /* 0x000000373a067221 */ /* 0x000fe40000010000 */
[----:B------:R-:W-:Y:S02]  /*18ac0*/  FADD.FTZ R57, R57, R56 ;  /* 0x0000003839397221 */ /* 0x000fe40000010000 */
[----:B------:R-:W-:Y:S01]  /*18ad0*/  FADD.FTZ R6, R59, R6 ;  /* 0x000000063b067221 */ /* 0x000fe20000010000 */
[C---:B------:R-:W-:Y:S01]  /*18ae0*/  HMMA.16816.F32 R68, R20.reuse, R26, R68 ;  /* 0x0000001a1444723c */ /* 0x040fe20000001844 */
[----:B------:R-:W3:Y:S07]  /*18af0*/  LDSM.16.MT88.4 R24, [R146+0xac00] ;  /* 0x00ac00009218783b */ /* 0x000eee0000004200 */
[C---:B-1----:R-:W-:Y:S08]  /*18b00*/  HMMA.16816.F32 R72, R20.reuse, R28, R72 ;  /* 0x0000001c1448723c */ /* 0x042ff00000001848 */
[C---:B------:R-:W-:Y:S01]  /*18b10*/  HMMA.16816.F32 R76, R20.reuse, R30, R76 ;  /* 0x0000001e144c723c */ /* 0x040fe2000000184c */
[----:B------:R-:W1:Y:S07]  /*18b20*/  LDSM.16.MT88.4 R28, [R144+0xac00] ;  /* 0x00ac0000901c783b */ /* 0x000e6e0000004200 */
[C---:B------:R-:W-:Y:S01]  /*18b30*/  HMMA.16816.F32 R80, R20.reuse, R36, R80 ;  /* 0x000000241450723c */ /* 0x040fe20000001850 */
[----:B------:R-:W4:Y:S07]  /*18b40*/  MUFU.EX2 R36, R66 ;  /* 0x0000004200247308 */ /* 0x000f2e0000000800 */
        /* <DEDUP_REMOVED lines=16> */
[----:B------:R-:W-:Y:S01]  /*18c50*/  FADD.FTZ R64, R64, R3 ;  /* 0x0000000340407221 */ /* 0x000fe20000010000 */
[----:B------:R-:W-:Y:S01]  /*18c60*/  IADD3 R3, R159, -0x1, RZ ;  /* 0xffffffff9f037810 */ /* 0x000fe20007ffe0ff */
[C---:B---3--:R-:W-:Y:S01]  /*18c70*/  HMMA.16816.F32 R112, R20.reuse, R24, R8 ;  /* 0x000000181470723c */ /* 0x048fe20000001808 */
[----:B------:R-:W3:Y:S02]  /*18c80*/  LDSM.16.MT88.4 R8, [R146+0xec00] ;  /* 0x00ec00009208783b */ /* 0x000ee40000004200 */
[----:B------:R-:W-:Y:S01]  /*18c90*/  FADD.FTZ R36, R36, R61 ;  /* 0x0000003d24247221 */ /* 0x000fe20000010000 */
[----:B------:R-:W-:Y:S01]  /*18ca0*/  MOV R159, R3 ;  /* 0x00000003009f7202 */ /* 0x000fe20000000f00 */
[----:B------:R-:W-:Y:S01]  /*18cb0*/  FADD.FTZ R157, R165, R64 ;  /* 0x00000040a59d7221 */ /* 0x000fe20000010000 */
[----:B------:R-:W-:Y:S01]  /*18cc0*/  MOV R3, R0 ;  /* 0x0000000000037202 */ /* 0x000fe20000000f00 */
[----:B------:R-:W-:Y:S01]  /*18cd0*/  FADD.FTZ R156, R133, R36 ;  /* 0x00000024859c7221 */ /* 0x000fe20000010000 */
[C---:B------:R-:W-:Y:S01]  /*18ce0*/  HMMA.16816.F32 R68, R20.reuse, R26, R68 ;  /* 0x0000001a1444723c */ /* 0x040fe20000001844 */
[----:B------:R-:W4:Y:S07]  /*18cf0*/  LDSM.16.MT88.4 R24, [R144+0xec00] ;  /* 0x00ec00009018783b */ /* 0x000f2e0000004200 */
[C---:B-1----:R-:W-:Y:S08]  /*18d00*/  HMMA.16816.F32 R72, R20.reuse, R28, R72 ;  /* 0x0000001c1448723c */ /* 0x042ff00000001848 */
[C---:B------:R-:W-:Y:S08]  /*18d10*/  HMMA.16816.F32 R76, R20.reuse, R30, R76 ;  /* 0x0000001e144c723c */ /* 0x040ff0000000184c */
[C---:B--2---:R-:W-:Y:S08]  /*18d20*/  HMMA.16816.F32 R80, R20.reuse, R32, R80 ;  /* 0x000000201450723c */ /* 0x044ff00000001850 */
[C---:B------:R-:W-:Y:S08]  /*18d30*/  HMMA.16816.F32 R84, R20.reuse, R34, R84 ;  /* 0x000000221454723c */ /* 0x040ff00000001854 */
[C---:B------:R-:W-:Y:S08]  /*18d40*/  HMMA.16816.F32 R88, R20.reuse, R108, R88 ;  /* 0x0000006c1458723c */ /* 0x040ff00000001858 */
[C---:B------:R-:W-:Y:S08]  /*18d50*/  HMMA.16816.F32 R108, R20.reuse, R110, R12 ;  /* 0x0000006e146c723c */ /* 0x040ff0000000180c */
[C---:B---3--:R-:W-:Y:S08]  /*18d60*/  HMMA.16816.F32 R92, R20.reuse, R8, R92 ;  /* 0x00000008145c723c */ /* 0x048ff0000000185c */
[C---:B------:R-:W-:Y:S08]  /*18d70*/  HMMA.16816.F32 R96, R20.reuse, R10, R96 ;  /* 0x0000000a1460723c */ /* 0x040ff00000001860 */
[C---:B----4-:R-:W-:Y:S08]  /*18d80*/  HMMA.16816.F32 R104, R20.reuse, R24, R16 ;  /* 0x000000181468723c */ /* 0x050ff00000001810 */
[----:B------:R-:W-:Y:S01]  /*18d90*/  HMMA.16816.F32 R100, R20, R26, R100 ;  /* 0x0000001a1464723c */ /* 0x000fe20000001864 */
[----:B------:R-:W-:-:S07]  /*18da0*/  @P0 BRA `(.L_x_2032) ;  /* 0xffffcb8000000947 */ /* 0x000fce000383ffff */
.L_x_2028:
[----:B------:R-:W1:Y:S01]  /*18db0*/  SHFL.BFLY PT, R4, R157, 0x2, 0x1f ;  /* 0x0c401f009d047f89 */ /* 0x000e6200000e0000 */
[----:B------:R-:W-:Y:S01]  /*18dc0*/  MOV R7, 0x3f800000 ;  /* 0x3f80000000077802 */ /* 0x000fe20000000f00 */
[----:B------:R-:W-:Y:S01]  /*18dd0*/  ULDC.U8 UR4, c[0x0][0x328] ;  /* 0x0000ca0000047ab9 */ /* 0x000fe20000000000 */
[----:B------:R-:W-:Y:S01]  /*18de0*/  MOV R8, 0x3f800000 ;  /* 0x3f80000000087802 */ /* 0x000fe20000000f00 */
        /* <DEDUP_REMOVED lines=18> */
[----:B------:R-:W-:Y:S02]  /*18f10*/  LEA.HI R9, R9, R4, RZ, 0x5 ;  /* 0x0000000409097211 */ /* 0x000fe400078f28ff */
[----:B------:R-:W-:Y:S01]  /*18f20*/  LOP3.LUT R11, R11, 0xfffffffc, RZ, 0xc0, !PT ;  /* 0xfffffffc0b0b7812 */ /* 0x000fe200078ec0ff */
[----:B------:R-:W-:Y:S01]  /*18f30*/  IMAD.IADD R10, R3, 0x1, -R10 ;  /* 0x00000001030a7824 */ /* 0x000fe200078e0a0a */
[----:B------:R-:W-:Y:S01]  /*18f40*/  SHF.R.S32.HI R13, RZ, 0x5, R9 ;  /* 0x00000005ff0d7819 */ /* 0x000fe20000011409 */
[----:B------:R-:W1:Y:S03]  /*18f50*/  @P3 MUFU.RCP R7, R6 ;  /* 0x0000000600073308 */ /* 0x000e660000001000 */
[----:B------:R-:W-:-:S04]  /*18f60*/  LEA.HI R12, R10, R10, RZ, 0x1 ;  /* 0x0000000a0a0c7211 */ /* 0x000fc800078f08ff */
[----:B------:R-:W-:Y:S01]  /*18f70*/  SHF.R.S32.HI R14, RZ, 0x1, R12 ;  /* 0x00000001ff0e7819 */ /* 0x000fe2000001140c */
[----:B------:R-:W2:Y:S01]  /*18f80*/  @P2 MUFU.RCP R8, R5 ;  /* 0x0000000500082308 */ /* 0x000ea20000001000 */
[----:B------:R-:W-:Y:S02]  /*18f90*/  LOP3.LUT R15, R12, 0x3fffffe, RZ, 0xc0, !PT ;  /* 0x03fffffe0c0f7812 */ /* 0x000fe400078ec0ff */
[----:B------:R-:W-:Y:S02]  /*18fa0*/  IADD3 R12, -R11, R4, RZ ;  /* 0x000000040b0c7210 */ /* 0x000fe40007ffe1ff */
[----:B------:R-:W-:Y:S01]  /*18fb0*/  SHF.L.U32 R11, R14, 0x6, RZ ;  /* 0x000000060e0b7819 */ /* 0x000fe200000006ff */
[----:B------:R-:W-:Y:S01]  /*18fc0*/  IMAD.IADD R15, R10, 0x1, -R15 ;  /* 0x000000010a0f7824 */ /* 0x000fe200078e0a0f */
[----:B------:R-:W-:Y:S01]  /*18fd0*/  LEA R10, R13, R12, 0x8 ;  /* 0x0000000c0d0a7211 */ /* 0x000fe200078e40ff */
[----:B-1----:R-:W-:Y:S01]  /*18fe0*/  FMUL.FTZ R112, R7, R112 ;  /* 0x0000007007707220 */ /* 0x002fe20000410000 */
[----:B------:R-:W-:Y:S01]  /*18ff0*/  LOP3.LUT R11, R11, 0xc0, RZ, 0xc0, !PT ;  /* 0x000000c00b0b7812 */ /* 0x000fe200078ec0ff */
[----:B------:R-:W-:Y:S01]  /*19000*/  FMUL.FTZ R113, R7, R113 ;  /* 0x0000007107717220 */ /* 0x000fe20000410000 */
[----:B------:R-:W-:Y:S01]  /*19010*/  LEA R10, R15, R10, 0x4 ;  /* 0x0000000a0f0a7211 */ /* 0x000fe200078e20ff */
[C---:B------:R-:W-:Y:S01]  /*19020*/  FMUL.FTZ R68, R7.reuse, R68 ;  /* 0x0000004407447220 */ /* 0x040fe20000410000 */
[----:B------:R-:W-:Y:S01]  /*19030*/  LOP3.LUT R15, R14, 0x1, RZ, 0xc0, !PT ;  /* 0x000000010e0f7812 */ /* 0x000fe200078ec0ff */
[----:B------:R-:W-:Y:S01]  /*19040*/  FMUL.FTZ R69, R7, R69 ;  /* 0x0000004507457220 */ /* 0x000fe20000410000 */
[----:B------:R-:W-:Y:S01]  /*19050*/  LEA.HI R11, R11, R11, RZ, 0x1d ;  /* 0x0000000b0b0b7211 */ /* 0x000fe200078fe8ff */
[C---:B--2---:R-:W-:Y:S01]  /*19060*/  FMUL.FTZ R115, R8.reuse, R115 ;  /* 0x0000007308737220 */ /* 0x044fe20000410000 */
[----:B------:R-:W-:Y:S01]  /*19070*/  ISETP.NE.U32.AND P1, PT, R15, 0x1, PT ;  /* 0x000000010f00780c */ /* 0x000fe20003f25070 */
[----:B------:R-:W-:Y:S01]  /*19080*/  FMUL.FTZ R114, R8, R114 ;  /* 0x0000007208727220 */ /* 0x000fe20000410000 */
[----:B------:R-:W-:Y:S01]  /*19090*/  LOP3.LUT P0, RZ, R14, 0x2, RZ, 0xc0, !PT ;  /* 0x000000020eff7812 */ /* 0x000fe2000780c0ff */
[----:B------:R-:W-:Y:S01]  /*190a0*/  IMAD.U32 R10, R10, 0x2, R11 ;  /* 0x000000020a0a7824 */ /* 0x000fe200078e000b */
[----:B------:R-:W-:Y:S01]  /*190b0*/  F2FP.PACK_AB R112, R113, R112 ;  /* 0x000000707170723e */ /* 0x000fe200000000ff */
[C---:B------:R-:W-:Y:S01]  /*190c0*/  FMUL.FTZ R71, R8.reuse, R71 ;  /* 0x0000004708477220 */ /* 0x040fe20000410000 */
[----:B------:R-:W-:Y:S01]  /*190d0*/  F2FP.PACK_AB R114, R115, R114 ;  /* 0x000000727372723e */ /* 0x000fe200000000ff */
[----:B------:R-:W-:Y:S01]  /*190e0*/  FMUL.FTZ R70, R8, R70 ;  /* 0x0000004608467220 */ /* 0x000fe20000410000 */
[----:B------:R-:W-:Y:S01]  /*190f0*/  SHF.L.U32 R11, R10, 0x1, RZ ;  /* 0x000000010a0b7819 */ /* 0x000fe200000006ff */
[C---:B------:R-:W-:Y:S01]  /*19100*/  FMUL.FTZ R72, R7.reuse, R72 ;  /* 0x0000004807487220 */ /* 0x040fe20000410000 */
[----:B------:R-:W-:Y:S01]  /*19110*/  MOV R10, 0x20 ;  /* 0x00000020000a7802 */ /* 0x000fe20000000f00 */
[----:B------:R-:W-:Y:S01]  /*19120*/  FMUL.FTZ R73, R7, R73 ;  /* 0x0000004907497220 */ /* 0x000fe20000410000 */
[C---:B------:R-:W-:Y:S01]  /*19130*/  IADD3 R15, R11.reuse, -0x10, RZ ;  /* 0xfffffff00b0f7810 */ /* 0x040fe20007ffe0ff */
[----:B------:R-:W-:Y:S01]  /*19140*/  FMUL.FTZ R75, R8, R75 ;  /* 0x0000004b084b7220 */ /* 0x000fe20000410000 */
[----:B------:R-:W-:Y:S01]  /*19150*/  SEL R10, R10, 0xffffffe0, !P0 ;  /* 0xffffffe00a0a7807 */ /* 0x000fe20004000000 */
[C---:B------:R-:W-:Y:S01]  /*19160*/  FMUL.FTZ R74, R8.reuse, R74 ;  /* 0x0000004a084a7220 */ /* 0x040fe20000410000 */
[----:B------:R-:W-:Y:S01]  /*19170*/  @P1 IADD3 R15, R11, 0x10, RZ ;  /* 0x000000100b0f1810 */ /* 0x000fe20007ffe0ff */
[----:B------:R-:W-:Y:S01]  /*19180*/  FMUL.FTZ R76, R7, R76 ;  /* 0x0000004c074c7220 */ /* 0x000fe20000410000 */
[----:B------:R-:W-:Y:S01]  /*19190*/  F2FP.PACK_AB R68, R69, R68 ;  /* 0x000000444544723e */ /* 0x000fe200000000ff */
[----:B------:R-:W-:Y:S01]  /*191a0*/  FMUL.FTZ R77, R7, R77 ;  /* 0x0000004d074d7220 */ /* 0x000fe20000410000 */
[----:B------:R-:W-:Y:S01]  /*191b0*/  F2FP.PACK_AB R70, R71, R70 ;  /* 0x000000464746723e */ /* 0x000fe200000000ff */
[C---:B------:R-:W-:Y:S01]  /*191c0*/  FMUL.FTZ R79, R8.reuse, R79 ;  /* 0x0000004f084f7220 */ /* 0x040fe20000410000 */
[----:B------:R-:W-:Y:S01]  /*191d0*/  F2FP.PACK_AB R72, R73, R72 ;  /* 0x000000484948723e */ /* 0x000fe200000000ff */
[C---:B------:R-:W-:Y:S01]  /*191e0*/  FMUL.FTZ R78, R8.reuse, R78 ;  /* 0x0000004e084e7220 */ /* 0x040fe20000410000 */
[----:B------:R-:W-:Y:S01]  /*191f0*/  F2FP.PACK_AB R74, R75, R74 ;  /* 0x0000004a4b4a723e */ /* 0x000fe200000000ff */
[----:B------:R-:W-:Y:S01]  /*19200*/  FMUL.FTZ R80, R7, R80 ;  /* 0x0000005007507220 */ /* 0x000fe20000410000 */
[----:B------:R-:W-:Y:S01]  /*19210*/  F2FP.PACK_AB R76, R77, R76 ;  /* 0x0000004c4d4c723e */ /* 0x000fe200000000ff */
        /* <DEDUP_REMOVED lines=23> */
[----:B------:R1:W2:Y:S01]  /*19390*/  @P3 MUFU.LG2 R14, R6 ;  /* 0x00000006000e3308 */ /* 0x0002a20000000c00 */
[----:B------:R-:W-:Y:S01]  /*193a0*/  FMUL.FTZ R109, R7, R109 ;  /* 0x0000006d076d7220 */ /* 0x000fe20000410000 */
[----:B------:R-:W-:Y:S01]  /*193b0*/  F2FP.PACK_AB R90, R91, R90 ;  /* 0x0000005a5b5a723e */ /* 0x000fe200000000ff */
[C---:B------:R-:W-:Y:S01]  /*193c0*/  FMUL.FTZ R111, R8.reuse, R111 ;  /* 0x0000006f086f7220 */ /* 0x040fe20000410000 */
[----:B------:R-:W-:Y:S01]  /*193d0*/  ISETP.NE.AND P0, PT, RZ, UR4, PT ;  /* 0x00000004ff007c0c */ /* 0x000fe2000bf05270 */
[C---:B------:R-:W-:Y:S01]  /*193e0*/  FMUL.FTZ R110, R8.reuse, R110 ;  /* 0x0000006e086e7220 */ /* 0x040fe20000410000 */
[----:B------:R-:W-:Y:S01]  /*193f0*/  F2FP.PACK_AB R108, R109, R108 ;  /* 0x0000006c6d6c723e */ /* 0x000fe200000000ff */
[----:B------:R-:W-:Y:S01]  /*19400*/  IMAD.IADD R17, R11, 0x1, R10 ;  /* 0x000000010b117824 */ /* 0x000fe200078e020a */
[----:B------:R-:W3:Y:S01]  /*19410*/  @P2 MUFU.LG2 R5, R5 ;  /* 0x0000000500052308 */ /* 0x000ee20000000c00 */
[----:B------:R-:W-:Y:S01]  /*19420*/  FMUL.FTZ R92, R7, R92 ;  /* 0x0000005c075c7220 */ /* 0x000fe20000410000 */
[----:B------:R-:W-:Y:S01]  /*19430*/  F2FP.PACK_AB R110, R111, R110 ;  /* 0x0000006e6f6e723e */ /* 0x000fe200000000ff */
[C---:B------:R-:W-:Y:S01]  /*19440*/  FMUL.FTZ R93, R7.reuse, R93 ;  /* 0x0000005d075d7220 */ /* 0x040fe20000410000 */
[----:B------:R-:W-:Y:S01]  /*19450*/  STS [R17], R72 ;  /* 0x0000004811007388 */ /* 0x000fe20000000800 */
[C---:B------:R-:W-:Y:S01]  /*19460*/  FMUL.FTZ R95, R8.reuse, R95 ;  /* 0x0000005f085f7220 */ /* 0x040fe20000410000 */
[----:B------:R-:W-:Y:S01]  /*19470*/  MOV R10, 0x7f800000 ;  /* 0x7f800000000a7802 */ /* 0x000fe20000000f00 */
[C---:B------:R-:W-:Y:S01]  /*19480*/  FMUL.FTZ R94, R8.reuse, R94 ;  /* 0x0000005e085e7220 */ /* 0x040fe20000410000 */
[----:B------:R-:W-:Y:S01]  /*19490*/  STS [R17+0x200], R74 ;  /* 0x0002004a11007388 */ /* 0x000fe20000000800 */
[----:B------:R-:W-:Y:S01]  /*194a0*/  FMUL.FTZ R96, R7, R96 ;  /* 0x0000006007607220 */ /* 0x000fe20000410000 */
[----:B------:R-:W-:Y:S01]  /*194b0*/  F2FP.PACK_AB R92, R93, R92 ;  /* 0x0000005c5d5c723e */ /* 0x000fe200000000ff */
[----:B------:R-:W-:Y:S01]  /*194c0*/  FMUL.FTZ R97, R7, R97 ;  /* 0x0000006107617220 */ /* 0x000fe20000410000 */
[----:B------:R-:W-:Y:S01]  /*194d0*/  F2FP.PACK_AB R94, R95, R94 ;  /* 0x0000005e5f5e723e */ /* 0x000fe200000000ff */
[C---:B------:R-:W-:Y:S01]  /*194e0*/  FMUL.FTZ R99, R8.reuse, R99 ;  /* 0x0000006308637220 */ /* 0x040fe20000410000 */
[----:B------:R-:W-:Y:S01]  /*194f0*/  STS [R19], R76 ;  /* 0x0000004c13007388 */ /* 0x000fe20000000800 */
        /* <DEDUP_REMOVED lines=13> */
[----:B-1----:R-:W-:Y:S01]  /*195d0*/  MOV R6, 0x7f800000 ;  /* 0x7f80000000067802 */ /* 0x002fe20000000f00 */
[----:B------:R-:W-:Y:S01]  /*195e0*/  FMUL.FTZ R7, R7, R101 ;  /* 0x0000006507077220 */ /* 0x000fe20000410000 */
[----:B------:R-:W-:Y:S01]  /*195f0*/  F2FP.PACK_AB R106, R107, R106 ;  /* 0x0000006a6b6a723e */ /* 0x000fe200000000ff */
[----:B------:R-:W-:Y:S01]  /*19600*/  FMUL.FTZ R8, R8, R102 ;  /* 0x0000006608087220 */ /* 0x000fe20000410000 */
[----:B------:R-:W-:Y:S02]  /*19610*/  STS [R15+0x1000], R84 ;  /* 0x001000540f007388 */ /* 0x000fe40000000800 */
[----:B------:R-:W-:-:S02]  /*19620*/  F2FP.PACK_AB R7, R7, R100 ;  /* 0x000000640707723e */ /* 0x000fc400000000ff */
[----:B------:R-:W-:Y:S01]  /*19630*/  STS [R15+0x1200], R86 ;  /* 0x001200560f007388 */ /* 0x000fe20000000800 */
[----:B------:R-:W-:-:S03]  /*19640*/  F2FP.PACK_AB R8, R103, R8 ;  /* 0x000000086708723e */ /* 0x000fc600000000ff */
[----:B------:R-:W-:Y:S04]  /*19650*/  STS [R17+0x1000], R88 ;  /* 0x0010005811007388 */ /* 0x000fe80000000800 */
[----:B------:R-:W-:Y:S04]  /*19660*/  STS [R17+0x1200], R90 ;  /* 0x0012005a11007388 */ /* 0x000fe80000000800 */
[----:B------:R-:W-:Y:S04]  /*19670*/  STS [R19+0x1000], R108 ;  /* 0x0010006c13007388 */ /* 0x000fe80000000800 */
[----:B------:R-:W-:Y:S04]  /*19680*/  STS [R19+0x1200], R110 ;  /* 0x0012006e13007388 */ /* 0x000fe80000000800 */
[----:B------:R-:W-:Y:S04]  /*19690*/  STS [R11+0x2000], R92 ;  /* 0x0020005c0b007388 */ /* 0x000fe80000000800 */
[----:B------:R2:W-:Y:S04]  /*196a0*/  STS [R11+0x2200], R94 ;  /* 0x0022005e0b007388 */ /* 0x0005e80000000800 */
[----:B------:R-:W-:Y:S04]  /*196b0*/  STS [R15+0x2000], R96 ;  /* 0x002000600f007388 */ /* 0x000fe80000000800 */
[----:B------:R3:W-:Y:S04]  /*196c0*/  STS [R15+0x2200], R98 ;  /* 0x002200620f007388 */ /* 0x0007e80000000800 */
[----:B------:R1:W-:Y:S04]  /*196d0*/  STS [R17+0x2000], R104 ;  /* 0x0020006811007388 */ /* 0x0003e80000000800 */
[----:B------:R1:W-:Y:S04]  /*196e0*/  STS [R17+0x2200], R106 ;  /* 0x0022006a11007388 */ /* 0x0003e80000000800 */
[----:B------:R1:W-:Y:S04]  /*196f0*/  STS [R19+0x2000], R7 ;  /* 0x0020000713007388 */ /* 0x0003e80000000800 */
[----:B------:R1:W-:Y:S01]  /*19700*/  STS [R19+0x2200], R8 ;  /* 0x0022000813007388 */ /* 0x0003e20000000800 */
[----:B--2---:R-:W-:-:S04]  /*19710*/  @P3 FMUL.FTZ R11, R14, 0.69314718246459960938 ;  /* 0x3f3172180e0b3820 */ /* 0x004fc80000410000 */
[----:B------:R-:W-:Y:S02]  /*19720*/  @P3 FFMA.FTZ R6, R2, c[0x0][0x238], R11 ;  /* 0x00008e0002063a23 */ /* 0x000fe4000001000b */
[----:B---3--:R-:W-:-:S04]  /*19730*/  @P2 FMUL.FTZ R15, R5, 0.69314718246459960938 ;  /* 0x3f317218050f2820 */ /* 0x008fc80000410000 */
[----:B------:R-:W-:Y:S01]  /*19740*/  @P2 FFMA.FTZ R10, R0, c[0x0][0x238], R15 ;  /* 0x00008e00000a2a23 */ /* 0x000fe2000001000f */
[----:B------:R-:W-:Y:S05]  /*19750*/  @!P0 BRA `(.L_x_2033) ;  /* 0x0000007000008947 */ /* 0x000fea0003800000 */
[----:B------:R-:W2:Y:S01]  /*19760*/  S2R R0, SR_CTAID.Y ;  /* 0x0000000000007919 */ /* 0x000ea20000002600 */
[----:B------:R-:W-:-:S03]  /*19770*/  ISETP.NE.AND P0, PT, R151, -0x1, PT ;  /* 0xffffffff9700780c */ /* 0x000fc60003f05270 */
[----:B------:R-:W3:Y:S01]  /*19780*/  S2R R5, SR_CTAID.Z ;  /* 0x0000000000057919 */ /* 0x000ee20000002700 */
[----:B--2---:R-:W-:-:S05]  /*19790*/  IMAD R2, R0, c[0x0][0x214], RZ ;  /* 0x0000850000027a24 */ /* 0x004fca00078e02ff */
[----:B------:R-:W-:-:S05]  /*197a0*/  SEL R2, R2, R151, !P0 ;  /* 0x0000009702027207 */ /* 0x000fca0004000000 */
[----:B---3--:R-:W-:Y:S01]  /*197b0*/  IMAD R2, R5, c[0x0][0x234], R2 ;  /* 0x00008d0005027a24 */ /* 0x008fe200078e0202 */
[----:B------:R-:W-:Y:S05]  /*197c0*/  BRA `(.L_x_2034) ;  /* 0x0000004000007947 */ /* 0x000fea0003800000 */
.L_x_2033:
[----:B------:R-:W2:Y:S04]  /*197d0*/  S2R R5, SR_CTAID.Z ;  /* 0x0000000000057919 */ /* 0x000ea80000002700 */
[----:B------:R-:W2:Y:S02]  /*197e0*/  S2R R0, SR_CTAID.Y ;  /* 0x0000000000007919 */ /* 0x000ea40000002600 */
[----:B--2---:R-:W-:-:S04]  /*197f0*/  IMAD R2, R0, c[0x0][0x1c0], R5 ;  /* 0x0000700000027a24 */ /* 0x004fc800078e0205 */
[----:B------:R-:W-:Y:S02]  /*19800*/  IMAD R2, R2, c[0x0][0x214], RZ ;  /* 0x0000850002027a24 */ /* 0x000fe400078e02ff */
.L_x_2034:
[----:B------:R-:W-:Y:S01]  /*19810*/  BAR.SYNC.DEFER_BLOCKING 0x0 ;  /* 0x0000000000007b1d */ /* 0x000fe20000010000 */
[----:B------:R-:W-:Y:S01]  /*19820*/  LOP3.LUT R9, R9, 0xffffffe0, RZ, 0xc0, !PT ;  /* 0xffffffe009097812 */ /* 0x000fe200078ec0ff */
[C---:B------:R-:W-:Y:S01]  /*19830*/  IMAD.WIDE.U32 R14, R151.reuse, c[0x0][0x1e8], RZ ;  /* 0x00007a00970e7a25 */ /* 0x040fe200078e00ff */
[----:B-1----:R-:W-:Y:S02]  /*19840*/  SHF.R.S32.HI R8, RZ, 0x1f, R13 ;  /* 0x0000001fff087819 */ /* 0x002fe4000001140d */
        /* <DEDUP_REMOVED lines=9> */
[----:B------:R-:W-:-:S02]  /*198e0*/  IMAD R151, R151, c[0x0][0x1ec], R15 ;  /* 0x00007b0097977a24 */ /* 0x000fc400078e020f */
[----:B------:R-:W-:Y:S01]  /*198f0*/  IMAD R7, R0, c[0x0][0x1e4], R7 ;  /* 0x0000790000077a24 */ /* 0x000fe200078e0207 */
[----:B------:R-:W-:Y:S01]  /*19900*/  SEL R0, R40, R14, !P0 ;  /* 0x0000000e28007207 */ /* 0x000fe20004000000 */
[----:B------:R-:W-:-:S03]  /*19910*/  IMAD.IADD R13, R13, 0x1, -R8 ;  /* 0x000000010d0d7824 */ /* 0x000fc600078e0a08 */
[----:B------:R-:W-:Y:S01]  /*19920*/  @!P0 IADD3 R151, R41, R7, RZ ;  /* 0x0000000729978210 */ /* 0x000fe20007ffe0ff */
[----:B------:R-:W-:Y:S01]  /*19930*/  IMAD R164, R13, 0x10, R164 ;  /* 0x000000100da47824 */ /* 0x000fe200078e02a4 */
[----:B------:R1:W2:Y:S04]  /*19940*/  LDS.128 R32, [R158] ;  /* 0x000000009e207984 */ /* 0x0002a80000000c00 */
[----:B------:R1:W3:Y:S04]  /*19950*/  LDS.128 R28, [R158+0x800] ;  /* 0x000800009e1c7984 */ /* 0x0002e80000000c00 */
[----:B------:R1:W4:Y:S04]  /*19960*/  LDS.128 R24, [R158+0x1000] ;  /* 0x001000009e187984 */ /* 0x0003280000000c00 */
[----:B------:R1:W1:Y:S04]  /*19970*/  LDS.128 R20, [R158+0x1800] ;  /* 0x001800009e147984 */ /* 0x0002680000000c00 */
[----:B------:R1:W1:Y:S04]  /*19980*/  LDS.128 R16, [R158+0x2000] ;  /* 0x002000009e107984 */ /* 0x0002680000000c00 */
[----:B------:R1:W1:Y:S01]  /*19990*/  LDS.128 R36, [R158+0x2800] ;  /* 0x002800009e247984 */ /* 0x0002620000000c00 */
[----:B------:R-:W-:Y:S05]  /*199a0*/  @P1 BRA `(.L_x_2036) ;  /* 0x000000d000001947 */ /* 0x000fea0003800000 */
[----:B------:R-:W5:Y:S01]  /*199b0*/  S2R R7, SR_CTAID.X ;  /* 0x0000000000077919 */ /* 0x000f620000002500 */
[----:B------:R-:W-:Y:S01]  /*199c0*/  IADD3 R4, R164, 0x8, RZ ;  /* 0x00000008a4047810 */ /* 0x000fe20007ffe0ff */
[----:B-----5:R-:W-:-:S02]  /*199d0*/  IMAD R11, R7, 0x40, R2 ;  /* 0x00000040070b7824 */ /* 0x020fc400078e0202 */
        /* <DEDUP_REMOVED lines=10> */
.L_x_2036:
[----:B------:R-:W-:Y:S05]  /*19a80*/  BSYNC B0 ;  /* 0x0000000000007941 */ /* 0x000fea0003800000 */
.L_x_2035:
[----:B------:R-:W5:Y:S01]  /*19a90*/  S2R R7, SR_CTAID.X ;  /* 0x0000000000077919 */ /* 0x000f620000002500 */
[----:B----4-:R-:W-:Y:S01]  /*19aa0*/  IMAD.SHL.U32 R8, R12, 0x8, RZ ;  /* 0x000000080c087824 */ /* 0x010fe200078e00ff */
[----:B------:R-:W-:Y:S01]  /*19ab0*/  SHF.R.S32.HI R4, RZ, 0x1f, R5 ;  /* 0x0000001fff047819 */ /* 0x000fe20000011405 */
[----:B------:R-:W-:Y:S03]  /*19ac0*/  BSSY B0, `(.L_x_2037) ;  /* 0x000001b000007945 */ /* 0x000fe60003800000 */
[----:B------:R-:W-:Y:S01]  /*19ad0*/  SHF.R.S32.HI R9, RZ, 0x1f, R8 ;  /* 0x0000001fff097819 */ /* 0x000fe20000011408 */
[----:B------:R-:W-:-:S04]  /*19ae0*/  IMAD R4, R4, c[0x0][0x1f0], RZ ;  /* 0x00007c0004047a24 */ /* 0x000fc800078e02ff */
[----:B------:R-:W-:Y:S02]  /*19af0*/  IMAD R4, R5, c[0x0][0x1f4], R4 ;  /* 0x00007d0005047a24 */ /* 0x000fe400078e0204 */
[----:B-----5:R-:W-:-:S04]  /*19b00*/  IMAD.SHL.U32 R7, R7, 0x40, RZ ;  /* 0x0000004007077824 */ /* 0x020fc800078e00ff */
[C---:B------:R-:W-:Y:S01]  /*19b10*/  IMAD.WIDE.U32 R8, R7.reuse, c[0x0][0x1e8], R8 ;  /* 0x00007a0007087a25 */ /* 0x040fe200078e0008 */
        /* <DEDUP_REMOVED lines=18> */
[----:B--2---:R2:W-:Y:S04]  /*19c40*/  STG.E.128 [R10.64], R32 ;  /* 0x000000200a007986 */ /* 0x0045e8000c101d06 */
[----:B------:R2:W-:Y:S04]  /*19c50*/  STG.E.128 [R10.64+0x40], R24 ;  /* 0x000040180a007986 */ /* 0x0005e8000c101d06 */
[----:B-1----:R2:W-:Y:S02]  /*19c60*/  STG.E.128 [R10.64+0x80], R16 ;  /* 0x000080100a007986 */ /* 0x0025e4000c101d06 */
.L_x_2038:
[----:B------:R-:W-:Y:S05]  /*19c70*/  BSYNC B0 ;  /* 0x0000000000007941 */ /* 0x000fea0003800000 */
.L_x_2037:
[----:B------:R-:W-:-:S04]  /*19c80*/  IADD3 R9, R3, 0x20, RZ ;  /* 0x0000002003097810 */ /* 0x000fc80007ffe0ff */
        /* <DEDUP_REMOVED lines=11> */
[----:B---3--:R-:W-:Y:S04]  /*19d40*/  STG.E.128 [R2.64], R28 ;  /* 0x0000001c02007986 */ /* 0x008fe8000c101d06 */
[----:B-1----:R-:W-:Y:S04]  /*19d50*/  STG.E.128 [R2.64+0x40], R20 ;  /* 0x0000401402007986 */ /* 0x002fe8000c101d06 */
[----:B------:R-:W-:Y:S01]  /*19d60*/  STG.E.128 [R2.64+0x80], R36 ;  /* 0x0000802402007986 */ /* 0x000fe2000c101d06 */
[----:B------:R-:W-:Y:S05]  /*19d70*/  EXIT ;  /* 0x000000000000794d */ /* 0x000fea0003800000 */
.L_x_2039:
        /* <DEDUP_REMOVED lines=16> */
.L_x_6122:


//--------------------- .text._ZN5flash24flash_fwd_splitkv_kernelI23Flash_fwd_kernel_traitsILi96ELi64ELi128ELi4ELb0ELb0EN7cutlass6half_tE19Flash_kernel_traitsILi96ELi64ELi128ELi4ES3_EELb1ELb0ELb0ELb0ELb1ELb1ELb0ELb1EEEvNS_16Flash_fwd_paramsE --------------------------
	.section	.text._ZN5flash24flash_fwd_splitkv_kernelI23Flash_fwd_kernel_traitsILi96ELi64ELi128ELi4ELb0ELb0EN7cutlass6half_tE19Flash_kernel_traitsILi96ELi64ELi128ELi4ES3_EELb1ELb0ELb0ELb0ELb1ELb1ELb0ELb1EEEvNS_16Flash_fwd_paramsE,"ax",@progbits
	.sectioninfo	@"SHI_REGISTERS=211"
	.align	128
        .global         _ZN5flash24flash_fwd_splitkv_kernelI23Flash_fwd_kernel_traitsILi96ELi64ELi128ELi4ELb0ELb0EN7cutlass6half_tE19Flash_kernel_traitsILi96ELi64ELi128ELi4ES3_EELb1ELb0ELb0ELb0ELb1ELb1ELb0ELb1EEEvNS_16Flash_fwd_paramsE
        .type           _ZN5flash24flash_fwd_splitkv_kernelI23Flash_fwd_kernel_traitsILi96ELi64ELi128ELi4ELb0ELb0EN7cutlass6half_tE19Flash_kernel_traitsILi96ELi64ELi128ELi4ES3_EELb1ELb0ELb0ELb0ELb1ELb1ELb0ELb1EEEvNS_16Flash_fwd_paramsE,@function
        .size           _ZN5flash24flash_fwd_splitkv_kernelI23Flash_fwd_kernel_traitsILi96ELi64ELi128ELi4ELb0ELb0EN7cutlass6half_tE19Flash_kernel_traitsILi96ELi64ELi128ELi4ES3_EELb1ELb0ELb0ELb0ELb1ELb1ELb0ELb1EEEvNS_16Flash_fwd_paramsE,(.L_x_6123 - _ZN5flash24flash_fwd_splitkv_kernelI23Flash_fwd_kernel_traitsILi96ELi64ELi128ELi4ELb0ELb0EN7cutlass6half_tE19Flash_kernel_traitsILi96ELi64ELi128ELi4ES3_EELb1ELb0ELb0ELb0ELb1ELb1ELb0ELb1EEEvNS_16Flash_fwd_paramsE)
        .other          _ZN5flash24flash_fwd_splitkv_kernelI23Flash_fwd_kernel_traitsILi96ELi64ELi128ELi4ELb0ELb0EN7cutlass6half_tE19Flash_kernel_traitsILi96ELi64ELi128ELi4ES3_EELb1ELb0ELb0ELb0ELb1ELb1ELb0ELb1EEEvNS_16Flash_fwd_paramsE,@"STO_CUDA_ENTRY STV_DEFAULT"
_ZN5flash24flash_fwd_splitkv_kernelI23Flash_fwd_kernel_traitsILi96ELi64ELi128ELi4ELb0ELb0EN7cutlass6half_tE19Flash_kernel_traitsILi96ELi64ELi128ELi4ES3_EELb1ELb0ELb0ELb0ELb1ELb1ELb0ELb1EEEvNS_16Flash_fwd_paramsE:
.text._ZN5flash24flash_fwd_splitkv_kernelI23Flash_fwd_kernel_traitsILi96ELi64ELi128ELi4ELb0ELb0EN7cutlass6half_tE19Flash_kernel_traitsILi96ELi64ELi128ELi4ES3_EELb1ELb0ELb0ELb0ELb1ELb1ELb0ELb1EEEvNS_16Flash_fwd_paramsE:
        /* <DEDUP_REMOVED lines=36> */
.L_x_2040:
[----:B---34-:R-:W-:Y:S02]  /*0240*/  MOV R73, c[0x0][0x218] ;  /* 0x0000860000497a02 */ /* 0x018fe40000000f00 */
.L_x_2041:
[----:B------:R-:W-:-:S04]  /*0250*/  ISETP.NE.U32.AND P2, PT, RZ, c[0x0][0x258], PT ;  /* 0x00009600ff007a0c */ /* 0x000fc80003f45070 */
[----:B------:R-:W-:-:S13]  /*0260*/  ISETP.NE.AND.EX P2, PT, RZ, c[0x0][0x25c], PT, P2 ;  /* 0x00009700ff007a0c */ /* 0x000fda0003f45320 */
[----:B-1----:R-:W-:-:S05]  /*0270*/  @P2 IMAD.WIDE R8, R11, R2, c[0x0][0x258] ;  /* 0x000096000b082625 */ /* 0x002fca00078e0202 */
        /* <DEDUP_REMOVED lines=34> */
[----:B------:R-:W-:-:S02]  /*04a0*/  IADD3 R147, -R64, R147, RZ ;  /* 0x0000009340937210 */ /* 0x000fc40007ffe1ff */
[----:B------:R-:W-:Y:S01]  /*04b0*/  IADD3 R6, -R3, R62, RZ ;  /* 0x0000003e03067210 */ /* 0x000fe20007ffe1ff */
[----:B------:R-:W-:Y:S01]  /*04c0*/  IMAD R3, R0, c[0x0][0x1e8], RZ ;  /* 0x00007a0000037a24 */ /* 0x000fe200078e02ff */
[----:B------:R-:W-:Y:S01]  /*04d0*/  SHF.R.S32.HI R2, RZ, 0x2, R2 ;  /* 0x00000002ff027819 */ /* 0x000fe20000011402 */
[----:B------:R-:W-:Y:S01]  /*04e0*/  @!P0 IMAD R4, R4, c[0x0][0x1e0], RZ ;  /* 0x0000780004048a24 */ /* 0x000fe200078e02ff */
[----:B------:R-:W-:Y:S01]  /*04f0*/  SHF.L.U32 R6, R6, 0x3, RZ ;  /* 0x0000000306067819 */ /* 0x000fe200000006ff */
[----:B------:R-:W-:Y:S01]  /*0500*/  @!P0 IMAD.WIDE.U32 R12, R11, c[0x0][0x1e0], RZ ;  /* 0x000078000b0c8a25 */ /* 0x000fe200078e00ff */
        /* <DEDUP_REMOVED lines=17> */
[----:B------:R-:W-:-:S04]  /*0620*/  IMAD.WIDE.U32 R8, R156, c[0x0][0x1f0], R8 ;  /* 0x00007c009c087a25 */ /* 0x000fc800078e0008 */
[----:B------:R-:W-:-:S06]  /*0630*/  IMAD.IADD R5, R9, 0x1, R5 ;  /* 0x0000000109057824 */ /* 0x000fcc00078e0205 */
        /* <DEDUP_REMOVED lines=11> */
.L_x_2044:
[----:B------:R-:W-:Y:S05]  /*06f0*/  BSYNC B0 ;  /* 0x0000000000007941 */ /* 0x000fea0003800000 */
.L_x_2043:
        /* <DEDUP_REMOVED lines=16> */
.L_x_2046:
[----:B------:R-:W-:Y:S05]  /*0800*/  BSYNC B0 ;  /* 0x0000000000007941 */ /* 0x000fea0003800000 */
.L_x_2045:
        /* <DEDUP_REMOVED lines=13> */
.L_x_2042:
[----:B------:R-:W-:Y:S02]  /*08e0*/  ISETP.NE.U32.AND P0, PT, RZ, c[0x0][0x2b8], PT ;  /* 0x0000ae00ff007a0c */ /* 0x000fe40003f05070 */
[----:B------:R-:W-:Y:S02]  /*08f0*/  ISETP.NE.U32.AND P1, PT, RZ, c[0x0][0x2c0], PT ;  /* 0x0000b000ff007a0c */ /* 0x000fe40003f25070 */
[----:B------:R-:W-:Y:S02]  /*0900*/  ISETP.NE.AND.EX P0, PT, RZ, c[0x0][0x2bc], PT, P0 ;  /* 0x0000af00ff007a0c */ /* 0x000fe40003f05300 */
[----:B------:R-:W-:-:S11]  /*0910*/  ISETP.NE.AND.EX P1, PT, RZ, c[0x0][0x2c4], PT, P1 ;  /* 0x0000b100ff007a0c */ /* 0x000fd60003f25310 */
[----:B------:R-:W-:-:S04]  /*0920*/  @P0 IMAD.WIDE R12, R11, R2, c[0x0][0x2b8] ;  /* 0x0000ae000b0c0625 */ /* 0x000fc800078e0202 */
        /* <DEDUP_REMOVED lines=35> */
[----:B------:R-:W-:Y:S02]  /*0b60*/  @!P0 IADD3 R5, -R5, RZ, RZ ;  /* 0x000000ff05058210 */ /* 0x000fe40007ffe1ff */
[----:B------:R-:W-:-:S05]  /*0b70*/  @!P1 LOP3.LUT R5, RZ, c[0x0][0x2d0], RZ, 0x33, !PT ;  /* 0x0000b400ff059a12 */ /* 0x000fca00078e33ff */
[----:B------:R-:W-:-:S05]  /*0b80*/  IMAD.WIDE R12, R5, 0x4, R150 ;  /* 0x00000004050c7825 */ /* 0x000fca00078e0296 */
[----:B------:R-:W2:Y:S01]  /*0b90*/  LDG.E R0, [R12.64] ;  /* 0x000000060c007981 */ /* 0x000ea2000c1e1900 */
[----:B------:R-:W-:Y:S02]  /*0ba0*/  IABS R2, c[0x0][0x1c8] ;  /* 0x0000720000027a13 */ /* 0x000fe40000000000 */
[----:B------:R-:W-:Y:S02]  /*0bb0*/  IADD3 R5, -R5, RZ, RZ ;  /* 0x000000ff05057210 */ /* 0x000fe40007ffe1ff */
[----:B------:R-:W1:Y:S08]  /*0bc0*/  I2F.RP R10, R2 ;  /* 0x00000002000a7306 */ /* 0x000e700000209400 */
        /* <DEDUP_REMOVED lines=15> */
[----:B------:R-:W-:Y:S01]  /*0cc0*/  ISETP.GE.U32.AND P1, PT, R9, R2, PT ;  /* 0x000000020900720c */ /* 0x000fe20003f26070 */
[----:B------:R-:W-:Y:S01]  /*0cd0*/  IMAD R9, R5, c[0x0][0x2d0], R112 ;  /* 0x0000b40005097a24 */ /* 0x000fe200078e0270 */
[----:B------:R-:W-:-:S04]  /*0ce0*/  LOP3.LUT R2, R156, c[0x0][0x1c8], RZ, 0x3c, !PT ;  /* 0x000072009c027a12 */ /* 0x000fc800078e3cff */
[----:B------:R-:W-:Y:S02]  /*0cf0*/  ISETP.GE.AND P0, PT, R2, RZ, PT ;  /* 0x000000ff0200720c */ /* 0x000fe40003f06270 */
[----:B------:R-:W-:-:S05]  /*0d00*/  SHF.R.S32.HI R5, RZ, 0x1f, R9 ;  /* 0x0000001fff057819 */ /* 0x000fca0000011409 */
[----:B------:R-:W-:Y:S01]  /*0d10*/  @P1 IADD3 R3, R3, 0x1, RZ ;  /* 0x0000000103031810 */ /* 0x000fe20007ffe0ff */
[----:B------:R-:W-:Y:S01]  /*0d20*/  IMAD R6, R5, c[0x0][0x198], RZ ;  /* 0x0000660005067a24 */ /* 0x000fe200078e02ff */
[----:B------:R-:W-:-:S03]  /*0d30*/  ISETP.NE.AND P1, PT, RZ, c[0x0][0x1c8], PT ;  /* 0x00007200ff007a0c */ /* 0x000fc60003f25270 */
[----:B------:R-:W-:Y:S02]  /*0d40*/  IMAD R6, R9, c[0x0][0x19c], R6 ;  /* 0x0000670009067a24 */ /* 0x000fe400078e0206 */
[----:B------:R-:W-:-:S08]  /*0d50*/  @!P0 IMAD.MOV R3, RZ, RZ, -R3 ;  /* 0x000000ffff038224 */ /* 0x000fd000078e0a03 */
[----:B------:R-:W-:Y:S02]  /*0d60*/  @!P1 LOP3.LUT R3, RZ, c[0x0][0x1c8], RZ, 0x33, !PT ;  /* 0x00007200ff039a12 */ /* 0x000fe400078e33ff */
[----:B--2---:R-:W-:Y:S01]  /*0d70*/  SHF.R.S32.HI R15, RZ, 0x1f, R0 ;  /* 0x0000001fff0f7819 */ /* 0x004fe20000011400 */
[----:B------:R-:W-:-:S04]  /*0d80*/  IMAD.WIDE.U32 R12, R0, c[0x0][0x180], RZ ;  /* 0x00006000000c7a25 */ /* 0x000fc800078e00ff */
[C---:B-----5:R-:W-:Y:S02]  /*0d90*/  IMAD R11, R15.reuse, c[0x0][0x180], RZ ;  /* 0x000060000f0b7a24 */ /* 0x060fe400078e02ff */
[----:B------:R-:W-:Y:S02]  /*0da0*/  IMAD R15, R15, c[0x0][0x188], RZ ;  /* 0x000062000f0f7a24 */ /* 0x000fe400078e02ff */
[C---:B------:R-:W-:Y:S02]  /*0db0*/  IMAD R2, R0.reuse, c[0x0][0x184], R11 ;  /* 0x0000610000027a24 */ /* 0x040fe400078e020b */
[----:B------:R-:W-:-:S03]  /*0dc0*/  IMAD.WIDE.U32 R16, R0, c[0x0][0x188], RZ ;  /* 0x0000620000107a25 */ /* 0x000fc600078e00ff */
[----:B------:R-:W-:Y:S01]  /*0dd0*/  IADD3 R13, R13, R2, RZ ;  /* 0x000000020d0d7210 */ /* 0x000fe20007ffe0ff */
[----:B------:R-:W-:Y:S01]  /*0de0*/  IMAD R15, R0, c[0x0][0x18c], R15 ;  /* 0x00006300000f7a24 */ /* 0x000fe200078e020f */
[----:B------:R-:W-:-:S03]  /*0df0*/  SHF.R.S32.HI R2, RZ, 0x1f, R3 ;  /* 0x0000001fff027819 */ /* 0x000fc60000011403 */
[----:B------:R-:W-:-:S04]  /*0e00*/  IMAD.WIDE.U32 R10, R9, c[0x0][0x198], R12 ;  /* 0x00006600090a7a25 */ /* 0x000fc800078e000c */
[----:B------:R-:W-:Y:S02]  /*0e10*/  IMAD.IADD R11, R11, 0x1, R6 ;  /* 0x000000010b0b7824 */ /* 0x000fe400078e0206 */
[----:B------:R-:W-:Y:S02]  /*0e20*/  IMAD R6, R2, c[0x0][0x1b0], RZ ;  /* 0x00006c0002067a24 */ /* 0x000fe400078e02ff */
[----:B------:R-:W-:-:S04]  /*0e30*/  IMAD.WIDE.U32 R154, R3, c[0x0][0x1b0], R10 ;  /* 0x00006c00039a7a25 */ /* 0x000fc800078e000a */
[----:B------:R-:W-:Y:S01]  /*0e40*/  IMAD R13, R3, c[0x0][0x1b4], R6 ;  /* 0x00006d00030d7a24 */ /* 0x000fe200078e0206 */
[----:B------:R-:W-:Y:S01]  /*0e50*/  MOV R6, R16 ;  /* 0x0000001000067202 */ /* 0x000fe20000000f00 */
[----:B------:R-:W-:-:S03]  /*0e60*/  IMAD.IADD R15, R17, 0x1, R15 ;  /* 0x00000001110f7824 */ /* 0x000fc600078e020f */
[----:B------:R-:W-:Y:S01]  /*0e70*/  IADD3 R13, R155, R13, RZ ;  /* 0x0000000d9b0d7210 */ /* 0x000fe20007ffe0ff */
[----:B------:R-:W-:Y:S05]  /*0e80*/  BRA `(.L_x_2048) ;  /* 0x0000044000007947 */ /* 0x000fea0003800000 */
.L_x_2047:
        /* <DEDUP_REMOVED lines=16> */
.L_x_2049:
[----:B------:R-:W-:Y:S01]  /*0f90*/  IABS R5, c[0x0][0x1c8] ;  /* 0x0000720000057a13 */ /* 0x000fe20000000000 */
[----:B------:R-:W-:Y:S01]  /*0fa0*/  @P4 IMAD.IADD R15, R0, 0x1, R15 ;  /* 0x00000001000f4824 */ /* 0x000fe200078e020f */
[----:B------:R-:W-:Y:S02]  /*0fb0*/  LEA R112, R57, 0xffffff80, 0x7 ;  /* 0xffffff8039707811 */ /* 0x000fe400078e38ff */
[----:B------:R-:W1:Y:S03]  /*0fc0*/  I2F.RP R10, R5 ;  /* 0x00000005000a7306 */ /* 0x000e660000209400 */
[----:B------:R-:W-:-:S05]  /*0fd0*/  IMAD.WIDE.U32 R12, R112, c[0x0][0x198], R12 ;  /* 0x00006600700c7a25 */ /* 0x000fca00078e000c */
        /* <DEDUP_REMOVED lines=22> */
[----:B------:R-:W-:Y:S02]  /*1140*/  IMAD R6, R112, c[0x0][0x19c], R9 ;  /* 0x0000670070067a24 */ /* 0x000fe400078e0209 */
[----:B------:R-:W-:-:S03]  /*1150*/  @P4 IMAD.WIDE.U32 R8, R15, c[0x0][0x1a0], RZ ;  /* 0x000068000f084a25 */ /* 0x000fc600078e00ff */
[----:B------:R-:W-:Y:S01]  /*1160*/  @!P1 IADD3 R3, -R3, RZ, RZ ;  /* 0x000000ff03039210 */ /* 0x000fe20007ffe1ff */
[----:B------:R-:W-:Y:S01]  /*1170*/  @P4 IMAD R15, R15, c[0x0][0x1a4], R9 ;  /* 0x000069000f0f4a24 */ /* 0x000fe200078e0209 */
[----:B------:R-:W-:Y:S01]  /*1180*/  @!P0 LOP3.LUT R3, RZ, c[0x0][0x1c8], RZ, 0x33, !PT ;  /* 0x00007200ff038a12 */ /* 0x000fe200078e33ff */
[----:B------:R-:W-:Y:S01]  /*1190*/  IMAD.MOV.U32 R9, RZ, RZ, R112 ;  /* 0x000000ffff097224 */ /* 0x000fe200078e0070 */
        /* <DEDUP_REMOVED lines=19> */
.L_x_2048:
[----:B-----5:R1:W5:Y:S01]  /*12d0*/  @P5 LDG.E R11, [R160.64] ;  /* 0x00000006a00b5981 */ /* 0x020362000c1e1900 */
[----:B------:R-:W-:Y:S01]  /*12e0*/  ISETP.NE.AND P0, PT, R148, -0x1, PT ;  /* 0xffffffff9400780c */ /* 0x000fe20003f05270 */
[----:B------:R-:W-:Y:S01]  /*12f0*/  IMAD.MOV.U32 R21, RZ, RZ, 0x2 ;  /* 0x00000002ff157424 */ /* 0x000fe200078e00ff */
[----:B------:R-:W-:Y:S01]  /*1300*/  MOV R25, c[0x0][0x230] ;  /* 0x00008c0000197a02 */ /* 0x000fe20000000f00 */
[----:B------:R-:W-:Y:S01]  /*1310*/  IMAD.MOV.U32 R136, RZ, RZ, c[0x0][0x230] ;  /* 0x00008c00ff887624 */ /* 0x000fe200078e00ff */
[----:B------:R-:W-:Y:S01]  /*1320*/  SHF.R.S32.HI R141, RZ, 0x1f, R62 ;  /* 0x0000001fff8d7819 */ /* 0x000fe2000001143e */
[----:B------:R-:W-:Y:S01]  /*1330*/  IMAD.MOV.U32 R24, RZ, RZ, RZ ;  /* 0x000000ffff187224 */ /* 0x000fe200078e00ff */
[----:B------:R-:W-:Y:S01]  /*1340*/  SHF.R.S32.HI R70, RZ, 0x1f, R73 ;  /* 0x0000001fff467819 */ /* 0x000fe20000011449 */
[----:B------:R-:W-:Y:S01]  /*1350*/  IMAD.MOV.U32 R164, RZ, RZ, c[0x0][0x198] ;  /* 0x00006600ffa47624 */ /* 0x000fe200078e00ff */
[----:B------:R-:W-:Y:S01]  /*1360*/  LEA.HI R144, R141, R62, RZ, 0x3 ;  /* 0x0000003e8d907211 */ /* 0x000fe200078f18ff */
[----:B------:R-:W-:Y:S01]  /*1370*/  IMAD.HI.U32 R136, R21, R136, R24 ;  /* 0x0000008815887227 */ /* 0x000fe200078e0018 */
[----:B------:R-:W-:-:S02]  /*1380*/  LEA.HI R25, R141, R62, RZ, 0x2 ;  /* 0x0000003e8d197211 */ /* 0x000fc400078f10ff */
[----:B------:R-:W-:Y:S01]  /*1390*/  SHF.R.S32.HI R143, RZ, 0x3, R144 ;  /* 0x00000003ff8f7819 */ /* 0x000fe20000011490 */
[----:B------:R-:W-:Y:S01]  /*13a0*/  @!P0 IMAD R0, R4, c[0x0][0x178], RZ ;  /* 0x00005e0004008a24 */ /* 0x000fe200078e02ff */
[----:B------:R-:W-:Y:S01]  /*13b0*/  LOP3.LUT R21, R25, 0xfffffffc, RZ, 0xc0, !PT ;  /* 0xfffffffc19157812 */ /* 0x000fe200078ec0ff */
[C---:B------:R-:W-:Y:S01]  /*13c0*/  @P0 IMAD.WIDE.U32 R16, R148.reuse, c[0x0][0x190], RZ ;  /* 0x0000640094100a25 */ /* 0x040fe200078e00ff */
        /* <DEDUP_REMOVED lines=12> */
[----:B------:R-:W-:Y:S01]  /*1490*/  LEA.HI R70, R70, R73, RZ, 0x7 ;  /* 0x0000004946467211 */ /* 0x000fe200078f38ff */
[----:B------:R-:W-:Y:S01]  /*14a0*/  @!P0 IMAD.MOV.U32 R16, RZ, RZ, R18 ;  /* 0x000000ffff108224 */ /* 0x000fe200078e0012 */
[----:B------:R-:W-:Y:S01]  /*14b0*/  LOP3.LUT R21, R141, 0xfffffff0, RZ, 0xc0, !PT ;  /* 0xfffffff08d157812 */ /* 0x000fe200078ec0ff */
[----:B------:R-:W-:Y:S01]  /*14c0*/  IMAD.SHL.U32 R18, R134, 0x8, RZ ;  /* 0x0000000886127824 */ /* 0x000fe200078e00ff */
[----:B------:R-:W-:Y:S01]  /*14d0*/  LOP3.LUT R19, R19, 0xc0, RZ, 0xc0, !PT ;  /* 0x000000c013137812 */ /* 0x000fe200078ec0ff */
[----:B------:R-:W-:Y:S01]  /*14e0*/  IMAD.IADD R25, R158, 0x1, -R25 ;  /* 0x000000019e197824 */ /* 0x000fe200078e0a19 */
[----:B------:R-:W-:Y:S01]  /*14f0*/  IADD3 R140, -R21, R62, RZ ;  /* 0x0000003e158c7210 */ /* 0x000fe20007ffe1ff */
[----:B------:R-:W-:Y:S01]  /*1500*/  IMAD.MOV.U32 R43, RZ, RZ, 0x10 ;  /* 0x00000010ff2b7424 */ /* 0x000fe200078e00ff */
[----:B------:R-:W-:Y:S01]  /*1510*/  LOP3.LUT R0, R19, 0x18, R18, 0xf8, !PT ;  /* 0x0000001813007812 */ /* 0x000fe200078ef812 */
[----:B------:R-:W-:Y:S01]  /*1520*/  IMAD R142, R142, 0x8, R25 ;  /* 0x000000088e8e7824 */ /* 0x000fe200078e0219 */
[----:B------:R-:W-:-:S02]  /*1530*/  SHF.R.U32.HI R19, RZ, 0x3, R19 ;  /* 0x00000003ff137819 */ /* 0x000fc40000011613 */
[----:B------:R-:W-:Y:S02]  /*1540*/  IADD3 R14, P0, R18, R6, RZ ;  /* 0x00000006120e7210 */ /* 0x000fe40007f1e0ff */
[----:B------:R-:W-:Y:S01]  /*1550*/  LOP3.LUT R19, R0, R19, RZ, 0x3c, !PT ;  /* 0x0000001300137212 */ /* 0x000fe200078e3cff */
[----:B------:R-:W-:Y:S01]  /*1560*/  IMAD R0, R2, c[0x0][0x1b8], RZ ;  /* 0x00006e0002007a24 */ /* 0x000fe200078e02ff */
[----:B------:R-:W-:Y:S02]  /*1570*/  SHF.R.S32.HI R159, RZ, 0x1f, R158 ;  /* 0x0000001fff9f7819 */ /* 0x000fe4000001149e */
[----:B------:R-:W-:Y:S01]  /*1580*/  LEA.HI R139, R140, R140, RZ, 0x1 ;  /* 0x0000008c8c8b7211 */ /* 0x000fe200078f08ff */
[----:B------:R-:W-:Y:S01]  /*1590*/  IMAD.U32 R142, R142, 0x20, R19 ;  /* 0x000000208e8e7824 */ /* 0x000fe200078e0013 */
[----:B------:R-:W-:Y:S01]  /*15a0*/  SHF.R.S32.HI R19, RZ, 0x1f, R18 ;  /* 0x0000001fff137819 */ /* 0x000fe20000011412 */
[----:B------:R-:W-:Y:S01]  /*15b0*/  IMAD.WIDE R22, R23, 0x40, R158 ;  /* 0x0000004017167825 */ /* 0x000fe200078e029e */
[----:B------:R-:W-:-:S02]  /*15c0*/  SHF.R.S32.HI R70, RZ, 0x7, R70 ;  /* 0x00000007ff467819 */ /* 0x000fc40000011446 */
[----:B------:R-:W-:Y:S01]  /*15d0*/  SHF.R.S32.HI R21, RZ, 0x1, R139 ;  /* 0x00000001ff157819 */ /* 0x000fe2000001148b */
[----:B------:R-:W-:Y:S01]  /*15e0*/  IMAD.X R15, R19, 0x1, R15, P0 ;  /* 0x00000001130f7824 */ /* 0x000fe200000e060f */
[----:B------:R-:W-:Y:S01]  /*15f0*/  IADD3 R152, P0, R158, R9, RZ ;  /* 0x000000099e987210 */ /* 0x000fe20007f1e0ff */
[C---:B------:R-:W-:Y:S01]  /*1600*/  IMAD R0, R3.reuse, c[0x0][0x1bc], R0 ;  /* 0x00006f0003007a24 */ /* 0x040fe200078e0200 */
[----:B------:R-:W-:Y:S01]  /*1610*/  SHF.R.S32.HI R6, RZ, 0x1f, R139 ;  /* 0x0000001fff067819 */ /* 0x000fe2000001148b */
[----:B------:R-:W-:Y:S01]  /*1620*/  IMAD.WIDE.U32 R14, R3, c[0x0][0x1b8], R14 ;  /* 0x00006e00030e7a25 */ /* 0x000fe200078e000e */
[----:B------:R-:W-:Y:S02]  /*1630*/  IADD3.X R5, R159, R5, RZ, P0, !PT ;  /* 0x000000059f057210 */ /* 0x000fe400007fe4ff */
[C---:B------:R-:W-:Y:S01]  /*1640*/  IADD3 R16, P1, R18.reuse, R16, RZ ;  /* 0x0000001012107210 */ /* 0x040fe20007f3e0ff */
[----:B------:R-:W-:Y:S01]  /*1650*/  IMAD.IADD R15, R15, 0x1, R0 ;  /* 0x000000010f0f7824 */ /* 0x000fe200078e0200 */
[----:B------:R-:W-:Y:S01]  /*1660*/  IADD3 R154, P0, R18, R154, RZ ;  /* 0x0000009a129a7210 */ /* 0x000fe20007f1e0ff */
[----:B------:R-:W-:Y:S01]  /*1670*/  IMAD R5, R5, c[0x0][0x1a0], RZ ;  /* 0x0000680005057a24 */ /* 0x000fe200078e02ff */
[----:B------:R-:W-:Y:S01]  /*1680*/  IMNMX R70, RZ, R70, !PT ;  /* 0x00000046ff467217 */ /* 0x000fe20007800200 */
[----:B------:R-:W-:Y:S01]  /*1690*/  IMAD.X R17, R19, 0x1, R17, P1 ;  /* 0x0000000113117824 */ /* 0x000fe200008e0611 */
[----:B------:R-:W-:Y:S01]  /*16a0*/  LEA.HI R8, R6, R21, RZ, 0x2 ;  /* 0x0000001506087211 */ /* 0x000fe200078f10ff */
[----:B------:R-:W-:Y:S01]  /*16b0*/  IMAD R6, R23, c[0x0][0x190], RZ ;  /* 0x0000640017067a24 */ /* 0x000fe200078e02ff */
[----:B------:R-:W-:Y:S01]  /*16c0*/  SHF.R.S32.HI R0, RZ, 0x1f, R156 ;  /* 0x0000001fff007819 */ /* 0x000fe2000001149c */
[----:B------:R-:W-:Y:S01]  /*16d0*/  IMAD.X R155, R19, 0x1, R13, P0 ;  /* 0x00000001139b7824 */ /* 0x000fe200000e060d */
[----:B------:R-:W-:Y:S01]  /*16e0*/  ISETP.GT.AND P0, PT, R57, R70, PT ;  /* 0x000000463900720c */ /* 0x000fe20003f04270 */
[----:B------:R-:W-:Y:S01]  /*16f0*/  IMAD R6, R22, c[0x0][0x194], R6 ;  /* 0x0000650016067a24 */ /* 0x000fe200078e0206 */
[----:B------:R-:W-:Y:S01]  /*1700*/  LOP3.LUT R8, R8, 0xfffffffc, RZ, 0xc0, !PT ;  /* 0xfffffffc08087812 */ /* 0x000fe200078ec0ff */
[----:B------:R-:W-:Y:S01]  /*1710*/  IMAD.WIDE.U32 R16, R22, c[0x0][0x190], R16 ;  /* 0x0000640016107a25 */ /* 0x000fe200078e0010 */
[----:B------:R-:W-:-:S02]  /*1720*/  SHF.R.S32.HI R133, RZ, 0x1, R136 ;  /* 0x00000001ff857819 */ /* 0x000fc40000011488 */
[----:B------:R-:W-:Y:S01]  /*1730*/  SHF.L.U32 R134, R134, 0x2, RZ ;  /* 0x0000000286867819 */ /* 0x000fe200000006ff */
[----:B------:R-:W-:Y:S01]  /*1740*/  IMAD.IADD R138, R21, 0x1, -R8 ;  /* 0x00000001158a7824 */ /* 0x000fe200078e0a08 */
[----:B------:R-:W-:Y:S01]  /*1750*/  LOP3.LUT R63, R63, 0xffffffe0, RZ, 0xc0, !PT ;  /* 0xffffffe03f3f7812 */ /* 0x000fe200078ec0ff */
[----:B------:R-:W-:Y:S01]  /*1760*/  IMAD R71, R0, c[0x0][0x1a8], RZ ;  /* 0x00006a0000477a24 */ /* 0x000fe200078e02ff */
[----:B------:R-:W-:Y:S01]  /*1770*/  MOV R95, 0x5 ;  /* 0x00000005005f7802 */ /* 0x000fe20000000f00 */
[----:B------:R-:W-:Y:S01]  /*1780*/  IMAD R135, R158, R133, R134 ;  /* 0x000000859e877224 */ /* 0x000fe200078e0286 */
[----:B------:R-:W-:Y:S01]  /*1790*/  LOP3.LUT P1, RZ, R138, 0x2, RZ, 0xc0, !PT ;  /* 0x000000028aff7812 */ /* 0x000fe2000782c0ff */
[----:B------:R-:W-:Y:S01]  /*17a0*/  IMAD.IADD R17, R17, 0x1, R6 ;  /* 0x0000000111117824 */ /* 0x000fe200078e0206 */
[C---:B------:R-:W-:Y:S01]  /*17b0*/  SHF.L.U64.HI R59, R164.reuse, R95, c[0x0][0x19c] ;  /* 0x00006700a43b7619 */ /* 0x040fe2000001025f */
[----:B------:R-:W-:Y:S01]  /*17c0*/  IMAD R9, R159, c[0x0][0x198], RZ ;  /* 0x000066009f097a24 */ /* 0x000fe200078e02ff */
[----:B------:R-:W-:Y:S01]  /*17d0*/  SHF.L.U32 R60, R164, 0x5, RZ ;  /* 0x00000005a43c7819 */ /* 0x000fe200000006ff */
[C---:B------:R-:W-:Y:S01]  /*17e0*/  IMAD R5, R152.reuse, c[0x0][0x1a4], R5 ;  /* 0x0000690098057a24 */ /* 0x040fe200078e0205 */
[----:B------:R-:W-:Y:S01]  /*17f0*/  SHF.L.U32 R137, R133, 0x5, RZ ;  /* 0x0000000585897819 */ /* 0x000fe200000006ff */
[----:B------:R-:W-:Y:S01]  /*1800*/  IMAD.WIDE.U32 R152, R152, c[0x0][0x1a0], R14 ;  /* 0x0000680098987a25 */ /* 0x000fe200078e000e */
[----:B------:R-:W-:-:S02]  /*1810*/  SHF.R.S32.HI R124, RZ, 0x1f, R135 ;  /* 0x0000001fff7c7819 */ /* 0x000fc40000011487 */
[----:B------:R-:W-:Y:S01]  /*1820*/  SEL R43, R43, 0xfffffff0, !P1 ;  /* 0xfffffff02b2b7807 */ /* 0x000fe20004800000 */
[----:B------:R-:W-:Y:S01]  /*1830*/  IMAD R71, R156, c[0x0][0x1ac], R71 ;  /* 0x00006b009c477a24 */ /* 0x000fe200078e0247 */
[----:B------:R-:W-:Y:S01]  /*1840*/  IADD3 R56, R153, R5, RZ ;  /* 0x0000000599387210 */ /* 0x000fe20007ffe0ff */
[----:B------:R-:W-:Y:S02]  /*1850*/  IMAD.MOV.U32 R0, RZ, RZ, c[0x0][0x1a0] ;  /* 0x00006800ff007624 */ /* 0x000fe400078e00ff */
        /* <DEDUP_REMOVED lines=17> */
[----:B------:R-:W-:Y:S01]  /*1970*/  IMAD.WIDE.U32 R14, R7, c[0x0][0x278], R18 ;  /* 0x00009e00070e7a25 */ /* 0x000fe200078e0012 */
[----:B------:R-:W-:Y:S01]  /*1980*/  IADD3 R85, P5, R60, R60, RZ ;  /* 0x0000003c3c557210 */ /* 0x000fe20007fbe0ff */
[----:B------:R-:W-:Y:S01]  /*1990*/  UMOV UR9, 0x40 ;  /* 0x0000004000097882 */ /* 0x000fe20000000000 */
[----:B------:R-:W-:Y:S01]  /*19a0*/  IADD3.X R5, R5, R159, ~R9, P1, P0 ;  /* 0x0000009f05057210 */ /* 0x000fe20000fe0c09 */
[----:B------:R-:W-:Y:S01]  /*19b0*/  IMAD R4, R7, c[0x0][0x27c], R4 ;  /* 0x00009f0007047a24 */ /* 0x000fe200078e0204 */
[----:B------:R-:W-:Y:S01]  /*19c0*/  IADD3 R81, P4, R85, 0x20, RZ ;  /* 0x0000002055517810 */ /* 0x000fe20007f9e0ff */
[C---:B------:R-:W-:Y:S01]  /*19d0*/  IMAD R6, R7.reuse, c[0x0][0x284], R6 ;  /* 0x0000a10007067a24 */ /* 0x040fe200078e0206 */
[----:B------:R-:W-:Y:S01]  /*19e0*/  ULDC.64 UR4, c[0x0][0x1a0] ;  /* 0x0000680000047ab9 */ /* 0x000fe20000000a00 */
[----:B------:R-:W-:Y:S01]  /*19f0*/  IMAD.WIDE.U32 R12, R7, c[0x0][0x280], R18 ;  /* 0x0000a000070c7a25 */ /* 0x000fe200078e0012 */
[----:B------:R-:W-:Y:S01]  /*1a00*/  UIMAD UR10, UR9, UR5, URZ ;  /* 0x00000005090a72a4 */ /* 0x000fe2000f8e023f */
[----:B------:R-:W-:Y:S01]  /*1a10*/  IADD3 R85, P3, R85, 0x40, RZ ;  /* 0x0000004055557810 */ /* 0x000fe20007f7e0ff */
[----:B------:R-:W-:Y:S01]  /*1a20*/  UMOV UR8, 0xc0 ;  /* 0x000000c000087882 */ /* 0x000fe20000000000 */
[----:B------:R-:W-:Y:S01]  /*1a30*/  IMAD R9, R5, c[0x0][0x290], RZ ;  /* 0x0000a40005097a24 */ /* 0x000fe200078e02ff */
[----:B------:R-:W-:Y:S01]  /*1a40*/  IADD3 R130, R137, 0x20, RZ ;  /* 0x0000002089827810 */ /* 0x000fe20007ffe0ff */
[----:B------:R-:W-:Y:S01]  /*1a50*/  IMAD.IADD R15, R15, 0x1, R4 ;  /* 0x000000010f0f7824 */ /* 0x000fe200078e0204 */
[----:B------:R-:W-:Y:S01]  /*1a60*/  IADD3 R129, R137, 0x40, RZ ;  /* 0x0000004089817810 */ /* 0x000fe20007ffe0ff */
[----:B------:R-:W-:Y:S01]  /*1a70*/  IMAD R5, R5, c[0x0][0x288], RZ ;  /* 0x0000a20005057a24 */ /* 0x000fe200078e02ff */
[----:B------:R-:W-:Y:S01]  /*1a80*/  UIMAD UR11, UR8, UR5, URZ ;  /* 0x00000005080b72a4 */ /* 0x000fe2000f8e023f */
[----:B------:R-:W-:Y:S01]  /*1a90*/  IMAD.IADD R13, R13, 0x1, R6 ;  /* 0x000000010d0d7824 */ /* 0x000fe200078e0206 */
[----:B------:R-:W-:Y:S01]  /*1aa0*/  SHF.L.U32 R69, R133, 0x6, RZ ;  /* 0x0000000685457819 */ /* 0x000fe200000006ff */
[C---:B------:R-:W-:Y:S01]  /*1ab0*/  IMAD R4, R8.reuse, c[0x0][0x28c], R5 ;  /* 0x0000a30008047a24 */ /* 0x040fe200078e0205 */
[----:B------:R-:W-:Y:S01]  /*1ac0*/  ULDC UR5, c[0x0][0x294] ;  /* 0x0000a50000057ab9 */ /* 0x000fe20000000800 */
[----:B------:R-:W-:Y:S01]  /*1ad0*/  IMAD.WIDE.U32 R14, R8, c[0x0][0x288], R14 ;  /* 0x0000a200080e7a25 */ /* 0x000fe200078e000e */
[----:B------:R-:W-:Y:S01]  /*1ae0*/  UIMAD UR5, UR8, UR5, URZ ;  /* 0x00000005080572a4 */ /* 0x000fe2000f8e023f */
[----:B------:R-:W-:Y:S01]  /*1af0*/  IADD3 R65, R158, 0x20, RZ ;  /* 0x000000209e417810 */ /* 0x000fe20007ffe0ff */
[----:B------:R-:W-:Y:S01]  /*1b00*/  UIMAD.WIDE.U32 UR12, UR8, UR4, URZ ;  /* 0x00000004080c72a5 */ /* 0x000fe2000f8e003f */
[----:B------:R-:W-:Y:S01]  /*1b10*/  IMAD R9, R8, c[0x0][0x294], R9 ;  /* 0x0000a50008097a24 */ /* 0x000fe200078e0209 */
[----:B------:R-:W-:Y:S01]  /*1b20*/  IADD3 R132, R158, 0x40, RZ ;  /* 0x000000409e847810 */ /* 0x000fe20007ffe0ff */
[----:B------:R-:W-:Y:S01]  /*1b30*/  IMAD.WIDE.U32 R12, R8, c[0x0][0x290], R12 ;  /* 0x0000a400080c7a25 */ /* 0x000fe200078e000c */
[----:B------:R-:W-:Y:S01]  /*1b40*/  IADD3 R131, R158, 0x60, RZ ;  /* 0x000000609e837810 */ /* 0x000fe20007ffe0ff */
[----:B------:R-:W-:Y:S01]  /*1b50*/  ULDC UR4, c[0x0][0x230] ;  /* 0x00008c0000047ab9 */ /* 0x000fe20000000800 */
[----:B------:R-:W-:Y:S01]  /*1b60*/  SHF.R.S32.HI R122, RZ, 0x1f, R137 ;  /* 0x0000001fff7a7819 */ /* 0x000fe20000011489 */
[----:B-----5:R-:W-:Y:S01]  /*1b70*/  IMAD.IADD R112, R11, 0x1, R112 ;  /* 0x000000010b707824 */ /* 0x020fe200078e0270 */
[----:B------:R-:W-:Y:S01]  /*1b80*/  SHF.R.S32.HI R68, RZ, 0x1f, R69 ;  /* 0x0000001fff447819 */ /* 0x000fe20000011445 */
[----:B------:R-:W-:Y:S01]  /*1b90*/  IMAD.IADD R11, R15, 0x1, R4 ;  /* 0x000000010f0b7824 */ /* 0x000fe200078e0204 */
[----:B------:R-:W-:Y:S01]  /*1ba0*/  IADD3 R15, R18, 0x20, RZ ;  /* 0x00000020120f7810 */ /* 0x000fe20007ffe0ff */
[----:B------:R-:W-:Y:S01]  /*1bb0*/  IMAD.IADD R9, R13, 0x1, R9 ;  /* 0x000000010d097824 */ /* 0x000fe200078e0209 */
[----:B------:R-:W-:Y:S01]  /*1bc0*/  SHF.R.S32.HI R121, RZ, 0x1f, R130 ;  /* 0x0000001fff797819 */ /* 0x000fe20000011482 */
[----:B------:R-:W-:Y:S01]  /*1bd0*/  IMAD.MOV.U32 R8, RZ, RZ, R12 ;  /* 0x000000ffff087224 */ /* 0x000fe200078e000c */
[----:B------:R-:W-:Y:S01]  /*1be0*/  SHF.R.S32.HI R120, RZ, 0x1f, R129 ;  /* 0x0000001fff787819 */ /* 0x000fe20000011481 */
[C---:B------:R-:W-:Y:S01]  /*1bf0*/  IMAD R6, R2.reuse, c[0x0][0x2a0], RZ ;  /* 0x0000a80002067a24 */ /* 0x040fe200078e02ff */
[----:B------:R-:W-:Y:S01]  /*1c00*/  UIADD3 UR11, UR13, UR11, URZ ;  /* 0x0000000b0d0b7290 */ /* 0x000fe2000fffe03f */
[----:B------:R-:W-:Y:S01]  /*1c10*/  IMAD R4, R2, c[0x0][0x298], RZ ;  /* 0x0000a60002047a24 */ /* 0x000fe200078e02ff */
[----:B------:R-:W-:Y:S01]  /*1c20*/  ULDC.U8 UR8, c[0x0][0x313] ;  /* 0x0000c4c000087ab9 */ /* 0x000fe20000000000 */
[----:B------:R-:W-:Y:S01]  /*1c30*/  IMAD.MOV.U32 R10, RZ, RZ, R14 ;  /* 0x000000ffff0a7224 */ /* 0x000fe200078e000e */
[----:B------:R-:W-:Y:S01]  /*1c40*/  IADD3 R14, R18, 0x40, RZ ;  /* 0x00000040120e7810 */ /* 0x000fe20007ffe0ff */
[----:B------:R-:W-:-:S04]  /*1c50*/  IMAD.WIDE.U32 R12, R0, 0x40, RZ ;  /* 0x00000040000c7825 */ /* 0x000fc800078e00ff */
        /* <DEDUP_REMOVED lines=16> */
[----:B------:R-:W-:Y:S01]  /*1d60*/  IMAD.X R86, R59, 0x1, R59, P5 ;  /* 0x000000013b567824 */ /* 0x000fe200028e063b */
[----:B------:R-:W-:Y:S01]  /*1d70*/  LEA R102, P1, R154, c[0x0][0x168], 0x1 ;  /* 0x00005a009a667a11 */ /* 0x000fe200078208ff */
[----:B------:R-:W-:Y:S01]  /*1d80*/  IMAD.SHL.U32 R75, R77, 0x20, RZ ;  /* 0x000000204d4b7824 */ /* 0x000fe200078e00ff */
[----:B------:R-:W-:Y:S01]  /*1d90*/  LEA R104, P0, R152, c[0x0][0x170], 0x1 ;  /* 0x00005c0098687a11 */ /* 0x000fe200078008ff */
[----:B------:R-:W-:Y:S01]  /*1da0*/  IMAD.X R82, RZ, RZ, R86, P4 ;  /* 0x000000ffff527224 */ /* 0x000fe200020e0656 */
[----:B------:R-:W-:Y:S01]  /*1db0*/  LEA.HI.X R103, R154, c[0x0][0x16c], R58, 0x1, P1 ;  /* 0x00005b009a677a11 */ /* 0x000fe200008f0c3a */
[----:B------:R-:W-:Y:S01]  /*1dc0*/  IMAD.MOV.U32 R162, RZ, RZ, c[0x0][0x290] ;  /* 0x0000a400ffa27624 */ /* 0x000fe200078e00ff */
[----:B------:R-:W-:Y:S01]  /*1dd0*/  LEA.HI.X R105, R152, c[0x0][0x174], R56, 0x1, P0 ;  /* 0x00005d0098697a11 */ /* 0x000fe200000f0c38 */
[----:B------:R-:W-:Y:S01]  /*1de0*/  IMAD.MOV.U32 R76, RZ, RZ, 0x6 ;  /* 0x00000006ff4c7424 */ /* 0x000fe200078e00ff */
[----:B------:R-:W-:Y:S01]  /*1df0*/  SHF.R.S32.HI R113, RZ, 0x1f, R112 ;  /* 0x0000001fff717819 */ /* 0x000fe20000011470 */
[----:B------:R-:W-:Y:S01]  /*1e00*/  IMAD.IADD R128, R137, 0x1, R130 ;  /* 0x0000000189807824 */ /* 0x000fe200078e0282 */
[-C--:B------:R-:W-:Y:S01]  /*1e10*/  IADD3 R44, P1, R135, R112.reuse, RZ ;  /* 0x00000070872c7210 */ /* 0x080fe20007f3e0ff */
[----:B------:R-:W-:Y:S01]  /*1e20*/  IMAD.IADD R127, R137, 0x1, R129 ;  /* 0x00000001897f7824 */ /* 0x000fe200078e0281 */
[----:B------:R-:W-:Y:S01]  /*1e30*/  IADD3 R112, P0, R134, R112, RZ ;  /* 0x0000007086707210 */ /* 0x000fe20007f1e0ff */
[----:B------:R-:W-:Y:S01]  /*1e40*/  IMAD.SHL.U32 R98, R162, 0x40, RZ ;  /* 0x00000040a2627824 */ /* 0x000fe200078e00ff */
[----:B------:R-:W-:Y:S01]  /*1e50*/  SHF.L.U64.HI R74, R77, R95, c[0x0][0x28c] ;  /* 0x0000a3004d4a7619 */ /* 0x000fe2000001025f */
[--C-:B------:R-:W-:Y:S01]  /*1e60*/  IMAD.X R3, R124, 0x1, R113.reuse, P1 ;  /* 0x000000017c037824 */ /* 0x100fe200008e0671 */
[----:B------:R-:W-:Y:S01]  /*1e70*/  IADD3 R84, P5, R75, R75, RZ ;  /* 0x0000004b4b547210 */ /* 0x000fe20007fbe0ff */
[----:B------:R-:W-:Y:S01]  /*1e80*/  IMAD.X R113, R123, 0x1, R113, P0 ;  /* 0x000000017b717824 */ /* 0x000fe200000e0671 */
[----:B------:R-:W-:Y:S01]  /*1e90*/  IADD3 R90, P4, R60, R81, RZ ;  /* 0x000000513c5a7210 */ /* 0x000fe20007f9e0ff */
[----:B------:R-:W-:Y:S01]  /*1ea0*/  IMAD.SHL.U32 R96, R162, 0x20, RZ ;  /* 0x00000020a2607824 */ /* 0x000fe200078e00ff */
[----:B------:R-:W-:Y:S01]  /*1eb0*/  IADD3.X R86, RZ, R86, RZ, P3, !PT ;  /* 0x00000056ff567210 */ /* 0x000fe20001ffe4ff */
[----:B------:R-:W-:Y:S01]  /*1ec0*/  IMAD.X R83, R74, 0x1, R74, P5 ;  /* 0x000000014a537824 */ /* 0x000fe200028e064a */
[C---:B------:R-:W-:Y:S01]  /*1ed0*/  SHF.L.U64.HI R113, R112.reuse, 0x1, R113 ;  /* 0x0000000170717819 */ /* 0x040fe20000010271 */
[----:B------:R-:W-:Y:S01]  /*1ee0*/  IMAD.SHL.U32 R112, R112, 0x2, RZ ;  /* 0x0000000270707824 */ /* 0x000fe200078e00ff */
[C---:B------:R-:W-:Y:S01]  /*1ef0*/  SHF.L.U64.HI R0, R44.reuse, 0x1, R3 ;  /* 0x000000012c007819 */ /* 0x040fe20000010203 */
[----:B------:R-:W-:Y:S01]  /*1f00*/  IMAD.SHL.U32 R44, R44, 0x2, RZ ;  /* 0x000000022c2c7824 */ /* 0x000fe200078e00ff */
[----:B------:R-:W-:Y:S01]  /*1f10*/  IADD3 R80, P1, R84, 0x20, RZ ;  /* 0x0000002054507810 */ /* 0x000fe20007f3e0ff */
[----:B------:R-:W-:Y:S01]  /*1f20*/  IMAD.WIDE.U32 R164, R164, 0x40, RZ ;  /* 0x00000040a4a47825 */ /* 0x000fe200078e00ff */
[----:B------:R-:W-:-:S02]  /*1f30*/  IADD3.X R89, R59, R82, RZ, P4, !PT ;  /* 0x000000523b597210 */ /* 0x000fc400027fe4ff */
[----:B------:R-:W-:Y:S01]  /*1f40*/  IADD3 R94, P3, R60, R85, RZ ;  /* 0x000000553c5e7210 */ /* 0x000fe20007f7e0ff */
[----:B------:R-:W-:Y:S01]  /*1f50*/  IMAD.X R79, RZ, RZ, R83, P1 ;  /* 0x000000ffff4f7224 */ /* 0x000fe200008e0653 */
[----:B------:R-:W-:Y:S01]  /*1f60*/  IADD3 R84, P0, R84, 0x40, RZ ;  /* 0x0000004054547810 */ /* 0x000fe20007f1e0ff */
[----:B------:R-:W-:Y:S01]  /*1f70*/  IMAD R67, R133, 0x60, RZ ;  /* 0x0000006085437824 */ /* 0x000fe200078e02ff */
[----:B------:R-:W-:Y:S01]  /*1f80*/  IADD3 R110, P4, R112, c[0x0][0x2b0], RZ ;  /* 0x0000ac00706e7a10 */ /* 0x000fe20007f9e0ff */
[C---:B------:R-:W-:Y:S01]  /*1f90*/  IMAD.IADD R126, R137.reuse, 0x1, R128 ;  /* 0x00000001897e7824 */ /* 0x040fe200078e0280 */
[C---:B------:R-:W-:Y:S01]  /*1fa0*/  SHF.L.U64.HI R95, R162.reuse, R95, c[0x0][0x294] ;  /* 0x0000a500a25f7619 */ /* 0x040fe2000001025f */
[----:B------:R-:W-:Y:S01]  /*1fb0*/  IMAD.IADD R125, R137, 0x1, R127 ;  /* 0x00000001897d7824 */ /* 0x000fe200078e027f */
[C---:B------:R-:W-:Y:S01]  /*1fc0*/  SHF.L.U64.HI R97, R162.reuse, R76, c[0x0][0x294] ;  /* 0x0000a500a2617619 */ /* 0x040fe2000001024c */
[----:B------:R-:W-:Y:S01]  /*1fd0*/  IMAD.WIDE.U32 R162, R162, 0xc0, RZ ;  /* 0x000000c0a2a27825 */ /* 0x000fe200078e00ff */
[----:B------:R-:W-:-:S02]  /*1fe0*/  IADD3.X R111, R113, c[0x0][0x2b4], RZ, P4, !PT ;  /* 0x0000ad00716f7a10 */ /* 0x000fc400027fe4ff */
[----:B------:R-:W-:Y:S01]  /*1ff0*/  IADD3 R20, P1, R44, c[0x0][0x2b0], RZ ;  /* 0x0000ac002c147a10 */ /* 0x000fe20007f3e0ff */
[----:B------:R-:W-:Y:S01]  /*2000*/  IMAD.X R93, R59, 0x1, R86, P3 ;  /* 0x000000013b5d7824 */ /* 0x000fe200018e0656 */
[-C--:B------:R-:W-:Y:S01]  /*2010*/  IADD3 R88, P5, R80, R75.reuse, RZ ;  /* 0x0000004b50587210 */ /* 0x080fe20007fbe0ff */
[----:B------:R-:W-:Y:S01]  /*2020*/  IMAD.X R83, RZ, RZ, R83, P0 ;  /* 0x000000ffff537224 */ /* 0x000fe200000e0653 */
[----:B------:R-:W-:Y:S01]  /*2030*/  IADD3 R92, P4, R84, R75, RZ ;  /* 0x0000004b545c7210 */ /* 0x000fe20007f9e0ff */
[----:B------:R-:W-:Y:S01]  /*2040*/  IMAD.MOV.U32 R72, RZ, RZ, c[0x0][0x290] ;  /* 0x0000a400ff487624 */ /* 0x000fe200078e00ff */
[----:B------:R-:W-:Y:S01]  /*2050*/  IADD3 R112, P3, R112, c[0x0][0x2a8], RZ ;  /* 0x0000aa0070707a10 */ /* 0x000fe20007f7e0ff */
[----:B------:R-:W-:Y:S01]  /*2060*/  IMAD.SHL.U32 R100, R12, 0x2, RZ ;  /* 0x000000020c647824 */ /* 0x000fe200078e00ff */
[----:B------:R-:W-:Y:S01]  /*2070*/  IADD3 R44, P0, R44, c[0x0][0x2a8], RZ ;  /* 0x0000aa002c2c7a10 */ /* 0x000fe20007f1e0ff */
[----:B------:R-:W-:Y:S01]  /*2080*/  IMAD.MOV.U32 R13, RZ, RZ, R57 ;  /* 0x000000ffff0d7224 */ /* 0x000fe200078e0039 */
[C---:B------:R-:W-:Y:S01]  /*2090*/  SHF.L.U64.HI R76, R77.reuse, R76, c[0x0][0x28c] ;  /* 0x0000a3004d4c7619 */ /* 0x040fe2000001024c */
[----:B------:R-:W-:Y:S01]  /*20a0*/  IMAD.SHL.U32 R77, R77, 0x40, RZ ;  /* 0x000000404d4d7824 */ /* 0x000fe200078e00ff */
[C---:B------:R-:W-:Y:S01]  /*20b0*/  SHF.L.U64.HI R97, R98.reuse, 0x1, R97 ;  /* 0x0000000162617819 */ /* 0x040fe20000010261 */
[----:B------:R-:W-:Y:S01]  /*20c0*/  IMAD.SHL.U32 R98, R98, 0x2, RZ ;  /* 0x0000000262627824 */ /* 0x000fe200078e00ff */
[C---:B------:R-:W-:Y:S01]  /*20d0*/  SHF.L.U64.HI R95, R96.reuse, 0x1, R95 ;  /* 0x00000001605f7819 */ /* 0x040fe2000001025f */
        /* <DEDUP_REMOVED lines=8> */
[----:B------:R-:W-:Y:S02]  /*2160*/  IADD3 R101, R163, UR5, RZ ;  /* 0x00000005a3657c10 */ /* 0x000fe4000fffe0ff */
[----:B------:R-:W-:Y:S02]  /*2170*/  SHF.R.S32.HI R117, RZ, 0x1f, R126 ;  /* 0x0000001fff757819 */ /* 0x000fe4000001147e */
[----:B------:R-:W-:Y:S02]  /*2180*/  SHF.R.S32.HI R116, RZ, 0x1f, R125 ;  /* 0x0000001fff747819 */ /* 0x000fe4000001147d */
[----:B------:R-:W-:Y:S02]  /*2190*/  IADD3.X R113, R113, c[0x0][0x2ac], RZ, P3, !PT ;  /* 0x0000ab0071717a10 */ /* 0x000fe40001ffe4ff */
[C---:B------:R-:W-:Y:S02]  /*21a0*/  IADD3.X R21, R0.reuse, c[0x0][0x2b4], RZ, P1, !PT ;  /* 0x0000ad0000157a10 */ /* 0x040fe40000ffe4ff */
[----:B------:R-:W-:-:S02]  /*21b0*/  IADD3.X R45, R0, c[0x0][0x2ac], RZ, P0, !PT ;  /* 0x0000ab00002d7a10 */ /* 0x000fc400007fe4ff */
.L_x_2096:
[----:B------:R-:W-:Y:S01]  /*21c0*/  IMAD.SHL.U32 R17, R13, 0x80, RZ ;  /* 0x000000800d117824 */ /* 0x000fe200078e00ff */
[----:B------:R-:W-:Y:S04]  /*21d0*/  ISETP.NE.AND P6, PT, RZ, UR4, PT ;  /* 0x00000004ff007c0c */ /* 0x000fe8000bfc5270 */
[----:B------:R-:W-:Y:S05]  /*21e0*/  IADD3 R16, R17, -0x80, RZ ;  /* 0xffffff8011107810 */ /* 0x000fea0007ffe0ff */
[--C-:B------:R-:W-:Y:S02]  /*21f0*/  IMAD.IADD R2, R61, 0x1, -R16.reuse ;  /* 0x000000013d027824 */ /* 0x100fe400078e0a10 */
[----:B------:R-:W-:Y:S03]  /*2200*/  IMAD.IADD R0, R73, 0x1, -R16 ;  /* 0x0000000149007824 */ /* 0x000fe600078e0a10 */
[CC--:B------:R-:W-:Y:S02]  /*2210*/  ISETP.GE.AND P1, PT, R158.reuse, R2.reuse, PT ;  /* 0x000000029e00720c */ /* 0x0c0fe40003f26270 */
[C---:B------:R-:W-:Y:S02]  /*2220*/  ISETP.GE.AND P5, PT, R65.reuse, R2, PT ;  /* 0x000000024100720c */ /* 0x040fe40003fa6270 */
[-C--:B------:R-:W-:Y:S02]  /*2230*/  ISETP.GE.AND P1, PT, R158, R0.reuse, !P1 ;  /* 0x000000009e00720c */ /* 0x080fe40004f26270 */
[----:B------:R-:W-:Y:S02]  /*2240*/  ISETP.GE.AND P5, PT, R65, R0, !P5 ;  /* 0x000000004100720c */ /* 0x000fe40006fa6270 */
[CC--:B------:R-:W-:Y:S02]  /*2250*/  ISETP.GE.AND P4, PT, R132.reuse, R2.reuse, PT ;  /* 0x000000028400720c */ /* 0x0c0fe40003f86270 */
[C---:B------:R-:W-:Y:S02]  /*2260*/  ISETP.GE.AND P3, PT, R131.reuse, R2, PT ;  /* 0x000000028300720c */ /* 0x040fe40003f66270 */
[-C--:B------:R-:W-:Y:S02]  /*2270*/  ISETP.GE.AND P4, PT, R132, R0.reuse, !P4 ;  /* 0x000000008400720c */ /* 0x080fe40006786270 */
[----:B------:R-:W-:Y:S03]  /*2280*/  ISETP.GE.AND P3, PT, R131, R0, !P3 ;  /* 0x000000008300720c */ /* 0x000fe60005f66270 */
[----:B----4-:R-:W2:Y:S02]  /*2290*/  @P1 LDG.E.128 R24, [R106.64] ;  /* 0x000000066a181981 */ /* 0x010ea4000c1e1d00 */
        /* <DEDUP_REMOVED lines=10> */
[----:B--2---:R-:W-:Y:S04]  /*2340*/  @P1 STG.E.128 [R104.64], R24 ;  /* 0x0000001868001986 */ /* 0x004fe8000c101d06 */
[----:B------:R-:W2:Y:S04]  /*2350*/  @P1 LDG.E.128 R4, [R106.64+0x40] ;  /* 0x000040066a041981 */ /* 0x000ea8000c1e1d00 */
[----:B--2---:R1:W-:Y:S04]  /*2360*/  @P1 STG.E.128 [R104.64+0x40], R4 ;  /* 0x0000400468001986 */ /* 0x0043e8000c101d06 */
[----:B------:R-:W2:Y:S04]  /*2370*/  @P1 LDG.E.128 R8, [R106.64+0x80] ;  /* 0x000080066a081981 */ /* 0x000ea8000c1e1d00 */
[----:B--2---:R2:W-:Y:S04]  /*2380*/  @P1 STG.E.128 [R104.64+0x80], R8 ;  /* 0x0000800868001986 */ /* 0x0045e8000c101d06 */
[----:B------:R-:W3:Y:S04]  /*2390*/  @P5 LDG.E.128 R28, [R22.64] ;  /* 0x00000006161c5981 */ /* 0x000ee8000c1e1d00 */
[----:B---3--:R-:W-:Y:S04]  /*23a0*/  @P5 STG.E.128 [R32.64], R28 ;  /* 0x0000001c20005986 */ /* 0x008fe8000c101d06 */
[----:B-1----:R-:W3:Y:S04]  /*23b0*/  @P5 LDG.E.128 R4, [R22.64+0x40] ;  /* 0x0000400616045981 */ /* 0x002ee8000c1e1d00 */
[----:B---3--:R1:W-:Y:S04]  /*23c0*/  @P5 STG.E.128 [R32.64+0x40], R4 ;  /* 0x0000400420005986 */ /* 0x0083e8000c101d06 */
[----:B------:R3:W4:Y:S02]  /*23d0*/  @P5 LDG.E.128 R24, [R22.64+0x80] ;  /* 0x0000800616185981 */ /* 0x000724000c1e1d00 */
[----:B---3--:R-:W-:Y:S04]  /*23e0*/  @P3 IADD3 R22, P0, R104, UR12, RZ ;  /* 0x0000000c68163c10 */ /* 0x008fe8000ff1e0ff */
[----:B------:R-:W-:Y:S02]  /*23f0*/  @P3 IADD3.X R23, R105, UR11, RZ, P0, !PT ;  /* 0x0000000b69173c10 */ /* 0x000fe400087fe4ff */
[C---:B------:R-:W-:Y:S04]  /*2400*/  LEA R106, P0, R72.reuse, R106, 0x1 ;  /* 0x0000006a486a7211 */ /* 0x040fe800078008ff */
[----:B------:R-:W-:Y:S01]  /*2410*/  LEA.HI.X.SX32 R107, R72, R107, 0x1, P0 ;  /* 0x0000006b486b7211 */ /* 0x000fe200000f0eff */
[----:B----4-:R3:W-:Y:S04]  /*2420*/  @P5 STG.E.128 [R32.64+0x80], R24 ;  /* 0x0000801820005986 */ /* 0x0107e8000c101d06 */
        /* <DEDUP_REMOVED lines=165> */
.L_x_2054:
[----:B------:R-:W-:Y:S05]  /*2e80*/  BSYNC B0 ;  /* 0x0000000000007941 */ /* 0x000fea0003800000 */
.L_x_2053:
        /* <DEDUP_REMOVED lines=159> */
.L_x_2056:
[----:B------:R-:W-:Y:S05]  /*3880*/  BSYNC B0 ;  /* 0x0000000000007941 */ /* 0x000fea0003800000 */
.L_x_2055:
        /* <DEDUP_REMOVED lines=167> */
.L_x_2058:
[----:B------:R-:W-:Y:S05]  /*4300*/  BSYNC B0 ;  /* 0x0000000000007941 */ /* 0x000fea0003800000 */
.L_x_2057:
        /* <DEDUP_REMOVED lines=170> */
.L_x_2060:
[----:B------:R-:W-:Y:S05]  /*4db0*/  BSYNC B0 ;  /* 0x0000000000007941 */ /* 0x000fea0003800000 */
.L_x_2059:
        /* <DEDUP_REMOVED lines=8> */
.L_x_2052:
        /* <DEDUP_REMOVED lines=91> */
.L_x_2065:
[----:B------:R-:W-:Y:S05]  /*53f0*/  BSYNC B0 ;  /* 0x0000000000007941 */ /* 0x000fea0003800000 */
.L_x_2064:
        /* <DEDUP_REMOVED lines=21> */
[----:B------:R-:W-:Y:S02]  /*5550*/  @P6 IADD3 R145, RZ, -UR5, RZ ;  /* 0x80000005ff916c10 */ /* 0x000fe4000fffe0ff */
[C---:B------:R-:W-:Y:S02]  /*5560*/  LEA R22, P1, R146.reuse, R166, 0x1 ;  /* 0x000000a692167211 */ /* 0x040fe400078208ff */
[----:B------:R-:W-:Y:S02]  /*5570*/  LEA.HI.X.SX32 R49, R149, R113, 0x1, P0 ;  /* 0x0000007195317211 */ /* 0x000fe400000f0eff */
[C---:B------:R-:W-:Y:S02]  /*5580*/  LEA R168, P0, R145.reuse, R110, 0x1 ;  /* 0x0000006e91a87211 */ /* 0x040fe400078008ff */
[----:B------:R-:W-:Y:S02]  /*5590*/  LEA.HI.X.SX32 R23, R146, R167, 0x1, P1 ;  /* 0x000000a792177211 */ /* 0x000fe400008f0eff */
[----:B------:R-:W-:Y:S01]  /*55a0*/  LEA.HI.X.SX32 R169, R145, R111, 0x1, P0 ;  /* 0x0000006f91a97211 */ /* 0x000fe200000f0eff */
[----:B------:R-:W3:Y:S08]  /*55b0*/  LDG.E.128 R48, [R48.64+0x40] ;  /* 0x0000400630307981 */ /* 0x000ef0000c1e1d00 */
[----:B------:R-:W4:Y:S08]  /*55c0*/  LDG.E.128 R24, [R22.64] ;  /* 0x0000000616187981 */ /* 0x000f30000c1e1d00 */
[----:B--2---:R-:W2:Y:S01]  /*55d0*/  LDG.E.128 R168, [R168.64+0x40] ;  /* 0x00004006a8a87981 */ /* 0x004ea2000c1e1d00 */
[--C-:B---3--:R-:W-:Y:S02]  /*55e0*/  HADD2.F32 R33, -RZ, R48.reuse.H0_H0 ;  /* 0x20000030ff217230 */ /* 0x108fe40000004100 */
[----:B------:R-:W-:Y:S02]  /*55f0*/  HADD2.F32 R34, -RZ, R48.H1_H1 ;  /* 0x30000030ff227230 */ /* 0x000fe40000004100 */
[--C-:B------:R-:W-:Y:S02]  /*5600*/  HADD2.F32 R37, -RZ, R49.reuse.H0_H0 ;  /* 0x20000031ff257230 */ /* 0x100fe40000004100 */
[----:B------:R-:W-:Y:S02]  /*5610*/  HADD2.F32 R38, -RZ, R49.H1_H1 ;  /* 0x30000031ff267230 */ /* 0x000fe40000004100 */
[--C-:B------:R-:W-:Y:S01]  /*5620*/  HADD2.F32 R39, -RZ, R50.reuse.H0_H0 ;  /* 0x20000032ff277230 */ /* 0x100fe20000004100 */
[----:B----4-:R-:W-:Y:S01]  /*5630*/  MOV R10, R24 ;  /* 0x00000018000a7202 */ /* 0x010fe20000000f00 */
        /* <DEDUP_REMOVED lines=55> */
.L_x_2067:
[----:B------:R-:W-:Y:S05]  /*59b0*/  BSYNC B0 ;  /* 0x0000000000007941 */ /* 0x000fea0003800000 */
.L_x_2066:
        /* <DEDUP_REMOVED lines=27> */
[----:B------:R-:W4:Y:S08]  /*5b70*/  LDG.E.128 R48, [R48.64+0x80] ;  /* 0x0000800630307981 */ /* 0x000f30000c1e1d00 */
[----:B--2---:R-:W2:Y:S08]  /*5b80*/  LDG.E.128 R24, [R22.64] ;  /* 0x0000000616187981 */ /* 0x004eb0000c1e1d00 */
[----:B---3--:R-:W3:Y:S01]  /*5b90*/  LDG.E.128 R168, [R168.64+0x80] ;  /* 0x00008006a8a87981 */ /* 0x008ee2000c1e1d00 */
[--C-:B----4-:R-:W-:Y:S02]  /*5ba0*/  HADD2.F32 R33, -RZ, R48.reuse.H0_H0 ;  /* 0x20000030ff217230 */ /* 0x110fe40000004100 */
[----:B------:R-:W-:Y:S02]  /*5bb0*/  HADD2.F32 R34, -RZ, R48.H1_H1 ;  /* 0x30000030ff227230 */ /* 0x000fe40000004100 */
[--C-:B------:R-:W-:Y:S02]  /*5bc0*/  HADD2.F32 R37, -RZ, R49.reuse.H0_H0 ;  /* 0x20000031ff257230 */ /* 0x100fe40000004100 */
[----:B------:R-:W-:Y:S02]  /*5bd0*/  HADD2.F32 R38, -RZ, R49.H1_H1 ;  /* 0x30000031ff267230 */ /* 0x000fe40000004100 */
[--C-:B------:R-:W-:Y:S01]  /*5be0*/  HADD2.F32 R39, -RZ, R50.reuse.H0_H0 ;  /* 0x20000032ff277230 */ /* 0x100fe20000004100 */
[----:B--2---:R-:W-:Y:S01]  /*5bf0*/  MOV R10, R24 ;  /* 0x00000018000a7202 */ /* 0x004fe20000000f00 */
        /* <DEDUP_REMOVED lines=55> */
.L_x_2069:
[----:B------:R-:W-:Y:S05]  /*5f70*/  BSYNC B0 ;  /* 0x0000000000007941 */ /* 0x000fea0003800000 */
.L_x_2068:
[----:B-----5:R1:W-:Y:S02]  /*5f80*/  STG.E.128 [R102.64+0x80], R52 ;  /* 0x0000803466007986 */ /* 0x0203e4000c101d06 */
.L_x_2063:
[----:B------:R-:W-:Y:S05]  /*5f90*/  BSYNC B1 ;  /* 0x0000000000017941 */ /* 0x000fea0003800000 */
.L_x_2062:
        /* <DEDUP_REMOVED lines=10> */
[----:B----4-:R-:W-:Y:S01]  /*6040*/  HADD2.F32 R36, -RZ, R53.H0_H0 ;  /* 0x20000035ff247230 */ /* 0x010fe20000004100 */
[----:B------:R-:W-:Y:S02]  /*6050*/  MOV R146, RZ ;  /* 0x000000ff00927202 */ /* 0x000fe40000000f00 */
        /* <DEDUP_REMOVED lines=10> */
[C---:B------:R-:W-:Y:S02]  /*6100*/  LEA R168, P0, R145.reuse, R110, 0x1 ;  /* 0x0000006e91a87211 */ /* 0x040fe400078008ff */
[----:B------:R-:W-:Y:S01]  /*6110*/  LEA.HI.X.SX32 R146, R146, R122, 0x1, P5 ;  /* 0x0000007a92927211 */ /* 0x000fe200028f0eff */
[----:B------:R-:W4:Y:S03]  /*6120*/  LDG.E.128 R28, [R10.64] ;  /* 0x000000060a1c7981 */ /* 0x000f26000c1e1d00 */
[----:B------:R-:W-:Y:S02]  /*6130*/  LEA.HI.X R169, R145, R111, R146, 0x1, P0 ;  /* 0x0000006f91a97211 */ /* 0x000fe400000f0c92 */
[----:B------:R-:W-:Y:S02]  /*6140*/  MOV R146, RZ ;  /* 0x000000ff00927202 */ /* 0x000fe40000000f00 */
[----:B------:R-:W-:Y:S02]  /*6150*/  @P1 IADD3 R146, RZ, -UR5, RZ ;  /* 0x80000005ff921c10 */ /* 0x000fe4000fffe0ff */
[----:B--2---:R-:W2:Y:S02]  /*6160*/  LDG.E.128 R168, [R168.64] ;  /* 0x00000006a8a87981 */ /* 0x004ea4000c1e1d00 */
        /* <DEDUP_REMOVED lines=22> */
[----:B------:R-:W-:Y:S01]  /*62d0*/  HADD2.F32 R23, -RZ, R23.H1_H1 ;  /* 0x30000017ff177230 */ /* 0x000fe20000004100 */
[----:B------:R-:W-:Y:S01]  /*62e0*/  @!P1 FADD.FTZ R12, -R12, -RZ ;  /* 0x800000ff0c0c9221 */ /* 0x000fe20000010100 */
[----:B---3--:R-:W-:Y:S01]  /*62f0*/  HADD2.F32 R32, -RZ, R48.H0_H0 ;  /* 0x20000030ff207230 */ /* 0x008fe20000004100 */
        /* <DEDUP_REMOVED lines=42> */
.L_x_2073:
[----:B------:R-:W-:Y:S05]  /*65a0*/  BSYNC B0 ;  /* 0x0000000000007941 */ /* 0x000fea0003800000 */
.L_x_2072:
        /* <DEDUP_REMOVED lines=97> */
.L_x_2075:
[----:B------:R-:W-:Y:S05]  /*6bc0*/  BSYNC B0 ;  /* 0x0000000000007941 */ /* 0x000fea0003800000 */
.L_x_2074:
        /* <DEDUP_REMOVED lines=99> */
.L_x_2077:
[----:B------:R-:W-:Y:S05]  /*7200*/  BSYNC B0 ;  /* 0x0000000000007941 */ /* 0x000fea0003800000 */
.L_x_2076:
[----:B-----5:R4:W-:Y:S02]  /*7210*/  STG.E.128 [R166.64+0x80], R4 ;  /* 0x00008004a6007986 */ /* 0x0209e4000c101d06 */
.L_x_2071:
[----:B------:R-:W-:Y:S05]  /*7220*/  BSYNC B1 ;  /* 0x0000000000017941 */ /* 0x000fea0003800000 */
.L_x_2070:
        /* <DEDUP_REMOVED lines=99> */
.L_x_2081:
[----:B------:R-:W-:Y:S05]  /*7860*/  BSYNC B0 ;  /* 0x0000000000007941 */ /* 0x000fea0003800000 */
.L_x_2080:
        /* <DEDUP_REMOVED lines=99> */
.L_x_2083:
[----:B------:R-:W-:Y:S05]  /*7ea0*/  BSYNC B0 ;  /* 0x0000000000007941 */ /* 0x000fea0003800000 */
.L_x_2082:
        /* <DEDUP_REMOVED lines=100> */
.L_x_2085:
[----:B------:R-:W-:Y:S05]  /*84f0*/  BSYNC B0 ;  /* 0x0000000000007941 */ /* 0x000fea0003800000 */
.L_x_2084:
[C---:B----4-:R-:W-:Y:S04]  /*8500*/  LEA R2, P0, R85.reuse, R102, 0x1 ;  /* 0x0000006655027211 */ /* 0x050fe800078008ff */
[----:B------:R-:W-:Y:S05]  /*8510*/  LEA.HI.X R3, R85, R103, R86, 0x1, P0 ;  /* 0x0000006755037211 */ /* 0x000fea00000f0c56 */
[----:B-----5:R4:W-:Y:S04]  /*8520*/  STG.E.128 [R2.64], R8 ;  /* 0x0000000802007986 */ /* 0x0209e8000c101d06 */
.L_x_2079:
[----:B------:R-:W-:Y:S05]  /*8530*/  BSYNC B1 ;  /* 0x0000000000017941 */ /* 0x000fea0003800000 */
.L_x_2078:
        /* <DEDUP_REMOVED lines=101> */
.L_x_2089:
[----:B------:R-:W-:Y:S05]  /*8b90*/  BSYNC B0 ;  /* 0x0000000000007941 */ /* 0x000fea0003800000 */
.L_x_2088:
        /* <DEDUP_REMOVED lines=100> */
.L_x_2091:
[----:B------:R-:W-:Y:S05]  /*91e0*/  BSYNC B0 ;  /* 0x0000000000007941 */ /* 0x000fea0003800000 */
.L_x_2090:
        /* <DEDUP_REMOVED lines=100> */
.L_x_2093:
[----:B------:R-:W-:Y:S05]  /*9830*/  BSYNC B0 ;  /* 0x0000000000007941 */ /* 0x000fea0003800000 */
.L_x_2092:
[C---:B----4-:R-:W-:Y:S04]  /*9840*/  LEA R2, P0, R94.reuse, R102, 0x1 ;  /* 0x000000665e027211 */ /* 0x050fe800078008ff */
[----:B------:R-:W-:Y:S05]  /*9850*/  LEA.HI.X R3, R94, R103, R93, 0x1, P0 ;  /* 0x000000675e037211 */ /* 0x000fea00000f0c5d */
[----:B-----5:R4:W-:Y:S04]  /*9860*/  STG.E.128 [R2.64], R8 ;  /* 0x0000000802007986 */ /* 0x0209e8000c101d06 */
.L_x_2087:
[----:B------:R-:W-:Y:S05]  /*9870*/  BSYNC B1 ;  /* 0x0000000000017941 */ /* 0x000fea0003800000 */
.L_x_2086:
        /* <DEDUP_REMOVED lines=8> */
.L_x_2051:
        /* <DEDUP_REMOVED lines=40> */
.L_x_2061:
        /* <DEDUP_REMOVED lines=80> */
.L_x_2094:
        /* <DEDUP_REMOVED lines=8> */
.L_x_2095:
[----:B------:R-:W-:Y:S04]  /*a100*/  IADD3 R13, R13, -0x1, RZ ;  /* 0xffffffff0d0d7810 */ /* 0x000fe80007ffe0ff */
[----:B------:R-:W-:Y:S11]  /*a110*/  ISETP.GT.AND P0, PT, R13, R70, PT ;  /* 0x000000460d00720c */ /* 0x000ff60003f04270 */
[----:B------:R-:W-:Y:S02]  /*a120*/  @!UPT UIADD3 URZ, URZ, URZ, URZ ;  /* 0x0000003f3f3ff290 */ /* 0x000fe4000fffe03f */
[----:B------:R-:W-:-:S05]  /*a130*/  @P0 BRA `(.L_x_2096) ;  /* 0xffff808000000947 */ /* 0x000fca000383ffff */
.L_x_2050:
        /* <DEDUP_REMOVED lines=13> */
[C---:B----4-:R-:W-:Y:S01]  /*a210*/  LEA R24, P1, R156.reuse, c[0x0][0x160], 0x1 ;  /* 0x000058009c187a11 */ /* 0x050fe200078208ff */
        /* <DEDUP_REMOVED lines=71> */
.L_x_2103:
[----:B------:R-:W-:Y:S05]  /*a690*/  BSYNC B0 ;  /* 0x0000000000007941 */ /* 0x000fea0003800000 */
.L_x_2102:
[----:B-----5:R2:W5:Y:S01]  /*a6a0*/  LDG.E.128 R8, [R24.64+0x40] ;  /* 0x0000400618087981 */ /* 0x020562000c1e1d00 */
[----:B------:R-:W-:Y:S01]  /*a6b0*/  IADD3 R0, R18, 0x20, RZ ;  /* 0x0000002012007810 */ /* 0x000fe20007ffe0ff */
[----:B------:R-:W-:Y:S02]  /*a6c0*/  BSSY B0, `(.L_x_2104) ;  /* 0x000002b000007945 */ /* 0x000fe40003800000 */
[----:B------:R2:W-:Y:S01]  /*a6d0*/  STS.128 [R149], R12 ;  /* 0x0000000c95007388 */ /* 0x0005e20000000c00 */
[----:B------:R-:W-:-:S13]  /*a6e0*/  ISETP.GE.AND P0, PT, R0, c[0x0][0x230], PT ;  /* 0x00008c0000007a0c */ /* 0x000fda0003f06270 */
[----:B------:R-:W-:Y:S05]  /*a6f0*/  @P0 BRA `(.L_x_2105) ;  /* 0x0000027000000947 */ /* 0x000fea0003800000 */
[----:B------:R-:W3:Y:S04]  /*a700*/  LDG.E.64 R4, [R28.64+0x20] ;  /* 0x000020061c047981 */ /* 0x000ee8000c1e1b00 */
[----:B------:R-:W4:Y:S01]  /*a710*/  LDG.E.64 R6, [R22.64+0x20] ;  /* 0x0000200616067981 */ /* 0x000f22000c1e1b00 */
[--C-:B-----5:R-:W-:Y:S01]  /*a720*/  HADD2.F32 R27, -RZ, R9.reuse.H0_H0 ;  /* 0x20000009ff1b7230 */ /* 0x120fe20000004100 */
        /* <DEDUP_REMOVED lines=36> */
.L_x_2105:
[----:B------:R-:W-:Y:S05]  /*a970*/  BSYNC B0 ;  /* 0x0000000000007941 */ /* 0x000fea0003800000 */
.L_x_2104:
[----:B-12---:R-:W5:Y:S01]  /*a980*/  LDG.E.128 R24, [R24.64+0x80] ;  /* 0x0000800618187981 */ /* 0x006f62000c1e1d00 */
[----:B------:R-:W-:Y:S01]  /*a990*/  IADD3 R0, R18, 0x40, RZ ;  /* 0x0000004012007810 */ /* 0x000fe20007ffe0ff */
[----:B------:R-:W-:Y:S02]  /*a9a0*/  BSSY B0, `(.L_x_2106) ;  /* 0x000002a000007945 */ /* 0x000fe40003800000 */
[----:B-----5:R1:W-:Y:S01]  /*a9b0*/  STS.128 [R149+0x1000], R8 ;  /* 0x0010000895007388 */ /* 0x0203e20000000c00 */
[----:B------:R-:W-:-:S13]  /*a9c0*/  ISETP.GE.AND P0, PT, R0, c[0x0][0x230], PT ;  /* 0x00008c0000007a0c */ /* 0x000fda0003f06270 */
[----:B------:R-:W-:Y:S05]  /*a9d0*/  @P0 BRA `(.L_x_2107) ;  /* 0x0000026000000947 */ /* 0x000fea0003800000 */
[----:B------:R-:W2:Y:S04]  /*a9e0*/  LDG.E.64 R4, [R28.64+0x40] ;  /* 0x000040061c047981 */ /* 0x000ea8000c1e1b00 */
[----:B------:R-:W3:Y:S01]  /*a9f0*/  LDG.E.64 R6, [R22.64+0x40] ;  /* 0x0000400616067981 */ /* 0x000ee2000c1e1b00 */
[----:B------:R-:W-:Y:S02]  /*aa00*/  HADD2.F32 R15, -RZ, R25.H1_H1 ;  /* 0x30000019ff0f7230 */ /* 0x000fe40000004100 */
        /* <DEDUP_REMOVED lines=35> */
.L_x_2107:
[----:B------:R-:W-:Y:S05]  /*ac40*/  BSYNC B0 ;  /* 0x0000000000007941 */ /* 0x000fea0003800000 */
.L_x_2106:
[----:B------:R2:W-:Y:S02]  /*ac50*/  STS.128 [R149+0x2000], R24 ;  /* 0x0020001895007388 */ /* 0x0005e40000000c00 */
.L_x_2101:
[----:B------:R-:W-:Y:S05]  /*ac60*/  BSYNC B1 ;  /* 0x0000000000017941 */ /* 0x000fea0003800000 */
.L_x_2100:
[----:B--2---:R-:W-:-:S04]  /*ac70*/  IADD3 R24, R158, 0x20, RZ ;  /* 0x000000209e187810 */ /* 0x004fc80007ffe0ff */
[----:B------:R-:W-:-:S04]  /*ac80*/  ISETP.GE.AND P0, PT, R24, R3, PT ;  /* 0x000000031800720c */ /* 0x000fc80003f06270 */
[----:B------:R-:W-:-:S13]  /*ac90*/  ISETP.LT.OR P0, PT, R62, -0x83, P0 ;  /* 0xffffff7d3e00780c */ /* 0x000fda0000701670 */
[----:B------:R-:W-:Y:S05]  /*aca0*/  @P0 BRA `(.L_x_2108) ;  /* 0x00002c6000000947 */ /* 0x000fea0003800000 */
[----:B-1---5:R1:W5:Y:S01]  /*acb0*/  LDG.E.128 R8, [R16.64] ;  /* 0x0000000610087981 */ /* 0x022362000c1e1d00 */
        /* <DEDUP_REMOVED lines=52> */
.L_x_2110:
[----:B------:R-:W-:Y:S05]  /*b000*/  BSYNC B0 ;  /* 0x0000000000007941 */ /* 0x000fea0003800000 */
.L_x_2109:
        /* <DEDUP_REMOVED lines=46> */
.L_x_2112:
[----:B------:R-:W-:Y:S05]  /*b2f0*/  BSYNC B0 ;  /* 0x0000000000007941 */ /* 0x000fea0003800000 */
.L_x_2111:
        /* <DEDUP_REMOVED lines=45> */
.L_x_2114:
[----:B------:R-:W-:Y:S05]  /*b5d0*/  BSYNC B0 ;  /* 0x0000000000007941 */ /* 0x000fea0003800000 */
.L_x_2113:
[----:B-----5:R3:W-:Y:S01]  /*b5e0*/  STS.128 [R149+0x2800], R8 ;  /* 0x0028000895007388 */ /* 0x0207e20000000c00 */
[----:B------:R-:W-:Y:S05]  /*b5f0*/  BRA `(.L_x_2108) ;  /* 0x0000231000007947 */ /* 0x000fea0003800000 */
.L_x_2099:
        /* <DEDUP_REMOVED lines=25> */
[----:B-----5:R-:W-:-:S06]  /*b790*/  LEA.HI.X R11, R8, c[0x0][0x2ac], R9, 0x1, P1 ;  /* 0x0000ab00080b7a11 */ /* 0x020fcc00008f0c09 */
        /* <DEDUP_REMOVED lines=27> */
[----:B------:R-:W-:Y:S01]  /*b950*/  HADD2.F32 R5, -RZ, R21.H0_H0 ;  /* 0x20000015ff057230 */ /* 0x000fe20000004100 */
        /* <DEDUP_REMOVED lines=34> */
.L_x_2118:
[----:B------:R-:W-:Y:S05]  /*bb80*/  BSYNC B0 ;  /* 0x0000000000007941 */ /* 0x000fea0003800000 */
.L_x_2117:
        /* <DEDUP_REMOVED lines=88> */
.L_x_2120:
[----:B------:R-:W-:Y:S05]  /*c110*/  BSYNC B0 ;  /* 0x0000000000007941 */ /* 0x000fea0003800000 */
.L_x_2119:
        /* <DEDUP_REMOVED lines=88> */
.L_x_2122:
[----:B------:R-:W-:Y:S05]  /*c6a0*/  BSYNC B0 ;  /* 0x0000000000007941 */ /* 0x000fea0003800000 */
.L_x_2121:
[----:B-----5:R3:W-:Y:S02]  /*c6b0*/  STS.128 [R149+0x2000], R20 ;  /* 0x0020001495007388 */ /* 0x0207e40000000c00 */
.L_x_2116:
[----:B------:R-:W-:Y:S05]  /*c6c0*/  BSYNC B1 ;  /* 0x0000000000017941 */ /* 0x000fea0003800000 */
.L_x_2115:
        /* <DEDUP_REMOVED lines=28> */
[----:B-----5:R-:W-:-:S06]  /*c890*/  LEA.HI.X R11, R9, c[0x0][0x2ac], R8, 0x1, P1 ;  /* 0x0000ab00090b7a11 */ /* 0x020fcc00008f0c08 */
        /* <DEDUP_REMOVED lines=26> */
[----:B------:R-:W-:Y:S01]  /*ca40*/  HADD2.F32 R3, -RZ, R12.H0_H0 ;  /* 0x2000000cff037230 */ /* 0x000fe20000004100 */
        /* <DEDUP_REMOVED lines=34> */
.L_x_2124:
[----:B------:R-:W-:Y:S05]  /*cc70*/  BSYNC B0 ;  /* 0x0000000000007941 */ /* 0x000fea0003800000 */
.L_x_2123:
        /* <DEDUP_REMOVED lines=89> */
.L_x_2126:
[----:B------:R-:W-:Y:S05]  /*d210*/  BSYNC B0 ;  /* 0x0000000000007941 */ /* 0x000fea0003800000 */
.L_x_2125:
        /* <DEDUP_REMOVED lines=89> */
.L_x_2128:
[----:B------:R-:W-:Y:S05]  /*d7b0*/  BSYNC B0 ;  /* 0x0000000000007941 */ /* 0x000fea0003800000 */
.L_x_2127:
[----:B-----5:R3:W-:Y:S01]  /*d7c0*/  STS.128 [R149+0x2800], R12 ;  /* 0x0028000c95007388 */ /* 0x0207e20000000c00 */
[----:B------:R-:W-:Y:S05]  /*d7d0*/  BRA `(.L_x_2108) ;  /* 0x0000013000007947 */ /* 0x000fea0003800000 */
.L_x_2098:
        /* <DEDUP_REMOVED lines=19> */
.L_x_2108:
[----:B------:R-:W-:Y:S05]  /*d910*/  BSYNC B2 ;  /* 0x0000000000027941 */ /* 0x000fea0003800000 */
.L_x_2097:
[----:B------:R-:W-:Y:S02]  /*d920*/  IADD3 R156, R57, -0x1, RZ ;  /* 0xffffffff399c7810 */ /* 0x000fe40007ffe0ff */
[----:B------:R-:W-:-:S02]  /*d930*/  LEA R160, P0, R154, c[0x0][0x168], 0x1 ;  /* 0x00005a009aa07a11 */ /* 0x000fc400078008ff */
[----:B-1----:R-:W-:Y:S02]  /*d940*/  SHF.L.U32 R2, R156, 0x7, RZ ;  /* 0x000000079c027819 */ /* 0x002fe400000006ff */
[----:B------:R-:W-:Y:S02]  /*d950*/  LEA.HI.X R157, R154, c[0x0][0x16c], R58, 0x1, P0 ;  /* 0x00005b009a9d7a11 */ /* 0x000fe400000f0c3a */
[C---:B------:R-:W-:Y:S01]  /*d960*/  IADD3 R4, R158.reuse, 0x40, RZ ;  /* 0x000000409e047810 */ /* 0x040fe20007ffe0ff */
[----:B------:R-:W-:Y:S01]  /*d970*/  IMAD.IADD R5, R61, 0x1, -R2 ;  /* 0x000000013d057824 */ /* 0x000fe200078e0a02 */
[----:B------:R-:W-:Y:S02]  /*d980*/  LOP3.LUT R3, R139, 0x7fffffe, RZ, 0xc0, !PT ;  /* 0x07fffffe8b037812 */ /* 0x000fe400078ec0ff */
[----:B------:R-:W-:Y:S02]  /*d990*/  SHF.R.S32.HI R7, RZ, 0x1f, R140 ;  /* 0x0000001fff077819 */ /* 0x000fe4000001148c */
[----:B------:R-:W-:-:S02]  /*d9a0*/  ISETP.GE.AND P5, PT, R158, R5, PT ;  /* 0x000000059e00720c */ /* 0x000fc40003fa6270 */
[-C--:B------:R-:W-:Y:S02]  /*d9b0*/  ISETP.GE.AND P1, PT, R24, R5.reuse, PT ;  /* 0x000000051800720c */ /* 0x080fe40003f26270 */
[----:B------:R-:W-:Y:S02]  /*d9c0*/  ISETP.GE.AND P0, PT, R4, R5, PT ;  /* 0x000000050400720c */ /* 0x000fe40003f06270 */
[----:B------:R-:W-:Y:S02]  /*d9d0*/  IADD3 R3, R140, -R3, RZ ;  /* 0x800000038c037210 */ /* 0x000fe40007ffe0ff */
[----:B------:R-:W-:Y:S02]  /*d9e0*/  LEA.HI R140, R7, R140, RZ, 0x3 ;  /* 0x0000008c078c7211 */ /* 0x000fe400078f18ff */
[----:B------:R-:W-:Y:S02]  /*d9f0*/  LOP3.LUT R7, R144, 0xfffffff8, RZ, 0xc0, !PT ;  /* 0xfffffff890077812 */ /* 0x000fe400078ec0ff */
[----:B------:R-:W-:Y:S01]  /*da00*/  ISETP.GE.AND P4, PT, R24, R5, PT ;  /* 0x000000051800720c */ /* 0x000fe20003f86270 */
[----:B------:R-:W-:Y:S01]  /*da10*/  @!P5 IMAD.MOV.U32 R161, RZ, RZ, R157 ;  /* 0x000000ffffa1d224 */ /* 0x000fe200078e009d */
[----:B------:R-:W-:Y:S01]  /*da20*/  IADD3 R6, -R7, R62, RZ ;  /* 0x0000003e07067210 */ /* 0x000fe20007ffe1ff */
[----:B------:R-:W-:Y:S01]  /*da30*/  IMAD.SHL.U32 R42, R140, 0x20, RZ ;  /* 0x000000208c2a7824 */ /* 0x000fe200078e00ff */
[----:B--23--:R-:W-:Y:S01]  /*da40*/  @!P1 LEA R14, P3, R60, R160, 0x1 ;  /* 0x000000a03c0e9211 */ /* 0x00cfe200078608ff */
[----:B------:R-:W-:Y:S01]  /*da50*/  @!P0 IMAD.MOV.U32 R7, RZ, RZ, c[0x0][0x198] ;  /* 0x00006600ff078624 */ /* 0x000fe200078e00ff */
[----:B------:R-:W-:Y:S01]  /*da60*/  @!PT LDS RZ, [RZ] ;  /* 0x00000000fffff984 */ /* 0x000fe20000000800 */
[----:B------:R-:W-:Y:S01]  /*da70*/  @!PT LDS RZ, [RZ] ;  /* 0x00000000fffff984 */ /* 0x000fe20000000800 */
[----:B------:R-:W-:Y:S01]  /*da80*/  @!PT LDS RZ, [RZ] ;  /* 0x00000000fffff984 */ /* 0x000fe20000000800 */
[----:B------:R1:W-:Y:S01]  /*da90*/  @!P5 LDGSTS.E.BYPASS.LTC128B.128 [R149+0x3000], [R160.64] ;  /* 0x03000000a095dfae */ /* 0x0003e2000b901d46 */
[----:B------:R-:W-:-:S02]  /*daa0*/  @!P0 MOV R8, c[0x0][0x19c] ;  /* 0x0000670000088a02 */ /* 0x000fc40000000f00 */
[----:B------:R-:W-:Y:S01]  /*dab0*/  @!P1 LEA.HI.X R15, R60, R157, R59, 0x1, P3 ;  /* 0x0000009d3c0f9211 */ /* 0x000fe200018f0c3b */
[----:B------:R1:W-:Y:S01]  /*dac0*/  @!P5 LDGSTS.E.BYPASS.LTC128B.128 [R149+0x5000], [R160.64+0x40] ;  /* 0x05000040a095dfae */ /* 0x0003e2000b901d46 */
[----:B------:R-:W-:Y:S02]  /*dad0*/  LEA.HI R0, R6, R6, RZ, 0x1 ;  /* 0x0000000606007211 */ /* 0x000fe400078f08ff */
[-C--:B------:R-:W-:Y:S01]  /*dae0*/  ISETP.GE.AND P3, PT, R4, R5.reuse, PT ;  /* 0x000000050400720c */ /* 0x080fe20003f66270 */
[----:B------:R1:W-:Y:S01]  /*daf0*/  @!P5 LDGSTS.E.BYPASS.LTC128B.128 [R149+0x7000], [R160.64+0x80] ;  /* 0x07000080a095dfae */ /* 0x0003e2000b901d46 */
[C---:B------:R-:W-:Y:S02]  /*db00*/  ISETP.GE.AND P5, PT, R158.reuse, R5, PT ;  /* 0x000000059e00720c */ /* 0x040fe40003fa6270 */
[----:B------:R-:W-:Y:S01]  /*db10*/  IADD3 R158, R158, 0x60, RZ ;  /* 0x000000609e9e7810 */ /* 0x000fe20007ffe0ff */
[----:B------:R2:W-:Y:S01]  /*db20*/  @!P1 LDGSTS.E.BYPASS.LTC128B.128 [R149+0x3800], [R14.64] ;  /* 0x038000000e959fae */ /* 0x0005e2000b901d46 */
[----:B------:R-:W-:-:S02]  /*db30*/  LOP3.LUT R9, R0, 0x7fffffe, RZ, 0xc0, !PT ;  /* 0x07fffffe00097812 */ /* 0x000fc400078ec0ff */
[----:B------:R-:W-:Y:S01]  /*db40*/  ISETP.GE.AND P6, PT, R158, R5, PT ;  /* 0x000000059e00720c */ /* 0x000fe20003fc6270 */
[----:B------:R2:W-:Y:S01]  /*db50*/  @!P1 LDGSTS.E.BYPASS.LTC128B.128 [R149+0x5800], [R14.64+0x40] ;  /* 0x058000400e959fae */ /* 0x0005e2000b901d46 */
[----:B------:R-:W-:Y:S02]  /*db60*/  IADD3 R145, R6, -R9, RZ ;  /* 0x8000000906917210 */ /* 0x000fe40007ffe0ff */
[----:B------:R-:W-:Y:S01]  /*db70*/  SHF.R.S32.HI R40, RZ, 0x4, R141 ;  /* 0x00000004ff287819 */ /* 0x000fe2000001148d */
[----:B------:R2:W-:Y:S01]  /*db80*/  @!P1 LDGSTS.E.BYPASS.LTC128B.128 [R149+0x7800], [R14.64+0x80] ;  /* 0x078000800e959fae */ /* 0x0005e2000b901d46 */
[----:B------:R-:W-:Y:S02]  /*db90*/  @!P0 LEA R12, P1, R7, R160, 0x7 ;  /* 0x000000a0070c8211 */ /* 0x000fe400078238ff */
[----:B-----5:R-:W-:Y:S02]  /*dba0*/  LEA.HI R11, R141, R40, RZ, 0x1 ;  /* 0x000000288d0b7211 */ /* 0x020fe400078f08ff */
[----:B------:R-:W-:-:S02]  /*dbb0*/  @!P0 LEA.HI.X R13, R7, R157, R8, 0x7, P1 ;  /* 0x0000009d070d8211 */ /* 0x000fc400008f3c08 */
[----:B------:R-:W-:Y:S01]  /*dbc0*/  ISETP.GE.AND P1, PT, R158, R5, PT ;  /* 0x000000059e00720c */ /* 0x000fe20003f26270 */
[----:B------:R-:W-:Y:S01]  /*dbd0*/  @!P6 IMAD.MOV.U32 R8, RZ, RZ, c[0x0][0x198] ;  /* 0x00006600ff08e624 */ /* 0x000fe200078e00ff */
[----:B------:R-:W-:Y:S01]  /*dbe0*/  LOP3.LUT R11, R11, 0xfffffffe, RZ, 0xc0, !PT ;  /* 0xfffffffe0b0b7812 */ /* 0x000fe200078ec0ff */
[----:B------:R-:W-:Y:S01]  /*dbf0*/  @!P6 IMAD.MOV.U32 R5, RZ, RZ, c[0x0][0x19c] ;  /* 0x00006700ff05e624 */ /* 0x000fe200078e00ff */
[----:B------:R3:W-:Y:S01]  /*dc00*/  @!P0 LDGSTS.E.BYPASS.LTC128B.128 [R149+0x4000], [R12.64] ;  /* 0x040000000c958fae */ /* 0x0007e2000b901d46 */
[----:B------:R-:W-:Y:S02]  /*dc10*/  SHF.L.U32 R7, R138, 0x6, RZ ;  /* 0x000000068a077819 */ /* 0x000fe400000006ff */
[----:B------:R-:W-:Y:S01]  /*dc20*/  @!P6 IMAD R5, R5, 0xc0, RZ ;  /* 0x000000c00505e824 */ /* 0x000fe200078e02ff */
[----:B-1----:R-:W-:Y:S01]  /*dc30*/  @!P6 MOV R161, R157 ;  /* 0x0000009d00a1e202 */ /* 0x002fe20000000f00 */
[----:B------:R3:W-:Y:S01]  /*dc40*/  @!P0 LDGSTS.E.BYPASS.LTC128B.128 [R149+0x6000], [R12.64+0x40] ;  /* 0x060000400c958fae */ /* 0x0007e2000b901d46 */
[----:B------:R-:W-:Y:S01]  /*dc50*/  IMAD.IADD R40, R40, 0x1, -R11 ;  /* 0x0000000128287824 */ /* 0x000fe200078e0a0b */
[----:B------:R-:W-:-:S02]  /*dc60*/  LOP3.LUT R7, R7, 0xc0, RZ, 0xc0, !PT ;  /* 0x000000c007077812 */ /* 0x000fc400078ec0ff */
[----:B------:R-:W-:Y:S01]  /*dc70*/  @!P6 IMAD.WIDE.U32 R8, R8, 0xc0, R160 ;  /* 0x000000c00808e825 */ /* 0x000fe200078e00a0 */
[----:B------:R3:W-:Y:S01]  /*dc80*/  @!P0 LDGSTS.E.BYPASS.LTC128B.128 [R149+0x8000], [R12.64+0x80] ;  /* 0x080000800c958fae */ /* 0x0007e2000b901d46 */
[----:B------:R-:W-:Y:S02]  /*dc90*/  LEA R145, R40, R145, 0x3 ;  /* 0x0000009128917211 */ /* 0x000fe400078e18ff */
[----:B------:R-:W-:Y:S02]  /*dca0*/  LEA R158, P0, R152, c[0x0][0x170], 0x1 ;  /* 0x00005c00989e7a11 */ /* 0x000fe400078008ff */
[----:B------:R-:W-:Y:S02]  /*dcb0*/  SHF.L.U32 R40, R40, 0x3, RZ ;  /* 0x0000000328287819 */ /* 0x000fe400000006ff */
[----:B--2---:R-:W-:Y:S02]  /*dcc0*/  @!P6 IADD3 R15, R9, R5, RZ ;  /* 0x00000005090fe210 */ /* 0x004fe40007ffe0ff */
[----:B------:R-:W-:-:S02]  /*dcd0*/  @!P6 MOV R14, R8 ;  /* 0x00000008000ee202 */ /* 0x000fc40000000f00 */
[----:B------:R-:W-:Y:S02]  /*dce0*/  SHF.R.S32.HI R0, RZ, 0x1, R0 ;  /* 0x00000001ff007819 */ /* 0x000fe40000011400 */
[----:B------:R-:W-:Y:S01]  /*dcf0*/  SHF.R.S32.HI R41, RZ, 0x1f, R62 ;  /* 0x0000001fff297819 */ /* 0x000fe2000001143e */
[----:B------:R1:W-:Y:S01]  /*dd00*/  @!P6 LDGSTS.E.BYPASS.LTC128B.128 [R149+0x4800], [R14.64] ;  /* 0x048000000e95efae */ /* 0x0003e2000b901d46 */
[----:B------:R-:W-:Y:S01]  /*dd10*/  LEA.HI.X R159, R152, c[0x0][0x174], R56, 0x1, P0 ;  /* 0x00005d00989f7a11 */ /* 0x000fe200000f0c38 */
[----:B------:R-:W-:Y:S01]  /*dd20*/  IMAD.SHL.U32 R9, R0, 0x40, RZ ;  /* 0x0000004000097824 */ /* 0x000fe200078e00ff */
[----:B------:R-:W-:Y:S01]  /*dd30*/  LOP3.LUT R40, R7, 0x8, R40, 0xf8, !PT ;  /* 0x0000000807287812 */ /* 0x000fe200078ef828 */
[----:B------:R1:W-:Y:S01]  /*dd40*/  @!P6 LDGSTS.E.BYPASS.LTC128B.128 [R149+0x6800], [R14.64+0x40] ;  /* 0x068000400e95efae */ /* 0x0003e2000b901d46 */
[----:B------:R-:W-:Y:S02]  /*dd50*/  @!P4 LEA R4, P0, R115, R158, 0x1 ;  /* 0x0000009e7304c211 */ /* 0x000fe400078008ff */
[----:B------:R-:W-:Y:S01]  /*dd60*/  SHF.R.U32.HI R7, RZ, 0x3, R7 ;  /* 0x00000003ff077819 */ /* 0x000fe20000011607 */
[----:B------:R1:W-:Y:S01]  /*dd70*/  @!P6 LDGSTS.E.BYPASS.LTC128B.128 [R149+0x8800], [R14.64+0x80] ;  /* 0x088000800e95efae */ /* 0x0003e2000b901d46 */
[----:B------:R-:W-:-:S02]  /*dd80*/  LEA.HI R41, R41, R62, RZ, 0x5 ;  /* 0x0000003e29297211 */ /* 0x000fc400078f28ff */
[----:B------:R-:W-:Y:S01]  /*dd90*/  @!P3 MOV R6, c[0x0][0x1a0] ;  /* 0x000068000006ba02 */ /* 0x000fe20000000f00 */
[----:B------:R-:W0:Y:S01]  /*dda0*/  LDGDEPBAR ;  /* 0x00000000000079af */ /* 0x000e220000000000 */
[----:B------:R-:W-:Y:S01]  /*ddb0*/  @!P4 LEA.HI.X R5, R115, R159, R114, 0x1, P0 ;  /* 0x0000009f7305c211 */ /* 0x000fe200000f0c72 */
[----:B---3--:R-:W-:Y:S01]  /*ddc0*/  @!P1 IMAD.MOV.U32 R12, RZ, RZ, c[0x0][0x1a0] ;  /* 0x00006800ff0c9624 */ /* 0x008fe200078e00ff */
[----:B------:R-:W-:Y:S02]  /*ddd0*/  LOP3.LUT R40, R40, R7, RZ, 0x3c, !PT ;  /* 0x0000000728287212 */ /* 0x000fe400078e3cff */
[----:B------:R-:W-:Y:S01]  /*dde0*/  @!P3 MOV R7, c[0x0][0x1a4] ;  /* 0x000069000007ba02 */ /* 0x000fe20000000f00 */
[----:B------:R-:W-:Y:S01]  /*ddf0*/  @!P1 IMAD.WIDE.U32 R12, R12, 0xc0, R158 ;  /* 0x000000c00c0c9825 */ /* 0x000fe200078e009e */
[----:B------:R-:W-:Y:S02]  /*de00*/  @!P3 LEA R16, P0, R6, R158, 0x7 ;  /* 0x0000009e0610b211 */ /* 0x000fe400078038ff */
[----:B------:R-:W-:-:S02]  /*de10*/  SHF.R.S32.HI R41, RZ, 0x5, R41 ;  /* 0x00000005ff297819 */ /* 0x000fc40000011429 */
[----:B------:R-:W-:Y:S02]  /*de20*/  LOP3.LUT R42, R42, 0xffffff00, RZ, 0xc0, !PT ;  /* 0xffffff002a2a7812 */ /* 0x000fe400078ec0ff */
[----:B------:R-:W-:Y:S02]  /*de30*/  SHF.L.U32 R8, R143, 0x3, RZ ;  /* 0x000000038f087819 */ /* 0x000fe400000006ff */
[----:B------:R-:W-:Y:S01]  /*de40*/  LOP3.LUT R9, R9, 0xc0, RZ, 0xc0, !PT ;  /* 0x000000c009097812 */ /* 0x000fe200078ec0ff */
[--C-:B------:R-:W-:Y:S01]  /*de50*/  IMAD R119, R3, 0x20, R42.reuse ;  /* 0x0000002003777824 */ /* 0x100fe200078e022a */
[----:B------:R-:W-:Y:S01]  /*de60*/  @!P3 LEA.HI.X R17, R6, R159, R7, 0x7, P0 ;  /* 0x0000009f0611b211 */ /* 0x000fe200000f3c07 */
[----:B------:R-:W-:Y:S01]  /*de70*/  IMAD R6, R41, 0x200, R42 ;  /* 0x0000020029067824 */ /* 0x000fe200078e022a */
[----:B------:R-:W-:Y:S02]  /*de80*/  @!P1 MOV R10, c[0x0][0x1a4] ;  /* 0x00006900000a9a02 */ /* 0x000fe40000000f00 */
[----:B------:R-:W-:-:S02]  /*de90*/  LOP3.LUT R8, R9, 0x8, R8, 0xf8, !PT ;  /* 0x0000000809087812 */ /* 0x000fc400078ef808 */
[----:B------:R-:W-:Y:S01]  /*dea0*/  SHF.R.U32.HI R9, RZ, 0x3, R9 ;  /* 0x00000003ff097819 */ /* 0x000fe20000011609 */
[----:B------:R-:W-:-:S04]  /*deb0*/  DEPBAR.LE SB0, 0x0 ;  /* 0x000080000000791a */ /* 0x000fc80000000000 */
[----:B------:R-:W-:Y:S01]  /*dec0*/  BAR.SYNC.DEFER_BLOCKING 0x0 ;  /* 0x0000000000007b1d */ /* 0x000fe20000010000 */
[----:B------:R-:W-:Y:S01]  /*ded0*/  LEA R7, R3, R6, 0x5 ;  /* 0x0000000603077211 */ /* 0x000fe200078e28ff */
[----:B------:R-:W-:Y:S01]  /*dee0*/  @!P1 IMAD R10, R10, 0xc0, RZ ;  /* 0x000000c00a0a9824 */ /* 0x000fe200078e02ff */
[----:B------:R-:W-:Y:S02]  /*def0*/  LOP3.LUT R8, R8, R9, RZ, 0x3c, !PT ;  /* 0x0000000908087212 */ /* 0x000fe400078e3cff */
[----:B------:R-:W-:Y:S01]  /*df00*/  IADD3 R146, R40, R7, RZ ;  /* 0x0000000728927210 */ /* 0x000fe20007ffe0ff */
[----:B------:R-:W-:Y:S01]  /*df10*/  @!P1 IMAD.IADD R11, R13, 0x1, R10 ;  /* 0x000000010d0b9824 */ /* 0x000fe200078e020a */
[----:B------:R-:W-:Y:S02]  /*df20*/  LEA R145, R145, R8, 0x5 ;  /* 0x0000000891917211 */ /* 0x000fe400078e28ff */
[----:B------:R-:W-:Y:S01]  /*df30*/  @!P1 MOV R10, R12 ;  /* 0x0000000c000a9202 */ /* 0x000fe20000000f00 */
[----:B------:R-:W-:Y:S01]  /*df40*/  IMAD.SHL.U32 R146, R146, 0x2, RZ ;  /* 0x0000000292927824 */ /* 0x000fe200078e00ff */
[----:B------:R-:W-:-:S02]  /*df50*/  SHF.L.U32 R145, R145, 0x1, RZ ;  /* 0x0000000191917819 */ /* 0x000fc400000006ff */
[----:B------:R-:W-:Y:S01]  /*df60*/  LOP3.LUT P0, RZ, R0, 0x2, RZ, 0xc0, !PT ;  /* 0x0000000200ff7812 */ /* 0x000fe2000780c0ff */
[----:B------:R-:W-:Y:S01]  /*df70*/  IMAD R144, R43, 0x2, R146 ;  /* 0x000000022b907824 */ /* 0x000fe200078e0292 */
[----:B------:R-:W-:Y:S02]  /*df80*/  MOV R0, 0x10 ;  /* 0x0000001000007802 */ /* 0x000fe40000000f00 */
[----:B------:R-:W-:Y:S02]  /*df90*/  LEA R41, R41, R64, 0x4 ;  /* 0x0000004029297211 */ /* 0x000fe400078e20ff */
[----:B------:R-:W-:Y:S02]  /*dfa0*/  SEL R0, R0, 0xfffffff0, !P0 ;  /* 0xfffffff000007807 */ /* 0x000fe40004000000 */
[----:B------:R-:W-:Y:S02]  /*dfb0*/  ISETP.GE.AND P0, PT, R57, 0x2, PT ;  /* 0x000000023900780c */ /* 0x000fe40003f06270 */
[----:B------:R-:W-:Y:S01]  /*dfc0*/  LEA R118, R0, R145, 0x1 ;  /* 0x0000009100767211 */ /* 0x000fe200078e08ff */
[----:B------:R-:W-:Y:S01]  /*dfd0*/  @P5 STS [R149+0x9000], RZ ;  /* 0x009000ff95005388 */ /* 0x000fe20000000800 */
[----:B------:R-:W-:-:S03]  /*dfe0*/  IADD3 R119, R40, R119, RZ ;  /* 0x0000007728777210 */ /* 0x000fc60007ffe0ff */
        /* <DEDUP_REMOVED lines=38> */
[----:B-1----:R-:W4:Y:S04]  /*e250*/  LDSM.16.M88.4 R12, [R145+0x3000] ;  /* 0x00300000910c783b */ /* 0x002f280000000200 */
[----:B------:R-:W-:Y:S04]  /*e260*/  LDSM.16.M88.4 R128, [R144] ;  /* 0x000000009080783b */ /* 0x000fe80000000200 */
[----:B------:R-:W-:Y:S04]  /*e270*/  LDSM.16.M88.4 R36, [R118+0x3000] ;  /* 0x003000007624783b */ /* 0x000fe80000000200 */
[----:B------:R-:W1:Y:S04]  /*e280*/  LDSM.16.M88.4 R80, [R145+0x3800] ;  /* 0x003800009150783b */ /* 0x000e680000000200 */
[----:B------:R-:W1:Y:S04]  /*e290*/  LDSM.16.M88.4 R72, [R145+0x3c00] ;  /* 0x003c00009148783b */ /* 0x000e680000000200 */
[----:B------:R-:W1:Y:S04]  /*e2a0*/  LDSM.16.M88.4 R88, [R145+0x3400] ;  /* 0x003400009158783b */ /* 0x000e680000000200 */
[----:B------:R-:W1:Y:S04]  /*e2b0*/  LDSM.16.M88.4 R52, [R145+0x4000] ;  /* 0x004000009134783b */ /* 0x000e680000000200 */
[----:B------:R-:W1:Y:S04]  /*e2c0*/  LDSM.16.M88.4 R44, [R145+0x4400] ;  /* 0x00440000912c783b */ /* 0x000e680000000200 */
[----:B------:R-:W1:Y:S04]  /*e2d0*/  LDSM.16.M88.4 R108, [R145+0x4800] ;  /* 0x00480000916c783b */ /* 0x000e680000000200 */
[----:B--2---:R-:W2:Y:S01]  /*e2e0*/  LDSM.16.M88.4 R8, [R145+0x4c00] ;  /* 0x004c00009108783b */ /* 0x004ea20000000200 */
[C---:B----4-:R-:W-:Y:S03]  /*e2f0*/  HMMA.16816.F32 R16, R100.reuse, R12, RZ ;  /* 0x0000000c6410723c */ /* 0x050fe600000018ff */
[----:B------:R-:W-:Y:S04]  /*e300*/  LDSM.16.M88.4 R96, [R146+0x1000] ;  /* 0x001000009260783b */ /* 0x000fe80000000200 */
[----:B---3--:R-:W3:Y:S01]  /*e310*/  LDSM.16.M88.4 R4, [R145+0x5000] ;  /* 0x005000009104783b */ /* 0x008ee20000000200 */
[C---:B------:R-:W-:Y:S03]  /*e320*/  HMMA.16816.F32 R12, R100.reuse, R14, RZ ;  /* 0x0000000e640c723c */ /* 0x040fe600000018ff */
[----:B------:R-:W4:Y:S04]  /*e330*/  LDSM.16.M88.4 R24, [R118+0x3800] ;  /* 0x003800007618783b */ /* 0x000f280000000200 */
[----:B------:R-:W2:Y:S01]  /*e340*/  LDSM.16.M88.4 R20, [R118+0x3c00] ;  /* 0x003c00007614783b */ /* 0x000ea20000000200 */
[----:B-1----:R-:W-:Y:S03]  /*e350*/  HMMA.16816.F32 R84, R100, R80, RZ ;  /* 0x000000506454723c */ /* 0x002fe600000018ff */
[----:B------:R-:W-:Y:S04]  /*e360*/  LDSM.16.M88.4 R136, [R118+0x5000] ;  /* 0x005000007688783b */ /* 0x000fe80000000200 */
[----:B------:R-:W-:Y:S01]  /*e370*/  LDSM.16.M88.4 R92, [R118+0x4400] ;  /* 0x00440000765c783b */ /* 0x000fe20000000200 */
[----:B------:R-:W-:Y:S03]  /*e380*/  HMMA.16816.F32 R16, R128, R36, R16 ;  /* 0x000000248010723c */ /* 0x000fe60000001810 */
[----:B------:R-:W-:Y:S04]  /*e390*/  LDSM.16.M88.4 R32, [R118+0x3400] ;  /* 0x003400007620783b */ /* 0x000fe80000000200 */
[----:B------:R-:W-:Y:S01]  /*e3a0*/  LDSM.16.M88.4 R124, [R118+0x4800] ;  /* 0x00480000767c783b */ /* 0x000fe20000000200 */
[C---:B------:R-:W-:Y:S03]  /*e3b0*/  HMMA.16816.F32 R76, R100.reuse, R72, RZ ;  /* 0x00000048644c723c */ /* 0x040fe600000018ff */
[----:B------:R-:W-:Y:S04]  /*e3c0*/  LDSM.16.M88.4 R132, [R145+0x5400] ;  /* 0x005400009184783b */ /* 0x000fe80000000200 */
[----:B------:R-:W-:Y:S01]  /*e3d0*/  LDSM.16.M88.4 R120, [R118+0x4c00] ;  /* 0x004c00007678783b */ /* 0x000fe20000000200 */
[C---:B------:R-:W-:Y:S03]  /*e3e0*/  HMMA.16816.F32 R80, R100.reuse, R82, RZ ;  /* 0x000000526450723c */ /* 0x040fe600000018ff */
[----:B------:R-:W0:Y:S05]  /*e3f0*/  LDGDEPBAR ;  /* 0x00000000000079af */ /* 0x000e2a0000000000 */
[----:B------:R-:W-:Y:S08]  /*e400*/  HMMA.16816.F32 R72, R100, R74, RZ ;  /* 0x0000004a6448723c */ /* 0x000ff000000018ff */
        /* <DEDUP_REMOVED lines=13> */
[----:B---3--:R-:W-:Y:S08]  /*e4e0*/  HMMA.16816.F32 R16, R96, R4, R16 ;  /* 0x000000046010723c */ /* 0x008ff00000001810 */
[C---:B----4-:R-:W-:Y:S08]  /*e4f0*/  HMMA.16816.F32 R84, R128.reuse, R24, R84 ;  /* 0x000000188054723c */ /* 0x050ff00000001854 */
[C---:B------:R-:W-:Y:S01]  /*e500*/  HMMA.16816.F32 R80, R128.reuse, R26, R80 ;  /* 0x0000001a8050723c */ /* 0x040fe20000001850 */
[----:B------:R-:W-:Y:S07]  /*e510*/  LDSM.16.M88.4 R24, [R146+0x2000] ;  /* 0x002000009218783b */ /* 0x000fee0000000200 */
[C---:B------:R-:W-:Y:S08]  /*e520*/  HMMA.16816.F32 R76, R128.reuse, R20, R76 ;  /* 0x00000014804c723c */ /* 0x040ff0000000184c */
[----:B------:R-:W-:Y:S01]  /*e530*/  HMMA.16816.F32 R72, R128, R22, R72 ;  /* 0x000000168048723c */ /* 0x000fe20000001848 */
[----:B------:R-:W3:Y:S07]  /*e540*/  LDSM.16.M88.4 R20, [R145+0x7000] ;  /* 0x007000009114783b */ /* 0x000eee0000000200 */
[----:B------:R-:W-:Y:S01]  /*e550*/  HMMA.16816.F32 R12, R96, R6, R12 ;  /* 0x00000006600c723c */ /* 0x000fe2000000180c */
[----:B------:R-:W-:Y:S07]  /*e560*/  LDSM.16.M88.4 R4, [R118+0x7000] ;  /* 0x007000007604783b */ /* 0x000fee0000000200 */
[----:B-1----:R-:W-:Y:S08]  /*e570*/  HMMA.16816.F32 R16, R36, R136, R16 ;  /* 0x000000882410723c */ /* 0x002ff00000001810 */
[C---:B--2---:R-:W-:Y:S08]  /*e580*/  HMMA.16816.F32 R68, R128.reuse, R8, R68 ;  /* 0x000000088044723c */ /* 0x044ff00000001844 */
[----:B------:R-:W-:Y:S01]  /*e590*/  HMMA.16816.F32 R52, R128, R10, R52 ;  /* 0x0000000a8034723c */ /* 0x000fe20000001834 */
[----:B------:R-:W1:Y:S07]  /*e5a0*/  LDSM.16.M88.4 R8, [R144+0x2000] ;  /* 0x002000009008783b */ /* 0x000e6e0000000200 */
[----:B------:R-:W-:Y:S08]  /*e5b0*/  HMMA.16816.F32 R12, R36, R138, R12 ;  /* 0x0000008a240c723c */ /* 0x000ff0000000180c */
[----:B---3--:R-:W-:Y:S08]  /*e5c0*/  HMMA.16816.F32 R16, R24, R20, R16 ;  /* 0x000000141810723c */ /* 0x008ff00000001810 */
[C---:B------:R-:W-:Y:S08]  /*e5d0*/  HMMA.16816.F32 R48, R128.reuse, R92, R48 ;  /* 0x0000005c8030723c */ /* 0x040ff00000001830 */
[C---:B------:R-:W-:Y:S01]  /*e5e0*/  HMMA.16816.F32 R44, R128.reuse, R94, R44 ;  /* 0x0000005e802c723c */ /* 0x040fe2000000182c */
[----:B------:R-:W2:Y:S07]  /*e5f0*/  LDSM.16.M88.4 R92, [R145+0x5800] ;  /* 0x00580000915c783b */ /* 0x000eae0000000200 */
[----:B------:R-:W-:Y:S08]  /*e600*/  HMMA.16816.F32 R28, R128, R32, R28 ;  /* 0x00000020801c723c */ /* 0x000ff0000000181c */
[----:B------:R-:W-:Y:S01]  /*e610*/  HMMA.16816.F32 R12, R24, R22, R12 ;  /* 0x00000016180c723c */ /* 0x000fe2000000180c */
[----:B------:R-:W-:Y:S07]  /*e620*/  LDSM.16.M88.4 R20, [R118+0x5800] ;  /* 0x005800007614783b */ /* 0x000fee0000000200 */
[C---:B------:R-:W-:Y:S01]  /*e630*/  HMMA.16816.F32 R136, R128.reuse, R124, R112 ;  /* 0x0000007c8088723c */ /* 0x040fe20000001870 */
[----:B------:R-:W-:Y:S07]  /*e640*/  LDSM.16.M88.4 R112, [R145+0x7400] ;  /* 0x007400009170783b */ /* 0x000fee0000000200 */
[----:B------:R-:W-:Y:S01]  /*e650*/  HMMA.16816.F32 R108, R128, R126, R108 ;  /* 0x0000007e806c723c */ /* 0x000fe2000000186c */
[----:B------:R-:W3:Y:S07]  /*e660*/  LDSM.16.M88.4 R124, [R145+0x5c00] ;  /* 0x005c0000917c783b */ /* 0x000eee0000000200 */
[----:B-1----:R-:W-:Y:S08]  /*e670*/  HMMA.16816.F32 R16, R8, R4, R16 ;  /* 0x000000040810723c */ /* 0x002ff00000001810 */
[----:B------:R-:W-:Y:S01]  /*e680*/  HMMA.16816.F32 R88, R128, R34, R88 ;  /* 0x000000228058723c */ /* 0x000fe20000001858 */
[----:B------:R-:W1:Y:S07]  /*e690*/  LDSM.16.M88.4 R32, [R118+0x5400] ;  /* 0x005400007620783b */ /* 0x000e6e0000000200 */
[----:B------:R-:W-:Y:S08]  /*e6a0*/  HMMA.16816.F32 R28, R96, R132, R28 ;  /* 0x00000084601c723c */ /* 0x000ff0000000181c */
[----:B------:R-:W-:Y:S01]  /*e6b0*/  HMMA.16816.F32 R12, R8, R6, R12 ;  /* 0x00000006080c723c */ /* 0x000fe2000000180c */
[----:B------:R-:W-:Y:S01]  /*e6c0*/  FMUL.FTZ R0, R16, c[0x0][0x2ec] ;  /* 0x0000bb0010007a20 */ /* 0x000fe20000410000 */
[----:B------:R-:W-:Y:S01]  /*e6d0*/  LDSM.16.M88.4 R4, [R145+0x7800] ;  /* 0x007800009104783b */ /* 0x000fe20000000200 */
[----:B------:R-:W-:-:S02]  /*e6e0*/  FMUL.FTZ R65, R17, c[0x0][0x2ec] ;  /* 0x0000bb0011417a20 */ /* 0x000fc40000410000 */
[----:B------:R-:W-:Y:S02]  /*e6f0*/  FMUL.FTZ R66, R18, c[0x0][0x2ec] ;  /* 0x0000bb0012427a20 */ /* 0x000fe40000410000 */
[----:B------:R-:W-:Y:S01]  /*e700*/  FMUL.FTZ R67, R19, c[0x0][0x2ec] ;  /* 0x0000bb0013437a20 */ /* 0x000fe20000410000 */
[C---:B--2---:R-:W-:Y:S01]  /*e710*/  HMMA.16816.F32 R84, R96.reuse, R92, R84 ;  /* 0x0000005c6054723c */ /* 0x044fe20000001854 */
[----:B------:R-:W2:Y:S01]  /*e720*/  LDSM.16.M88.4 R16, [R118+0x5c00] ;  /* 0x005c00007610783b */ /* 0x000ea20000000200 */
[----:B------:R-:W4:Y:S06]  /*e730*/  MUFU.TANH R0, R0 ;  /* 0x0000000000007308 */ /* 0x000f2c0000002400 */
[C---:B------:R-:W-:Y:S02]  /*e740*/  HMMA.16816.F32 R80, R96.reuse, R94, R80 ;  /* 0x0000005e6050723c */ /* 0x040fe40000001850 */
[----:B------:R-:W1:Y:S06]  /*e750*/  MUFU.TANH R65, R65 ;  /* 0x0000004100417308 */ /* 0x000e6c0000002400 */
[----:B---3--:R-:W-:Y:S01]  /*e760*/  HMMA.16816.F32 R76, R96, R124, R76 ;  /* 0x0000007c604c723c */ /* 0x008fe2000000184c */
[----:B------:R-:W-:Y:S01]  /*e770*/  FMUL.FTZ R12, R12, c[0x0][0x2ec] ;  /* 0x0000bb000c0c7a20 */ /* 0x000fe20000410000 */
[----:B------:R-:W3:Y:S01]  /*e780*/  MUFU.TANH R66, R66 ;  /* 0x0000004200427308 */ /* 0x000ee20000002400 */
[----:B------:R-:W-:-:S02]  /*e790*/  FMUL.FTZ R93, R13, c[0x0][0x2ec] ;  /* 0x0000bb000d5d7a20 */ /* 0x000fc40000410000 */
[----:B------:R-:W-:Y:S02]  /*e7a0*/  FMUL.FTZ R94, R14, c[0x0][0x2ec] ;  /* 0x0000bb000e5e7a20 */ /* 0x000fe40000410000 */
[----:B------:R-:W-:Y:S01]  /*e7b0*/  FMUL.FTZ R95, R15, c[0x0][0x2ec] ;  /* 0x0000bb000f5f7a20 */ /* 0x000fe20000410000 */
[----:B------:R-:W-:Y:S02]  /*e7c0*/  HMMA.16816.F32 R72, R96, R126, R72 ;  /* 0x0000007e6048723c */ /* 0x000fe40000001848 */
[----:B------:R2:W2:Y:S06]  /*e7d0*/  MUFU.TANH R92, R12 ;  /* 0x0000000c005c7308 */ /* 0x0004ac0000002400 */
[----:B-1----:R-:W-:Y:S02]  /*e7e0*/  HMMA.16816.F32 R28, R36, R32, R28 ;  /* 0x00000020241c723c */ /* 0x002fe4000000181c */
[----:B------:R-:W1:Y:S06]  /*e7f0*/  MUFU.TANH R67, R67 ;  /* 0x0000004300437308 */ /* 0x000e6c0000002400 */
[----:B------:R-:W-:Y:S01]  /*e800*/  HMMA.16816.F32 R88, R96, R134, R88 ;  /* 0x000000866058723c */ /* 0x000fe20000001858 */
[----:B--2---:R-:W-:Y:S01]  /*e810*/  LDSM.16.M88.4 R12, [R145+0x7c00] ;  /* 0x007c0000910c783b */ /* 0x004fe20000000200 */
[----:B------:R-:W2:Y:S06]  /*e820*/  MUFU.TANH R93, R93 ;  /* 0x0000005d005d7308 */ /* 0x000eac0000002400 */
[C---:B------:R-:W-:Y:S02]  /*e830*/  HMMA.16816.F32 R84, R36.reuse, R20, R84 ;  /* 0x000000142454723c */ /* 0x040fe40000001854 */
[----:B------:R-:W1:Y:S06]  /*e840*/  MUFU.TANH R94, R94 ;  /* 0x0000005e005e7308 */ /* 0x000e6c0000002400 */
[----:B------:R-:W-:Y:S01]  /*e850*/  HMMA.16816.F32 R80, R36, R22, R80 ;  /* 0x000000162450723c */ /* 0x000fe20000001850 */
[----:B------:R-:W1:Y:S01]  /*e860*/  LDSM.16.M88.4 R20, [R145+0x6000] ;  /* 0x006000009114783b */ /* 0x000e620000000200 */
[----:B------:R-:W1:Y:S06]  /*e870*/  MUFU.TANH R95, R95 ;  /* 0x0000005f005f7308 */ /* 0x000e6c0000002400 */
[C---:B------:R-:W-:Y:S08]  /*e880*/  HMMA.16816.F32 R104, R128.reuse, R120, R104 ;  /* 0x000000788068723c */ /* 0x040ff00000001868 */
[----:B------:R-:W-:Y:S01]  /*e890*/  HMMA.16816.F32 R120, R128, R122, R100 ;  /* 0x0000007a8078723c */ /* 0x000fe20000001864 */
[----:B------:R-:W1:Y:S07]  /*e8a0*/  LDSM.16.M88.4 R100, [R118+0x7400] ;  /* 0x007400007664783b */ /* 0x000e6e0000000200 */
[C---:B------:R-:W-:Y:S08]  /*e8b0*/  HMMA.16816.F32 R76, R36.reuse, R16, R76 ;  /* 0x00000010244c723c */ /* 0x040ff0000000184c */
[----:B------:R-:W-:Y:S01]  /*e8c0*/  HMMA.16816.F32 R72, R36, R18, R72 ;  /* 0x000000122448723c */ /* 0x000fe20000001848 */
[----:B------:R-:W2:Y:S07]  /*e8d0*/  LDSM.16.M88.4 R16, [R145+0x6400] ;  /* 0x006400009110783b */ /* 0x000eae0000000200 */
[----:B------:R-:W-:Y:S08]  /*e8e0*/  HMMA.16816.F32 R28, R24, R112, R28 ;  /* 0x00000070181c723c */ /* 0x000ff0000000181c */
[----:B------:R-:W-:Y:S01]  /*e8f0*/  HMMA.16816.F32 R88, R36, R34, R88 ;  /* 0x000000222458723c */ /* 0x000fe20000001858 */
[----:B------:R-:W2:Y:S07]  /*e900*/  LDSM.16.M88.4 R32, [R118+0x7800] ;  /* 0x007800007620783b */ /* 0x000eae0000000200 */
[C---:B------:R-:W-:Y:S08]  /*e910*/  HMMA.16816.F32 R84, R24.reuse, R4, R84 ;  /* 0x000000041854723c */ /* 0x040ff00000001854 */
[----:B------:R-:W-:Y:S01]  /*e920*/  HMMA.16816.F32 R80, R24, R6, R80 ;  /* 0x000000061850723c */ /* 0x000fe20000001850 */
[----:B------:R-:W2:Y:S07]  /*e930*/  LDSM.16.M88.4 R4, [R118+0x6000] ;  /* 0x006000007604783b */ /* 0x000eae0000000200 */
[----:B-1----:R-:W-:Y:S08]  /*e940*/  HMMA.16816.F32 R68, R96, R20, R68 ;  /* 0x000000146044723c */ /* 0x002ff00000001844 */
[----:B------:R-:W-:Y:S08]  /*e950*/  HMMA.16816.F32 R76, R24, R12, R76 ;  /* 0x0000000c184c723c */ /* 0x000ff0000000184c */
[----:B------:R-:W-:Y:S01]  /*e960*/  HMMA.16816.F32 R52, R96, R22, R52 ;  /* 0x000000166034723c */ /* 0x000fe20000001834 */
[----:B------:R-:W-:Y:S07]  /*e970*/  LDSM.16.M88.4 R20, [R118+0x8000] ;  /* 0x008000007614783b */ /* 0x000fee0000000200 */
[----:B------:R-:W-:Y:S01]  /*e980*/  HMMA.16816.F32 R72, R24, R14, R72 ;  /* 0x0000000e1848723c */ /* 0x000fe20000001848 */
[----:B------:R-:W1:Y:S07]  /*e990*/  LDSM.16.M88.4 R12, [R118+0x6400] ;  /* 0x00640000760c783b */ /* 0x000e6e0000000200 */
[----:B------:R-:W-:Y:S08]  /*e9a0*/  HMMA.16816.F32 R28, R8, R100, R28 ;  /* 0x00000064081c723c */ /* 0x000ff0000000181c */
[----:B------:R-:W-:Y:S08]  /*e9b0*/  HMMA.16816.F32 R88, R24, R114, R88 ;  /* 0x000000721858723c */ /* 0x000ff00000001858 */
[C---:B--2---:R-:W-:Y:S08]  /*e9c0*/  HMMA.16816.F32 R48, R96.reuse, R16, R48 ;  /* 0x000000106030723c */ /* 0x044ff00000001830 */
[----:B------:R-:W-:Y:S01]  /*e9d0*/  HMMA.16816.F32 R44, R96, R18, R44 ;  /* 0x00000012602c723c */ /* 0x000fe2000000182c */
[----:B------:R-:W-:Y:S01]  /*e9e0*/  FMUL.FTZ R28, R28, c[0x0][0x2ec] ;  /* 0x0000bb001c1c7a20 */ /* 0x000fe20000410000 */
[----:B------:R-:W-:Y:S01]  /*e9f0*/  LDSM.16.M88.4 R16, [R118+0x6800] ;  /* 0x006800007610783b */ /* 0x000fe20000000200 */
[----:B------:R-:W-:-:S02]  /*ea00*/  FMUL.FTZ R29, R29, c[0x0][0x2ec] ;  /* 0x0000bb001d1d7a20 */ /* 0x000fc40000410000 */
[----:B------:R-:W2:Y:S03]  /*ea10*/  MUFU.TANH R100, R28 ;  /* 0x0000001c00647308 */ /* 0x000ea60000002400 */
[C---:B------:R-:W-:Y:S05]  /*ea20*/  HMMA.16816.F32 R84, R8.reuse, R32, R84 ;  /* 0x000000200854723c */ /* 0x040fea0000001854 */
[----:B------:R1:W1:Y:S03]  /*ea30*/  MUFU.TANH R101, R29 ;  /* 0x0000001d00657308 */ /* 0x0002660000002400 */
[----:B------:R-:W-:Y:S01]  /*ea40*/  HMMA.16816.F32 R80, R8, R34, R80 ;  /* 0x000000220850723c */ /* 0x000fe20000001850 */
[----:B------:R-:W2:Y:S07]  /*ea50*/  LDSM.16.M88.4 R32, [R145+0x8000] ;  /* 0x008000009120783b */ /* 0x000eae0000000200 */
[C---:B------:R-:W-:Y:S08]  /*ea60*/  HMMA.16816.F32 R68, R36.reuse, R4, R68 ;  /* 0x000000042444723c */ /* 0x040ff00000001844 */
[----:B------:R-:W-:Y:S01]  /*ea70*/  HMMA.16816.F32 R52, R36, R6, R52 ;  /* 0x000000062434723c */ /* 0x000fe20000001834 */
[----:B------:R-:W3:Y:S01]  /*ea80*/  LDSM.16.M88.4 R4, [R145+0x6800] ;  /* 0x006800009104783b */ /* 0x000ee20000000200 */
[----:B------:R-:W-:-:S02]  /*ea90*/  FMUL.FTZ R84, R84, c[0x0][0x2ec] ;  /* 0x0000bb0054547a20 */ /* 0x000fc40000410000 */
[----:B------:R-:W-:Y:S02]  /*eaa0*/  FMUL.FTZ R85, R85, c[0x0][0x2ec] ;  /* 0x0000bb0055557a20 */ /* 0x000fe40000410000 */
[----:B------:R-:W-:Y:S02]  /*eab0*/  FMUL.FTZ R86, R86, c[0x0][0x2ec] ;  /* 0x0000bb0056567a20 */ /* 0x000fe40000410000 */
[----:B------:R-:W-:Y:S01]  /*eac0*/  HMMA.16816.F32 R88, R8, R102, R88 ;  /* 0x000000660858723c */ /* 0x000fe20000001858 */
[----:B------:R-:W-:Y:S01]  /*ead0*/  FMUL.FTZ R87, R87, c[0x0][0x2ec] ;  /* 0x0000bb0057577a20 */ /* 0x000fe20000410000 */
[----:B------:R-:W2:Y:S01]  /*eae0*/  MUFU.TANH R84, R84 ;  /* 0x0000005400547308 */ /* 0x000ea20000002400 */
[----:B------:R-:W-:Y:S02]  /*eaf0*/  FMUL.FTZ R80, R80, c[0x0][0x2ec] ;  /* 0x0000bb0050507a20 */ /* 0x000fe40000410000 */
[----:B------:R-:W-:Y:S02]  /*eb00*/  FMUL.FTZ R81, R81, c[0x0][0x2ec] ;  /* 0x0000bb0051517a20 */ /* 0x000fe40000410000 */
[----:B------:R-:W-:Y:S01]  /*eb10*/  FMUL.FTZ R102, R30, c[0x0][0x2ec] ;  /* 0x0000bb001e667a20 */ /* 0x000fe20000410000 */
[----:B-1----:R-:W-:Y:S01]  /*eb20*/  HMMA.16816.F32 R48, R36, R12, R48 ;  /* 0x0000000c2430723c */ /* 0x002fe20000001830 */
[----:B------:R-:W-:Y:S01]  /*eb30*/  FMUL.FTZ R103, R31, c[0x0][0x2ec] ;  /* 0x0000bb001f677a20 */ /* 0x000fe20000410000 */
[----:B------:R-:W1:Y:S01]  /*eb40*/  MUFU.TANH R85, R85 ;  /* 0x0000005500557308 */ /* 0x000e620000002400 */
[----:B------:R-:W1:Y:S01]  /*eb50*/  LDSM.16.M88.4 R28, [R118+0x7c00] ;  /* 0x007c0000761c783b */ /* 0x000e620000000200 */
[----:B------:R-:W-:-:S02]  /*eb60*/  FMUL.FTZ R82, R82, c[0x0][0x2ec] ;  /* 0x0000bb0052527a20 */ /* 0x000fc40000410000 */
[----:B------:R-:W-:Y:S02]  /*eb70*/  FMUL.FTZ R83, R83, c[0x0][0x2ec] ;  /* 0x0000bb0053537a20 */ /* 0x000fe40000410000 */
[----:B------:R-:W-:Y:S01]  /*eb80*/  HMMA.16816.F32 R44, R36, R14, R44 ;  /* 0x0000000e242c723c */ /* 0x000fe2000000182c */
[----:B------:R-:W4:Y:S01]  /*eb90*/  LDSM.16.M88.4 R12, [R145+0x6c00] ;  /* 0x006c0000910c783b */ /* 0x000f220000000200 */
[----:B------:R-:W1:Y:S06]  /*eba0*/  MUFU.TANH R102, R102 ;  /* 0x0000006600667308 */ /* 0x000e6c0000002400 */
[----:B--2---:R-:W-:Y:S01]  /*ebb0*/  HMMA.16816.F32 R68, R24, R32, R68 ;  /* 0x000000201844723c */ /* 0x004fe20000001844 */
[----:B------:R-:W-:Y:S01]  /*ebc0*/  FMUL.FTZ R88, R88, c[0x0][0x2ec] ;  /* 0x0000bb0058587a20 */ /* 0x000fe20000410000 */
[----:B------:R-:W2:Y:S01]  /*ebd0*/  MUFU.TANH R103, R103 ;  /* 0x0000006700677308 */ /* 0x000ea20000002400 */
[----:B------:R-:W-:-:S02]  /*ebe0*/  FMUL.FTZ R89, R89, c[0x0][0x2ec] ;  /* 0x0000bb0059597a20 */ /* 0x000fc40000410000 */
[----:B------:R-:W-:Y:S02]  /*ebf0*/  FMUL.FTZ R90, R90, c[0x0][0x2ec] ;  /* 0x0000bb005a5a7a20 */ /* 0x000fe40000410000 */
[----:B------:R-:W-:Y:S01]  /*ec00*/  FMUL.FTZ R91, R91, c[0x0][0x2ec] ;  /* 0x0000bb005b5b7a20 */ /* 0x000fe20000410000 */
[----:B------:R-:W-:Y:S01]  /*ec10*/  HMMA.16816.F32 R52, R24, R34, R52 ;  /* 0x000000221834723c */ /* 0x000fe20000001834 */
[----:B------:R-:W-:Y:S01]  /*ec20*/  LDSM.16.M88.4 R32, [R118+0x8400] ;  /* 0x008400007620783b */ /* 0x000fe20000000200 */
[----:B------:R-:W1:Y:S06]  /*ec30*/  MUFU.TANH R88, R88 ;  /* 0x0000005800587308 */ /* 0x000e6c0000002400 */
[C---:B---3--:R-:W-:Y:S02]  /*ec40*/  HMMA.16816.F32 R136, R96.reuse, R4, R136 ;  /* 0x000000046088723c */ /* 0x048fe40000001888 */
[----:B------:R-:W3:Y:S06]  /*ec50*/  MUFU.TANH R89, R89 ;  /* 0x0000005900597308 */ /* 0x000eec0000002400 */
[----:B------:R-:W-:Y:S01]  /*ec60*/  HMMA.16816.F32 R108, R96, R6, R108 ;  /* 0x00000006606c723c */ /* 0x000fe2000000186c */
[----:B------:R-:W2:Y:S01]  /*ec70*/  LDSM.16.M88.4 R4, [R118+0x6c00] ;  /* 0x006c00007604783b */ /* 0x000ea20000000200 */
[----:B------:R-:W2:Y:S06]  /*ec80*/  MUFU.TANH R90, R90 ;  /* 0x0000005a005a7308 */ /* 0x000eac0000002400 */
[C---:B-1----:R-:W-:Y:S02]  /*ec90*/  HMMA.16816.F32 R76, R8.reuse, R28, R76 ;  /* 0x0000001c084c723c */ /* 0x042fe4000000184c */
[----:B------:R-:W1:Y:S06]  /*eca0*/  MUFU.TANH R91, R91 ;  /* 0x0000005b005b7308 */ /* 0x000e6c0000002400 */
[----:B------:R-:W-:Y:S01]  /*ecb0*/  HMMA.16816.F32 R72, R8, R30, R72 ;  /* 0x0000001e0848723c */ /* 0x000fe20000001848 */
[----:B------:R-:W1:Y:S01]  /*ecc0*/  LDSM.16.M88.4 R28, [R145+0x8400] ;  /* 0x00840000911c783b */ /* 0x000e620000000200 */
[----:B------:R-:W1:Y:S06]  /*ecd0*/  MUFU.TANH R86, R86 ;  /* 0x0000005600567308 */ /* 0x000e6c0000002400 */
[C---:B----4-:R-:W-:Y:S02]  /*ece0*/  HMMA.16816.F32 R104, R96.reuse, R12, R104 ;  /* 0x0000000c6068723c */ /* 0x050fe40000001868 */
[----:B------:R-:W4:Y:S06]  /*ecf0*/  MUFU.TANH R87, R87 ;  /* 0x0000005700577308 */ /* 0x000f2c0000002400 */
[----:B------:R-:W-:Y:S01]  /*ed00*/  HMMA.16816.F32 R120, R96, R14, R120 ;  /* 0x0000000e6078723c */ /* 0x000fe20000001878 */
[----:B------:R-:W-:Y:S01]  /*ed10*/  LDSM.16.M88.4 R12, [R118+0x8c00] ;  /* 0x008c0000760c783b */ /* 0x000fe20000000200 */
[----:B------:R-:W-:Y:S01]  /*ed20*/  FMUL.FTZ R195, R77, c[0x0][0x2ec] ;  /* 0x0000bb004dc37a20 */ /* 0x000fe20000410000 */
[----:B------:R-:W1:Y:S01]  /*ed30*/  MUFU.TANH R80, R80 ;  /* 0x0000005000507308 */ /* 0x000e620000002400 */
[----:B------:R-:W-:-:S02]  /*ed40*/  FMUL.FTZ R76, R76, c[0x0][0x2ec] ;  /* 0x0000bb004c4c7a20 */ /* 0x000fc40000410000 */
[----:B------:R-:W-:Y:S02]  /*ed50*/  FMUL.FTZ R77, R78, c[0x0][0x2ec] ;  /* 0x0000bb004e4d7a20 */ /* 0x000fe40000410000 */
[C---:B------:R-:W-:Y:S01]  /*ed60*/  HMMA.16816.F32 R68, R8.reuse, R20, R68 ;  /* 0x000000140844723c */ /* 0x040fe20000001844 */
[----:B------:R-:W-:Y:S02]  /*ed70*/  FMUL.FTZ R72, R72, c[0x0][0x2ec] ;  /* 0x0000bb0048487a20 */ /* 0x000fe40000410000 */
[----:B------:R-:W-:Y:S01]  /*ed80*/  FMUL.FTZ R79, R79, c[0x0][0x2ec] ;  /* 0x0000bb004f4f7a20 */ /* 0x000fe20000410000 */
[----:B------:R-:W1:Y:S01]  /*ed90*/  MUFU.TANH R81, R81 ;  /* 0x0000005100517308 */ /* 0x000e620000002400 */
[----:B------:R-:W-:Y:S02]  /*eda0*/  FMUL.FTZ R73, R73, c[0x0][0x2ec] ;  /* 0x0000bb0049497a20 */ /* 0x000fe40000410000 */
[----:B------:R-:W-:Y:S01]  /*edb0*/  FMUL.FTZ R74, R74, c[0x0][0x2ec] ;  /* 0x0000bb004a4a7a20 */ /* 0x000fe20000410000 */
[----:B------:R-:W-:Y:S01]  /*edc0*/  HMMA.16816.F32 R52, R8, R22, R52 ;  /* 0x000000160834723c */ /* 0x000fe20000001834 */
[----:B------:R-:W3:Y:S01]  /*edd0*/  LDSM.16.M88.4 R20, [R145+0x8800] ;  /* 0x008800009114783b */ /* 0x000ee20000000200 */
[----:B------:R-:W-:-:S02]  /*ede0*/  FMUL.FTZ R75, R75, c[0x0][0x2ec] ;  /* 0x0000bb004b4b7a20 */ /* 0x000fc40000410000 */
[----:B------:R-:W1:Y:S04]  /*edf0*/  MUFU.TANH R82, R82 ;  /* 0x0000005200527308 */ /* 0x000e680000002400 */
[C---:B------:R-:W-:Y:S04]  /*ee00*/  HMMA.16816.F32 R136, R36.reuse, R16, R136 ;  /* 0x000000102488723c */ /* 0x040fe80000001888 */
[----:B------:R-:W1:Y:S04]  /*ee10*/  MUFU.TANH R83, R83 ;  /* 0x0000005300537308 */ /* 0x000e680000002400 */
[----:B------:R-:W-:Y:S01]  /*ee20*/  HMMA.16816.F32 R108, R36, R18, R108 ;  /* 0x00000012246c723c */ /* 0x000fe2000000186c */
[----:B------:R-:W4:Y:S01]  /*ee30*/  LDSM.16.M88.4 R16, [R145+0x8c00] ;  /* 0x008c00009110783b */ /* 0x000f220000000200 */
[----:B------:R-:W-:-:S02]  /*ee40*/  FMUL.FTZ R68, R68, c[0x0][0x2ec] ;  /* 0x0000bb0044447a20 */ /* 0x000fc40000410000 */
[----:B------:R-:W-:Y:S01]  /*ee50*/  FMUL.FTZ R69, R69, c[0x0][0x2ec] ;  /* 0x0000bb0045457a20 */ /* 0x000fe20000410000 */
[----:B------:R-:W1:Y:S01]  /*ee60*/  MUFU.TANH R76, R76 ;  /* 0x0000004c004c7308 */ /* 0x000e620000002400 */
[----:B------:R-:W-:Y:S02]  /*ee70*/  FMUL.FTZ R70, R70, c[0x0][0x2ec] ;  /* 0x0000bb0046467a20 */ /* 0x000fe40000410000 */
[----:B--2---:R-:W-:Y:S01]  /*ee80*/  HMMA.16816.F32 R104, R36, R4, R104 ;  /* 0x000000042468723c */ /* 0x004fe20000001868 */
[----:B------:R-:W-:Y:S02]  /*ee90*/  FMUL.FTZ R53, R53, c[0x0][0x2ec] ;  /* 0x0000bb0035357a20 */ /* 0x000fe40000410000 */
[----:B------:R-:W-:Y:S02]  /*eea0*/  FMUL.FTZ R55, R55, c[0x0][0x2ec] ;  /* 0x0000bb0037377a20 */ /* 0x000fe40000410000 */
[----:B------:R-:W2:Y:S01]  /*eeb0*/  MUFU.TANH R165, R53 ;  /* 0x0000003500a57308 */ /* 0x000ea20000002400 */
[----:B------:R-:W-:-:S02]  /*eec0*/  FMUL.FTZ R71, R71, c[0x0][0x2ec] ;  /* 0x0000bb0047477a20 */ /* 0x000fc40000410000 */
[----:B------:R-:W-:Y:S01]  /*eed0*/  HMMA.16816.F32 R120, R36, R6, R120 ;  /* 0x000000062478723c */ /* 0x000fe20000001878 */
[----:B------:R-:W-:Y:S02]  /*eee0*/  FMUL.FTZ R52, R52, c[0x0][0x2ec] ;  /* 0x0000bb0034347a20 */ /* 0x000fe40000410000 */
[----:B------:R-:W-:Y:S02]  /*eef0*/  FMUL.FTZ R54, R54, c[0x0][0x2ec] ;  /* 0x0000bb0036367a20 */ /* 0x000fe40000410000 */
[----:B------:R2:W2:Y:S03]  /*ef00*/  MUFU.TANH R181, R55 ;  /* 0x0000003700b57308 */ /* 0x0004a60000002400 */
[C---:B-1----:R-:W-:Y:S05]  /*ef10*/  HMMA.16816.F32 R48, R24.reuse, R28, R48 ;  /* 0x0000001c1830723c */ /* 0x042fea0000001830 */
[----:B------:R-:W1:Y:S03]  /*ef20*/  MUFU.TANH R195, R195 ;  /* 0x000000c300c37308 */ /* 0x000e660000002400 */
[----:B------:R-:W-:Y:S01]  /*ef30*/  HMMA.16816.F32 R44, R24, R30, R44 ;  /* 0x0000001e182c723c */ /* 0x000fe2000000182c */
[----:B------:R-:W1:Y:S01]  /*ef40*/  LDSM.16.M88.4 R28, [R118+0x8800] ;  /* 0x00880000761c783b */ /* 0x000e620000000200 */
[----:B------:R-:W-:-:S04]  /*ef50*/  DEPBAR.LE SB0, 0x0 ;  /* 0x000080000000791a */ /* 0x000fc80000000000 */
[----:B------:R-:W1:Y:S02]  /*ef60*/  MUFU.TANH R77, R77 ;  /* 0x0000004d004d7308 */ /* 0x000e640000002400 */
[C---:B---3--:R-:W-:Y:S06]  /*ef70*/  HMMA.16816.F32 R136, R24.reuse, R20, R136 ;  /* 0x000000141888723c */ /* 0x048fec0000001888 */
[----:B------:R-:W3:Y:S02]  /*ef80*/  MUFU.TANH R191, R79 ;  /* 0x0000004f00bf7308 */ /* 0x000ee40000002400 */
[C---:B------:R-:W-:Y:S06]  /*ef90*/  HMMA.16816.F32 R108, R24.reuse, R22, R108 ;  /* 0x00000016186c723c */ /* 0x040fec000000186c */
[----:B------:R-:W1:Y:S02]  /*efa0*/  MUFU.TANH R72, R72 ;  /* 0x0000004800487308 */ /* 0x000e640000002400 */
[C---:B----4-:R-:W-:Y:S06]  /*efb0*/  HMMA.16816.F32 R104, R24.reuse, R16, R104 ;  /* 0x000000101868723c */ /* 0x050fec0000001868 */
[----:B------:R-:W4:Y:S01]  /*efc0*/  MUFU.TANH R193, R73 ;  /* 0x0000004900c17308 */ /* 0x000f220000002400 */
[----:B------:R-:W-:Y:S01]  /*efd0*/  SHF.L.U32 R17, R62, 0x1, RZ ;  /* 0x000000013e117819 */ /* 0x000fe200000006ff */
[----:B------:R-:W-:Y:S03]  /*efe0*/  HMMA.16816.F32 R120, R24, R18, R120 ;  /* 0x000000121878723c */ /* 0x000fe60000001878 */
[----:B------:R-:W-:-:S03]  /*eff0*/  LOP3.LUT R17, R17, 0x6, RZ, 0xc0, !PT ;  /* 0x0000000611117812 */ /* 0x000fc600078ec0ff */
[----:B------:R-:W1:Y:S02]  /*f000*/  MUFU.TANH R133, R74 ;  /* 0x0000004a00857308 */ /* 0x000e640000002400 */
[C---:B------:R-:W-:Y:S06]  /*f010*/  HMMA.16816.F32 R48, R8.reuse, R32, R48 ;  /* 0x000000200830723c */ /* 0x040fec0000001830 */
[----:B------:R-:W2:Y:S02]  /*f020*/  MUFU.TANH R189, R75 ;  /* 0x0000004b00bd7308 */ /* 0x000ea40000002400 */
[C---:B------:R-:W-:Y:S06]  /*f030*/  HMMA.16816.F32 R44, R8.reuse, R34, R44 ;  /* 0x00000022082c723c */ /* 0x040fec000000182c */
[----:B------:R-:W2:Y:S02]  /*f040*/  MUFU.TANH R143, R68 ;  /* 0x00000044008f7308 */ /* 0x000ea40000002400 */
[C---:B-1----:R-:W-:Y:S06]  /*f050*/  HMMA.16816.F32 R136, R8.reuse, R28, R136 ;  /* 0x0000001c0888723c */ /* 0x042fec0000001888 */
[----:B------:R-:W1:Y:S02]  /*f060*/  MUFU.TANH R187, R69 ;  /* 0x0000004500bb7308 */ /* 0x000e640000002400 */
        /* <DEDUP_REMOVED lines=10> */
[----:B------:R1:W1:Y:S01]  /*f110*/  MUFU.TANH R163, R51 ;  /* 0x0000003300a37308 */ /* 0x0002620000002400 */
[----:B------:R-:W-:Y:S01]  /*f120*/  FMUL.FTZ R46, R46, c[0x0][0x2ec] ;  /* 0x0000bb002e2e7a20 */ /* 0x000fe20000410000 */
[----:B------:R-:W-:Y:S01]  /*f130*/  HMMA.16816.F32 R120, R8, R14, R120 ;  /* 0x0000000e0878723c */ /* 0x000fe20000001878 */
[----:B------:R-:W-:-:S02]  /*f140*/  FMUL.FTZ R137, R137, c[0x0][0x2ec] ;  /* 0x0000bb0089897a20 */ /* 0x000fc40000410000 */
[----:B------:R-:W-:Y:S02]  /*f150*/  FMUL.FTZ R129, R138, c[0x0][0x2ec] ;  /* 0x0000bb008a817a20 */ /* 0x000fe40000410000 */
[----:B------:R-:W-:Y:S01]  /*f160*/  FMUL.FTZ R127, R139, c[0x0][0x2ec] ;  /* 0x0000bb008b7f7a20 */ /* 0x000fe20000410000 */
[----:B------:R1:W1:Y:S01]  /*f170*/  MUFU.TANH R179, R70 ;  /* 0x0000004600b37308 */ /* 0x0002620000002400 */
[----:B------:R-:W-:Y:S01]  /*f180*/  SHF.R.S32.HI R10, RZ, 0x1f, R63 ;  /* 0x0000001fff0a7819 */ /* 0x000fe2000001143f */
[----:B------:R-:W-:Y:S02]  /*f190*/  FMUL.FTZ R5, R111, c[0x0][0x2ec] ;  /* 0x0000bb006f057a20 */ /* 0x000fe40000410000 */
[----:B------:R-:W-:Y:S01]  /*f1a0*/  FMUL.FTZ R136, R136, c[0x0][0x2ec] ;  /* 0x0000bb0088887a20 */ /* 0x000fe20000410000 */
[----:B------:R-:W-:Y:S01]  /*f1b0*/  LEA.HI R10, R10, R63, RZ, 0x2 ;  /* 0x0000003f0a0a7211 */ /* 0x000fe200078f10ff */
[----:B------:R-:W-:Y:S02]  /*f1c0*/  FMUL.FTZ R108, R108, c[0x0][0x2ec] ;  /* 0x0000bb006c6c7a20 */ /* 0x000fe40000410000 */
[----:B------:R-:W-:Y:S01]  /*f1d0*/  FMUL.FTZ R109, R109, c[0x0][0x2ec] ;  /* 0x0000bb006d6d7a20 */ /* 0x000fe20000410000 */
[----:B------:R-:W-:Y:S01]  /*f1e0*/  SHF.R.S32.HI R162, RZ, 0x2, R10 ;  /* 0x00000002ffa27819 */ /* 0x000fe2000001140a */
[----:B------:R-:W-:Y:S01]  /*f1f0*/  FMUL.FTZ R8, R104, c[0x0][0x2ec] ;  /* 0x0000bb0068087a20 */ /* 0x000fe20000410000 */
[----:B------:R3:W3:Y:S01]  /*f200*/  MUFU.TANH R183, R71 ;  /* 0x0000004700b77308 */ /* 0x0006e20000002400 */
[----:B------:R-:W-:Y:S01]  /*f210*/  FMUL.FTZ R6, R105, c[0x0][0x2ec] ;  /* 0x0000bb0069067a20 */ /* 0x000fe20000410000 */
[----:B------:R-:W-:Y:S01]  /*f220*/  IADD3 R12, R41, 0x1, R162 ;  /* 0x00000001290c7810 */ /* 0x000fe20007ffe0a2 */
[----:B--2---:R-:W-:-:S02]  /*f230*/  FMUL.FTZ R55, R106, c[0x0][0x2ec] ;  /* 0x0000bb006a377a20 */ /* 0x004fc40000410000 */
[----:B------:R-:W-:Y:S01]  /*f240*/  FMUL.FTZ R53, R107, c[0x0][0x2ec] ;  /* 0x0000bb006b357a20 */ /* 0x000fe20000410000 */
[----:B------:R-:W-:Y:S01]  /*f250*/  IADD3 R12, R61, R12, -R147 ;  /* 0x0000000c3d0c7210 */ /* 0x000fe20007ffe893 */
[----:B------:R-:W-:Y:S01]  /*f260*/  FMUL.FTZ R10, R121, c[0x0][0x2ec] ;  /* 0x0000bb00790a7a20 */ /* 0x000fe20000410000 */
[----:B------:R2:W2:Y:S01]  /*f270*/  MUFU.TANH R185, R52 ;  /* 0x0000003400b97308 */ /* 0x0004a20000002400 */
[----:B-1----:R-:W-:Y:S01]  /*f280*/  FMUL.FTZ R51, R122, c[0x0][0x2ec] ;  /* 0x0000bb007a337a20 */ /* 0x002fe20000410000 */
[----:B------:R-:W-:Y:S01]  /*f290*/  IADD3 R12, R12, c[0x0][0x2e8], RZ ;  /* 0x0000ba000c0c7a10 */ /* 0x000fe20007ffe0ff */
[----:B------:R-:W-:Y:S02]  /*f2a0*/  FMUL.FTZ R49, R123, c[0x0][0x2ec] ;  /* 0x0000bb007b317a20 */ /* 0x000fe40000410000 */
[----:B------:R-:W-:Y:S01]  /*f2b0*/  FMUL.FTZ R110, R110, c[0x0][0x2ec] ;  /* 0x0000bb006e6e7a20 */ /* 0x000fe20000410000 */
[----:B------:R-:W-:Y:S01]  /*f2c0*/  IADD3 R14, R12, 0x8, RZ ;  /* 0x000000080c0e7810 */ /* 0x000fe20007ffe0ff */
[----:B------:R-:W-:Y:S01]  /*f2d0*/  FMUL.FTZ R120, R120, c[0x0][0x2ec] ;  /* 0x0000bb0078787a20 */ /* 0x000fe20000410000 */
[----:B------:R1:W1:Y:S01]  /*f2e0*/  MUFU.TANH R173, R54 ;  /* 0x0000003600ad7308 */ /* 0x0002620000002400 */
[----:B------:R-:W-:-:S02]  /*f2f0*/  IMNMX R3, R12, R61, PT ;  /* 0x0000003d0c037217 */ /* 0x000fc40003800200 */
[----:B------:R-:W-:-:S05]  /*f300*/  IMNMX R117, R14, R61, PT ;  /* 0x0000003d0e757217 */ /* 0x000fca0003800200 */
[----:B------:R1:W1:Y:S08]  /*f310*/  MUFU.TANH R177, R48 ;  /* 0x0000003000b17308 */ /* 0x0002700000002400 */
[----:B------:R1:W1:Y:S08]  /*f320*/  MUFU.TANH R167, R50 ;  /* 0x0000003200a77308 */ /* 0x0002700000002400 */
[----:B------:R1:W1:Y:S08]  /*f330*/  MUFU.TANH R171, R44 ;  /* 0x0000002c00ab7308 */ /* 0x0002700000002400 */
[----:B------:R1:W1:Y:S08]  /*f340*/  MUFU.TANH R169, R45 ;  /* 0x0000002d00a97308 */ /* 0x0002700000002400 */
[----:B------:R1:W1:Y:S08]  /*f350*/  MUFU.TANH R161, R46 ;  /* 0x0000002e00a17308 */ /* 0x0002700000002400 */
[----:B------:R-:W1:Y:S08]  /*f360*/  MUFU.TANH R4, R4 ;  /* 0x0000000400047308 */ /* 0x000e700000002400 */
[----:B------:R1:W1:Y:S08]  /*f370*/  MUFU.TANH R141, R136 ;  /* 0x00000088008d7308 */ /* 0x0002700000002400 */
[----:B------:R-:W1:Y:S08]  /*f380*/  MUFU.TANH R137, R137 ;  /* 0x0000008900897308 */ /* 0x000e700000002400 */
[----:B------:R-:W1:Y:S08]  /*f390*/  MUFU.TANH R129, R129 ;  /* 0x0000008100817308 */ /* 0x000e700000002400 */
[----:B------:R-:W1:Y:S08]  /*f3a0*/  MUFU.TANH R127, R127 ;  /* 0x0000007f007f7308 */ /* 0x000e700000002400 */
[----:B------:R1:W1:Y:S08]  /*f3b0*/  MUFU.TANH R135, R108 ;  /* 0x0000006c00877308 */ /* 0x0002700000002400 */
[----:B------:R1:W1:Y:S08]  /*f3c0*/  MUFU.TANH R131, R109 ;  /* 0x0000006d00837308 */ /* 0x0002700000002400 */
[----:B------:R1:W1:Y:S08]  /*f3d0*/  MUFU.TANH R125, R110 ;  /* 0x0000006e007d7308 */ /* 0x0002700000002400 */
[----:B------:R-:W1:Y:S08]  /*f3e0*/  MUFU.TANH R5, R5 ;  /* 0x0000000500057308 */ /* 0x000e700000002400 */
[----:B------:R-:W1:Y:S08]  /*f3f0*/  MUFU.TANH R8, R8 ;  /* 0x0000000800087308 */ /* 0x000e700000002400 */
[----:B------:R-:W1:Y:S08]  /*f400*/  MUFU.TANH R6, R6 ;  /* 0x0000000600067308 */ /* 0x000e700000002400 */
[----:B------:R-:W1:Y:S08]  /*f410*/  MUFU.TANH R55, R55 ;  /* 0x0000003700377308 */ /* 0x000e700000002400 */
[----:B------:R-:W1:Y:S08]  /*f420*/  MUFU.TANH R53, R53 ;  /* 0x0000003500357308 */ /* 0x000e700000002400 */
[----:B------:R1:W1:Y:S08]  /*f430*/  MUFU.TANH R63, R120 ;  /* 0x00000078003f7308 */ /* 0x0002700000002400 */
[----:B------:R-:W1:Y:S08]  /*f440*/  MUFU.TANH R10, R10 ;  /* 0x0000000a000a7308 */ /* 0x000e700000002400 */
[----:B------:R-:W1:Y:S08]  /*f450*/  MUFU.TANH R51, R51 ;  /* 0x0000003300337308 */ /* 0x000e700000002400 */
[----:B------:R-:W1:Y:S01]  /*f460*/  MUFU.TANH R49, R49 ;  /* 0x0000003100317308 */ /* 0x000e620000002400 */
[----:B------:R-:W-:Y:S06]  /*f470*/  BAR.SYNC.DEFER_BLOCKING 0x0 ;  /* 0x0000000000007b1d */ /* 0x000fec0000010000 */
[----:B------:R-:W-:Y:S05]  /*f480*/  @!P0 BRA `(.L_x_2129) ;  /* 0x0000068000008947 */ /* 0x000fea0003800000 */
[----:B--234-:R-:W-:Y:S05]  /*f490*/  @!P2 BRA `(.L_x_2130) ;  /* 0x000003a00000a947 */ /* 0x01cfea0003800000 */
[----:B------:R-:W-:Y:S02]  /*f4a0*/  IABS R7, c[0x0][0x2d0] ;  /* 0x0000b40000077a13 */ /* 0x000fe40000000000 */
[----:B------:R-:W-:-:S02]  /*f4b0*/  IADD3 R15, R2, -0x80, RZ ;  /* 0xffffff80020f7810 */ /* 0x000fc40007ffe0ff */
[----:B------:R-:W2:Y:S01]  /*f4c0*/  I2F.RP R13, R7 ;  /* 0x00000007000d7306 */ /* 0x000ea20000209400 */
[----:B------:R-:W-:Y:S02]  /*f4d0*/  IABS R11, R2 ;  /* 0x00000002000b7213 */ /* 0x000fe40000000000 */
[----:B------:R-:W-:Y:S02]  /*f4e0*/  IABS R9, R15 ;  /* 0x0000000f00097213 */ /* 0x000fe40000000000 */
[----:B------:R-:W-:-:S03]  /*f4f0*/  LOP3.LUT R15, R15, c[0x0][0x2d0], RZ, 0x3c, !PT ;  /* 0x0000b4000f0f7a12 */ /* 0x000fc600078e3cff */
        /* <DEDUP_REMOVED lines=25> */
[----:B------:R-:W-:-:S03]  /*f690*/  ISETP.NE.AND P3, PT, RZ, c[0x0][0x2d0], PT ;  /* 0x0000b400ff007a0c */ /* 0x000fc60003f65270 */
[----:B------:R-:W-:Y:S02]  /*f6a0*/  @P5 IADD3 R13, R13, 0x1, RZ ;  /* 0x000000010d0d5810 */ /* 0x000fe40007ffe0ff */
[----:B------:R-:W-:-:S04]  /*f6b0*/  @P6 IADD3 R16, R16, 0x1, RZ ;  /* 0x0000000110106810 */ /* 0x000fc80007ffe0ff */
        /* <DEDUP_REMOVED lines=8> */
[----:B------:R-:W-:Y:S01]  /*f740*/  MOV R12, c[0x0][0x2d0] ;  /* 0x0000b400000c7a02 */ /* 0x000fe20000000f00 */
[----:B------:R-:W-:-:S04]  /*f750*/  IMAD.IADD R7, R7, 0x1, -R9 ;  /* 0x0000000107077824 */ /* 0x000fc800078e0a09 */
        /* <DEDUP_REMOVED lines=14> */
.L_x_2130:
[----:B------:R-:W-:-:S05]  /*f840*/  IMAD.MOV.U32 R7, RZ, RZ, c[0x0][0x198] ;  /* 0x00006600ff077624 */ /* 0x000fca00078e00ff */
[----:B------:R-:W-:-:S04]  /*f850*/  LEA R7, -R7, RZ, 0x7 ;  /* 0x000000ff07077211 */ /* 0x000fc800078e39ff */
[----:B------:R-:W-:Y:S02]  /*f860*/  SHF.R.S32.HI R12, RZ, 0x1f, R7 ;  /* 0x0000001fff0c7819 */ /* 0x000fe40000011407 */
.L_x_2131:
[----:B------:R-:W-:Y:S01]  /*f870*/  IADD3 R60, P3, P1, R154, R7, R60 ;  /* 0x000000079a3c7210 */ /* 0x000fe2000797e03c */
[----:B------:R-:W-:Y:S01]  /*f880*/  ULDC.64 UR4, c[0x0][0x198] ;  /* 0x0000660000047ab9 */ /* 0x000fe20000000a00 */
[C---:B------:R-:W-:Y:S01]  /*f890*/  IADD3 R154, P4, R7.reuse, R154, RZ ;  /* 0x0000009a079a7210 */ /* 0x040fe20007f9e0ff */
[----:B------:R-:W-:Y:S01]  /*f8a0*/  USHF.L.U32 UR9, UR4, 0x6, URZ ;  /* 0x0000000604097899 */ /* 0x000fe2000800063f */
[----:B------:R-:W-:Y:S01]  /*f8b0*/  IADD3.X R59, R58, R12, R59, P3, P1 ;  /* 0x0000000c3a3b7210 */ /* 0x000fe20001fe243b */
[----:B------:R-:W-:Y:S01]  /*f8c0*/  UMOV UR8, 0x6 ;  /* 0x0000000600087882 */ /* 0x000fe20000000000 */
[----:B------:R-:W-:Y:S01]  /*f8d0*/  LEA R18, P3, R154, c[0x0][0x168], 0x1 ;  /* 0x00005a009a127a11 */ /* 0x000fe200078608ff */
[----:B------:R-:W-:Y:S01]  /*f8e0*/  IMAD.X R9, R12, 0x1, R58, P4 ;  /* 0x000000010c097824 */ /* 0x000fe200020e063a */
[----:B------:R-:W-:Y:S01]  /*f8f0*/  LEA R160, P5, R7, R160, 0x1 ;  /* 0x000000a007a07211 */ /* 0x000fe200078a08ff */
[----:B------:R-:W-:Y:S01]  /*f900*/  USHF.L.U64.HI UR5, UR4, UR8, UR5 ;  /* 0x0000000804057299 */ /* 0x000fe20008010205 */
[----:B------:R-:W-:-:S02]  /*f910*/  LEA R14, P1, R60, c[0x0][0x168], 0x1 ;  /* 0x00005a003c0e7a11 */ /* 0x000fc400078208ff */
[----:B------:R-:W-:Y:S01]  /*f920*/  LEA.HI.X R19, R154, c[0x0][0x16c], R9, 0x1, P3 ;  /* 0x00005b009a137a11 */ /* 0x000fe200018f0c09 */
[----:B------:R-:W-:Y:S01]  /*f930*/  IMAD.MOV.U32 R28, RZ, RZ, R160 ;  /* 0x000000ffff1c7224 */ /* 0x000fe200078e00a0 */
[----:B------:R-:W-:Y:S02]  /*f940*/  LEA.HI.X R157, R7, R157, R12, 0x1, P5 ;  /* 0x0000009d079d7211 */ /* 0x000fe400028f0c0c */
[----:B------:R-:W-:Y:S02]  /*f950*/  IADD3 R20, P3, R160, UR9, RZ ;  /* 0x00000009a0147c10 */ /* 0x000fe4000ff7e0ff */
[----:B------:R-:W-:Y:S01]  /*f960*/  LEA.HI.X R15, R60, c[0x0][0x16c], R59, 0x1, P1 ;  /* 0x00005b003c0f7a11 */ /* 0x000fe200008f0c3b */
[----:B------:R-:W-:Y:S01]  /*f970*/  IMAD.MOV.U32 R29, RZ, RZ, R157 ;  /* 0x000000ffff1d7224 */ /* 0x000fe200078e009d */
[----:B------:R-:W-:Y:S02]  /*f980*/  IADD3.X R21, R157, UR5, RZ, P3, !PT ;  /* 0x000000059d157c10 */ /* 0x000fe40009ffe4ff */
[----:B------:R-:W-:-:S02]  /*f990*/  IADD3 R24, P3, R20, UR9, RZ ;  /* 0x0000000914187c10 */ /* 0x000fc4000ff7e0ff */
[----:B------:R-:W-:Y:S01]  /*f9a0*/  IADD3 R12, P1, R14, UR9, RZ ;  /* 0x000000090e0c7c10 */ /* 0x000fe2000ff3e0ff */
[----:B------:R-:W-:Y:S01]  /*f9b0*/  @!PT LDS RZ, [RZ] ;  /* 0x00000000fffff984 */ /* 0x000fe20000000800 */
[----:B------:R-:W-:Y:S01]  /*f9c0*/  @!PT LDS RZ, [RZ] ;  /* 0x00000000fffff984 */ /* 0x000fe20000000800 */
[----:B------:R-:W-:Y:S01]  /*f9d0*/  @!PT LDS RZ, [RZ] ;  /* 0x00000000fffff984 */ /* 0x000fe20000000800 */
[----:B------:R2:W-:Y:S01]  /*f9e0*/  LDGSTS.E.BYPASS.LTC128B.128 [R149+0x3000], [R28.64] ;  /* 0x030000001c957fae */ /* 0x0005e2000b901d46 */
[----:B------:R-:W-:Y:S02]  /*f9f0*/  IADD3.X R25, R21, UR5, RZ, P3, !PT ;  /* 0x0000000515197c10 */ /* 0x000fe40009ffe4ff */
[----:B------:R-:W-:Y:S01]  /*fa00*/  IADD3.X R13, R15, UR5, RZ, P1, !PT ;  /* 0x000000050f0d7c10 */ /* 0x000fe20008ffe4ff */
[----:B------:R2:W-:Y:S01]  /*fa10*/  LDGSTS.E.BYPASS.LTC128B.128 [R149+0x5000], [R18.64+0x40] ;  /* 0x0500004012957fae */ /* 0x0005e2000b901d46 */
[----:B------:R-:W-:Y:S02]  /*fa20*/  IADD3 R22, P3, R24, UR9, RZ ;  /* 0x0000000918167c10 */ /* 0x000fe4000ff7e0ff */
[----:B------:R-:W-:Y:S01]  /*fa30*/  IADD3 R26, P1, R12, UR9, RZ ;  /* 0x000000090c1a7c10 */ /* 0x000fe2000ff3e0ff */
[----:B------:R2:W-:Y:S01]  /*fa40*/  LDGSTS.E.BYPASS.LTC128B.128 [R149+0x7000], [R18.64+0x80] ;  /* 0x0700008012957fae */ /* 0x0005e2000b901d46 */
[----:B------:R-:W-:-:S02]  /*fa50*/  IADD3.X R23, R25, UR5, RZ, P3, !PT ;  /* 0x0000000519177c10 */ /* 0x000fc40009ffe4ff */
[----:B------:R-:W-:Y:S01]  /*fa60*/  IADD3.X R27, R13, UR5, RZ, P1, !PT ;  /* 0x000000050d1b7c10 */ /* 0x000fe20008ffe4ff */
        /* <DEDUP_REMOVED lines=10> */
.L_x_2129:
[----:B--234-:R-:W-:Y:S02]  /*fb10*/  IMAD.IADD R2, R2, 0x1, R17 ;  /* 0x0000000102027824 */ /* 0x01cfe400078e0211 */
[----:B------:R-:W-:-:S03]  /*fb20*/  IMAD.SHL.U32 R119, R119, 0x2, RZ ;  /* 0x0000000277777824 */ /* 0x000fc600078e00ff */
[C---:B------:R-:W-:Y:S01]  /*fb30*/  IADD3 R14, R2.reuse, 0x1, RZ ;  /* 0x00000001020e7810 */ /* 0x040fe20007ffe0ff */
[----:B------:R-:W-:Y:S01]  /*fb40*/  IMAD R116, R43, 0x2, R119 ;  /* 0x000000022b747824 */ /* 0x000fe200078e0277 */
[----:B------:R-:W-:Y:S01]  /*fb50*/  IADD3 R12, R2, 0x8, RZ ;  /* 0x00000008020c7810 */ /* 0x000fe20007ffe0ff */
[----:B-1----:R-:W-:Y:S01]  /*fb60*/  LDSM.16.MT88.4 R108, [R119+0x9000] ;  /* 0x00900000776c783b */ /* 0x002fe20000004200 */
[C---:B------:R-:W-:Y:S02]  /*fb70*/  ISETP.GE.AND P3, PT, R14.reuse, R3, PT ;  /* 0x000000030e00720c */ /* 0x040fe40003f66270 */
[----:B------:R-:W-:Y:S02]  /*fb80*/  ISETP.GE.AND P1, PT, R14, R117, PT ;  /* 0x000000750e00720c */ /* 0x000fe40003f26270 */
        /* <DEDUP_REMOVED lines=8> */
[----:B------:R-:W-:Y:S02]  /*fc10*/  ISETP.GE.AND P3, PT, R14, R117, PT ;  /* 0x000000750e00720c */ /* 0x000fe40003f66270 */
        /* <DEDUP_REMOVED lines=8> */
[C---:B------:R-:W-:Y:S02]  /*fca0*/  ISETP.GE.AND P4, PT, R14.reuse, R3, PT ;  /* 0x000000030e00720c */ /* 0x040fe40003f86270 */
        /* <DEDUP_REMOVED lines=8> */
[----:B------:R-:W-:Y:S01]  /*fd30*/  FSEL R7, R88, -INF , !P3 ;  /* 0xff80000058077808 */ /* 0x000fe20005800000 */
[----:B------:R-:W-:Y:S01]  /*fd40*/  LDSM.16.MT88.4 R100, [R116+0x9000] ;  /* 0x009000007464783b */ /* 0x000fe20000004200 */
[C---:B------:R-:W-:Y:S02]  /*fd50*/  ISETP.GE.AND P6, PT, R14.reuse, R3, PT ;  /* 0x000000030e00720c */ /* 0x040fe40003fc6270 */
[----:B------:R-:W-:Y:S02]  /*fd60*/  ISETP.GE.AND P4, PT, R14, R117, PT ;  /* 0x000000750e00720c */ /* 0x000fe40003f86270 */
[C---:B------:R-:W-:Y:S02]  /*fd70*/  ISETP.GE.AND P5, PT, R12.reuse, R3, PT ;  /* 0x000000030c00720c */ /* 0x040fe40003fa6270 */
[----:B------:R-:W-:Y:S02]  /*fd80*/  ISETP.GE.AND P3, PT, R12, R117, PT ;  /* 0x000000750c00720c */ /* 0x000fe40003f66270 */
[----:B------:R-:W-:-:S02]  /*fd90*/  IADD3 R14, R2, 0x21, RZ ;  /* 0x00000021020e7810 */ /* 0x000fc40007ffe0ff */
[----:B------:R-:W-:Y:S02]  /*fda0*/  IADD3 R12, R2, 0x28, RZ ;  /* 0x00000028020c7810 */ /* 0x000fe40007ffe0ff */
        /* <DEDUP_REMOVED lines=10> */
[----:B------:R-:W-:-:S02]  /*fe50*/  ISETP.GE.AND P6, PT, R12, R3, PT ;  /* 0x000000030c00720c */ /* 0x000fc40003fc6270 */
[----:B------:R-:W-:Y:S02]  /*fe60*/  ISETP.GE.AND P4, PT, R12, R117, PT ;  /* 0x000000750c00720c */ /* 0x000fe40003f86270 */
[----:B------:R-:W-:Y:S02]  /*fe70*/  ISETP.GE.AND P1, PT, R14, R3, PT ;  /* 0x000000030e00720c */ /* 0x000fe40003f26270 */
[C---:B------:R-:W-:Y:S02]  /*fe80*/  IADD3 R12, R2.reuse, 0x38, RZ ;  /* 0x00000038020c7810 */ /* 0x040fe40007ffe0ff */
[----:B------:R-:W-:Y:S02]  /*fe90*/  IADD3 R14, R2, 0x29, RZ ;  /* 0x00000029020e7810 */ /* 0x000fe40007ffe0ff */
[----:B------:R-:W-:Y:S02]  /*fea0*/  FSEL R29, R76, -INF , !P6 ;  /* 0xff8000004c1d7808 */ /* 0x000fe40007000000 */
[----:B------:R-:W-:-:S02]  /*feb0*/  FSEL R31, R86, -INF , !P3 ;  /* 0xff800000561f7808 */ /* 0x000fc40005800000 */
[----:B------:R-:W-:Y:S02]  /*fec0*/  FSEL R203, R85, -INF , !P1 ;  /* 0xff80000055cb7808 */ /* 0x000fe40004800000 */
[----:B------:R-:W-:Y:S01]  /*fed0*/  ISETP.GE.AND P6, PT, R12, R117, PT ;  /* 0x000000750c00720c */ /* 0x000fe20003fc6270 */
[----:B------:R-:W-:Y:S01]  /*fee0*/  LDSM.16.MT88.4 R84, [R116+0xb000] ;  /* 0x00b000007454783b */ /* 0x000fe20000004200 */
[C---:B------:R-:W-:Y:S02]  /*fef0*/  ISETP.GE.AND P3, PT, R14.reuse, R3, PT ;  /* 0x000000030e00720c */ /* 0x040fe40003f66270 */
[----:B------:R-:W-:Y:S02]  /*ff00*/  ISETP.GE.AND P1, PT, R14, R117, PT ;  /* 0x000000750e00720c */ /* 0x000fe40003f26270 */
[----:B------:R-:W-:Y:S02]  /*ff10*/  IADD3 R14, R2, 0x31, RZ ;  /* 0x00000031020e7810 */ /* 0x000fe40007ffe0ff */
[----:B------:R-:W-:-:S02]  /*ff20*/  FSEL R133, R133, -INF , !P6 ;  /* 0xff80000085857808 */ /* 0x000fc40007000000 */
[----:B------:R-:W-:Y:S02]  /*ff30*/  FSEL R201, R81, -INF , !P3 ;  /* 0xff80000051c97808 */ /* 0x000fe40005800000 */
[----:B------:R-:W-:Y:S02]  /*ff40*/  FSEL R199, R83, -INF , !P1 ;  /* 0xff80000053c77808 */ /* 0x000fe40004800000 */
[----:B------:R-:W-:Y:S02]  /*ff50*/  ISETP.GE.AND P6, PT, R2, R3, PT ;  /* 0x000000030200720c */ /* 0x000fe40003fc6270 */
[----:B------:R-:W-:Y:S02]  /*ff60*/  ISETP.GE.AND P3, PT, R14, R117, PT ;  /* 0x000000750e00720c */ /* 0x000fe40003f66270 */
[----:B------:R-:W-:Y:S02]  /*ff70*/  ISETP.GE.AND P1, PT, R12, R3, PT ;  /* 0x000000030c00720c */ /* 0x000fe40003f26270 */
[----:B------:R-:W-:-:S02]  /*ff80*/  IADD3 R12, R2, 0x40, RZ ;  /* 0x00000040020c7810 */ /* 0x000fc40007ffe0ff */
[----:B------:R-:W-:Y:S02]  /*ff90*/  FSEL R0, R0, -INF , !P6 ;  /* 0xff80000000007808 */ /* 0x000fe40007000000 */
[----:B------:R-:W-:Y:S02]  /*ffa0*/  FSEL R191, R191, -INF , !P3 ;  /* 0xff800000bfbf7808 */ /* 0x000fe40005800000 */
[----:B------:R-:W-:Y:S02]  /*ffb0*/  FSEL R25, R72, -INF , !P1 ;  /* 0xff80000048197808 */ /* 0x000fe40004800000 */
[C---:B------:R-:W-:Y:S02]  /*ffc0*/  ISETP.GE.AND P3, PT, R12.reuse, R3, PT ;  /* 0x000000030c00720c */ /* 0x040fe40003f66270 */
[----:B------:R-:W-:Y:S02]  /*ffd0*/  ISETP.GE.AND P1, PT, R12, R117, PT ;  /* 0x000000750c00720c */ /* 0x000fe40003f26270 */
[----:B------:R-:W-:-:S02]  /*ffe0*/  FSEL R197, R82, -INF , !P5 ;  /* 0xff80000052c57808 */ /* 0x000fc40006800000 */
[----:B------:R-:W-:Y:S02]  /*fff0*/  IADD3 R12, R2, 0x48, RZ ;  /* 0x00000048020c7810 */ /* 0x000fe40007ffe0ff */
[----:B------:R-:W-:Y:S02]  /*10000*/  ISETP.GE.AND P5, PT, R14, R3, PT ;  /* 0x000000030e00720c */ /* 0x000fe40003fa6270 */
[----:B------:R-:W-:Y:S02]  /*10010*/  FMNMX.FTZ R16, R0, R35, !PT ;  /* 0x0000002300107209 */ /* 0x000fe40007810000 */
[----:B------:R-:W-:Y:S02]  /*10020*/  IADD3 R14, R2, 0x39, RZ ;  /* 0x00000039020e7810 */ /* 0x000fe40007ffe0ff */
[----:B------:R-:W-:Y:S02]  /*10030*/  FSEL R143, R143, -INF , !P3 ;  /* 0xff8000008f8f7808 */ /* 0x000fe40005800000 */
[----:B------:R-:W-:-:S02]  /*10040*/  ISETP.GE.AND P6, PT, R12, R3, PT ;  /* 0x000000030c00720c */ /* 0x000fc40003fc6270 */
[----:B------:R-:W-:Y:S02]  /*10050*/  ISETP.GE.AND P3, PT, R12, R117, PT ;  /* 0x000000750c00720c */ /* 0x000fe40003f66270 */
[----:B------:R-:W-:Y:S02]  /*10060*/  FSEL R139, R77, -INF , !P4 ;  /* 0xff8000004d8b7808 */ /* 0x000fe40006000000 */
[----:B------:R-:W-:Y:S01]  /*10070*/  FSEL R195, R195, -INF , !P5 ;  /* 0xff800000c3c37808 */ /* 0x000fe20006800000 */
[----:B------:R-:W-:Y:S01]  /*10080*/  LDSM.16.MT88.4 R76, [R119+0xd000] ;  /* 0x00d00000774c783b */ /* 0x000fe20000004200 */
[----:B------:R-:W-:Y:S02]  /*10090*/  FMNMX.FTZ R12, R23, R16, !PT ;  /* 0x00000010170c7209 */ /* 0x000fe40007810000 */
[C---:B------:R-:W-:Y:S02]  /*100a0*/  ISETP.GE.AND P4, PT, R14.reuse, R3, PT ;  /* 0x000000030e00720c */ /* 0x040fe40003f86270 */
[----:B------:R-:W-:-:S02]  /*100b0*/  ISETP.GE.AND P5, PT, R14, R117, PT ;  /* 0x000000750e00720c */ /* 0x000fc40003fa6270 */
[----:B------:R-:W-:Y:S02]  /*100c0*/  IADD3 R14, R2, 0x41, RZ ;  /* 0x00000041020e7810 */ /* 0x000fe40007ffe0ff */
[----:B------:R-:W-:Y:S02]  /*100d0*/  FMNMX.FTZ R12, R93, R12, !PT ;  /* 0x0000000c5d0c7209 */ /* 0x000fe40007810000 */
[----:B------:R-:W-:Y:S02]  /*100e0*/  FSEL R189, R189, -INF , !P5 ;  /* 0xff800000bdbd7808 */ /* 0x000fe40006800000 */
[----:B------:R-:W-:Y:S02]  /*100f0*/  ISETP.GE.AND P5, PT, R14, R117, PT ;  /* 0x000000750e00720c */ /* 0x000fe40003fa6270 */
[----:B------:R-:W-:Y:S02]  /*10100*/  FMNMX.FTZ R16, R17, R12, !PT ;  /* 0x0000000c11107209 */ /* 0x000fe40007810000 */
[----:B------:R-:W-:-:S02]  /*10110*/  FSEL R183, R183, -INF , !P5 ;  /* 0xff800000b7b77808 */ /* 0x000fc40006800000 */
[----:B------:R-:W-:Y:S02]  /*10120*/  ISETP.GE.AND P5, PT, R2, R117, PT ;  /* 0x000000750200720c */ /* 0x000fe40003fa6270 */
[----:B------:R-:W-:Y:S02]  /*10130*/  FMNMX.FTZ R16, R11, R16, !PT ;  /* 0x000000100b107209 */ /* 0x000fe40007810000 */
[----:B------:R-:W-:Y:S02]  /*10140*/  FSEL R66, R66, -INF , !P5 ;  /* 0xff80000042427808 */ /* 0x000fe40006800000 */
        /* <DEDUP_REMOVED lines=19> */
[----:B------:R-:W-:Y:S02]  /*10280*/  ISETP.GE.AND P4, PT, R14, R3, PT ;  /* 0x000000030e00720c */ /* 0x000fe40003f86270 */
[----:B------:R-:W-:-:S02]  /*10290*/  FMNMX.FTZ R20, R193, R20, !PT ;  /* 0x00000014c1147209 */ /* 0x000fc40007810000 */
[----:B------:R-:W-:Y:S02]  /*102a0*/  IADD3 R14, R2, 0x49, RZ ;  /* 0x00000049020e7810 */ /* 0x000fe40007ffe0ff */
[----:B------:R-:W-:Y:S02]  /*102b0*/  FMNMX.FTZ R18, R197, R18, !PT ;  /* 0x00000012c5127209 */ /* 0x000fe40007810000 */
[----:B------:R-:W-:Y:S02]  /*102c0*/  FSEL R187, R187, -INF , !P4 ;  /* 0xff800000bbbb7808 */ /* 0x000fe40006000000 */
[----:B------:R-:W-:Y:S02]  /*102d0*/  FMNMX.FTZ R20, R143, R20, !PT ;  /* 0x000000148f147209 */ /* 0x000fe40007810000 */
[----:B------:R-:W-:Y:S02]  /*102e0*/  FSEL R179, R179, -INF , !P1 ;  /* 0xff800000b3b37808 */ /* 0x000fe40004800000 */
[----:B------:R-:W-:-:S02]  /*102f0*/  ISETP.GE.AND P1, PT, R14, R3, PT ;  /* 0x000000030e00720c */ /* 0x000fc40003f26270 */
[----:B------:R-:W-:Y:S02]  /*10300*/  ISETP.GE.AND P4, PT, R14, R117, PT ;  /* 0x000000750e00720c */ /* 0x000fe40003f86270 */
[C---:B------:R-:W-:Y:S02]  /*10310*/  IADD3 R14, R2.reuse, 0x50, RZ ;  /* 0x00000050020e7810 */ /* 0x040fe40007ffe0ff */
[----:B------:R-:W-:Y:S02]  /*10320*/  IADD3 R12, R2, 0x51, RZ ;  /* 0x00000051020c7810 */ /* 0x000fe40007ffe0ff */
[----:B------:R-:W-:Y:S02]  /*10330*/  FMNMX.FTZ R18, R199, R18, !PT ;  /* 0x00000012c7127209 */ /* 0x000fe40007810000 */
[----:B------:R-:W-:Y:S02]  /*10340*/  FSEL R185, R185, -INF , !P6 ;  /* 0xff800000b9b97808 */ /* 0x000fe40007000000 */
[----:B------:R-:W-:-:S02]  /*10350*/  FMNMX.FTZ R20, R187, R20, !PT ;  /* 0x00000014bb147209 */ /* 0x000fc40007810000 */
[----:B------:R-:W-:Y:S02]  /*10360*/  FSEL R165, R165, -INF , !P1 ;  /* 0xff800000a5a57808 */ /* 0x000fe40004800000 */
        /* <DEDUP_REMOVED lines=8> */
[----:B------:R-:W-:Y:S02]  /*103f0*/  FSEL R177, R177, -INF , !P6 ;  /* 0xff800000b1b17808 */ /* 0x000fe40007000000 */
[----:B------:R-:W-:Y:S02]  /*10400*/  FMNMX.FTZ R18, R191, R18, !PT ;  /* 0x00000012bf127209 */ /* 0x000fe40007810000 */
[----:B------:R-:W-:-:S02]  /*10410*/  ISETP.GE.AND P3, PT, R14, R117, PT ;  /* 0x000000750e00720c */ /* 0x000fc40003f66270 */
[C---:B------:R-:W-:Y:S02]  /*10420*/  ISETP.GE.AND P4, PT, R12.reuse, R3, PT ;  /* 0x000000030c00720c */ /* 0x040fe40003f86270 */
[----:B------:R-:W-:Y:S02]  /*10430*/  ISETP.GE.AND P6, PT, R12, R117, PT ;  /* 0x000000750c00720c */ /* 0x000fe40003fc6270 */
[----:B------:R-:W-:Y:S02]  /*10440*/  FMNMX.FTZ R20, R165, R20, !PT ;  /* 0x00000014a5147209 */ /* 0x000fe40007810000 */
[----:B------:R-:W-:Y:S02]  /*10450*/  IADD3 R12, R2, 0x59, RZ ;  /* 0x00000059020c7810 */ /* 0x000fe40007ffe0ff */
[----:B------:R-:W-:Y:S02]  /*10460*/  FMNMX.FTZ R18, R133, R18, !PT ;  /* 0x0000001285127209 */ /* 0x000fe40007810000 */
[----:B------:R-:W-:-:S02]  /*10470*/  FSEL R167, R167, -INF , !P3 ;  /* 0xff800000a7a77808 */ /* 0x000fc40005800000 */
[----:B------:R-:W-:Y:S02]  /*10480*/  FSEL R175, R175, -INF , !P5 ;  /* 0xff800000afaf7808 */ /* 0x000fe40006800000 */
[----:B------:R-:W-:Y:S02]  /*10490*/  FMNMX.FTZ R20, R177, R20, !PT ;  /* 0x00000014b1147209 */ /* 0x000fe40007810000 */
[C---:B------:R-:W-:Y:S02]  /*104a0*/  ISETP.GE.AND P3, PT, R12.reuse, R3, PT ;  /* 0x000000030c00720c */ /* 0x040fe40003f66270 */
[----:B------:R-:W-:Y:S02]  /*104b0*/  ISETP.GE.AND P5, PT, R12, R117, PT ;  /* 0x000000750c00720c */ /* 0x000fe40003fa6270 */
[----:B------:R-:W-:Y:S02]  /*104c0*/  IADD3 R12, R2, 0x60, RZ ;  /* 0x00000060020c7810 */ /* 0x000fe40007ffe0ff */
[----:B------:R-:W-:-:S02]  /*104d0*/  FMNMX.FTZ R18, R189, R18, !PT ;  /* 0x00000012bd127209 */ /* 0x000fc40007810000 */
[----:B------:R-:W-:Y:S02]  /*104e0*/  FSEL R171, R171, -INF , !P4 ;  /* 0xff800000abab7808 */ /* 0x000fe40006000000 */
[----:B------:R-:W-:Y:S02]  /*104f0*/  FMNMX.FTZ R20, R175, R20, !PT ;  /* 0x00000014af147209 */ /* 0x000fe40007810000 */
[----:B------:R-:W-:Y:S02]  /*10500*/  FSEL R163, R163, -INF , !P1 ;  /* 0xff800000a3a37808 */ /* 0x000fe40004800000 */
[C---:B------:R-:W-:Y:S02]  /*10510*/  ISETP.GE.AND P1, PT, R12.reuse, R3, PT ;  /* 0x000000030c00720c */ /* 0x040fe40003f26270 */
[----:B------:R-:W-:Y:S02]  /*10520*/  ISETP.GE.AND P4, PT, R12, R117, PT ;  /* 0x000000750c00720c */ /* 0x000fe40003f86270 */
[----:B------:R-:W-:-:S02]  /*10530*/  IADD3 R12, R2, 0x61, RZ ;  /* 0x00000061020c7810 */ /* 0x000fc40007ffe0ff */
[----:B------:R-:W-:Y:S02]  /*10540*/  FMNMX.FTZ R18, R179, R18, !PT ;  /* 0x00000012b3127209 */ /* 0x000fe40007810000 */
[----:B------:R-:W-:Y:S02]  /*10550*/  FSEL R169, R169, -INF , !P3 ;  /* 0xff800000a9a97808 */ /* 0x000fe40005800000 */
        /* <DEDUP_REMOVED lines=12> */
[----:B------:R-:W-:Y:S02]  /*10620*/  FSEL R137, R137, -INF , !P6 ;  /* 0xff80000089897808 */ /* 0x000fe40007000000 */
[----:B------:R-:W-:Y:S02]  /*10630*/  FMNMX.FTZ R20, R141, R20, !PT ;  /* 0x000000148d147209 */ /* 0x000fe40007810000 */
[----:B------:R-:W-:Y:S02]  /*10640*/  IADD3 R14, R2, 0x70, RZ ;  /* 0x00000070020e7810 */ /* 0x000fe40007ffe0ff */
[----:B------:R-:W-:-:S02]  /*10650*/  FSEL R129, R129, -INF , !P4 ;  /* 0xff80000081817808 */ /* 0x000fc40006000000 */
[----:B------:R-:W-:Y:S02]  /*10660*/  FMNMX.FTZ R18, R181, R18, !PT ;  /* 0x00000012b5127209 */ /* 0x000fe40007810000 */
[----:B------:R-:W-:Y:S02]  /*10670*/  ISETP.GE.AND P4, PT, R16, R3, PT ;  /* 0x000000031000720c */ /* 0x000fe40003f86270 */
[----:B------:R-:W-:Y:S02]  /*10680*/  FSEL R135, R135, -INF , !P5 ;  /* 0xff80000087877808 */ /* 0x000fe40006800000 */
[----:B------:R-:W-:Y:S02]  /*10690*/  FMNMX.FTZ R20, R137, R20, !PT ;  /* 0x0000001489147209 */ /* 0x000fe40007810000 */
[----:B------:R-:W-:Y:S02]  /*106a0*/  ISETP.GE.AND P1, PT, R12, R117, PT ;  /* 0x000000750c00720c */ /* 0x000fe40003f26270 */
[----:B------:R-:W-:-:S02]  /*106b0*/  IADD3 R12, R2, 0x71, RZ ;  /* 0x00000071020c7810 */ /* 0x000fc40007ffe0ff */
[-C--:B------:R-:W-:Y:S02]  /*106c0*/  ISETP.GE.AND P5, PT, R14, R3.reuse, PT ;  /* 0x000000030e00720c */ /* 0x080fe40003fa6270 */
[----:B------:R-:W-:Y:S02]  /*106d0*/  FMNMX.FTZ R18, R167, R18, !PT ;  /* 0x00000012a7127209 */ /* 0x000fe40007810000 */
[----:B------:R-:W-:Y:S02]  /*106e0*/  FSEL R131, R131, -INF , !P4 ;  /* 0xff80000083837808 */ /* 0x000fe40006000000 */
[----:B------:R-:W-:Y:S02]  /*106f0*/  FMNMX.FTZ R20, R135, R20, !PT ;  /* 0x0000001487147209 */ /* 0x000fe40007810000 */
[----:B------:R-:W-:Y:S02]  /*10700*/  ISETP.GE.AND P4, PT, R12, R3, PT ;  /* 0x000000030c00720c */ /* 0x000fe40003f86270 */
[----:B------:R-:W-:-:S02]  /*10710*/  FSEL R67, R8, -INF , !P5 ;  /* 0xff80000008437808 */ /* 0x000fc40006800000 */
[----:B------:R-:W-:Y:S02]  /*10720*/  FMNMX.FTZ R18, R163, R18, !PT ;  /* 0x00000012a3127209 */ /* 0x000fe40007810000 */
[----:B------:R-:W-:Y:S02]  /*10730*/  IADD3 R4, R2, 0x78, RZ ;  /* 0x0000007802047810 */ /* 0x000fe40007ffe0ff */
[----:B------:R-:W-:Y:S02]  /*10740*/  FMNMX.FTZ R8, R131, R20, !PT ;  /* 0x0000001483087209 */ /* 0x000fe40007810000 */
[----:B------:R-:W-:Y:S02]  /*10750*/  FSEL R65, R6, -INF , !P4 ;  /* 0xff80000006417808 */ /* 0x000fe40006000000 */
[----:B------:R-:W-:Y:S02]  /*10760*/  FMNMX.FTZ R6, R161, R18, !PT ;  /* 0x00000012a1067209 */ /* 0x000fe40007810000 */
[----:B------:R-:W-:-:S02]  /*10770*/  IADD3 R2, R2, 0x79, RZ ;  /* 0x0000007902027810 */ /* 0x000fc40007ffe0ff */
[-C--:B------:R-:W-:Y:S02]  /*10780*/  ISETP.GE.AND P5, PT, R4, R3.reuse, PT ;  /* 0x000000030400720c */ /* 0x080fe40003fa6270 */
[----:B------:R-:W-:Y:S02]  /*10790*/  FMNMX.FTZ R8, R67, R8, !PT ;  /* 0x0000000843087209 */ /* 0x000fe40007810000 */
        /* <DEDUP_REMOVED lines=8> */
[----:B------:R-:W-:Y:S02]  /*10820*/  FMNMX.FTZ R10, R127, R6, !PT ;  /* 0x000000067f0a7209 */ /* 0x000fe40007810000 */
[----:B------:R-:W-:-:S02]  /*10830*/  ISETP.GE.AND P3, PT, R16, R117, PT ;  /* 0x000000751000720c */ /* 0x000fc40003f66270 */
[----:B------:R-:W-:Y:S02]  /*10840*/  FMNMX.FTZ R6, R61, R8, !PT ;  /* 0x000000083d067209 */ /* 0x000fe40007810000 */
[----:B------:R-:W-:Y:S02]  /*10850*/  FSEL R125, R125, -INF , !P1 ;  /* 0xff8000007d7d7808 */ /* 0x000fe40004800000 */
[----:B------:R-:W-:Y:S02]  /*10860*/  FSEL R123, R5, -INF , !P3 ;  /* 0xff800000057b7808 */ /* 0x000fe40005800000 */
[-C--:B------:R-:W-:Y:S01]  /*10870*/  ISETP.GE.AND P1, PT, R14, R117.reuse, PT ;  /* 0x000000750e00720c */ /* 0x080fe20003f26270 */
[----:B------:R-:W1:Y:S01]  /*10880*/  SHFL.BFLY PT, R5, R6, 0x2, 0x1f ;  /* 0x0c401f0006057f89 */ /* 0x000e6200000e0000 */
[----:B------:R-:W-:Y:S02]  /*10890*/  FMNMX.FTZ R10, R125, R10, !PT ;  /* 0x0000000a7d0a7209 */ /* 0x000fe40007810000 */
[----:B------:R-:W-:-:S02]  /*108a0*/  ISETP.GE.AND P3, PT, R12, R117, PT ;  /* 0x000000750c00720c */ /* 0x000fc40003f66270 */
[----:B------:R-:W-:Y:S02]  /*108b0*/  FSEL R55, R55, -INF , !P1 ;  /* 0xff80000037377808 */ /* 0x000fe40004800000 */
[----:B------:R-:W-:Y:S02]  /*108c0*/  FMNMX.FTZ R10, R123, R10, !PT ;  /* 0x0000000a7b0a7209 */ /* 0x000fe40007810000 */
[-C--:B------:R-:W-:Y:S02]  /*108d0*/  ISETP.GE.AND P1, PT, R4, R117.reuse, PT ;  /* 0x000000750400720c */ /* 0x080fe40003f26270 */
        /* <DEDUP_REMOVED lines=27> */
[--C-:B------:R-:W-:Y:S01]  /*10a90*/  FFMA.FTZ R37, R37, c[0x0][0x23c], -R52.reuse ;  /* 0x00008f0025257a23 */ /* 0x100fe20000010834 */
[----:B-1----:R-:W-:Y:S01]  /*10aa0*/  FMNMX.FTZ R0, R5, R4, !PT ;  /* 0x0000000405007209 */ /* 0x002fe20007810000 */
[--C-:B------:R-:W-:Y:S01]  /*10ab0*/  FFMA.FTZ R32, R203, c[0x0][0x23c], -R52.reuse ;  /* 0x00008f00cb207a23 */ /* 0x100fe20000010834 */
[----:B------:R-:W-:Y:S01]  /*10ac0*/  LDSM.16.MT88.4 R4, [R116+0xd000] ;  /* 0x00d000007404783b */ /* 0x000fe20000004200 */
        /* <DEDUP_REMOVED lines=17> */
[----:B------:R-:W2:Y:S01]  /*10be0*/  LDSM.16.MT88.4 R92, [R119+0xb000] ;  /* 0x00b00000775c783b */ /* 0x000ea20000004200 */
[----:B------:R-:W-:-:S02]  /*10bf0*/  FFMA.FTZ R39, R15, c[0x0][0x23c], -R46 ;  /* 0x00008f000f277a23 */ /* 0x000fc4000001082e */
[--C-:B------:R-:W-:Y:S01]  /*10c00*/  FFMA.FTZ R38, R13, c[0x0][0x23c], -R46.reuse ;  /* 0x00008f000d267a23 */ /* 0x100fe2000001082e */
[----:B------:R-:W3:Y:S01]  /*10c10*/  LDSM.16.MT88.4 R8, [R119+0x9400] ;  /* 0x009400007708783b */ /* 0x000ee20000004200 */
[--C-:B------:R-:W-:Y:S01]  /*10c20*/  FFMA.FTZ R35, R91, c[0x0][0x23c], -R46.reuse ;  /* 0x00008f005b237a23 */ /* 0x100fe2000001082e */
[----:B------:R-:W4:Y:S01]  /*10c30*/  MUFU.EX2 R54, R54 ;  /* 0x0000003600367308 */ /* 0x000f220000000800 */
[----:B-1----:R-:W-:Y:S01]  /*10c40*/  F2FP.PACK_AB R70, R45, R48 ;  /* 0x000000302d46723e */ /* 0x002fe200000000ff */
[----:B------:R-:W1:Y:S01]  /*10c50*/  LDSM.16.MT88.4 R12, [R116+0xb400] ;  /* 0x00b40000740c783b */ /* 0x000e620000004200 */
[--C-:B------:R-:W-:Y:S02]  /*10c60*/  FFMA.FTZ R34, R31, c[0x0][0x23c], -R46.reuse ;  /* 0x00008f001f227a23 */ /* 0x100fe4000001082e */
[--C-:B------:R-:W-:Y:S01]  /*10c70*/  FFMA.FTZ R31, R27, c[0x0][0x23c], -R46.reuse ;  /* 0x00008f001b1f7a23 */ /* 0x100fe2000001082e */
[----:B------:R-:W5:Y:S01]  /*10c80*/  LDSM.16.MT88.4 R16, [R119+0xb400] ;  /* 0x00b400007710783b */ /* 0x000f620000004200 */
[--C-:B------:R-:W-:Y:S01]  /*10c90*/  FFMA.FTZ R30, R197, c[0x0][0x23c], -R46.reuse ;  /* 0x00008f00c51e7a23 */ /* 0x100fe2000001082e */
[----:B------:R-:W-:Y:S01]  /*10ca0*/  MUFU.EX2 R47, R47 ;  /* 0x0000002f002f7308 */ /* 0x000fe20000000800 */
[----:B------:R-:W-:-:S02]  /*10cb0*/  FFMA.FTZ R27, R199, c[0x0][0x23c], -R46 ;  /* 0x00008f00c71b7a23 */ /* 0x000fc4000001082e */
[--C-:B------:R-:W-:Y:S02]  /*10cc0*/  FFMA.FTZ R25, R25, c[0x0][0x23c], -R52.reuse ;  /* 0x00008f0019197a23 */ /* 0x100fe40000010834 */
[----:B------:R-:W-:Y:S02]  /*10cd0*/  FFMA.FTZ R24, R193, c[0x0][0x23c], -R52 ;  /* 0x00008f00c1187a23 */ /* 0x000fe40000010834 */
[--C-:B------:R-:W-:Y:S01]  /*10ce0*/  FFMA.FTZ R139, R139, c[0x0][0x23c], -R46.reuse ;  /* 0x00008f008b8b7a23 */ /* 0x100fe2000001082e */
[----:B------:R-:W2:Y:S01]  /*10cf0*/  MUFU.EX2 R42, R42 ;  /* 0x0000002a002a7308 */ /* 0x000ea20000000800 */
[----:B----4-:R-:W-:Y:S01]  /*10d00*/  F2FP.PACK_AB R69, R54, R121 ;  /* 0x000000793645723e */ /* 0x010fe200000000ff */
[--C-:B------:R-:W-:Y:S02]  /*10d10*/  FFMA.FTZ R60, R191, c[0x0][0x23c], -R46.reuse ;  /* 0x00008f00bf3c7a23 */ /* 0x100fe4000001082e */
[--C-:B------:R-:W-:Y:S02]  /*10d20*/  FFMA.FTZ R133, R133, c[0x0][0x23c], -R46.reuse ;  /* 0x00008f0085857a23 */ /* 0x100fe4000001082e */
[----:B------:R-:W-:-:S02]  /*10d30*/  FFMA.FTZ R58, R189, c[0x0][0x23c], -R46 ;  /* 0x00008f00bd3a7a23 */ /* 0x000fc4000001082e */
[----:B------:R-:W4:Y:S01]  /*10d40*/  MUFU.EX2 R44, R44 ;  /* 0x0000002c002c7308 */ /* 0x000f220000000800 */
[--C-:B------:R-:W-:Y:S02]  /*10d50*/  FFMA.FTZ R143, R143, c[0x0][0x23c], -R52.reuse ;  /* 0x00008f008f8f7a23 */ /* 0x100fe40000010834 */
[--C-:B------:R-:W-:Y:S02]  /*10d60*/  FFMA.FTZ R62, R187, c[0x0][0x23c], -R52.reuse ;  /* 0x00008f00bb3e7a23 */ /* 0x100fe40000010834 */
[--C-:B------:R-:W-:Y:S02]  /*10d70*/  FFMA.FTZ R64, R185, c[0x0][0x23c], -R52.reuse ;  /* 0x00008f00b9407a23 */ /* 0x100fe40000010834 */
[----:B------:R-:W-:Y:S01]  /*10d80*/  FFMA.FTZ R165, R165, c[0x0][0x23c], -R52 ;  /* 0x00008f00a5a57a23 */ /* 0x000fe20000010834 */
[----:B--2---:R-:W-:Y:S01]  /*10d90*/  F2FP.PACK_AB R71, R42, R47 ;  /* 0x0000002f2a47723e */ /* 0x004fe200000000ff */
        /* <DEDUP_REMOVED lines=36> */
[----:B------:R-:W1:Y:S01]  /*10fe0*/  MUFU.EX2 R35, R35 ;  /* 0x0000002300237308 */ /* 0x000e620000000800 */
[----:B------:R-:W-:-:S02]  /*10ff0*/  FADD.FTZ R45, R45, R48 ;  /* 0x000000302d2d7221 */ /* 0x000fc40000010000 */
[----:B------:R-:W-:Y:S02]  /*11000*/  FADD.FTZ R47, R42, R47 ;  /* 0x0000002f2a2f7221 */ /* 0x000fe40000010000 */
[----:B----4-:R-:W-:Y:S01]  /*11010*/  FADD.FTZ R42, R44, R45 ;  /* 0x0000002d2c2a7221 */ /* 0x010fe20000010000 */
[C---:B------:R-:W-:Y:S01]  /*11020*/  HMMA.16816.F32 R80, R68.reuse, R76, RZ ;  /* 0x0000004c4450723c */ /* 0x040fe200000018ff */
[----:B------:R-:W-:Y:S01]  /*11030*/  FFMA.FTZ R155, R61, c[0x0][0x23c], -R52 ;  /* 0x00008f003d9b7a23 */ /* 0x000fe20000010834 */
[----:B------:R-:W-:Y:S01]  /*11040*/  MUFU.EX2 R37, R37 ;  /* 0x0000002500257308 */ /* 0x000fe20000000800 */
[----:B--2---:R-:W-:Y:S02]  /*11050*/  FADD.FTZ R42, R43, R42 ;  /* 0x0000002a2b2a7221 */ /* 0x004fe40000010000 */
[--C-:B------:R-:W-:Y:S02]  /*11060*/  FFMA.FTZ R50, R53, c[0x0][0x23c], -R46.reuse ;  /* 0x00008f0035327a23 */ /* 0x100fe4000001082e */
[--C-:B------:R-:W-:Y:S01]  /*11070*/  FFMA.FTZ R51, R51, c[0x0][0x23c], -R46.reuse ;  /* 0x00008f0033337a23 */ /* 0x100fe2000001082e */
[----:B------:R-:W-:Y:S01]  /*11080*/  HMMA.16816.F32 R100, R68, R102, RZ ;  /* 0x000000664464723c */ /* 0x000fe200000018ff */
[----:B------:R-:W-:Y:S01]  /*11090*/  FFMA.FTZ R154, R49, c[0x0][0x23c], -R46 ;  /* 0x00008f00319a7a23 */ /* 0x000fe2000001082e */
[----:B------:R-:W2:Y:S01]  /*110a0*/  MUFU.EX2 R32, R32 ;  /* 0x0000002000207308 */ /* 0x000ea20000000800 */
[----:B------:R-:W-:-:S02]  /*110b0*/  FFMA.FTZ R67, R67, c[0x0][0x23c], -R52 ;  /* 0x00008f0043437a23 */ /* 0x000fc40000010834 */
[--C-:B------:R-:W-:Y:S02]  /*110c0*/  FFMA.FTZ R65, R65, c[0x0][0x23c], -R52.reuse ;  /* 0x00008f0041417a23 */ /* 0x100fe40000010834 */
[----:B------:R-:W-:Y:S01]  /*110d0*/  FFMA.FTZ R63, R63, c[0x0][0x23c], -R52 ;  /* 0x00008f003f3f7a23 */ /* 0x000fe20000010834 */
[C---:B------:R-:W-:Y:S02]  /*110e0*/  HMMA.16816.F32 R92, R68.reuse, R94, RZ ;  /* 0x0000005e445c723c */ /* 0x040fe400000018ff */
[----:B------:R-:W-:Y:S06]  /*110f0*/  MUFU.EX2 R33, R33 ;  /* 0x0000002100217308 */ /* 0x000fec0000000800 */
[C---:B------:R-:W-:Y:S02]  /*11100*/  HMMA.16816.F32 R76, R68.reuse, R78, RZ ;  /* 0x0000004e444c723c */ /* 0x040fe400000018ff */
[----:B------:R-:W4:Y:S06]  /*11110*/  MUFU.EX2 R28, R28 ;  /* 0x0000001c001c7308 */ /* 0x000f2c0000000800 */
[C---:B------:R-:W-:Y:S02]  /*11120*/  HMMA.16816.F32 R72, R68.reuse, R4, RZ ;  /* 0x000000044448723c */ /* 0x040fe400000018ff */
[----:B------:R-:W-:Y:S05]  /*11130*/  MUFU.EX2 R34, R34 ;  /* 0x0000002200227308 */ /* 0x000fea0000000800 */
[----:B------:R-:W-:Y:S01]  /*11140*/  F2FP.PACK_AB R4, R43, R44 ;  /* 0x0000002c2b04723e */ /* 0x000fe200000000ff */
[----:B------:R-:W-:Y:S01]  /*11150*/  HMMA.16816.F32 R68, R68, R6, RZ ;  /* 0x000000064444723c */ /* 0x000fe200000018ff */
[----:B-1----:R-:W-:Y:S01]  /*11160*/  F2FP.PACK_AB R5, R39, R40 ;  /* 0x000000282705723e */ /* 0x002fe200000000ff */
[----:B------:R-:W1:Y:S01]  /*11170*/  MUFU.EX2 R31, R31 ;  /* 0x0000001f001f7308 */ /* 0x000e620000000800 */
[----:B------:R-:W-:-:S04]  /*11180*/  FADD.FTZ R40, R40, R47 ;  /* 0x0000002f28287221 */ /* 0x000fc80000010000 */
[----:B------:R-:W-:Y:S01]  /*11190*/  F2FP.PACK_AB R6, R36, R41 ;  /* 0x000000292406723e */ /* 0x000fe200000000ff */
[----:B------:R-:W-:Y:S01]  /*111a0*/  FADD.FTZ R39, R39, R40 ;  /* 0x0000002827277221 */ /* 0x000fe20000010000 */
[----:B------:R-:W-:Y:S01]  /*111b0*/  F2FP.PACK_AB R7, R35, R38 ;  /* 0x000000262307723e */ /* 0x000fe200000000ff */
[----:B------:R-:W-:Y:S01]  /*111c0*/  MUFU.EX2 R30, R30 ;  /* 0x0000001e001e7308 */ /* 0x000fe20000000800 */
[----:B------:R-:W-:Y:S02]  /*111d0*/  FADD.FTZ R41, R41, R42 ;  /* 0x0000002a29297221 */ /* 0x000fe40000010000 */
[----:B------:R-:W-:Y:S02]  /*111e0*/  FADD.FTZ R38, R38, R39 ;  /* 0x0000002726267221 */ /* 0x000fe40000010000 */
[----:B------:R-:W-:Y:S01]  /*111f0*/  FADD.FTZ R36, R36, R41 ;  /* 0x0000002924247221 */ /* 0x000fe20000010000 */
[C---:B---3--:R-:W-:Y:S01]  /*11200*/  HMMA.16816.F32 R112, R4.reuse, R8, R112 ;  /* 0x000000080470723c */ /* 0x048fe20000001870 */
[----:B------:R-:W-:Y:S01]  /*11210*/  FADD.FTZ R35, R35, R38 ;  /* 0x0000002623237221 */ /* 0x000fe20000010000 */
[----:B------:R-:W3:Y:S06]  /*11220*/  MUFU.EX2 R27, R27 ;  /* 0x0000001b001b7308 */ /* 0x000eec0000000800 */
[C---:B------:R-:W-:Y:S01]  /*11230*/  HMMA.16816.F32 R108, R4.reuse, R10, R108 ;  /* 0x0000000a046c723c */ /* 0x040fe2000000186c */
[----:B------:R-:W1:Y:S01]  /*11240*/  LDSM.16.MT88.4 R8, [R119+0xd400] ;  /* 0x00d400007708783b */ /* 0x000e620000004200 */
[----:B------:R-:W-:Y:S06]  /*11250*/  MUFU.EX2 R29, R29 ;  /* 0x0000001d001d7308 */ /* 0x000fec0000000800 */
[C---:B------:R-:W-:Y:S02]  /*11260*/  HMMA.16816.F32 R88, R4.reuse, R12, R88 ;  /* 0x0000000c0458723c */ /* 0x040fe40000001858 */
[----:B------:R-:W1:Y:S06]  /*11270*/  MUFU.EX2 R26, R26 ;  /* 0x0000001a001a7308 */ /* 0x000e6c0000000800 */
[C---:B------:R-:W-:Y:S01]  /*11280*/  HMMA.16816.F32 R84, R4.reuse, R14, R84 ;  /* 0x0000000e0454723c */ /* 0x040fe20000001854 */
[----:B------:R-:W2:Y:S01]  /*11290*/  LDSM.16.MT88.4 R12, [R116+0xd400] ;  /* 0x00d40000740c783b */ /* 0x000ea20000004200 */
[----:B------:R-:W-:Y:S06]  /*112a0*/  MUFU.EX2 R25, R25 ;  /* 0x0000001900197308 */ /* 0x000fec0000000800 */
[C---:B------:R-:W-:Y:S02]  /*112b0*/  HMMA.16816.F32 R104, R4.reuse, R20, R104 ;  /* 0x000000140468723c */ /* 0x040fe40000001868 */
[----:B------:R-:W1:Y:S06]  /*112c0*/  MUFU.EX2 R24, R24 ;  /* 0x0000001800187308 */ /* 0x000e6c0000000800 */
[C---:B------:R-:W-:Y:S01]  /*112d0*/  HMMA.16816.F32 R100, R4.reuse, R22, R100 ;  /* 0x000000160464723c */ /* 0x040fe20000001864 */
[----:B------:R-:W-:Y:S01]  /*112e0*/  LDSM.16.MT88.4 R20, [R116+0x9800] ;  /* 0x009800007414783b */ /* 0x000fe20000004200 */
[----:B------:R-:W-:Y:S06]  /*112f0*/  MUFU.EX2 R139, R139 ;  /* 0x0000008b008b7308 */ /* 0x000fec0000000800 */
[C---:B-----5:R-:W-:Y:S02]  /*11300*/  HMMA.16816.F32 R96, R4.reuse, R16, R96 ;  /* 0x000000100460723c */ /* 0x060fe40000001860 */
[----:B------:R-:W5:Y:S06]  /*11310*/  MUFU.EX2 R60, R60 ;  /* 0x0000003c003c7308 */ /* 0x000f6c0000000800 */
[C---:B-1----:R-:W-:Y:S02]  /*11320*/  HMMA.16816.F32 R80, R4.reuse, R8, R80 ;  /* 0x000000080450723c */ /* 0x042fe40000001850 */
[----:B------:R-:W-:Y:S06]  /*11330*/  MUFU.EX2 R133, R133 ;  /* 0x0000008500857308 */ /* 0x000fec0000000800 */
[C---:B------:R-:W-:Y:S01]  /*11340*/  HMMA.16816.F32 R76, R4.reuse, R10, R76 ;  /* 0x0000000a044c723c */ /* 0x040fe2000000184c */
[----:B------:R-:W1:Y:S01]  /*11350*/  LDSM.16.MT88.4 R8, [R119+0x9800] ;  /* 0x009800007708783b */ /* 0x000e620000004200 */
[----:B------:R-:W1:Y:S06]  /*11360*/  MUFU.EX2 R58, R58 ;  /* 0x0000003a003a7308 */ /* 0x000e6c0000000800 */
[C---:B--2---:R-:W-:Y:S02]  /*11370*/  HMMA.16816.F32 R72, R4.reuse, R12, R72 ;  /* 0x0000000c0448723c */ /* 0x044fe40000001848 */
[----:B------:R-:W-:Y:S06]  /*11380*/  MUFU.EX2 R143, R143 ;  /* 0x0000008f008f7308 */ /* 0x000fec0000000800 */
[C---:B------:R-:W-:Y:S01]  /*11390*/  HMMA.16816.F32 R68, R4.reuse, R14, R68 ;  /* 0x0000000e0444723c */ /* 0x040fe20000001844 */
[----:B------:R-:W2:Y:S01]  /*113a0*/  LDSM.16.MT88.4 R12, [R116+0xb800] ;  /* 0x00b80000740c783b */ /* 0x000ea20000004200 */
[----:B------:R-:W1:Y:S06]  /*113b0*/  MUFU.EX2 R62, R62 ;  /* 0x0000003e003e7308 */ /* 0x000e6c0000000800 */
[----:B------:R-:W-:Y:S01]  /*113c0*/  HMMA.16816.F32 R92, R4, R18, R92 ;  /* 0x00000012045c723c */ /* 0x000fe2000000185c */
[----:B------:R-:W5:Y:S01]  /*113d0*/  LDSM.16.MT88.4 R16, [R119+0xb800] ;  /* 0x00b800007710783b */ /* 0x000f620000004200 */
[----:B------:R-:W-:Y:S05]  /*113e0*/  MUFU.EX2 R64, R64 ;  /* 0x0000004000407308 */ /* 0x000fea0000000800 */
[----:B------:R-:W-:Y:S01]  /*113f0*/  F2FP.PACK_AB R4, R32, R37 ;  /* 0x000000252004723e */ /* 0x000fe200000000ff */
[----:B------:R-:W-:Y:S01]  /*11400*/  FADD.FTZ R37, R37, R36 ;  /* 0x0000002425257221 */ /* 0x000fe20000010000 */
[----:B----4-:R-:W-:Y:S01]  /*11410*/  F2FP.PACK_AB R6, R28, R33 ;  /* 0x000000211c06723e */ /* 0x010fe200000000ff */
[----:B------:R-:W4:Y:S01]  /*11420*/  MUFU.EX2 R165, R165 ;  /* 0x000000a500a57308 */ /* 0x000f220000000800 */
[----:B------:R-:W-:Y:S01]  /*11430*/  F2FP.PACK_AB R5, R31, R34 ;  /* 0x000000221f05723e */ /* 0x000fe200000000ff */
[----:B------:R-:W-:Y:S01]  /*11440*/  FADD.FTZ R34, R34, R35 ;  /* 0x0000002322227221 */ /* 0x000fe20000010000 */
[----:B---3--:R-:W-:Y:S01]  /*11450*/  F2FP.PACK_AB R7, R27, R30 ;  /* 0x0000001e1b07723e */ /* 0x008fe200000000ff */
[----:B------:R-:W-:-:S02]  /*11460*/  FADD.FTZ R32, R32, R37 ;  /* 0x0000002520207221 */ /* 0x000fc40000010000 */
[----:B------:R-:W-:Y:S02]  /*11470*/  FADD.FTZ R31, R31, R34 ;  /* 0x000000221f1f7221 */ /* 0x000fe40000010000 */
[----:B------:R-:W-:Y:S01]  /*11480*/  MUFU.EX2 R179, R179 ;  /* 0x000000b300b37308 */ /* 0x000fe20000000800 */
[----:B------:R-:W-:Y:S01]  /*11490*/  FADD.FTZ R33, R33, R32 ;  /* 0x0000002021217221 */ /* 0x000fe20000010000 */
[C---:B-1----:R-:W-:Y:S01]  /*114a0*/  HMMA.16816.F32 R112, R4.reuse, R8, R112 ;  /* 0x000000080470723c */ /* 0x042fe20000001870 */
[----:B------:R-:W-:Y:S02]  /*114b0*/  FADD.FTZ R30, R30, R31 ;  /* 0x0000001f1e1e7221 */ /* 0x000fe40000010000 */
[----:B------:R-:W-:Y:S02]  /*114c0*/  FADD.FTZ R28, R28, R33 ;  /* 0x000000211c1c7221 */ /* 0x000fe40000010000 */
[----:B------:R-:W-:Y:S01]  /*114d0*/  FADD.FTZ R30, R27, R30 ;  /* 0x0000001e1b1e7221 */ /* 0x000fe20000010000 */
[----:B------:R-:W1:Y:S02]  /*114e0*/  MUFU.EX2 R120, R120 ;  /* 0x0000007800787308 */ /* 0x000e640000000800 */
[C---:B------:R-:W-:Y:S01]  /*114f0*/  HMMA.16816.F32 R108, R4.reuse, R10, R108 ;  /* 0x0000000a046c723c */ /* 0x040fe2000000186c */
[----:B------:R-:W3:Y:S05]  /*11500*/  LDSM.16.MT88.4 R8, [R119+0xd800] ;  /* 0x00d800007708783b */ /* 0x000eea0000004200 */
[----:B------:R-:W-:Y:S02]  /*11510*/  MUFU.EX2 R173, R173 ;  /* 0x000000ad00ad7308 */ /* 0x000fe40000000800 */
[C---:B--2---:R-:W-:Y:S06]  /*11520*/  HMMA.16816.F32 R88, R4.reuse, R12, R88 ;  /* 0x0000000c0458723c */ /* 0x044fec0000001858 */
[----:B------:R-:W2:Y:S02]  /*11530*/  MUFU.EX2 R66, R66 ;  /* 0x0000004200427308 */ /* 0x000ea40000000800 */
        /* <DEDUP_REMOVED lines=8> */
[C---:B-----5:R-:W-:Y:S06]  /*115c0*/  HMMA.16816.F32 R96, R4.reuse, R16, R96 ;  /* 0x000000100460723c */ /* 0x060fec0000001860 */
[----:B------:R-:W5:Y:S02]  /*115d0*/  MUFU.EX2 R169, R169 ;  /* 0x000000a900a97308 */ /* 0x000f640000000800 */
        /* <DEDUP_REMOVED lines=13> */
[----:B------:R-:W-:Y:S01]  /*116b0*/  F2FP.PACK_AB R4, R26, R29 ;  /* 0x0000001d1a04723e */ /* 0x000fe200000000ff */
[----:B------:R-:W-:Y:S01]  /*116c0*/  FADD.FTZ R29, R29, R28 ;  /* 0x0000001c1d1d7221 */ /* 0x000fe20000010000 */
[----:B------:R-:W-:-:S02]  /*116d0*/  F2FP.PACK_AB R6, R24, R25 ;  /* 0x000000191806723e */ /* 0x000fc400000000ff */
[----:B------:R-:W-:Y:S01]  /*116e0*/  F2FP.PACK_AB R5, R60, R139 ;  /* 0x0000008b3c05723e */ /* 0x000fe200000000ff */
[----:B------:R-:W-:Y:S01]  /*116f0*/  FADD.FTZ R139, R139, R30 ;  /* 0x0000001e8b8b7221 */ /* 0x000fe20000010000 */
[----:B------:R-:W-:Y:S01]  /*11700*/  F2FP.PACK_AB R7, R58, R133 ;  /* 0x000000853a07723e */ /* 0x000fe200000000ff */
[----:B------:R-:W1:Y:S01]  /*11710*/  MUFU.EX2 R130, R130 ;  /* 0x0000008200827308 */ /* 0x000e620000000800 */
[----:B------:R-:W-:Y:S02]  /*11720*/  FADD.FTZ R26, R26, R29 ;  /* 0x0000001d1a1a7221 */ /* 0x000fe40000010000 */
[----:B------:R-:W-:Y:S02]  /*11730*/  FADD.FTZ R60, R60, R139 ;  /* 0x0000008b3c3c7221 */ /* 0x000fe40000010000 */
[----:B------:R-:W-:Y:S01]  /*11740*/  FADD.FTZ R25, R25, R26 ;  /* 0x0000001a19197221 */ /* 0x000fe20000010000 */
[----:B---3--:R-:W-:Y:S01]  /*11750*/  HMMA.16816.F32 R112, R4, R8, R112 ;  /* 0x000000080470723c */ /* 0x008fe20000001870 */
[----:B------:R-:W-:Y:S01]  /*11760*/  FADD.FTZ R133, R133, R60 ;  /* 0x0000003c85857221 */ /* 0x000fe20000010000 */
[----:B------:R-:W-:Y:S01]  /*11770*/  MUFU.EX2 R132, R132 ;  /* 0x0000008400847308 */ /* 0x000fe20000000800 */
[----:B------:R-:W-:-:S02]  /*11780*/  FADD.FTZ R24, R24, R25 ;  /* 0x0000001918187221 */ /* 0x000fc40000010000 */
[----:B------:R-:W-:-:S03]  /*11790*/  FADD.FTZ R58, R58, R133 ;  /* 0x000000853a3a7221 */ /* 0x000fc60000010000 */
        /* <DEDUP_REMOVED lines=20> */
[C---:B-1----:R-:W-:Y:S02]  /*118e0*/  HMMA.16816.F32 R72, R4.reuse, R12, R72 ;  /* 0x0000000c0448723c */ /* 0x042fe40000001848 */
[----:B------:R-:W-:Y:S06]  /*118f0*/  MUFU.EX2 R154, R154 ;  /* 0x0000009a009a7308 */ /* 0x000fec0000000800 */
[C---:B------:R-:W-:Y:S01]  /*11900*/  HMMA.16816.F32 R68, R4.reuse, R14, R68 ;  /* 0x0000000e0444723c */ /* 0x040fe20000001844 */
[----:B------:R-:W1:Y:S07]  /*11910*/  LDSM.16.MT88.4 R12, [R116+0xc000] ;  /* 0x00c00000740c783b */ /* 0x000e6e0000004200 */
[----:B------:R-:W-:Y:S01]  /*11920*/  HMMA.16816.F32 R92, R4, R18, R92 ;  /* 0x00000012045c723c */ /* 0x000fe2000000185c */
[----:B------:R-:W3:Y:S06]  /*11930*/  LDSM.16.MT88.4 R16, [R119+0xc000] ;  /* 0x00c000007710783b */ /* 0x000eec0000004200 */
[----:B------:R-:W-:Y:S01]  /*11940*/  F2FP.PACK_AB R4, R62, R143 ;  /* 0x0000008f3e04723e */ /* 0x000fe200000000ff */
        /* <DEDUP_REMOVED lines=29> */
[----:B------:R-:W-:Y:S01]  /*11b20*/  F2FP.PACK_AB R4, R122, R177 ;  /* 0x000000b17a04723e */ /* 0x000fe200000000ff */
[----:B------:R-:W-:Y:S01]  /*11b30*/  FADD.FTZ R177, R177, R64 ;  /* 0x00000040b1b17221 */ /* 0x000fe20000010000 */
[----:B-----5:R-:W-:-:S02]  /*11b40*/  F2FP.PACK_AB R6, R169, R124 ;  /* 0x0000007ca906723e */ /* 0x020fc400000000ff */
        /* <DEDUP_REMOVED lines=29> */
[----:B------:R-:W-:-:S02]  /*11d20*/  F2FP.PACK_AB R6, R131, R132 ;  /* 0x000000848306723e */ /* 0x000fc400000000ff */
[C---:B------:R-:W-:Y:S01]  /*11d30*/  F2FP.PACK_AB R5, R127.reuse, R134 ;  /* 0x000000867f05723e */ /* 0x040fe200000000ff */
[----:B------:R-:W-:Y:S01]  /*11d40*/  FADD.FTZ R134, R134, R161 ;  /* 0x000000a186867221 */ /* 0x000fe20000010000 */
[----:B------:R-:W-:Y:S01]  /*11d50*/  F2FP.PACK_AB R7, R136, R125 ;  /* 0x0000007d8807723e */ /* 0x000fe200000000ff */
[----:B------:R-:W-:Y:S02]  /*11d60*/  FADD.FTZ R141, R130, R141 ;  /* 0x0000008d828d7221 */ /* 0x000fe40000010000 */
[----:B------:R-:W-:Y:S02]  /*11d70*/  FADD.FTZ R134, R127, R134 ;  /* 0x000000867f867221 */ /* 0x000fe40000010000 */
[----:B------:R-:W-:Y:S02]  /*11d80*/  FADD.FTZ R132, R132, R141 ;  /* 0x0000008d84847221 */ /* 0x000fe40000010000 */
[----:B------:R-:W-:Y:S01]  /*11d90*/  HMMA.16816.F32 R112, R4, R16, R112 ;  /* 0x000000100470723c */ /* 0x000fe20000001870 */
[----:B------:R-:W-:-:S02]  /*11da0*/  FADD.FTZ R125, R125, R134 ;  /* 0x000000867d7d7221 */ /* 0x000fc40000010000 */
[----:B------:R-:W-:Y:S02]  /*11db0*/  FADD.FTZ R131, R131, R132 ;  /* 0x0000008483837221 */ /* 0x000fe40000010000 */
[----:B------:R-:W-:-:S03]  /*11dc0*/  FADD.FTZ R136, R136, R125 ;  /* 0x0000007d88887221 */ /* 0x000fc60000010000 */
        /* <DEDUP_REMOVED lines=8> */
[C---:B------:R-:W-:Y:S01]  /*11e50*/  HMMA.16816.F32 R100, R4.reuse, R22, R100 ;  /* 0x000000160464723c */ /* 0x040fe20000001864 */
[----:B------:R-:W-:Y:S06]  /*11e60*/  MUFU.EX2 R22, R67 ;  /* 0x0000004300167308 */ /* 0x000fec0000000800 */
[----:B------:R-:W-:Y:S01]  /*11e70*/  FFMA.FTZ R23, R55, c[0x0][0x23c], -R46 ;  /* 0x00008f0037177a23 */ /* 0x000fe2000001082e */
[C---:B---3--:R-:W-:Y:S05]  /*11e80*/  HMMA.16816.F32 R80, R4.reuse, R16, R80 ;  /* 0x000000100450723c */ /* 0x048fea0000001850 */
[----:B------:R-:W3:Y:S03]  /*11e90*/  MUFU.EX2 R23, R23 ;  /* 0x0000001700177308 */ /* 0x000ee60000000800 */
[C---:B------:R-:W-:Y:S01]  /*11ea0*/  HMMA.16816.F32 R76, R4.reuse, R18, R76 ;  /* 0x00000012044c723c */ /* 0x040fe2000000184c */
[----:B------:R-:W4:Y:S07]  /*11eb0*/  LDSM.16.MT88.4 R16, [R116+0xac00] ;  /* 0x00ac00007410783b */ /* 0x000f2e0000004200 */
[C---:B-1----:R-:W-:Y:S08]  /*11ec0*/  HMMA.16816.F32 R72, R4.reuse, R12, R72 ;  /* 0x0000000c0448723c */ /* 0x042ff00000001848 */
[C---:B------:R-:W-:Y:S01]  /*11ed0*/  HMMA.16816.F32 R68, R4.reuse, R14, R68 ;  /* 0x0000000e0444723c */ /* 0x040fe20000001844 */
[----:B------:R-:W1:Y:S07]  /*11ee0*/  LDSM.16.MT88.4 R12, [R119+0xcc00] ;  /* 0x00cc0000770c783b */ /* 0x000e6e0000004200 */
[----:B------:R-:W-:Y:S01]  /*11ef0*/  HMMA.16816.F32 R104, R4, R20, R104 ;  /* 0x000000140468723c */ /* 0x000fe20000001868 */
[----:B------:R-:W5:Y:S06]  /*11f00*/  MUFU.EX2 R21, R65 ;  /* 0x0000004100157308 */ /* 0x000f6c0000000800 */
[----:B---3--:R-:W-:Y:S01]  /*11f10*/  F2FP.PACK_AB R5, R50, R23 ;  /* 0x000000173205723e */ /* 0x008fe200000000ff */
[----:B------:R-:W-:Y:S01]  /*11f20*/  FADD.FTZ R23, R23, R136 ;  /* 0x0000008817177221 */ /* 0x000fe20000010000 */
[----:B------:R-:W3:Y:S01]  /*11f30*/  MUFU.EX2 R20, R63 ;  /* 0x0000003f00147308 */ /* 0x000ee20000000800 */
[----:B------:R-:W-:-:S02]  /*11f40*/  F2FP.PACK_AB R7, R154, R51 ;  /* 0x000000339a07723e */ /* 0x000fc400000000ff */
[----:B------:R-:W-:-:S04]  /*11f50*/  FADD.FTZ R50, R50, R23 ;  /* 0x0000001732327221 */ /* 0x000fc80000010000 */
[----:B------:R-:W-:Y:S01]  /*11f60*/  FADD.FTZ R51, R51, R50 ;  /* 0x0000003233337221 */ /* 0x000fe20000010000 */
[C---:B-----5:R-:W-:Y:S01]  /*11f70*/  F2FP.PACK_AB R4, R21.reuse, R22 ;  /* 0x000000161504723e */ /* 0x060fe200000000ff */
[----:B------:R-:W-:Y:S02]  /*11f80*/  FADD.FTZ R22, R22, R131 ;  /* 0x0000008316167221 */ /* 0x000fe40000010000 */
[----:B------:R-:W-:Y:S02]  /*11f90*/  FADD.FTZ R154, R154, R51 ;  /* 0x000000339a9a7221 */ /* 0x000fe40000010000 */
[----:B------:R-:W-:Y:S01]  /*11fa0*/  FADD.FTZ R21, R21, R22 ;  /* 0x0000001615157221 */ /* 0x000fe20000010000 */
[----:B---3--:R-:W-:-:S03]  /*11fb0*/  F2FP.PACK_AB R6, R155, R20 ;  /* 0x000000149b06723e */ /* 0x008fc600000000ff */
[----:B------:R-:W-:-:S04]  /*11fc0*/  FADD.FTZ R20, R20, R21 ;  /* 0x0000001514147221 */ /* 0x000fc80000010000 */
[----:B------:R-:W-:Y:S01]  /*11fd0*/  FADD.FTZ R155, R155, R20 ;  /* 0x000000149b9b7221 */ /* 0x000fe20000010000 */
[C---:B--2---:R-:W-:Y:S08]  /*11fe0*/  HMMA.16816.F32 R112, R4.reuse, R8, R112 ;  /* 0x000000080470723c */ /* 0x044ff00000001870 */
[C---:B------:R-:W-:Y:S01]  /*11ff0*/  HMMA.16816.F32 R108, R4.reuse, R10, R108 ;  /* 0x0000000a046c723c */ /* 0x040fe2000000186c */
[----:B------:R-:W2:Y:S07]  /*12000*/  LDSM.16.MT88.4 R8, [R116+0xcc00] ;  /* 0x00cc00007408783b */ /* 0x000eae0000004200 */
[C---:B----4-:R-:W-:Y:S08]  /*12010*/  HMMA.16816.F32 R104, R4.reuse, R16, R104 ;  /* 0x000000100468723c */ /* 0x050ff00000001868 */
[C---:B------:R-:W-:Y:S01]  /*12020*/  HMMA.16816.F32 R100, R4.reuse, R18, R100 ;  /* 0x000000120464723c */ /* 0x040fe20000001864 */
[----:B------:R-:W3:Y:S07]  /*12030*/  LDSM.16.MT88.4 R16, [R119+0xec00] ;  /* 0x00ec00007710783b */ /* 0x000eee0000004200 */
[C---:B-1----:R-:W-:Y:S08]  /*12040*/  HMMA.16816.F32 R96, R4.reuse, R12, R96 ;  /* 0x0000000c0460723c */ /* 0x042ff00000001860 */
[C---:B------:R-:W-:Y:S01]  /*12050*/  HMMA.16816.F32 R92, R4.reuse, R14, R92 ;  /* 0x0000000e045c723c */ /* 0x040fe2000000185c */
[----:B------:R-:W1:Y:S07]  /*12060*/  LDSM.16.MT88.4 R12, [R116+0xec00] ;  /* 0x00ec0000740c783b */ /* 0x000e6e0000004200 */
        /* <DEDUP_REMOVED lines=70> */
.L_x_2133:
[----:B------:R-:W-:-:S05]  /*124d0*/  IMAD.MOV.U32 R7, RZ, RZ, c[0x0][0x1a0] ;  /* 0x00006800ff077624 */ /* 0x000fca00078e00ff */
[----:B------:R-:W-:-:S04]  /*124e0*/  LEA R7, -R7, RZ, 0x7 ;  /* 0x000000ff07077211 */ /* 0x000fc800078e39ff */
[----:B------:R-:W-:Y:S02]  /*124f0*/  SHF.R.S32.HI R5, RZ, 0x1f, R7 ;  /* 0x0000001fff057819 */ /* 0x000fe40000011407 */
.L_x_2134:
[----:B------:R-:W-:Y:S01]  /*12500*/  IMAD.MOV.U32 R4, RZ, RZ, c[0x0][0x1a0] ;  /* 0x00006800ff047624 */ /* 0x000fe200078e00ff */
[C---:B------:R-:W-:Y:S02]  /*12510*/  LEA R158, P0, R7.reuse, R158, 0x1 ;  /* 0x0000009e079e7211 */ /* 0x040fe400078008ff */
[CC--:B------:R-:W-:Y:S02]  /*12520*/  IADD3 R6, P3, R7.reuse, R152.reuse, RZ ;  /* 0x0000009807067210 */ /* 0x0c0fe40007f7e0ff */
[----:B------:R-:W-:Y:S02]  /*12530*/  LEA R9, P1, R4, R7, 0x5 ;  /* 0x0000000704097211 */ /* 0x000fe400078228ff */
[----:B------:R-:W-:Y:S01]  /*12540*/  LEA.HI.X R159, R7, R159, R5, 0x1, P0 ;  /* 0x0000009f079f7211 */ /* 0x000fe200000f0c05 */
[----:B------:R-:W-:Y:S01]  /*12550*/  IMAD.MOV.U32 R7, RZ, RZ, c[0x0][0x1a4] ;  /* 0x00006900ff077624 */ /* 0x000fe200078e00ff */
[----:B------:R-:W-:Y:S01]  /*12560*/  IADD3 R152, P0, R9, R152, RZ ;  /* 0x0000009809987210 */ /* 0x000fe20007f1e0ff */
[----:B------:R-:W-:-:S02]  /*12570*/  IMAD.MOV.U32 R9, RZ, RZ, 0x6 ;  /* 0x00000006ff097424 */ /* 0x000fc400078e00ff */
[--C-:B------:R-:W-:Y:S01]  /*12580*/  IMAD.X R11, R5, 0x1, R56.reuse, P3 ;  /* 0x00000001050b7824 */ /* 0x100fe200018e0638 */
[C---:B------:R-:W-:Y:S01]  /*12590*/  LEA.HI.X R7, R4.reuse, R5, R7, 0x5, P1 ;  /* 0x0000000504077211 */ /* 0x040fe200008f2c07 */
[----:B------:R-:W-:Y:S01]  /*125a0*/  IMAD.SHL.U32 R5, R4, 0x40, RZ ;  /* 0x0000004004057824 */ /* 0x000fe200078e00ff */
[----:B------:R-:W-:Y:S01]  /*125b0*/  LEA R8, P3, R6, c[0x0][0x170], 0x1 ;  /* 0x00005c0006087a11 */ /* 0x000fe200078608ff */
[----:B------:R-:W-:Y:S01]  /*125c0*/  @!PT LDS RZ, [RZ] ;  /* 0x00000000fffff984 */ /* 0x000fe20000000800 */
[----:B------:R-:W-:Y:S01]  /*125d0*/  @!PT LDS RZ, [RZ] ;  /* 0x00000000fffff984 */ /* 0x000fe20000000800 */
[----:B------:R-:W-:Y:S01]  /*125e0*/  @!PT LDS RZ, [RZ] ;  /* 0x00000000fffff984 */ /* 0x000fe20000000800 */
[----:B------:R1:W-:Y:S01]  /*125f0*/  LDGSTS.E.BYPASS.LTC128B.128 [R149+0x9000], [R158.64] ;  /* 0x090000009e957fae */ /* 0x0003e2000b901d46 */
[----:B------:R-:W-:Y:S01]  /*12600*/  SHF.L.U64.HI R10, R4, R9, c[0x0][0x1a4] ;  /* 0x00006900040a7619 */ /* 0x000fe20000010209 */
[----:B------:R-:W-:Y:S01]  /*12610*/  IMAD.X R7, R7, 0x1, R56, P0 ;  /* 0x0000000107077824 */ /* 0x000fe200000e0638 */
[----:B------:R-:W-:Y:S02]  /*12620*/  LEA.HI.X R9, R6, c[0x0][0x174], R11, 0x1, P3 ;  /* 0x00005d0006097a11 */ /* 0x000fe400018f0c0b */
[C---:B------:R-:W-:Y:S02]  /*12630*/  LEA R6, P0, R152.reuse, c[0x0][0x170], 0x1 ;  /* 0x00005c0098067a11 */ /* 0x040fe400078008ff */
[----:B------:R-:W-:Y:S01]  /*12640*/  IADD3 R12, P1, R5, R158, RZ ;  /* 0x0000009e050c7210 */ /* 0x000fe20007f3e0ff */
[----:B------:R2:W-:Y:S01]  /*12650*/  LDGSTS.E.BYPASS.LTC128B.128 [R149+0xb000], [R8.64+0x40] ;  /* 0x0b00004008957fae */ /* 0x0005e2000b901d46 */
[----:B------:R-:W-:-:S02]  /*12660*/  LEA.HI.X R7, R152, c[0x0][0x174], R7, 0x1, P0 ;  /* 0x00005d0098077a11 */ /* 0x000fc400000f0c07 */
        /* <DEDUP_REMOVED lines=9> */
[--C-:B------:R-:W-:Y:S02]  /*12700*/  IMAD.X R19, R17, 0x1, R10.reuse, P1 ;  /* 0x0000000111137824 */ /* 0x100fe400008e060a */
        /* <DEDUP_REMOVED lines=11> */
[----:B---3--:R-:W5:Y:S04]  /*127c0*/  LDSM.16.M88.4 R12, [R145+0x3400] ;  /* 0x00340000910c783b */ /* 0x008f680000000200 */
[----:B----4-:R-:W2:Y:S04]  /*127d0*/  LDSM.16.M88.4 R4, [R145+0x3800] ;  /* 0x003800009104783b */ /* 0x010ea80000000200 */
[----:B------:R-:W3:Y:S04]  /*127e0*/  LDSM.16.M88.4 R124, [R145+0x3c00] ;  /* 0x003c0000917c783b */ /* 0x000ee80000000200 */
[----:B------:R-:W4:Y:S04]  /*127f0*/  LDSM.16.M88.4 R64, [R145+0x4000] ;  /* 0x004000009140783b */ /* 0x000f280000000200 */
[----:B------:R-:W3:Y:S04]  /*12800*/  LDSM.16.M88.4 R20, [R145+0x3000] ;  /* 0x003000009114783b */ /* 0x000ee80000000200 */
[----:B------:R-:W4:Y:S04]  /*12810*/  LDSM.16.M88.4 R52, [R145+0x4400] ;  /* 0x004400009134783b */ /* 0x000f280000000200 */
[----:B------:R-:W4:Y:S04]  /*12820*/  LDSM.16.M88.4 R44, [R145+0x4800] ;  /* 0x00480000912c783b */ /* 0x000f280000000200 */
[----:B------:R-:W4:Y:S04]  /*12830*/  LDSM.16.M88.4 R164, [R145+0x4c00] ;  /* 0x004c000091a4783b */ /* 0x000f280000000200 */
[----:B------:R-:W-:Y:S04]  /*12840*/  LDSM.16.M88.4 R32, [R144] ;  /* 0x000000009020783b */ /* 0x000fe80000000200 */
[----:B------:R-:W4:Y:S04]  /*12850*/  LDSM.16.M88.4 R140, [R118+0x3400] ;  /* 0x00340000768c783b */ /* 0x000f280000000200 */
[----:B------:R-:W4:Y:S01]  /*12860*/  LDSM.16.M88.4 R136, [R118+0x3800] ;  /* 0x003800007688783b */ /* 0x000f220000000200 */
[C---:B-----5:R-:W-:Y:S03]  /*12870*/  HMMA.16816.F32 R16, R36.reuse, R12, RZ ;  /* 0x0000000c2410723c */ /* 0x060fe600000018ff */
[----:B------:R-:W5:Y:S04]  /*12880*/  LDSM.16.M88.4 R132, [R118+0x3c00] ;  /* 0x003c00007684783b */ /* 0x000f680000000200 */
[----:B-1----:R-:W1:Y:S01]  /*12890*/  LDSM.16.M88.4 R28, [R118+0x4000] ;  /* 0x00400000761c783b */ /* 0x002e620000000200 */
[C---:B--2---:R-:W-:Y:S03]  /*128a0*/  HMMA.16816.F32 R8, R36.reuse, R4, RZ ;  /* 0x000000042408723c */ /* 0x044fe600000018ff */
[----:B------:R-:W2:Y:S04]  /*128b0*/  LDSM.16.M88.4 R168, [R118+0x3000] ;  /* 0x0030000076a8783b */ /* 0x000ea80000000200 */
[----:B------:R-:W0:Y:S01]  /*128c0*/  LDGDEPBAR ;  /* 0x00000000000079af */ /* 0x000e220000000000 */
        /* <DEDUP_REMOVED lines=15> */
[C---:B------:R-:W-:Y:S08]  /*129c0*/  HMMA.16816.F32 R16, R32.reuse, R140, R16 ;  /* 0x0000008c2010723c */ /* 0x040ff00000001810 */
[C---:B------:R-:W-:Y:S01]  /*129d0*/  HMMA.16816.F32 R12, R32.reuse, R142, R12 ;  /* 0x0000008e200c723c */ /* 0x040fe2000000180c */
[----:B------:R-:W4:Y:S07]  /*129e0*/  LDSM.16.M88.4 R140, [R118+0x4800] ;  /* 0x00480000768c783b */ /* 0x000f2e0000000200 */
[C---:B------:R-:W-:Y:S08]  /*129f0*/  HMMA.16816.F32 R8, R32.reuse, R136, R8 ;  /* 0x000000882008723c */ /* 0x040ff00000001808 */
[C---:B------:R-:W-:Y:S01]  /*12a00*/  HMMA.16816.F32 R4, R32.reuse, R138, R4 ;  /* 0x0000008a2004723c */ /* 0x040fe20000001804 */
[----:B------:R-:W3:Y:S07]  /*12a10*/  LDSM.16.M88.4 R136, [R118+0x4c00] ;  /* 0x004c00007688783b */ /* 0x000eee0000000200 */
[C---:B-----5:R-:W-:Y:S08]  /*12a20*/  HMMA.16816.F32 R128, R32.reuse, R132, R128 ;  /* 0x000000842080723c */ /* 0x060ff00000001880 */
[C---:B------:R-:W-:Y:S01]  /*12a30*/  HMMA.16816.F32 R124, R32.reuse, R134, R124 ;  /* 0x00000086207c723c */ /* 0x040fe2000000187c */
[----:B------:R-:W-:Y:S07]  /*12a40*/  LDSM.16.M88.4 R132, [R146+0x1000] ;  /* 0x001000009284783b */ /* 0x000fee0000000200 */
        /* <DEDUP_REMOVED lines=15> */
[----:B------:R-:W5:Y:S03]  /*12b40*/  LDSM.16.M88.4 R32, [R145+0x6000] ;  /* 0x006000009120783b */ /* 0x000f660000000200 */
[C---:B-1----:R-:W-:Y:S08]  /*12b50*/  HMMA.16816.F32 R24, R132.reuse, R28, R24 ;  /* 0x0000001c8418723c */ /* 0x042ff00000001818 */
[C---:B------:R-:W-:Y:S01]  /*12b60*/  HMMA.16816.F32 R20, R132.reuse, R30, R20 ;  /* 0x0000001e8414723c */ /* 0x040fe20000001814 */
[----:B------:R-:W1:Y:S07]  /*12b70*/  LDSM.16.M88.4 R28, [R145+0x6400] ;  /* 0x00640000911c783b */ /* 0x000e6e0000000200 */
[C---:B--2---:R-:W-:Y:S08]  /*12b80*/  HMMA.16816.F32 R16, R132.reuse, R164, R16 ;  /* 0x000000a48410723c */ /* 0x044ff00000001810 */
[C---:B------:R-:W-:Y:S01]  /*12b90*/  HMMA.16816.F32 R12, R132.reuse, R166, R12 ;  /* 0x000000a6840c723c */ /* 0x040fe2000000180c */
[----:B------:R-:W2:Y:S07]  /*12ba0*/  LDSM.16.M88.4 R164, [R145+0x6800] ;  /* 0x0068000091a4783b */ /* 0x000eae0000000200 */
[C---:B---3--:R-:W-:Y:S08]  /*12bb0*/  HMMA.16816.F32 R8, R132.reuse, R140, R8 ;  /* 0x0000008c8408723c */ /* 0x048ff00000001808 */
[C---:B----4-:R-:W-:Y:S08]  /*12bc0*/  HMMA.16816.F32 R128, R132.reuse, R136, R128 ;  /* 0x000000888480723c */ /* 0x050ff00000001880 */
        /* <DEDUP_REMOVED lines=8> */
[C---:B------:R-:W-:Y:S01]  /*12c50*/  HMMA.16816.F32 R4, R132.reuse, R142, R4 ;  /* 0x0000008e8404723c */ /* 0x040fe20000001804 */
[----:B------:R-:W4:Y:S07]  /*12c60*/  LDSM.16.M88.4 R140, [R145+0x6c00] ;  /* 0x006c0000918c783b */ /* 0x000f2e0000000200 */
[C---:B--2---:R-:W-:Y:S08]  /*12c70*/  HMMA.16816.F32 R48, R132.reuse, R164, R48 ;  /* 0x000000a48430723c */ /* 0x044ff00000001830 */
[----:B------:R-:W-:Y:S01]  /*12c80*/  HMMA.16816.F32 R44, R132, R166, R44 ;  /* 0x000000a6842c723c */ /* 0x000fe2000000182c */
[----:B------:R-:W2:Y:S07]  /*12c90*/  LDSM.16.M88.4 R164, [R118+0x5800] ;  /* 0x0058000076a4783b */ /* 0x000eae0000000200 */
[C---:B---3--:R-:W-:Y:S08]  /*12ca0*/  HMMA.16816.F32 R24, R136.reuse, R32, R24 ;  /* 0x000000208818723c */ /* 0x048ff00000001818 */
[C---:B------:R-:W-:Y:S01]  /*12cb0*/  HMMA.16816.F32 R20, R136.reuse, R34, R20 ;  /* 0x000000228814723c */ /* 0x040fe20000001814 */
[----:B------:R-:W3:Y:S07]  /*12cc0*/  LDSM.16.M88.4 R32, [R118+0x6400] ;  /* 0x006400007620783b */ /* 0x000eee0000000200 */
[C---:B-1----:R-:W-:Y:S08]  /*12cd0*/  HMMA.16816.F32 R16, R136.reuse, R28, R16 ;  /* 0x0000001c8810723c */ /* 0x042ff00000001810 */
[----:B------:R-:W-:Y:S01]  /*12ce0*/  HMMA.16816.F32 R12, R136, R30, R12 ;  /* 0x0000001e880c723c */ /* 0x000fe2000000180c */
[----:B------:R-:W1:Y:S07]  /*12cf0*/  LDSM.16.M88.4 R28, [R118+0x6800] ;  /* 0x00680000761c783b */ /* 0x000e6e0000000200 */
[C---:B----4-:R-:W-:Y:S08]  /*12d00*/  HMMA.16816.F32 R40, R132.reuse, R140, R40 ;  /* 0x0000008c8428723c */ /* 0x050ff00000001828 */
[----:B------:R-:W-:Y:S01]  /*12d10*/  HMMA.16816.F32 R36, R132, R142, R36 ;  /* 0x0000008e8424723c */ /* 0x000fe20000001824 */
[----:B------:R-:W4:Y:S04]  /*12d20*/  LDSM.16.M88.4 R132, [R118+0x6000] ;  /* 0x006000007684783b */ /* 0x000f280000000200 */
[----:B------:R-:W5:Y:S03]  /*12d30*/  LDSM.16.M88.4 R140, [R118+0x5c00] ;  /* 0x005c0000768c783b */ /* 0x000f660000000200 */
        /* <DEDUP_REMOVED lines=14> */
[----:B------:R-:W4:Y:S07]  /*12e20*/  LDSM.16.M88.4 R140, [R118+0x6c00] ;  /* 0x006c0000768c783b */ /* 0x000f2e0000000200 */
[C---:B--2---:R-:W-:Y:S08]  /*12e30*/  HMMA.16816.F32 R16, R164.reuse, R32, R16 ;  /* 0x00000020a410723c */ /* 0x044ff00000001810 */
[C---:B------:R-:W-:Y:S01]  /*12e40*/  HMMA.16816.F32 R12, R164.reuse, R34, R12 ;  /* 0x00000022a40c723c */ /* 0x040fe2000000180c */
[----:B------:R-:W-:Y:S07]  /*12e50*/  LDSM.16.M88.4 R32, [R144+0x2000] ;  /* 0x002000009020783b */ /* 0x000fee0000000200 */
[C---:B-1----:R-:W-:Y:S08]  /*12e60*/  HMMA.16816.F32 R8, R164.reuse, R28, R8 ;  /* 0x0000001ca408723c */ /* 0x042ff00000001808 */
[C---:B------:R-:W-:Y:S01]  /*12e70*/  HMMA.16816.F32 R4, R164.reuse, R30, R4 ;  /* 0x0000001ea404723c */ /* 0x040fe20000001804 */
[----:B------:R-:W1:Y:S07]  /*12e80*/  LDSM.16.M88.4 R28, [R118+0x7000] ;  /* 0x00700000761c783b */ /* 0x000e6e0000000200 */
[C---:B---3--:R-:W-:Y:S08]  /*12e90*/  HMMA.16816.F32 R24, R164.reuse, R132, R24 ;  /* 0x00000084a418723c */ /* 0x048ff00000001818 */
[----:B------:R-:W-:Y:S01]  /*12ea0*/  HMMA.16816.F32 R20, R164, R134, R20 ;  /* 0x00000086a414723c */ /* 0x000fe20000001814 */
[----:B------:R-:W2:Y:S07]  /*12eb0*/  LDSM.16.M88.4 R132, [R145+0x8400] ;  /* 0x008400009184783b */ /* 0x000eae0000000200 */
[C---:B----4-:R-:W-:Y:S08]  /*12ec0*/  HMMA.16816.F32 R40, R136.reuse, R140, R40 ;  /* 0x0000008c8828723c */ /* 0x050ff00000001828 */
[----:B------:R-:W-:Y:S01]  /*12ed0*/  HMMA.16816.F32 R36, R136, R142, R36 ;  /* 0x0000008e8824723c */ /* 0x000fe20000001824 */
[----:B------:R-:W3:Y:S04]  /*12ee0*/  LDSM.16.M88.4 R136, [R145+0x8000] ;  /* 0x008000009188783b */ /* 0x000ee80000000200 */
[----:B------:R-:W4:Y:S03]  /*12ef0*/  LDSM.16.M88.4 R140, [R145+0x7c00] ;  /* 0x007c0000918c783b */ /* 0x000f260000000200 */
[----:B------:R-:W-:Y:S08]  /*12f00*/  HMMA.16816.F32 R48, R164, R168, R48 ;  /* 0x000000a8a430723c */ /* 0x000ff00000001830 */
[C---:B-1----:R-:W-:Y:S08]  /*12f10*/  HMMA.16816.F32 R24, R32.reuse, R28, R24 ;  /* 0x0000001c2018723c */ /* 0x042ff00000001818 */
[----:B------:R-:W-:Y:S01]  /*12f20*/  HMMA.16816.F32 R20, R32, R30, R20 ;  /* 0x0000001e2014723c */ /* 0x000fe20000001814 */
[----:B------:R-:W1:Y:S07]  /*12f30*/  LDSM.16.M88.4 R28, [R118+0x7800] ;  /* 0x00780000761c783b */ /* 0x000e6e0000000200 */
[C---:B--2---:R-:W-:Y:S08]  /*12f40*/  HMMA.16816.F32 R60, R164.reuse, R132, R60 ;  /* 0x00000084a43c723c */ /* 0x044ff0000000183c */
[----:B------:R-:W-:Y:S01]  /*12f50*/  FMUL.FTZ R56, R25, c[0x0][0x2ec] ;  /* 0x0000bb0019387a20 */ /* 0x000fe20000410000 */
[----:B---3--:R-:W-:Y:S01]  /*12f60*/  HMMA.16816.F32 R120, R164, R136, R120 ;  /* 0x00000088a478723c */ /* 0x008fe20000001878 */
[----:B------:R-:W-:-:S02]  /*12f70*/  FMUL.FTZ R25, R26, c[0x0][0x2ec] ;  /* 0x0000bb001a197a20 */ /* 0x000fc40000410000 */
[----:B------:R-:W-:Y:S02]  /*12f80*/  FMUL.FTZ R26, R27, c[0x0][0x2ec] ;  /* 0x0000bb001b1a7a20 */ /* 0x000fe40000410000 */
[----:B------:R-:W-:Y:S01]  /*12f90*/  MUFU.TANH R56, R56 ;  /* 0x0000003800387308 */ /* 0x000fe20000002400 */
[----:B------:R-:W-:Y:S02]  /*12fa0*/  FMUL.FTZ R24, R24, c[0x0][0x2ec] ;  /* 0x0000bb0018187a20 */ /* 0x000fe40000410000 */
[----:B------:R-:W-:Y:S01]  /*12fb0*/  HMMA.16816.F32 R64, R164, R138, R64 ;  /* 0x0000008aa440723c */ /* 0x000fe20000001840 */
[----:B------:R-:W2:Y:S01]  /*12fc0*/  LDSM.16.M88.4 R136, [R118+0x7400] ;  /* 0x007400007688783b */ /* 0x000ea20000000200 */
[----:B------:R-:W-:Y:S02]  /*12fd0*/  FMUL.FTZ R20, R20, c[0x0][0x2ec] ;  /* 0x0000bb0014147a20 */ /* 0x000fe40000410000 */
[----:B------:R-:W-:Y:S01]  /*12fe0*/  FMUL.FTZ R21, R21, c[0x0][0x2ec] ;  /* 0x0000bb0015157a20 */ /* 0x000fe20000410000 */
[----:B------:R-:W-:Y:S01]  /*12ff0*/  MUFU.TANH R26, R26 ;  /* 0x0000001a001a7308 */ /* 0x000fe20000002400 */
[----:B------:R-:W-:-:S02]  /*13000*/  FMUL.FTZ R22, R22, c[0x0][0x2ec] ;  /* 0x0000bb0016167a20 */ /* 0x000fc40000410000 */
[----:B----4-:R-:W-:Y:S01]  /*13010*/  HMMA.16816.F32 R124, R164, R142, R124 ;  /* 0x0000008ea47c723c */ /* 0x010fe2000000187c */
[----:B------:R-:W-:-:S04]  /*13020*/  FMUL.FTZ R23, R23, c[0x0][0x2ec] ;  /* 0x0000bb0017177a20 */ /* 0x000fc80000410000 */
[----:B------:R-:W-:Y:S03]  /*13030*/  MUFU.TANH R20, R20 ;  /* 0x0000001400147308 */ /* 0x000fe60000002400 */
[C---:B-1----:R-:W-:Y:S05]  /*13040*/  HMMA.16816.F32 R8, R32.reuse, R28, R8 ;  /* 0x0000001c2008723c */ /* 0x042fea0000001808 */
[----:B------:R-:W-:Y:S03]  /*13050*/  MUFU.TANH R21, R21 ;  /* 0x0000001500157308 */ /* 0x000fe60000002400 */
[----:B------:R-:W-:Y:S05]  /*13060*/  HMMA.16816.F32 R4, R32, R30, R4 ;  /* 0x0000001e2004723c */ /* 0x000fea0000001804 */
[----:B------:R-:W-:Y:S03]  /*13070*/  MUFU.TANH R22, R22 ;  /* 0x0000001600167308 */ /* 0x000fe60000002400 */
[----:B------:R-:W-:Y:S01]  /*13080*/  HMMA.16816.F32 R128, R164, R140, R128 ;  /* 0x0000008ca480723c */ /* 0x000fe20000001880 */
[----:B------:R-:W1:Y:S04]  /*13090*/  LDSM.16.M88.4 R140, [R145+0x8c00] ;  /* 0x008c0000918c783b */ /* 0x000e680000000200 */
[----:B------:R-:W-:Y:S03]  /*130a0*/  MUFU.TANH R23, R23 ;  /* 0x0000001700177308 */ /* 0x000fe60000002400 */
[----:B------:R-:W-:Y:S01]  /*130b0*/  FMUL.FTZ R183, R8, c[0x0][0x2ec] ;  /* 0x0000bb0008b77a20 */ /* 0x000fe20000410000 */
[----:B--2---:R-:W-:Y:S01]  /*130c0*/  HMMA.16816.F32 R16, R32, R136, R16 ;  /* 0x000000882010723c */ /* 0x004fe20000001810 */
[----:B------:R-:W-:-:S02]  /*130d0*/  FMUL.FTZ R181, R9, c[0x0][0x2ec] ;  /* 0x0000bb0009b57a20 */ /* 0x000fc40000410000 */
[----:B------:R-:W-:Y:S01]  /*130e0*/  FMUL.FTZ R188, R10, c[0x0][0x2ec] ;  /* 0x0000bb000abc7a20 */ /* 0x000fe20000410000 */
[----:B------:R-:W-:Y:S01]  /*130f0*/  MUFU.TANH R24, R24 ;  /* 0x0000001800187308 */ /* 0x000fe20000002400 */
[----:B------:R-:W-:Y:S02]  /*13100*/  FMUL.FTZ R186, R11, c[0x0][0x2ec] ;  /* 0x0000bb000bba7a20 */ /* 0x000fe40000410000 */
[----:B------:R-:W2:Y:S01]  /*13110*/  LDSM.16.M88.4 R8, [R118+0x8000] ;  /* 0x008000007608783b */ /* 0x000ea20000000200 */
[----:B------:R-:W-:Y:S01]  /*13120*/  FMUL.FTZ R4, R4, c[0x0][0x2ec] ;  /* 0x0000bb0004047a20 */ /* 0x000fe20000410000 */
[----:B------:R-:W-:Y:S01]  /*13130*/  HMMA.16816.F32 R12, R32, R138, R12 ;  /* 0x0000008a200c723c */ /* 0x000fe2000000180c */
[----:B------:R-:W-:Y:S02]  /*13140*/  FMUL.FTZ R5, R5, c[0x0][0x2ec] ;  /* 0x0000bb0005057a20 */ /* 0x000fe40000410000 */
[----:B------:R-:W-:Y:S01]  /*13150*/  FMUL.FTZ R6, R6, c[0x0][0x2ec] ;  /* 0x0000bb0006067a20 */ /* 0x000fe20000410000 */
[----:B------:R-:W-:Y:S01]  /*13160*/  MUFU.TANH R179, R4 ;  /* 0x0000000400b37308 */ /* 0x000fe20000002400 */
[----:B------:R-:W-:-:S03]  /*13170*/  FMUL.FTZ R7, R7, c[0x0][0x2ec] ;  /* 0x0000bb0007077a20 */ /* 0x000fc60000410000 */
[C---:B------:R-:W-:Y:S04]  /*13180*/  HMMA.16816.F32 R52, R164.reuse, R134, R52 ;  /* 0x00000086a434723c */ /* 0x040fe80000001834 */
[----:B------:R-:W-:Y:S03]  /*13190*/  MUFU.TANH R177, R5 ;  /* 0x0000000500b17308 */ /* 0x000fe60000002400 */
[----:B------:R-:W-:Y:S01]  /*131a0*/  FMUL.FTZ R187, R16, c[0x0][0x2ec] ;  /* 0x0000bb0010bb7a20 */ /* 0x000fe20000410000 */
[----:B------:R-:W-:Y:S01]  /*131b0*/  HMMA.16816.F32 R44, R164, R170, R44 ;  /* 0x000000aaa42c723c */ /* 0x000fe2000000182c */
[----:B------:R-:W-:Y:S02]  /*131c0*/  FMUL.FTZ R185, R17, c[0x0][0x2ec] ;  /* 0x0000bb0011b97a20 */ /* 0x000fe40000410000 */
[----:B------:R-:W-:Y:S01]  /*131d0*/  FMUL.FTZ R192, R18, c[0x0][0x2ec] ;  /* 0x0000bb0012c07a20 */ /* 0x000fe20000410000 */
[----:B------:R-:W-:Y:S01]  /*131e0*/  MUFU.TANH R174, R6 ;  /* 0x0000000600ae7308 */ /* 0x000fe20000002400 */
[----:B------:R-:W-:-:S02]  /*131f0*/  FMUL.FTZ R190, R19, c[0x0][0x2ec] ;  /* 0x0000bb0013be7a20 */ /* 0x000fc40000410000 */
[----:B------:R-:W3:Y:S01]  /*13200*/  LDSM.16.M88.4 R16, [R118+0x7c00] ;  /* 0x007c00007610783b */ /* 0x000ee20000000200 */
[----:B------:R-:W-:Y:S01]  /*13210*/  FMUL.FTZ R12, R12, c[0x0][0x2ec] ;  /* 0x0000bb000c0c7a20 */ /* 0x000fe20000410000 */
[C---:B-1----:R-:W-:Y:S01]  /*13220*/  HMMA.16816.F32 R40, R164.reuse, R140, R40 ;  /* 0x0000008ca428723c */ /* 0x042fe20000001828 */
[----:B------:R-:W-:Y:S02]  /*13230*/  FMUL.FTZ R13, R13, c[0x0][0x2ec] ;  /* 0x0000bb000d0d7a20 */ /* 0x000fe40000410000 */
[----:B------:R1:W-:Y:S01]  /*13240*/  MUFU.TANH R184, R7 ;  /* 0x0000000700b87308 */ /* 0x0003e20000002400 */
[----:B------:R-:W-:Y:S02]  /*13250*/  FMUL.FTZ R29, R14, c[0x0][0x2ec] ;  /* 0x0000bb000e1d7a20 */ /* 0x000fe40000410000 */
[----:B------:R-:W-:Y:S02]  /*13260*/  FMUL.FTZ R14, R15, c[0x0][0x2ec] ;  /* 0x0000bb000f0e7a20 */ /* 0x000fe40000410000 */
[----:B------:R-:W-:Y:S03]  /*13270*/  HMMA.16816.F32 R36, R164, R142, R36 ;  /* 0x0000008ea424723c */ /* 0x000fe60000001824 */
[----:B------:R4:W-:Y:S05]  /*13280*/  MUFU.TANH R28, R12 ;  /* 0x0000000c001c7308 */ /* 0x0009ea0000002400 */
[C---:B--2---:R-:W-:Y:S01]  /*13290*/  HMMA.16816.F32 R120, R32.reuse, R8, R120 ;  /* 0x000000082078723c */ /* 0x044fe20000001878 */
[----:B------:R-:W2:Y:S02]  /*132a0*/  S2R R8, SR_TID.X ;  /* 0x0000000000087919 */ /* 0x000ea40000002100 */
[----:B------:R5:W-:Y:S02]  /*132b0*/  MUFU.TANH R27, R13 ;  /* 0x0000000d001b7308 */ /* 0x000be40000002400 */
[----:B-1----:R-:W1:Y:S03]  /*132c0*/  LDSM.16.M88.4 R4, [R118+0x8400] ;  /* 0x008400007604783b */ /* 0x002e660000000200 */
[----:B------:R-:W-:Y:S01]  /*132d0*/  HMMA.16816.F32 R64, R32, R10, R64 ;  /* 0x0000000a2040723c */ /* 0x000fe20000001840 */
[----:B----4-:R-:W-:-:S02]  /*132e0*/  IMAD.SHL.U32 R12, R156, 0x80, RZ ;  /* 0x000000809c0c7824 */ /* 0x010fc400078e00ff */
[----:B------:R-:W4:Y:S08]  /*132f0*/  MUFU.TANH R187, R187 ;  /* 0x000000bb00bb7308 */ /* 0x000f300000002400 */
[----:B------:R-:W1:Y:S01]  /*13300*/  MUFU.TANH R192, R192 ;  /* 0x000000c000c07308 */ /* 0x000e620000002400 */
[----:B---3--:R-:W-:Y:S04]  /*13310*/  HMMA.16816.F32 R124, R32, R18, R124 ;  /* 0x00000012207c723c */ /* 0x008fe8000000187c */
[----:B------:R-:W-:-:S02]  /*13320*/  FMUL.FTZ R120, R120, c[0x0][0x2ec] ;  /* 0x0000bb0078787a20 */ /* 0x000fc40000410000 */
[----:B--2---:R-:W-:Y:S01]  /*13330*/  IMAD.SHL.U32 R8, R8, 0x2, RZ ;  /* 0x0000000208087824 */ /* 0x004fe200078e00ff */
[----:B------:R-:W2:Y:S01]  /*13340*/  MUFU.TANH R185, R185 ;  /* 0x000000b900b97308 */ /* 0x000ea20000002400 */
[----:B------:R-:W-:Y:S01]  /*13350*/  FMUL.FTZ R121, R121, c[0x0][0x2ec] ;  /* 0x0000bb0079797a20 */ /* 0x000fe20000410000 */
[----:B------:R-:W-:Y:S02]  /*13360*/  HMMA.16816.F32 R128, R32, R16, R128 ;  /* 0x000000102080723c */ /* 0x000fe40000001880 */
[----:B-----5:R-:W-:Y:S01]  /*13370*/  LOP3.LUT R13, R8, 0x6, RZ, 0xc0, !PT ;  /* 0x00000006080d7812 */ /* 0x020fe200078ec0ff */
[----:B------:R-:W-:Y:S01]  /*13380*/  FMUL.FTZ R67, R67, c[0x0][0x2ec] ;  /* 0x0000bb0043437a20 */ /* 0x000fe20000410000 */
[----:B------:R-:W3:Y:S01]  /*13390*/  LDSM.16.M88.4 R8, [R118+0x8800] ;  /* 0x008800007608783b */ /* 0x000ee20000000200 */
[----:B------:R-:W-:Y:S01]  /*133a0*/  FMUL.FTZ R66, R66, c[0x0][0x2ec] ;  /* 0x0000bb0042427a20 */ /* 0x000fe20000410000 */
[C---:B------:R-:W-:Y:S01]  /*133b0*/  LOP3.LUT R18, R12.reuse, R13, RZ, 0xfc, !PT ;  /* 0x0000000d0c127212 */ /* 0x040fe200078efcff */
[----:B------:R-:W5:Y:S01]  /*133c0*/  MUFU.TANH R190, R190 ;  /* 0x000000be00be7308 */ /* 0x000f620000002400 */
[----:B------:R-:W-:Y:S01]  /*133d0*/  LOP3.LUT R16, R12, 0x10, R13, 0xfe, !PT ;  /* 0x000000100c107812 */ /* 0x000fe200078efe0d */
[----:B------:R-:W-:-:S02]  /*133e0*/  FMUL.FTZ R30, R65, c[0x0][0x2ec] ;  /* 0x0000bb00411e7a20 */ /* 0x000fc40000410000 */
[----:B------:R-:W-:Y:S01]  /*133f0*/  FMUL.FTZ R64, R64, c[0x0][0x2ec] ;  /* 0x0000bb0040407a20 */ /* 0x000fe20000410000 */
[C---:B------:R-:W-:Y:S01]  /*13400*/  ISETP.GE.AND P5, PT, R16.reuse, R3, PT ;  /* 0x000000031000720c */ /* 0x040fe20003fa6270 */
[----:B------:R-:W-:Y:S01]  /*13410*/  FMUL.FTZ R123, R123, c[0x0][0x2ec] ;  /* 0x0000bb007b7b7a20 */ /* 0x000fe20000410000 */
[----:B------:R-:W-:Y:S01]  /*13420*/  ISETP.GE.AND P6, PT, R16, R117, PT ;  /* 0x000000751000720c */ /* 0x000fe20003fc6270 */
[----:B------:R-:W2:Y:S01]  /*13430*/  MUFU.TANH R29, R29 ;  /* 0x0000001d001d7308 */ /* 0x000ea20000002400 */
[C---:B-1----:R-:W-:Y:S01]  /*13440*/  HMMA.16816.F32 R60, R32.reuse, R4, R60 ;  /* 0x00000004203c723c */ /* 0x042fe2000000183c */
[----:B----4-:R-:W-:Y:S01]  /*13450*/  FSEL R187, R187, -INF , !P5 ;  /* 0xff800000bbbb7808 */ /* 0x010fe20006800000 */
[----:B------:R-:W-:Y:S01]  /*13460*/  FMUL.FTZ R124, R124, c[0x0][0x2ec] ;  /* 0x0000bb007c7c7a20 */ /* 0x000fe20000410000 */
[----:B------:R-:W-:Y:S01]  /*13470*/  FSEL R192, R192, -INF , !P6 ;  /* 0xff800000c0c07808 */ /* 0x000fe20007000000 */
[----:B------:R-:W-:Y:S02]  /*13480*/  FMUL.FTZ R19, R125, c[0x0][0x2ec] ;  /* 0x0000bb007d137a20 */ /* 0x000fe40000410000 */
[----:B------:R-:W-:Y:S01]  /*13490*/  FMUL.FTZ R126, R126, c[0x0][0x2ec] ;  /* 0x0000bb007e7e7a20 */ /* 0x000fe20000410000 */
[--C-:B------:R-:W-:Y:S01]  /*134a0*/  LOP3.LUT R4, R12, 0x8, R13.reuse, 0xfe, !PT ;  /* 0x000000080c047812 */ /* 0x100fe200078efe0d */
[C---:B------:R-:W-:Y:S01]  /*134b0*/  HMMA.16816.F32 R52, R32.reuse, R6, R52 ;  /* 0x000000062034723c */ /* 0x040fe20000001834 */
[----:B------:R-:W1:Y:S01]  /*134c0*/  MUFU.TANH R183, R183 ;  /* 0x000000b700b77308 */ /* 0x000e620000002400 */
[----:B------:R-:W-:Y:S01]  /*134d0*/  FMUL.FTZ R128, R128, c[0x0][0x2ec] ;  /* 0x0000bb0080807a20 */ /* 0x000fe20000410000 */
[----:B------:R-:W-:Y:S01]  /*134e0*/  ISETP.GE.AND P1, PT, R4, R3, PT ;  /* 0x000000030400720c */ /* 0x000fe20003f26270 */
[----:B------:R-:W-:Y:S01]  /*134f0*/  FMUL.FTZ R130, R130, c[0x0][0x2ec] ;  /* 0x0000bb0082827a20 */ /* 0x000fe20000410000 */
[----:B------:R-:W-:Y:S01]  /*13500*/  ISETP.GE.AND P3, PT, R4, R117, PT ;  /* 0x000000750400720c */ /* 0x000fe20003f66270 */
[----:B------:R-:W-:Y:S01]  /*13510*/  FMUL.FTZ R129, R129, c[0x0][0x2ec] ;  /* 0x0000bb0081817a20 */ /* 0x000fe20000410000 */
[----:B------:R-:W-:Y:S01]  /*13520*/  IADD3 R4, R18, 0x1, RZ ;  /* 0x0000000112047810 */ /* 0x000fe20007ffe0ff */
[----:B------:R-:W-:Y:S01]  /*13530*/  FMUL.FTZ R131, R131, c[0x0][0x2ec] ;  /* 0x0000bb0083837a20 */ /* 0x000fe20000410000 */
[----:B------:R-:W-:Y:S01]  /*13540*/  FSEL R17, R20, -INF , !P1 ;  /* 0xff80000014117808 */ /* 0x000fe20004800000 */
[----:B------:R-:W4:Y:S01]  /*13550*/  MUFU.TANH R14, R14 ;  /* 0x0000000e000e7308 */ /* 0x000f220000002400 */
[----:B------:R-:W-:Y:S01]  /*13560*/  ISETP.GE.AND P4, PT, R4, R3, PT ;  /* 0x000000030400720c */ /* 0x000fe20003f86270 */
[----:B------:R-:W-:Y:S01]  /*13570*/  FMUL.FTZ R127, R127, c[0x0][0x2ec] ;  /* 0x0000bb007f7f7a20 */ /* 0x000fe20000410000 */
[--C-:B------:R-:W-:Y:S01]  /*13580*/  LOP3.LUT R6, R12, 0x18, R13.reuse, 0xfe, !PT ;  /* 0x000000180c067812 */ /* 0x100fe200078efe0d */
[----:B------:R-:W-:Y:S01]  /*13590*/  FMUL.FTZ R122, R122, c[0x0][0x2ec] ;  /* 0x0000bb007a7a7a20 */ /* 0x000fe20000410000 */
[----:B------:R-:W-:Y:S01]  /*135a0*/  FSEL R15, R56, -INF , !P4 ;  /* 0xff800000380f7808 */ /* 0x000fe20006000000 */
[----:B------:R-:W-:Y:S01]  /*135b0*/  FMUL.FTZ R60, R60, c[0x0][0x2ec] ;  /* 0x0000bb003c3c7a20 */ /* 0x000fe20000410000 */
[----:B------:R-:W-:Y:S01]  /*135c0*/  ISETP.GE.AND P4, PT, R4, R117, PT ;  /* 0x000000750400720c */ /* 0x000fe20003f86270 */
[----:B------:R-:W-:Y:S01]  /*135d0*/  MUFU.TANH R181, R181 ;  /* 0x000000b500b57308 */ /* 0x000fe20000002400 */
[----:B------:R-:W-:Y:S01]  /*135e0*/  IADD3 R4, R18, 0x9, RZ ;  /* 0x0000000912047810 */ /* 0x000fe20007ffe0ff */
[C---:B---3--:R-:W-:Y:S01]  /*135f0*/  HMMA.16816.F32 R48, R32.reuse, R8, R48 ;  /* 0x000000082030723c */ /* 0x048fe20000001830 */
[----:B------:R-:W-:Y:S01]  /*13600*/  FSEL R26, R26, -INF , !P4 ;  /* 0xff8000001a1a7808 */ /* 0x000fe20006000000 */
[----:B------:R-:W-:Y:S01]  /*13610*/  FMUL.FTZ R61, R61, c[0x0][0x2ec] ;  /* 0x0000bb003d3d7a20 */ /* 0x000fe20000410000 */
[----:B------:R-:W-:Y:S01]  /*13620*/  ISETP.GE.AND P1, PT, R4, R3, PT ;  /* 0x000000030400720c */ /* 0x000fe20003f26270 */
[----:B------:R-:W-:Y:S01]  /*13630*/  FMUL.FTZ R63, R63, c[0x0][0x2ec] ;  /* 0x0000bb003f3f7a20 */ /* 0x000fe20000410000 */
[----:B------:R-:W-:Y:S01]  /*13640*/  FSEL R22, R22, -INF , !P3 ;  /* 0xff80000016167808 */ /* 0x000fe20005800000 */
[----:B------:R-:W3:Y:S01]  /*13650*/  MUFU.TANH R188, R188 ;  /* 0x000000bc00bc7308 */ /* 0x000ee20000002400 */
[----:B------:R-:W-:Y:S01]  /*13660*/  FSEL R21, R21, -INF , !P1 ;  /* 0xff80000015157808 */ /* 0x000fe20004800000 */
[----:B------:R-:W-:Y:S01]  /*13670*/  HMMA.16816.F32 R44, R32, R10, R44 ;  /* 0x0000000a202c723c */ /* 0x000fe2000000182c */
[----:B------:R-:W-:Y:S01]  /*13680*/  ISETP.GE.AND P1, PT, R4, R117, PT ;  /* 0x000000750400720c */ /* 0x000fe20003f26270 */
[----:B------:R-:W-:Y:S01]  /*13690*/  FMUL.FTZ R54, R54, c[0x0][0x2ec] ;  /* 0x0000bb0036367a20 */ /* 0x000fe20000410000 */
[----:B------:R-:W-:Y:S01]  /*136a0*/  IADD3 R4, R18, 0x11, RZ ;  /* 0x0000001112047810 */ /* 0x000fe20007ffe0ff */
[----:B------:R-:W-:Y:S01]  /*136b0*/  FMUL.FTZ R52, R52, c[0x0][0x2ec] ;  /* 0x0000bb0034347a20 */ /* 0x000fe20000410000 */
[C---:B------:R-:W-:Y:S01]  /*136c0*/  ISETP.GE.AND P4, PT, R6.reuse, R3, PT ;  /* 0x000000030600720c */ /* 0x040fe20003f86270 */
[----:B------:R1:W-:Y:S01]  /*136d0*/  MUFU.TANH R166, R67 ;  /* 0x0000004300a67308 */ /* 0x0003e20000002400 */
[----:B------:R-:W-:Y:S01]  /*136e0*/  ISETP.GE.AND P3, PT, R6, R117, PT ;  /* 0x000000750600720c */ /* 0x000fe20003f66270 */
[----:B------:R-:W-:Y:S01]  /*136f0*/  FMUL.FTZ R62, R62, c[0x0][0x2ec] ;  /* 0x0000bb003e3e7a20 */ /* 0x000fe20000410000 */
[--C-:B------:R-:W-:Y:S01]  /*13700*/  LOP3.LUT R6, R12, 0x20, R13.reuse, 0xfe, !PT ;  /* 0x000000200c067812 */ /* 0x100fe200078efe0d */
[----:B------:R-:W-:Y:S01]  /*13710*/  FMUL.FTZ R53, R53, c[0x0][0x2ec] ;  /* 0x0000bb0035357a20 */ /* 0x000fe20000410000 */
[-C--:B------:R-:W-:Y:S01]  /*13720*/  ISETP.GE.AND P5, PT, R4, R3.reuse, PT ;  /* 0x000000030400720c */ /* 0x080fe20003fa6270 */
[----:B------:R-:W-:Y:S01]  /*13730*/  FMUL.FTZ R55, R55, c[0x0][0x2ec] ;  /* 0x0000bb0037377a20 */ /* 0x000fe20000410000 */
[----:B------:R-:W-:Y:S01]  /*13740*/  FSEL R16, R23, -INF , !P1 ;  /* 0xff80000017107808 */ /* 0x000fe20004800000 */
[----:B------:R3:W-:Y:S01]  /*13750*/  MUFU.TANH R168, R66 ;  /* 0x0000004200a87308 */ /* 0x0007e20000002400 */
[----:B------:R-:W-:Y:S01]  /*13760*/  ISETP.GE.AND P1, PT, R6, R3, PT ;  /* 0x000000030600720c */ /* 0x000fe20003f26270 */
[----:B------:R-:W-:Y:S01]  /*13770*/  FMUL.FTZ R48, R48, c[0x0][0x2ec] ;  /* 0x0000bb0030307a20 */ /* 0x000fe20000410000 */
[-C--:B------:R-:W-:Y:S01]  /*13780*/  ISETP.GE.AND P6, PT, R6, R117.reuse, PT ;  /* 0x000000750600720c */ /* 0x080fe20003fc6270 */
[----:B------:R-:W-:Y:S01]  /*13790*/  FMUL.FTZ R49, R49, c[0x0][0x2ec] ;  /* 0x0000bb0031317a20 */ /* 0x000fe20000410000 */
[----:B--2---:R-:W-:Y:S01]  /*137a0*/  FSEL R185, R185, -INF , !P5 ;  /* 0xff800000b9b97808 */ /* 0x004fe20006800000 */
[----:B------:R-:W-:Y:S01]  /*137b0*/  FMUL.FTZ R50, R50, c[0x0][0x2ec] ;  /* 0x0000bb0032327a20 */ /* 0x000fe20000410000 */
[----:B------:R-:W-:Y:S01]  /*137c0*/  ISETP.GE.AND P5, PT, R4, R117, PT ;  /* 0x000000750400720c */ /* 0x000fe20003fa6270 */
[----:B------:R4:W-:Y:S01]  /*137d0*/  MUFU.TANH R169, R64 ;  /* 0x0000004000a97308 */ /* 0x0009e20000002400 */
[----:B------:R-:W-:Y:S01]  /*137e0*/  IADD3 R6, R18, 0x19, RZ ;  /* 0x0000001912067810 */ /* 0x000fe20007ffe0ff */
[----:B------:R-:W-:Y:S01]  /*137f0*/  FMUL.FTZ R51, R51, c[0x0][0x2ec] ;  /* 0x0000bb0033337a20 */ /* 0x000fe20000410000 */
[----:B------:R-:W-:Y:S01]  /*13800*/  LOP3.LUT R4, R12, 0x28, R13, 0xfe, !PT ;  /* 0x000000280c047812 */ /* 0x000fe200078efe0d */
[----:B------:R-:W-:Y:S01]  /*13810*/  FMUL.FTZ R44, R44, c[0x0][0x2ec] ;  /* 0x0000bb002c2c7a20 */ /* 0x000fe20000410000 */
[----:B-1----:R-:W-:Y:S01]  /*13820*/  FSEL R67, R28, -INF , !P4 ;  /* 0xff8000001c437808 */ /* 0x002fe20006000000 */
[----:B------:R-:W-:Y:S01]  /*13830*/  FMUL.FTZ R45, R45, c[0x0][0x2ec] ;  /* 0x0000bb002d2d7a20 */ /* 0x000fe20000410000 */
[----:B-----5:R-:W-:Y:S01]  /*13840*/  FSEL R190, R190, -INF , !P5 ;  /* 0xff800000bebe7808 */ /* 0x020fe20006800000 */
[----:B------:R-:W1:Y:S01]  /*13850*/  MUFU.TANH R186, R186 ;  /* 0x000000ba00ba7308 */ /* 0x000e620000002400 */
[-C--:B------:R-:W-:Y:S01]  /*13860*/  ISETP.GE.AND P4, PT, R6, R3.reuse, PT ;  /* 0x000000030600720c */ /* 0x080fe20003f86270 */
[----:B------:R-:W-:Y:S01]  /*13870*/  FMUL.FTZ R46, R46, c[0x0][0x2ec] ;  /* 0x0000bb002e2e7a20 */ /* 0x000fe20000410000 */
[----:B---3--:R-:W-:Y:S01]  /*13880*/  FSEL R66, R29, -INF , !P3 ;  /* 0xff8000001d427808 */ /* 0x008fe20005800000 */
[----:B------:R-:W-:Y:S01]  /*13890*/  FMUL.FTZ R47, R47, c[0x0][0x2ec] ;  /* 0x0000bb002f2f7a20 */ /* 0x000fe20000410000 */
[----:B------:R-:W-:-:S02]  /*138a0*/  ISETP.GE.AND P5, PT, R4, R3, PT ;  /* 0x000000030400720c */ /* 0x000fc40003fa6270 */
[-C--:B------:R-:W-:Y:S01]  /*138b0*/  ISETP.GE.AND P3, PT, R4, R117.reuse, PT ;  /* 0x000000750400720c */ /* 0x080fe20003f66270 */
[----:B------:R-:W2:Y:S01]  /*138c0*/  MUFU.TANH R161, R128 ;  /* 0x0000008000a17308 */ /* 0x000ea20000002400 */
[----:B------:R-:W-:Y:S02]  /*138d0*/  IADD3 R4, R18, 0x21, RZ ;  /* 0x0000002112047810 */ /* 0x000fe40007ffe0ff */
[----:B------:R-:W-:Y:S02]  /*138e0*/  FSEL R65, R27, -INF , !P4 ;  /* 0xff8000001b417808 */ /* 0x000fe40006000000 */
[----:B------:R-:W-:Y:S02]  /*138f0*/  ISETP.GE.AND P4, PT, R6, R117, PT ;  /* 0x000000750600720c */ /* 0x000fe40003f86270 */
[----:B------:R-:W-:Y:S01]  /*13900*/  FSEL R183, R183, -INF , !P1 ;  /* 0xff800000b7b77808 */ /* 0x000fe20004800000 */
[----:B------:R-:W3:Y:S01]  /*13910*/  MUFU.TANH R182, R130 ;  /* 0x0000008200b67308 */ /* 0x000ee20000002400 */
[----:B------:R-:W-:-:S02]  /*13920*/  LOP3.LUT R6, R12, 0x30, R13, 0xfe, !PT ;  /* 0x000000300c067812 */ /* 0x000fc400078efe0d */
[-C--:B------:R-:W-:Y:S02]  /*13930*/  ISETP.GE.AND P1, PT, R4, R3.reuse, PT ;  /* 0x000000030400720c */ /* 0x080fe40003f26270 */
[----:B----4-:R-:W-:Y:S02]  /*13940*/  FSEL R64, R14, -INF , !P4 ;  /* 0xff8000000e407808 */ /* 0x010fe40006000000 */
[----:B------:R-:W-:Y:S01]  /*13950*/  FSEL R188, R188, -INF , !P6 ;  /* 0xff800000bcbc7808 */ /* 0x000fe20007000000 */
[----:B------:R-:W4:Y:S01]  /*13960*/  MUFU.TANH R173, R120 ;  /* 0x0000007800ad7308 */ /* 0x000f220000002400 */
[----:B------:R-:W-:Y:S02]  /*13970*/  FSEL R181, R181, -INF , !P1 ;  /* 0xff800000b5b57808 */ /* 0x000fe40004800000 */
[C---:B------:R-:W-:Y:S02]  /*13980*/  ISETP.GE.AND P4, PT, R6.reuse, R3, PT ;  /* 0x000000030600720c */ /* 0x040fe40003f86270 */
[----:B------:R-:W-:-:S02]  /*13990*/  ISETP.GE.AND P6, PT, R6, R117, PT ;  /* 0x000000750600720c */ /* 0x000fc40003fc6270 */
[----:B------:R-:W-:Y:S01]  /*139a0*/  ISETP.GE.AND P1, PT, R4, R117, PT ;  /* 0x000000750400720c */ /* 0x000fe20003f26270 */
[----:B------:R-:W5:Y:S01]  /*139b0*/  MUFU.TANH R175, R129 ;  /* 0x0000008100af7308 */ /* 0x000f620000002400 */
[----:B------:R-:W5:Y:S01]  /*139c0*/  LDSM.16.M88.4 R4, [R118+0x8c00] ;  /* 0x008c00007604783b */ /* 0x000f620000000200 */
[----:B------:R-:W-:Y:S01]  /*139d0*/  IADD3 R8, R18, 0x29, RZ ;  /* 0x0000002912087810 */ /* 0x000fe20007ffe0ff */
[----:B------:R-:W-:-:S04]  /*139e0*/  DEPBAR.LE SB0, 0x0 ;  /* 0x000080000000791a */ /* 0x000fc80000000000 */
[----:B------:R-:W-:Y:S01]  /*139f0*/  FSEL R179, R179, -INF , !P5 ;  /* 0xff800000b3b37808 */ /* 0x000fe20006800000 */
[----:B------:R-:W1:Y:S01]  /*13a00*/  MUFU.TANH R163, R124 ;  /* 0x0000007c00a37308 */ /* 0x000e620000002400 */
[----:B------:R-:W-:Y:S02]  /*13a10*/  ISETP.GE.AND P5, PT, R8, R3, PT ;  /* 0x000000030800720c */ /* 0x000fe40003fa6270 */
[--C-:B------:R-:W-:Y:S02]  /*13a20*/  LOP3.LUT R10, R12, 0x40, R13.reuse, 0xfe, !PT ;  /* 0x000000400c0a7812 */ /* 0x100fe400078efe0d */
[----:B------:R-:W-:Y:S02]  /*13a30*/  FSEL R177, R177, -INF , !P5 ;  /* 0xff800000b1b17808 */ /* 0x000fe40006800000 */
[----:B------:R-:W-:Y:S01]  /*13a40*/  ISETP.GE.AND P5, PT, R8, R117, PT ;  /* 0x000000750800720c */ /* 0x000fe20003fa6270 */
[----:B------:R-:W5:Y:S01]  /*13a50*/  MUFU.TANH R171, R121 ;  /* 0x0000007900ab7308 */ /* 0x000f620000002400 */
[----:B------:R-:W-:-:S02]  /*13a60*/  LOP3.LUT R14, R12, 0x38, R13, 0xfe, !PT ;  /* 0x000000380c0e7812 */ /* 0x000fc400078efe0d */
[----:B------:R-:W-:Y:S02]  /*13a70*/  FSEL R184, R184, -INF , !P5 ;  /* 0xff800000b8b87808 */ /* 0x000fe40006800000 */
[----:B------:R-:W-:Y:S02]  /*13a80*/  ISETP.GE.AND P5, PT, R10, R3, PT ;  /* 0x000000030a00720c */ /* 0x000fe40003fa6270 */
[----:B------:R-:W-:Y:S01]  /*13a90*/  IADD3 R8, R18, 0x31, RZ ;  /* 0x0000003112087810 */ /* 0x000fe20007ffe0ff */
[----:B------:R-:W5:Y:S01]  /*13aa0*/  MUFU.TANH R178, R131 ;  /* 0x0000008300b27308 */ /* 0x000f620000002400 */
[----:B-1----:R-:W-:Y:S02]  /*13ab0*/  FSEL R186, R186, -INF , !P1 ;  /* 0xff800000baba7808 */ /* 0x002fe40004800000 */
[----:B--2---:R-:W-:Y:S02]  /*13ac0*/  FSEL R161, R161, -INF , !P4 ;  /* 0xff800000a1a17808 */ /* 0x004fe40006000000 */
[----:B---3--:R-:W-:-:S02]  /*13ad0*/  FSEL R182, R182, -INF , !P6 ;  /* 0xff800000b6b67808 */ /* 0x008fc40007000000 */
[----:B----4-:R-:W-:Y:S01]  /*13ae0*/  FSEL R173, R173, -INF , !P5 ;  /* 0xff800000adad7808 */ /* 0x010fe20006800000 */
[----:B------:R-:W-:Y:S01]  /*13af0*/  MUFU.TANH R19, R19 ;  /* 0x0000001300137308 */ /* 0x000fe20000002400 */
[-C--:B------:R-:W-:Y:S02]  /*13b00*/  ISETP.GE.AND P1, PT, R14, R3.reuse, PT ;  /* 0x000000030e00720c */ /* 0x080fe40003f26270 */
[----:B------:R-:W-:Y:S02]  /*13b10*/  ISETP.GE.AND P4, PT, R8, R3, PT ;  /* 0x000000030800720c */ /* 0x000fe40003f86270 */
[----:B------:R-:W-:Y:S02]  /*13b20*/  ISETP.GE.AND P6, PT, R10, R117, PT ;  /* 0x000000750a00720c */ /* 0x000fe40003fc6270 */
[----:B------:R-:W-:Y:S01]  /*13b30*/  IADD3 R10, R18, 0x39, RZ ;  /* 0x00000039120a7810 */ /* 0x000fe20007ffe0ff */
[----:B------:R-:W1:Y:S01]  /*13b40*/  MUFU.TANH R176, R126 ;  /* 0x0000007e00b07308 */ /* 0x000e620000002400 */
[----:B-----5:R-:W-:Y:S01]  /*13b50*/  HMMA.16816.F32 R40, R32, R4, R40 ;  /* 0x000000042028723c */ /* 0x020fe20000001828 */
[----:B------:R-:W-:-:S02]  /*13b60*/  FSEL R174, R174, -INF , !P3 ;  /* 0xff800000aeae7808 */ /* 0x000fc40005800000 */
[----:B------:R-:W-:Y:S02]  /*13b70*/  FSEL R175, R175, -INF , !P4 ;  /* 0xff800000afaf7808 */ /* 0x000fe40006000000 */
[----:B------:R-:W-:Y:S02]  /*13b80*/  FSEL R163, R163, -INF , !P1 ;  /* 0xff800000a3a37808 */ /* 0x000fe40004800000 */
[----:B------:R-:W2:Y:S01]  /*13b90*/  MUFU.TANH R170, R123 ;  /* 0x0000007b00aa7308 */ /* 0x000ea20000002400 */
[----:B------:R-:W-:Y:S01]  /*13ba0*/  IADD3 R4, R18, 0x41, RZ ;  /* 0x0000004112047810 */ /* 0x000fe20007ffe0ff */
[----:B------:R-:W-:Y:S01]  /*13bb0*/  HMMA.16816.F32 R36, R32, R6, R36 ;  /* 0x000000062024723c */ /* 0x000fe20000001824 */
[----:B------:R-:W-:Y:S02]  /*13bc0*/  ISETP.GE.AND P3, PT, R14, R117, PT ;  /* 0x000000750e00720c */ /* 0x000fe40003f66270 */
[----:B------:R-:W-:Y:S02]  /*13bd0*/  ISETP.GE.AND P5, PT, R4, R3, PT ;  /* 0x000000030400720c */ /* 0x000fe40003fa6270 */
[----:B------:R-:W-:Y:S01]  /*13be0*/  ISETP.GE.AND P4, PT, R8, R117, PT ;  /* 0x000000750800720c */ /* 0x000fe20003f86270 */
[----:B------:R-:W3:Y:S01]  /*13bf0*/  MUFU.TANH R180, R127 ;  /* 0x0000007f00b47308 */ /* 0x000ee20000002400 */
[----:B------:R-:W-:-:S02]  /*13c00*/  FSEL R171, R171, -INF , !P5 ;  /* 0xff800000abab7808 */ /* 0x000fc40006800000 */
[----:B------:R-:W-:Y:S02]  /*13c10*/  ISETP.GE.AND P1, PT, R10, R3, PT ;  /* 0x000000030a00720c */ /* 0x000fe40003f26270 */
[----:B------:R-:W-:Y:S02]  /*13c20*/  ISETP.GE.AND P5, PT, R4, R117, PT ;  /* 0x000000750400720c */ /* 0x000fe40003fa6270 */
[--C-:B------:R-:W-:Y:S01]  /*13c30*/  LOP3.LUT R8, R12, 0x48, R13.reuse, 0xfe, !PT ;  /* 0x000000480c087812 */ /* 0x100fe200078efe0d */
[----:B------:R-:W4:Y:S01]  /*13c40*/  MUFU.TANH R30, R30 ;  /* 0x0000001e001e7308 */ /* 0x000f220000002400 */
[----:B------:R-:W-:Y:S01]  /*13c50*/  IADD3 R4, R18, 0x49, RZ ;  /* 0x0000004912047810 */ /* 0x000fe20007ffe0ff */
[----:B------:R-:W-:Y:S01]  /*13c60*/  FMUL.FTZ R40, R40, c[0x0][0x2ec] ;  /* 0x0000bb0028287a20 */ /* 0x000fe20000410000 */
[----:B------:R-:W-:Y:S01]  /*13c70*/  FSEL R178, R178, -INF , !P4 ;  /* 0xff800000b2b27808 */ /* 0x000fe20006000000 */
[----:B------:R-:W-:Y:S01]  /*13c80*/  FMUL.FTZ R42, R42, c[0x0][0x2ec] ;  /* 0x0000bb002a2a7a20 */ /* 0x000fe20000410000 */
[----:B-1----:R-:W-:Y:S01]  /*13c90*/  FSEL R176, R176, -INF , !P3 ;  /* 0xff800000b0b07808 */ /* 0x002fe20005800000 */
[----:B------:R-:W-:Y:S01]  /*13ca0*/  FMUL.FTZ R43, R43, c[0x0][0x2ec] ;  /* 0x0000bb002b2b7a20 */ /* 0x000fe20000410000 */
[----:B------:R-:W-:Y:S01]  /*13cb0*/  FSEL R167, R19, -INF , !P1 ;  /* 0xff80000013a77808 */ /* 0x000fe20004800000 */
[----:B------:R-:W1:Y:S01]  /*13cc0*/  MUFU.TANH R172, R122 ;  /* 0x0000007a00ac7308 */ /* 0x000e620000002400 */
[----:B--2---:R-:W-:Y:S01]  /*13cd0*/  FSEL R170, R170, -INF , !P5 ;  /* 0xff800000aaaa7808 */ /* 0x004fe20006800000 */
[----:B------:R-:W-:Y:S01]  /*13ce0*/  FMUL.FTZ R41, R41, c[0x0][0x2ec] ;  /* 0x0000bb0029297a20 */ /* 0x000fe20000410000 */
[----:B------:R-:W-:Y:S01]  /*13cf0*/  ISETP.GE.AND P4, PT, R8, R3, PT ;  /* 0x000000030800720c */ /* 0x000fe20003f86270 */
[----:B------:R-:W-:Y:S01]  /*13d00*/  FMUL.FTZ R36, R36, c[0x0][0x2ec] ;  /* 0x0000bb0024247a20 */ /* 0x000fe20000410000 */
[-C--:B------:R-:W-:Y:S01]  /*13d10*/  ISETP.GE.AND P3, PT, R8, R117.reuse, PT ;  /* 0x000000750800720c */ /* 0x080fe20003f66270 */
[----:B------:R-:W-:Y:S01]  /*13d20*/  FMUL.FTZ R37, R37, c[0x0][0x2ec] ;  /* 0x0000bb0025257a20 */ /* 0x000fe20000410000 */
[----:B------:R-:W-:Y:S01]  /*13d30*/  ISETP.GE.AND P1, PT, R10, R117, PT ;  /* 0x000000750a00720c */ /* 0x000fe20003f26270 */
[----:B------:R-:W2:Y:S01]  /*13d40*/  MUFU.TANH R153, R60 ;  /* 0x0000003c00997308 */ /* 0x000ea20000002400 */
[----:B------:R-:W-:Y:S01]  /*13d50*/  ISETP.GE.AND P5, PT, R4, R3, PT ;  /* 0x000000030400720c */ /* 0x000fe20003fa6270 */
[----:B------:R-:W-:Y:S01]  /*13d60*/  FMUL.FTZ R38, R38, c[0x0][0x2ec] ;  /* 0x0000bb0026267a20 */ /* 0x000fe20000410000 */
[----:B------:R-:W-:Y:S01]  /*13d70*/  LOP3.LUT R8, R12, 0x50, R13, 0xfe, !PT ;  /* 0x000000500c087812 */ /* 0x000fe200078efe0d */
[----:B------:R-:W-:Y:S01]  /*13d80*/  FMUL.FTZ R39, R39, c[0x0][0x2ec] ;  /* 0x0000bb0027277a20 */ /* 0x000fe20000410000 */
[----:B---3--:R-:W-:-:S02]  /*13d90*/  FSEL R180, R180, -INF , !P1 ;  /* 0xff800000b4b47808 */ /* 0x008fc40004800000 */
[----:B----4-:R-:W-:Y:S01]  /*13da0*/  FSEL R165, R30, -INF , !P5 ;  /* 0xff8000001ea57808 */ /* 0x010fe20006800000 */
[----:B------:R-:W3:Y:S01]  /*13db0*/  MUFU.TANH R143, R61 ;  /* 0x0000003d008f7308 */ /* 0x000ee20000002400 */
[----:B------:R-:W-:Y:S02]  /*13dc0*/  ISETP.GE.AND P1, PT, R8, R3, PT ;  /* 0x000000030800720c */ /* 0x000fe40003f26270 */
[----:B------:R-:W-:Y:S02]  /*13dd0*/  ISETP.GE.AND P5, PT, R4, R117, PT ;  /* 0x000000750400720c */ /* 0x000fe40003fa6270 */
[----:B------:R-:W-:Y:S02]  /*13de0*/  IADD3 R4, R18, 0x51, RZ ;  /* 0x0000005112047810 */ /* 0x000fe40007ffe0ff */
[----:B-1----:R-:W-:Y:S01]  /*13df0*/  FSEL R172, R172, -INF , !P6 ;  /* 0xff800000acac7808 */ /* 0x002fe20007000000 */
[----:B------:R-:W1:Y:S01]  /*13e00*/  MUFU.TANH R152, R63 ;  /* 0x0000003f00987308 */ /* 0x000e620000002400 */
[----:B--2---:R-:W-:-:S02]  /*13e10*/  FSEL R153, R153, -INF , !P1 ;  /* 0xff80000099997808 */ /* 0x004fc40004800000 */
[----:B------:R-:W-:Y:S02]  /*13e20*/  ISETP.GE.AND P6, PT, R8, R117, PT ;  /* 0x000000750800720c */ /* 0x000fe40003fc6270 */
[----:B------:R-:W-:Y:S02]  /*13e30*/  ISETP.GE.AND P1, PT, R4, R3, PT ;  /* 0x000000030400720c */ /* 0x000fe40003f26270 */
[----:B------:R-:W-:Y:S01]  /*13e40*/  LOP3.LUT R8, R12, 0x58, R13, 0xfe, !PT ;  /* 0x000000580c087812 */ /* 0x000fe200078efe0d */
[----:B------:R-:W2:Y:S01]  /*13e50*/  MUFU.TANH R142, R54 ;  /* 0x00000036008e7308 */ /* 0x000ea20000002400 */
        /* <DEDUP_REMOVED lines=9> */
[----:B------:R-:W4:Y:S01]  /*13ef0*/  MUFU.TANH R135, R48 ;  /* 0x0000003000877308 */ /* 0x000f220000002400 */
[----:B------:R-:W-:-:S02]  /*13f00*/  FSEL R166, R166, -INF , !P5 ;  /* 0xff800000a6a67808 */ /* 0x000fc40006800000 */
[----:B-1----:R-:W-:Y:S02]  /*13f10*/  FSEL R152, R152, -INF , !P1 ;  /* 0xff80000098987808 */ /* 0x002fe40004800000 */
[----:B--2---:R-:W-:Y:S02]  /*13f20*/  FSEL R142, R142, -INF , !P3 ;  /* 0xff8000008e8e7808 */ /* 0x004fe40005800000 */
[-C--:B------:R-:W-:Y:S01]  /*13f30*/  ISETP.GE.AND P5, PT, R8, R3.reuse, PT ;  /* 0x000000030800720c */ /* 0x080fe20003fa6270 */
[----:B------:R-:W1:Y:S01]  /*13f40*/  MUFU.TANH R164, R62 ;  /* 0x0000003e00a47308 */ /* 0x000e620000002400 */
[C---:B------:R-:W-:Y:S02]  /*13f50*/  ISETP.GE.AND P1, PT, R6.reuse, R3, PT ;  /* 0x000000030600720c */ /* 0x040fe40003f26270 */
[----:B------:R-:W-:Y:S02]  /*13f60*/  ISETP.GE.AND P3, PT, R6, R117, PT ;  /* 0x000000750600720c */ /* 0x000fe40003f66270 */
[----:B------:R-:W-:-:S02]  /*13f70*/  IADD3 R4, R18, 0x59, RZ ;  /* 0x0000005912047810 */ /* 0x000fc40007ffe0ff */
[----:B------:R-:W-:Y:S01]  /*13f80*/  IADD3 R6, R18, 0x61, RZ ;  /* 0x0000006112067810 */ /* 0x000fe20007ffe0ff */
[----:B------:R-:W2:Y:S01]  /*13f90*/  MUFU.TANH R139, R53 ;  /* 0x00000035008b7308 */ /* 0x000ea20000002400 */
[----:B---3--:R-:W-:Y:S02]  /*13fa0*/  FSEL R141, R141, -INF , !P4 ;  /* 0xff8000008d8d7808 */ /* 0x008fe40006000000 */
[----:B----4-:R-:W-:Y:S02]  /*13fb0*/  FSEL R135, R135, -INF , !P5 ;  /* 0xff80000087877808 */ /* 0x010fe40006800000 */
[-C--:B------:R-:W-:Y:S02]  /*13fc0*/  ISETP.GE.AND P4, PT, R4, R3.reuse, PT ;  /* 0x000000030400720c */ /* 0x080fe40003f86270 */
[----:B------:R-:W-:Y:S01]  /*13fd0*/  ISETP.GE.AND P5, PT, R6, R3, PT ;  /* 0x000000030600720c */ /* 0x000fe20003fa6270 */
[----:B------:R-:W3:Y:S01]  /*13fe0*/  MUFU.TANH R133, R49 ;  /* 0x0000003100857308 */ /* 0x000ee20000002400 */
[----:B-1----:R-:W-:-:S02]  /*13ff0*/  FSEL R164, R164, -INF , !P6 ;  /* 0xff800000a4a47808 */ /* 0x002fc40007000000 */
[----:B------:R-:W-:-:S05]  /*14000*/  ISETP.GE.AND P6, PT, R8, R117, PT ;  /* 0x000000750800720c */ /* 0x000fca0003fc6270 */
[----:B------:R-:W1:Y:S01]  /*14010*/  MUFU.TANH R140, R55 ;  /* 0x00000037008c7308 */ /* 0x000e620000002400 */
[----:B--2---:R-:W-:Y:S02]  /*14020*/  FSEL R139, R139, -INF , !P4 ;  /* 0xff8000008b8b7808 */ /* 0x004fe40006000000 */
[----:B------:R-:W-:Y:S02]  /*14030*/  ISETP.GE.AND P4, PT, R4, R117, PT ;  /* 0x000000750400720c */ /* 0x000fe40003f86270 */
[----:B------:R-:W-:-:S03]  /*14040*/  LOP3.LUT R4, R12, 0x70, R13, 0xfe, !PT ;  /* 0x000000700c047812 */ /* 0x000fc600078efe0d */
        /* <DEDUP_REMOVED lines=23> */
[----:B------:R-:W-:-:S03]  /*141c0*/  LOP3.LUT R4, R12, 0x78, R13, 0xfe, !PT ;  /* 0x000000780c047812 */ /* 0x000fc600078efe0d */
[----:B------:R-:W3:Y:S01]  /*141d0*/  MUFU.TANH R122, R42 ;  /* 0x0000002a007a7308 */ /* 0x000ee20000002400 */
[----:B-1----:R-:W-:Y:S02]  /*141e0*/  FSEL R128, R128, -INF , !P1 ;  /* 0xff80000080807808 */ /* 0x002fe40004800000 */
[----:B------:R-:W-:-:S05]  /*141f0*/  ISETP.GE.AND P1, PT, R18, R3, PT ;  /* 0x000000031200720c */ /* 0x000fca0003f26270 */
[----:B------:R-:W1:Y:S01]  /*14200*/  MUFU.TANH R120, R43 ;  /* 0x0000002b00787308 */ /* 0x000e620000002400 */
[----:B--2---:R-:W-:Y:S02]  /*14210*/  FSEL R127, R127, -INF , !P4 ;  /* 0xff8000007f7f7808 */ /* 0x004fe40006000000 */
[C---:B------:R-:W-:Y:S02]  /*14220*/  ISETP.GE.AND P4, PT, R18.reuse, R117, PT ;  /* 0x000000751200720c */ /* 0x040fe40003f86270 */
[----:B------:R-:W-:-:S03]  /*14230*/  IADD3 R18, R18, 0x79, RZ ;  /* 0x0000007912127810 */ /* 0x000fc60007ffe0ff */
[----:B------:R-:W2:Y:S01]  /*14240*/  MUFU.TANH R125, R41 ;  /* 0x00000029007d7308 */ /* 0x000ea20000002400 */
[----:B---3--:R-:W-:Y:S02]  /*14250*/  FSEL R122, R122, -INF , !P6 ;  /* 0xff8000007a7a7808 */ /* 0x008fe40007000000 */
[----:B------:R-:W-:-:S05]  /*14260*/  ISETP.GE.AND P6, PT, R4, R3, PT ;  /* 0x000000030400720c */ /* 0x000fca0003fc6270 */
[----:B------:R-:W3:Y:S01]  /*14270*/  MUFU.TANH R25, R25 ;  /* 0x0000001900197308 */ /* 0x000ee20000002400 */
[----:B-1----:R-:W-:Y:S01]  /*14280*/  FSEL R120, R120, -INF , !P5 ;  /* 0xff80000078787808 */ /* 0x002fe20006800000 */
[----:B------:R-:W-:Y:S01]  /*14290*/  BAR.SYNC.DEFER_BLOCKING 0x0 ;  /* 0x0000000000007b1d */ /* 0x000fe20000010000 */
[----:B------:R-:W-:Y:S02]  /*142a0*/  ISETP.GE.AND P5, PT, R18, R3, PT ;  /* 0x000000031200720c */ /* 0x000fe40003fa6270 */
[----:B------:R-:W-:Y:S02]  /*142b0*/  FSEL R3, R24, -INF , !P1 ;  /* 0xff80000018037808 */ /* 0x000fe40004800000 */
[-C--:B------:R-:W-:Y:S01]  /*142c0*/  ISETP.GE.AND P1, PT, R18, R117.reuse, PT ;  /* 0x000000751200720c */ /* 0x080fe20003f26270 */
[----:B------:R-:W1:Y:S01]  /*142d0*/  MUFU.TANH R137, R36 ;  /* 0x0000002400897308 */ /* 0x000e620000002400 */
[----:B--2---:R-:W-:Y:S02]  /*142e0*/  FSEL R125, R125, -INF , !P3 ;  /* 0xff8000007d7d7808 */ /* 0x004fe40005800000 */
[----:B------:R-:W-:-:S05]  /*142f0*/  ISETP.GE.AND P3, PT, R4, R117, PT ;  /* 0x000000750400720c */ /* 0x000fca0003f66270 */
[----:B------:R-:W2:Y:S01]  /*14300*/  MUFU.TANH R136, R37 ;  /* 0x0000002500887308 */ /* 0x000ea20000002400 */
[----:B---3--:R-:W-:-:S07]  /*14310*/  FSEL R25, R25, -INF , !P4 ;  /* 0xff80000019197808 */ /* 0x008fce0006000000 */
[----:B------:R-:W3:Y:S01]  /*14320*/  MUFU.TANH R63, R38 ;  /* 0x00000026003f7308 */ /* 0x000ee20000002400 */
[----:B-1----:R-:W-:-:S07]  /*14330*/  FSEL R137, R137, -INF , !P6 ;  /* 0xff80000089897808 */ /* 0x002fce0007000000 */
[----:B------:R-:W1:Y:S01]  /*14340*/  MUFU.TANH R62, R39 ;  /* 0x00000027003e7308 */ /* 0x000e620000002400 */
[----:B--2---:R-:W-:Y:S02]  /*14350*/  FSEL R136, R136, -INF , !P5 ;  /* 0xff80000088887808 */ /* 0x004fe40006800000 */
[----:B---3--:R-:W-:Y:S02]  /*14360*/  FSEL R63, R63, -INF , !P3 ;  /* 0xff8000003f3f7808 */ /* 0x008fe40005800000 */
[----:B-1----:R-:W-:Y:S01]  /*14370*/  FSEL R62, R62, -INF , !P1 ;  /* 0xff8000003e3e7808 */ /* 0x002fe20004800000 */
[----:B------:R-:W-:Y:S05]  /*14380*/  @!P0 BRA `(.L_x_2135) ;  /* 0x000005b000008947 */ /* 0x000fea0003800000 */
[----:B------:R-:W-:Y:S05]  /*14390*/  @!P2 BRA `(.L_x_2136) ;  /* 0x000003900000a947 */ /* 0x000fea0003800000 */
[----:B------:R-:W-:Y:S02]  /*143a0*/  IABS R4, c[0x0][0x2d0] ;  /* 0x0000b40000047a13 */ /* 0x000fe40000000000 */
[----:B------:R-:W-:Y:S02]  /*143b0*/  IADD3 R10, R12, -0x80, RZ ;  /* 0xffffff800c0a7810 */ /* 0x000fe40007ffe0ff */
[----:B------:R-:W1:Y:S01]  /*143c0*/  I2F.RP R5, R4 ;  /* 0x0000000400057306 */ /* 0x000e620000209400 */
[----:B------:R-:W-:-:S02]  /*143d0*/  IABS R8, R12 ;  /* 0x0000000c00087213 */ /* 0x000fc40000000000 */
        /* <DEDUP_REMOVED lines=29> */
[----:B------:R-:W-:Y:S02]  /*145b0*/  @P5 IADD3 R9, R9, 0x1, RZ ;  /* 0x0000000109095810 */ /* 0x000fe40007ffe0ff */
[----:B------:R-:W-:-:S03]  /*145c0*/  @!P3 IADD3 R11, -R11, RZ, RZ ;  /* 0x000000ff0b0bb210 */ /* 0x000fc60007ffe1ff */
[----:B------:R-:W-:Y:S01]  /*145d0*/  @!P0 IMAD.MOV R9, RZ, RZ, -R9 ;  /* 0x000000ffff098224 */ /* 0x000fe200078e0a09 */
[----:B------:R-:W-:-:S04]  /*145e0*/  SEL R7, R4, R11, !P1 ;  /* 0x0000000b04077207 */ /* 0x000fc80004800000 */
[----:B------:R-:W-:Y:S01]  /*145f0*/  SEL R4, R4, R9, !P1 ;  /* 0x0000000904047207 */ /* 0x000fe20004800000 */
        /* <DEDUP_REMOVED lines=19> */
.L_x_2136:
[----:B------:R-:W-:-:S05]  /*14730*/  IMAD.MOV.U32 R6, RZ, RZ, c[0x0][0x198] ;  /* 0x00006600ff067624 */ /* 0x000fca00078e00ff */
[----:B------:R-:W-:-:S04]  /*14740*/  LEA R6, -R6, RZ, 0x7 ;  /* 0x000000ff06067211 */ /* 0x000fc800078e39ff */
[----:B------:R-:W-:Y:S02]  /*14750*/  SHF.R.S32.HI R4, RZ, 0x1f, R6 ;  /* 0x0000001fff047819 */ /* 0x000fe40000011406 */
.L_x_2137:
[----:B------:R-:W-:Y:S01]  /*14760*/  ULDC.64 UR4, c[0x0][0x198] ;  /* 0x0000660000047ab9 */ /* 0x000fe20000000a00 */
[C---:B------:R-:W-:Y:S01]  /*14770*/  LEA R160, P0, R6.reuse, R160, 0x1 ;  /* 0x000000a006a07211 */ /* 0x040fe200078008ff */
[----:B------:R-:W-:Y:S02]  /*14780*/  USHF.L.U32 UR9, UR4, 0x6, URZ ;  /* 0x0000000604097899 */ /* 0x000fe4000800063f */
[----:B------:R-:W-:Y:S01]  /*14790*/  UMOV UR8, 0x6 ;  /* 0x0000000600087882 */ /* 0x000fe20000000000 */
[----:B------:R-:W-:Y:S01]  /*147a0*/  LEA.HI.X R157, R6, R157, R4, 0x1, P0 ;  /* 0x0000009d069d7211 */ /* 0x000fe200000f0c04 */
[----:B------:R-:W-:Y:S01]  /*147b0*/  USHF.L.U64.HI UR5, UR4, UR8, UR5 ;  /* 0x0000000804057299 */ /* 0x000fe20008010205 */
[----:B------:R-:W-:Y:S01]  /*147c0*/  IMAD.MOV.U32 R10, RZ, RZ, R160 ;  /* 0x000000ffff0a7224 */ /* 0x000fe200078e00a0 */
[----:B------:R-:W-:Y:S02]  /*147d0*/  IADD3 R8, P0, R160, UR9, RZ ;  /* 0x00000009a0087c10 */ /* 0x000fe4000ff1e0ff */
[----:B------:R-:W-:-:S02]  /*147e0*/  IMAD.MOV.U32 R11, RZ, RZ, R157 ;  /* 0x000000ffff0b7224 */ /* 0x000fc400078e009d */
[----:B------:R-:W-:Y:S02]  /*147f0*/  IADD3.X R9, R157, UR5, RZ, P0, !PT ;  /* 0x000000059d097c10 */ /* 0x000fe400087fe4ff */
[----:B------:R-:W-:Y:S01]  /*14800*/  IADD3 R6, P0, R8, UR9, RZ ;  /* 0x0000000908067c10 */ /* 0x000fe2000ff1e0ff */
[----:B------:R-:W-:Y:S01]  /*14810*/  @!PT LDS RZ, [RZ] ;  /* 0x00000000fffff984 */ /* 0x000fe20000000800 */
[----:B------:R-:W-:Y:S01]  /*14820*/  @!PT LDS RZ, [RZ] ;  /* 0x00000000fffff984 */ /* 0x000fe20000000800 */
[----:B------:R-:W-:Y:S01]  /*14830*/  @!PT LDS RZ, [RZ] ;  /* 0x00000000fffff984 */ /* 0x000fe20000000800 */
[----:B------:R1:W-:Y:S03]  /*14840*/  LDGSTS.E.BYPASS.LTC128B.128 [R149+0x3000], [R10.64] ;  /* 0x030000000a957fae */ /* 0x0003e6000b901d46 */
[----:B------:R-:W-:Y:S01]  /*14850*/  IADD3.X R7, R9, UR5, RZ, P0, !PT ;  /* 0x0000000509077c10 */ /* 0x000fe200087fe4ff */
[----:B------:R1:W-:Y:S01]  /*14860*/  LDGSTS.E.BYPASS.LTC128B.128 [R149+0x5000], [R10.64+0x40] ;  /* 0x050000400a957fae */ /* 0x0003e2000b901d46 */
[----:B------:R-:W-:-:S03]  /*14870*/  IADD3 R4, P0, R6, UR9, RZ ;  /* 0x0000000906047c10 */ /* 0x000fc6000ff1e0ff */
        /* <DEDUP_REMOVED lines=12> */
.L_x_2135:
        /* <DEDUP_REMOVED lines=94> */
[----:B------:R-:W2:Y:S01]  /*14f20*/  LDSM.16.MT88.4 R20, [R116+0x9000] ;  /* 0x009000007414783b */ /* 0x000ea20000004200 */
[--C-:B------:R-:W-:Y:S02]  /*14f30*/  FFMA.FTZ R121, R25, c[0x0][0x23c], -R117.reuse ;  /* 0x00008f0019797a23 */ /* 0x100fe40000010875 */
[--C-:B------:R-:W-:Y:S01]  /*14f40*/  FFMA.FTZ R59, R26, c[0x0][0x23c], -R117.reuse ;  /* 0x00008f001a3b7a23 */ /* 0x100fe20000010875 */
[----:B------:R-:W3:Y:S01]  /*14f50*/  MUFU.EX2 R60, R60 ;  /* 0x0000003c003c7308 */ /* 0x000ee20000000800 */
[----:B------:R-:W-:Y:S02]  /*14f60*/  FFMA.FTZ R2, R16, c[0x0][0x23c], -R117 ;  /* 0x00008f0010027a23 */ /* 0x000fe40000010875 */
        /* <DEDUP_REMOVED lines=30> */
[----:B------:R-:W-:-:S06]  /*15150*/  FFMA.FTZ R63, R63, c[0x0][0x23c], -R117 ;  /* 0x00008f003f3f7a23 */ /* 0x000fcc0000010875 */
[----:B------:R-:W3:Y:S08]  /*15160*/  MUFU.EX2 R126, R126 ;  /* 0x0000007e007e7308 */ /* 0x000ef00000000800 */
[----:B------:R-:W5:Y:S01]  /*15170*/  MUFU.EX2 R124, R124 ;  /* 0x0000007c007c7308 */ /* 0x000f620000000800 */
[----:B----4-:R-:W-:Y:S01]  /*15180*/  F2FP.PACK_AB R7, R2, R57 ;  /* 0x000000390207723e */ /* 0x010fe200000000ff */
[----:B---3--:R-:W-:-:S06]  /*15190*/  FMUL.FTZ R8, R112, R126 ;  /* 0x0000007e70087220 */ /* 0x008fcc0000410000 */
[----:B------:R-:W-:Y:S01]  /*151a0*/  MUFU.EX2 R0, R0 ;  /* 0x0000000000007308 */ /* 0x000fe20000000800 */
[-C--:B------:R-:W-:Y:S02]  /*151b0*/  FMUL.FTZ R9, R113, R126.reuse ;  /* 0x0000007e71097220 */ /* 0x080fe40000410000 */
[-C--:B------:R-:W-:Y:S02]  /*151c0*/  FMUL.FTZ R16, R104, R126.reuse ;  /* 0x0000007e68107220 */ /* 0x080fe40000410000 */
[----:B------:R-:W-:Y:S02]  /*151d0*/  FMUL.FTZ R17, R105, R126 ;  /* 0x0000007e69117220 */ /* 0x000fe40000410000 */
[-C--:B-----5:R-:W-:Y:S01]  /*151e0*/  FMUL.FTZ R10, R114, R124.reuse ;  /* 0x0000007c720a7220 */ /* 0x0a0fe20000410000 */
[----:B------:R-:W-:Y:S01]  /*151f0*/  MUFU.EX2 R161, R161 ;  /* 0x000000a100a17308 */ /* 0x000fe20000000800 */
[-C--:B------:R-:W-:Y:S02]  /*15200*/  FMUL.FTZ R11, R115, R124.reuse ;  /* 0x0000007c730b7220 */ /* 0x080fe40000410000 */
[----:B------:R-:W-:-:S02]  /*15210*/  FMUL.FTZ R18, R106, R124 ;  /* 0x0000007c6a127220 */ /* 0x000fc40000410000 */
[----:B------:R-:W-:Y:S02]  /*15220*/  FMUL.FTZ R19, R107, R124 ;  /* 0x0000007c6b137220 */ /* 0x000fe40000410000 */
[-C--:B------:R-:W-:Y:S01]  /*15230*/  FMUL.FTZ R24, R96, R126.reuse ;  /* 0x0000007e60187220 */ /* 0x080fe20000410000 */
[C---:B-1----:R-:W-:Y:S01]  /*15240*/  HMMA.16816.F32 R8, R4.reuse, R12, R8 ;  /* 0x0000000c0408723c */ /* 0x042fe20000001808 */
[----:B------:R-:W-:Y:S01]  /*15250*/  FMUL.FTZ R25, R97, R126 ;  /* 0x0000007e61197220 */ /* 0x000fe20000410000 */
[----:B------:R-:W-:Y:S01]  /*15260*/  MUFU.EX2 R163, R163 ;  /* 0x000000a300a37308 */ /* 0x000fe20000000800 */
[-C--:B------:R-:W-:Y:S02]  /*15270*/  FMUL.FTZ R26, R98, R124.reuse ;  /* 0x0000007c621a7220 */ /* 0x080fe40000410000 */
[----:B------:R-:W-:Y:S02]  /*15280*/  FMUL.FTZ R27, R99, R124 ;  /* 0x0000007c631b7220 */ /* 0x000fe40000410000 */
[-C--:B------:R-:W-:Y:S01]  /*15290*/  FMUL.FTZ R32, R88, R126.reuse ;  /* 0x0000007e58207220 */ /* 0x080fe20000410000 */
[----:B--2---:R-:W-:Y:S01]  /*152a0*/  HMMA.16816.F32 R16, R4, R20, R16 ;  /* 0x000000140410723c */ /* 0x004fe20000001810 */
[----:B------:R-:W-:Y:S01]  /*152b0*/  FMUL.FTZ R33, R89, R126 ;  /* 0x0000007e59217220 */ /* 0x000fe20000410000 */
[----:B------:R-:W-:Y:S01]  /*152c0*/  MUFU.EX2 R178, R178 ;  /* 0x000000b200b27308 */ /* 0x000fe20000000800 */
[----:B------:R-:W-:-:S02]  /*152d0*/  FMUL.FTZ R34, R90, R124 ;  /* 0x0000007c5a227220 */ /* 0x000fc40000410000 */
[----:B------:R-:W-:Y:S02]  /*152e0*/  FMUL.FTZ R35, R91, R124 ;  /* 0x0000007c5b237220 */ /* 0x000fe40000410000 */
[-C--:B------:R-:W-:Y:S01]  /*152f0*/  FMUL.FTZ R40, R80, R126.reuse ;  /* 0x0000007e50287220 */ /* 0x080fe20000410000 */
[C---:B------:R-:W-:Y:S01]  /*15300*/  HMMA.16816.F32 R24, R4.reuse, R28, R24 ;  /* 0x0000001c0418723c */ /* 0x040fe20000001818 */
[----:B------:R-:W-:Y:S01]  /*15310*/  FMUL.FTZ R41, R81, R126 ;  /* 0x0000007e51297220 */ /* 0x000fe20000410000 */
[----:B------:R-:W-:Y:S01]  /*15320*/  MUFU.EX2 R176, R176 ;  /* 0x000000b000b07308 */ /* 0x000fe20000000800 */
[-C--:B------:R-:W-:Y:S02]  /*15330*/  FMUL.FTZ R42, R82, R124.reuse ;  /* 0x0000007c522a7220 */ /* 0x080fe40000410000 */
[----:B------:R-:W-:Y:S02]  /*15340*/  FMUL.FTZ R43, R83, R124 ;  /* 0x0000007c532b7220 */ /* 0x000fe40000410000 */
[-C--:B------:R-:W-:Y:S01]  /*15350*/  FMUL.FTZ R108, R108, R126.reuse ;  /* 0x0000007e6c6c7220 */ /* 0x080fe20000410000 */
[----:B------:R-:W-:Y:S01]  /*15360*/  HMMA.16816.F32 R32, R4, R36, R32 ;  /* 0x000000240420723c */ /* 0x000fe20000001820 */
        /* <DEDUP_REMOVED lines=14> */
[-C--:B------:R-:W-:Y:S01]  /*15450*/  FMUL.FTZ R94, R94, R124.reuse ;  /* 0x0000007c5e5e7220 */ /* 0x080fe20000410000 */
[----:B------:R-:W-:Y:S01]  /*15460*/  LDSM.16.MT88.4 R108, [R119+0xac00] ;  /* 0x00ac0000776c783b */ /* 0x000fe20000004200 */
[----:B------:R-:W-:-:S02]  /*15470*/  FMUL.FTZ R95, R95, R124 ;  /* 0x0000007c5f5f7220 */ /* 0x000fc40000410000 */
        /* <DEDUP_REMOVED lines=19> */
[C---:B------:R-:W-:Y:S01]  /*155b0*/  HMMA.16816.F32 R44, R4.reuse, R46, R76 ;  /* 0x0000002e042c723c */ /* 0x040fe2000000184c */
[----:B------:R-:W-:Y:S01]  /*155c0*/  FMUL.FTZ R69, R69, R126 ;  /* 0x0000007e45457220 */ /* 0x000fe20000410000 */
[----:B------:R-:W-:Y:S01]  /*155d0*/  LDSM.16.MT88.4 R72, [R119+0xb400] ;  /* 0x00b400007748783b */ /* 0x000fe20000004200 */
[-C--:B------:R-:W-:Y:S01]  /*155e0*/  FMUL.FTZ R70, R70, R124.reuse ;  /* 0x0000007c46467220 */ /* 0x080fe20000410000 */
[----:B------:R-:W-:Y:S01]  /*155f0*/  MUFU.EX2 R152, R152 ;  /* 0x0000009800987308 */ /* 0x000fe20000000800 */
[----:B------:R-:W-:Y:S01]  /*15600*/  FMUL.FTZ R71, R71, R124 ;  /* 0x0000007c47477220 */ /* 0x000fe20000410000 */
[----:B------:R-:W-:Y:S01]  /*15610*/  LDSM.16.MT88.4 R76, [R119+0x9400] ;  /* 0x00940000774c783b */ /* 0x000fe20000004200 */
[--C-:B------:R-:W-:Y:S01]  /*15620*/  FFMA.FTZ R87, R187, c[0x0][0x23c], -R138.reuse ;  /* 0x00008f00bb577a23 */ /* 0x100fe2000001088a */
[----:B------:R-:W-:Y:S01]  /*15630*/  HMMA.16816.F32 R48, R4, R52, R48 ;  /* 0x000000340430723c */ /* 0x000fe20000001830 */
[----:B------:R-:W-:-:S02]  /*15640*/  FFMA.FTZ R84, R185, c[0x0][0x23c], -R138 ;  /* 0x00008f00b9547a23 */ /* 0x000fc4000001088a */
[--C-:B------:R-:W-:Y:S01]  /*15650*/  FFMA.FTZ R85, R65, c[0x0][0x23c], -R138.reuse ;  /* 0x00008f0041557a23 */ /* 0x100fe2000001088a */
[----:B------:R-:W-:Y:S01]  /*15660*/  MUFU.EX2 R142, R142 ;  /* 0x0000008e008e7308 */ /* 0x000fe20000000800 */
[--C-:B------:R-:W-:Y:S02]  /*15670*/  FFMA.FTZ R88, R192, c[0x0][0x23c], -R117.reuse ;  /* 0x00008f00c0587a23 */ /* 0x100fe40000010875 */
[--C-:B------:R-:W-:Y:S01]  /*15680*/  FFMA.FTZ R91, R190, c[0x0][0x23c], -R117.reuse ;  /* 0x00008f00be5b7a23 */ /* 0x100fe20000010875 */
[----:B------:R-:W-:Y:S01]  /*15690*/  HMMA.16816.F32 R4, R4, R54, R68 ;  /* 0x000000360404723c */ /* 0x000fe20000001844 */
[----:B------:R-:W1:Y:S01]  /*156a0*/  LDSM.16.MT88.4 R68, [R116+0x9400] ;  /* 0x009400007444783b */ /* 0x000e620000004200 */
[--C-:B------:R-:W-:Y:S02]  /*156b0*/  FFMA.FTZ R89, R66, c[0x0][0x23c], -R117.reuse ;  /* 0x00008f0042597a23 */ /* 0x100fe40000010875 */
[----:B------:R-:W-:Y:S01]  /*156c0*/  FFMA.FTZ R86, R64, c[0x0][0x23c], -R117 ;  /* 0x00008f0040567a23 */ /* 0x000fe20000010875 */
[----:B------:R-:W-:Y:S01]  /*156d0*/  MUFU.EX2 R87, R87 ;  /* 0x0000005700577308 */ /* 0x000fe20000000800 */
[----:B------:R-:W2:Y:S01]  /*156e0*/  LDSM.16.MT88.4 R64, [R116+0xb400] ;  /* 0x00b400007440783b */ /* 0x000ea20000004200 */
[----:B------:R-:W-:-:S02]  /*156f0*/  FFMA.FTZ R93, R183, c[0x0][0x23c], -R138 ;  /* 0x00008f00b75d7a23 */ /* 0x000fc4000001088a */
[--C-:B------:R-:W-:Y:S02]  /*15700*/  FFMA.FTZ R92, R181, c[0x0][0x23c], -R138.reuse ;  /* 0x00008f00b55c7a23 */ /* 0x100fe4000001088a */
[--C-:B------:R-:W-:Y:S02]  /*15710*/  FFMA.FTZ R90, R179, c[0x0][0x23c], -R138.reuse ;  /* 0x00008f00b35a7a23 */ /* 0x100fe4000001088a */
[----:B------:R-:W3:Y:S01]  /*15720*/  MUFU.EX2 R84, R84 ;  /* 0x0000005400547308 */ /* 0x000ee20000000800 */
[----:B------:R-:W-:Y:S02]  /*15730*/  FFMA.FTZ R95, R177, c[0x0][0x23c], -R138 ;  /* 0x00008f00b15f7a23 */ /* 0x000fe4000001088a */
[--C-:B------:R-:W-:Y:S02]  /*15740*/  FFMA.FTZ R94, R188, c[0x0][0x23c], -R117.reuse ;  /* 0x00008f00bc5e7a23 */ /* 0x100fe40000010875 */
[--C-:B------:R-:W-:Y:S02]  /*15750*/  FFMA.FTZ R99, R186, c[0x0][0x23c], -R117.reuse ;  /* 0x00008f00ba637a23 */ /* 0x100fe40000010875 */
[--C-:B------:R-:W-:Y:S01]  /*15760*/  FFMA.FTZ R97, R174, c[0x0][0x23c], -R117.reuse ;  /* 0x00008f00ae617a23 */ /* 0x100fe20000010875 */
[----:B------:R-:W4:Y:S01]  /*15770*/  MUFU.EX2 R85, R85 ;  /* 0x0000005500557308 */ /* 0x000f220000000800 */
[----:B------:R-:W-:-:S02]  /*15780*/  FFMA.FTZ R96, R184, c[0x0][0x23c], -R117 ;  /* 0x00008f00b8607a23 */ /* 0x000fc40000010875 */
[--C-:B------:R-:W-:Y:S02]  /*15790*/  FFMA.FTZ R98, R175, c[0x0][0x23c], -R138.reuse ;  /* 0x00008f00af627a23 */ /* 0x100fe4000001088a */
[--C-:B------:R-:W-:Y:S02]  /*157a0*/  FFMA.FTZ R174, R167, c[0x0][0x23c], -R138.reuse ;  /* 0x00008f00a7ae7a23 */ /* 0x100fe4000001088a */
[--C-:B------:R-:W-:Y:S01]  /*157b0*/  FFMA.FTZ R167, R182, c[0x0][0x23c], -R117.reuse ;  /* 0x00008f00b6a77a23 */ /* 0x100fe20000010875 */
[----:B------:R-:W-:Y:S01]  /*157c0*/  MUFU.EX2 R88, R88 ;  /* 0x0000005800587308 */ /* 0x000fe20000000800 */
[----:B---3--:R-:W-:Y:S01]  /*157d0*/  F2FP.PACK_AB R52, R84, R87 ;  /* 0x000000575434723e */ /* 0x008fe200000000ff */
[----:B------:R-:W-:Y:S02]  /*157e0*/  FFMA.FTZ R175, R180, c[0x0][0x23c], -R117 ;  /* 0x00008f00b4af7a23 */ /* 0x000fe40000010875 */
[--C-:B------:R-:W-:Y:S02]  /*157f0*/  FFMA.FTZ R180, R171, c[0x0][0x23c], -R138.reuse ;  /* 0x00008f00abb47a23 */ /* 0x100fe4000001088a */
[----:B------:R-:W-:-:S02]  /*15800*/  FFMA.FTZ R182, R165, c[0x0][0x23c], -R138 ;  /* 0x00008f00a5b67a23 */ /* 0x000fc4000001088a */
[----:B------:R-:W3:Y:S01]  /*15810*/  MUFU.EX2 R91, R91 ;  /* 0x0000005b005b7308 */ /* 0x000ee20000000800 */
[----:B----4-:R-:W-:Y:S01]  /*15820*/  F2FP.PACK_AB R54, R85, R0 ;  /* 0x000000005536723e */ /* 0x010fe200000000ff */
[--C-:B------:R-:W-:Y:S02]  /*15830*/  FFMA.FTZ R165, R172, c[0x0][0x23c], -R117.reuse ;  /* 0x00008f00aca57a23 */ /* 0x100fe40000010875 */
[--C-:B------:R-:W-:Y:S02]  /*15840*/  FFMA.FTZ R171, R166, c[0x0][0x23c], -R117.reuse ;  /* 0x00008f00a6ab7a23 */ /* 0x100fe40000010875 */
[--C-:B------:R-:W-:Y:S02]  /*15850*/  FFMA.FTZ R166, R143, c[0x0][0x23c], -R138.reuse ;  /* 0x00008f008fa67a23 */ /* 0x100fe4000001088a */
[----:B------:R-:W-:Y:S01]  /*15860*/  MUFU.EX2 R89, R89 ;  /* 0x0000005900597308 */ /* 0x000fe20000000800 */
[----:B------:R-:W-:Y:S02]  /*15870*/  FFMA.FTZ R172, R139, c[0x0][0x23c], -R138 ;  /* 0x00008f008bac7a23 */ /* 0x000fe4000001088a */
[----:B------:R-:W-:-:S02]  /*15880*/  FFMA.FTZ R139, R164, c[0x0][0x23c], -R117 ;  /* 0x00008f00a48b7a23 */ /* 0x000fc40000010875 */
[--C-:B------:R-:W-:Y:S02]  /*15890*/  FFMA.FTZ R143, R140, c[0x0][0x23c], -R117.reuse ;  /* 0x00008f008c8f7a23 */ /* 0x100fe40000010875 */
[--C-:B------:R-:W-:Y:S01]  /*158a0*/  FFMA.FTZ R101, R125, c[0x0][0x23c], -R138.reuse ;  /* 0x00008f007d657a23 */ /* 0x100fe2000001088a */
[----:B------:R-:W4:Y:S01]  /*158b0*/  MUFU.EX2 R86, R86 ;  /* 0x0000005600567308 */ /* 0x000f220000000800 */
[----:B---3--:R-:W-:Y:S01]  /*158c0*/  F2FP.PACK_AB R53, R91, R88 ;  /* 0x000000585b35723e */ /* 0x008fe200000000ff */
[--C-:B------:R-:W-:Y:S02]  /*158d0*/  FFMA.FTZ R80, R129, c[0x0][0x23c], -R138.reuse ;  /* 0x00008f0081507a23 */ /* 0x100fe4000001088a */
[----:B------:R-:W-:Y:S02]  /*158e0*/  FFMA.FTZ R129, R134, c[0x0][0x23c], -R117 ;  /* 0x00008f0086817a23 */ /* 0x000fe40000010875 */
[--C-:B------:R-:W-:Y:S02]  /*158f0*/  FFMA.FTZ R102, R127, c[0x0][0x23c], -R138.reuse ;  /* 0x00008f007f667a23 */ /* 0x100fe4000001088a */
[----:B------:R-:W-:Y:S01]  /*15900*/  MUFU.EX2 R93, R93 ;  /* 0x0000005d005d7308 */ /* 0x000fe20000000800 */
[----:B------:R-:W-:-:S02]  /*15910*/  FFMA.FTZ R100, R136, c[0x0][0x23c], -R138 ;  /* 0x00008f0088647a23 */ /* 0x000fc4000001088a */
[----:B------:R-:W-:Y:S02]  /*15920*/  FFMA.FTZ R155, R155, R126, R123 ;  /* 0x0000007e9b9b7223 */ /* 0x000fe4000001007b */
[----:B------:R-:W-:Y:S02]  /*15930*/  FFMA.FTZ R104, R154, R124, R121 ;  /* 0x0000007c9a687223 */ /* 0x000fe40000010079 */
[--C-:B------:R-:W-:Y:S01]  /*15940*/  FFMA.FTZ R123, R120, c[0x0][0x23c], -R117.reuse ;  /* 0x00008f00787b7a23 */ /* 0x100fe20000010875 */
[----:B----4-:R-:W-:Y:S01]  /*15950*/  F2FP.PACK_AB R55, R86, R89 ;  /* 0x000000595637723e */ /* 0x010fe200000000ff */
[----:B------:R-:W3:Y:S01]  /*15960*/  MUFU.EX2 R92, R92 ;  /* 0x0000005c005c7308 */ /* 0x000ee20000000800 */
[----:B------:R-:W-:Y:S02]  /*15970*/  FFMA.FTZ R154, R62, c[0x0][0x23c], -R117 ;  /* 0x00008f003e9a7a23 */ /* 0x000fe40000010875 */
[----:B------:R-:W-:Y:S02]  /*15980*/  FADD.FTZ R60, R60, R155 ;  /* 0x0000009b3c3c7221 */ /* 0x000fe40000010000 */
[----:B------:R-:W-:Y:S01]  /*15990*/  FADD.FTZ R104, R59, R104 ;  /* 0x000000683b687221 */ /* 0x000fe20000010000 */
[----:B-1----:R-:W-:Y:S01]  /*159a0*/  HMMA.16816.F32 R16, R52, R68, R16 ;  /* 0x000000443410723c */ /* 0x002fe20000001810 */
[----:B------:R-:W-:Y:S01]  /*159b0*/  FADD.FTZ R61, R61, R60 ;  /* 0x0000003c3d3d7221 */ /* 0x000fe20000010000 */
[----:B------:R-:W-:Y:S01]  /*159c0*/  MUFU.EX2 R90, R90 ;  /* 0x0000005a005a7308 */ /* 0x000fe20000000800 */
[----:B------:R-:W-:-:S02]  /*159d0*/  FADD.FTZ R57, R57, R104 ;  /* 0x0000006839397221 */ /* 0x000fc40000010000 */
[----:B------:R-:W-:Y:S02]  /*159e0*/  FADD.FTZ R58, R58, R61 ;  /* 0x0000003d3a3a7221 */ /* 0x000fe40000010000 */
[----:B------:R-:W-:Y:S01]  /*159f0*/  FADD.FTZ R57, R2, R57 ;  /* 0x0000003902397221 */ /* 0x000fe20000010000 */
[C---:B------:R-:W-:Y:S01]  /*15a00*/  HMMA.16816.F32 R20, R52.reuse, R70, R20 ;  /* 0x000000463414723c */ /* 0x040fe20000001814 */
[----:B------:R-:W1:Y:S01]  /*15a10*/  LDSM.16.MT88.4 R68, [R119+0xd400] ;  /* 0x00d400007744783b */ /* 0x000e620000004200 */
[----:B------:R-:W-:Y:S01]  /*15a20*/  MUFU.EX2 R95, R95 ;  /* 0x0000005f005f7308 */ /* 0x000fe20000000800 */
[----:B------:R-:W-:Y:S02]  /*15a30*/  FADD.FTZ R87, R87, R58 ;  /* 0x0000003a57577221 */ /* 0x000fe40000010000 */
[----:B------:R-:W-:Y:S02]  /*15a40*/  FADD.FTZ R2, R88, R57 ;  /* 0x0000003958027221 */ /* 0x000fe40000010000 */
[----:B------:R-:W-:Y:S01]  /*15a50*/  FADD.FTZ R87, R84, R87 ;  /* 0x0000005754577221 */ /* 0x000fe20000010000 */
[----:B------:R-:W-:Y:S01]  /*15a60*/  HMMA.16816.F32 R24, R52, R72, R24 ;  /* 0x000000483418723c */ /* 0x000fe20000001818 */
[----:B------:R-:W-:Y:S01]  /*15a70*/  FADD.FTZ R2, R91, R2 ;  /* 0x000000025b027221 */ /* 0x000fe20000010000 */
[----:B------:R-:W-:Y:S01]  /*15a80*/  MUFU.EX2 R94, R94 ;  /* 0x0000005e005e7308 */ /* 0x000fe20000000800 */
[----:B------:R-:W-:-:S04]  /*15a90*/  FADD.FTZ R0, R0, R87 ;  /* 0x0000005700007221 */ /* 0x000fc80000010000 */
[----:B------:R-:W-:Y:S01]  /*15aa0*/  FADD.FTZ R0, R85, R0 ;  /* 0x0000000055007221 */ /* 0x000fe20000010000 */
[C---:B------:R-:W-:Y:S01]  /*15ab0*/  HMMA.16816.F32 R28, R52.reuse, R74, R28 ;  /* 0x0000004a341c723c */ /* 0x040fe2000000181c */
[----:B------:R-:W4:Y:S01]  /*15ac0*/  LDSM.16.MT88.4 R72, [R116+0xd400] ;  /* 0x00d400007448783b */ /* 0x000f220000004200 */
[----:B------:R-:W5:Y:S06]  /*15ad0*/  MUFU.EX2 R99, R99 ;  /* 0x0000006300637308 */ /* 0x000f6c0000000800 */
[C---:B------:R-:W-:Y:S02]  /*15ae0*/  HMMA.16816.F32 R8, R52.reuse, R76, R8 ;  /* 0x0000004c3408723c */ /* 0x040fe40000001808 */
[----:B------:R-:W-:Y:S06]  /*15af0*/  MUFU.EX2 R97, R97 ;  /* 0x0000006100617308 */ /* 0x000fec0000000800 */
[C---:B------:R-:W-:Y:S01]  /*15b00*/  HMMA.16816.F32 R12, R52.reuse, R78, R12 ;  /* 0x0000004e340c723c */ /* 0x040fe2000000180c */
[----:B------:R-:W-:Y:S01]  /*15b10*/  LDSM.16.MT88.4 R76, [R119+0x9800] ;  /* 0x00980000774c783b */ /* 0x000fe20000004200 */
[----:B------:R-:W3:Y:S06]  /*15b20*/  MUFU.EX2 R96, R96 ;  /* 0x0000006000607308 */ /* 0x000eec0000000800 */
[C---:B--2---:R-:W-:Y:S02]  /*15b30*/  HMMA.16816.F32 R32, R52.reuse, R64, R32 ;  /* 0x000000403420723c */ /* 0x044fe40000001820 */
[----:B------:R-:W2:Y:S06]  /*15b40*/  MUFU.EX2 R98, R98 ;  /* 0x0000006200627308 */ /* 0x000eac0000000800 */
[C---:B-1----:R-:W-:Y:S02]  /*15b50*/  HMMA.16816.F32 R40, R52.reuse, R68, R40 ;  /* 0x000000443428723c */ /* 0x042fe40000001828 */
[----:B------:R-:W-:Y:S06]  /*15b60*/  MUFU.EX2 R174, R174 ;  /* 0x000000ae00ae7308 */ /* 0x000fec0000000800 */
[C---:B------:R-:W-:Y:S01]  /*15b70*/  HMMA.16816.F32 R44, R52.reuse, R70, R44 ;  /* 0x00000046342c723c */ /* 0x040fe2000000182c */
[----:B------:R-:W1:Y:S01]  /*15b80*/  LDSM.16.MT88.4 R68, [R116+0x9800] ;  /* 0x009800007444783b */ /* 0x000e620000004200 */
[----:B------:R-:W1:Y:S06]  /*15b90*/  MUFU.EX2 R167, R167 ;  /* 0x000000a700a77308 */ /* 0x000e6c0000000800 */
[C---:B------:R-:W-:Y:S01]  /*15ba0*/  HMMA.16816.F32 R36, R52.reuse, R66, R36 ;  /* 0x000000423424723c */ /* 0x040fe20000001824 */
[----:B------:R-:W2:Y:S01]  /*15bb0*/  LDSM.16.MT88.4 R64, [R119+0xb800] ;  /* 0x00b800007740783b */ /* 0x000ea20000004200 */
[----:B------:R-:W1:Y:S06]  /*15bc0*/  MUFU.EX2 R175, R175 ;  /* 0x000000af00af7308 */ /* 0x000e6c0000000800 */
[C---:B----4-:R-:W-:Y:S02]  /*15bd0*/  HMMA.16816.F32 R48, R52.reuse, R72, R48 ;  /* 0x000000483430723c */ /* 0x050fe40000001830 */
[----:B------:R-:W4:Y:S06]  /*15be0*/  MUFU.EX2 R180, R180 ;  /* 0x000000b400b47308 */ /* 0x000f2c0000000800 */
[----:B------:R-:W-:Y:S01]  /*15bf0*/  HMMA.16816.F32 R4, R52, R74, R4 ;  /* 0x0000004a3404723c */ /* 0x000fe20000001804 */
[----:B------:R-:W4:Y:S01]  /*15c00*/  LDSM.16.MT88.4 R72, [R116+0xb800] ;  /* 0x00b800007448783b */ /* 0x000f220000004200 */
[----:B------:R-:W-:Y:S05]  /*15c10*/  MUFU.EX2 R182, R182 ;  /* 0x000000b600b67308 */ /* 0x000fea0000000800 */
[----:B---3--:R-:W-:Y:S01]  /*15c20*/  F2FP.PACK_AB R52, R92, R93 ;  /* 0x0000005d5c34723e */ /* 0x008fe200000000ff */
[----:B------:R-:W-:Y:S01]  /*15c30*/  FADD.FTZ R93, R93, R0 ;  /* 0x000000005d5d7221 */ /* 0x000fe20000010000 */
[----:B-----5:R-:W-:Y:S01]  /*15c40*/  F2FP.PACK_AB R53, R99, R94 ;  /* 0x0000005e6335723e */ /* 0x020fe200000000ff */
[----:B------:R-:W3:Y:S01]  /*15c50*/  MUFU.EX2 R165, R165 ;  /* 0x000000a500a57308 */ /* 0x000ee20000000800 */
[----:B------:R-:W-:-:S02]  /*15c60*/  F2FP.PACK_AB R54, R95, R90 ;  /* 0x0000005a5f36723e */ /* 0x000fc400000000ff */
[----:B------:R-:W-:-:S05]  /*15c70*/  F2FP.PACK_AB R55, R96, R97 ;  /* 0x000000616037723e */ /* 0x000fca00000000ff */
[----:B------:R-:W5:Y:S02]  /*15c80*/  MUFU.EX2 R171, R171 ;  /* 0x000000ab00ab7308 */ /* 0x000f640000000800 */
[C---:B-1----:R-:W-:Y:S06]  /*15c90*/  HMMA.16816.F32 R16, R52.reuse, R68, R16 ;  /* 0x000000443410723c */ /* 0x042fec0000001810 */
[----:B------:R-:W1:Y:S02]  /*15ca0*/  MUFU.EX2 R166, R166 ;  /* 0x000000a600a67308 */ /* 0x000e640000000800 */
[C---:B------:R-:W-:Y:S01]  /*15cb0*/  HMMA.16816.F32 R20, R52.reuse, R70, R20 ;  /* 0x000000463414723c */ /* 0x040fe20000001814 */
[----:B------:R-:W1:Y:S05]  /*15cc0*/  LDSM.16.MT88.4 R68, [R119+0xd800] ;  /* 0x00d800007744783b */ /* 0x000e6a0000004200 */
[----:B------:R-:W-:Y:S02]  /*15cd0*/  MUFU.EX2 R172, R172 ;  /* 0x000000ac00ac7308 */ /* 0x000fe40000000800 */
[C---:B--2---:R-:W-:Y:S06]  /*15ce0*/  HMMA.16816.F32 R24, R52.reuse, R64, R24 ;  /* 0x000000403418723c */ /* 0x044fec0000001818 */
[----:B------:R-:W2:Y:S02]  /*15cf0*/  MUFU.EX2 R139, R139 ;  /* 0x0000008b008b7308 */ /* 0x000ea40000000800 */
[C---:B------:R-:W-:Y:S01]  /*15d00*/  HMMA.16816.F32 R28, R52.reuse, R66, R28 ;  /* 0x00000042341c723c */ /* 0x040fe2000000181c */
[----:B------:R-:W2:Y:S05]  /*15d10*/  LDSM.16.MT88.4 R64, [R116+0xd800] ;  /* 0x00d800007440783b */ /* 0x000eaa0000004200 */
[----:B------:R-:W1:Y:S02]  /*15d20*/  MUFU.EX2 R143, R143 ;  /* 0x0000008f008f7308 */ /* 0x000e640000000800 */
[C---:B------:R-:W-:Y:S06]  /*15d30*/  HMMA.16816.F32 R8, R52.reuse, R76, R8 ;  /* 0x0000004c3408723c */ /* 0x040fec0000001808 */
[----:B------:R1:W-:Y:S02]  /*15d40*/  MUFU.EX2 R125, R131 ;  /* 0x00000083007d7308 */ /* 0x0003e40000000800 */
[C---:B------:R-:W-:Y:S01]  /*15d50*/  HMMA.16816.F32 R12, R52.reuse, R78, R12 ;  /* 0x0000004e340c723c */ /* 0x040fe2000000180c */
[----:B------:R-:W-:Y:S05]  /*15d60*/  LDSM.16.MT88.4 R76, [R119+0x9c00] ;  /* 0x009c0000774c783b */ /* 0x000fea0000004200 */
[----:B------:R-:W-:Y:S02]  /*15d70*/  MUFU.EX2 R136, R135 ;  /* 0x0000008700887308 */ /* 0x000fe40000000800 */
[----:B----4-:R-:W-:Y:S01]  /*15d80*/  HMMA.16816.F32 R32, R52, R72, R32 ;  /* 0x000000483420723c */ /* 0x010fe20000001820 */
[----:B-1----:R-:W-:-:S05]  /*15d90*/  FFMA.FTZ R131, R128, c[0x0][0x23c], -R117 ;  /* 0x00008f0080837a23 */ /* 0x002fca0000010875 */
[----:B------:R-:W1:Y:S02]  /*15da0*/  MUFU.EX2 R127, R133 ;  /* 0x00000085007f7308 */ /* 0x000e640000000800 */
[C---:B------:R-:W-:Y:S06]  /*15db0*/  HMMA.16816.F32 R40, R52.reuse, R68, R40 ;  /* 0x000000443428723c */ /* 0x040fec0000001828 */
[----:B------:R4:W-:Y:S02]  /*15dc0*/  MUFU.EX2 R138, R80 ;  /* 0x00000050008a7308 */ /* 0x0009e40000000800 */
[C---:B------:R-:W-:Y:S01]  /*15dd0*/  HMMA.16816.F32 R44, R52.reuse, R70, R44 ;  /* 0x00000046342c723c */ /* 0x040fe2000000182c */
[----:B------:R-:W1:Y:S05]  /*15de0*/  LDSM.16.MT88.4 R68, [R116+0x9c00] ;  /* 0x009c00007444783b */ /* 0x000e6a0000004200 */
[----:B------:R-:W-:Y:S02]  /*15df0*/  MUFU.EX2 R129, R129 ;  /* 0x0000008100817308 */ /* 0x000fe40000000800 */
[C---:B------:R-:W-:Y:S01]  /*15e00*/  HMMA.16816.F32 R36, R52.reuse, R74, R36 ;  /* 0x0000004a3424723c */ /* 0x040fe20000001824 */
[----:B------:R-:W3:Y:S05]  /*15e10*/  LDSM.16.MT88.4 R72, [R119+0xbc00] ;  /* 0x00bc00007748783b */ /* 0x000eea0000004200 */
[----:B------:R-:W1:Y:S02]  /*15e20*/  MUFU.EX2 R132, R132 ;  /* 0x0000008400847308 */ /* 0x000e640000000800 */
[C---:B--2---:R-:W-:Y:S01]  /*15e30*/  HMMA.16816.F32 R48, R52.reuse, R64, R48 ;  /* 0x000000403430723c */ /* 0x044fe20000001830 */
[----:B----4-:R-:W-:Y:S05]  /*15e40*/  LDSM.16.MT88.4 R80, [R116+0xa800] ;  /* 0x00a800007450783b */ /* 0x010fea0000004200 */
[----:B------:R-:W-:Y:S02]  /*15e50*/  MUFU.EX2 R130, R130 ;  /* 0x0000008200827308 */ /* 0x000fe40000000800 */
[----:B------:R-:W-:Y:S01]  /*15e60*/  HMMA.16816.F32 R4, R52, R66, R4 ;  /* 0x000000423404723c */ /* 0x000fe20000001804 */
[----:B------:R-:W2:Y:S06]  /*15e70*/  LDSM.16.MT88.4 R64, [R116+0xbc00] ;  /* 0x00bc00007440783b */ /* 0x000eac0000004200 */
[----:B------:R-:W-:Y:S01]  /*15e80*/  F2FP.PACK_AB R52, R98, R161 ;  /* 0x000000a16234723e */ /* 0x000fe200000000ff */
[----:B------:R-:W4:Y:S01]  /*15e90*/  MUFU.EX2 R131, R131 ;  /* 0x0000008300837308 */ /* 0x000f220000000800 */
[----:B------:R-:W-:-:S02]  /*15ea0*/  F2FP.PACK_AB R53, R178, R167 ;  /* 0x000000a7b235723e */ /* 0x000fc400000000ff */
[----:B------:R-:W-:Y:S02]  /*15eb0*/  F2FP.PACK_AB R54, R174, R163 ;  /* 0x000000a3ae36723e */ /* 0x000fe400000000ff */
[----:B------:R-:W-:-:S03]  /*15ec0*/  F2FP.PACK_AB R55, R175, R176 ;  /* 0x000000b0af37723e */ /* 0x000fc600000000ff */
[----:B------:R-:W-:Y:S04]  /*15ed0*/  MUFU.EX2 R121, R102 ;  /* 0x0000006600797308 */ /* 0x000fe80000000800 */
[C---:B-1----:R-:W-:Y:S04]  /*15ee0*/  HMMA.16816.F32 R16, R52.reuse, R68, R16 ;  /* 0x000000443410723c */ /* 0x042fe80000001810 */
[----:B------:R-:W1:Y:S04]  /*15ef0*/  MUFU.EX2 R124, R101 ;  /* 0x00000065007c7308 */ /* 0x000e680000000800 */
[C---:B------:R-:W-:Y:S01]  /*15f00*/  HMMA.16816.F32 R20, R52.reuse, R70, R20 ;  /* 0x000000463414723c */ /* 0x040fe20000001814 */
[----:B------:R-:W1:Y:S03]  /*15f10*/  LDSM.16.MT88.4 R68, [R119+0xdc00] ;  /* 0x00dc00007744783b */ /* 0x000e660000004200 */
[----:B------:R-:W-:Y:S04]  /*15f20*/  MUFU.EX2 R137, R137 ;  /* 0x0000008900897308 */ /* 0x000fe80000000800 */
[C---:B---3--:R-:W-:Y:S04]  /*15f30*/  HMMA.16816.F32 R24, R52.reuse, R72, R24 ;  /* 0x000000483418723c */ /* 0x048fe80000001818 */
[----:B------:R3:W-:Y:S04]  /*15f40*/  MUFU.EX2 R126, R100 ;  /* 0x00000064007e7308 */ /* 0x0007e80000000800 */
[C---:B------:R-:W-:Y:S01]  /*15f50*/  HMMA.16816.F32 R28, R52.reuse, R74, R28 ;  /* 0x0000004a341c723c */ /* 0x040fe2000000181c */
[----:B------:R-:W4:Y:S03]  /*15f60*/  LDSM.16.MT88.4 R72, [R116+0xdc00] ;  /* 0x00dc00007448783b */ /* 0x000f260000004200 */
[----:B------:R-:W-:Y:S04]  /*15f70*/  MUFU.EX2 R122, R122 ;  /* 0x0000007a007a7308 */ /* 0x000fe80000000800 */
[C---:B--2---:R-:W-:Y:S04]  /*15f80*/  HMMA.16816.F32 R32, R52.reuse, R64, R32 ;  /* 0x000000403420723c */ /* 0x044fe80000001820 */
[----:B------:R-:W2:Y:S01]  /*15f90*/  MUFU.EX2 R123, R123 ;  /* 0x0000007b007b7308 */ /* 0x000ea20000000800 */
[----:B---3--:R-:W-:Y:S03]  /*15fa0*/  LDSM.16.MT88.4 R100, [R116+0xac00] ;  /* 0x00ac00007464783b */ /* 0x008fe60000004200 */
[C---:B------:R-:W-:Y:S01]  /*15fb0*/  HMMA.16816.F32 R36, R52.reuse, R66, R36 ;  /* 0x000000423424723c */ /* 0x040fe20000001824 */
[----:B------:R-:W-:Y:S03]  /*15fc0*/  LDSM.16.MT88.4 R64, [R119+0xc000] ;  /* 0x00c000007740783b */ /* 0x000fe60000004200 */
[----:B------:R-:W-:Y:S04]  /*15fd0*/  MUFU.EX2 R63, R63 ;  /* 0x0000003f003f7308 */ /* 0x000fe80000000800 */
[C---:B------:R-:W-:Y:S04]  /*15fe0*/  HMMA.16816.F32 R8, R52.reuse, R76, R8 ;  /* 0x0000004c3408723c */ /* 0x040fe80000001808 */
[----:B------:R-:W3:Y:S04]  /*15ff0*/  MUFU.EX2 R154, R154 ;  /* 0x0000009a009a7308 */ /* 0x000ee80000000800 */
[C---:B-1----:R-:W-:Y:S08]  /*16000*/  HMMA.16816.F32 R40, R52.reuse, R68, R40 ;  /* 0x000000443428723c */ /* 0x042ff00000001828 */
[C---:B------:R-:W-:Y:S01]  /*16010*/  HMMA.16816.F32 R44, R52.reuse, R70, R44 ;  /* 0x00000046342c723c */ /* 0x040fe2000000182c */
[----:B------:R-:W1:Y:S07]  /*16020*/  LDSM.16.MT88.4 R68, [R116+0xa000] ;  /* 0x00a000007444783b */ /* 0x000e6e0000004200 */
[C---:B------:R-:W-:Y:S01]  /*16030*/  HMMA.16816.F32 R12, R52.reuse, R78, R12 ;  /* 0x0000004e340c723c */ /* 0x040fe2000000180c */
[----:B------:R-:W-:Y:S07]  /*16040*/  LDSM.16.MT88.4 R76, [R119+0xa000] ;  /* 0x00a00000774c783b */ /* 0x000fee0000004200 */
[C---:B----4-:R-:W-:Y:S08]  /*16050*/  HMMA.16816.F32 R48, R52.reuse, R72, R48 ;  /* 0x000000483430723c */ /* 0x050ff00000001830 */
[----:B------:R-:W-:Y:S01]  /*16060*/  HMMA.16816.F32 R4, R52, R74, R4 ;  /* 0x0000004a3404723c */ /* 0x000fe20000001804 */
[----:B------:R-:W4:Y:S06]  /*16070*/  LDSM.16.MT88.4 R72, [R116+0xc000] ;  /* 0x00c000007448783b */ /* 0x000f2c0000004200 */
[----:B------:R-:W-:-:S02]  /*16080*/  F2FP.PACK_AB R52, R180, R173 ;  /* 0x000000adb434723e */ /* 0x000fc400000000ff */
        /* <DEDUP_REMOVED lines=8> */
[----:B------:R-:W5:Y:S07]  /*16110*/  LDSM.16.MT88.4 R64, [R116+0xe000] ;  /* 0x00e000007440783b */ /* 0x000f6e0000004200 */
[C---:B----4-:R-:W-:Y:S08]  /*16120*/  HMMA.16816.F32 R32, R52.reuse, R72, R32 ;  /* 0x000000483420723c */ /* 0x050ff00000001820 */
[C---:B------:R-:W-:Y:S01]  /*16130*/  HMMA.16816.F32 R36, R52.reuse, R74, R36 ;  /* 0x0000004a3424723c */ /* 0x040fe20000001824 */
[----:B------:R-:W-:Y:S07]  /*16140*/  LDSM.16.MT88.4 R72, [R116+0xa400] ;  /* 0x00a400007448783b */ /* 0x000fee0000004200 */
[C---:B------:R-:W-:Y:S08]  /*16150*/  HMMA.16816.F32 R8, R52.reuse, R76, R8 ;  /* 0x0000004c3408723c */ /* 0x040ff00000001808 */
[C---:B-1----:R-:W-:Y:S08]  /*16160*/  HMMA.16816.F32 R40, R52.reuse, R68, R40 ;  /* 0x000000443428723c */ /* 0x042ff00000001828 */
[C---:B------:R-:W-:Y:S01]  /*16170*/  HMMA.16816.F32 R44, R52.reuse, R70, R44 ;  /* 0x00000046342c723c */ /* 0x040fe2000000182c */
[----:B------:R-:W1:Y:S07]  /*16180*/  LDSM.16.MT88.4 R68, [R119+0xc400] ;  /* 0x00c400007744783b */ /* 0x000e6e0000004200 */
[C---:B-----5:R-:W-:Y:S08]  /*16190*/  HMMA.16816.F32 R48, R52.reuse, R64, R48 ;  /* 0x000000403430723c */ /* 0x060ff00000001830 */
[C---:B------:R-:W-:Y:S01]  /*161a0*/  HMMA.16816.F32 R4, R52.reuse, R66, R4 ;  /* 0x000000423404723c */ /* 0x040fe20000001804 */
[----:B------:R-:W4:Y:S07]  /*161b0*/  LDSM.16.MT88.4 R64, [R116+0xc400] ;  /* 0x00c400007440783b */ /* 0x000f2e0000004200 */
        /* <DEDUP_REMOVED lines=18> */
[C---:B-1----:R-:W-:Y:S07]  /*162e0*/  HMMA.16816.F32 R48, R52.reuse, R68, R48 ;  /* 0x000000443430723c */ /* 0x042fee0000001830 */
[----:B------:R-:W-:Y:S01]  /*162f0*/  F2FP.PACK_AB R68, R127, R136 ;  /* 0x000000887f44723e */ /* 0x000fe200000000ff */
[----:B------:R-:W-:Y:S01]  /*16300*/  HMMA.16816.F32 R4, R52, R70, R4 ;  /* 0x000000463404723c */ /* 0x000fe20000001804 */
[----:B------:R-:W-:-:S06]  /*16310*/  F2FP.PACK_AB R69, R132, R129 ;  /* 0x000000818445723e */ /* 0x000fcc00000000ff */
[----:B------:R-:W-:Y:S01]  /*16320*/  F2FP.PACK_AB R70, R138, R125 ;  /* 0x0000007d8a46723e */ /* 0x000fe200000000ff */
[----:B--2---:R-:W-:Y:S01]  /*16330*/  HMMA.16816.F32 R40, R52, R72, R40 ;  /* 0x000000483428723c */ /* 0x004fe20000001828 */
[----:B------:R-:W-:-:S07]  /*16340*/  F2FP.PACK_AB R71, R131, R130 ;  /* 0x000000828347723e */ /* 0x000fce00000000ff */
[----:B------:R-:W-:Y:S01]  /*16350*/  HMMA.16816.F32 R44, R52, R74, R44 ;  /* 0x0000004a342c723c */ /* 0x000fe2000000182c */
[----:B------:R-:W1:Y:S04]  /*16360*/  LDSM.16.MT88.4 R72, [R116+0xc800] ;  /* 0x00c800007448783b */ /* 0x000e680000004200 */
[----:B------:R-:W-:Y:S03]  /*16370*/  LDSM.16.MT88.4 R52, [R116+0xe800] ;  /* 0x00e800007434783b */ /* 0x000fe60000004200 */
[C---:B----4-:R-:W-:Y:S08]  /*16380*/  HMMA.16816.F32 R8, R68.reuse, R64, R8 ;  /* 0x000000404408723c */ /* 0x050ff00000001808 */
[C---:B------:R-:W-:Y:S01]  /*16390*/  HMMA.16816.F32 R12, R68.reuse, R66, R12 ;  /* 0x00000042440c723c */ /* 0x040fe2000000180c */
[----:B------:R-:W2:Y:S07]  /*163a0*/  LDSM.16.MT88.4 R64, [R119+0xe800] ;  /* 0x00e800007740783b */ /* 0x000eae0000004200 */
[C---:B------:R-:W-:Y:S08]  /*163b0*/  HMMA.16816.F32 R16, R68.reuse, R80, R16 ;  /* 0x000000504410723c */ /* 0x040ff00000001810 */
[C---:B------:R-:W-:Y:S08]  /*163c0*/  HMMA.16816.F32 R20, R68.reuse, R82, R20 ;  /* 0x000000524414723c */ /* 0x040ff00000001814 */
[C---:B-----5:R-:W-:Y:S08]  /*163d0*/  HMMA.16816.F32 R24, R68.reuse, R76, R24 ;  /* 0x0000004c4418723c */ /* 0x060ff00000001818 */
[C---:B------:R-:W-:Y:S01]  /*163e0*/  HMMA.16816.F32 R28, R68.reuse, R78, R28 ;  /* 0x0000004e441c723c */ /* 0x040fe2000000181c */
[----:B------:R-:W4:Y:S07]  /*163f0*/  LDSM.16.MT88.4 R76, [R119+0xec00] ;  /* 0x00ec0000774c783b */ /* 0x000f2e0000004200 */
[C---:B-1----:R-:W-:Y:S08]  /*16400*/  HMMA.16816.F32 R32, R68.reuse, R72, R32 ;  /* 0x000000484420723c */ /* 0x042ff00000001820 */
[C---:B------:R-:W-:Y:S08]  /*16410*/  HMMA.16816.F32 R36, R68.reuse, R74, R36 ;  /* 0x0000004a4424723c */ /* 0x040ff00000001824 */
[C---:B--2---:R-:W-:Y:S08]  /*16420*/  HMMA.16816.F32 R40, R68.reuse, R64, R40 ;  /* 0x000000404428723c */ /* 0x044ff00000001828 */
[C---:B------:R-:W-:Y:S08]  /*16430*/  HMMA.16816.F32 R44, R68.reuse, R66, R44 ;  /* 0x00000042442c723c */ /* 0x040ff0000000182c */
[C---:B------:R-:W-:Y:S08]  /*16440*/  HMMA.16816.F32 R48, R68.reuse, R52, R48 ;  /* 0x000000344430723c */ /* 0x040ff00000001830 */
[----:B------:R-:W-:Y:S01]  /*16450*/  HMMA.16816.F32 R68, R68, R54, R4 ;  /* 0x000000364444723c */ /* 0x000fe20000001804 */
[----:B------:R-:W1:Y:S06]  /*16460*/  LDSM.16.MT88.4 R52, [R119+0xcc00] ;  /* 0x00cc00007734783b */ /* 0x000e6c0000004200 */
[----:B------:R-:W-:-:S02]  /*16470*/  F2FP.PACK_AB R4, R124, R121 ;  /* 0x000000797c04723e */ /* 0x000fc400000000ff */
[----:B------:R-:W-:Y:S02]  /*16480*/  F2FP.PACK_AB R5, R123, R122 ;  /* 0x0000007a7b05723e */ /* 0x000fe400000000ff */
[----:B------:R-:W-:Y:S02]  /*16490*/  F2FP.PACK_AB R6, R126, R137 ;  /* 0x000000897e06723e */ /* 0x000fe400000000ff */
[----:B---3--:R-:W-:-:S07]  /*164a0*/  F2FP.PACK_AB R7, R154, R63 ;  /* 0x0000003f9a07723e */ /* 0x008fce00000000ff */
[C---:B------:R-:W-:Y:S07]  /*164b0*/  HMMA.16816.F32 R112, R4.reuse, R108, R8 ;  /* 0x0000006c0470723c */ /* 0x040fee0000001808 */
[----:B------:R-:W-:Y:S01]  /*164c0*/  FADD.FTZ R9, R89, R2 ;  /* 0x0000000259097221 */ /* 0x000fe20000010000 */
[----:B------:R-:W-:Y:S01]  /*164d0*/  HMMA.16816.F32 R108, R4, R110, R12 ;  /* 0x0000006e046c723c */ /* 0x000fe2000000180c */
[----:B------:R-:W-:Y:S02]  /*164e0*/  MOV R2, R56 ;  /* 0x0000003800027202 */ /* 0x000fe40000000f00 */
[----:B------:R-:W-:-:S02]  /*164f0*/  FADD.FTZ R9, R86, R9 ;  /* 0x0000000956097221 */ /* 0x000fc40000010000 */
[----:B------:R-:W2:Y:S02]  /*16500*/  LDSM.16.MT88.4 R84, [R116+0xcc00] ;  /* 0x00cc00007454783b */ /* 0x000ea40000004200 */
[----:B------:R-:W-:Y:S01]  /*16510*/  FADD.FTZ R0, R94, R9 ;  /* 0x000000095e007221 */ /* 0x000fe20000010000 */
[C---:B------:R-:W-:Y:S01]  /*16520*/  HMMA.16816.F32 R104, R4.reuse, R100, R16 ;  /* 0x000000640468723c */ /* 0x040fe20000001810 */
[----:B------:R-:W-:Y:S02]  /*16530*/  FADD.FTZ R9, R92, R93 ;  /* 0x0000005d5c097221 */ /* 0x000fe40000010000 */
[----:B------:R-:W-:Y:S02]  /*16540*/  FADD.FTZ R0, R99, R0 ;  /* 0x0000000063007221 */ /* 0x000fe40000010000 */
[----:B------:R-:W-:Y:S02]  /*16550*/  FADD.FTZ R90, R90, R9 ;  /* 0x000000095a5a7221 */ /* 0x000fe40000010000 */
[----:B------:R-:W-:Y:S01]  /*16560*/  FADD.FTZ R97, R97, R0 ;  /* 0x0000000061617221 */ /* 0x000fe20000010000 */
[----:B----4-:R-:W-:Y:S01]  /*16570*/  HMMA.16816.F32 R80, R4, R76, R40 ;  /* 0x0000004c0450723c */ /* 0x010fe20000001828 */
        /* <DEDUP_REMOVED lines=9> */
[C---:B-1----:R-:W-:Y:S01]  /*16610*/  HMMA.16816.F32 R96, R4.reuse, R52, R24 ;  /* 0x000000340460723c */ /* 0x042fe20000001818 */
[----:B------:R-:W-:Y:S01]  /*16620*/  FADD.FTZ R174, R174, R163 ;  /* 0x000000a3aeae7221 */ /* 0x000fe20000010000 */
[----:B------:R-:W1:Y:S01]  /*16630*/  LDSM.16.MT88.4 R8, [R116+0xec00] ;  /* 0x00ec00007408783b */ /* 0x000e620000004200 */
        /* <DEDUP_REMOVED lines=8> */
[----:B--2---:R-:W-:Y:S01]  /*166c0*/  HMMA.16816.F32 R88, R4, R84, R32 ;  /* 0x000000540458723c */ /* 0x004fe20000001820 */
        /* <DEDUP_REMOVED lines=13> */
[----:B------:R-:W-:Y:S02]  /*167a0*/  FADD.FTZ R13, R129, R0 ;  /* 0x00000000810d7221 */ /* 0x000fe40000010000 */
[----:B------:R-:W-:Y:S01]  /*167b0*/  FADD.FTZ R0, R127, R136 ;  /* 0x000000887f007221 */ /* 0x000fe20000010000 */
[----:B-1----:R-:W-:Y:S01]  /*167c0*/  HMMA.16816.F32 R72, R4, R8, R48 ;  /* 0x000000080448723c */ /* 0x002fe20000001830 */
[----:B------:R-:W-:Y:S02]  /*167d0*/  FADD.FTZ R13, R132, R13 ;  /* 0x0000000d840d7221 */ /* 0x000fe40000010000 */
[----:B------:R-:W-:Y:S01]  /*167e0*/  FADD.FTZ R125, R125, R0 ;  /* 0x000000007d7d7221 */ /* 0x000fe20000010000 */
[----:B------:R-:W-:Y:S01]  /*167f0*/  MOV R0, R3 ;  /* 0x0000000300007202 */ /* 0x000fe20000000f00 */
[----:B------:R-:W-:-:S02]  /*16800*/  FADD.FTZ R130, R130, R13 ;  /* 0x0000000d82827221 */ /* 0x000fc40000010000 */
[----:B------:R-:W-:Y:S01]  /*16810*/  FADD.FTZ R138, R138, R125 ;  /* 0x0000007d8a8a7221 */ /* 0x000fe20000010000 */
[----:B------:R-:W-:Y:S01]  /*16820*/  HMMA.16816.F32 R68, R4, R10, R68 ;  /* 0x0000000a0444723c */ /* 0x000fe20000001844 */
[----:B------:R-:W-:Y:S02]  /*16830*/  FADD.FTZ R131, R131, R130 ;  /* 0x0000008283837221 */ /* 0x000fe40000010000 */
[----:B------:R-:W-:Y:S02]  /*16840*/  FADD.FTZ R121, R121, R138 ;  /* 0x0000008a79797221 */ /* 0x000fe40000010000 */
[----:B------:R-:W-:Y:S02]  /*16850*/  FADD.FTZ R122, R122, R131 ;  /* 0x000000837a7a7221 */ /* 0x000fe40000010000 */
[----:B------:R-:W-:Y:S02]  /*16860*/  FADD.FTZ R124, R124, R121 ;  /* 0x000000797c7c7221 */ /* 0x000fe40000010000 */
[----:B------:R-:W-:-:S02]  /*16870*/  FADD.FTZ R122, R123, R122 ;  /* 0x0000007a7b7a7221 */ /* 0x000fc40000010000 */
[----:B------:R-:W-:Y:S02]  /*16880*/  FADD.FTZ R137, R137, R124 ;  /* 0x0000007c89897221 */ /* 0x000fe40000010000 */
[----:B------:R-:W-:Y:S02]  /*16890*/  FADD.FTZ R63, R63, R122 ;  /* 0x0000007a3f3f7221 */ /* 0x000fe40000010000 */
[----:B------:R-:W-:Y:S02]  /*168a0*/  FADD.FTZ R155, R126, R137 ;  /* 0x000000897e9b7221 */ /* 0x000fe40000010000 */
[----:B------:R-:W-:Y:S02]  /*168b0*/  FADD.FTZ R154, R154, R63 ;  /* 0x0000003f9a9a7221 */ /* 0x000fe40000010000 */
.L_x_2132:
        /* <DEDUP_REMOVED lines=14> */
.L_x_2142:
        /* <DEDUP_REMOVED lines=64> */
.L_x_2139:
        /* <DEDUP_REMOVED lines=13> */
[----:B------:R-:W-:Y:S01]  /*16e70*/  ISETP.GE.AND P0, PT, R156, 0x2, PT ;  /* 0x000000029c00780c */ /* 0x000fe20003f06270 */
        /* <DEDUP_REMOVED lines=11> */
[----:B------:R-:W3:Y:S08]  /*16f30*/  LDSM.16.M88.4 R8, [R145+0x3000] ;  /* 0x003000009108783b */ /* 0x000ef00000000200 */
[----:B------:R-:W2:Y:S08]  /*16f40*/  LDSM.16.M88.4 R16, [R145+0x3400] ;  /* 0x003400009110783b */ /* 0x000eb00000000200 */
[----:B------:R-:W4:Y:S08]  /*16f50*/  LDSM.16.M88.4 R24, [R145+0x3800] ;  /* 0x003800009118783b */ /* 0x000f300000000200 */
[----:B------:R-:W0:Y:S08]  /*16f60*/  LDGDEPBAR ;  /* 0x00000000000079af */ /* 0x000e300000000000 */
[----:B------:R-:W5:Y:S01]  /*16f70*/  LDSM.16.M88.4 R32, [R145+0x3c00] ;  /* 0x003c00009120783b */ /* 0x000f620000000200 */
[C---:B---3--:R-:W-:Y:S07]  /*16f80*/  HMMA.16816.F32 R4, R64.reuse, R8, RZ ;  /* 0x000000084004723c */ /* 0x048fee00000018ff */
[----:B------:R-:W3:Y:S01]  /*16f90*/  LDSM.16.M88.4 R40, [R145+0x4000] ;  /* 0x004000009128783b */ /* 0x000ee20000000200 */
[C---:B------:R-:W-:Y:S07]  /*16fa0*/  HMMA.16816.F32 R8, R64.reuse, R10, RZ ;  /* 0x0000000a4008723c */ /* 0x040fee00000018ff */
[----:B------:R-:W1:Y:S01]  /*16fb0*/  LDSM.16.M88.4 R48, [R145+0x4400] ;  /* 0x004400009130783b */ /* 0x000e620000000200 */
[C---:B--2---:R-:W-:Y:S07]  /*16fc0*/  HMMA.16816.F32 R12, R64.reuse, R16, RZ ;  /* 0x00000010400c723c */ /* 0x044fee00000018ff */
[----:B------:R-:W2:Y:S01]  /*16fd0*/  LDSM.16.M88.4 R56, [R145+0x4800] ;  /* 0x004800009138783b */ /* 0x000ea20000000200 */
[C---:B------:R-:W-:Y:S07]  /*16fe0*/  HMMA.16816.F32 R16, R64.reuse, R18, RZ ;  /* 0x000000124010723c */ /* 0x040fee00000018ff */
[----:B------:R-:W1:Y:S01]  /*16ff0*/  LDSM.16.M88.4 R120, [R145+0x4c00] ;  /* 0x004c00009178783b */ /* 0x000e620000000200 */
[C---:B----4-:R-:W-:Y:S07]  /*17000*/  HMMA.16816.F32 R20, R64.reuse, R24, RZ ;  /* 0x000000184014723c */ /* 0x050fee00000018ff */
[----:B------:R-:W-:Y:S01]  /*17010*/  LDSM.16.M88.4 R124, [R144] ;  /* 0x00000000907c783b */ /* 0x000fe20000000200 */
[C---:B------:R-:W-:Y:S07]  /*17020*/  HMMA.16816.F32 R24, R64.reuse, R26, RZ ;  /* 0x0000001a4018723c */ /* 0x040fee00000018ff */
[----:B------:R-:W4:Y:S01]  /*17030*/  LDSM.16.M88.4 R128, [R118+0x3000] ;  /* 0x003000007680783b */ /* 0x000f220000000200 */
[C---:B-----5:R-:W-:Y:S07]  /*17040*/  HMMA.16816.F32 R28, R64.reuse, R32, RZ ;  /* 0x00000020401c723c */ /* 0x060fee00000018ff */
[----:B------:R-:W-:Y:S01]  /*17050*/  LDSM.16.M88.4 R132, [R118+0x3800] ;  /* 0x003800007684783b */ /* 0x000fe20000000200 */
[C---:B------:R-:W-:Y:S07]  /*17060*/  HMMA.16816.F32 R32, R64.reuse, R34, RZ ;  /* 0x000000224020723c */ /* 0x040fee00000018ff */
[----:B------:R-:W-:Y:S01]  /*17070*/  LDSM.16.M88.4 R136, [R118+0x3c00] ;  /* 0x003c00007688783b */ /* 0x000fe20000000200 */
[C---:B---3--:R-:W-:Y:S07]  /*17080*/  HMMA.16816.F32 R36, R64.reuse, R40, RZ ;  /* 0x000000284024723c */ /* 0x048fee00000018ff */
[----:B------:R-:W-:Y:S01]  /*17090*/  LDSM.16.M88.4 R140, [R118+0x4000] ;  /* 0x00400000768c783b */ /* 0x000fe20000000200 */
[C---:B------:R-:W-:Y:S08]  /*170a0*/  HMMA.16816.F32 R40, R64.reuse, R42, RZ ;  /* 0x0000002a4028723c */ /* 0x040ff000000018ff */
[C---:B-1----:R-:W-:Y:S08]  /*170b0*/  HMMA.16816.F32 R44, R64.reuse, R48, RZ ;  /* 0x00000030402c723c */ /* 0x042ff000000018ff */
[C---:B------:R-:W-:Y:S08]  /*170c0*/  HMMA.16816.F32 R48, R64.reuse, R50, RZ ;  /* 0x000000324030723c */ /* 0x040ff000000018ff */
[C---:B--2---:R-:W-:Y:S08]  /*170d0*/  HMMA.16816.F32 R52, R64.reuse, R56, RZ ;  /* 0x000000384034723c */ /* 0x044ff000000018ff */
[C---:B------:R-:W-:Y:S08]  /*170e0*/  HMMA.16816.F32 R56, R64.reuse, R58, RZ ;  /* 0x0000003a4038723c */ /* 0x040ff000000018ff */
[C---:B------:R-:W-:Y:S08]  /*170f0*/  HMMA.16816.F32 R60, R64.reuse, R120, RZ ;  /* 0x00000078403c723c */ /* 0x040ff000000018ff */
[----:B------:R-:W-:Y:S01]  /*17100*/  HMMA.16816.F32 R64, R64, R122, RZ ;  /* 0x0000007a4040723c */ /* 0x000fe200000018ff */
[----:B------:R-:W1:Y:S07]  /*17110*/  LDSM.16.M88.4 R120, [R118+0x3400] ;  /* 0x003400007678783b */ /* 0x000e6e0000000200 */
[C---:B----4-:R-:W-:Y:S08]  /*17120*/  HMMA.16816.F32 R4, R124.reuse, R128, R4 ;  /* 0x000000807c04723c */ /* 0x050ff00000001804 */
        /* <DEDUP_REMOVED lines=8> */
[C---:B------:R-:W-:Y:S08]  /*171b0*/  HMMA.16816.F32 R28, R124.reuse, R136, R28 ;  /* 0x000000887c1c723c */ /* 0x040ff0000000181c */
[C---:B------:R-:W-:Y:S01]  /*171c0*/  HMMA.16816.F32 R32, R124.reuse, R138, R32 ;  /* 0x0000008a7c20723c */ /* 0x040fe20000001820 */
[----:B------:R-:W-:Y:S07]  /*171d0*/  LDSM.16.M88.4 R136, [R146+0x1000] ;  /* 0x001000009288783b */ /* 0x000fee0000000200 */
[C---:B------:R-:W-:Y:S08]  /*171e0*/  HMMA.16816.F32 R36, R124.reuse, R140, R36 ;  /* 0x0000008c7c24723c */ /* 0x040ff00000001824 */
        /* <DEDUP_REMOVED lines=11> */
[C---:B----4-:R-:W-:Y:S01]  /*172a0*/  HMMA.16816.F32 R4, R136.reuse, R140, R4 ;  /* 0x0000008c8804723c */ /* 0x050fe20000001804 */
[----:B------:R-:W4:Y:S07]  /*172b0*/  LDSM.16.M88.4 R132, [R145+0x6000] ;  /* 0x006000009184783b */ /* 0x000f2e0000000200 */
[C---:B------:R-:W-:Y:S01]  /*172c0*/  HMMA.16816.F32 R8, R136.reuse, R142, R8 ;  /* 0x0000008e8808723c */ /* 0x040fe20000001808 */
[----:B------:R-:W5:Y:S07]  /*172d0*/  LDSM.16.M88.4 R140, [R145+0x6400] ;  /* 0x00640000918c783b */ /* 0x000f6e0000000200 */
        /* <DEDUP_REMOVED lines=19> */
[----:B------:R-:W-:Y:S01]  /*17410*/  HMMA.16816.F32 R64, R136, R122, R64 ;  /* 0x0000007a8840723c */ /* 0x000fe20000001840 */
[----:B------:R-:W1:Y:S07]  /*17420*/  LDSM.16.M88.4 R120, [R118+0x5c00] ;  /* 0x005c00007678783b */ /* 0x000e6e0000000200 */
[C---:B---3--:R-:W-:Y:S01]  /*17430*/  HMMA.16816.F32 R4, R124.reuse, R132, R4 ;  /* 0x000000847c04723c */ /* 0x048fe20000001804 */
[----:B------:R-:W-:Y:S07]  /*17440*/  LDSM.16.M88.4 R136, [R118+0x6400] ;  /* 0x006400007688783b */ /* 0x000fee0000000200 */
[C---:B------:R-:W-:Y:S01]  /*17450*/  HMMA.16816.F32 R8, R124.reuse, R134, R8 ;  /* 0x000000867c08723c */ /* 0x040fe20000001808 */
[----:B------:R-:W3:Y:S07]  /*17460*/  LDSM.16.M88.4 R132, [R118+0x6000] ;  /* 0x006000007684783b */ /* 0x000eee0000000200 */
[C---:B----4-:R-:W-:Y:S08]  /*17470*/  HMMA.16816.F32 R12, R124.reuse, R140, R12 ;  /* 0x0000008c7c0c723c */ /* 0x050ff0000000180c */
[C---:B------:R-:W-:Y:S01]  /*17480*/  HMMA.16816.F32 R16, R124.reuse, R142, R16 ;  /* 0x0000008e7c10723c */ /* 0x040fe20000001810 */
[----:B------:R-:W4:Y:S07]  /*17490*/  LDSM.16.M88.4 R140, [R118+0x6800] ;  /* 0x00680000768c783b */ /* 0x000f2e0000000200 */
        /* <DEDUP_REMOVED lines=9> */
[C---:B------:R-:W-:Y:S08]  /*17530*/  HMMA.16816.F32 R44, R124.reuse, R136, R44 ;  /* 0x000000887c2c723c */ /* 0x040ff0000000182c */
[C---:B------:R-:W-:Y:S01]  /*17540*/  HMMA.16816.F32 R48, R124.reuse, R138, R48 ;  /* 0x0000008a7c30723c */ /* 0x040fe20000001830 */
[----:B------:R-:W3:Y:S07]  /*17550*/  LDSM.16.M88.4 R136, [R145+0x7400] ;  /* 0x007400009188783b */ /* 0x000eee0000000200 */
[C---:B----4-:R-:W-:Y:S08]  /*17560*/  HMMA.16816.F32 R52, R124.reuse, R140, R52 ;  /* 0x0000008c7c34723c */ /* 0x050ff00000001834 */
[C---:B------:R-:W-:Y:S01]  /*17570*/  HMMA.16816.F32 R56, R124.reuse, R142, R56 ;  /* 0x0000008e7c38723c */ /* 0x040fe20000001838 */
[----:B------:R-:W4:Y:S07]  /*17580*/  LDSM.16.M88.4 R140, [R145+0x7800] ;  /* 0x00780000918c783b */ /* 0x000f2e0000000200 */
[C---:B--2---:R-:W-:Y:S08]  /*17590*/  HMMA.16816.F32 R60, R124.reuse, R128, R60 ;  /* 0x000000807c3c723c */ /* 0x044ff0000000183c */
[----:B------:R-:W-:Y:S01]  /*175a0*/  HMMA.16816.F32 R64, R124, R130, R64 ;  /* 0x000000827c40723c */ /* 0x000fe20000001840 */
[----:B------:R-:W2:Y:S07]  /*175b0*/  LDSM.16.M88.4 R124, [R145+0x7c00] ;  /* 0x007c0000917c783b */ /* 0x000eae0000000200 */
[C---:B-1----:R-:W-:Y:S01]  /*175c0*/  HMMA.16816.F32 R4, R120.reuse, R132, R4 ;  /* 0x000000847804723c */ /* 0x042fe20000001804 */
[----:B------:R-:W1:Y:S07]  /*175d0*/  LDSM.16.M88.4 R128, [R145+0x8000] ;  /* 0x008000009180783b */ /* 0x000e6e0000000200 */
[C---:B------:R-:W-:Y:S01]  /*175e0*/  HMMA.16816.F32 R8, R120.reuse, R134, R8 ;  /* 0x000000867808723c */ /* 0x040fe20000001808 */
        /* <DEDUP_REMOVED lines=8> */
[C---:B------:R-:W-:Y:S01]  /*17670*/  HMMA.16816.F32 R32, R120.reuse, R126, R32 ;  /* 0x0000007e7820723c */ /* 0x040fe20000001820 */
[----:B------:R-:W2:Y:S07]  /*17680*/  LDSM.16.M88.4 R124, [R145+0x8400] ;  /* 0x00840000917c783b */ /* 0x000eae0000000200 */
[C---:B-1----:R-:W-:Y:S08]  /*17690*/  HMMA.16816.F32 R36, R120.reuse, R128, R36 ;  /* 0x000000807824723c */ /* 0x042ff00000001824 */
[C---:B------:R-:W-:Y:S01]  /*176a0*/  HMMA.16816.F32 R40, R120.reuse, R130, R40 ;  /* 0x000000827828723c */ /* 0x040fe20000001828 */
[----:B------:R-:W1:Y:S07]  /*176b0*/  LDSM.16.M88.4 R128, [R145+0x8c00] ;  /* 0x008c00009180783b */ /* 0x000e6e0000000200 */
[C---:B--2---:R-:W-:Y:S08]  /*176c0*/  HMMA.16816.F32 R44, R120.reuse, R124, R44 ;  /* 0x0000007c782c723c */ /* 0x044ff0000000182c */
[C---:B------:R-:W-:Y:S08]  /*176d0*/  HMMA.16816.F32 R48, R120.reuse, R126, R48 ;  /* 0x0000007e7830723c */ /* 0x040ff00000001830 */
[C---:B------:R-:W-:Y:S08]  /*176e0*/  HMMA.16816.F32 R52, R120.reuse, R132, R52 ;  /* 0x000000847834723c */ /* 0x040ff00000001834 */
[C---:B------:R-:W-:Y:S08]  /*176f0*/  HMMA.16816.F32 R56, R120.reuse, R134, R56 ;  /* 0x000000867838723c */ /* 0x040ff00000001838 */
[C---:B-1----:R-:W-:Y:S08]  /*17700*/  HMMA.16816.F32 R60, R120.reuse, R128, R60 ;  /* 0x00000080783c723c */ /* 0x042ff0000000183c */
[----:B------:R-:W-:Y:S01]  /*17710*/  HMMA.16816.F32 R64, R120, R130, R64 ;  /* 0x000000827840723c */ /* 0x000fe20000001840 */
[----:B------:R-:W1:Y:S07]  /*17720*/  LDSM.16.M88.4 R120, [R118+0x7400] ;  /* 0x007400007678783b */ /* 0x000e6e0000000200 */
[C---:B------:R-:W-:Y:S08]  /*17730*/  HMMA.16816.F32 R4, R136.reuse, R140, R4 ;  /* 0x0000008c8804723c */ /* 0x040ff00000001804 */
        /* <DEDUP_REMOVED lines=98> */
[----:B------:R5:W1:Y:S03]  /*17d60*/  MUFU.TANH R132, R55 ;  /* 0x0000003700847308 */ /* 0x000a660000002400 */
[----:B------:R-:W-:Y:S02]  /*17d70*/  FMUL.FTZ R57, R57, c[0x0][0x2ec] ;  /* 0x0000bb0039397a20 */ /* 0x000fe40000410000 */
[----:B------:R-:W-:Y:S02]  /*17d80*/  FMUL.FTZ R58, R58, c[0x0][0x2ec] ;  /* 0x0000bb003a3a7a20 */ /* 0x000fe40000410000 */
[----:B------:R-:W-:Y:S03]  /*17d90*/  FMUL.FTZ R59, R59, c[0x0][0x2ec] ;  /* 0x0000bb003b3b7a20 */ /* 0x000fe60000410000 */
[----:B------:R-:W1:Y:S05]  /*17da0*/  MUFU.TANH R187, R187 ;  /* 0x000000bb00bb7308 */ /* 0x000e6a0000002400 */
[----:B------:R-:W-:Y:S02]  /*17db0*/  FMUL.FTZ R142, R60, c[0x0][0x2ec] ;  /* 0x0000bb003c8e7a20 */ /* 0x000fe40000410000 */
[----:B------:R-:W-:Y:S02]  /*17dc0*/  FMUL.FTZ R61, R61, c[0x0][0x2ec] ;  /* 0x0000bb003d3d7a20 */ /* 0x000fe40000410000 */
[----:B------:R-:W-:Y:S01]  /*17dd0*/  FMUL.FTZ R63, R63, c[0x0][0x2ec] ;  /* 0x0000bb003f3f7a20 */ /* 0x000fe20000410000 */
[----:B------:R1:W1:Y:S03]  /*17de0*/  MUFU.TANH R185, R25 ;  /* 0x0000001900b97308 */ /* 0x0002660000002400 */
[----:B------:R-:W-:Y:S02]  /*17df0*/  FMUL.FTZ R137, R64, c[0x0][0x2ec] ;  /* 0x0000bb0040897a20 */ /* 0x000fe40000410000 */
[----:B-----5:R-:W-:Y:S02]  /*17e00*/  FMUL.FTZ R55, R62, c[0x0][0x2ec] ;  /* 0x0000bb003e377a20 */ /* 0x020fe40000410000 */
[----:B------:R-:W-:Y:S02]  /*17e10*/  FMUL.FTZ R53, R66, c[0x0][0x2ec] ;  /* 0x0000bb0042357a20 */ /* 0x000fe40000410000 */
[----:B------:R-:W-:Y:S01]  /*17e20*/  FMUL.FTZ R52, R67, c[0x0][0x2ec] ;  /* 0x0000bb0043347a20 */ /* 0x000fe20000410000 */
[----:B------:R1:W1:Y:S01]  /*17e30*/  MUFU.TANH R192, R26 ;  /* 0x0000001a00c07308 */ /* 0x0002620000002400 */
[----:B------:R-:W-:Y:S09]  /*17e40*/  FMUL.FTZ R65, R65, c[0x0][0x2ec] ;  /* 0x0000bb0041417a20 */ /* 0x000ff20000410000 */
        /* <DEDUP_REMOVED lines=106> */
.L_x_2141:
[C---:B------:R-:W-:Y:S01]  /*184f0*/  LEA R160, P0, R8.reuse, R160, 0x1 ;  /* 0x000000a008a07211 */ /* 0x040fe200078008ff */
[----:B------:R-:W-:Y:S02]  /*18500*/  USHF.L.U32 UR5, UR9, 0x6, URZ ;  /* 0x0000000609057899 */ /* 0x000fe4000800063f */
[----:B------:R-:W-:Y:S01]  /*18510*/  USHF.L.U64.HI UR9, UR9, UR12, UR4 ;  /* 0x0000000c09097299 */ /* 0x000fe20008010204 */
[----:B------:R-:W-:Y:S03]  /*18520*/  LEA.HI.X R157, R8, R157, R2, 0x1, P0 ;  /* 0x0000009d089d7211 */ /* 0x000fe600000f0c02 */
[----:B------:R-:W-:Y:S02]  /*18530*/  IADD3 R8, P0, R160, UR5, RZ ;  /* 0x00000005a0087c10 */ /* 0x000fe4000ff1e0ff */
[----:B------:R-:W-:Y:S02]  /*18540*/  IMAD.MOV.U32 R161, RZ, RZ, R157 ;  /* 0x000000ffffa17224 */ /* 0x000fe400078e009d */
        /* <DEDUP_REMOVED lines=8> */
[----:B------:R-:W-:Y:S03]  /*185d0*/  IADD3 R4, P0, R6, UR5, RZ ;  /* 0x0000000506047c10 */ /* 0x000fe6000ff1e0ff */
[----:B------:R2:W-:Y:S01]  /*185e0*/  LDGSTS.E.BYPASS.LTC128B.128 [R149+0x7000], [R160.64+0x80] ;  /* 0x07000080a0957fae */ /* 0x0005e2000b901d46 */
[----:B------:R-:W-:Y:S03]  /*185f0*/  IADD3.X R5, R7, UR9, RZ, P0, !PT ;  /* 0x0000000907057c10 */ /* 0x000fe600087fe4ff */
        /* <DEDUP_REMOVED lines=10> */
.L_x_2140:
[----:B--234-:R-:W-:Y:S01]  /*186a0*/  FMNMX.FTZ R0, R129, R117, !PT ;  /* 0x0000007581007209 */ /* 0x01cfe20007810000 */
        /* <DEDUP_REMOVED lines=63> */
[----:B------:R-:W-:Y:S02]  /*18aa0*/  FMNMX.FTZ R5, R55, R2, !PT ;  /* 0x0000000237057209 */ /* 0x000fe40007810000 */
[----:B------:R-:W-:Y:S02]  /*18ab0*/  FMNMX.FTZ R9, R137, R0, !PT ;  /* 0x0000000089097209 */ /* 0x000fe40007810000 */
[----:B------:R-:W-:Y:S02]  /*18ac0*/  FMNMX.FTZ R0, R124, R5, !PT ;  /* 0x000000057c007209 */ /* 0x000fe40007810000 */
        /* <DEDUP_REMOVED lines=10> */
[----:B-1----:R-:W-:Y:S04]  /*18b70*/  FMNMX.FTZ R2, R11, R2, !PT ;  /* 0x000000020b027209 */ /* 0x002fe80007810000 */
[C---:B------:R-:W-:Y:S01]  /*18b80*/  FSETP.NEU.FTZ.AND P0, PT, R2.reuse, -INF , PT ;  /* 0xff8000000200780b */ /* 0x040fe20003f1d000 */
[C---:B------:R-:W-:Y:S01]  /*18b90*/  FADD.FTZ R4, -R2.reuse, R117 ;  /* 0x0000007502047221 */ /* 0x040fe20000010100 */
[----:B------:R-:W-:Y:S01]  /*18ba0*/  MOV R117, R2 ;  /* 0x0000000200757202 */ /* 0x000fe20000000f00 */
[----:B------:R-:W-:Y:S01]  /*18bb0*/  FMUL.FTZ R172, R2, c[0x0][0x23c] ;  /* 0x00008f0002ac7a20 */ /* 0x000fe20000410000 */
[----:B--2---:R-:W-:Y:S01]  /*18bc0*/  FMNMX.FTZ R0, R5, R0, !PT ;  /* 0x0000000005007209 */ /* 0x004fe20007810000 */
[----:B------:R-:W-:Y:S03]  /*18bd0*/  FMUL.FTZ R54, R4, c[0x0][0x23c] ;  /* 0x00008f0004367a20 */ /* 0x000fe60000410000 */
[----:B------:R-:W-:Y:S01]  /*18be0*/  FSEL R172, R172, RZ, P0 ;  /* 0x000000ffacac7208 */ /* 0x000fe20000000000 */
[C---:B------:R-:W-:Y:S01]  /*18bf0*/  FADD.FTZ R4, -R0.reuse, R3 ;  /* 0x0000000300047221 */ /* 0x040fe20000010100 */
[----:B------:R-:W-:Y:S01]  /*18c00*/  FSETP.NEU.FTZ.AND P0, PT, R0, -INF , PT ;  /* 0xff8000000000780b */ /* 0x000fe20003f1d000 */
[----:B------:R-:W1:Y:S02]  /*18c10*/  MUFU.EX2 R54, R54 ;  /* 0x0000003600367308 */ /* 0x000e640000000800 */
[----:B------:R-:W-:Y:S02]  /*18c20*/  FMUL.FTZ R3, R4, c[0x0][0x23c] ;  /* 0x00008f0004037a20 */ /* 0x000fe40000410000 */
[----:B------:R-:W-:Y:S02]  /*18c30*/  FMUL.FTZ R4, R0, c[0x0][0x23c] ;  /* 0x00008f0000047a20 */ /* 0x000fe40000410000 */
[--C-:B------:R-:W-:Y:S02]  /*18c40*/  FFMA.FTZ R170, R129, c[0x0][0x23c], -R172.reuse ;  /* 0x00008f0081aa7a23 */ /* 0x100fe400000108ac */
[--C-:B------:R-:W-:Y:S01]  /*18c50*/  FFMA.FTZ R129, R127, c[0x0][0x23c], -R172.reuse ;  /* 0x00008f007f817a23 */ /* 0x100fe200000108ac */
[----:B------:R-:W-:Y:S01]  /*18c60*/  FSEL R127, R4, RZ, P0 ;  /* 0x000000ff047f7208 */ /* 0x000fe20000000000 */
[--C-:B------:R-:W-:Y:S01]  /*18c70*/  FFMA.FTZ R125, R125, c[0x0][0x23c], -R172.reuse ;  /* 0x00008f007d7d7a23 */ /* 0x100fe200000108ac */
[----:B------:R-:W2:Y:S01]  /*18c80*/  MUFU.EX2 R3, R3 ;  /* 0x0000000300037308 */ /* 0x000ea20000000800 */
[--C-:B------:R-:W-:Y:S01]  /*18c90*/  FFMA.FTZ R122, R121, c[0x0][0x23c], -R172.reuse ;  /* 0x00008f00797a7a23 */ /* 0x100fe200000108ac */
[----:B------:R-:W-:Y:S01]  /*18ca0*/  ISETP.GT.AND P0, PT, R156, 0x1, PT ;  /* 0x000000019c00780c */ /* 0x000fe20003f04270 */
[--C-:B------:R-:W-:Y:S02]  /*18cb0*/  FFMA.FTZ R128, R128, c[0x0][0x23c], -R127.reuse ;  /* 0x00008f0080807a23 */ /* 0x100fe4000001087f */
[--C-:B------:R-:W-:Y:S02]  /*18cc0*/  FFMA.FTZ R123, R206, c[0x0][0x23c], -R127.reuse ;  /* 0x00008f00ce7b7a23 */ /* 0x100fe4000001087f */
[--C-:B------:R-:W-:Y:S02]  /*18cd0*/  FFMA.FTZ R121, R208, c[0x0][0x23c], -R127.reuse ;  /* 0x00008f00d0797a23 */ /* 0x100fe4000001087f */
[--C-:B------:R-:W-:Y:S01]  /*18ce0*/  FFMA.FTZ R120, R120, c[0x0][0x23c], -R127.reuse ;  /* 0x00008f0078787a23 */ /* 0x100fe2000001087f */
[----:B------:R-:W-:Y:S01]  /*18cf0*/  MUFU.EX2 R170, R170 ;  /* 0x000000aa00aa7308 */ /* 0x000fe20000000800 */
[--C-:B------:R-:W-:Y:S02]  /*18d00*/  FFMA.FTZ R202, R202, c[0x0][0x23c], -R127.reuse ;  /* 0x00008f00caca7a23 */ /* 0x100fe4000001087f */
[C---:B-1----:R-:W-:Y:S02]  /*18d10*/  FMUL.FTZ R4, R54.reuse, R112 ;  /* 0x0000007036047220 */ /* 0x042fe40000410000 */
[C---:B------:R-:W-:Y:S02]  /*18d20*/  FMUL.FTZ R5, R54.reuse, R113 ;  /* 0x0000007136057220 */ /* 0x040fe40000410000 */
        /* <DEDUP_REMOVED lines=30> */
[----:B------:R-:W-:Y:S01]  /*18f10*/  LDSM.16.MT88.4 R76, [R116+0xc400] ;  /* 0x00c40000744c783b */ /* 0x000fe20000004200 */
[C---:B------:R-:W-:Y:S01]  /*18f20*/  FMUL.FTZ R48, R54.reuse, R68 ;  /* 0x0000004436307220 */ /* 0x040fe20000410000 */
[----:B--2---:R-:W-:Y:S01]  /*18f30*/  F2FP.PACK_AB R57, R123, R128 ;  /* 0x000000807b39723e */ /* 0x004fe200000000ff */
[----:B------:R-:W-:Y:S02]  /*18f40*/  FMUL.FTZ R49, R54, R69 ;  /* 0x0000004536317220 */ /* 0x000fe40000410000 */
[C---:B------:R-:W-:Y:S02]  /*18f50*/  FMUL.FTZ R50, R3.reuse, R70 ;  /* 0x0000004603327220 */ /* 0x040fe40000410000 */
[----:B------:R-:W-:Y:S02]  /*18f60*/  FMUL.FTZ R51, R3, R71 ;  /* 0x0000004703337220 */ /* 0x000fe40000410000 */
[----:B------:R-:W-:Y:S01]  /*18f70*/  MUFU.EX2 R121, R121 ;  /* 0x0000007900797308 */ /* 0x000fe20000000800 */
[----:B------:R-:W-:Y:S01]  /*18f80*/  LDSM.16.MT88.4 R68, [R116+0xb400] ;  /* 0x00b400007444783b */ /* 0x000fe20000004200 */
[--C-:B------:R-:W-:Y:S02]  /*18f90*/  FFMA.FTZ R87, R137, c[0x0][0x23c], -R172.reuse ;  /* 0x00008f0089577a23 */ /* 0x100fe400000108ac */
[--C-:B------:R-:W-:Y:S02]  /*18fa0*/  FFMA.FTZ R92, R136, c[0x0][0x23c], -R172.reuse ;  /* 0x00008f00885c7a23 */ /* 0x100fe400000108ac */
[--C-:B------:R-:W-:Y:S02]  /*18fb0*/  FFMA.FTZ R93, R197, c[0x0][0x23c], -R172.reuse ;  /* 0x00008f00c55d7a23 */ /* 0x100fe400000108ac */
[--C-:B------:R-:W-:Y:S02]  /*18fc0*/  FFMA.FTZ R86, R191, c[0x0][0x23c], -R172.reuse ;  /* 0x00008f00bf567a23 */ /* 0x100fe400000108ac */
[----:B------:R-:W2:Y:S01]  /*18fd0*/  MUFU.EX2 R120, R120 ;  /* 0x0000007800787308 */ /* 0x000ea20000000800 */
[--C-:B------:R-:W-:Y:S02]  /*18fe0*/  FFMA.FTZ R95, R131, c[0x0][0x23c], -R172.reuse ;  /* 0x00008f00835f7a23 */ /* 0x100fe400000108ac */
[----:B------:R-:W-:Y:S01]  /*18ff0*/  FFMA.FTZ R94, R135, c[0x0][0x23c], -R172 ;  /* 0x00008f00875e7a23 */ /* 0x000fe200000108ac */
[----:B-1----:R-:W-:Y:S01]  /*19000*/  F2FP.PACK_AB R58, R122, R125 ;  /* 0x0000007d7a3a723e */ /* 0x002fe200000000ff */
[----:B------:R-:W-:Y:S02]  /*19010*/  FFMA.FTZ R128, R3, R154, R128 ;  /* 0x0000009a03807223 */ /* 0x000fe40000010080 */
[--C-:B------:R-:W-:Y:S02]  /*19020*/  FFMA.FTZ R161, R180, c[0x0][0x23c], -R127.reuse ;  /* 0x00008f00b4a17a23 */ /* 0x100fe4000001087f */
[--C-:B------:R-:W-:Y:S01]  /*19030*/  FFMA.FTZ R167, R167, c[0x0][0x23c], -R172.reuse ;  /* 0x00008f00a7a77a23 */ /* 0x100fe200000108ac */
[----:B------:R-:W-:Y:S01]  /*19040*/  MUFU.EX2 R93, R93 ;  /* 0x0000005d005d7308 */ /* 0x000fe20000000800 */
[--C-:B------:R-:W-:Y:S02]  /*19050*/  FFMA.FTZ R166, R166, c[0x0][0x23c], -R127.reuse ;  /* 0x00008f00a6a67a23 */ /* 0x100fe4000001087f */
[----:B------:R-:W-:Y:S02]  /*19060*/  FFMA.FTZ R143, R143, c[0x0][0x23c], -R172 ;  /* 0x00008f008f8f7a23 */ /* 0x000fe400000108ac */
[--C-:B------:R-:W-:Y:S02]  /*19070*/  FFMA.FTZ R140, R140, c[0x0][0x23c], -R127.reuse ;  /* 0x00008f008c8c7a23 */ /* 0x100fe4000001087f */
[----:B------:R-:W-:Y:S02]  /*19080*/  FFMA.FTZ R170, R54, R155, R170 ;  /* 0x0000009b36aa7223 */ /* 0x000fe400000100aa */
        /* <DEDUP_REMOVED lines=73> */
[----:B------:R-:W4:Y:S01]  /*19520*/  MUFU.EX2 R82, R82 ;  /* 0x0000005200527308 */ /* 0x000f220000000800 */
[C---:B------:R-:W-:Y:S02]  /*19530*/  FMUL.FTZ R46, R3.reuse, R74 ;  /* 0x0000004a032e7220 */ /* 0x040fe40000410000 */
[----:B------:R-:W-:Y:S02]  /*19540*/  FMUL.FTZ R47, R3, R75 ;  /* 0x0000004b032f7220 */ /* 0x000fe40000410000 */
[----:B------:R-:W5:Y:S01]  /*19550*/  LDSM.16.MT88.4 R72, [R116+0x9400] ;  /* 0x009400007448783b */ /* 0x000f620000004200 */
[--C-:B------:R-:W-:Y:S02]  /*19560*/  FFMA.FTZ R176, R176, c[0x0][0x23c], -R127.reuse ;  /* 0x00008f00b0b07a23 */ /* 0x100fe4000001087f */
[--C-:B------:R-:W-:Y:S02]  /*19570*/  FFMA.FTZ R131, R133, c[0x0][0x23c], -R172.reuse ;  /* 0x00008f0085837a23 */ /* 0x100fe400000108ac */
[C---:B------:R-:W-:Y:S01]  /*19580*/  HMMA.16816.F32 R44, R56.reuse, R60, R44 ;  /* 0x0000003c382c723c */ /* 0x040fe2000000182c */
[----:B------:R-:W-:Y:S02]  /*19590*/  MUFU.EX2 R3, R92 ;  /* 0x0000005c00037308 */ /* 0x000fe40000000800 */
[--C-:B------:R-:W-:Y:S02]  /*195a0*/  FFMA.FTZ R133, R134, c[0x0][0x23c], -R127.reuse ;  /* 0x00008f0086857a23 */ /* 0x100fe4000001087f */
[--C-:B------:R-:W-:Y:S02]  /*195b0*/  FFMA.FTZ R135, R141, c[0x0][0x23c], -R172.reuse ;  /* 0x00008f008d877a23 */ /* 0x100fe400000108ac */
[--C-:B------:R-:W-:Y:S01]  /*195c0*/  FFMA.FTZ R132, R132, c[0x0][0x23c], -R127.reuse ;  /* 0x00008f0084847a23 */ /* 0x100fe2000001087f */
[----:B------:R-:W-:Y:S01]  /*195d0*/  HMMA.16816.F32 R48, R56, R62, R48 ;  /* 0x0000003e3830723c */ /* 0x000fe20000001830 */
[----:B------:R-:W5:Y:S02]  /*195e0*/  LDSM.16.MT88.4 R60, [R119+0xb400] ;  /* 0x00b40000773c783b */ /* 0x000f640000004200 */
[----:B------:R-:W5:Y:S01]  /*195f0*/  MUFU.EX2 R83, R83 ;  /* 0x0000005300537308 */ /* 0x000f620000000800 */
[--C-:B------:R-:W-:Y:S02]  /*19600*/  FFMA.FTZ R130, R130, c[0x0][0x23c], -R127.reuse ;  /* 0x00008f0082827a23 */ /* 0x100fe4000001087f */
[--C-:B------:R-:W-:Y:S01]  /*19610*/  FFMA.FTZ R137, R126, c[0x0][0x23c], -R127.reuse ;  /* 0x00008f007e897a23 */ /* 0x100fe2000001087f */
[----:B-1----:R-:W-:Y:S01]  /*19620*/  F2FP.PACK_AB R56, R93, R96 ;  /* 0x000000605d38723e */ /* 0x002fe200000000ff */
[----:B------:R-:W-:Y:S01]  /*19630*/  FFMA.FTZ R124, R124, c[0x0][0x23c], -R127 ;  /* 0x00008f007c7c7a23 */ /* 0x000fe2000001087f */
[----:B--2---:R-:W-:Y:S03]  /*19640*/  F2FP.PACK_AB R57, R84, R89 ;  /* 0x000000595439723e */ /* 0x004fe600000000ff */
[----:B---3--:R-:W-:Y:S01]  /*19650*/  F2FP.PACK_AB R58, R80, R85 ;  /* 0x00000055503a723e */ /* 0x008fe200000000ff */
[----:B------:R-:W-:Y:S01]  /*19660*/  MUFU.EX2 R182, R182 ;  /* 0x000000b600b67308 */ /* 0x000fe20000000800 */
[----:B----4-:R-:W-:Y:S01]  /*19670*/  F2FP.PACK_AB R59, R82, R81 ;  /* 0x00000051523b723e */ /* 0x010fe200000000ff */
[--C-:B------:R-:W-:Y:S02]  /*19680*/  FFMA.FTZ R142, R142, c[0x0][0x23c], -R172.reuse ;  /* 0x00008f008e8e7a23 */ /* 0x100fe400000108ac */
[----:B------:R-:W-:Y:S02]  /*19690*/  FFMA.FTZ R172, R138, c[0x0][0x23c], -R172 ;  /* 0x00008f008aac7a23 */ /* 0x000fe400000108ac */
[----:B------:R-:W-:Y:S02]  /*196a0*/  FADD.FTZ R170, R129, R170 ;  /* 0x000000aa81aa7221 */ /* 0x000fe40000010000 */
[C---:B------:R-:W-:Y:S02]  /*196b0*/  HMMA.16816.F32 R4, R56.reuse, R64, R4 ;  /* 0x000000403804723c */ /* 0x040fe40000001804 */
[----:B------:R-:W-:Y:S01]  /*196c0*/  MUFU.EX2 R165, R165 ;  /* 0x000000a500a57308 */ /* 0x000fe20000000800 */
[----:B------:R-:W-:Y:S04]  /*196d0*/  FADD.FTZ R128, R123, R128 ;  /* 0x000000807b807221 */ /* 0x000fe80000010000 */
[----:B------:R-:W-:Y:S01]  /*196e0*/  FADD.FTZ R121, R121, R128 ;  /* 0x0000008079797221 */ /* 0x000fe20000010000 */
[C---:B------:R-:W-:Y:S01]  /*196f0*/  HMMA.16816.F32 R8, R56.reuse, R66, R8 ;  /* 0x000000423808723c */ /* 0x040fe20000001808 */
[----:B------:R-:W1:Y:S03]  /*19700*/  LDSM.16.MT88.4 R64, [R119+0xd400] ;  /* 0x00d400007740783b */ /* 0x000e660000004200 */
[----:B------:R-:W-:Y:S01]  /*19710*/  MUFU.EX2 R168, R168 ;  /* 0x000000a800a87308 */ /* 0x000fe20000000800 */
[----:B------:R-:W-:Y:S03]  /*19720*/  FADD.FTZ R120, R120, R121 ;  /* 0x0000007978787221 */ /* 0x000fe60000010000 */
[C---:B-----5:R-:W-:Y:S04]  /*19730*/  HMMA.16816.F32 R12, R56.reuse, R72, R12 ;  /* 0x00000048380c723c */ /* 0x060fe8000000180c */
[----:B------:R-:W-:Y:S02]  /*19740*/  FADD.FTZ R89, R89, R120 ;  /* 0x0000007859597221 */ /* 0x000fe40000010000 */
[----:B------:R-:W-:Y:S02]  /*19750*/  MUFU.EX2 R163, R163 ;  /* 0x000000a300a37308 */ /* 0x000fe40000000800 */
[C---:B------:R-:W-:Y:S01]  /*19760*/  HMMA.16816.F32 R16, R56.reuse, R74, R16 ;  /* 0x0000004a3810723c */ /* 0x040fe20000001810 */
[----:B------:R-:W2:Y:S03]  /*19770*/  LDSM.16.MT88.4 R72, [R116+0xd400] ;  /* 0x00d400007448783b */ /* 0x000ea60000004200 */
[----:B------:R-:W-:Y:S04]  /*19780*/  FADD.FTZ R84, R84, R89 ;  /* 0x0000005954547221 */ /* 0x000fe80000010000 */
[C---:B------:R-:W-:Y:S01]  /*19790*/  HMMA.16816.F32 R20, R56.reuse, R60, R20 ;  /* 0x0000003c3814723c */ /* 0x040fe20000001814 */
[----:B------:R-:W-:Y:S07]  /*197a0*/  MUFU.EX2 R140, R140 ;  /* 0x0000008c008c7308 */ /* 0x000fee0000000800 */
[C---:B------:R-:W-:Y:S01]  /*197b0*/  HMMA.16816.F32 R24, R56.reuse, R62, R24 ;  /* 0x0000003e3818723c */ /* 0x040fe20000001818 */
[----:B------:R-:W3:Y:S02]  /*197c0*/  LDSM.16.MT88.4 R60, [R119+0x9800] ;  /* 0x00980000773c783b */ /* 0x000ee40000004200 */
[----:B------:R4:W-:Y:S05]  /*197d0*/  MUFU.EX2 R136, R95 ;  /* 0x0000005f00887308 */ /* 0x0009ea0000000800 */
[C---:B------:R-:W-:Y:S05]  /*197e0*/  HMMA.16816.F32 R28, R56.reuse, R68, R28 ;  /* 0x00000044381c723c */ /* 0x040fea000000181c */
[----:B------:R5:W-:Y:S03]  /*197f0*/  MUFU.EX2 R134, R94 ;  /* 0x0000005e00867308 */ /* 0x000be60000000800 */
[C---:B------:R-:W-:Y:S01]  /*19800*/  HMMA.16816.F32 R32, R56.reuse, R70, R32 ;  /* 0x000000463820723c */ /* 0x040fe20000001820 */
[----:B------:R-:W3:Y:S06]  /*19810*/  LDSM.16.MT88.4 R68, [R116+0x9800] ;  /* 0x009800007444783b */ /* 0x000eec0000004200 */
[----:B------:R-:W3:Y:S01]  /*19820*/  MUFU.EX2 R91, R91 ;  /* 0x0000005b005b7308 */ /* 0x000ee20000000800 */
[C---:B-1----:R-:W-:Y:S04]  /*19830*/  HMMA.16816.F32 R36, R56.reuse, R64, R36 ;  /* 0x000000403824723c */ /* 0x042fe80000001824 */
[--C-:B----4-:R-:W-:Y:S04]  /*19840*/  FFMA.FTZ R95, R55, c[0x0][0x23c], -R127.reuse ;  /* 0x00008f00375f7a23 */ /* 0x110fe8000001087f */
[C---:B------:R-:W-:Y:S01]  /*19850*/  HMMA.16816.F32 R40, R56.reuse, R66, R40 ;  /* 0x000000423828723c */ /* 0x040fe20000001828 */
[----:B------:R-:W-:Y:S01]  /*19860*/  MUFU.EX2 R90, R90 ;  /* 0x0000005a005a7308 */ /* 0x000fe20000000800 */
[----:B------:R-:W1:Y:S02]  /*19870*/  LDSM.16.MT88.4 R64, [R119+0xb800] ;  /* 0x00b800007740783b */ /* 0x000e640000004200 */
[--C-:B-----5:R-:W-:Y:S02]  /*19880*/  FFMA.FTZ R94, R53, c[0x0][0x23c], -R127.reuse ;  /* 0x00008f00355e7a23 */ /* 0x120fe4000001087f */
[----:B------:R-:W-:Y:S02]  /*19890*/  FFMA.FTZ R127, R52, c[0x0][0x23c], -R127 ;  /* 0x00008f00347f7a23 */ /* 0x000fe4000001087f */
[C---:B--2---:R-:W-:Y:S03]  /*198a0*/  HMMA.16816.F32 R44, R56.reuse, R72, R44 ;  /* 0x00000048382c723c */ /* 0x044fe6000000182c */
[----:B------:R-:W2:Y:S05]  /*198b0*/  MUFU.EX2 R97, R97 ;  /* 0x0000006100617308 */ /* 0x000eaa0000000800 */
[----:B------:R-:W-:Y:S01]  /*198c0*/  HMMA.16816.F32 R48, R56, R74, R48 ;  /* 0x0000004a3830723c */ /* 0x000fe20000001830 */
[----:B------:R-:W4:Y:S04]  /*198d0*/  LDSM.16.MT88.4 R72, [R116+0xb800] ;  /* 0x00b800007448783b */ /* 0x000f280000004200 */
[----:B------:R-:W5:Y:S02]  /*198e0*/  MUFU.EX2 R98, R98 ;  /* 0x0000006200627308 */ /* 0x000f640000000800 */
[----:B------:R-:W-:Y:S02]  /*198f0*/  F2FP.PACK_AB R56, R83, R86 ;  /* 0x000000565338723e */ /* 0x000fe400000000ff */
[----:B---3--:R-:W-:Y:S06]  /*19900*/  F2FP.PACK_AB R57, R91, R88 ;  /* 0x000000585b39723e */ /* 0x008fec00000000ff */
[----:B------:R-:W-:Y:S01]  /*19910*/  MUFU.EX2 R174, R174 ;  /* 0x000000ae00ae7308 */ /* 0x000fe20000000800 */
[----:B--2---:R-:W-:Y:S09]  /*19920*/  F2FP.PACK_AB R58, R97, R90 ;  /* 0x0000005a613a723e */ /* 0x004ff200000000ff */
[----:B------:R-:W2:Y:S01]  /*19930*/  MUFU.EX2 R139, R139 ;  /* 0x0000008b008b7308 */ /* 0x000ea20000000800 */
[----:B-----5:R-:W-:Y:S09]  /*19940*/  F2FP.PACK_AB R59, R99, R98 ;  /* 0x00000062633b723e */ /* 0x020ff200000000ff */
[----:B------:R-:W3:Y:S01]  /*19950*/  MUFU.EX2 R178, R178 ;  /* 0x000000b200b27308 */ /* 0x000ee20000000800 */
[C---:B------:R-:W-:Y:S08]  /*19960*/  HMMA.16816.F32 R4, R56.reuse, R60, R4 ;  /* 0x0000003c3804723c */ /* 0x040ff00000001804 */
[C---:B------:R-:W-:Y:S01]  /*19970*/  HMMA.16816.F32 R8, R56.reuse, R62, R8 ;  /* 0x0000003e3808723c */ /* 0x040fe20000001808 */
[----:B------:R-:W5:Y:S01]  /*19980*/  LDSM.16.MT88.4 R60, [R119+0xd800] ;  /* 0x00d80000773c783b */ /* 0x000f620000004200 */
[----:B------:R-:W-:Y:S06]  /*19990*/  MUFU.EX2 R180, R180 ;  /* 0x000000b400b47308 */ /* 0x000fec0000000800 */
[C---:B------:R-:W-:Y:S04]  /*199a0*/  HMMA.16816.F32 R12, R56.reuse, R68, R12 ;  /* 0x00000044380c723c */ /* 0x040fe8000000180c */
[----:B------:R-:W2:Y:S04]  /*199b0*/  MUFU.EX2 R169, R169 ;  /* 0x000000a900a97308 */ /* 0x000ea80000000800 */
[C---:B------:R-:W-:Y:S01]  /*199c0*/  HMMA.16816.F32 R16, R56.reuse, R70, R16 ;  /* 0x000000463810723c */ /* 0x040fe20000001810 */
[----:B------:R-:W2:Y:S05]  /*199d0*/  LDSM.16.MT88.4 R68, [R116+0xd800] ;  /* 0x00d800007444783b */ /* 0x000eaa0000004200 */
[----:B------:R-:W-:Y:S02]  /*199e0*/  MUFU.EX2 R173, R173 ;  /* 0x000000ad00ad7308 */ /* 0x000fe40000000800 */
[C---:B-1----:R-:W-:Y:S08]  /*199f0*/  HMMA.16816.F32 R20, R56.reuse, R64, R20 ;  /* 0x000000403814723c */ /* 0x042ff00000001814 */
[C---:B------:R-:W-:Y:S01]  /*19a00*/  HMMA.16816.F32 R24, R56.reuse, R66, R24 ;  /* 0x000000423818723c */ /* 0x040fe20000001818 */
[----:B------:R-:W1:Y:S01]  /*19a10*/  LDSM.16.MT88.4 R64, [R119+0x9c00] ;  /* 0x009c00007740783b */ /* 0x000e620000004200 */
[----:B------:R-:W1:Y:S06]  /*19a20*/  MUFU.EX2 R186, R186 ;  /* 0x000000ba00ba7308 */ /* 0x000e6c0000000800 */
[C---:B----4-:R-:W-:Y:S04]  /*19a30*/  HMMA.16816.F32 R28, R56.reuse, R72, R28 ;  /* 0x00000048381c723c */ /* 0x050fe8000000181c */
[----:B------:R-:W-:Y:S04]  /*19a40*/  MUFU.EX2 R190, R190 ;  /* 0x000000be00be7308 */ /* 0x000fe80000000800 */
[C---:B------:R-:W-:Y:S01]  /*19a50*/  HMMA.16816.F32 R32, R56.reuse, R74, R32 ;  /* 0x0000004a3820723c */ /* 0x040fe20000001820 */
[----:B------:R-:W4:Y:S05]  /*19a60*/  LDSM.16.MT88.4 R72, [R116+0x9c00] ;  /* 0x009c00007448783b */ /* 0x000f2a0000004200 */
[----:B------:R-:W-:Y:S02]  /*19a70*/  MUFU.EX2 R177, R177 ;  /* 0x000000b100b17308 */ /* 0x000fe40000000800 */
[C---:B-----5:R-:W-:Y:S08]  /*19a80*/  HMMA.16816.F32 R36, R56.reuse, R60, R36 ;  /* 0x0000003c3824723c */ /* 0x060ff00000001824 */
[C---:B------:R-:W-:Y:S01]  /*19a90*/  HMMA.16816.F32 R40, R56.reuse, R62, R40 ;  /* 0x0000003e3828723c */ /* 0x040fe20000001828 */
[----:B------:R-:W5:Y:S01]  /*19aa0*/  LDSM.16.MT88.4 R60, [R119+0xbc00] ;  /* 0x00bc0000773c783b */ /* 0x000f620000004200 */
[----:B------:R-:W-:Y:S06]  /*19ab0*/  MUFU.EX2 R179, R179 ;  /* 0x000000b300b37308 */ /* 0x000fec0000000800 */
[C---:B--2---:R-:W-:Y:S04]  /*19ac0*/  HMMA.16816.F32 R44, R56.reuse, R68, R44 ;  /* 0x00000044382c723c */ /* 0x044fe8000000182c */
[----:B------:R-:W-:Y:S04]  /*19ad0*/  MUFU.EX2 R184, R184 ;  /* 0x000000b800b87308 */ /* 0x000fe80000000800 */
[----:B------:R-:W-:Y:S01]  /*19ae0*/  HMMA.16816.F32 R48, R56, R70, R48 ;  /* 0x000000463830723c */ /* 0x000fe20000001830 */
[----:B------:R-:W2:Y:S05]  /*19af0*/  LDSM.16.MT88.4 R68, [R116+0xbc00] ;  /* 0x00bc00007444783b */ /* 0x000eaa0000004200 */
[----:B------:R-:W-:Y:S01]  /*19b00*/  MUFU.EX2 R175, R175 ;  /* 0x000000af00af7308 */ /* 0x000fe20000000800 */
[----:B------:R-:W-:Y:S02]  /*19b10*/  F2FP.PACK_AB R56, R139, R174 ;  /* 0x000000ae8b38723e */ /* 0x000fe400000000ff */
[----:B---3--:R-:W-:Y:S03]  /*19b20*/  F2FP.PACK_AB R57, R178, R161 ;  /* 0x000000a1b239723e */ /* 0x008fe600000000ff */
[----:B------:R-:W-:Y:S02]  /*19b30*/  F2FP.PACK_AB R58, R169, R180 ;  /* 0x000000b4a93a723e */ /* 0x000fe400000000ff */
[----:B-1----:R-:W-:Y:S02]  /*19b40*/  F2FP.PACK_AB R59, R186, R173 ;  /* 0x000000adba3b723e */ /* 0x002fe400000000ff */
[----:B------:R-:W-:Y:S05]  /*19b50*/  MUFU.EX2 R188, R188 ;  /* 0x000000bc00bc7308 */ /* 0x000fea0000000800 */
[C---:B------:R-:W-:Y:S05]  /*19b60*/  HMMA.16816.F32 R4, R56.reuse, R64, R4 ;  /* 0x000000403804723c */ /* 0x040fea0000001804 */
[----:B------:R-:W-:Y:S03]  /*19b70*/  MUFU.EX2 R171, R171 ;  /* 0x000000ab00ab7308 */ /* 0x000fe60000000800 */
[C---:B------:R-:W-:Y:S01]  /*19b80*/  HMMA.16816.F32 R8, R56.reuse, R66, R8 ;  /* 0x000000423808723c */ /* 0x040fe20000001808 */
[----:B------:R-:W1:Y:S06]  /*19b90*/  LDSM.16.MT88.4 R64, [R119+0xdc00] ;  /* 0x00dc00007740783b */ /* 0x000e6c0000004200 */
[----:B------:R-:W-:Y:S01]  /*19ba0*/  MUFU.EX2 R176, R176 ;  /* 0x000000b000b07308 */ /* 0x000fe20000000800 */
[C---:B----4-:R-:W-:Y:S08]  /*19bb0*/  HMMA.16816.F32 R12, R56.reuse, R72, R12 ;  /* 0x00000048380c723c */ /* 0x050ff0000000180c */
[C---:B------:R-:W-:Y:S01]  /*19bc0*/  HMMA.16816.F32 R16, R56.reuse, R74, R16 ;  /* 0x0000004a3810723c */ /* 0x040fe20000001810 */
[----:B------:R-:W3:Y:S01]  /*19bd0*/  LDSM.16.MT88.4 R72, [R116+0xdc00] ;  /* 0x00dc00007448783b */ /* 0x000ee20000004200 */
[----:B------:R-:W4:Y:S06]  /*19be0*/  MUFU.EX2 R131, R131 ;  /* 0x0000008300837308 */ /* 0x000f2c0000000800 */
[C---:B-----5:R-:W-:Y:S04]  /*19bf0*/  HMMA.16816.F32 R20, R56.reuse, R60, R20 ;  /* 0x0000003c3814723c */ /* 0x060fe80000001814 */
[----:B------:R-:W-:Y:S04]  /*19c00*/  MUFU.EX2 R133, R133 ;  /* 0x0000008500857308 */ /* 0x000fe80000000800 */
[C---:B------:R-:W-:Y:S01]  /*19c10*/  HMMA.16816.F32 R24, R56.reuse, R62, R24 ;  /* 0x0000003e3818723c */ /* 0x040fe20000001818 */
[----:B------:R-:W5:Y:S05]  /*19c20*/  LDSM.16.MT88.4 R60, [R119+0xa000] ;  /* 0x00a00000773c783b */ /* 0x000f6a0000004200 */
[----:B------:R-:W3:Y:S02]  /*19c30*/  MUFU.EX2 R132, R132 ;  /* 0x0000008400847308 */ /* 0x000ee40000000800 */
[C---:B--2---:R-:W-:Y:S04]  /*19c40*/  HMMA.16816.F32 R28, R56.reuse, R68, R28 ;  /* 0x00000044381c723c */ /* 0x044fe8000000181c */
[----:B----4-:R-:W-:Y:S04]  /*19c50*/  F2FP.PACK_AB R52, R131, R136 ;  /* 0x000000888334723e */ /* 0x010fe800000000ff */
[C---:B------:R-:W-:Y:S01]  /*19c60*/  HMMA.16816.F32 R32, R56.reuse, R70, R32 ;  /* 0x000000463820723c */ /* 0x040fe20000001820 */
[----:B------:R-:W2:Y:S01]  /*19c70*/  LDSM.16.MT88.4 R68, [R116+0xa000] ;  /* 0x00a000007444783b */ /* 0x000ea20000004200 */
[----:B------:R-:W4:Y:S06]  /*19c80*/  MUFU.EX2 R135, R135 ;  /* 0x0000008700877308 */ /* 0x000f2c0000000800 */
[C---:B-1----:R-:W-:Y:S04]  /*19c90*/  HMMA.16816.F32 R36, R56.reuse, R64, R36 ;  /* 0x000000403824723c */ /* 0x042fe80000001824 */
[----:B------:R-:W-:Y:S01]  /*19ca0*/  MUFU.EX2 R130, R130 ;  /* 0x0000008200827308 */ /* 0x000fe20000000800 */
[----:B---3--:R-:W-:Y:S03]  /*19cb0*/  F2FP.PACK_AB R53, R132, R133 ;  /* 0x000000858435723e */ /* 0x008fe600000000ff */
[C---:B------:R-:W-:Y:S01]  /*19cc0*/  HMMA.16816.F32 R40, R56.reuse, R66, R40 ;  /* 0x000000423828723c */ /* 0x040fe20000001828 */
[----:B------:R-:W1:Y:S05]  /*19cd0*/  LDSM.16.MT88.4 R64, [R119+0xc000] ;  /* 0x00c000007740783b */ /* 0x000e6a0000004200 */
[----:B------:R-:W3:Y:S02]  /*19ce0*/  MUFU.EX2 R137, R137 ;  /* 0x0000008900897308 */ /* 0x000ee40000000800 */
[C---:B------:R-:W-:Y:S04]  /*19cf0*/  HMMA.16816.F32 R44, R56.reuse, R72, R44 ;  /* 0x00000048382c723c */ /* 0x040fe8000000182c */
[----:B----4-:R-:W-:Y:S04]  /*19d00*/  F2FP.PACK_AB R54, R135, R134 ;  /* 0x000000868736723e */ /* 0x010fe800000000ff */
[----:B------:R-:W-:Y:S01]  /*19d10*/  HMMA.16816.F32 R48, R56, R74, R48 ;  /* 0x0000004a3830723c */ /* 0x000fe20000001830 */
[----:B------:R-:W4:Y:S01]  /*19d20*/  LDSM.16.MT88.4 R72, [R116+0xc000] ;  /* 0x00c000007448783b */ /* 0x000f220000004200 */
[----:B------:R-:W1:Y:S05]  /*19d30*/  MUFU.EX2 R126, R142 ;  /* 0x0000008e007e7308 */ /* 0x000e6a0000000800 */
[----:B------:R-:W-:Y:S02]  /*19d40*/  F2FP.PACK_AB R56, R177, R190 ;  /* 0x000000beb138723e */ /* 0x000fe400000000ff */
[----:B------:R-:W-:Y:S03]  /*19d50*/  F2FP.PACK_AB R57, R184, R179 ;  /* 0x000000b3b839723e */ /* 0x000fe600000000ff */
[----:B------:R-:W-:Y:S01]  /*19d60*/  F2FP.PACK_AB R58, R188, R175 ;  /* 0x000000afbc3a723e */ /* 0x000fe200000000ff */
[----:B------:R-:W-:Y:S01]  /*19d70*/  MUFU.EX2 R155, R172 ;  /* 0x000000ac009b7308 */ /* 0x000fe20000000800 */
[----:B------:R-:W-:Y:S02]  /*19d80*/  F2FP.PACK_AB R59, R176, R171 ;  /* 0x000000abb03b723e */ /* 0x000fe400000000ff */
[----:B---3--:R-:W-:Y:S05]  /*19d90*/  F2FP.PACK_AB R55, R137, R130 ;  /* 0x000000828937723e */ /* 0x008fea00000000ff */
[C---:B-----5:R-:W-:Y:S02]  /*19da0*/  HMMA.16816.F32 R4, R56.reuse, R60, R4 ;  /* 0x0000003c3804723c */ /* 0x060fe40000001804 */
[----:B------:R-:W-:Y:S06]  /*19db0*/  MUFU.EX2 R154, R127 ;  /* 0x0000007f009a7308 */ /* 0x000fec0000000800 */
[C---:B------:R-:W-:Y:S01]  /*19dc0*/  HMMA.16816.F32 R8, R56.reuse, R62, R8 ;  /* 0x0000003e3808723c */ /* 0x040fe20000001808 */
[----:B------:R-:W3:Y:S07]  /*19dd0*/  LDSM.16.MT88.4 R60, [R119+0xe000] ;  /* 0x00e00000773c783b */ /* 0x000eee0000004200 */
[C---:B--2---:R-:W-:Y:S08]  /*19de0*/  HMMA.16816.F32 R12, R56.reuse, R68, R12 ;  /* 0x00000044380c723c */ /* 0x044ff0000000180c */
[C---:B------:R-:W-:Y:S01]  /*19df0*/  HMMA.16816.F32 R16, R56.reuse, R70, R16 ;  /* 0x000000463810723c */ /* 0x040fe20000001810 */
[----:B------:R-:W2:Y:S07]  /*19e00*/  LDSM.16.MT88.4 R68, [R116+0xe000] ;  /* 0x00e000007444783b */ /* 0x000eae0000004200 */
[C---:B-1----:R-:W-:Y:S08]  /*19e10*/  HMMA.16816.F32 R20, R56.reuse, R64, R20 ;  /* 0x000000403814723c */ /* 0x042ff00000001814 */
[C---:B------:R-:W-:Y:S01]  /*19e20*/  HMMA.16816.F32 R24, R56.reuse, R66, R24 ;  /* 0x000000423818723c */ /* 0x040fe20000001818 */
[----:B------:R-:W1:Y:S07]  /*19e30*/  LDSM.16.MT88.4 R64, [R119+0xa400] ;  /* 0x00a400007740783b */ /* 0x000e6e0000004200 */
[C---:B----4-:R-:W-:Y:S08]  /*19e40*/  HMMA.16816.F32 R28, R56.reuse, R72, R28 ;  /* 0x00000048381c723c */ /* 0x050ff0000000181c */
        /* <DEDUP_REMOVED lines=27> */
[C---:B-1----:R-:W-:Y:S08]  /*1a000*/  HMMA.16816.F32 R44, R56.reuse, R64, R44 ;  /* 0x00000040382c723c */ /* 0x042ff0000000182c */
[----:B------:R-:W-:Y:S01]  /*1a010*/  HMMA.16816.F32 R48, R56, R66, R48 ;  /* 0x000000423830723c */ /* 0x000fe20000001830 */
[----:B------:R-:W1:Y:S07]  /*1a020*/  LDSM.16.MT88.4 R56, [R119+0xe800] ;  /* 0x00e800007738783b */ /* 0x000e6e0000004200 */
[C---:B---3--:R-:W-:Y:S01]  /*1a030*/  HMMA.16816.F32 R4, R52.reuse, R60, R4 ;  /* 0x0000003c3404723c */ /* 0x048fe20000001804 */
[----:B------:R-:W3:Y:S01]  /*1a040*/  LDSM.16.MT88.4 R64, [R116+0xe800] ;  /* 0x00e800007440783b */ /* 0x000ee20000004200 */
[----:B------:R-:W-:Y:S06]  /*1a050*/  MUFU.EX2 R60, R95 ;  /* 0x0000005f003c7308 */ /* 0x000fec0000000800 */
[C---:B------:R-:W-:Y:S04]  /*1a060*/  HMMA.16816.F32 R8, R52.reuse, R62, R8 ;  /* 0x0000003e3408723c */ /* 0x040fe80000001808 */
[----:B------:R-:W4:Y:S04]  /*1a070*/  MUFU.EX2 R62, R87 ;  /* 0x00000057003e7308 */ /* 0x000f280000000800 */
[C---:B--2---:R-:W-:Y:S06]  /*1a080*/  HMMA.16816.F32 R12, R52.reuse, R68, R12 ;  /* 0x00000044340c723c */ /* 0x044fec000000180c */
[----:B------:R-:W2:Y:S01]  /*1a090*/  MUFU.EX2 R63, R94 ;  /* 0x0000005e003f7308 */ /* 0x000ea20000000800 */
[----:B------:R-:W-:Y:S01]  /*1a0a0*/  F2FP.PACK_AB R68, R3, R126 ;  /* 0x0000007e0344723e */ /* 0x000fe200000000ff */
[C---:B------:R-:W-:Y:S08]  /*1a0b0*/  HMMA.16816.F32 R16, R52.reuse, R70, R16 ;  /* 0x000000463410723c */ /* 0x040ff00000001810 */
[----:B------:R-:W5:Y:S01]  /*1a0c0*/  MUFU.EX2 R61, R124 ;  /* 0x0000007c003d7308 */ /* 0x000f620000000800 */
[C---:B------:R-:W-:Y:S03]  /*1a0d0*/  HMMA.16816.F32 R20, R52.reuse, R72, R20 ;  /* 0x000000483414723c */ /* 0x040fe60000001814 */
[----:B----4-:R-:W-:Y:S05]  /*1a0e0*/  F2FP.PACK_AB R70, R155, R62 ;  /* 0x0000003e9b46723e */ /* 0x010fea00000000ff */
[C---:B------:R-:W-:Y:S04]  /*1a0f0*/  HMMA.16816.F32 R24, R52.reuse, R74, R24 ;  /* 0x0000004a3418723c */ /* 0x040fe80000001818 */
[----:B--2---:R-:W-:Y:S04]  /*1a100*/  F2FP.PACK_AB R71, R154, R63 ;  /* 0x0000003f9a47723e */ /* 0x004fe800000000ff */
[C---:B------:R-:W-:Y:S04]  /*1a110*/  HMMA.16816.F32 R28, R52.reuse, R76, R28 ;  /* 0x0000004c341c723c */ /* 0x040fe8000000181c */
[----:B-----5:R-:W-:Y:S04]  /*1a120*/  F2FP.PACK_AB R69, R61, R60 ;  /* 0x0000003c3d45723e */ /* 0x020fe800000000ff */
[C---:B------:R-:W-:Y:S01]  /*1a130*/  HMMA.16816.F32 R32, R52.reuse, R78, R32 ;  /* 0x0000004e3420723c */ /* 0x040fe20000001820 */
[----:B------:R-:W-:Y:S07]  /*1a140*/  LDSM.16.MT88.4 R76, [R119+0xec00] ;  /* 0x00ec0000774c783b */ /* 0x000fee0000004200 */
[C---:B-1----:R-:W-:Y:S07]  /*1a150*/  HMMA.16816.F32 R36, R52.reuse, R56, R36 ;  /* 0x000000383424723c */ /* 0x042fee0000001824 */
[----:B------:R-:W-:Y:S01]  /*1a160*/  FADD.FTZ R57, R125, R170 ;  /* 0x000000aa7d397221 */ /* 0x000fe20000010000 */
[C---:B------:R-:W-:Y:S04]  /*1a170*/  HMMA.16816.F32 R40, R52.reuse, R58, R40 ;  /* 0x0000003a3428723c */ /* 0x040fe80000001828 */
[----:B------:R-:W-:Y:S04]  /*1a180*/  FADD.FTZ R57, R122, R57 ;  /* 0x000000397a397221 */ /* 0x000fe80000010000 */
[C---:B---3--:R-:W-:Y:S04]  /*1a190*/  HMMA.16816.F32 R44, R52.reuse, R64, R44 ;  /* 0x00000040342c723c */ /* 0x048fe8000000182c */
[----:B------:R-:W-:Y:S04]  /*1a1a0*/  FADD.FTZ R56, R96, R57 ;  /* 0x0000003960387221 */ /* 0x000fe80000010000 */
[----:B------:R-:W-:Y:S01]  /*1a1b0*/  FADD.FTZ R56, R93, R56 ;  /* 0x000000385d387221 */ /* 0x000fe20000010000 */
[----:B------:R-:W-:Y:S01]  /*1a1c0*/  HMMA.16816.F32 R48, R52, R66, R48 ;  /* 0x000000423430723c */ /* 0x000fe20000001830 */
[----:B------:R-:W1:Y:S02]  /*1a1d0*/  LDSM.16.MT88.4 R92, [R119+0xcc00] ;  /* 0x00cc0000775c783b */ /* 0x000e640000004200 */
[----:B------:R-:W-:Y:S04]  /*1a1e0*/  FADD.FTZ R85, R85, R56 ;  /* 0x0000003855557221 */ /* 0x000fe80000010000 */
[----:B------:R-:W-:Y:S01]  /*1a1f0*/  FADD.FTZ R85, R80, R85 ;  /* 0x0000005550557221 */ /* 0x000fe20000010000 */
[C---:B------:R-:W-:Y:S07]  /*1a200*/  HMMA.16816.F32 R112, R68.reuse, R108, R4 ;  /* 0x0000006c4470723c */ /* 0x040fee0000001804 */
[----:B------:R-:W-:Y:S01]  /*1a210*/  FADD.FTZ R5, R81, R84 ;  /* 0x0000005451057221 */ /* 0x000fe20000010000 */
[C---:B------:R-:W-:Y:S04]  /*1a220*/  HMMA.16816.F32 R108, R68.reuse, R110, R8 ;  /* 0x0000006e446c723c */ /* 0x040fe80000001808 */
[----:B------:R-:W-:Y:S02]  /*1a230*/  FADD.FTZ R4, R86, R85 ;  /* 0x0000005556047221 */ /* 0x000fe40000010000 */
[----:B------:R-:W-:Y:S01]  /*1a240*/  FADD.FTZ R5, R82, R5 ;  /* 0x0000000552057221 */ /* 0x000fe20000010000 */
[----:B------:R-:W2:Y:S01]  /*1a250*/  LDSM.16.MT88.4 R84, [R116+0xcc00] ;  /* 0x00cc00007454783b */ /* 0x000ea20000004200 */
        /* <DEDUP_REMOVED lines=8> */
[----:B------:R-:W-:Y:S04]  /*1a2e0*/  FADD.FTZ R4, R99, R4 ;  /* 0x0000000463047221 */ /* 0x000fe80000010000 */
[----:B------:R-:W-:Y:S02]  /*1a2f0*/  FADD.FTZ R161, R161, R4 ;  /* 0x00000004a1a17221 */ /* 0x000fe40000010000 */
[----:B------:R-:W-:Y:S01]  /*1a300*/  FADD.FTZ R174, R174, R97 ;  /* 0x00000061aeae7221 */ /* 0x000fe20000010000 */
[----:B------:R-:W3:Y:S01]  /*1a310*/  LDSM.16.MT88.4 R4, [R116+0xec00] ;  /* 0x00ec00007404783b */ /* 0x000ee20000004200 */
        /* <DEDUP_REMOVED lines=47> */
[----:B------:R-:W-:Y:S01]  /*1a610*/  FADD.FTZ R154, R154, R63 ;  /* 0x0000003f9a9a7221 */ /* 0x000fe20000010000 */
[----:B------:R-:W-:Y:S01]  /*1a620*/  MOV R3, R0 ;  /* 0x0000000000037202 */ /* 0x000fe20000000f00 */
[----:B------:R-:W-:-:S05]  /*1a630*/  @P0 BRA `(.L_x_2142) ;  /* 0xffffc36000000947 */ /* 0x000fca000383ffff */
.L_x_2138:
        /* <DEDUP_REMOVED lines=158> */
[----:B-12---:R-:W-:-:S05]  /*1b020*/  IMAD R7, R0, c[0x0][0x214], RZ ;  /* 0x0000850000077a24 */ /* 0x006fca00078e02ff */
[----:B------:R-:W-:-:S05]  /*1b030*/  SEL R2, R7, R148, !P0 ;  /* 0x0000009407027207 */ /* 0x000fca0004000000 */
[----:B---3--:R-:W-:Y:S01]  /*1b040*/  IMAD R2, R5, c[0x0][0x234], R2 ;  /* 0x00008d0005027a24 */ /* 0x008fe200078e0202 */
[----:B------:R-:W-:Y:S05]  /*1b050*/  BRA `(.L_x_2144) ;  /* 0x0000004000007947 */ /* 0x000fea0003800000 */
.L_x_2143:
[----:B------:R-:W2:Y:S04]  /*1b060*/  S2R R5, SR_CTAID.Z ;  /* 0x0000000000057919 */ /* 0x000ea80000002700 */
[----:B------:R-:W2:Y:S02]  /*1b070*/  S2R R0, SR_CTAID.Y ;  /* 0x0000000000007919 */ /* 0x000ea40000002600 */
[----:B--2---:R-:W-:-:S04]  /*1b080*/  IMAD R2, R0, c[0x0][0x1c0], R5 ;  /* 0x0000700000027a24 */ /* 0x004fc800078e0205 */
[----:B------:R-:W-:Y:S02]  /*1b090*/  IMAD R2, R2, c[0x0][0x214], RZ ;  /* 0x0000850002027a24 */ /* 0x000fe400078e02ff */
.L_x_2144:
[----:B------:R-:W-:Y:S01]  /*1b0a0*/  BAR.SYNC.DEFER_BLOCKING 0x0 ;  /* 0x0000000000007b1d */ /* 0x000fe20000010000 */
[----:B------:R-:W-:Y:S01]  /*1b0b0*/  LOP3.LUT R9, R9, 0xffffffe0, RZ, 0xc0, !PT ;  /* 0xffffffe009097812 */ /* 0x000fe200078ec0ff */
[----:B------:R-:W-:Y:S01]  /*1b0c0*/  IMAD.WIDE.U32 R14, R148, c[0x0][0x1e8], RZ ;  /* 0x00007a00940e7a25 */ /* 0x000fe200078e00ff */
        /* <DEDUP_REMOVED lines=36> */
.L_x_2146:
[----:B------:R-:W-:Y:S05]  /*1b310*/  BSYNC B0 ;  /* 0x0000000000007941 */ /* 0x000fea0003800000 */
.L_x_2145:
        /* <DEDUP_REMOVED lines=8> */
[----:B------:R-:W-:Y:S01]  /*1b3a0*/  IMAD.WIDE.U32 R8, R2, c[0x0][0x1e8], R8 ;  /* 0x00007a0002087a25 */ /* 0x000fe200078e0008 */
[----:B------:R-:W-:-:S04]  /*1b3b0*/  SHF.R.S32.HI R7, RZ, 0x1f, R2 ;  /* 0x0000001fff077819 */ /* 0x000fc80000011402 */
[----:B------:R-:W-:Y:S01]  /*1b3c0*/  IADD3 R6, P0, R0, R8, RZ ;  /* 0x0000000800067210 */ /* 0x000fe20007f1e0ff */
[----:B------:R-:W-:Y:S01]  /*1b3d0*/  IMAD R7, R7, c[0x0][0x1e8], RZ ;  /* 0x00007a0007077a24 */ /* 0x000fe200078e02ff */
[----:B------:R-:W-:-:S03]  /*1b3e0*/  SHF.R.S32.HI R0, RZ, 0x1f, R3 ;  /* 0x0000001fff007819 */ /* 0x000fc60000011403 */
[C---:B------:R-:W-:Y:S01]  /*1b3f0*/  IMAD R7, R2.reuse, c[0x0][0x1ec], R7 ;  /* 0x00007b0002077a24 */ /* 0x040fe200078e0207 */
[----:B------:R-:W-:-:S04]  /*1b400*/  IADD3 R2, -R2, R147, RZ ;  /* 0x0000009302027210 */ /* 0x000fc80007ffe1ff */
        /* <DEDUP_REMOVED lines=15> */
.L_x_2148:
[----:B------:R-:W-:Y:S05]  /*1b500*/  BSYNC B0 ;  /* 0x0000000000007941 */ /* 0x000fea0003800000 */
.L_x_2147:
[----:B------:R-:W-:-:S04]  /*1b510*/  IADD3 R5, R3, 0x20, RZ ;  /* 0x0000002003057810 */ /* 0x000fc80007ffe0ff */
        /* <DEDUP_REMOVED lines=16> */
.L_x_2149:
        /* <DEDUP_REMOVED lines=14> */
.L_x_6123:


//--------------------- .text._ZN5flash24flash_fwd_splitkv_kernelI23Flash_fwd_kernel_traitsILi96ELi64ELi128ELi4ELb0ELb0EN7cutlass6half_tE19Flash_kernel_traitsILi96ELi64ELi128ELi4ES3_EELb1ELb0ELb1ELb0ELb0ELb0ELb0ELb1EEEvNS_16Flash_fwd_paramsE --------------------------
	.section	.text._ZN5flash24flash_fwd_splitkv_kernelI23Flash_fwd_kernel_traitsILi96ELi64ELi128ELi4ELb0ELb0EN7cutlass6half_tE19Flash_kernel_traitsILi96ELi64ELi128ELi4ES3_EELb1ELb0ELb1ELb0ELb0ELb0ELb0ELb1EEEvNS_16Flash_fwd_paramsE,"ax",@progbits
	.sectioninfo	@"SHI_REGISTERS=211"
	.align	128
        .global         _ZN5flash24flash_fwd_splitkv_kernelI23Flash_fwd_kernel_traitsILi96ELi64ELi128ELi4ELb0ELb0EN7cutlass6half_tE19Flash_kernel_traitsILi96ELi64ELi128ELi4ES3_EELb1ELb0ELb1ELb0ELb0ELb0ELb0ELb1EEEvNS_16Flash_fwd_paramsE
        .type           _ZN5flash24flash_fwd_splitkv_kernelI23Flash_fwd_kernel_traitsILi96ELi64ELi128ELi4ELb0ELb0EN7cutlass6half_tE19Flash_kernel_traitsILi96ELi64ELi128ELi4ES3_EELb1ELb0ELb1ELb0ELb0ELb0ELb0ELb1EEEvNS_16Flash_fwd_paramsE,@function
        .size           _ZN5flash24flash_fwd_splitkv_kernelI23Flash_fwd_kernel_traitsILi96ELi64ELi128ELi4ELb0ELb0EN7cutlass6half_tE19Flash_kernel_traitsILi96ELi64ELi128ELi4ES3_EELb1ELb0ELb1ELb0ELb0ELb0ELb0ELb1EEEvNS_16Flash_fwd_paramsE,(.L_x_6124 - _ZN5flash24flash_fwd_splitkv_kernelI23Flash_fwd_kernel_traitsILi96ELi64ELi128ELi4ELb0ELb0EN7cutlass6half_tE19Flash_kernel_traitsILi96ELi64ELi128ELi4ES3_EELb1ELb0ELb1ELb0ELb0ELb0ELb0ELb1EEEvNS_16Flash_fwd_paramsE)
        .other          _ZN5flash24flash_fwd_splitkv_kernelI23Flash_fwd_kernel_traitsILi96ELi64ELi128ELi4ELb0ELb0EN7cutlass6half_tE19Flash_kernel_traitsILi96ELi64ELi128ELi4ES3_EELb1ELb0ELb1ELb0ELb0ELb0ELb0ELb1EEEvNS_16Flash_fwd_paramsE,@"STO_CUDA_ENTRY STV_DEFAULT"
_ZN5flash24flash_fwd_splitkv_kernelI23Flash_fwd_kernel_traitsILi96ELi64ELi128ELi4ELb0ELb0EN7cutlass6half_tE19Flash_kernel_traitsILi96ELi64ELi128ELi4ES3_EELb1ELb0ELb1ELb0ELb0ELb0ELb0ELb1EEEvNS_16Flash_fwd_paramsE:
.text._ZN5flash24flash_fwd_splitkv_kernelI23Flash_fwd_kernel_traitsILi96ELi64ELi128ELi4ELb0ELb0EN7cutlass6half_tE19Flash_kernel_traitsILi96ELi64ELi128ELi4ES3_EELb1ELb0ELb1ELb0ELb0ELb0ELb0ELb1EEEvNS_16Flash_fwd_paramsE:
        /* <DEDUP_REMOVED lines=35> */
.L_x_2150:
[----:B-1-34-:R-:W-:Y:S02]  /*0230*/  MOV R2, c[0x0][0x218] ;  /* 0x0000860000027a02 */ /* 0x01afe40000000f00 */
.L_x_2151:
        /* <DEDUP_REMOVED lines=41> */
[----:B------:R-:W-:Y:S02]  /*04d0*/  @!P0 IMAD R62, R62, c[0x0][0x1e0], RZ ;  /* 0x000078003e3e8a24 */ /* 0x000fe400078e02ff */
        /* <DEDUP_REMOVED lines=11> */
[----:B------:R-:W-:Y:S02]  /*0590*/  SHF.R.S32.HI R3, RZ, 0x1f, R172 ;  /* 0x0000001fff037819 */ /* 0x000fe400000114ac */
[C---:B------:R-:W-:Y:S02]  /*05a0*/  IADD3 R8, R4.reuse, 0x20, RZ ;  /* 0x0000002004087810 */ /* 0x040fe40007ffe0ff */
[----:B------:R-:W-:Y:S01]  /*05b0*/  IADD3.X R7, R155, R9, R2, P0, !PT ;  /* 0x000000099b077210 */ /* 0x000fe200007fe402 */
[----:B------:R-:W-:Y:S01]  /*05c0*/  IMAD R3, R3, c[0x0][0x1f0], RZ ;  /* 0x00007c0003037a24 */ /* 0x000fe200078e02ff */
[----:B------:R-:W-:Y:S01]  /*05d0*/  SHF.R.S32.HI R9, RZ, 0x2, R0 ;  /* 0x00000002ff097819 */ /* 0x000fe20000011400 */
[----:B------:R-:W-:Y:S01]  /*05e0*/  IMAD R0, R11, c[0x0][0x1c0], R172 ;  /* 0x000070000b007a24 */ /* 0x000fe200078e02ac */
[----:B------:R-:W-:Y:S01]  /*05f0*/  IADD3 R2, R4, 0x40, RZ ;  /* 0x0000004004027810 */ /* 0x000fe20007ffe0ff */
[C---:B------:R-:W-:Y:S01]  /*0600*/  IMAD R3, R172.reuse, c[0x0][0x1f4], R3 ;  /* 0x00007d00ac037a24 */ /* 0x040fe200078e0203 */
[----:B------:R-:W-:Y:S01]  /*0610*/  ISETP.GE.AND P0, PT, R9, R154, PT ;  /* 0x0000009a0900720c */ /* 0x000fe20003f06270 */
[----:B------:R-:W-:Y:S01]  /*0620*/  IMAD.WIDE.U32 R6, R172, c[0x0][0x1f0], R6 ;  /* 0x00007c00ac067a25 */ /* 0x000fe200078e0006 */
[----:B------:R-:W-:-:S03]  /*0630*/  SHF.R.S32.HI R11, RZ, 0x1f, R9 ;  /* 0x0000001fff0b7819 */ /* 0x000fc60000011409 */
[----:B------:R-:W-:Y:S01]  /*0640*/  IMAD R0, R0, c[0x0][0x214], R163 ;  /* 0x0000850000007a24 */ /* 0x000fe200078e02a3 */
[----:B------:R-:W-:-:S07]  /*0650*/  IADD3 R15, R7, R3, RZ ;  /* 0x00000003070f7210 */ /* 0x000fce0007ffe0ff */
        /* <DEDUP_REMOVED lines=14> */
.L_x_2154:
[----:B------:R-:W-:Y:S05]  /*0740*/  BSYNC B0 ;  /* 0x0000000000007941 */ /* 0x000fea0003800000 */
.L_x_2153:
        /* <DEDUP_REMOVED lines=19> */
.L_x_2156:
[----:B------:R-:W-:Y:S05]  /*0880*/  BSYNC B0 ;  /* 0x0000000000007941 */ /* 0x000fea0003800000 */
.L_x_2155:
        /* <DEDUP_REMOVED lines=13> */
.L_x_2152:
        /* <DEDUP_REMOVED lines=46> */
[----:B------:R-:W-:Y:S02]  /*0c40*/  IABS R3, R172 ;  /* 0x000000ac00037213 */ /* 0x000fe40000000000 */
[----:B------:R-:W1:Y:S08]  /*0c50*/  I2F.RP R10, R5 ;  /* 0x00000005000a7306 */ /* 0x000e700000209400 */
[----:B-1----:R-:W1:Y:S02]  /*0c60*/  MUFU.RCP R8, R10 ;  /* 0x0000000a00087308 */ /* 0x002e640000001000 */
[----:B-1----:R-:W-:-:S06]  /*0c70*/  IADD3 R8, R8, 0xffffffe, RZ ;  /* 0x0ffffffe08087810 */ /* 0x002fcc0007ffe0ff */
[----:B------:R-:W1:Y:S02]  /*0c80*/  F2I.FTZ.U32.TRUNC.NTZ R9, R8 ;  /* 0x0000000800097305 */ /* 0x000e64000021f000 */
[----:B-1----:R-:W-:Y:S01]  /*0c90*/  IMAD.MOV R2, RZ, RZ, -R9 ;  /* 0x000000ffff027224 */ /* 0x002fe200078e0a09 */
[----:B------:R-:W-:-:S03]  /*0ca0*/  MOV R8, RZ ;  /* 0x000000ff00087202 */ /* 0x000fc60000000f00 */
[----:B------:R-:W-:-:S04]  /*0cb0*/  IMAD R4, R2, R5, RZ ;  /* 0x0000000502047224 */ /* 0x000fc800078e02ff */
[----:B------:R-:W-:-:S06]  /*0cc0*/  IMAD.HI.U32 R4, R9, R4, R8 ;  /* 0x0000000409047227 */ /* 0x000fcc00078e0008 */
[----:B------:R-:W-:-:S04]  /*0cd0*/  IMAD.HI.U32 R4, R4, R3, RZ ;  /* 0x0000000304047227 */ /* 0x000fc800078e00ff */
[----:B------:R-:W-:-:S04]  /*0ce0*/  IMAD.MOV R2, RZ, RZ, -R4 ;  /* 0x000000ffff027224 */ /* 0x000fc800078e0a04 */
[----:B------:R-:W-:Y:S02]  /*0cf0*/  IMAD R2, R5, R2, R3 ;  /* 0x0000000205027224 */ /* 0x000fe400078e0203 */
[----:B------:R-:W-:-:S03]  /*0d00*/  IMAD.MOV R3, RZ, RZ, -R7 ;  /* 0x000000ffff037224 */ /* 0x000fc600078e0a07 */
[----:B------:R-:W-:Y:S01]  /*0d10*/  ISETP.GT.U32.AND P0, PT, R5, R2, PT ;  /* 0x000000020500720c */ /* 0x000fe20003f04070 */
[----:B------:R-:W-:-:S12]  /*0d20*/  IMAD R3, R3, c[0x0][0x2d0], R0 ;  /* 0x0000b40003037a24 */ /* 0x000fd800078e0200 */
[-C--:B------:R-:W-:Y:S02]  /*0d30*/  @!P0 IADD3 R2, R2, -R5.reuse, RZ ;  /* 0x8000000502028210 */ /* 0x080fe40007ffe0ff */
[----:B------:R-:W-:Y:S02]  /*0d40*/  @!P0 IADD3 R4, R4, 0x1, RZ ;  /* 0x0000000104048810 */ /* 0x000fe40007ffe0ff */
[----:B------:R-:W-:Y:S02]  /*0d50*/  ISETP.GE.U32.AND P1, PT, R2, R5, PT ;  /* 0x000000050200720c */ /* 0x000fe40003f26070 */
[----:B------:R-:W-:Y:S02]  /*0d60*/  LOP3.LUT R2, R172, c[0x0][0x1c8], RZ, 0x3c, !PT ;  /* 0x00007200ac027a12 */ /* 0x000fe400078e3cff */
[----:B------:R-:W-:Y:S02]  /*0d70*/  SHF.R.S32.HI R5, RZ, 0x1f, R3 ;  /* 0x0000001fff057819 */ /* 0x000fe40000011403 */
[----:B------:R-:W-:-:S03]  /*0d80*/  ISETP.GE.AND P0, PT, R2, RZ, PT ;  /* 0x000000ff0200720c */ /* 0x000fc60003f06270 */
[----:B------:R-:W-:-:S04]  /*0d90*/  IMAD R2, R5, c[0x0][0x198], RZ ;  /* 0x0000660005027a24 */ /* 0x000fc800078e02ff */
[----:B------:R-:W-:Y:S02]  /*0da0*/  @P1 IADD3 R4, R4, 0x1, RZ ;  /* 0x0000000104041810 */ /* 0x000fe40007ffe0ff */
[----:B------:R-:W-:-:S04]  /*0db0*/  ISETP.NE.AND P1, PT, RZ, c[0x0][0x1c8], PT ;  /* 0x00007200ff007a0c */ /* 0x000fc80003f25270 */
[----:B------:R-:W-:-:S09]  /*0dc0*/  @!P0 IADD3 R4, -R4, RZ, RZ ;  /* 0x000000ff04048210 */ /* 0x000fd20007ffe1ff */
[----:B------:R-:W-:Y:S02]  /*0dd0*/  @!P1 LOP3.LUT R4, RZ, c[0x0][0x1c8], RZ, 0x33, !PT ;  /* 0x00007200ff049a12 */ /* 0x000fe400078e33ff */
[----:B--2---:R-:W-:Y:S01]  /*0de0*/  SHF.R.S32.HI R15, RZ, 0x1f, R6 ;  /* 0x0000001fff0f7819 */ /* 0x004fe20000011406 */
[----:B------:R-:W-:-:S04]  /*0df0*/  IMAD.WIDE.U32 R8, R6, c[0x0][0x180], RZ ;  /* 0x0000600006087a25 */ /* 0x000fc800078e00ff */
[C---:B------:R-:W-:Y:S02]  /*0e00*/  IMAD R7, R15.reuse, c[0x0][0x180], RZ ;  /* 0x000060000f077a24 */ /* 0x040fe400078e02ff */
[----:B------:R-:W-:Y:S02]  /*0e10*/  IMAD R15, R15, c[0x0][0x188], RZ ;  /* 0x000062000f0f7a24 */ /* 0x000fe400078e02ff */
[C---:B------:R-:W-:Y:S02]  /*0e20*/  IMAD R7, R6.reuse, c[0x0][0x184], R7 ;  /* 0x0000610006077a24 */ /* 0x040fe400078e0207 */
[----:B------:R-:W-:Y:S02]  /*0e30*/  IMAD R15, R6, c[0x0][0x18c], R15 ;  /* 0x00006300060f7a24 */ /* 0x000fe400078e020f */
[----:B------:R-:W-:Y:S02]  /*0e40*/  IMAD.IADD R9, R9, 0x1, R7 ;  /* 0x0000000109097824 */ /* 0x000fe400078e0207 */
[C---:B------:R-:W-:Y:S01]  /*0e50*/  IMAD R7, R3.reuse, c[0x0][0x19c], R2 ;  /* 0x0000670003077a24 */ /* 0x040fe200078e0202 */
[----:B------:R-:W-:Y:S01]  /*0e60*/  SHF.R.S32.HI R2, RZ, 0x1f, R4 ;  /* 0x0000001fff027819 */ /* 0x000fe20000011404 */
[----:B------:R-:W-:-:S04]  /*0e70*/  IMAD.WIDE.U32 R8, R3, c[0x0][0x198], R8 ;  /* 0x0000660003087a25 */ /* 0x000fc800078e0008 */
[----:B-----5:R-:W-:Y:S01]  /*0e80*/  IMAD.WIDE.U32 R10, R6, c[0x0][0x188], RZ ;  /* 0x00006200060a7a25 */ /* 0x020fe200078e00ff */
[----:B------:R-:W-:-:S03]  /*0e90*/  IADD3 R9, R9, R7, RZ ;  /* 0x0000000709097210 */ /* 0x000fc60007ffe0ff */
[----:B------:R-:W-:Y:S01]  /*0ea0*/  IMAD R7, R2, c[0x0][0x1b0], RZ ;  /* 0x00006c0002077a24 */ /* 0x000fe200078e02ff */
[----:B------:R-:W-:Y:S01]  /*0eb0*/  IADD3 R15, R11, R15, RZ ;  /* 0x0000000f0b0f7210 */ /* 0x000fe20007ffe0ff */
[----:B------:R-:W-:-:S04]  /*0ec0*/  IMAD.WIDE.U32 R12, R4, c[0x0][0x1b0], R8 ;  /* 0x00006c00040c7a25 */ /* 0x000fc800078e0008 */
[----:B------:R-:W-:Y:S01]  /*0ed0*/  IMAD R7, R4, c[0x0][0x1b4], R7 ;  /* 0x00006d0004077a24 */ /* 0x000fe200078e0207 */
[----:B------:R-:W-:Y:S01]  /*0ee0*/  MOV R6, R12 ;  /* 0x0000000c00067202 */ /* 0x000fe20000000f00 */
[----:B------:R-:W-:Y:S02]  /*0ef0*/  IMAD.MOV.U32 R8, RZ, RZ, R10 ;  /* 0x000000ffff087224 */ /* 0x000fe400078e000a */
[----:B------:R-:W-:Y:S01]  /*0f00*/  IMAD.IADD R9, R13, 0x1, R7 ;  /* 0x000000010d097824 */ /* 0x000fe200078e0207 */
[----:B------:R-:W-:Y:S05]  /*0f10*/  BRA `(.L_x_2158) ;  /* 0x0000045000007947 */ /* 0x000fea0003800000 */
.L_x_2157:
        /* <DEDUP_REMOVED lines=16> */
.L_x_2159:
[----:B------:R-:W-:Y:S01]  /*1020*/  IABS R2, c[0x0][0x1c8] ;  /* 0x0000720000027a13 */ /* 0x000fe20000000000 */
[----:B------:R-:W-:Y:S01]  /*1030*/  @P0 IMAD.IADD R15, R7, 0x1, R6 ;  /* 0x00000001070f0824 */ /* 0x000fe200078e0206 */
[----:B------:R-:W-:Y:S02]  /*1040*/  IABS R3, R172 ;  /* 0x000000ac00037213 */ /* 0x000fe40000000000 */
[----:B------:R-:W1:Y:S01]  /*1050*/  I2F.RP R5, R2 ;  /* 0x0000000200057306 */ /* 0x000e620000209400 */
[----:B------:R-:W-:-:S04]  /*1060*/  @P0 IMAD.WIDE.U32 R16, R15, c[0x0][0x1a0], RZ ;  /* 0x000068000f100a25 */ /* 0x000fc800078e00ff */
[----:B------:R-:W-:-:S03]  /*1070*/  @P0 IMAD R15, R15, c[0x0][0x1a4], R17 ;  /* 0x000069000f0f0a24 */ /* 0x000fc600078e0211 */
        /* <DEDUP_REMOVED lines=12> */
[----:B------:R-:W-:Y:S02]  /*1140*/  ISETP.GE.AND P2, PT, R0, RZ, PT ;  /* 0x000000ff0000720c */ /* 0x000fe40003f46270 */
[----:B------:R-:W-:-:S04]  /*1150*/  LEA R0, R52, 0xffffff80, 0x7 ;  /* 0xffffff8034007811 */ /* 0x000fc800078e38ff */
[----:B------:R-:W-:Y:S01]  /*1160*/  SHF.R.S32.HI R5, RZ, 0x1f, R0 ;  /* 0x0000001fff057819 */ /* 0x000fe20000011400 */
[----:B------:R-:W-:-:S04]  /*1170*/  IMAD.WIDE.U32 R8, R0, c[0x0][0x198], R8 ;  /* 0x0000660000087a25 */ /* 0x000fc800078e0008 */
[----:B------:R-:W-:Y:S01]  /*1180*/  @!P1 IMAD.IADD R3, R3, 0x1, -R2 ;  /* 0x0000000103039824 */ /* 0x000fe200078e0a02 */
[----:B------:R-:W-:Y:S01]  /*1190*/  @!P1 IADD3 R4, R4, 0x1, RZ ;  /* 0x0000000104049810 */ /* 0x000fe20007ffe0ff */
[----:B------:R-:W-:Y:S01]  /*11a0*/  IMAD.MOV.U32 R12, RZ, RZ, R8 ;  /* 0x000000ffff0c7224 */ /* 0x000fe200078e0008 */
[----:B------:R-:W-:Y:S02]  /*11b0*/  ISETP.NE.AND P1, PT, RZ, c[0x0][0x1c8], PT ;  /* 0x00007200ff007a0c */ /* 0x000fe40003f25270 */
[----:B------:R-:W-:Y:S01]  /*11c0*/  ISETP.GE.U32.AND P3, PT, R3, R2, PT ;  /* 0x000000020300720c */ /* 0x000fe20003f66070 */
[----:B------:R-:W-:Y:S01]  /*11d0*/  IMAD R3, R5, c[0x0][0x198], RZ ;  /* 0x0000660005037a24 */ /* 0x000fe200078e02ff */
[----:B------:R-:W-:-:S03]  /*11e0*/  @P0 MOV R8, R16 ;  /* 0x0000001000080202 */ /* 0x000fc60000000f00 */
[----:B------:R-:W-:-:S05]  /*11f0*/  IMAD R3, R0, c[0x0][0x19c], R3 ;  /* 0x0000670000037a24 */ /* 0x000fca00078e0203 */
[----:B------:R-:W-:Y:S01]  /*1200*/  IADD3 R13, R9, R3, RZ ;  /* 0x00000003090d7210 */ /* 0x000fe20007ffe0ff */
[----:B------:R-:W-:Y:S02]  /*1210*/  IMAD.MOV.U32 R3, RZ, RZ, R0 ;  /* 0x000000ffff037224 */ /* 0x000fe400078e0000 */
        /* <DEDUP_REMOVED lines=21> */
.L_x_2158:
[----:B-----5:R1:W5:Y:S01]  /*1370*/  @P4 LDG.E R11, [R178.64] ;  /* 0x00000006b20b4981 */ /* 0x020362000c1e1900 */
[----:B------:R-:W-:Y:S01]  /*1380*/  ISETP.NE.AND P0, PT, R155, -0x1, PT ;  /* 0xffffffff9b00780c */ /* 0x000fe20003f05270 */
[----:B------:R-:W-:Y:S01]  /*1390*/  IMAD.MOV.U32 R142, RZ, RZ, c[0x0][0x230] ;  /* 0x00008c00ff8e7624 */ /* 0x000fe200078e00ff */
[----:B------:R-:W-:Y:S01]  /*13a0*/  SHF.R.S32.HI R13, RZ, 0x1f, R54 ;  /* 0x0000001fff0d7819 */ /* 0x000fe20000011436 */
[----:B------:R-:W-:Y:S01]  /*13b0*/  IMAD.MOV.U32 R41, RZ, RZ, 0x10 ;  /* 0x00000010ff297424 */ /* 0x000fe200078e00ff */
[----:B------:R-:W-:Y:S02]  /*13c0*/  MOV R22, RZ ;  /* 0x000000ff00167202 */ /* 0x000fe40000000f00 */
[CC--:B------:R-:W-:Y:S02]  /*13d0*/  LEA.HI R162, R13.reuse, R54.reuse, RZ, 0x3 ;  /* 0x000000360da27211 */ /* 0x0c0fe400078f18ff */
[----:B------:R-:W-:-:S02]  /*13e0*/  LEA.HI R149, R13, R54, RZ, 0x2 ;  /* 0x000000360d957211 */ /* 0x000fc400078f10ff */
[----:B------:R-:W-:Y:S02]  /*13f0*/  SHF.R.S32.HI R161, RZ, 0x3, R162 ;  /* 0x00000003ffa17819 */ /* 0x000fe400000114a2 */
[----:B------:R-:W-:Y:S01]  /*1400*/  LOP3.LUT R7, R149, 0xfffffffc, RZ, 0xc0, !PT ;  /* 0xfffffffc95077812 */ /* 0x000fe200078ec0ff */
[----:B------:R-:W-:Y:S01]  /*1410*/  @!P0 IMAD R10, R62, c[0x0][0x178], RZ ;  /* 0x00005e003e0a8a24 */ /* 0x000fe200078e02ff */
[----:B------:R-:W-:Y:S01]  /*1420*/  SHF.R.S32.HI R176, RZ, 0x2, R149 ;  /* 0x00000002ffb07819 */ /* 0x000fe20000011495 */
[----:B------:R-:W-:Y:S01]  /*1430*/  IMAD.SHL.U32 R23, R161, 0x40, RZ ;  /* 0x00000040a1177824 */ /* 0x000fe200078e00ff */
[----:B------:R-:W-:Y:S01]  /*1440*/  LEA.HI R148, R13, R54, RZ, 0x4 ;  /* 0x000000360d947211 */ /* 0x000fe200078f20ff */
[----:B------:R-:W-:Y:S01]  /*1450*/  IMAD.IADD R7, R54, 0x1, -R7 ;  /* 0x0000000136077824 */ /* 0x000fe200078e0a07 */
[----:B------:R-:W-:Y:S01]  /*1460*/  SHF.R.S32.HI R177, RZ, 0x1f, R176 ;  /* 0x0000001fffb17819 */ /* 0x000fe200000114b0 */
[----:B------:R-:W-:Y:S01]  /*1470*/  @!P0 IMAD.WIDE.U32 R16, R65, c[0x0][0x178], RZ ;  /* 0x00005e0041108a25 */ /* 0x000fe200078e00ff */
[----:B------:R-:W-:-:S02]  /*1480*/  LOP3.LUT R23, R23, 0xc0, RZ, 0xc0, !PT ;  /* 0x000000c017177812 */ /* 0x000fc400078ec0ff */
[----:B------:R-:W-:Y:S01]  /*1490*/  LOP3.LUT R147, R148, 0xfffffff0, RZ, 0xc0, !PT ;  /* 0xfffffff094937812 */ /* 0x000fe200078ec0ff */
[----:B------:R-:W-:Y:S01]  /*14a0*/  @P0 IMAD.WIDE.U32 R18, R155, c[0x0][0x190], RZ ;  /* 0x000064009b120a25 */ /* 0x000fe200078e00ff */
[----:B------:R-:W-:Y:S02]  /*14b0*/  SHF.R.U32.HI R12, RZ, 0x3, R23 ;  /* 0x00000003ff0c7819 */ /* 0x000fe40000011617 */
[----:B------:R-:W-:Y:S01]  /*14c0*/  SHF.R.S32.HI R60, RZ, 0x1f, R63 ;  /* 0x0000001fff3c7819 */ /* 0x000fe2000001143f */
[----:B------:R-:W-:Y:S01]  /*14d0*/  @!P0 IMAD R10, R65, c[0x0][0x17c], R10 ;  /* 0x00005f00410a8a24 */ /* 0x000fe200078e020a */
[----:B------:R-:W-:Y:S01]  /*14e0*/  IADD3 R164, P1, R176, R3, RZ ;  /* 0x00000003b0a47210 */ /* 0x000fe20007f3e0ff */
[----:B------:R-:W-:Y:S01]  /*14f0*/  IMAD.SHL.U32 R118, R7, 0x8, RZ ;  /* 0x0000000807767824 */ /* 0x000fe200078e00ff */
[----:B------:R-:W-:Y:S01]  /*1500*/  LEA.HI R60, R60, R63, RZ, 0x7 ;  /* 0x0000003f3c3c7211 */ /* 0x000fe200078f38ff */
[----:B------:R-:W-:Y:S01]  /*1510*/  @!P0 IMAD.MOV.U32 R18, RZ, RZ, R16 ;  /* 0x000000ffff128224 */ /* 0x000fe200078e0010 */
[----:B------:R-:W-:Y:S01]  /*1520*/  LEA.HI R149, R149, R176, RZ, 0x1 ;  /* 0x000000b095957211 */ /* 0x000fe200078f08ff */
[----:B------:R-:W-:Y:S01]  /*1530*/  @P0 IMAD R19, R155, c[0x0][0x194], R19 ;  /* 0x000065009b130a24 */ /* 0x000fe200078e0213 */
[----:B------:R-:W-:Y:S01]  /*1540*/  SHF.R.S32.HI R119, RZ, 0x1f, R118 ;  /* 0x0000001fff777819 */ /* 0x000fe20000011476 */
[----:B------:R-:W-:Y:S01]  /*1550*/  @!P0 IMAD.IADD R19, R17, 0x1, R10 ;  /* 0x0000000111138824 */ /* 0x000fe200078e020a */
[----:B------:R-:W-:Y:S01]  /*1560*/  LOP3.LUT R17, R23, 0x18, R118, 0xf8, !PT ;  /* 0x0000001817117812 */ /* 0x000fe200078ef876 */
[----:B------:R-:W-:Y:S01]  /*1570*/  IMAD.WIDE R20, R21, 0x40, R176 ;  /* 0x0000004015147825 */ /* 0x000fe200078e02b0 */
[----:B------:R-:W-:-:S02]  /*1580*/  IADD3 R18, P0, R118, R18, RZ ;  /* 0x0000001276127210 */ /* 0x000fc40007f1e0ff */
[----:B------:R-:W-:Y:S01]  /*1590*/  LOP3.LUT R12, R17, R12, RZ, 0x3c, !PT ;  /* 0x0000000c110c7212 */ /* 0x000fe200078e3cff */
[----:B------:R-:W-:Y:S01]  /*15a0*/  IMAD.MOV.U32 R17, RZ, RZ, 0x2 ;  /* 0x00000002ff117424 */ /* 0x000fe200078e00ff */
[----:B------:R-:W-:Y:S01]  /*15b0*/  IADD3 R117, R118, 0x20, RZ ;  /* 0x0000002076757810 */ /* 0x000fe20007ffe0ff */
[----:B------:R-:W-:Y:S01]  /*15c0*/  IMAD.MOV.U32 R23, RZ, RZ, c[0x0][0x230] ;  /* 0x00008c00ff177624 */ /* 0x000fe200078e00ff */
[----:B------:R-:W-:Y:S01]  /*15d0*/  SHF.R.S32.HI R60, RZ, 0x7, R60 ;  /* 0x00000007ff3c7819 */ /* 0x000fe2000001143c */
[----:B------:R-:W-:Y:S01]  /*15e0*/  IMAD.X R19, R119, 0x1, R19, P0 ;  /* 0x0000000177137824 */ /* 0x000fe200000e0613 */
[----:B------:R-:W-:Y:S01]  /*15f0*/  ISETP.GE.AND P5, PT, R117, c[0x0][0x220], PT ;  /* 0x0000880075007a0c */ /* 0x000fe20003fa6270 */
[----:B------:R-:W-:Y:S01]  /*1600*/  IMAD.HI.U32 R142, R17, R142, R22 ;  /* 0x0000008e118e7227 */ /* 0x000fe200078e0016 */
[----:B------:R-:W-:Y:S02]  /*1610*/  IMNMX R60, RZ, R60, !PT ;  /* 0x0000003cff3c7217 */ /* 0x000fe40007800200 */
[----:B------:R-:W-:Y:S01]  /*1620*/  IADD3.X R5, R177, R5, RZ, P1, !PT ;  /* 0x00000005b1057210 */ /* 0x000fe20000ffe4ff */
[----:B------:R-:W-:Y:S01]  /*1630*/  IMAD.WIDE.U32 R16, R20, c[0x0][0x190], R18 ;  /* 0x0000640014107a25 */ /* 0x000fe200078e0012 */
[----:B------:R-:W-:-:S02]  /*1640*/  IADD3 R18, P0, R118, R8, RZ ;  /* 0x0000000876127210 */ /* 0x000fc40007f1e0ff */
[----:B------:R-:W-:Y:S01]  /*1650*/  SEL R8, RZ, 0xffffffff, P5 ;  /* 0xffffffffff087807 */ /* 0x000fe20002800000 */
[----:B------:R-:W-:Y:S01]  /*1660*/  IMAD.IADD R147, R54, 0x1, -R147 ;  /* 0x0000000136937824 */ /* 0x000fe200078e0a93 */
[----:B------:R-:W-:Y:S01]  /*1670*/  SHF.R.S32.HI R139, RZ, 0x1, R142 ;  /* 0x00000001ff8b7819 */ /* 0x000fe2000001148e */
[----:B------:R-:W-:Y:S01]  /*1680*/  IMAD R19, R2, c[0x0][0x1b8], RZ ;  /* 0x00006e0002137a24 */ /* 0x000fe200078e02ff */
[----:B------:R-:W-:Y:S01]  /*1690*/  LEA.HI R13, R13, R54, RZ, 0x5 ;  /* 0x000000360d0d7211 */ /* 0x000fe200078f28ff */
[----:B------:R-:W-:Y:S01]  /*16a0*/  IMAD R170, R21, c[0x0][0x190], RZ ;  /* 0x0000640015aa7a24 */ /* 0x000fe200078e02ff */
[----:B------:R-:W-:Y:S01]  /*16b0*/  LEA.HI R146, R147, R147, RZ, 0x1 ;  /* 0x0000009393927211 */ /* 0x000fe200078f08ff */
[----:B------:R-:W-:Y:S01]  /*16c0*/  IMAD R3, R4, c[0x0][0x1bc], R19 ;  /* 0x00006f0004037a24 */ /* 0x000fe200078e0213 */
[----:B------:R-:W-:Y:S01]  /*16d0*/  LOP3.LUT R149, R149, 0x7fffffe, RZ, 0xc0, !PT ;  /* 0x07fffffe95957812 */ /* 0x000fe200078ec0ff */
[----:B------:R-:W-:Y:S01]  /*16e0*/  IMAD.X R19, R119, 0x1, R15, P0 ;  /* 0x0000000177137824 */ /* 0x000fe200000e060f */
[----:B------:R-:W-:Y:S01]  /*16f0*/  ISETP.GE.AND P0, PT, R118, c[0x0][0x220], PT ;  /* 0x0000880076007a0c */ /* 0x000fe20003f06270 */
[----:B------:R-:W-:Y:S01]  /*1700*/  IMAD R170, R20, c[0x0][0x194], R170 ;  /* 0x0000650014aa7a24 */ /* 0x000fe200078e02aa */
[--C-:B------:R-:W-:Y:S01]  /*1710*/  SHF.R.S32.HI R10, RZ, 0x1, R146.reuse ;  /* 0x00000001ff0a7819 */ /* 0x100fe20000011492 */
[----:B------:R-:W-:Y:S01]  /*1720*/  IMAD.SHL.U32 R7, R7, 0x4, RZ ;  /* 0x0000000407077824 */ /* 0x000fe200078e00ff */
[----:B------:R-:W-:Y:S01]  /*1730*/  SHF.R.S32.HI R145, RZ, 0x1f, R146 ;  /* 0x0000001fff917819 */ /* 0x000fe20000011492 */
[----:B------:R-:W-:Y:S01]  /*1740*/  IMAD.WIDE.U32 R18, R4, c[0x0][0x1b8], R18 ;  /* 0x00006e0004127a25 */ /* 0x000fe200078e0012 */
[----:B------:R-:W-:-:S02]  /*1750*/  SEL R15, RZ, 0x1, P0 ;  /* 0x00000001ff0f7807 */ /* 0x000fc40000000000 */
[----:B------:R-:W-:Y:S01]  /*1760*/  IADD3 R166, P0, R118, R6, RZ ;  /* 0x0000000676a67210 */ /* 0x000fe20007f1e0ff */
[----:B------:R-:W-:Y:S01]  /*1770*/  IMAD.SHL.U32 R8, R8, 0x2, RZ ;  /* 0x0000000208087824 */ /* 0x000fe200078e00ff */
[----:B------:R-:W-:Y:S01]  /*1780*/  LEA.HI R145, R145, R10, RZ, 0x2 ;  /* 0x0000000a91917211 */ /* 0x000fe200078f10ff */
[----:B------:R-:W-:Y:S01]  /*1790*/  IMAD.IADD R171, R17, 0x1, R170 ;  /* 0x0000000111ab7824 */ /* 0x000fe200078e02aa */
[----:B------:R-:W-:Y:S01]  /*17a0*/  IADD3.X R167, R119, R9, RZ, P0, !PT ;  /* 0x0000000977a77210 */ /* 0x000fe200007fe4ff */
[----:B------:R-:W-:Y:S01]  /*17b0*/  IMAD R5, R5, c[0x0][0x1a0], RZ ;  /* 0x0000680005057a24 */ /* 0x000fe200078e02ff */
[----:B------:R-:W-:Y:S01]  /*17c0*/  ISETP.GT.AND P0, PT, R52, R60, PT ;  /* 0x0000003c3400720c */ /* 0x000fe20003f04270 */
[C---:B------:R-:W-:Y:S01]  /*17d0*/  IMAD R140, R176.reuse, R139, R7 ;  /* 0x0000008bb08c7224 */ /* 0x040fe200078e0207 */
[----:B------:R-:W-:Y:S01]  /*17e0*/  LOP3.LUT R145, R145, 0xfffffffc, RZ, 0xc0, !PT ;  /* 0xfffffffc91917812 */ /* 0x000fe200078ec0ff */
[----:B------:R-:W-:Y:S01]  /*17f0*/  IMAD.IADD R149, R176, 0x1, -R149 ;  /* 0x00000001b0957824 */ /* 0x000fe200078e0a95 */
[----:B------:R-:W-:Y:S01]  /*1800*/  SHF.R.S32.HI R173, RZ, 0x1f, R172 ;  /* 0x0000001fffad7819 */ /* 0x000fe200000114ac */
[----:B------:R-:W-:Y:S01]  /*1810*/  IMAD.IADD R19, R19, 0x1, R3 ;  /* 0x0000000113137824 */ /* 0x000fe200078e0203 */
[----:B------:R-:W-:Y:S01]  /*1820*/  IADD3 R116, R118, 0x40, RZ ;  /* 0x0000004076747810 */ /* 0x000fe20007ffe0ff */
[----:B------:R-:W-:Y:S01]  /*1830*/  IMAD.IADD R145, R10, 0x1, -R145 ;  /* 0x000000010a917824 */ /* 0x000fe200078e0a91 */
[----:B------:R-:W-:Y:S01]  /*1840*/  SHF.R.S32.HI R160, RZ, 0x5, R13 ;  /* 0x00000005ffa07819 */ /* 0x000fe2000001140d */
[----:B------:R-:W-:Y:S01]  /*1850*/  IMAD.MOV.U32 R170, RZ, RZ, R16 ;  /* 0x000000ffffaa7224 */ /* 0x000fe200078e0010 */
[----:B------:R-:W-:Y:S01]  /*1860*/  ISETP.GE.AND P2, PT, R116, c[0x0][0x220], PT ;  /* 0x0000880074007a0c */ /* 0x000fe20003f46270 */
[----:B------:R-:W-:Y:S01]  /*1870*/  IMAD R61, R173, c[0x0][0x1a8], RZ ;  /* 0x00006a00ad3d7a24 */ /* 0x000fe200078e02ff */
[----:B------:R-:W-:Y:S01]  /*1880*/  LOP3.LUT R8, R8, 0x2, R15, 0xe2, !PT ;  /* 0x0000000208087812 */ /* 0x000fe200078ee20f */
[----:B------:R-:W-:Y:S01]  /*1890*/  IMAD R169, R177, c[0x0][0x198], RZ ;  /* 0x00006600b1a97a24 */ /* 0x000fe200078e02ff */
[----:B------:R-:W-:Y:S01]  /*18a0*/  LOP3.LUT R13, R13, 0xffffffe0, RZ, 0xc0, !PT ;  /* 0xffffffe00d0d7812 */ /* 0x000fe200078ec0ff */
[----:B------:R-:W-:Y:S01]  /*18b0*/  IMAD R5, R164, c[0x0][0x1a4], R5 ;  /* 0x00006900a4057a24 */ /* 0x000fe200078e0205 */
[----:B------:R-:W-:Y:S01]  /*18c0*/  SEL R143, RZ, 0x4, P2 ;  /* 0x00000004ff8f7807 */ /* 0x000fe20001000000 */
[----:B------:R-:W-:Y:S01]  /*18d0*/  IMAD.MOV.U32 R15, RZ, RZ, c[0x0][0x198] ;  /* 0x00006600ff0f7624 */ /* 0x000fe200078e00ff */
[----:B------:R-:W-:Y:S01]  /*18e0*/  MOV R94, 0x5 ;  /* 0x00000005005e7802 */ /* 0x000fe20000000f00 */
[----:B------:R-:W-:Y:S01]  /*18f0*/  IMAD.MOV.U32 R3, RZ, RZ, c[0x0][0x1a0] ;  /* 0x00006800ff037624 */ /* 0x000fe200078e00ff */
[----:B------:R-:W-:Y:S01]  /*1900*/  LOP3.LUT P1, RZ, R145, 0x2, RZ, 0xc0, !PT ;  /* 0x0000000291ff7812 */ /* 0x000fe2000782c0ff */
[----:B------:R-:W-:Y:S01]  /*1910*/  IMAD.IADD R138, R7, 0x1, R140 ;  /* 0x00000001078a7824 */ /* 0x000fe200078e028c */
[----:B------:R-:W-:Y:S01]  /*1920*/  P2R R156, PR, RZ, 0x4 ;  /* 0x00000004ff9c7803 */ /* 0x000fe20000000000 */
[----:B------:R-:W-:Y:S01]  /*1930*/  IMAD R149, R160, 0x8, R149 ;  /* 0x00000008a0957824 */ /* 0x000fe200078e0295 */
[----:B------:R-:W-:Y:S01]  /*1940*/  LOP3.LUT R143, R8, R143, RZ, 0xfc, !PT ;  /* 0x0000008f088f7212 */ /* 0x000fe200078efcff */
[----:B------:R-:W-:Y:S01]  /*1950*/  IMAD.WIDE.U32 R164, R164, c[0x0][0x1a0], R18 ;  /* 0x00006800a4a47a25 */ /* 0x000fe200078e0012 */
[----:B------:R-:W-:-:S02]  /*1960*/  SHF.L.U64.HI R150, R15, R94, c[0x0][0x19c] ;  /* 0x000067000f967619 */ /* 0x000fc4000001025e */
[----:B------:R-:W-:Y:S01]  /*1970*/  SHF.L.U64.HI R152, R3, R94, c[0x0][0x1a4] ;  /* 0x0000690003987619 */ /* 0x000fe2000001025e */
[----:B------:R-:W-:Y:S01]  /*1980*/  IMAD R61, R172, c[0x0][0x1ac], R61 ;  /* 0x00006b00ac3d7a24 */ /* 0x000fe200078e023d */
[----:B------:R-:W-:Y:S01]  /*1990*/  SHF.R.S32.HI R126, RZ, 0x1f, R140 ;  /* 0x0000001fff7e7819 */ /* 0x000fe2000001148c */
[C---:B------:R-:W-:Y:S01]  /*19a0*/  IMAD R169, R176.reuse, c[0x0][0x19c], R169 ;  /* 0x00006700b0a97a24 */ /* 0x040fe200078e02a9 */
[----:B------:R-:W-:Y:S01]  /*19b0*/  SHF.R.S32.HI R125, RZ, 0x1f, R138 ;  /* 0x0000001fff7d7819 */ /* 0x000fe2000001148a */
[----:B------:R-:W-:Y:S01]  /*19c0*/  IMAD.WIDE.U32 R166, R176, c[0x0][0x198], R166 ;  /* 0x00006600b0a67a25 */ /* 0x000fe200078e00a6 */
[----:B------:R-:W-:-:S03]  /*19d0*/  SEL R41, R41, 0xfffffff0, !P1 ;  /* 0xfffffff029297807 */ /* 0x000fc60004800000 */
[----:B------:R-:W-:-:S04]  /*19e0*/  IMAD.WIDE.U32 R170, R172, c[0x0][0x1a8], R170 ;  /* 0x00006a00acaa7a25 */ /* 0x000fc800078e00aa */
[----:B------:R-:W-:Y:S02]  /*19f0*/  IMAD.U32 R149, R149, 0x20, R12 ;  /* 0x0000002095957824 */ /* 0x000fe400078e000c */
[----:B------:R-:W-:Y:S02]  /*1a00*/  IMAD.SHL.U32 R151, R15, 0x20, RZ ;  /* 0x000000200f977824 */ /* 0x000fe400078e00ff */
[----:B------:R-:W-:Y:S02]  /*1a10*/  IMAD.SHL.U32 R153, R3, 0x20, RZ ;  /* 0x0000002003997824 */ /* 0x000fe400078e00ff */
[----:B------:R-:W-:Y:S02]  /*1a20*/  IMAD.IADD R144, R54, 0x1, -R13 ;  /* 0x0000000136907824 */ /* 0x000fe400078e0a0d */
[----:B------:R-:W-:Y:S02]  /*1a30*/  IMAD.SHL.U32 R141, R139, 0x20, RZ ;  /* 0x000000208b8d7824 */ /* 0x000fe400078e00ff */
[----:B------:R-:W-:-:S02]  /*1a40*/  IMAD.IADD R169, R167, 0x1, R169 ;  /* 0x00000001a7a97824 */ /* 0x000fc400078e02a9 */
        /* <DEDUP_REMOVED lines=21> */
[----:B------:R-:W-:Y:S01]  /*1ba0*/  IMAD.IADD R15, R15, 0x1, R7 ;  /* 0x000000010f0f7824 */ /* 0x000fe200078e0207 */
[----:B------:R-:W-:Y:S01]  /*1bb0*/  IADD3 R131, R141, 0x40, RZ ;  /* 0x000000408d837810 */ /* 0x000fe20007ffe0ff */
[C---:B------:R-:W-:Y:S01]  /*1bc0*/  IMAD R7, R5.reuse, c[0x0][0x290], RZ ;  /* 0x0000a40005077a24 */ /* 0x040fe200078e02ff */
[----:B------:R-:W-:Y:S01]  /*1bd0*/  UIMAD UR9, UR8, UR5, URZ ;  /* 0x00000005080972a4 */ /* 0x000fe2000f8e023f */
[----:B------:R-:W-:Y:S01]  /*1be0*/  IMAD R5, R5, c[0x0][0x288], RZ ;  /* 0x0000a20005057a24 */ /* 0x000fe200078e02ff */
[----:B------:R-:W-:Y:S01]  /*1bf0*/  LOP3.LUT R134, R143, 0xffff, RZ, 0xc0, !PT ;  /* 0x0000ffff8f867812 */ /* 0x000fe200078ec0ff */
[----:B------:R-:W-:Y:S01]  /*1c00*/  IMAD.IADD R13, R13, 0x1, R6 ;  /* 0x000000010d0d7824 */ /* 0x000fe200078e0206 */
[----:B------:R-:W-:Y:S01]  /*1c10*/  ULDC UR5, c[0x0][0x294] ;  /* 0x0000a50000057ab9 */ /* 0x000fe20000000800 */
[C---:B------:R-:W-:Y:S01]  /*1c20*/  IMAD R7, R8.reuse, c[0x0][0x294], R7 ;  /* 0x0000a50008077a24 */ /* 0x040fe200078e0207 */
[----:B------:R-:W-:Y:S01]  /*1c30*/  UIMAD UR5, UR8, UR5, URZ ;  /* 0x00000005080572a4 */ /* 0x000fe2000f8e023f */
[----:B------:R-:W-:Y:S01]  /*1c40*/  IMAD.WIDE.U32 R14, R8, c[0x0][0x290], R14 ;  /* 0x0000a400080e7a25 */ /* 0x000fe200078e000e */
[----:B------:R-:W-:Y:S01]  /*1c50*/  UIMAD.WIDE.U32 UR10, UR8, UR4, URZ ;  /* 0x00000004080a72a5 */ /* 0x000fe2000f8e003f */
[----:B------:R-:W-:-:S02]  /*1c60*/  LOP3.LUT R137, R134, 0x1, RZ, 0xc0, !PT ;  /* 0x0000000186897812 */ /* 0x000fc400078ec0ff */
[----:B------:R-:W-:Y:S01]  /*1c70*/  IMAD R5, R8, c[0x0][0x28c], R5 ;  /* 0x0000a30008057a24 */ /* 0x000fe200078e0205 */
[----:B------:R-:W-:Y:S01]  /*1c80*/  LOP3.LUT R136, R134, 0x2, RZ, 0xc0, !PT ;  /* 0x0000000286887812 */ /* 0x000fe200078ec0ff */
[----:B------:R-:W-:Y:S01]  /*1c90*/  IMAD.WIDE.U32 R8, R8, c[0x0][0x288], R12 ;  /* 0x0000a20008087a25 */ /* 0x000fe200078e000c */
[C---:B------:R-:W-:Y:S01]  /*1ca0*/  IADD3 R55, R176.reuse, 0x20, RZ ;  /* 0x00000020b0377810 */ /* 0x040fe20007ffe0ff */
[----:B------:R-:W-:Y:S01]  /*1cb0*/  ULDC UR4, c[0x0][0x230] ;  /* 0x00008c0000047ab9 */ /* 0x000fe20000000800 */
[C---:B------:R-:W-:Y:S01]  /*1cc0*/  IADD3 R135, R176.reuse, 0x40, RZ ;  /* 0x00000040b0877810 */ /* 0x040fe20007ffe0ff */
[----:B------:R-:W-:Y:S01]  /*1cd0*/  IMAD.IADD R7, R15, 0x1, R7 ;  /* 0x000000010f077824 */ /* 0x000fe200078e0207 */
[----:B------:R-:W-:Y:S01]  /*1ce0*/  IADD3 R133, R176, 0x60, RZ ;  /* 0x00000060b0857810 */ /* 0x000fe20007ffe0ff */
[----:B------:R-:W-:Y:S01]  /*1cf0*/  IMAD.MOV.U32 R6, RZ, RZ, R14 ;  /* 0x000000ffff067224 */ /* 0x000fe200078e000e */
[----:B------:R-:W-:Y:S01]  /*1d00*/  SHF.R.S32.HI R124, RZ, 0x1f, R141 ;  /* 0x0000001fff7c7819 */ /* 0x000fe2000001148d */
[----:B------:R-:W-:Y:S01]  /*1d10*/  IMAD R107, R2, c[0x0][0x2a0], RZ ;  /* 0x0000a800026b7a24 */ /* 0x000fe200078e02ff */
[----:B------:R-:W-:Y:S01]  /*1d20*/  LOP3.LUT R134, R134, 0x4, RZ, 0xc0, !PT ;  /* 0x0000000486867812 */ /* 0x000fe200078ec0ff */
[----:B------:R-:W-:Y:S01]  /*1d30*/  IMAD R109, R2, c[0x0][0x298], RZ ;  /* 0x0000a600026d7a24 */ /* 0x000fe200078e02ff */
[----:B------:R-:W-:Y:S01]  /*1d40*/  SHF.R.S32.HI R123, RZ, 0x1f, R132 ;  /* 0x0000001fff7b7819 */ /* 0x000fe20000011484 */
[----:B------:R-:W-:Y:S01]  /*1d50*/  IMAD.IADD R9, R9, 0x1, R5 ;  /* 0x0000000109097824 */ /* 0x000fe200078e0205 */
[----:B------:R-:W-:Y:S01]  /*1d60*/  SHF.R.S32.HI R122, RZ, 0x1f, R131 ;  /* 0x0000001fff7a7819 */ /* 0x000fe20000011483 */
[C---:B------:R-:W-:Y:S01]  /*1d70*/  IMAD R107, R4.reuse, c[0x0][0x2a4], R107 ;  /* 0x0000a900046b7a24 */ /* 0x040fe200078e026b */
[----:B------:R-:W-:Y:S01]  /*1d80*/  UIADD3 UR9, UR11, UR9, URZ ;  /* 0x000000090b097290 */ /* 0x000fe2000fffe03f */
[C---:B------:R-:W-:Y:S01]  /*1d90*/  IMAD R109, R4.reuse, c[0x0][0x29c], R109 ;  /* 0x0000a700046d7a24 */ /* 0x040fe200078e026d */
[----:B------:R-:W-:Y:S01]  /*1da0*/  ULDC.U8 UR8, c[0x0][0x313] ;  /* 0x0000c4c000087ab9 */ /* 0x000fe20000000000 */
[----:B------:R-:W-:-:S04]  /*1db0*/  IMAD.WIDE.U32 R6, R4, c[0x0][0x2a0], R6 ;  /* 0x0000a80004067a25 */ /* 0x000fc800078e0006 */
[----:B------:R-:W-:Y:S01]  /*1dc0*/  IMAD.WIDE.U32 R4, R4, c[0x0][0x298], R8 ;  /* 0x0000a60004047a25 */ /* 0x000fe200078e0008 */
[----:B------:R-:W-:-:S03]  /*1dd0*/  LEA R106, P1, R6, c[0x0][0x270], 0x1 ;  /* 0x00009c00066a7a11 */ /* 0x000fc600078208ff */
[----:B------:R-:W-:Y:S01]  /*1de0*/  IMAD.IADD R107, R7, 0x1, R107 ;  /* 0x00000001076b7824 */ /* 0x000fe200078e026b */
[----:B------:R-:W-:Y:S01]  /*1df0*/  IADD3 R109, R5, R109, RZ ;  /* 0x0000006d056d7210 */ /* 0x000fe20007ffe0ff */
[----:B-----5:R-:W-:Y:S01]  /*1e00*/  IMAD.IADD R0, R11, 0x1, R0 ;  /* 0x000000010b007824 */ /* 0x020fe200078e0200 */
[----:B------:R-:W-:Y:S01]  /*1e10*/  LEA R108, P0, R4, c[0x0][0x268], 0x1 ;  /* 0x00009a00046c7a11 */ /* 0x000fe200078008ff */
[----:B------:R-:W-:Y:S01]  /*1e20*/  IMAD.MOV.U32 R180, RZ, RZ, 0x40 ;  /* 0x00000040ffb47424 */ /* 0x000fe200078e00ff */
[----:B------:R-:W-:Y:S01]  /*1e30*/  LEA.HI.X R107, R6, c[0x0][0x274], R107, 0x1, P1 ;  /* 0x00009d00066b7a11 */ /* 0x000fe200008f0c6b */
[----:B------:R-:W-:Y:S01]  /*1e40*/  IMAD R5, R139, R0, RZ ;  /* 0x000000008b057224 */ /* 0x000fe200078e02ff */
[----:B------:R-:W-:Y:S01]  /*1e50*/  LEA.HI.X R109, R4, c[0x0][0x26c], R109, 0x1, P0 ;  /* 0x00009b00046d7a11 */ /* 0x000fe200000f0c6d */
[----:B------:R-:W-:Y:S01]  /*1e60*/  IMAD.MOV.U32 R69, RZ, RZ, c[0x0][0x288] ;  /* 0x0000a200ff457624 */ /* 0x000fe200078e00ff */
[----:B------:R-:W-:Y:S01]  /*1e70*/  IADD3 R74, P1, R151, 0x20, RZ ;  /* 0x00000020974a7810 */ /* 0x000fe20007f3e0ff */
[----:B------:R-:W-:Y:S01]  /*1e80*/  IMAD.WIDE.U32 R98, R3, 0x40, RZ ;  /* 0x0000004003627825 */ /* 0x000fe200078e00ff */
[----:B------:R-:W-:-:S02]  /*1e90*/  IADD3 R82, P0, R151, 0x40, RZ ;  /* 0x0000004097527810 */ /* 0x000fc40007f1e0ff */
[----:B------:R-:W-:Y:S01]  /*1ea0*/  SHF.R.S32.HI R113, RZ, 0x1f, R5 ;  /* 0x0000001fff717819 */ /* 0x000fe20000011405 */
[----:B------:R-:W-:Y:S01]  /*1eb0*/  IMAD R2, R180, c[0x0][0x1a4], RZ ;  /* 0x00006900b4027a24 */ /* 0x000fe200078e02ff */
[----:B------:R-:W-:Y:S01]  /*1ec0*/  IADD3 R112, P3, R138, R5, RZ ;  /* 0x000000058a707210 */ /* 0x000fe20007f7e0ff */
[----:B------:R-:W-:Y:S01]  /*1ed0*/  IMAD R3, R180, c[0x0][0x19c], RZ ;  /* 0x00006700b4037a24 */ /* 0x000fe200078e02ff */
[----:B------:R-:W-:Y:S01]  /*1ee0*/  IADD3 R76, P4, R74, R151, RZ ;  /* 0x000000974a4c7210 */ /* 0x000fe20007f9e0ff */
[----:B------:R-:W-:Y:S01]  /*1ef0*/  IMAD.X R75, RZ, RZ, R150, P1 ;  /* 0x000000ffff4b7224 */ /* 0x000fe200008e0696 */
[----:B------:R-:W-:Y:S01]  /*1f00*/  IADD3 R42, P1, R140, R5, RZ ;  /* 0x000000058c2a7210 */ /* 0x000fe20007f3e0ff */
[----:B------:R-:W-:Y:S01]  /*1f10*/  IMAD.WIDE.U32 R180, R180, c[0x0][0x198], RZ ;  /* 0x00006600b4b47a25 */ /* 0x000fe200078e00ff */
[----:B------:R-:W-:-:S03]  /*1f20*/  SHF.L.U64.HI R64, R69, R94, c[0x0][0x28c] ;  /* 0x0000a30045407619 */ /* 0x000fc6000001025e */
[--C-:B------:R-:W-:Y:S01]  /*1f30*/  IMAD.X R83, RZ, RZ, R150.reuse, P0 ;  /* 0x000000ffff537224 */ /* 0x100fe200000e0696 */
[-C--:B------:R-:W-:Y:S01]  /*1f40*/  IADD3 R84, P0, R82, R151.reuse, RZ ;  /* 0x0000009752547210 */ /* 0x080fe20007f1e0ff */
[----:B------:R-:W-:Y:S02]  /*1f50*/  IMAD.SHL.U32 R67, R69, 0x20, RZ ;  /* 0x0000002045437824 */ /* 0x000fe400078e00ff */
[----:B------:R-:W-:Y:S01]  /*1f60*/  IMAD.IADD R68, R181, 0x1, R3 ;  /* 0x00000001b5447824 */ /* 0x000fe200078e0203 */
[----:B------:R-:W-:Y:S01]  /*1f70*/  IADD3.X R85, R83, R150, RZ, P0, !PT ;  /* 0x0000009653557210 */ /* 0x000fe200007fe4ff */
[--C-:B------:R-:W-:Y:S01]  /*1f80*/  IMAD.X R3, R126, 0x1, R113.reuse, P1 ;  /* 0x000000017e037824 */ /* 0x100fe200008e0671 */
[----:B------:R-:W-:Y:S01]  /*1f90*/  IADD3 R70, P2, R67, 0x20, RZ ;  /* 0x0000002043467810 */ /* 0x000fe20007f5e0ff */
[----:B------:R-:W-:Y:S01]  /*1fa0*/  IMAD.X R113, R125, 0x1, R113, P3 ;  /* 0x000000017d717824 */ /* 0x000fe200018e0671 */
[-C--:B------:R-:W-:Y:S01]  /*1fb0*/  IADD3 R89, P0, R76, R151.reuse, RZ ;  /* 0x000000974c597210 */ /* 0x080fe20007f1e0ff */
[----:B------:R-:W-:Y:S01]  /*1fc0*/  IMAD.X R77, R75, 0x1, R150, P4 ;  /* 0x000000014b4d7824 */ /* 0x000fe200020e0696 */
        /* <DEDUP_REMOVED lines=9> */
[----:B------:R-:W-:Y:S01]  /*2060*/  IMAD.MOV.U32 R174, RZ, RZ, c[0x0][0x290] ;  /* 0x0000a400ffae7624 */ /* 0x000fe200078e00ff */
[-C--:B------:R-:W-:Y:S01]  /*2070*/  IADD3 R80, P0, R78, R67.reuse, RZ ;  /* 0x000000434e507210 */ /* 0x080fe20007f1e0ff */
[----:B------:R-:W-:Y:S01]  /*2080*/  IMAD.MOV.U32 R66, RZ, RZ, 0x6 ;  /* 0x00000006ff427424 */ /* 0x000fe200078e00ff */
[C---:B------:R-:W-:Y:S01]  /*2090*/  IADD3 R110, P1, R112.reuse, c[0x0][0x2b0], RZ ;  /* 0x0000ac00706e7a10 */ /* 0x040fe20007f3e0ff */
[----:B------:R-:W-:Y:S01]  /*20a0*/  IMAD.X R92, R85, 0x1, R150, P2 ;  /* 0x00000001555c7824 */ /* 0x000fe200010e0696 */
[----:B------:R-:W-:Y:S01]  /*20b0*/  IADD3 R112, P2, R112, c[0x0][0x2a8], RZ ;  /* 0x0000aa0070707a10 */ /* 0x000fe20007f5e0ff */
[----:B------:R-:W-:Y:S01]  /*20c0*/  IMAD.X R81, R79, 0x1, R64, P0 ;  /* 0x000000014f517824 */ /* 0x000fe200000e0640 */
[----:B------:R-:W-:Y:S01]  /*20d0*/  IADD3 R12, P0, R42, c[0x0][0x2b0], RZ ;  /* 0x0000ac002a0c7a10 */ /* 0x000fe20007f1e0ff */
[C---:B------:R-:W-:Y:S01]  /*20e0*/  IMAD.IADD R130, R141.reuse, 0x1, R132 ;  /* 0x000000018d827824 */ /* 0x040fe200078e0284 */
[----:B------:R-:W-:Y:S01]  /*20f0*/  IADD3 R72, P3, R70, R67, RZ ;  /* 0x0000004346487210 */ /* 0x000fe20007f7e0ff */
[----:B------:R-:W-:Y:S01]  /*2100*/  IMAD.IADD R129, R141, 0x1, R131 ;  /* 0x000000018d817824 */ /* 0x000fe200078e0283 */
[----:B------:R-:W-:Y:S01]  /*2110*/  IADD3.X R111, R113, c[0x0][0x2b4], RZ, P1, !PT ;  /* 0x0000ad00716f7a10 */ /* 0x000fe20000ffe4ff */
[C---:B------:R-:W-:Y:S01]  /*2120*/  IMAD.SHL.U32 R97, R174.reuse, 0x40, RZ ;  /* 0x00000040ae617824 */ /* 0x040fe200078e00ff */
[C---:B------:R-:W-:Y:S01]  /*2130*/  SHF.L.U64.HI R94, R174.reuse, R94, c[0x0][0x294] ;  /* 0x0000a500ae5e7619 */ /* 0x040fe2000001025e */
[----:B------:R-:W-:Y:S01]  /*2140*/  IMAD.IADD R2, R99, 0x1, R2 ;  /* 0x0000000163027824 */ /* 0x000fe200078e0202 */
[C---:B------:R-:W-:Y:S01]  /*2150*/  SHF.L.U64.HI R96, R174.reuse, R66, c[0x0][0x294] ;  /* 0x0000a500ae607619 */ /* 0x040fe20000010242 */
[C---:B------:R-:W-:Y:S01]  /*2160*/  IMAD.SHL.U32 R59, R139.reuse, 0x40, RZ ;  /* 0x000000408b3b7824 */ /* 0x040fe200078e00ff */
[C---:B------:R-:W-:Y:S01]  /*2170*/  SHF.L.U32 R95, R174.reuse, 0x5, RZ ;  /* 0x00000005ae5f7819 */ /* 0x040fe200000006ff */
[----:B------:R-:W-:Y:S01]  /*2180*/  IMAD R57, R139, 0x60, RZ ;  /* 0x000000608b397824 */ /* 0x000fe200078e02ff */
[----:B------:R-:W-:Y:S01]  /*2190*/  IADD3.X R113, R113, c[0x0][0x2ac], RZ, P2, !PT ;  /* 0x0000ab0071717a10 */ /* 0x000fe200017fe4ff */
[----:B------:R-:W-:Y:S01]  /*21a0*/  IMAD.WIDE.U32 R174, R174, 0xc0, RZ ;  /* 0x000000c0aeae7825 */ /* 0x000fe200078e00ff */
[----:B------:R-:W-:-:S02]  /*21b0*/  IADD3.X R13, R0, c[0x0][0x2b4], RZ, P0, !PT ;  /* 0x0000ad00000d7a10 */ /* 0x000fc400007fe4ff */
[-C--:B------:R-:W-:Y:S01]  /*21c0*/  IADD3 R87, P2, R72, R67.reuse, RZ ;  /* 0x0000004348577210 */ /* 0x080fe20007f5e0ff */
[C---:B------:R-:W-:Y:S01]  /*21d0*/  IMAD.IADD R128, R141.reuse, 0x1, R130 ;  /* 0x000000018d807824 */ /* 0x040fe200078e0282 */
[----:B------:R-:W-:Y:S01]  /*21e0*/  IADD3 R91, P0, R80, R67, RZ ;  /* 0x00000043505b7210 */ /* 0x000fe20007f1e0ff */
[----:B------:R-:W-:Y:S01]  /*21f0*/  IMAD.IADD R127, R141, 0x1, R129 ;  /* 0x000000018d7f7824 */ /* 0x000fe200078e0281 */
[----:B------:R-:W-:Y:S01]  /*2200*/  IADD3 R42, P1, R42, c[0x0][0x2a8], RZ ;  /* 0x0000aa002a2a7a10 */ /* 0x000fe20007f3e0ff */
[----:B------:R-:W-:Y:S01]  /*2210*/  IMAD.X R73, R71, 0x1, R64, P3 ;  /* 0x0000000147497824 */ /* 0x000fe200018e0640 */
[----:B------:R-:W-:Y:S01]  /*2220*/  SHF.L.U64.HI R66, R69, R66, c[0x0][0x28c] ;  /* 0x0000a30045427619 */ /* 0x000fe20000010242 */
[C---:B------:R-:W-:Y:S01]  /*2230*/  IMAD.SHL.U32 R99, R98.reuse, 0x2, RZ ;  /* 0x0000000262637824 */ /* 0x040fe200078e00ff */
[----:B------:R-:W-:Y:S01]  /*2240*/  SHF.L.U64.HI R96, R97, 0x1, R96 ;  /* 0x0000000161607819 */ /* 0x000fe20000010260 */
[----:B------:R-:W-:Y:S01]  /*2250*/  IMAD.MOV.U32 R9, RZ, RZ, R52 ;  /* 0x000000ffff097224 */ /* 0x000fe200078e0034 */
[----:B------:R-:W-:Y:S01]  /*2260*/  SHF.L.U64.HI R94, R95, 0x1, R94 ;  /* 0x000000015f5e7819 */ /* 0x000fe2000001025e */
[----:B------:R-:W-:Y:S01]  /*2270*/  IMAD.SHL.U32 R69, R69, 0x40, RZ ;  /* 0x0000004045457824 */ /* 0x000fe200078e00ff */
[----:B------:R-:W-:Y:S01]  /*2280*/  SHF.L.U64.HI R98, R98, 0x1, R2 ;  /* 0x0000000162627819 */ /* 0x000fe20000010202 */
[----:B------:R-:W-:Y:S01]  /*2290*/  IMAD.SHL.U32 R97, R97, 0x2, RZ ;  /* 0x0000000261617824 */ /* 0x000fe200078e00ff */
[----:B------:R-:W-:Y:S01]  /*22a0*/  SHF.R.S32.HI R58, RZ, 0x1f, R59 ;  /* 0x0000001fff3a7819 */ /* 0x000fe2000001143b */
[----:B------:R-:W-:Y:S01]  /*22b0*/  IMAD.SHL.U32 R95, R95, 0x2, RZ ;  /* 0x000000025f5f7824 */ /* 0x000fe200078e00ff */
[----:B------:R-:W-:Y:S01]  /*22c0*/  SHF.R.S32.HI R56, RZ, 0x1f, R57 ;  /* 0x0000001fff387819 */ /* 0x000fe20000011439 */
[----:B------:R-:W-:Y:S01]  /*22d0*/  IMAD.X R86, R73, 0x1, R64, P2 ;  /* 0x0000000149567824 */ /* 0x000fe200010e0640 */
[----:B------:R-:W-:Y:S01]  /*22e0*/  SHF.R.S32.HI R121, RZ, 0x1f, R130 ;  /* 0x0000001fff797819 */ /* 0x000fe20000011482 */
[----:B------:R-:W-:Y:S01]  /*22f0*/  IMAD.X R90, R81, 0x1, R64, P0 ;  /* 0x00000001515a7824 */ /* 0x000fe200000e0640 */
[----:B------:R-:W-:-:S02]  /*2300*/  SHF.R.S32.HI R120, RZ, 0x1f, R129 ;  /* 0x0000001fff787819 */ /* 0x000fc40000011481 */
[----:B------:R-:W-:Y:S02]  /*2310*/  IADD3 R100, R175, UR5, RZ ;  /* 0x00000005af647c10 */ /* 0x000fe4000fffe0ff */
[----:B------:R-:W-:Y:S02]  /*2320*/  SHF.R.S32.HI R115, RZ, 0x1f, R128 ;  /* 0x0000001fff737819 */ /* 0x000fe40000011480 */
[----:B------:R-:W-:Y:S02]  /*2330*/  SHF.R.S32.HI R114, RZ, 0x1f, R127 ;  /* 0x0000001fff727819 */ /* 0x000fe4000001147f */
[----:B------:R-:W-:Y:S02]  /*2340*/  IADD3.X R43, R0, c[0x0][0x2ac], RZ, P1, !PT ;  /* 0x0000ab00002b7a10 */ /* 0x000fe40000ffe4ff */
.L_x_2253:
        /* <DEDUP_REMOVED lines=18> */
.L_x_2162:
[----:B------:R-:W-:Y:S05]  /*2470*/  BSYNC B0 ;  /* 0x0000000000007941 */ /* 0x000fea0003800000 */
.L_x_2161:
        /* <DEDUP_REMOVED lines=18> */
.L_x_2164:
[----:B------:R-:W-:Y:S05]  /*25a0*/  BSYNC B0 ;  /* 0x0000000000007941 */ /* 0x000fea0003800000 */
.L_x_2163:
        /* <DEDUP_REMOVED lines=21> */
.L_x_2166:
[----:B------:R-:W-:Y:S05]  /*2700*/  BSYNC B0 ;  /* 0x0000000000007941 */ /* 0x000fea0003800000 */
.L_x_2165:
        /* <DEDUP_REMOVED lines=21> */
.L_x_2168:
[----:B------:R-:W-:Y:S05]  /*2860*/  BSYNC B0 ;  /* 0x0000000000007941 */ /* 0x000fea0003800000 */
.L_x_2167:
        /* <DEDUP_REMOVED lines=66> */
.L_x_2174:
[----:B------:R-:W-:Y:S05]  /*2c90*/  BSYNC B0 ;  /* 0x0000000000007941 */ /* 0x000fea0003800000 */
.L_x_2173:
        /* <DEDUP_REMOVED lines=54> */
.L_x_2176:
[----:B------:R-:W-:Y:S05]  /*3000*/  BSYNC B0 ;  /* 0x0000000000007941 */ /* 0x000fea0003800000 */
.L_x_2175:
        /* <DEDUP_REMOVED lines=53> */
.L_x_2172:
[----:B------:R-:W-:Y:S05]  /*3360*/  BSYNC B1 ;  /* 0x0000000000017941 */ /* 0x000fea0003800000 */
.L_x_2171:
        /* <DEDUP_REMOVED lines=65> */
.L_x_2180:
[----:B------:R-:W-:Y:S05]  /*3780*/  BSYNC B0 ;  /* 0x0000000000007941 */ /* 0x000fea0003800000 */
.L_x_2179:
        /* <DEDUP_REMOVED lines=57> */
.L_x_2182:
[----:B------:R-:W-:Y:S05]  /*3b20*/  BSYNC B0 ;  /* 0x0000000000007941 */ /* 0x000fea0003800000 */
.L_x_2181:
        /* <DEDUP_REMOVED lines=56> */
.L_x_2178:
[----:B------:R-:W-:Y:S05]  /*3eb0*/  BSYNC B1 ;  /* 0x0000000000017941 */ /* 0x000fea0003800000 */
.L_x_2177:
        /* <DEDUP_REMOVED lines=64> */
.L_x_2186:
[----:B------:R-:W-:Y:S05]  /*42c0*/  BSYNC B0 ;  /* 0x0000000000007941 */ /* 0x000fea0003800000 */
.L_x_2185:
        /* <DEDUP_REMOVED lines=57> */
.L_x_2188:
[----:B------:R-:W-:Y:S05]  /*4660*/  BSYNC B0 ;  /* 0x0000000000007941 */ /* 0x000fea0003800000 */
.L_x_2187:
        /* <DEDUP_REMOVED lines=56> */
.L_x_2184:
[----:B------:R-:W-:Y:S05]  /*49f0*/  BSYNC B1 ;  /* 0x0000000000017941 */ /* 0x000fea0003800000 */
.L_x_2183:
        /* <DEDUP_REMOVED lines=70> */
.L_x_2192:
[----:B------:R-:W-:Y:S05]  /*4e60*/  BSYNC B0 ;  /* 0x0000000000007941 */ /* 0x000fea0003800000 */
.L_x_2191:
        /* <DEDUP_REMOVED lines=57> */
.L_x_2194:
[----:B------:R-:W-:Y:S05]  /*5200*/  BSYNC B0 ;  /* 0x0000000000007941 */ /* 0x000fea0003800000 */
.L_x_2193:
        /* <DEDUP_REMOVED lines=56> */
.L_x_2190:
[----:B------:R-:W-:Y:S05]  /*5590*/  BSYNC B1 ;  /* 0x0000000000017941 */ /* 0x000fea0003800000 */
.L_x_2189:
        /* <DEDUP_REMOVED lines=8> */
.L_x_2170:
        /* <DEDUP_REMOVED lines=96> */
.L_x_2201:
[----:B------:R-:W-:Y:S05]  /*5c20*/  BSYNC B0 ;  /* 0x0000000000007941 */ /* 0x000fea0003800000 */
.L_x_2200:
[----:B------:R-:W-:Y:S05]  /*5c30*/  MOV R103, R101 ;  /* 0x0000006500677202 */ /* 0x000fea0000000f00 */
[----:B-----5:R2:W-:Y:S02]  /*5c40*/  STG.E.128 [R102.64], R32 ;  /* 0x0000002066007986 */ /* 0x0205e4000c101d06 */
.L_x_2199:
[----:B------:R-:W-:Y:S05]  /*5c50*/  BSYNC B1 ;  /* 0x0000000000017941 */ /* 0x000fea0003800000 */
.L_x_2198:
        /* <DEDUP_REMOVED lines=96> */
.L_x_2205:
[----:B------:R-:W-:Y:S05]  /*6260*/  BSYNC B0 ;  /* 0x0000000000007941 */ /* 0x000fea0003800000 */
.L_x_2204:
[----:B------:R-:W-:Y:S05]  /*6270*/  MOV R103, R101 ;  /* 0x0000006500677202 */ /* 0x000fea0000000f00 */
[----:B-----5:R3:W-:Y:S02]  /*6280*/  STG.E.128 [R102.64+0x40], R32 ;  /* 0x0000402066007986 */ /* 0x0207e4000c101d06 */
.L_x_2203:
[----:B------:R-:W-:Y:S05]  /*6290*/  BSYNC B1 ;  /* 0x0000000000017941 */ /* 0x000fea0003800000 */
.L_x_2202:
        /* <DEDUP_REMOVED lines=95> */
.L_x_2207:
[----:B------:R-:W-:Y:S05]  /*6890*/  BSYNC B0 ;  /* 0x0000000000007941 */ /* 0x000fea0003800000 */
.L_x_2206:
[----:B------:R-:W-:Y:S05]  /*68a0*/  MOV R103, R101 ;  /* 0x0000006500677202 */ /* 0x000fea0000000f00 */
[----:B-----5:R3:W-:Y:S02]  /*68b0*/  STG.E.128 [R102.64+0x80], R32 ;  /* 0x0000802066007986 */ /* 0x0207e4000c101d06 */
.L_x_2197:
[----:B------:R-:W-:Y:S05]  /*68c0*/  BSYNC B2 ;  /* 0x0000000000027941 */ /* 0x000fea0003800000 */
.L_x_2196:
        /* <DEDUP_REMOVED lines=99> */
.L_x_2213:
[----:B------:R-:W-:Y:S05]  /*6f00*/  BSYNC B0 ;  /* 0x0000000000007941 */ /* 0x000fea0003800000 */
.L_x_2212:
[C---:B------:R-:W-:Y:S04]  /*6f10*/  LEA R2, P0, R151.reuse, R102, 0x1 ;  /* 0x0000006697027211 */ /* 0x040fe800078008ff */
[----:B------:R-:W-:Y:S05]  /*6f20*/  LEA.HI.X R3, R151, R101, R150, 0x1, P0 ;  /* 0x0000006597037211 */ /* 0x000fea00000f0c96 */
[----:B-----5:R3:W-:Y:S04]  /*6f30*/  STG.E.128 [R2.64], R32 ;  /* 0x0000002002007986 */ /* 0x0207e8000c101d06 */
.L_x_2211:
[----:B------:R-:W-:Y:S05]  /*6f40*/  BSYNC B1 ;  /* 0x0000000000017941 */ /* 0x000fea0003800000 */
.L_x_2210:
        /* <DEDUP_REMOVED lines=97> */
.L_x_2217:
[----:B------:R-:W-:Y:S05]  /*7560*/  BSYNC B0 ;  /* 0x0000000000007941 */ /* 0x000fea0003800000 */
.L_x_2216:
[C---:B------:R-:W-:Y:S04]  /*7570*/  LEA R2, P0, R74.reuse, R102, 0x1 ;  /* 0x000000664a027211 */ /* 0x040fe800078008ff */
[----:B------:R-:W-:Y:S05]  /*7580*/  LEA.HI.X R3, R74, R101, R75, 0x1, P0 ;  /* 0x000000654a037211 */ /* 0x000fea00000f0c4b */
[----:B-----5:R3:W-:Y:S04]  /*7590*/  STG.E.128 [R2.64], R32 ;  /* 0x0000002002007986 */ /* 0x0207e8000c101d06 */
.L_x_2215:
[----:B------:R-:W-:Y:S05]  /*75a0*/  BSYNC B1 ;  /* 0x0000000000017941 */ /* 0x000fea0003800000 */
.L_x_2214:
        /* <DEDUP_REMOVED lines=96> */
.L_x_2219:
[----:B------:R-:W-:Y:S05]  /*7bb0*/  BSYNC B0 ;  /* 0x0000000000007941 */ /* 0x000fea0003800000 */
.L_x_2218:
[C---:B------:R-:W-:Y:S04]  /*7bc0*/  LEA R2, P0, R82.reuse, R102, 0x1 ;  /* 0x0000006652027211 */ /* 0x040fe800078008ff */
[----:B------:R-:W-:Y:S05]  /*7bd0*/  LEA.HI.X R3, R82, R101, R83, 0x1, P0 ;  /* 0x0000006552037211 */ /* 0x000fea00000f0c53 */
[----:B-----5:R3:W-:Y:S04]  /*7be0*/  STG.E.128 [R2.64], R32 ;  /* 0x0000002002007986 */ /* 0x0207e8000c101d06 */
.L_x_2209:
[----:B------:R-:W-:Y:S05]  /*7bf0*/  BSYNC B2 ;  /* 0x0000000000027941 */ /* 0x000fea0003800000 */
.L_x_2208:
        /* <DEDUP_REMOVED lines=99> */
.L_x_2225:
[----:B------:R-:W-:Y:S05]  /*8230*/  BSYNC B0 ;  /* 0x0000000000007941 */ /* 0x000fea0003800000 */
.L_x_2224:
[C---:B------:R-:W-:Y:S04]  /*8240*/  LEA R2, P0, R180.reuse, R102, 0x1 ;  /* 0x00000066b4027211 */ /* 0x040fe800078008ff */
[----:B------:R-:W-:Y:S05]  /*8250*/  LEA.HI.X R3, R180, R101, R68, 0x1, P0 ;  /* 0x00000065b4037211 */ /* 0x000fea00000f0c44 */
[----:B-----5:R3:W-:Y:S04]  /*8260*/  STG.E.128 [R2.64], R32 ;  /* 0x0000002002007986 */ /* 0x0207e8000c101d06 */
.L_x_2223:
[----:B------:R-:W-:Y:S05]  /*8270*/  BSYNC B1 ;  /* 0x0000000000017941 */ /* 0x000fea0003800000 */
.L_x_2222:
        /* <DEDUP_REMOVED lines=97> */
.L_x_2229:
[----:B------:R-:W-:Y:S05]  /*8890*/  BSYNC B0 ;  /* 0x0000000000007941 */ /* 0x000fea0003800000 */
.L_x_2228:
[C---:B------:R-:W-:Y:S04]  /*88a0*/  LEA R2, P0, R76.reuse, R102, 0x1 ;  /* 0x000000664c027211 */ /* 0x040fe800078008ff */
[----:B------:R-:W-:Y:S05]  /*88b0*/  LEA.HI.X R3, R76, R101, R77, 0x1, P0 ;  /* 0x000000654c037211 */ /* 0x000fea00000f0c4d */
[----:B-----5:R3:W-:Y:S04]  /*88c0*/  STG.E.128 [R2.64], R32 ;  /* 0x0000002002007986 */ /* 0x0207e8000c101d06 */
.L_x_2227:
[----:B------:R-:W-:Y:S05]  /*88d0*/  BSYNC B1 ;  /* 0x0000000000017941 */ /* 0x000fea0003800000 */
.L_x_2226:
        /* <DEDUP_REMOVED lines=96> */
.L_x_2231:
[----:B------:R-:W-:Y:S05]  /*8ee0*/  BSYNC B0 ;  /* 0x0000000000007941 */ /* 0x000fea0003800000 */
.L_x_2230:
[C---:B------:R-:W-:Y:S04]  /*8ef0*/  LEA R2, P0, R84.reuse, R102, 0x1 ;  /* 0x0000006654027211 */ /* 0x040fe800078008ff */
[----:B------:R-:W-:Y:S05]  /*8f00*/  LEA.HI.X R3, R84, R101, R85, 0x1, P0 ;  /* 0x0000006554037211 */ /* 0x000fea00000f0c55 */
[----:B-----5:R3:W-:Y:S04]  /*8f10*/  STG.E.128 [R2.64], R32 ;  /* 0x0000002002007986 */ /* 0x0207e8000c101d06 */
.L_x_2221:
[----:B------:R-:W-:Y:S05]  /*8f20*/  BSYNC B2 ;  /* 0x0000000000027941 */ /* 0x000fea0003800000 */
.L_x_2220:
        /* <DEDUP_REMOVED lines=103> */
.L_x_2237:
[----:B------:R-:W-:Y:S05]  /*95a0*/  BSYNC B0 ;  /* 0x0000000000007941 */ /* 0x000fea0003800000 */
.L_x_2236:
[C---:B------:R-:W-:Y:S01]  /*95b0*/  IMAD R0, R183.reuse, c[0x0][0x19c], RZ ;  /* 0x00006700b7007a24 */ /* 0x040fe200078e02ff */
[----:B------:R-:W-:Y:S05]  /*95c0*/  MOV R103, R101 ;  /* 0x0000006500677202 */ /* 0x000fea0000000f00 */
[----:B------:R-:W-:Y:S05]  /*95d0*/  IMAD.WIDE.U32 R2, R183, c[0x0][0x198], R102 ;  /* 0x00006600b7027a25 */ /* 0x000fea00078e0066 */
[----:B------:R-:W-:Y:S05]  /*95e0*/  IADD3 R3, R3, R0, RZ ;  /* 0x0000000003037210 */ /* 0x000fea0007ffe0ff */
[----:B-----5:R3:W-:Y:S02]  /*95f0*/  STG.E.128 [R2.64], R32 ;  /* 0x0000002002007986 */ /* 0x0207e4000c101d06 */
.L_x_2235:
[----:B------:R-:W-:Y:S05]  /*9600*/  BSYNC B1 ;  /* 0x0000000000017941 */ /* 0x000fea0003800000 */
.L_x_2234:
        /* <DEDUP_REMOVED lines=97> */
.L_x_2241:
[----:B------:R-:W-:Y:S05]  /*9c20*/  BSYNC B0 ;  /* 0x0000000000007941 */ /* 0x000fea0003800000 */
.L_x_2240:
[C---:B------:R-:W-:Y:S04]  /*9c30*/  LEA R2, P0, R89.reuse, R102, 0x1 ;  /* 0x0000006659027211 */ /* 0x040fe800078008ff */
[----:B------:R-:W-:Y:S05]  /*9c40*/  LEA.HI.X R3, R89, R101, R88, 0x1, P0 ;  /* 0x0000006559037211 */ /* 0x000fea00000f0c58 */
[----:B-----5:R3:W-:Y:S04]  /*9c50*/  STG.E.128 [R2.64], R32 ;  /* 0x0000002002007986 */ /* 0x0207e8000c101d06 */
.L_x_2239:
[----:B------:R-:W-:Y:S05]  /*9c60*/  BSYNC B1 ;  /* 0x0000000000017941 */ /* 0x000fea0003800000 */
.L_x_2238:
        /* <DEDUP_REMOVED lines=96> */
.L_x_2243:
[----:B------:R-:W-:Y:S05]  /*a270*/  BSYNC B0 ;  /* 0x0000000000007941 */ /* 0x000fea0003800000 */
.L_x_2242:
[C---:B------:R-:W-:Y:S04]  /*a280*/  LEA R2, P0, R93.reuse, R102, 0x1 ;  /* 0x000000665d027211 */ /* 0x040fe800078008ff */
[----:B------:R-:W-:Y:S05]  /*a290*/  LEA.HI.X R3, R93, R101, R92, 0x1, P0 ;  /* 0x000000655d037211 */ /* 0x000fea00000f0c5c */
[----:B-----5:R3:W-:Y:S04]  /*a2a0*/  STG.E.128 [R2.64], R32 ;  /* 0x0000002002007986 */ /* 0x0207e8000c101d06 */
.L_x_2233:
[----:B------:R-:W-:Y:S05]  /*a2b0*/  BSYNC B2 ;  /* 0x0000000000027941 */ /* 0x000fea0003800000 */
.L_x_2232:
        /* <DEDUP_REMOVED lines=8> */
.L_x_2169:
        /* <DEDUP_REMOVED lines=17> */
.L_x_2245:
[----:B------:R-:W-:Y:S05]  /*a450*/  BSYNC B0 ;  /* 0x0000000000007941 */ /* 0x000fea0003800000 */
.L_x_2244:
        /* <DEDUP_REMOVED lines=24> */
.L_x_2247:
[----:B------:R-:W-:Y:S05]  /*a5e0*/  BSYNC B0 ;  /* 0x0000000000007941 */ /* 0x000fea0003800000 */
.L_x_2246:
        /* <DEDUP_REMOVED lines=23> */
.L_x_2249:
[----:B------:R-:W-:Y:S05]  /*a760*/  BSYNC B0 ;  /* 0x0000000000007941 */ /* 0x000fea0003800000 */
.L_x_2248:
        /* <DEDUP_REMOVED lines=30> */
.L_x_2250:
[----:B------:R-:W-:Y:S05]  /*a950*/  BSYNC B0 ;  /* 0x0000000000007941 */ /* 0x000fea0003800000 */
.L_x_2195:
        /* <DEDUP_REMOVED lines=81> */
.L_x_2251:
        /* <DEDUP_REMOVED lines=9> */
.L_x_2252:
[----:B------:R-:W-:Y:S04]  /*af00*/  IADD3 R9, R9, -0x1, RZ ;  /* 0xffffffff09097810 */ /* 0x000fe80007ffe0ff */
[----:B------:R-:W-:Y:S11]  /*af10*/  ISETP.GT.AND P0, PT, R9, R60, PT ;  /* 0x0000003c0900720c */ /* 0x000ff60003f04270 */
[----:B------:R-:W-:Y:S02]  /*af20*/  @!UPT UIADD3 URZ, URZ, URZ, URZ ;  /* 0x0000003f3f3ff290 */ /* 0x000fe4000fffe03f */
[----:B------:R-:W-:-:S05]  /*af30*/  @P0 BRA `(.L_x_2253) ;  /* 0xffff741000000947 */ /* 0x000fca000383ffff */
.L_x_2160:
        /* <DEDUP_REMOVED lines=91> */
.L_x_2262:
[----:B------:R-:W-:Y:S05]  /*b4f0*/  BSYNC B0 ;  /* 0x0000000000007941 */ /* 0x000fea0003800000 */
.L_x_2261:
[----:B-----5:R3:W-:Y:S02]  /*b500*/  STS.128 [R174], R8 ;  /* 0x00000008ae007388 */ /* 0x0207e40000000c00 */
.L_x_2260:
[----:B------:R-:W-:Y:S05]  /*b510*/  BSYNC B1 ;  /* 0x0000000000017941 */ /* 0x000fea0003800000 */
.L_x_2259:
        /* <DEDUP_REMOVED lines=48> */
.L_x_2266:
[----:B------:R-:W-:Y:S05]  /*b820*/  BSYNC B0 ;  /* 0x0000000000007941 */ /* 0x000fea0003800000 */
.L_x_2265:
[----:B-----5:R1:W-:Y:S02]  /*b830*/  STS.128 [R174+0x1000], R8 ;  /* 0x00100008ae007388 */ /* 0x0203e40000000c00 */
.L_x_2264:
[----:B------:R-:W-:Y:S05]  /*b840*/  BSYNC B1 ;  /* 0x0000000000017941 */ /* 0x000fea0003800000 */
.L_x_2263:
[----:B------:R-:W-:-:S13]  /*b850*/  ISETP.NE.AND P0, PT, R156, RZ, PT ;  /* 0x000000ff9c00720c */ /* 0x000fda0003f05270 */
[----:B------:R1:W-:Y:S01]  /*b860*/  @P0 STS.128 [R174+0x2000], RZ ;  /* 0x002000ffae000388 */ /* 0x0003e20000000c00 */
[----:B------:R-:W-:Y:S05]  /*b870*/  @P0 BRA `(.L_x_2258) ;  /* 0x000002d000000947 */ /* 0x000fea0003800000 */
[----:B-1-3-5:R1:W5:Y:S01]  /*b880*/  LDG.E.128 R8, [R26.64+0x80] ;  /* 0x000080061a087981 */ /* 0x02a362000c1e1d00 */
[----:B------:R-:W-:Y:S01]  /*b890*/  ISETP.GE.AND P0, PT, R116, c[0x0][0x230], PT ;  /* 0x00008c0074007a0c */ /* 0x000fe20003f06270 */
[----:B------:R-:W-:-:S12]  /*b8a0*/  BSSY B0, `(.L_x_2267) ;  /* 0x0000029000007945 */ /* 0x000fd80003800000 */
[----:B------:R-:W-:Y:S05]  /*b8b0*/  @P0 BRA `(.L_x_2268) ;  /* 0x0000027000000947 */ /* 0x000fea0003800000 */
[----:B------:R-:W3:Y:S04]  /*b8c0*/  LDG.E.64 R2, [R20.64+0x40] ;  /* 0x0000400614027981 */ /* 0x000ee8000c1e1b00 */
[----:B--2---:R-:W2:Y:S01]  /*b8d0*/  LDG.E.64 R4, [R6.64+0x40] ;  /* 0x0000400606047981 */ /* 0x004ea2000c1e1b00 */
[----:B-----5:R-:W-:Y:S01]  /*b8e0*/  HADD2.F32 R15, -RZ, R9.H1_H1 ;  /* 0x30000009ff0f7230 */ /* 0x020fe20000004100 */
[----:B------:R-:W-:Y:S01]  /*b8f0*/  MOV R14, R10 ;  /* 0x0000000a000e7202 */ /* 0x000fe20000000f00 */
[----:B------:R-:W-:Y:S02]  /*b900*/  HADD2.F32 R12, -RZ, R11.H1_H1 ;  /* 0x3000000bff0c7230 */ /* 0x000fe40000004100 */
[----:B------:R-:W-:Y:S02]  /*b910*/  HADD2.F32 R16, -RZ, R9.H0_H0 ;  /* 0x20000009ff107230 */ /* 0x000fe40000004100 */
[----:B------:R-:W-:-:S02]  /*b920*/  HADD2.F32 R13, -RZ, R11.H0_H0 ;  /* 0x2000000bff0d7230 */ /* 0x000fc40000004100 */
[----:B---3--:R-:W-:Y:S02]  /*b930*/  HADD2.F32 R17, -RZ, R2.H1_H1 ;  /* 0x30000002ff117230 */ /* 0x008fe40000004100 */
        /* <DEDUP_REMOVED lines=31> */
.L_x_2268:
[----:B------:R-:W-:Y:S05]  /*bb30*/  BSYNC B0 ;  /* 0x0000000000007941 */ /* 0x000fea0003800000 */
.L_x_2267:
[----:B-----5:R3:W-:Y:S02]  /*bb40*/  STS.128 [R174+0x2000], R8 ;  /* 0x00200008ae007388 */ /* 0x0207e40000000c00 */
.L_x_2258:
[----:B------:R-:W-:Y:S05]  /*bb50*/  BSYNC B2 ;  /* 0x0000000000027941 */ /* 0x000fea0003800000 */
.L_x_2257:
        /* <DEDUP_REMOVED lines=61> */
.L_x_2273:
[----:B------:R-:W-:Y:S05]  /*bf30*/  BSYNC B0 ;  /* 0x0000000000007941 */ /* 0x000fea0003800000 */
.L_x_2272:
[----:B-----5:R3:W-:Y:S02]  /*bf40*/  STS.128 [R174+0x800], R8 ;  /* 0x00080008ae007388 */ /* 0x0207e40000000c00 */
.L_x_2271:
[----:B------:R-:W-:Y:S05]  /*bf50*/  BSYNC B1 ;  /* 0x0000000000017941 */ /* 0x000fea0003800000 */
.L_x_2270:
        /* <DEDUP_REMOVED lines=48> */
.L_x_2277:
[----:B------:R-:W-:Y:S05]  /*c260*/  BSYNC B0 ;  /* 0x0000000000007941 */ /* 0x000fea0003800000 */
.L_x_2276:
[----:B-----5:R3:W-:Y:S02]  /*c270*/  STS.128 [R174+0x1800], R8 ;  /* 0x00180008ae007388 */ /* 0x0207e40000000c00 */
.L_x_2275:
[----:B------:R-:W-:Y:S05]  /*c280*/  BSYNC B1 ;  /* 0x0000000000017941 */ /* 0x000fea0003800000 */
.L_x_2274:
        /* <DEDUP_REMOVED lines=46> */
.L_x_2279:
[----:B------:R-:W-:Y:S05]  /*c570*/  BSYNC B0 ;  /* 0x0000000000007941 */ /* 0x000fea0003800000 */
.L_x_2278:
[----:B-----5:R3:W-:Y:S01]  /*c580*/  STS.128 [R174+0x2800], R8 ;  /* 0x00280008ae007388 */ /* 0x0207e20000000c00 */
[----:B------:R-:W-:Y:S05]  /*c590*/  BRA `(.L_x_2269) ;  /* 0x0000271000007947 */ /* 0x000fea0003800000 */
.L_x_2256:
        /* <DEDUP_REMOVED lines=92> */
.L_x_2285:
[----:B------:R-:W-:Y:S05]  /*cb60*/  BSYNC B0 ;  /* 0x0000000000007941 */ /* 0x000fea0003800000 */
.L_x_2284:
[----:B-----5:R3:W-:Y:S02]  /*cb70*/  STS.128 [R174], R16 ;  /* 0x00000010ae007388 */ /* 0x0207e40000000c00 */
.L_x_2283:
[----:B------:R-:W-:Y:S05]  /*cb80*/  BSYNC B1 ;  /* 0x0000000000017941 */ /* 0x000fea0003800000 */
.L_x_2282:
        /* <DEDUP_REMOVED lines=87> */
.L_x_2289:
[----:B------:R-:W-:Y:S05]  /*d100*/  BSYNC B0 ;  /* 0x0000000000007941 */ /* 0x000fea0003800000 */
.L_x_2288:
[----:B-----5:R1:W-:Y:S02]  /*d110*/  STS.128 [R174+0x1000], R16 ;  /* 0x00100010ae007388 */ /* 0x0203e40000000c00 */
.L_x_2287:
[----:B------:R-:W-:Y:S05]  /*d120*/  BSYNC B1 ;  /* 0x0000000000017941 */ /* 0x000fea0003800000 */
.L_x_2286:
        /* <DEDUP_REMOVED lines=87> */
.L_x_2291:
[----:B------:R-:W-:Y:S05]  /*d6a0*/  BSYNC B0 ;  /* 0x0000000000007941 */ /* 0x000fea0003800000 */
.L_x_2290:
[----:B-----5:R3:W-:Y:S02]  /*d6b0*/  STS.128 [R174+0x2000], R16 ;  /* 0x00200010ae007388 */ /* 0x0207e40000000c00 */
.L_x_2281:
[----:B------:R-:W-:Y:S05]  /*d6c0*/  BSYNC B2 ;  /* 0x0000000000027941 */ /* 0x000fea0003800000 */
.L_x_2280:
        /* <DEDUP_REMOVED lines=94> */
.L_x_2295:
[----:B------:R-:W-:Y:S05]  /*dcb0*/  BSYNC B0 ;  /* 0x0000000000007941 */ /* 0x000fea0003800000 */
.L_x_2294:
[----:B-----5:R3:W-:Y:S02]  /*dcc0*/  STS.128 [R174+0x800], R16 ;  /* 0x00080010ae007388 */ /* 0x0207e40000000c00 */
.L_x_2293:
[----:B------:R-:W-:Y:S05]  /*dcd0*/  BSYNC B1 ;  /* 0x0000000000017941 */ /* 0x000fea0003800000 */
.L_x_2292:
        /* <DEDUP_REMOVED lines=90> */
.L_x_2299:
[----:B------:R-:W-:Y:S05]  /*e280*/  BSYNC B0 ;  /* 0x0000000000007941 */ /* 0x000fea0003800000 */
.L_x_2298:
[----:B-----5:R3:W-:Y:S02]  /*e290*/  STS.128 [R174+0x1800], R16 ;  /* 0x00180010ae007388 */ /* 0x0207e40000000c00 */
.L_x_2297:
[----:B------:R-:W-:Y:S05]  /*e2a0*/  BSYNC B1 ;  /* 0x0000000000017941 */ /* 0x000fea0003800000 */
.L_x_2296:
        /* <DEDUP_REMOVED lines=97> */
.L_x_2301:
[----:B------:R-:W-:Y:S05]  /*e8c0*/  BSYNC B0 ;  /* 0x0000000000007941 */ /* 0x000fea0003800000 */
.L_x_2300:
[----:B-----5:R1:W-:Y:S01]  /*e8d0*/  STS.128 [R174+0x2800], R12 ;  /* 0x0028000cae007388 */ /* 0x0203e20000000c00 */
[----:B------:R-:W-:Y:S05]  /*e8e0*/  BRA `(.L_x_2269) ;  /* 0x000003c000007947 */ /* 0x000fea0003800000 */
.L_x_2255:
        /* <DEDUP_REMOVED lines=30> */
.L_x_2303:
[----:B------:R-:W-:Y:S05]  /*ead0*/  BSYNC B0 ;  /* 0x0000000000007941 */ /* 0x000fea0003800000 */
.L_x_2302:
        /* <DEDUP_REMOVED lines=29> */
.L_x_2269:
[----:B------:R-:W-:Y:S05]  /*ecb0*/  BSYNC B3 ;  /* 0x0000000000037941 */ /* 0x000fea0003800000 */
.L_x_2254:
[----:B------:R-:W-:Y:S01]  /*ecc0*/  IADD3 R171, R52, -0x1, RZ ;  /* 0xffffffff34ab7810 */ /* 0x000fe20007ffe0ff */
[----:B------:R-:W-:Y:S01]  /*ecd0*/  BSSY B0, `(.L_x_2304) ;  /* 0x0000024000007945 */ /* 0x000fe20003800000 */
[C---:B------:R-:W-:Y:S02]  /*ece0*/  LEA R170, P0, R166.reuse, c[0x0][0x168], 0x1 ;  /* 0x00005a00a6aa7a11 */ /* 0x040fe400078008ff */
[----:B------:R-:W-:Y:S01]  /*ecf0*/  LOP3.LUT R5, R143, 0xff, RZ, 0xc0, !PT ;  /* 0x000000ff8f057812 */ /* 0x000fe200078ec0ff */
[----:B--2---:R-:W-:Y:S01]  /*ed00*/  IMAD.SHL.U32 R2, R171, 0x80, RZ ;  /* 0x00000080ab027824 */ /* 0x004fe200078e00ff */
[----:B------:R-:W-:-:S03]  /*ed10*/  LEA.HI.X R175, R166, c[0x0][0x16c], R169, 0x1, P0 ;  /* 0x00005b00a6af7a11 */ /* 0x000fc600000f0ca9 */
[----:B-1----:R-:W-:-:S05]  /*ed20*/  IMAD.IADD R7, R53, 0x1, -R2 ;  /* 0x0000000135077824 */ /* 0x002fca00078e0a02 */
[----:B------:R-:W-:-:S13]  /*ed30*/  ISETP.GE.AND P1, PT, R176, R7, PT ;  /* 0x00000007b000720c */ /* 0x000fda0003f26270 */
[----:B------:R-:W-:Y:S05]  /*ed40*/  @P1 BRA `(.L_x_2305) ;  /* 0x000001c000001947 */ /* 0x000fea0003800000 */
[C---:B------:R-:W-:Y:S02]  /*ed50*/  LOP3.LUT R0, R5.reuse, 0x1, RZ, 0xc0, !PT ;  /* 0x0000000105007812 */ /* 0x040fe400078ec0ff */
[----:B------:R-:W-:Y:S02]  /*ed60*/  R2P PR, R5, 0x6 ;  /* 0x0000000605007804 */ /* 0x000fe40000000000 */
[----:B------:R-:W-:-:S11]  /*ed70*/  ISETP.NE.U32.AND P0, PT, R0, 0x1, PT ;  /* 0x000000010000780c */ /* 0x000fd60003f05070 */
[----:B---3--:R-:W-:Y:S02]  /*ed80*/  @P1 IMAD.MOV.U32 R8, RZ, RZ, R170 ;  /* 0x000000ffff081224 */ /* 0x008fe400078e00aa */
[----:B------:R-:W-:Y:S01]  /*ed90*/  @!P0 MOV R10, R170 ;  /* 0x000000aa000a8202 */ /* 0x000fe20000000f00 */
[--C-:B-----5:R-:W-:Y:S02]  /*eda0*/  @!P0 IMAD.MOV.U32 R11, RZ, RZ, R175.reuse ;  /* 0x000000ffff0b8224 */ /* 0x120fe400078e00af */
        /* <DEDUP_REMOVED lines=21> */
.L_x_2306:
[----:B------:R2:W-:Y:S02]  /*ef00*/  STS.128 [R174+0x7000], RZ ;  /* 0x007000ffae007388 */ /* 0x0005e40000000c00 */
.L_x_2305:
[----:B------:R-:W-:Y:S05]  /*ef10*/  BSYNC B0 ;  /* 0x0000000000007941 */ /* 0x000fea0003800000 */
.L_x_2304:
[----:B------:R-:W-:Y:S01]  /*ef20*/  ISETP.GE.AND P0, PT, R21, R7, PT ;  /* 0x000000071500720c */ /* 0x000fe20003f06270 */
[----:B------:R-:W-:-:S12]  /*ef30*/  BSSY B0, `(.L_x_2307) ;  /* 0x000001f000007945 */ /* 0x000fd80003800000 */
[----:B------:R-:W-:Y:S05]  /*ef40*/  @P0 BRA `(.L_x_2308) ;  /* 0x000001d000000947 */ /* 0x000fea0003800000 */
[C---:B------:R-:W-:Y:S02]  /*ef50*/  LOP3.LUT R0, R5.reuse, 0x1, RZ, 0xc0, !PT ;  /* 0x0000000105007812 */ /* 0x040fe400078ec0ff */
[----:B------:R-:W-:Y:S02]  /*ef60*/  LOP3.LUT P1, RZ, R5, 0x2, RZ, 0xc0, !PT ;  /* 0x0000000205ff7812 */ /* 0x000fe4000782c0ff */
[----:B------:R-:W-:Y:S02]  /*ef70*/  ISETP.NE.U32.AND P0, PT, R0, 0x1, PT ;  /* 0x000000010000780c */ /* 0x000fe40003f05070 */
[----:B------:R-:W-:-:S05]  /*ef80*/  IADD3 R3, P2, R151, R166, RZ ;  /* 0x000000a697037210 */ /* 0x000fca0007f5e0ff */
[----:B------:R-:W-:-:S04]  /*ef90*/  IMAD.X R0, R150, 0x1, R169, P2 ;  /* 0x0000000196007824 */ /* 0x000fc800010e06a9 */
[----:B-1-3--:R-:W-:Y:S02]  /*efa0*/  @P1 LEA R8, P2, R3, c[0x0][0x168], 0x1 ;  /* 0x00005a0003081a11 */ /* 0x00afe400078408ff */
[----:B------:R-:W-:Y:S02]  /*efb0*/  @!P0 LEA R10, P3, R151, R170, 0x1 ;  /* 0x000000aa970a8211 */ /* 0x000fe400078608ff */
[----:B------:R-:W-:Y:S02]  /*efc0*/  @P1 LEA.HI.X R9, R3, c[0x0][0x16c], R0, 0x1, P2 ;  /* 0x00005b0003091a11 */ /* 0x000fe400010f0c00 */
[----:B-----5:R-:W-:-:S05]  /*efd0*/  @!P0 LEA.HI.X R11, R151, R175, R150, 0x1, P3 ;  /* 0x000000af970b8211 */ /* 0x020fca00018f0c96 */
        /* <DEDUP_REMOVED lines=19> */
.L_x_2309:
[----:B------:R3:W-:Y:S02]  /*f110*/  STS.128 [R174+0x7800], RZ ;  /* 0x007800ffae007388 */ /* 0x0007e40000000c00 */
.L_x_2308:
[----:B------:R-:W-:Y:S05]  /*f120*/  BSYNC B0 ;  /* 0x0000000000007941 */ /* 0x000fea0003800000 */
.L_x_2307:
[----:B-1-3--:R-:W-:Y:S01]  /*f130*/  IADD3 R10, R176, 0x40, RZ ;  /* 0x00000040b00a7810 */ /* 0x00afe20007ffe0ff */
        /* <DEDUP_REMOVED lines=11> */
[C---:B------:R-:W-:Y:S01]  /*f1f0*/  @!P0 LEA R8, P3, R9.reuse, R170, 0x1 ;  /* 0x000000aa09088211 */ /* 0x040fe200078608ff */
[----:B------:R-:W-:Y:S01]  /*f200*/  IMAD.X R3, R4, 0x1, R169, P2 ;  /* 0x0000000104037824 */ /* 0x000fe200010e06a9 */
[C---:B------:R-:W-:Y:S02]  /*f210*/  @P1 LEA R12, P2, R0.reuse, c[0x0][0x168], 0x1 ;  /* 0x00005a00000c1a11 */ /* 0x040fe400078408ff */
[----:B------:R-:W-:Y:S02]  /*f220*/  @!P0 LEA.HI.X R9, R9, R175, R4, 0x1, P3 ;  /* 0x000000af09098211 */ /* 0x000fe400018f0c04 */
[----:B------:R-:W-:-:S03]  /*f230*/  @P1 LEA.HI.X R13, R0, c[0x0][0x16c], R3, 0x1, P2 ;  /* 0x00005b00000d1a11 */ /* 0x000fc600010f0c03 */
        /* <DEDUP_REMOVED lines=19> */
.L_x_2312:
[----:B------:R3:W-:Y:S02]  /*f370*/  STS.128 [R174+0x8000], RZ ;  /* 0x008000ffae007388 */ /* 0x0007e40000000c00 */
.L_x_2311:
[----:B------:R-:W-:Y:S05]  /*f380*/  BSYNC B0 ;  /* 0x0000000000007941 */ /* 0x000fea0003800000 */
.L_x_2310:
[----:B-1----:R-:W-:Y:S01]  /*f390*/  IADD3 R8, R176, 0x60, RZ ;  /* 0x00000060b0087810 */ /* 0x002fe20007ffe0ff */
[----:B------:R-:W-:Y:S03]  /*f3a0*/  BSSY B0, `(.L_x_2313) ;  /* 0x0000025000007945 */ /* 0x000fe60003800000 */
[----:B------:R-:W-:-:S13]  /*f3b0*/  ISETP.GE.AND P0, PT, R8, R7, PT ;  /* 0x000000070800720c */ /* 0x000fda0003f06270 */
[----:B------:R-:W-:Y:S05]  /*f3c0*/  @P0 BRA `(.L_x_2314) ;  /* 0x0000022000000947 */ /* 0x000fea0003800000 */
[C---:B------:R-:W-:Y:S01]  /*f3d0*/  LOP3.LUT R0, R5.reuse, 0x1, RZ, 0xc0, !PT ;  /* 0x0000000105007812 */ /* 0x040fe200078ec0ff */
[----:B------:R-:W-:Y:S01]  /*f3e0*/  IMAD.MOV.U32 R3, RZ, RZ, c[0x0][0x198] ;  /* 0x00006600ff037624 */ /* 0x000fe200078e00ff */
[C---:B------:R-:W-:Y:S01]  /*f3f0*/  LOP3.LUT P2, RZ, R5.reuse, 0x2, RZ, 0xc0, !PT ;  /* 0x0000000205ff7812 */ /* 0x040fe2000784c0ff */
        /* <DEDUP_REMOVED lines=31> */
.L_x_2314:
[----:B------:R-:W-:Y:S05]  /*f5f0*/  BSYNC B0 ;  /* 0x0000000000007941 */ /* 0x000fea0003800000 */
.L_x_2313:
[----:B------:R-:W-:Y:S01]  /*f600*/  IMAD R62, R62, c[0x0][0x320], RZ ;  /* 0x0000c8003e3e7a24 */ /* 0x000fe200078e02ff */
[----:B------:R-:W0:Y:S01]  /*f610*/  LDGDEPBAR ;  /* 0x00000000000079af */ /* 0x000e220000000000 */
[----:B------:R-:W-:-:S04]  /*f620*/  IMAD.WIDE.U32 R172, R65, c[0x0][0x320], R172 ;  /* 0x0000c80041ac7a25 */ /* 0x000fc800078e00ac */
[----:B------:R-:W-:Y:S01]  /*f630*/  IMAD R62, R65, c[0x0][0x324], R62 ;  /* 0x0000c900413e7a24 */ /* 0x000fe200078e023e */
[----:B-1----:R-:W-:-:S03]  /*f640*/  LEA R14, P0, R172, c[0x0][0x318], 0x2 ;  /* 0x0000c600ac0e7a11 */ /* 0x002fc600078010ff */
[----:B------:R-:W-:-:S05]  /*f650*/  IMAD.IADD R62, R173, 0x1, R62 ;  /* 0x00000001ad3e7824 */ /* 0x000fca00078e023e */
[----:B------:R-:W-:-:S05]  /*f660*/  LEA.HI.X R15, R172, c[0x0][0x31c], R62, 0x2, P0 ;  /* 0x0000c700ac0f7a11 */ /* 0x000fca00000f143e */
[----:B--2---:R1:W2:Y:S01]  /*f670*/  LDG.E R0, [R14.64] ;  /* 0x000000060e007981 */ /* 0x0042a2000c1e1900 */
[----:B------:R-:W-:Y:S01]  /*f680*/  LOP3.LUT R3, R162, 0xfffffff8, RZ, 0xc0, !PT ;  /* 0xfffffff8a2037812 */ /* 0x000fe200078ec0ff */
[----:B------:R-:W-:Y:S01]  /*f690*/  IMAD.SHL.U32 R145, R145, 0x40, RZ ;  /* 0x0000004091917824 */ /* 0x000fe200078e00ff */
[----:B-----5:R-:W-:Y:S01]  /*f6a0*/  SHF.R.S32.HI R11, RZ, 0x4, R148 ;  /* 0x00000004ff0b7819 */ /* 0x020fe20000011494 */
[----:B------:R-:W-:Y:S01]  /*f6b0*/  IMAD R163, R160, 0x10, R163 ;  /* 0x00000010a0a37824 */ /* 0x000fe200078e02a3 */
[----:B------:R-:W-:-:S04]  /*f6c0*/  DEPBAR.LE SB0, 0x0 ;  /* 0x000080000000791a */ /* 0x000fc80000000000 */
[----:B------:R-:W-:Y:S01]  /*f6d0*/  IMAD.IADD R4, R54, 0x1, -R3 ;  /* 0x0000000136047824 */ /* 0x000fe200078e0a03 */
[----:B------:R-:W-:Y:S01]  /*f6e0*/  SHF.R.S32.HI R6, RZ, 0x1f, R147 ;  /* 0x0000001fff067819 */ /* 0x000fe20000011493 */
[----:B------:R-:W-:Y:S01]  /*f6f0*/  BSSY B0, `(.L_x_2315) ;  /* 0x000004f000007945 */ /* 0x000fe20003800000 */
[----:B------:R-:W-:Y:S02]  /*f700*/  LEA.HI R148, R148, R11, RZ, 0x1 ;  /* 0x0000000b94947211 */ /* 0x000fe400078f08ff */
[----:B------:R-:W-:Y:S02]  /*f710*/  LEA.HI R12, R4, R4, RZ, 0x1 ;  /* 0x00000004040c7211 */ /* 0x000fe400078f08ff */
[----:B------:R-:W-:Y:S02]  /*f720*/  LEA.HI R6, R6, R147, RZ, 0x3 ;  /* 0x0000009306067211 */ /* 0x000fe400078f18ff */
[----:B------:R-:W-:Y:S02]  /*f730*/  LOP3.LUT R148, R148, 0xfffffffe, RZ, 0xc0, !PT ;  /* 0xfffffffe94947812 */ /* 0x000fe400078ec0ff */
[----:B------:R-:W-:Y:S01]  /*f740*/  ISETP.GE.AND P0, PT, R176, R7, PT ;  /* 0x00000007b000720c */ /* 0x000fe20003f06270 */
[----:B------:R-:W-:Y:S01]  /*f750*/  BAR.SYNC.DEFER_BLOCKING 0x0 ;  /* 0x0000000000007b1d */ /* 0x000fe20000010000 */
[----:B------:R-:W-:Y:S01]  /*f760*/  LOP3.LUT R13, R12, 0x7fffffe, RZ, 0xc0, !PT ;  /* 0x07fffffe0c0d7812 */ /* 0x000fe200078ec0ff */
[----:B------:R-:W-:Y:S01]  /*f770*/  IMAD.SHL.U32 R6, R6, 0x20, RZ ;  /* 0x0000002006067824 */ /* 0x000fe200078e00ff */
[----:B------:R-:W-:Y:S01]  /*f780*/  LOP3.LUT R146, R146, 0x7fffffe, RZ, 0xc0, !PT ;  /* 0x07fffffe92927812 */ /* 0x000fe200078ec0ff */
[----:B------:R-:W-:Y:S01]  /*f790*/  IMAD.IADD R148, R11, 0x1, -R148 ;  /* 0x000000010b947824 */ /* 0x000fe200078e0a94 */
[----:B------:R-:W-:Y:S01]  /*f7a0*/  SHF.R.S32.HI R12, RZ, 0x1, R12 ;  /* 0x00000001ff0c7819 */ /* 0x000fe2000001140c */
[----:B------:R-:W-:Y:S01]  /*f7b0*/  IMAD.IADD R13, R4, 0x1, -R13 ;  /* 0x00000001040d7824 */ /* 0x000fe200078e0a0d */
[----:B------:R-:W-:Y:S01]  /*f7c0*/  LOP3.LUT R6, R6, 0xffffff00, RZ, 0xc0, !PT ;  /* 0xffffff0006067812 */ /* 0x000fe200078ec0ff */
[----:B------:R-:W-:Y:S01]  /*f7d0*/  IMAD.SHL.U32 R4, R148, 0x8, RZ ;  /* 0x0000000894047824 */ /* 0x000fe200078e00ff */
[----:B------:R-:W-:Y:S01]  /*f7e0*/  LOP3.LUT R145, R145, 0xc0, RZ, 0xc0, !PT ;  /* 0x000000c091917812 */ /* 0x000fe200078ec0ff */
[----:B------:R-:W-:Y:S01]  /*f7f0*/  IMAD.IADD R9, R147, 0x1, -R146 ;  /* 0x0000000193097824 */ /* 0x000fe200078e0a92 */
[C---:B------:R-:W-:Y:S01]  /*f800*/  LOP3.LUT P2, RZ, R12.reuse, 0x2, RZ, 0xc0, !PT ;  /* 0x000000020cff7812 */ /* 0x040fe2000784c0ff */
[----:B------:R-:W-:Y:S01]  /*f810*/  IMAD.SHL.U32 R12, R12, 0x40, RZ ;  /* 0x000000400c0c7824 */ /* 0x000fe200078e00ff */
[----:B------:R-:W-:Y:S01]  /*f820*/  LOP3.LUT R11, R145, 0x8, R4, 0xf8, !PT ;  /* 0x00000008910b7812 */ /* 0x000fe200078ef804 */
[----:B------:R-:W-:Y:S01]  /*f830*/  IMAD R160, R160, 0x200, R6 ;  /* 0x00000200a0a07824 */ /* 0x000fe200078e0206 */
[----:B------:R-:W-:Y:S01]  /*f840*/  SHF.R.S32.HI R3, RZ, 0x1f, R144 ;  /* 0x0000001fff037819 */ /* 0x000fe20000011490 */
[----:B------:R-:W-:Y:S01]  /*f850*/  IMAD R4, R9, 0x20, R6 ;  /* 0x0000002009047824 */ /* 0x000fe200078e0206 */
[----:B-1----:R-:W-:Y:S01]  /*f860*/  LOP3.LUT R15, R12, 0xc0, RZ, 0xc0, !PT ;  /* 0x000000c00c0f7812 */ /* 0x002fe200078ec0ff */
[----:B------:R-:W-:Y:S01]  /*f870*/  IMAD.SHL.U32 R6, R161, 0x8, RZ ;  /* 0x00000008a1067824 */ /* 0x000fe200078e00ff */
[----:B------:R-:W-:Y:S01]  /*f880*/  LEA.HI R3, R3, R144, RZ, 0x2 ;  /* 0x0000009003037211 */ /* 0x000fe200078f10ff */
[----:B------:R-:W-:Y:S01]  /*f890*/  IMAD R149, R9, 0x20, R160 ;  /* 0x0000002009957824 */ /* 0x000fe200078e02a0 */
[----:B------:R-:W-:Y:S01]  /*f8a0*/  SHF.R.U32.HI R14, RZ, 0x3, R145 ;  /* 0x00000003ff0e7819 */ /* 0x000fe20000011691 */
[----:B------:R-:W2:Y:S01]  /*f8b0*/  MUFU.RCP R9, c[0x0][0x238] ;  /* 0x00008e0000097b08 */ /* 0x000ea20000001000 */
[----:B------:R-:W-:Y:S01]  /*f8c0*/  LOP3.LUT R6, R15, 0x8, R6, 0xf8, !PT ;  /* 0x000000080f067812 */ /* 0x000fe200078ef806 */
[----:B------:R1:W-:Y:S01]  /*f8d0*/  @P0 STS [R174+0x9000], RZ ;  /* 0x009000ffae000388 */ /* 0x0003e20000000800 */
[----:B------:R-:W-:Y:S01]  /*f8e0*/  SHF.R.U32.HI R15, RZ, 0x3, R15 ;  /* 0x00000003ff0f7819 */ /* 0x000fe2000001160f */
[----:B------:R-:W-:Y:S01]  /*f8f0*/  IMAD R148, R148, 0x8, R13 ;  /* 0x0000000894947824 */ /* 0x000fe200078e020d */
[----:B------:R-:W-:Y:S01]  /*f900*/  SHF.R.S32.HI R160, RZ, 0x2, R3 ;  /* 0x00000002ffa07819 */ /* 0x000fe20000011403 */
[----:B------:R1:W-:Y:S01]  /*f910*/  @P0 STS [R174+0x9004], RZ ;  /* 0x009004ffae000388 */ /* 0x0003e20000000800 */
[----:B------:R-:W-:Y:S01]  /*f920*/  LOP3.LUT R11, R11, R14, RZ, 0x3c, !PT ;  /* 0x0000000e0b0b7212 */ /* 0x000fe200078e3cff */
[----:B------:R-:W-:Y:S01]  /*f930*/  IMAD.SHL.U32 R161, R54, 0x2, RZ ;  /* 0x0000000236a17824 */ /* 0x000fe200078e00ff */
[----:B------:R-:W-:Y:S01]  /*f940*/  LOP3.LUT R13, R6, R15, RZ, 0x3c, !PT ;  /* 0x0000000f060d7212 */ /* 0x000fe200078e3cff */
[----:B------:R1:W-:Y:S01]  /*f950*/  @P0 STS.64 [R174+0x9008], RZ ;  /* 0x009008ffae000388 */ /* 0x0003e20000000a00 */
[----:B------:R-:W-:Y:S01]  /*f960*/  IADD3 R6, R163, 0x1, R160 ;  /* 0x00000001a3067810 */ /* 0x000fe20007ffe0a0 */
[----:B------:R-:W-:Y:S01]  /*f970*/  IMAD.MOV.U32 R3, RZ, RZ, 0x10 ;  /* 0x00000010ff037424 */ /* 0x000fe200078e00ff */
[----:B------:R-:W-:Y:S01]  /*f980*/  LEA R132, P1, R164, c[0x0][0x170], 0x1 ;  /* 0x00005c00a4847a11 */ /* 0x000fe200078208ff */
[----:B------:R1:W-:Y:S01]  /*f990*/  @P0 STS.128 [R174+0xb000], RZ ;  /* 0x00b000ffae000388 */ /* 0x0003e20000000c00 */
[----:B------:R-:W-:Y:S01]  /*f9a0*/  IMAD.IADD R149, R11, 0x1, R149 ;  /* 0x000000010b957824 */ /* 0x000fe200078e0295 */
[----:B------:R-:W-:Y:S01]  /*f9b0*/  IADD3 R6, R53, R6, -R154 ;  /* 0x0000000635067210 */ /* 0x000fe20007ffe89a */
[----:B------:R-:W-:Y:S01]  /*f9c0*/  IMAD.IADD R4, R11, 0x1, R4 ;  /* 0x000000010b047824 */ /* 0x000fe200078e0204 */
[----:B------:R1:W-:Y:S01]  /*f9d0*/  @P0 STS.128 [R174+0xd000], RZ ;  /* 0x00d000ffae000388 */ /* 0x0003e20000000c00 */
[----:B------:R-:W-:Y:S01]  /*f9e0*/  IMAD.U32 R148, R148, 0x20, R13 ;  /* 0x0000002094947824 */ /* 0x000fe200078e000d */
[----:B------:R-:W-:Y:S01]  /*f9f0*/  LOP3.LUT R161, R161, 0x6, RZ, 0xc0, !PT ;  /* 0x00000006a1a17812 */ /* 0x000fe200078ec0ff */
[----:B------:R-:W-:Y:S01]  /*fa00*/  IMAD.SHL.U32 R149, R149, 0x2, RZ ;  /* 0x0000000295957824 */ /* 0x000fe200078e00ff */
[----:B------:R-:W-:-:S02]  /*fa10*/  LEA.HI.X R133, R164, c[0x0][0x174], R50, 0x1, P1 ;  /* 0x00005d00a4857a11 */ /* 0x000fc400008f0c32 */
[----:B------:R-:W-:Y:S02]  /*fa20*/  IADD3 R6, R6, c[0x0][0x2e8], RZ ;  /* 0x0000ba0006067a10 */ /* 0x000fe40007ffe0ff */
[----:B------:R-:W-:Y:S01]  /*fa30*/  SEL R3, R3, 0xfffffff0, !P2 ;  /* 0xfffffff003037807 */ /* 0x000fe20005000000 */
[----:B--2---:R-:W-:Y:S01]  /*fa40*/  FMUL.FTZ R0, R0, R9 ;  /* 0x0000000900007220 */ /* 0x004fe20000410000 */
[----:B------:R-:W-:Y:S05]  /*fa50*/  @P0 BRA `(.L_x_2316) ;  /* 0x0000018000000947 */ /* 0x000fea0003800000 */
[C---:B-1----:R-:W-:Y:S02]  /*fa60*/  LOP3.LUT R9, R5.reuse, 0x1, RZ, 0xc0, !PT ;  /* 0x0000000105097812 */ /* 0x042fe400078ec0ff */
        /* <DEDUP_REMOVED lines=22> */
.L_x_2317:
[----:B------:R2:W-:Y:S02]  /*fbd0*/  STS.128 [R174+0xd000], RZ ;  /* 0x00d000ffae007388 */ /* 0x0005e40000000c00 */
.L_x_2316:
[----:B-1----:R-:W-:Y:S05]  /*fbe0*/  BSYNC B0 ;  /* 0x0000000000007941 */ /* 0x002fea0003800000 */
.L_x_2315:
        /* <DEDUP_REMOVED lines=32> */
.L_x_2320:
[----:B------:R1:W-:Y:S02]  /*fdf0*/  STS.128 [R174+0xd800], RZ ;  /* 0x00d800ffae007388 */ /* 0x0003e40000000c00 */
.L_x_2319:
[----:B------:R-:W-:Y:S05]  /*fe00*/  BSYNC B0 ;  /* 0x0000000000007941 */ /* 0x000fea0003800000 */
.L_x_2318:
        /* <DEDUP_REMOVED lines=36> */
.L_x_2323:
[----:B------:R1:W-:Y:S02]  /*10050*/  STS.128 [R174+0xe000], RZ ;  /* 0x00e000ffae007388 */ /* 0x0003e40000000c00 */
.L_x_2322:
[----:B------:R-:W-:Y:S05]  /*10060*/  BSYNC B0 ;  /* 0x0000000000007941 */ /* 0x000fea0003800000 */
.L_x_2321:
        /* <DEDUP_REMOVED lines=10> */
[----:B------:R-:W-:Y:S01]  /*10110*/  @P1 MOV R7, c[0x0][0x1a4] ;  /* 0x0000690000071a02 */ /* 0x000fe20000000f00 */
[----:B------:R-:W-:Y:S01]  /*10120*/  @!P0 IMAD.MOV.U32 R9, RZ, RZ, c[0x0][0x1a0] ;  /* 0x00006800ff098624 */ /* 0x000fe200078e00ff */
[----:B------:R-:W-:Y:S01]  /*10130*/  @!P0 MOV R10, c[0x0][0x1a4] ;  /* 0x00006900000a8a02 */ /* 0x000fe20000000f00 */
[----:B-1----:R-:W-:-:S04]  /*10140*/  @P1 IMAD.WIDE.U32 R12, R8, 0xc0, R132 ;  /* 0x000000c0080c1825 */ /* 0x002fc800078e0084 */
[----:B------:R-:W-:Y:S02]  /*10150*/  @P1 IMAD R7, R7, 0xc0, RZ ;  /* 0x000000c007071824 */ /* 0x000fe400078e02ff */
[----:B------:R-:W-:-:S04]  /*10160*/  @!P0 IMAD.WIDE.U32 R8, R9, 0xc0, R132 ;  /* 0x000000c009088825 */ /* 0x000fc800078e0084 */
[----:B------:R-:W-:Y:S02]  /*10170*/  @!P0 IMAD R10, R10, 0xc0, RZ ;  /* 0x000000c00a0a8824 */ /* 0x000fe400078e02ff */
[----:B------:R-:W-:-:S03]  /*10180*/  @P1 IMAD.IADD R7, R13, 0x1, R7 ;  /* 0x000000010d071824 */ /* 0x000fc600078e0207 */
[----:B------:R-:W-:Y:S01]  /*10190*/  @!P0 IADD3 R9, R9, R10, RZ ;  /* 0x0000000a09098210 */ /* 0x000fe20007ffe0ff */
[----:B------:R-:W-:-:S04]  /*101a0*/  @P1 IMAD.MOV.U32 R13, RZ, RZ, R7 ;  /* 0x000000ffff0d1224 */ /* 0x000fc800078e0007 */
        /* <DEDUP_REMOVED lines=21> */
.L_x_2326:
[----:B------:R1:W-:Y:S02]  /*10300*/  STS.128 [R174+0xe800], RZ ;  /* 0x00e800ffae007388 */ /* 0x0003e40000000c00 */
.L_x_2325:
[----:B------:R-:W-:Y:S05]  /*10310*/  BSYNC B0 ;  /* 0x0000000000007941 */ /* 0x000fea0003800000 */
.L_x_2324:
[----:B------:R-:W-:Y:S01]  /*10320*/  IMAD.SHL.U32 R148, R148, 0x2, RZ ;  /* 0x0000000294947824 */ /* 0x000fe200078e00ff */
[----:B------:R-:W-:Y:S01]  /*10330*/  LDSM.16.M88.4 R96, [R149] ;  /* 0x000000009560783b */ /* 0x000fe20000000200 */
[----:B------:R-:W-:Y:S01]  /*10340*/  IMAD R147, R41, 0x2, R149 ;  /* 0x0000000229937824 */ /* 0x000fe200078e0295 */
[----:B------:R-:W-:Y:S01]  /*10350*/  IADD3 R42, R6, 0x8, RZ ;  /* 0x00000008062a7810 */ /* 0x000fe20007ffe0ff */
[----:B------:R-:W-:Y:S01]  /*10360*/  IMAD R145, R3, 0x2, R148 ;  /* 0x0000000203917824 */ /* 0x000fe200078e0294 */
[----:B------:R-:W5:Y:S01]  /*10370*/  LDSM.16.M88.4 R32, [R148+0x3000] ;  /* 0x003000009420783b */ /* 0x000f620000000200 */
[----:B------:R-:W-:Y:S01]  /*10380*/  IMAD.IADD R3, R2, 0x1, R161 ;  /* 0x0000000102037824 */ /* 0x000fe200078e02a1 */
[-C--:B------:R-:W-:Y:S02]  /*10390*/  IMNMX R54, R6, R53.reuse, PT ;  /* 0x0000003506367217 */ /* 0x080fe40003800200 */
[----:B------:R-:W1:Y:S01]  /*103a0*/  LDSM.16.M88.4 R68, [R148+0x3800] ;  /* 0x003800009444783b */ /* 0x000e620000000200 */
[----:B------:R-:W-:-:S02]  /*103b0*/  IMNMX R53, R42, R53, PT ;  /* 0x000000352a357217 */ /* 0x000fc40003800200 */
[C---:B------:R-:W-:Y:S01]  /*103c0*/  IADD3 R40, R3.reuse, 0x1, RZ ;  /* 0x0000000103287810 */ /* 0x040fe20007ffe0ff */
[----:B------:R-:W2:Y:S01]  /*103d0*/  LDSM.16.M88.4 R76, [R148+0x3400] ;  /* 0x00340000944c783b */ /* 0x000ea20000000200 */
[----:B------:R-:W-:Y:S02]  /*103e0*/  IADD3 R6, R3, 0x9, RZ ;  /* 0x0000000903067810 */ /* 0x000fe40007ffe0ff */
[----:B------:R3:W4:Y:S01]  /*103f0*/  I2F R7, R40 ;  /* 0x0000002800077306 */ /* 0x0007220000201400 */
[----:B------:R-:W1:Y:S01]  /*10400*/  LDSM.16.M88.4 R60, [R148+0x3c00] ;  /* 0x003c0000943c783b */ /* 0x000e620000000200 */
[CC--:B------:R-:W-:Y:S02]  /*10410*/  ISETP.GE.AND P1, PT, R40.reuse, R54.reuse, PT ;  /* 0x000000362800720c */ /* 0x0c0fe40003f26270 */
[----:B------:R-:W-:Y:S01]  /*10420*/  ISETP.GE.AND P0, PT, R40, R53, PT ;  /* 0x000000352800720c */ /* 0x000fe20003f06270 */
[----:B------:R-:W1:Y:S01]  /*10430*/  LDSM.16.M88.4 R20, [R148+0x4000] ;  /* 0x004000009414783b */ /* 0x000e620000000200 */
[----:B------:R-:W-:-:S02]  /*10440*/  ISETP.GE.AND P4, PT, R6, R54, PT ;  /* 0x000000360600720c */ /* 0x000fc40003f86270 */
[C---:B------:R-:W-:Y:S01]  /*10450*/  IADD3 R42, R3.reuse, 0x28, RZ ;  /* 0x00000028032a7810 */ /* 0x040fe20007ffe0ff */
[----:B------:R-:W2:Y:S04]  /*10460*/  LDSM.16.M88.4 R112, [R148+0x4400] ;  /* 0x004400009470783b */ /* 0x000ea80000000200 */
[----:B------:R-:W2:Y:S01]  /*10470*/  LDSM.16.M88.4 R104, [R148+0x4800] ;  /* 0x004800009468783b */ /* 0x000ea20000000200 */
[----:B---3--:R-:W-:-:S03]  /*10480*/  IADD3 R40, R3, 0x21, RZ ;  /* 0x0000002103287810 */ /* 0x008fc60007ffe0ff */
[----:B------:R-:W3:Y:S04]  /*10490*/  LDSM.16.M88.4 R44, [R148+0x4c00] ;  /* 0x004c0000942c783b */ /* 0x000ee80000000200 */
[----:B------:R-:W-:Y:S04]  /*104a0*/  LDSM.16.M88.4 R24, [R147] ;  /* 0x000000009318783b */ /* 0x000fe80000000200 */
[----:B-1----:R-:W1:Y:S04]  /*104b0*/  LDSM.16.M88.4 R12, [R145+0x3000] ;  /* 0x00300000910c783b */ /* 0x002e680000000200 */
[----:B------:R-:W1:Y:S01]  /*104c0*/  LDSM.16.M88.4 R28, [R145+0x3800] ;  /* 0x00380000911c783b */ /* 0x000e620000000200 */
[C---:B-----5:R-:W-:Y:S03]  /*104d0*/  HMMA.16816.F32 R36, R96.reuse, R32, RZ ;  /* 0x000000206024723c */ /* 0x060fe600000018ff */
[----:B------:R-:W5:Y:S04]  /*104e0*/  LDSM.16.M88.4 R84, [R145+0x3400] ;  /* 0x003400009154783b */ /* 0x000f680000000200 */
        /* <DEDUP_REMOVED lines=10> */
[C---:B--2---:R-:W-:Y:S03]  /*10590*/  HMMA.16816.F32 R80, R96.reuse, R76, RZ ;  /* 0x0000004c6050723c */ /* 0x044fe600000018ff */
        /* <DEDUP_REMOVED lines=10> */
[C---:B---3--:R-:W-:Y:S08]  /*10640*/  HMMA.16816.F32 R100, R96.reuse, R44, RZ ;  /* 0x0000002c6064723c */ /* 0x048ff000000018ff */
[----:B------:R-:W-:Y:S01]  /*10650*/  HMMA.16816.F32 R96, R96, R46, RZ ;  /* 0x0000002e6060723c */ /* 0x000fe200000018ff */
[----:B------:R-:W2:Y:S07]  /*10660*/  LDSM.16.M88.4 R44, [R145+0x4000] ;  /* 0x00400000912c783b */ /* 0x000eae0000000200 */
[C---:B-1----:R-:W-:Y:S08]  /*10670*/  HMMA.16816.F32 R36, R24.reuse, R12, R36 ;  /* 0x0000000c1824723c */ /* 0x042ff00000001824 */
[C---:B------:R-:W-:Y:S01]  /*10680*/  HMMA.16816.F32 R32, R24.reuse, R14, R32 ;  /* 0x0000000e1820723c */ /* 0x040fe20000001820 */
[----:B------:R-:W1:Y:S07]  /*10690*/  LDSM.16.M88.4 R12, [R145+0x4400] ;  /* 0x00440000910c783b */ /* 0x000e6e0000000200 */
[C---:B------:R-:W-:Y:S08]  /*106a0*/  HMMA.16816.F32 R72, R24.reuse, R28, R72 ;  /* 0x0000001c1848723c */ /* 0x040ff00000001848 */
[C---:B------:R-:W-:Y:S01]  /*106b0*/  HMMA.16816.F32 R68, R24.reuse, R30, R68 ;  /* 0x0000001e1844723c */ /* 0x040fe20000001844 */
[----:B------:R-:W3:Y:S07]  /*106c0*/  LDSM.16.M88.4 R28, [R145+0x4800] ;  /* 0x00480000911c783b */ /* 0x000eee0000000200 */
[C---:B-----5:R-:W-:Y:S08]  /*106d0*/  HMMA.16816.F32 R80, R24.reuse, R84, R80 ;  /* 0x000000541850723c */ /* 0x060ff00000001850 */
[C---:B------:R-:W-:Y:S01]  /*106e0*/  HMMA.16816.F32 R76, R24.reuse, R86, R76 ;  /* 0x00000056184c723c */ /* 0x040fe2000000184c */
[----:B------:R-:W5:Y:S07]  /*106f0*/  LDSM.16.M88.4 R84, [R145+0x4c00] ;  /* 0x004c00009154783b */ /* 0x000f6e0000000200 */
        /* <DEDUP_REMOVED lines=12> */
[C---:B-----5:R-:W-:Y:S08]  /*107c0*/  HMMA.16816.F32 R100, R24.reuse, R84, R100 ;  /* 0x000000541864723c */ /* 0x060ff00000001864 */
[----:B------:R-:W-:Y:S01]  /*107d0*/  HMMA.16816.F32 R96, R24, R86, R96 ;  /* 0x000000561860723c */ /* 0x000fe20000001860 */
[----:B------:R-:W5:Y:S04]  /*107e0*/  LDSM.16.M88.4 R24, [R148+0x6000] ;  /* 0x006000009418783b */ /* 0x000f680000000200 */
        /* <DEDUP_REMOVED lines=23> */
[----:B------:R-:W-:Y:S01]  /*10960*/  HMMA.16816.F32 R96, R92, R122, R96 ;  /* 0x0000007a5c60723c */ /* 0x000fe20000001860 */
[----:B------:R-:W5:Y:S04]  /*10970*/  LDSM.16.M88.4 R92, [R148+0x7400] ;  /* 0x00740000945c783b */ /* 0x000f680000000200 */
[----:B------:R-:W-:Y:S03]  /*10980*/  LDSM.16.M88.4 R120, [R145+0x6c00] ;  /* 0x006c00009178783b */ /* 0x000fe60000000200 */
        /* <DEDUP_REMOVED lines=10> */
[C---:B---3--:R-:W-:Y:S08]  /*10a30*/  HMMA.16816.F32 R56, R128.reuse, R28, R56 ;  /* 0x0000001c8038723c */ /* 0x048ff00000001838 */
[----:B------:R-:W-:Y:S01]  /*10a40*/  HMMA.16816.F32 R20, R128, R30, R20 ;  /* 0x0000001e8014723c */ /* 0x000fe20000001814 */
[----:B------:R-:W2:Y:S07]  /*10a50*/  LDSM.16.M88.4 R28, [R148+0x8000] ;  /* 0x00800000941c783b */ /* 0x000eae0000000200 */
[C---:B----4-:R-:W-:Y:S08]  /*10a60*/  HMMA.16816.F32 R36, R24.reuse, R8, R36 ;  /* 0x000000081824723c */ /* 0x050ff00000001824 */
[----:B------:R-:W-:Y:S01]  /*10a70*/  HMMA.16816.F32 R32, R24, R10, R32 ;  /* 0x0000000a1820723c */ /* 0x000fe20000001820 */
[----:B------:R-:W3:Y:S07]  /*10a80*/  LDSM.16.M88.4 R8, [R145+0x7400] ;  /* 0x007400009108783b */ /* 0x000eee0000000200 */
[----:B------:R-:W-:Y:S01]  /*10a90*/  HMMA.16816.F32 R76, R128, R86, R76 ;  /* 0x00000056804c723c */ /* 0x000fe2000000184c */
[----:B------:R-:W4:Y:S07]  /*10aa0*/  LDSM.16.M88.4 R84, [R148+0x7c00] ;  /* 0x007c00009454783b */ /* 0x000f2e0000000200 */
[----:B-----5:R-:W-:Y:S08]  /*10ab0*/  HMMA.16816.F32 R80, R24, R92, R80 ;  /* 0x0000005c1850723c */ /* 0x020ff00000001850 */
[C---:B-1----:R-:W-:Y:S08]  /*10ac0*/  HMMA.16816.F32 R36, R12.reuse, R44, R36 ;  /* 0x0000002c0c24723c */ /* 0x042ff00000001824 */
[----:B------:R-:W-:Y:S01]  /*10ad0*/  HMMA.16816.F32 R32, R12, R46, R32 ;  /* 0x0000002e0c20723c */ /* 0x000fe20000001820 */
[----:B------:R-:W1:Y:S07]  /*10ae0*/  LDSM.16.M88.4 R44, [R145+0x7800] ;  /* 0x00780000912c783b */ /* 0x000e6e0000000200 */
[C---:B--2---:R-:W-:Y:S07]  /*10af0*/  HMMA.16816.F32 R56, R24.reuse, R28, R56 ;  /* 0x0000001c1838723c */ /* 0x044fee0000001838 */
[----:B------:R-:W-:Y:S01]  /*10b00*/  IADD3 R28, R3, 0x8, RZ ;  /* 0x00000008031c7810 */ /* 0x000fe20007ffe0ff */
[----:B------:R-:W-:Y:S01]  /*10b10*/  HMMA.16816.F32 R76, R24, R94, R76 ;  /* 0x0000005e184c723c */ /* 0x000fe2000000184c */
[----:B------:R-:W-:-:S02]  /*10b20*/  FFMA.FTZ R37, R0, R7, R37 ;  /* 0x0000000700257223 */ /* 0x000fc40000010025 */
[----:B------:R-:W2:Y:S01]  /*10b30*/  I2F R29, R28 ;  /* 0x0000001c001d7306 */ /* 0x000ea20000201400 */
[----:B------:R-:W-:Y:S01]  /*10b40*/  FFMA.FTZ R39, R0, R7, R39 ;  /* 0x0000000700277223 */ /* 0x000fe20000010027 */
[C---:B------:R-:W-:Y:S02]  /*10b50*/  ISETP.GE.AND P2, PT, R28.reuse, R54, PT ;  /* 0x000000361c00720c */ /* 0x040fe40003f46270 */
[----:B------:R-:W-:Y:S01]  /*10b60*/  ISETP.GE.AND P3, PT, R28, R53, PT ;  /* 0x000000351c00720c */ /* 0x000fe20003f66270 */
[----:B---3--:R-:W-:Y:S03]  /*10b70*/  HMMA.16816.F32 R80, R12, R8, R80 ;  /* 0x000000080c50723c */ /* 0x008fe60000001850 */
[----:B------:R-:W3:Y:S04]  /*10b80*/  I2F R8, R6 ;  /* 0x0000000600087306 */ /* 0x000ee80000201400 */
[C---:B------:R-:W-:Y:S01]  /*10b90*/  IADD3 R9, R3.reuse, 0x10, RZ ;  /* 0x0000001003097810 */ /* 0x040fe20007ffe0ff */
[----:B----4-:R-:W-:Y:S03]  /*10ba0*/  HMMA.16816.F32 R64, R24, R84, R64 ;  /* 0x000000541840723c */ /* 0x010fe60000001840 */
[----:B------:R4:W5:Y:S01]  /*10bb0*/  I2F R7, R9 ;  /* 0x0000000900077306 */ /* 0x0009620000201400 */
[CC--:B--2---:R-:W-:Y:S01]  /*10bc0*/  FFMA.FTZ R32, R0.reuse, R29.reuse, R32 ;  /* 0x0000001d00207223 */ /* 0x0c4fe20000010020 */
[----:B------:R-:W-:Y:S01]  /*10bd0*/  IADD3 R28, R3, 0x11, RZ ;  /* 0x00000011031c7810 */ /* 0x000fe20007ffe0ff */
[----:B------:R-:W-:Y:S01]  /*10be0*/  FFMA.FTZ R34, R0, R29, R34 ;  /* 0x0000001d00227223 */ /* 0x000fe20000010022 */
[----:B------:R-:W-:Y:S01]  /*10bf0*/  FSEL R85, R37, -INF , !P1 ;  /* 0xff80000025557808 */ /* 0x000fe20004800000 */
[----:B------:R-:W-:Y:S01]  /*10c00*/  HMMA.16816.F32 R76, R12, R10, R76 ;  /* 0x0000000a0c4c723c */ /* 0x000fe2000000184c */
[----:B------:R-:W-:-:S02]  /*10c10*/  FSEL R49, R32, -INF , !P2 ;  /* 0xff80000020317808 */ /* 0x000fc40005000000 */
[C---:B------:R-:W-:Y:S01]  /*10c20*/  ISETP.GE.AND P2, PT, R9.reuse, R54, PT ;  /* 0x000000360900720c */ /* 0x040fe20003f46270 */
[CC--:B---3--:R-:W-:Y:S01]  /*10c30*/  FFMA.FTZ R33, R0.reuse, R8.reuse, R33 ;  /* 0x0000000800217223 */ /* 0x0c8fe20000010021 */
[----:B------:R-:W-:Y:S01]  /*10c40*/  ISETP.GE.AND P1, PT, R9, R53, PT ;  /* 0x000000350900720c */ /* 0x000fe20003f26270 */
[C---:B------:R-:W-:Y:S01]  /*10c50*/  FFMA.FTZ R35, R0.reuse, R8, R35 ;  /* 0x0000000800237223 */ /* 0x040fe20000010023 */
[----:B------:R-:W-:Y:S01]  /*10c60*/  IADD3 R29, R3, 0x18, RZ ;  /* 0x00000018031d7810 */ /* 0x000fe20007ffe0ff */
[----:B------:R-:W-:Y:S01]  /*10c70*/  HMMA.16816.F32 R72, R24, R88, R72 ;  /* 0x000000581848723c */ /* 0x000fe20000001848 */
[----:B----4-:R-:W2:Y:S01]  /*10c80*/  LDSM.16.M88.4 R8, [R148+0x8400] ;  /* 0x008400009408783b */ /* 0x010ea20000000200 */
[----:B-----5:R-:W-:-:S05]  /*10c90*/  FFMA.FTZ R82, R0, R7, R82 ;  /* 0x0000000700527223 */ /* 0x020fca0000010052 */
[----:B------:R-:W-:Y:S01]  /*10ca0*/  FSEL R88, R39, -INF , !P0 ;  /* 0xff80000027587808 */ /* 0x000fe20004000000 */
[C---:B------:R-:W-:Y:S01]  /*10cb0*/  HMMA.16816.F32 R60, R24.reuse, R86, R60 ;  /* 0x00000056183c723c */ /* 0x040fe2000000183c */
[-C--:B------:R-:W-:Y:S01]  /*10cc0*/  ISETP.GE.AND P0, PT, R6, R53.reuse, PT ;  /* 0x000000350600720c */ /* 0x080fe20003f06270 */
[----:B------:R-:W-:Y:S01]  /*10cd0*/  I2F R39, R40 ;  /* 0x0000002800277306 */ /* 0x000fe20000201400 */
[----:B------:R-:W-:Y:S02]  /*10ce0*/  FSEL R84, R82, -INF , !P1 ;  /* 0xff80000052547808 */ /* 0x000fe40004800000 */
[----:B------:R-:W-:Y:S02]  /*10cf0*/  ISETP.GE.AND P1, PT, R29, R53, PT ;  /* 0x000000351d00720c */ /* 0x000fe40003f26270 */
[----:B------:R-:W-:Y:S01]  /*10d00*/  FFMA.FTZ R87, R0, R7, R80 ;  /* 0x0000000700577223 */ /* 0x000fe20000010050 */
[----:B------:R-:W-:Y:S01]  /*10d10*/  FSEL R86, R34, -INF , !P3 ;  /* 0xff80000022567808 */ /* 0x000fe20005800000 */
[----:B------:R-:W-:Y:S01]  /*10d20*/  HMMA.16816.F32 R68, R24, R90, R68 ;  /* 0x0000005a1844723c */ /* 0x000fe20000001844 */
[----:B------:R-:W-:Y:S01]  /*10d30*/  FSEL R80, R35, -INF , !P0 ;  /* 0xff80000023507808 */ /* 0x000fe20004000000 */
[----:B------:R-:W3:Y:S01]  /*10d40*/  I2F R6, R28 ;  /* 0x0000001c00067306 */ /* 0x000ee20000201400 */
[----:B------:R-:W-:-:S02]  /*10d50*/  FSEL R87, R87, -INF , !P2 ;  /* 0xff80000057577808 */ /* 0x000fc40005000000 */
[CC--:B------:R-:W-:Y:S02]  /*10d60*/  ISETP.GE.AND P3, PT, R28.reuse, R54.reuse, PT ;  /* 0x000000361c00720c */ /* 0x0c0fe40003f66270 */
[----:B------:R-:W-:Y:S01]  /*10d70*/  ISETP.GE.AND P0, PT, R28, R53, PT ;  /* 0x000000351c00720c */ /* 0x000fe20003f06270 */
[----:B------:R-:W-:Y:S01]  /*10d80*/  HMMA.16816.F32 R20, R24, R30, R20 ;  /* 0x0000001e1814723c */ /* 0x000fe20000001814 */
[----:B------:R-:W-:Y:S01]  /*10d90*/  ISETP.GE.AND P2, PT, R29, R54, PT ;  /* 0x000000361d00720c */ /* 0x000fe20003f46270 */
[----:B------:R4:W5:Y:S01]  /*10da0*/  I2F R7, R29 ;  /* 0x0000001d00077306 */ /* 0x0009620000201400 */
[----:B------:R-:W-:Y:S02]  /*10db0*/  FSEL R89, R33, -INF , !P4 ;  /* 0xff80000021597808 */ /* 0x000fe40006000000 */
[C---:B------:R-:W-:Y:S02]  /*10dc0*/  IADD3 R33, R3.reuse, 0x19, RZ ;  /* 0x0000001903217810 */ /* 0x040fe40007ffe0ff */
[----:B------:R-:W-:Y:S01]  /*10dd0*/  IADD3 R34, R3, 0x20, RZ ;  /* 0x0000002003227810 */ /* 0x000fe20007ffe0ff */
[----:B------:R-:W-:Y:S02]  /*10de0*/  HMMA.16816.F32 R16, R128, R136, R16 ;  /* 0x000000888010723c */ /* 0x000fe40000001810 */
[----:B------:R-:W2:Y:S01]  /*10df0*/  I2F R32, R33 ;  /* 0x0000002100207306 */ /* 0x000ea20000201400 */
[----:B---3--:R-:W-:-:S02]  /*10e00*/  FFMA.FTZ R81, R0, R6, R81 ;  /* 0x0000000600517223 */ /* 0x008fc40000010051 */
[----:B------:R-:W-:-:S03]  /*10e10*/  FFMA.FTZ R83, R0, R6, R83 ;  /* 0x0000000600537223 */ /* 0x000fc60000010053 */
[C---:B-1----:R-:W-:Y:S01]  /*10e20*/  HMMA.16816.F32 R68, R12.reuse, R46, R68 ;  /* 0x0000002e0c44723c */ /* 0x042fe20000001844 */
[----:B------:R-:W-:Y:S01]  /*10e30*/  FSEL R81, R81, -INF , !P3 ;  /* 0xff80000051517808 */ /* 0x000fe20005800000 */
[----:B----4-:R-:W1:Y:S01]  /*10e40*/  LDSM.16.M88.4 R28, [R145+0x7c00] ;  /* 0x007c0000911c783b */ /* 0x010e620000000200 */
[CC--:B-----5:R-:W-:Y:S01]  /*10e50*/  FFMA.FTZ R37, R0.reuse, R7.reuse, R76 ;  /* 0x0000000700257223 */ /* 0x0e0fe2000001004c */
[----:B------:R-:W-:Y:S01]  /*10e60*/  ISETP.GE.AND P3, PT, R33, R54, PT ;  /* 0x000000362100720c */ /* 0x000fe20003f66270 */
[C---:B------:R-:W-:Y:S01]  /*10e70*/  FFMA.FTZ R6, R0.reuse, R7, R78 ;  /* 0x0000000700067223 */ /* 0x040fe2000001004e */
[----:B------:R-:W-:Y:S01]  /*10e80*/  FSEL R78, R83, -INF , !P0 ;  /* 0xff800000534e7808 */ /* 0x000fe20004000000 */
[----:B------:R3:W-:Y:S01]  /*10e90*/  I2F R7, R34 ;  /* 0x0000002200077306 */ /* 0x0007e20000201400 */
[----:B------:R-:W-:Y:S01]  /*10ea0*/  HMMA.16816.F32 R72, R12, R44, R72 ;  /* 0x0000002c0c48723c */ /* 0x000fe20000001848 */
[----:B------:R-:W-:Y:S01]  /*10eb0*/  ISETP.GE.AND P0, PT, R33, R53, PT ;  /* 0x000000352100720c */ /* 0x000fe20003f06270 */
[CC--:B--2---:R-:W-:Y:S01]  /*10ec0*/  FFMA.FTZ R77, R0.reuse, R32.reuse, R77 ;  /* 0x00000020004d7223 */ /* 0x0c4fe2000001004d */
[----:B------:R-:W-:Y:S01]  /*10ed0*/  FSEL R37, R37, -INF , !P2 ;  /* 0xff80000025257808 */ /* 0x000fe20005000000 */
[----:B------:R-:W-:Y:S01]  /*10ee0*/  FFMA.FTZ R76, R0, R32, R79 ;  /* 0x00000020004c7223 */ /* 0x000fe2000001004f */
[----:B------:R-:W-:Y:S01]  /*10ef0*/  FSEL R6, R6, -INF , !P1 ;  /* 0xff80000006067808 */ /* 0x000fe20004800000 */
[----:B------:R-:W-:Y:S01]  /*10f00*/  LDSM.16.M88.4 R44, [R145+0x8000] ;  /* 0x00800000912c783b */ /* 0x000fe20000000200 */
[----:B------:R-:W-:Y:S01]  /*10f10*/  FSEL R77, R77, -INF , !P3 ;  /* 0xff8000004d4d7808 */ /* 0x000fe20005800000 */
[----:B------:R-:W-:Y:S01]  /*10f20*/  HMMA.16816.F32 R16, R24, R8, R16 ;  /* 0x000000081810723c */ /* 0x000fe20000001810 */
[----:B------:R-:W2:Y:S01]  /*10f30*/  I2F R9, R42 ;  /* 0x0000002a00097306 */ /* 0x000ea20000201400 */
[----:B------:R-:W-:-:S02]  /*10f40*/  FSEL R76, R76, -INF , !P0 ;  /* 0xff8000004c4c7808 */ /* 0x000fc40004000000 */
[CC--:B------:R-:W-:Y:S02]  /*10f50*/  ISETP.GE.AND P3, PT, R40.reuse, R54.reuse, PT ;  /* 0x000000362800720c */ /* 0x0c0fe40003f66270 */
[-C--:B------:R-:W-:Y:S02]  /*10f60*/  ISETP.GE.AND P0, PT, R40, R53.reuse, PT ;  /* 0x000000352800720c */ /* 0x080fe40003f06270 */
[C---:B------:R-:W-:Y:S01]  /*10f70*/  HMMA.16816.F32 R112, R128.reuse, R138, R112 ;  /* 0x0000008a8070723c */ /* 0x040fe20000001870 */
[----:B------:R-:W-:Y:S02]  /*10f80*/  IADD3 R40, R3, 0x29, RZ ;  /* 0x0000002903287810 */ /* 0x000fe40007ffe0ff */
[C---:B------:R-:W-:Y:S02]  /*10f90*/  ISETP.GE.AND P2, PT, R34.reuse, R54, PT ;  /* 0x000000362200720c */ /* 0x040fe40003f46270 */
[----:B------:R-:W-:Y:S01]  /*10fa0*/  ISETP.GE.AND P1, PT, R34, R53, PT ;  /* 0x000000352200720c */ /* 0x000fe20003f26270 */
[----:B------:R-:W4:Y:S01]  /*10fb0*/  I2F R8, R40 ;  /* 0x0000002800087306 */ /* 0x000f220000201400 */
[----:B---3--:R-:W3:Y:S01]  /*10fc0*/  LDSM.16.M88.4 R32, [R148+0x8800] ;  /* 0x008800009420783b */ /* 0x008ee20000000200 */
[C---:B------:R-:W-:Y:S01]  /*10fd0*/  FFMA.FTZ R73, R0.reuse, R39, R73 ;  /* 0x0000002700497223 */ /* 0x040fe20000010049 */
[----:B------:R-:W-:Y:S01]  /*10fe0*/  HMMA.16816.F32 R108, R128, R124, R108 ;  /* 0x0000007c806c723c */ /* 0x000fe2000000186c */
[----:B--2---:R-:W-:-:S02]  /*10ff0*/  FFMA.FTZ R68, R0, R9, R68 ;  /* 0x0000000900447223 */ /* 0x004fc40000010044 */
[C---:B------:R-:W-:Y:S01]  /*11000*/  FFMA.FTZ R70, R0.reuse, R9, R70 ;  /* 0x0000000900467223 */ /* 0x040fe20000010046 */
[----:B------:R-:W-:Y:S01]  /*11010*/  FSEL R173, R73, -INF , !P3 ;  /* 0xff80000049ad7808 */ /* 0x000fe20005800000 */
[----:B------:R-:W-:Y:S01]  /*11020*/  FFMA.FTZ R75, R0, R39, R75 ;  /* 0x00000027004b7223 */ /* 0x000fe2000001004b */
[----:B------:R-:W-:Y:S01]  /*11030*/  ISETP.GE.AND P3, PT, R40, R54, PT ;  /* 0x000000362800720c */ /* 0x000fe20003f66270 */
[CC--:B------:R-:W-:Y:S01]  /*11040*/  FFMA.FTZ R72, R0.reuse, R7.reuse, R72 ;  /* 0x0000000700487223 */ /* 0x0c0fe20000010048 */
[----:B------:R-:W-:Y:S01]  /*11050*/  HMMA.16816.F32 R100, R128, R120, R100 ;  /* 0x000000788064723c */ /* 0x000fe20000001864 */
[----:B------:R-:W-:Y:S01]  /*11060*/  FFMA.FTZ R74, R0, R7, R74 ;  /* 0x00000007004a7223 */ /* 0x000fe2000001004a */
[----:B------:R-:W-:Y:S02]  /*11070*/  FSEL R180, R75, -INF , !P0 ;  /* 0xff8000004bb47808 */ /* 0x000fe40004000000 */
[----:B------:R-:W-:Y:S01]  /*11080*/  ISETP.GE.AND P0, PT, R40, R53, PT ;  /* 0x000000352800720c */ /* 0x000fe20003f06270 */
[-C--:B----4-:R-:W-:Y:S01]  /*11090*/  FFMA.FTZ R69, R0, R8.reuse, R69 ;  /* 0x0000000800457223 */ /* 0x090fe20000010045 */
[----:B------:R-:W-:Y:S01]  /*110a0*/  FSEL R7, R72, -INF , !P2 ;  /* 0xff80000048077808 */ /* 0x000fe20005000000 */
[----:B------:R-:W-:Y:S01]  /*110b0*/  FFMA.FTZ R71, R0, R8, R71 ;  /* 0x0000000800477223 */ /* 0x000fe20000010047 */
[----:B-1----:R-:W-:Y:S01]  /*110c0*/  HMMA.16816.F32 R64, R12, R28, R64 ;  /* 0x0000001c0c40723c */ /* 0x002fe20000001840 */
[----:B------:R-:W-:-:S02]  /*110d0*/  FSEL R120, R74, -INF , !P1 ;  /* 0xff8000004a787808 */ /* 0x000fc40004800000 */
[----:B------:R-:W-:Y:S02]  /*110e0*/  FSEL R179, R69, -INF , !P3 ;  /* 0xff80000045b37808 */ /* 0x000fe40005800000 */
[----:B------:R-:W-:Y:S02]  /*110f0*/  FSEL R182, R71, -INF , !P0 ;  /* 0xff80000047b67808 */ /* 0x000fe40004000000 */
[----:B------:R-:W-:Y:S01]  /*11100*/  IADD3 R28, R3, 0x30, RZ ;  /* 0x00000030031c7810 */ /* 0x000fe20007ffe0ff */
[----:B------:R-:W-:Y:S01]  /*11110*/  HMMA.16816.F32 R112, R24, R10, R112 ;  /* 0x0000000a1870723c */ /* 0x000fe20000001870 */
[C---:B------:R-:W-:Y:S02]  /*11120*/  ISETP.GE.AND P2, PT, R42.reuse, R54, PT ;  /* 0x000000362a00720c */ /* 0x040fe40003f46270 */
[----:B------:R-:W1:Y:S01]  /*11130*/  I2F R9, R28 ;  /* 0x0000001c00097306 */ /* 0x000e620000201400 */
[----:B------:R-:W-:Y:S02]  /*11140*/  ISETP.GE.AND P1, PT, R42, R53, PT ;  /* 0x000000352a00720c */ /* 0x000fe40003f26270 */
[----:B------:R-:W-:-:S02]  /*11150*/  FSEL R177, R68, -INF , !P2 ;  /* 0xff80000044b17808 */ /* 0x000fc40005000000 */
[C---:B------:R-:W-:Y:S01]  /*11160*/  IADD3 R10, R3.reuse, 0x31, RZ ;  /* 0x00000031030a7810 */ /* 0x040fe20007ffe0ff */
[----:B------:R-:W-:Y:S01]  /*11170*/  HMMA.16816.F32 R60, R12, R30, R60 ;  /* 0x0000001e0c3c723c */ /* 0x000fe2000000183c */
[----:B------:R-:W-:Y:S02]  /*11180*/  FSEL R184, R70, -INF , !P1 ;  /* 0xff80000046b87808 */ /* 0x000fe40004800000 */
[----:B------:R2:W4:Y:S01]  /*11190*/  I2F R39, R10 ;  /* 0x0000000a00277306 */ /* 0x0005220000201400 */
[CC--:B------:R-:W-:Y:S02]  /*111a0*/  ISETP.GE.AND P3, PT, R10.reuse, R54.reuse, PT ;  /* 0x000000360a00720c */ /* 0x0c0fe40003f66270 */
[----:B------:R-:W-:Y:S02]  /*111b0*/  ISETP.GE.AND P0, PT, R10, R53, PT ;  /* 0x000000350a00720c */ /* 0x000fe40003f06270 */
[----:B------:R-:W-:Y:S01]  /*111c0*/  ISETP.GE.AND P2, PT, R28, R54, PT ;  /* 0x000000361c00720c */ /* 0x000fe20003f46270 */
[----:B------:R-:W-:Y:S01]  /*111d0*/  HMMA.16816.F32 R104, R128, R126, R104 ;  /* 0x0000007e8068723c */ /* 0x000fe20000001868 */
[----:B-1----:R-:W-:Y:S01]  /*111e0*/  FFMA.FTZ R64, R0, R9, R64 ;  /* 0x0000000900407223 */ /* 0x002fe20000010040 */
[----:B------:R-:W-:Y:S01]  /*111f0*/  ISETP.GE.AND P1, PT, R28, R53, PT ;  /* 0x000000351c00720c */ /* 0x000fe20003f26270 */
[----:B------:R-:W-:Y:S01]  /*11200*/  FFMA.FTZ R66, R0, R9, R66 ;  /* 0x0000000900427223 */ /* 0x000fe20000010042 */
[----:B------:R-:W1:Y:S01]  /*11210*/  LDSM.16.M88.4 R28, [R148+0x8c00] ;  /* 0x008c0000941c783b */ /* 0x000e620000000200 */
[----:B------:R-:W-:-:S02]  /*11220*/  IADD3 R40, R3, 0x38, RZ ;  /* 0x0000003803287810 */ /* 0x000fc40007ffe0ff */
[----:B------:R-:W-:Y:S01]  /*11230*/  FSEL R141, R64, -INF , !P2 ;  /* 0xff800000408d7808 */ /* 0x000fe20005000000 */
[----:B---3--:R-:W-:Y:S01]  /*11240*/  HMMA.16816.F32 R108, R24, R32, R108 ;  /* 0x00000020186c723c */ /* 0x008fe2000000186c */
[----:B------:R-:W-:Y:S01]  /*11250*/  FSEL R66, R66, -INF , !P1 ;  /* 0xff80000042427808 */ /* 0x000fe20004800000 */
[----:B--2---:R-:W2:Y:S01]  /*11260*/  LDSM.16.M88.4 R8, [R145+0x8400] ;  /* 0x008400009108783b */ /* 0x004ea20000000200 */
[----:B------:R-:W3:Y:S01]  /*11270*/  I2F R43, R40 ;  /* 0x00000028002b7306 */ /* 0x000ee20000201400 */
[----:B------:R-:W-:Y:S01]  /*11280*/  ISETP.GE.AND P2, PT, R40, R54, PT ;  /* 0x000000362800720c */ /* 0x000fe20003f46270 */
[----:B----4-:R-:W-:Y:S01]  /*11290*/  FFMA.FTZ R65, R0, R39, R65 ;  /* 0x0000002700417223 */ /* 0x010fe20000010041 */
[----:B------:R-:W-:Y:S01]  /*112a0*/  ISETP.GE.AND P1, PT, R40, R53, PT ;  /* 0x000000352800720c */ /* 0x000fe20003f26270 */
[----:B------:R-:W-:Y:S01]  /*112b0*/  FFMA.FTZ R67, R0, R39, R67 ;  /* 0x0000002700437223 */ /* 0x000fe20000010043 */
[----:B------:R-:W-:Y:S01]  /*112c0*/  IADD3 R33, R3, 0x39, RZ ;  /* 0x0000003903217810 */ /* 0x000fe20007ffe0ff */
[----:B------:R-:W-:Y:S01]  /*112d0*/  HMMA.16816.F32 R56, R12, R44, R56 ;  /* 0x0000002c0c38723c */ /* 0x000fe20000001838 */
[----:B------:R-:W-:-:S02]  /*112e0*/  FSEL R65, R65, -INF , !P3 ;  /* 0xff80000041417808 */ /* 0x000fc40005800000 */
[----:B------:R-:W4:Y:S01]  /*112f0*/  I2F R32, R33 ;  /* 0x0000002100207306 */ /* 0x000f220000201400 */
[----:B------:R-:W-:Y:S02]  /*11300*/  FSEL R142, R67, -INF , !P0 ;  /* 0xff800000438e7808 */ /* 0x000fe40004000000 */
[C---:B------:R-:W-:Y:S02]  /*11310*/  ISETP.GE.AND P3, PT, R33.reuse, R54, PT ;  /* 0x000000362100720c */ /* 0x040fe40003f66270 */
[----:B------:R-:W-:Y:S01]  /*11320*/  HMMA.16816.F32 R96, R128, R122, R96 ;  /* 0x0000007a8060723c */ /* 0x000fe20000001860 */
[----:B------:R-:W-:Y:S01]  /*11330*/  ISETP.GE.AND P0, PT, R33, R53, PT ;  /* 0x000000352100720c */ /* 0x000fe20003f06270 */
[CC--:B---3--:R-:W-:Y:S01]  /*11340*/  FFMA.FTZ R60, R0.reuse, R43.reuse, R60 ;  /* 0x0000002b003c7223 */ /* 0x0c8fe2000001003c */
[----:B------:R-:W-:Y:S01]  /*11350*/  IADD3 R40, R3, 0x40, RZ ;  /* 0x0000004003287810 */ /* 0x000fe20007ffe0ff */
[----:B------:R-:W-:-:S03]  /*11360*/  FFMA.FTZ R62, R0, R43, R62 ;  /* 0x0000002b003e7223 */ /* 0x000fc6000001003e */
[----:B------:R-:W3:Y:S01]  /*11370*/  I2F R39, R40 ;  /* 0x0000002800277306 */ /* 0x000ee20000201400 */
[----:B------:R-:W-:Y:S01]  /*11380*/  HMMA.16816.F32 R104, R24, R34, R104 ;  /* 0x000000221868723c */ /* 0x000fe20000001868 */
[----:B------:R-:W-:Y:S01]  /*11390*/  FSEL R163, R60, -INF , !P2 ;  /* 0xff8000003ca37808 */ /* 0x000fe20005000000 */
[-C--:B----4-:R-:W-:Y:S01]  /*113a0*/  FFMA.FTZ R61, R0, R32.reuse, R61 ;  /* 0x00000020003d7223 */ /* 0x090fe2000001003d */
[----:B------:R-:W-:Y:S01]  /*113b0*/  FSEL R62, R62, -INF , !P1 ;  /* 0xff8000003e3e7808 */ /* 0x000fe20004800000 */
[----:B------:R-:W-:Y:S01]  /*113c0*/  FFMA.FTZ R63, R0, R32, R63 ;  /* 0x00000020003f7223 */ /* 0x000fe2000001003f */
[----:B------:R-:W-:-:S03]  /*113d0*/  ISETP.GE.AND P2, PT, R40, R54, PT ;  /* 0x000000362800720c */ /* 0x000fc60003f46270 */
[----:B------:R-:W-:Y:S01]  /*113e0*/  HMMA.16816.F32 R44, R12, R46, R20 ;  /* 0x0000002e0c2c723c */ /* 0x000fe20000001814 */
[----:B------:R-:W-:Y:S01]  /*113f0*/  IADD3 R34, R3, 0x41, RZ ;  /* 0x0000004103227810 */ /* 0x000fe20007ffe0ff */
[----:B------:R-:W4:Y:S01]  /*11400*/  LDSM.16.M88.4 R20, [R145+0x8800] ;  /* 0x008800009114783b */ /* 0x000f220000000200 */
[----:B------:R-:W-:Y:S02]  /*11410*/  FSEL R61, R61, -INF , !P3 ;  /* 0xff8000003d3d7808 */ /* 0x000fe40005800000 */
[----:B------:R-:W-:Y:S01]  /*11420*/  FSEL R162, R63, -INF , !P0 ;  /* 0xff8000003fa27808 */ /* 0x000fe20004000000 */
[----:B------:R5:W5:Y:S01]  /*11430*/  I2F R33, R34 ;  /* 0x0000002200217306 */ /* 0x000b620000201400 */
[C---:B------:R-:W-:Y:S01]  /*11440*/  ISETP.GE.AND P3, PT, R34.reuse, R54, PT ;  /* 0x000000362200720c */ /* 0x040fe20003f66270 */
[----:B-1----:R-:W-:Y:S01]  /*11450*/  HMMA.16816.F32 R100, R24, R28, R100 ;  /* 0x0000001c1864723c */ /* 0x002fe20000001864 */
[----:B------:R-:W-:Y:S01]  /*11460*/  ISETP.GE.AND P0, PT, R34, R53, PT ;  /* 0x000000352200720c */ /* 0x000fe20003f06270 */
[----:B---3--:R-:W-:Y:S01]  /*11470*/  FFMA.FTZ R56, R0, R39, R56 ;  /* 0x0000002700387223 */ /* 0x008fe20000010038 */
[----:B------:R-:W-:Y:S01]  /*11480*/  ISETP.GE.AND P1, PT, R40, R53, PT ;  /* 0x000000352800720c */ /* 0x000fe20003f26270 */
[----:B------:R-:W-:Y:S01]  /*11490*/  FFMA.FTZ R58, R0, R39, R58 ;  /* 0x00000027003a7223 */ /* 0x000fe2000001003a */
[----:B------:R-:W-:-:S02]  /*114a0*/  IADD3 R39, R3, 0x49, RZ ;  /* 0x0000004903277810 */ /* 0x000fc40007ffe0ff */
[C---:B------:R-:W-:Y:S01]  /*114b0*/  IADD3 R40, R3.reuse, 0x48, RZ ;  /* 0x0000004803287810 */ /* 0x040fe20007ffe0ff */
[C---:B--2---:R-:W-:Y:S01]  /*114c0*/  HMMA.16816.F32 R16, R12.reuse, R8, R16 ;  /* 0x000000080c10723c */ /* 0x044fe20000001810 */
[----:B------:R-:W1:Y:S01]  /*114d0*/  I2F R28, R39 ;  /* 0x00000027001c7306 */ /* 0x000e620000201400 */
[C---:B------:R-:W-:Y:S02]  /*114e0*/  IADD3 R32, R3.reuse, 0x51, RZ ;  /* 0x0000005103207810 */ /* 0x040fe40007ffe0ff */
[----:B------:R-:W-:Y:S02]  /*114f0*/  FSEL R135, R56, -INF , !P2 ;  /* 0xff80000038877808 */ /* 0x000fe40005000000 */
[----:B-----5:R-:W-:Y:S01]  /*11500*/  IADD3 R34, R3, 0x50, RZ ;  /* 0x0000005003227810 */ /* 0x020fe20007ffe0ff */
[CC--:B------:R-:W-:Y:S01]  /*11510*/  FFMA.FTZ R57, R0.reuse, R33.reuse, R57 ;  /* 0x0000002100397223 */ /* 0x0c0fe20000010039 */
[----:B------:R-:W-:Y:S01]  /*11520*/  HMMA.16816.F32 R112, R12, R10, R112 ;  /* 0x0000000a0c70723c */ /* 0x000fe20000001870 */
[----:B------:R-:W2:Y:S01]  /*11530*/  LDSM.16.M88.4 R8, [R145+0x8c00] ;  /* 0x008c00009108783b */ /* 0x000ea20000000200 */
[----:B------:R-:W3:Y:S01]  /*11540*/  I2F R29, R34 ;  /* 0x00000022001d7306 */ /* 0x000ee20000201400 */
[----:B------:R-:W-:Y:S01]  /*11550*/  FFMA.FTZ R59, R0, R33, R59 ;  /* 0x00000021003b7223 */ /* 0x000fe2000001003b */
[----:B------:R-:W-:Y:S01]  /*11560*/  FSEL R137, R57, -INF , !P3 ;  /* 0xff80000039897808 */ /* 0x000fe20005800000 */
[----:B------:R-:W-:-:S04]  /*11570*/  DEPBAR.LE SB0, 0x0 ;  /* 0x000080000000791a */ /* 0x000fc80000000000 */
[----:B------:R-:W-:Y:S01]  /*11580*/  HMMA.16816.F32 R96, R24, R30, R96 ;  /* 0x0000001e1860723c */ /* 0x000fe20000001860 */
[----:B------:R-:W5:Y:S01]  /*11590*/  I2F R35, R40 ;  /* 0x0000002800237306 */ /* 0x000f620000201400 */
[----:B------:R-:W-:Y:S01]  /*115a0*/  FSEL R176, R59, -INF , !P0 ;  /* 0xff8000003bb07808 */ /* 0x000fe20004000000 */
[C---:B-1----:R-:W-:Y:S01]  /*115b0*/  FFMA.FTZ R45, R0.reuse, R28, R45 ;  /* 0x0000001c002d7223 */ /* 0x042fe2000001002d */
[C---:B------:R-:W-:Y:S01]  /*115c0*/  ISETP.GE.AND P3, PT, R39.reuse, R54, PT ;  /* 0x000000362700720c */ /* 0x040fe20003f66270 */
[C---:B------:R-:W-:Y:S01]  /*115d0*/  FFMA.FTZ R47, R0.reuse, R28, R47 ;  /* 0x0000001c002f7223 */ /* 0x040fe2000001002f */
[----:B------:R-:W-:Y:S02]  /*115e0*/  ISETP.GE.AND P0, PT, R39, R53, PT ;  /* 0x000000352700720c */ /* 0x000fe40003f06270 */
[C---:B------:R-:W-:Y:S01]  /*115f0*/  IADD3 R26, R3.reuse, 0x59, RZ ;  /* 0x00000059031a7810 */ /* 0x040fe20007ffe0ff */
[----:B------:R-:W1:Y:S01]  /*11600*/  I2F R25, R32 ;  /* 0x0000002000197306 */ /* 0x000e620000201400 */
[CC--:B---3--:R-:W-:Y:S01]  /*11610*/  FFMA.FTZ R130, R0.reuse, R29.reuse, R18 ;  /* 0x0000001d00827223 */ /* 0x0c8fe20000010012 */
[----:B------:R-:W-:Y:S01]  /*11620*/  IADD3 R24, R3, 0x58, RZ ;  /* 0x0000005803187810 */ /* 0x000fe20007ffe0ff */
[----:B------:R-:W-:Y:S01]  /*11630*/  FFMA.FTZ R16, R0, R29, R16 ;  /* 0x0000001d00107223 */ /* 0x000fe20000010010 */
[----:B------:R-:W-:Y:S01]  /*11640*/  ISETP.GE.AND P2, PT, R40, R54, PT ;  /* 0x000000362800720c */ /* 0x000fe20003f46270 */
[----:B----4-:R-:W-:Y:S01]  /*11650*/  HMMA.16816.F32 R108, R12, R20, R108 ;  /* 0x000000140c6c723c */ /* 0x010fe2000000186c */
[----:B------:R-:W-:-:S02]  /*11660*/  FSEL R140, R58, -INF , !P1 ;  /* 0xff8000003a8c7808 */ /* 0x000fc40004800000 */
[----:B------:R-:W3:Y:S01]  /*11670*/  I2F R18, R26 ;  /* 0x0000001a00127306 */ /* 0x000ee20000201400 */
[----:B-----5:R-:W-:Y:S01]  /*11680*/  FFMA.FTZ R44, R0, R35, R44 ;  /* 0x00000023002c7223 */ /* 0x020fe2000001002c */
[----:B------:R-:W-:Y:S01]  /*11690*/  ISETP.GE.AND P1, PT, R40, R53, PT ;  /* 0x000000352800720c */ /* 0x000fe20003f26270 */
[C---:B------:R-:W-:Y:S01]  /*116a0*/  FFMA.FTZ R46, R0.reuse, R35, R46 ;  /* 0x00000023002e7223 */ /* 0x040fe2000001002e */
[----:B------:R-:W-:Y:S01]  /*116b0*/  FSEL R143, R45, -INF , !P3 ;  /* 0xff8000002d8f7808 */ /* 0x000fe20005800000 */
[----:B------:R-:W-:Y:S01]  /*116c0*/  HMMA.16816.F32 R104, R12, R22, R104 ;  /* 0x000000160c68723c */ /* 0x000fe20000001868 */
[----:B------:R-:W-:Y:S02]  /*116d0*/  FSEL R172, R47, -INF , !P0 ;  /* 0xff8000002fac7808 */ /* 0x000fe40004000000 */
[----:B------:R-:W4:Y:S01]  /*116e0*/  I2F R27, R24 ;  /* 0x00000018001b7306 */ /* 0x000f220000201400 */
[-C--:B-1----:R-:W-:Y:S01]  /*116f0*/  FFMA.FTZ R125, R0, R25.reuse, R17 ;  /* 0x00000019007d7223 */ /* 0x082fe20000010011 */
[----:B------:R-:W-:Y:S01]  /*11700*/  FSEL R139, R44, -INF , !P2 ;  /* 0xff8000002c8b7808 */ /* 0x000fe20005000000 */
[----:B------:R-:W-:Y:S01]  /*11710*/  FFMA.FTZ R128, R0, R25, R19 ;  /* 0x0000001900807223 */ /* 0x000fe20000010013 */
[----:B------:R-:W-:-:S02]  /*11720*/  ISETP.GE.AND P3, PT, R32, R54, PT ;  /* 0x000000362000720c */ /* 0x000fc40003f66270 */
[-C--:B------:R-:W-:Y:S01]  /*11730*/  ISETP.GE.AND P0, PT, R32, R53.reuse, PT ;  /* 0x000000352000720c */ /* 0x080fe20003f06270 */
[C---:B--2---:R-:W-:Y:S01]  /*11740*/  HMMA.16816.F32 R100, R12.reuse, R8, R100 ;  /* 0x000000080c64723c */ /* 0x044fe20000001864 */
[----:B------:R-:W-:Y:S01]  /*11750*/  ISETP.GE.AND P2, PT, R34, R54, PT ;  /* 0x000000362200720c */ /* 0x000fe20003f46270 */
[-C--:B---3--:R-:W-:Y:S01]  /*11760*/  FFMA.FTZ R113, R0, R18.reuse, R113 ;  /* 0x0000001200717223 */ /* 0x088fe20000010071 */
[----:B------:R-:W-:Y:S01]  /*11770*/  FSEL R178, R46, -INF , !P1 ;  /* 0xff8000002eb27808 */ /* 0x000fe20004800000 */
[----:B------:R-:W-:Y:S01]  /*11780*/  FFMA.FTZ R115, R0, R18, R115 ;  /* 0x0000001200737223 */ /* 0x000fe20000010073 */
[----:B------:R-:W-:Y:S02]  /*11790*/  ISETP.GE.AND P1, PT, R34, R53, PT ;  /* 0x000000352200720c */ /* 0x000fe40003f26270 */
[----:B------:R-:W-:Y:S01]  /*117a0*/  FSEL R125, R125, -INF , !P3 ;  /* 0xff8000007d7d7808 */ /* 0x000fe20005800000 */
[----:B------:R-:W-:Y:S01]  /*117b0*/  HMMA.16816.F32 R96, R12, R10, R96 ;  /* 0x0000000a0c60723c */ /* 0x000fe20000001860 */
[----:B------:R-:W-:Y:S01]  /*117c0*/  FSEL R128, R128, -INF , !P0 ;  /* 0xff80000080807808 */ /* 0x000fe20004000000 */
[-C--:B----4-:R-:W-:Y:S01]  /*117d0*/  FFMA.FTZ R112, R0, R27.reuse, R112 ;  /* 0x0000001b00707223 */ /* 0x090fe20000010070 */
[----:B------:R-:W-:Y:S01]  /*117e0*/  FSEL R127, R16, -INF , !P2 ;  /* 0xff800000107f7808 */ /* 0x000fe20005000000 */
[----:B------:R-:W-:Y:S01]  /*117f0*/  FFMA.FTZ R114, R0, R27, R114 ;  /* 0x0000001b00727223 */ /* 0x000fe20000010072 */
[----:B------:R-:W-:-:S02]  /*11800*/  ISETP.GE.AND P3, PT, R26, R54, PT ;  /* 0x000000361a00720c */ /* 0x000fc40003f66270 */
[-C--:B------:R-:W-:Y:S02]  /*11810*/  ISETP.GE.AND P0, PT, R26, R53.reuse, PT ;  /* 0x000000351a00720c */ /* 0x080fe40003f06270 */
[C---:B------:R-:W-:Y:S02]  /*11820*/  IADD3 R19, R3.reuse, 0x60, RZ ;  /* 0x0000006003137810 */ /* 0x040fe40007ffe0ff */
[----:B------:R-:W-:Y:S02]  /*11830*/  IADD3 R16, R3, 0x61, RZ ;  /* 0x0000006103107810 */ /* 0x000fe40007ffe0ff */
[----:B------:R-:W-:Y:S01]  /*11840*/  FSEL R130, R130, -INF , !P1 ;  /* 0xff80000082827808 */ /* 0x000fe20004800000 */
[----:B------:R-:W1:Y:S01]  /*11850*/  I2F R17, R19 ;  /* 0x0000001300117306 */ /* 0x000e620000201400 */
[C---:B------:R-:W-:Y:S02]  /*11860*/  ISETP.GE.AND P2, PT, R24.reuse, R54, PT ;  /* 0x000000361800720c */ /* 0x040fe40003f46270 */
[----:B------:R-:W-:-:S02]  /*11870*/  ISETP.GE.AND P1, PT, R24, R53, PT ;  /* 0x000000351800720c */ /* 0x000fc40003f26270 */
[----:B------:R-:W-:Y:S02]  /*11880*/  FSEL R121, R113, -INF , !P3 ;  /* 0xff80000071797808 */ /* 0x000fe40005800000 */
[----:B------:R-:W-:Y:S01]  /*11890*/  FSEL R122, R115, -INF , !P0 ;  /* 0xff800000737a7808 */ /* 0x000fe20004000000 */
[----:B------:R2:W3:Y:S01]  /*118a0*/  I2F R20, R16 ;  /* 0x0000001000147306 */ /* 0x0004e20000201400 */
[CC--:B------:R-:W-:Y:S02]  /*118b0*/  ISETP.GE.AND P3, PT, R16.reuse, R54.reuse, PT ;  /* 0x000000361000720c */ /* 0x0c0fe40003f66270 */
[----:B------:R-:W-:Y:S02]  /*118c0*/  ISETP.GE.AND P0, PT, R16, R53, PT ;  /* 0x000000351000720c */ /* 0x000fe40003f06270 */
[----:B------:R-:W-:Y:S02]  /*118d0*/  IADD3 R18, R3, 0x68, RZ ;  /* 0x0000006803127810 */ /* 0x000fe40007ffe0ff */
[----:B------:R-:W-:Y:S01]  /*118e0*/  FSEL R123, R112, -INF , !P2 ;  /* 0xff800000707b7808 */ /* 0x000fe20005000000 */
[-C--:B-1----:R-:W-:Y:S01]  /*118f0*/  FFMA.FTZ R27, R0, R17.reuse, R108 ;  /* 0x00000011001b7223 */ /* 0x082fe2000001006c */
[----:B------:R-:W-:Y:S01]  /*11900*/  FSEL R126, R114, -INF , !P1 ;  /* 0xff800000727e7808 */ /* 0x000fe20004800000 */
[----:B------:R-:W-:Y:S01]  /*11910*/  FFMA.FTZ R56, R0, R17, R110 ;  /* 0x0000001100387223 */ /* 0x000fe2000001006e */
[----:B------:R-:W-:-:S02]  /*11920*/  ISETP.GE.AND P2, PT, R19, R54, PT ;  /* 0x000000361300720c */ /* 0x000fc40003f46270 */
[-C--:B------:R-:W-:Y:S02]  /*11930*/  ISETP.GE.AND P1, PT, R19, R53.reuse, PT ;  /* 0x000000351300720c */ /* 0x080fe40003f26270 */
[----:B------:R-:W1:Y:S01]  /*11940*/  I2F R19, R18 ;  /* 0x0000001200137306 */ /* 0x000e620000201400 */
[C---:B--2---:R-:W-:Y:S01]  /*11950*/  IADD3 R16, R3.reuse, 0x69, RZ ;  /* 0x0000006903107810 */ /* 0x044fe20007ffe0ff */
[CC--:B---3--:R-:W-:Y:S01]  /*11960*/  FFMA.FTZ R25, R0.reuse, R20.reuse, R109 ;  /* 0x0000001400197223 */ /* 0x0c8fe2000001006d */
[C---:B------:R-:W-:Y:S01]  /*11970*/  IADD3 R17, R3.reuse, 0x70, RZ ;  /* 0x0000007003117810 */ /* 0x040fe20007ffe0ff */
[----:B------:R-:W-:Y:S01]  /*11980*/  FFMA.FTZ R26, R0, R20, R111 ;  /* 0x00000014001a7223 */ /* 0x000fe2000001006f */
[----:B------:R-:W-:Y:S02]  /*11990*/  IADD3 R9, R3, 0x71, RZ ;  /* 0x0000007103097810 */ /* 0x000fe40007ffe0ff */
[----:B------:R-:W-:Y:S01]  /*119a0*/  FSEL R56, R56, -INF , !P1 ;  /* 0xff80000038387808 */ /* 0x000fe20004800000 */
[----:B------:R-:W2:Y:S01]  /*119b0*/  I2F R8, R16 ;  /* 0x0000001000087306 */ /* 0x000ea20000201400 */
[----:B------:R-:W-:-:S02]  /*119c0*/  ISETP.GE.AND P1, PT, R18, R53, PT ;  /* 0x000000351200720c */ /* 0x000fc40003f26270 */
[----:B------:R-:W-:Y:S02]  /*119d0*/  ISETP.GE.AND P4, PT, R16, R54, PT ;  /* 0x000000361000720c */ /* 0x000fe40003f86270 */
[----:B------:R-:W-:Y:S02]  /*119e0*/  IADD3 R10, R3, 0x78, RZ ;  /* 0x00000078030a7810 */ /* 0x000fe40007ffe0ff */
[----:B------:R-:W-:Y:S01]  /*119f0*/  FSEL R25, R25, -INF , !P3 ;  /* 0xff80000019197808 */ /* 0x000fe20005800000 */
[----:B------:R-:W3:Y:S01]  /*11a00*/  I2F R21, R17 ;  /* 0x0000001100157306 */ /* 0x000ee20000201400 */
[-C--:B-1----:R-:W-:Y:S01]  /*11a10*/  FFMA.FTZ R24, R0, R19.reuse, R106 ;  /* 0x0000001300187223 */ /* 0x082fe2000001006a */
[----:B------:R-:W-:Y:S01]  /*11a20*/  FSEL R26, R26, -INF , !P0 ;  /* 0xff8000001a1a7808 */ /* 0x000fe20004000000 */
[----:B------:R-:W-:Y:S01]  /*11a30*/  FFMA.FTZ R55, R0, R19, R104 ;  /* 0x0000001300377223 */ /* 0x000fe20000010068 */
[-C--:B------:R-:W-:Y:S02]  /*11a40*/  ISETP.GE.AND P0, PT, R16, R53.reuse, PT ;  /* 0x000000351000720c */ /* 0x080fe40003f06270 */
[----:B------:R-:W-:Y:S01]  /*11a50*/  FSEL R24, R24, -INF , !P1 ;  /* 0xff80000018187808 */ /* 0x000fe20004800000 */
[CC--:B--2---:R-:W-:Y:S01]  /*11a60*/  FFMA.FTZ R51, R0.reuse, R8.reuse, R105 ;  /* 0x0000000800337223 */ /* 0x0c4fe20000010069 */
[----:B------:R-:W1:Y:S01]  /*11a70*/  I2F R11, R9 ;  /* 0x00000009000b7306 */ /* 0x000e620000201400 */
[----:B------:R-:W-:Y:S01]  /*11a80*/  ISETP.GE.AND P1, PT, R9, R53, PT ;  /* 0x000000350900720c */ /* 0x000fe20003f26270 */
[----:B------:R-:W-:Y:S01]  /*11a90*/  FFMA.FTZ R44, R0, R8, R107 ;  /* 0x00000008002c7223 */ /* 0x000fe2000001006b */
[----:B------:R-:W-:-:S02]  /*11aa0*/  ISETP.GE.AND P3, PT, R17, R54, PT ;  /* 0x000000361100720c */ /* 0x000fc40003f66270 */
[----:B------:R-:W-:Y:S02]  /*11ab0*/  FSEL R51, R51, -INF , !P4 ;  /* 0xff80000033337808 */ /* 0x000fe40006000000 */
[----:B------:R-:W-:Y:S01]  /*11ac0*/  ISETP.GE.AND P4, PT, R9, R54, PT ;  /* 0x000000360900720c */ /* 0x000fe20003f86270 */
[CC--:B---3--:R-:W-:Y:S01]  /*11ad0*/  FFMA.FTZ R43, R0.reuse, R21.reuse, R100 ;  /* 0x00000015002b7223 */ /* 0x0c8fe20000010064 */
[----:B------:R-:W2:Y:S01]  /*11ae0*/  I2F R9, R3 ;  /* 0x0000000300097306 */ /* 0x000ea20000201400 */
[----:B------:R-:W-:Y:S01]  /*11af0*/  IADD3 R8, R3, 0x79, RZ ;  /* 0x0000007903087810 */ /* 0x000fe20007ffe0ff */
[----:B------:R-:W-:Y:S01]  /*11b00*/  FFMA.FTZ R42, R0, R21, R102 ;  /* 0x00000015002a7223 */ /* 0x000fe20000010066 */
[----:B------:R-:W-:Y:S02]  /*11b10*/  FSEL R44, R44, -INF , !P0 ;  /* 0xff8000002c2c7808 */ /* 0x000fe40004000000 */
[----:B------:R-:W-:Y:S01]  /*11b20*/  FSEL R43, R43, -INF , !P3 ;  /* 0xff8000002b2b7808 */ /* 0x000fe20005800000 */
[----:B-1----:R-:W-:-:S02]  /*11b30*/  FFMA.FTZ R39, R0, R11, R101 ;  /* 0x0000000b00277223 */ /* 0x002fc40000010065 */
[----:B------:R-:W1:Y:S01]  /*11b40*/  I2F R13, R10 ;  /* 0x0000000a000d7306 */ /* 0x000e620000201400 */
[-C--:B------:R-:W-:Y:S01]  /*11b50*/  ISETP.GE.AND P3, PT, R10, R54.reuse, PT ;  /* 0x000000360a00720c */ /* 0x080fe20003f66270 */
[----:B------:R-:W-:Y:S01]  /*11b60*/  FFMA.FTZ R40, R0, R11, R103 ;  /* 0x0000000b00287223 */ /* 0x000fe20000010067 */
[----:B------:R-:W-:Y:S02]  /*11b70*/  ISETP.GE.AND P0, PT, R10, R53, PT ;  /* 0x000000350a00720c */ /* 0x000fe40003f06270 */
[----:B------:R-:W-:Y:S02]  /*11b80*/  FSEL R39, R39, -INF , !P4 ;  /* 0xff80000027277808 */ /* 0x000fe40006000000 */
[-C--:B------:R-:W-:Y:S01]  /*11b90*/  ISETP.GE.AND P4, PT, R3, R54.reuse, PT ;  /* 0x000000360300720c */ /* 0x080fe20003f86270 */
[----:B------:R-:W3:Y:S01]  /*11ba0*/  I2F R10, R8 ;  /* 0x00000008000a7306 */ /* 0x000ee20000201400 */
[CC--:B--2---:R-:W-:Y:S01]  /*11bb0*/  FFMA.FTZ R36, R0.reuse, R9.reuse, R36 ;  /* 0x0000000900247223 */ /* 0x0c4fe20000010024 */
[----:B------:R-:W-:Y:S01]  /*11bc0*/  FSEL R27, R27, -INF , !P2 ;  /* 0xff8000001b1b7808 */ /* 0x000fe20005000000 */
[----:B------:R-:W-:Y:S01]  /*11bd0*/  FFMA.FTZ R38, R0, R9, R38 ;  /* 0x0000000900267223 */ /* 0x000fe20000010026 */
[----:B------:R-:W-:Y:S01]  /*11be0*/  BAR.SYNC.DEFER_BLOCKING 0x0 ;  /* 0x0000000000007b1d */ /* 0x000fe20000010000 */
[----:B------:R-:W-:-:S02]  /*11bf0*/  ISETP.GE.AND P2, PT, R18, R54, PT ;  /* 0x000000361200720c */ /* 0x000fc40003f46270 */
[----:B------:R-:W-:Y:S01]  /*11c00*/  FSEL R9, R36, -INF , !P4 ;  /* 0xff80000024097808 */ /* 0x000fe20006000000 */
[-C--:B-1----:R-:W-:Y:S01]  /*11c10*/  FFMA.FTZ R34, R0, R13.reuse, R98 ;  /* 0x0000000d00227223 */ /* 0x082fe20000010062 */
[----:B------:R-:W-:Y:S01]  /*11c20*/  ISETP.GE.AND P4, PT, R52, 0x2, PT ;  /* 0x000000023400780c */ /* 0x000fe20003f86270 */
[----:B------:R-:W-:Y:S01]  /*11c30*/  FFMA.FTZ R45, R0, R13, R96 ;  /* 0x0000000d002d7223 */ /* 0x000fe20000010060 */
[----:B------:R-:W-:Y:S02]  /*11c40*/  FSEL R55, R55, -INF , !P2 ;  /* 0xff80000037377808 */ /* 0x000fe40005000000 */
[-C--:B------:R-:W-:Y:S02]  /*11c50*/  ISETP.GE.AND P2, PT, R17, R53.reuse, PT ;  /* 0x000000351100720c */ /* 0x080fe40003f46270 */
[----:B------:R-:W-:Y:S01]  /*11c60*/  FSEL R40, R40, -INF , !P1 ;  /* 0xff80000028287808 */ /* 0x000fe20004800000 */
[-C--:B---3--:R-:W-:Y:S01]  /*11c70*/  FFMA.FTZ R97, R0, R10.reuse, R97 ;  /* 0x0000000a00617223 */ /* 0x088fe20000010061 */
[----:B------:R-:W-:Y:S01]  /*11c80*/  FSEL R42, R42, -INF , !P2 ;  /* 0xff8000002a2a7808 */ /* 0x000fe20005000000 */
[----:B------:R-:W-:Y:S01]  /*11c90*/  FFMA.FTZ R32, R0, R10, R99 ;  /* 0x0000000a00207223 */ /* 0x000fe20000010063 */
[----:B------:R-:W-:-:S02]  /*11ca0*/  ISETP.GE.AND P1, PT, R3, R53, PT ;  /* 0x000000350300720c */ /* 0x000fc40003f26270 */
[----:B------:R-:W-:Y:S02]  /*11cb0*/  FSEL R34, R34, -INF , !P0 ;  /* 0xff80000022227808 */ /* 0x000fe40004000000 */
[C---:B------:R-:W-:Y:S02]  /*11cc0*/  ISETP.GE.AND P2, PT, R8.reuse, R54, PT ;  /* 0x000000360800720c */ /* 0x040fe40003f46270 */
        /* <DEDUP_REMOVED lines=65> */
.L_x_2328:
[----:B------:R-:W-:-:S05]  /*120e0*/  IMAD.MOV.U32 R10, RZ, RZ, c[0x0][0x198] ;  /* 0x00006600ff0a7624 */ /* 0x000fca00078e00ff */
[----:B------:R-:W-:-:S04]  /*120f0*/  LEA R10, -R10, RZ, 0x7 ;  /* 0x000000ff0a0a7211 */ /* 0x000fc800078e39ff */
[----:B------:R-:W-:Y:S02]  /*12100*/  SHF.R.S32.HI R11, RZ, 0x1f, R10 ;  /* 0x0000001fff0b7819 */ /* 0x000fe4000001140a */
.L_x_2329:
        /* <DEDUP_REMOVED lines=114> */
.L_x_2327:
        /* <DEDUP_REMOVED lines=58> */
[----:B-1----:R-:W-:Y:S02]  /*12bd0*/  FMNMX.FTZ R13, R45, R2, !PT ;  /* 0x000000022d0d7209 */ /* 0x002fe40007810000 */
[----:B------:R-:W-:Y:S02]  /*12be0*/  FMNMX.FTZ R3, R34, R3, !PT ;  /* 0x0000000322037209 */ /* 0x000fe40007810000 */
[----:B------:R-:W-:Y:S02]  /*12bf0*/  FMNMX.FTZ R13, R38, R13, !PT ;  /* 0x0000000d260d7209 */ /* 0x000fe40007810000 */
[----:B------:R-:W-:-:S02]  /*12c00*/  FMNMX.FTZ R12, R32, R3, !PT ;  /* 0x00000003200c7209 */ /* 0x000fc40007810000 */
[----:B------:R-:W-:Y:S01]  /*12c10*/  SHF.L.U32 R146, R4, 0x1, RZ ;  /* 0x0000000104927819 */ /* 0x000fe200000006ff */
[----:B------:R-:W1:Y:S03]  /*12c20*/  SHFL.BFLY PT, R10, R13, 0x2, 0x1f ;  /* 0x0c401f000d0a7f89 */ /* 0x000e6600000e0000 */
[----:B------:R-:W-:Y:S01]  /*12c30*/  LEA R144, R41, R146, 0x1 ;  /* 0x0000009229907211 */ /* 0x000fe200078e08ff */
        /* <DEDUP_REMOVED lines=24> */
[----:B------:R-:W1:Y:S01]  /*12dc0*/  LDSM.16.MT88.4 R80, [R146+0xb000] ;  /* 0x00b000009250783b */ /* 0x000e620000004200 */
[--C-:B------:R-:W-:Y:S02]  /*12dd0*/  FFMA.FTZ R131, R85, c[0x0][0x23c], -R48.reuse ;  /* 0x00008f0055837a23 */ /* 0x100fe40000010830 */
[----:B------:R-:W-:-:S02]  /*12de0*/  FFMA.FTZ R67, R89, c[0x0][0x23c], -R48 ;  /* 0x00008f0059437a23 */ /* 0x000fc40000010830 */
[--C-:B------:R-:W-:Y:S02]  /*12df0*/  FFMA.FTZ R134, R8, c[0x0][0x23c], -R35.reuse ;  /* 0x00008f0008867a23 */ /* 0x100fe40000010823 */
        /* <DEDUP_REMOVED lines=8> */
[----:B------:R-:W-:-:S02]  /*12e80*/  FFMA.FTZ R58, R84, c[0x0][0x23c], -R35 ;  /* 0x00008f00543a7a23 */ /* 0x000fc40000010823 */
[--C-:B------:R-:W-:Y:S02]  /*12e90*/  FFMA.FTZ R47, R78, c[0x0][0x23c], -R35.reuse ;  /* 0x00008f004e2f7a23 */ /* 0x100fe40000010823 */
[--C-:B------:R-:W-:Y:S02]  /*12ea0*/  FFMA.FTZ R41, R6, c[0x0][0x23c], -R35.reuse ;  /* 0x00008f0006297a23 */ /* 0x100fe40000010823 */
[----:B------:R-:W-:Y:S01]  /*12eb0*/  FFMA.FTZ R36, R76, c[0x0][0x23c], -R35 ;  /* 0x00008f004c247a23 */ /* 0x000fe20000010823 */
[----:B------:R-:W4:Y:S01]  /*12ec0*/  MUFU.EX2 R67, R67 ;  /* 0x0000004300437308 */ /* 0x000f220000000800 */
[--C-:B------:R-:W-:Y:S02]  /*12ed0*/  FFMA.FTZ R33, R7, c[0x0][0x23c], -R48.reuse ;  /* 0x00008f0007217a23 */ /* 0x100fe40000010830 */
[--C-:B------:R-:W-:Y:S02]  /*12ee0*/  FFMA.FTZ R30, R173, c[0x0][0x23c], -R48.reuse ;  /* 0x00008f00ad1e7a23 */ /* 0x100fe40000010830 */
[----:B------:R-:W-:-:S02]  /*12ef0*/  FFMA.FTZ R29, R177, c[0x0][0x23c], -R48 ;  /* 0x00008f00b11d7a23 */ /* 0x000fc40000010830 */
[----:B------:R-:W-:Y:S01]  /*12f00*/  FFMA.FTZ R6, R179, c[0x0][0x23c], -R48 ;  /* 0x00008f00b3067a23 */ /* 0x000fe20000010830 */
[----:B------:R-:W-:Y:S01]  /*12f10*/  MUFU.EX2 R134, R134 ;  /* 0x0000008600867308 */ /* 0x000fe20000000800 */
[----:B---3--:R-:W-:Y:S01]  /*12f20*/  F2FP.PACK_AB R104, R131, R138 ;  /* 0x0000008a8368723e */ /* 0x008fe200000000ff */
[--C-:B------:R-:W-:Y:S02]  /*12f30*/  FFMA.FTZ R31, R120, c[0x0][0x23c], -R35.reuse ;  /* 0x00008f00781f7a23 */ /* 0x100fe40000010823 */
[--C-:B------:R-:W-:Y:S02]  /*12f40*/  FFMA.FTZ R28, R180, c[0x0][0x23c], -R35.reuse ;  /* 0x00008f00b41c7a23 */ /* 0x100fe40000010823 */
[--C-:B------:R-:W-:Y:S02]  /*12f50*/  FFMA.FTZ R7, R184, c[0x0][0x23c], -R35.reuse ;  /* 0x00008f00b8077a23 */ /* 0x100fe40000010823 */
        /* <DEDUP_REMOVED lines=34> */
[----:B---3--:R-:W-:Y:S01]  /*13180*/  F2FP.PACK_AB R8, R49, R46 ;  /* 0x0000002e3108723e */ /* 0x008fe200000000ff */
[----:B------:R-:W-:-:S02]  /*13190*/  FFMA.FTZ R123, R128, c[0x0][0x23c], -R35 ;  /* 0x00008f00807b7a23 */ /* 0x000fc40000010823 */
[--C-:B------:R-:W-:Y:S02]  /*131a0*/  FFMA.FTZ R127, R126, c[0x0][0x23c], -R35.reuse ;  /* 0x00008f007e7f7a23 */ /* 0x100fe40000010823 */
        /* <DEDUP_REMOVED lines=9> */
[----:B-1----:R-:W-:Y:S01]  /*13240*/  F2FP.PACK_AB R10, R37, R60 ;  /* 0x0000003c250a723e */ /* 0x002fe200000000ff */
[----:B------:R-:W-:-:S02]  /*13250*/  FADD.FTZ R129, R67, R124 ;  /* 0x0000007c43817221 */ /* 0x000fc40000010000 */
[--C-:B------:R-:W-:Y:S02]  /*13260*/  FFMA.FTZ R124, R55, c[0x0][0x23c], -R48.reuse ;  /* 0x00008f00377c7a23 */ /* 0x100fe40000010830 */
[C---:B------:R-:W-:Y:S01]  /*13270*/  HMMA.16816.F32 R112, R104.reuse, R108, RZ ;  /* 0x0000006c6870723c */ /* 0x040fe200000018ff */
[--C-:B------:R-:W-:Y:S01]  /*13280*/  FFMA.FTZ R55, R56, c[0x0][0x23c], -R35.reuse ;  /* 0x00008f0038377a23 */ /* 0x100fe20000010823 */
[----:B------:R-:W-:Y:S01]  /*13290*/  MUFU.EX2 R41, R41 ;  /* 0x0000002900297308 */ /* 0x000fe20000000800 */
[--C-:B------:R-:W-:Y:S02]  /*132a0*/  FFMA.FTZ R126, R27, c[0x0][0x23c], -R48.reuse ;  /* 0x00008f001b7e7a23 */ /* 0x100fe40000010830 */
[--C-:B------:R-:W-:Y:S02]  /*132b0*/  FFMA.FTZ R67, R25, c[0x0][0x23c], -R48.reuse ;  /* 0x00008f0019437a23 */ /* 0x100fe40000010830 */
[----:B------:R-:W-:Y:S01]  /*132c0*/  FFMA.FTZ R51, R51, c[0x0][0x23c], -R48 ;  /* 0x00008f0033337a23 */ /* 0x000fe20000010830 */
[----:B--2---:R-:W-:Y:S01]  /*132d0*/  HMMA.16816.F32 R84, R104, R88, RZ ;  /* 0x000000586854723c */ /* 0x004fe200000018ff */
[--C-:B------:R-:W-:Y:S01]  /*132e0*/  FFMA.FTZ R56, R26, c[0x0][0x23c], -R35.reuse ;  /* 0x00008f001a387a23 */ /* 0x100fe20000010823 */
[----:B------:R-:W1:Y:S01]  /*132f0*/  MUFU.EX2 R36, R36 ;  /* 0x0000002400247308 */ /* 0x000e620000000800 */
[----:B---3--:R-:W-:Y:S01]  /*13300*/  F2FP.PACK_AB R9, R47, R58 ;  /* 0x0000003a2f09723e */ /* 0x008fe200000000ff */
[----:B------:R-:W-:-:S02]  /*13310*/  FFMA.FTZ R44, R44, c[0x0][0x23c], -R35 ;  /* 0x00008f002c2c7a23 */ /* 0x000fc40000010823 */
[----:B------:R-:W-:Y:S02]  /*13320*/  FADD.FTZ R46, R46, R129 ;  /* 0x000000812e2e7221 */ /* 0x000fe40000010000 */
[C---:B------:R-:W-:Y:S01]  /*13330*/  HMMA.16816.F32 R92, R104.reuse, R96, RZ ;  /* 0x00000060685c723c */ /* 0x040fe200000018ff */
[----:B------:R-:W-:Y:S01]  /*13340*/  FFMA.FTZ R167, R38, c[0x0][0x23c], -R48 ;  /* 0x00008f0026a77a23 */ /* 0x000fe20000010830 */
        /* <DEDUP_REMOVED lines=11> */
[----:B------:R-:W-:Y:S02]  /*13400*/  HMMA.16816.F32 R96, R104, R98, RZ ;  /* 0x000000626860723c */ /* 0x000fe400000018ff */
[----:B------:R-:W3:Y:S06]  /*13410*/  MUFU.EX2 R28, R28 ;  /* 0x0000001c001c7308 */ /* 0x000eec0000000800 */
[C---:B------:R-:W-:Y:S02]  /*13420*/  HMMA.16816.F32 R68, R8.reuse, R16, R68 ;  /* 0x000000100844723c */ /* 0x040fe40000001844 */
[----:B------:R-:W-:Y:S06]  /*13430*/  MUFU.EX2 R7, R7 ;  /* 0x0000000700077308 */ /* 0x000fec0000000800 */
[C---:B------:R-:W-:Y:S01]  /*13440*/  HMMA.16816.F32 R72, R8.reuse, R18, R72 ;  /* 0x000000120848723c */ /* 0x040fe20000001848 */
[----:B------:R-:W4:Y:S01]  /*13450*/  LDSM.16.MT88.4 R16, [R146+0xd400] ;  /* 0x00d400009210783b */ /* 0x000f220000004200 */
[----:B------:R-:W5:Y:S06]  /*13460*/  MUFU.EX2 R4, R4 ;  /* 0x0000000400047308 */ /* 0x000f6c0000000800 */
[C---:B------:R-:W-:Y:S02]  /*13470*/  HMMA.16816.F32 R112, R8.reuse, R20, R112 ;  /* 0x000000140870723c */ /* 0x040fe40000001870 */
[----:B------:R-:W-:Y:S06]  /*13480*/  MUFU.EX2 R120, R120 ;  /* 0x0000007800787308 */ /* 0x000fec0000000800 */
[----:B------:R-:W-:Y:S01]  /*13490*/  HMMA.16816.F32 R108, R8, R22, R108 ;  /* 0x00000016086c723c */ /* 0x000fe2000000186c */
[----:B------:R-:W1:Y:S01]  /*134a0*/  LDSM.16.MT88.4 R20, [R144+0xb400] ;  /* 0x00b400009014783b */ /* 0x000e620000004200 */
[----:B------:R-:W1:Y:S06]  /*134b0*/  MUFU.EX2 R65, R65 ;  /* 0x0000004100417308 */ /* 0x000e6c0000000800 */
[C---:B--2---:R-:W-:Y:S02]  /*134c0*/  HMMA.16816.F32 R100, R104.reuse, R12, RZ ;  /* 0x0000000c6864723c */ /* 0x044fe400000018ff */
[----:B------:R-:W-:Y:S06]  /*134d0*/  MUFU.EX2 R64, R64 ;  /* 0x0000004000407308 */ /* 0x000fec0000000800 */
[----:B------:R-:W-:Y:S01]  /*134e0*/  HMMA.16816.F32 R104, R104, R14, RZ ;  /* 0x0000000e6868723c */ /* 0x000fe200000018ff */
[----:B------:R-:W2:Y:S01]  /*134f0*/  LDSM.16.MT88.4 R12, [R144+0xd400] ;  /* 0x00d40000900c783b */ /* 0x000ea20000004200 */
[----:B------:R-:W-:Y:S06]  /*13500*/  MUFU.EX2 R61, R61 ;  /* 0x0000003d003d7308 */ /* 0x000fec0000000800 */
[C---:B----4-:R-:W-:Y:S02]  /*13510*/  HMMA.16816.F32 R92, R8.reuse, R16, R92 ;  /* 0x00000010085c723c */ /* 0x050fe4000000185c */
[----:B------:R-:W-:Y:S06]  /*13520*/  MUFU.EX2 R66, R66 ;  /* 0x0000004200427308 */ /* 0x000fec0000000800 */
[C---:B------:R-:W-:Y:S01]  /*13530*/  HMMA.16816.F32 R96, R8.reuse, R18, R96 ;  /* 0x000000120860723c */ /* 0x040fe20000001860 */
[----:B------:R-:W4:Y:S01]  /*13540*/  LDSM.16.MT88.4 R16, [R146+0x9800] ;  /* 0x009800009210783b */ /* 0x000f220000004200 */
[----:B------:R-:W2:Y:S06]  /*13550*/  MUFU.EX2 R63, R63 ;  /* 0x0000003f003f7308 */ /* 0x000eac0000000800 */
[C---:B-1----:R-:W-:Y:S02]  /*13560*/  HMMA.16816.F32 R84, R8.reuse, R20, R84 ;  /* 0x000000140854723c */ /* 0x042fe40000001854 */
[----:B------:R-:W-:Y:S06]  /*13570*/  MUFU.EX2 R62, R62 ;  /* 0x0000003e003e7308 */ /* 0x000fec0000000800 */
[C---:B------:R-:W-:Y:S01]  /*13580*/  HMMA.16816.F32 R88, R8.reuse, R22, R88 ;  /* 0x000000160858723c */ /* 0x040fe20000001858 */
[----:B------:R-:W-:Y:S01]  /*13590*/  LDSM.16.MT88.4 R20, [R146+0xa400] ;  /* 0x00a400009214783b */ /* 0x000fe20000004200 */
[----:B------:R-:W1:Y:S06]  /*135a0*/  MUFU.EX2 R59, R59 ;  /* 0x0000003b003b7308 */ /* 0x000e6c0000000800 */
[C---:B--2---:R-:W-:Y:S02]  /*135b0*/  HMMA.16816.F32 R100, R8.reuse, R12, R100 ;  /* 0x0000000c0864723c */ /* 0x044fe40000001864 */
[----:B------:R-:W-:Y:S06]  /*135c0*/  MUFU.EX2 R166, R166 ;  /* 0x000000a600a67308 */ /* 0x000fec0000000800 */
[----:B------:R-:W-:Y:S01]  /*135d0*/  HMMA.16816.F32 R104, R8, R14, R104 ;  /* 0x0000000e0868723c */ /* 0x000fe20000001868 */
[----:B------:R-:W2:Y:S01]  /*135e0*/  LDSM.16.MT88.4 R12, [R144+0x9800] ;  /* 0x00980000900c783b */ /* 0x000ea20000004200 */
[----:B------:R-:W1:Y:S05]  /*135f0*/  MUFU.EX2 R141, R141 ;  /* 0x0000008d008d7308 */ /* 0x000e6a0000000800 */
[----:B------:R-:W-:-:S02]  /*13600*/  F2FP.PACK_AB R8, R30, R33 ;  /* 0x000000211e08723e */ /* 0x000fc400000000ff */
[----:B---3--:R-:W-:Y:S01]  /*13610*/  F2FP.PACK_AB R9, R28, R31 ;  /* 0x0000001f1c09723e */ /* 0x008fe200000000ff */
[----:B------:R-:W-:Y:S01]  /*13620*/  MUFU.EX2 R142, R142 ;  /* 0x0000008e008e7308 */ /* 0x000fe20000000800 */
[----:B------:R-:W-:Y:S02]  /*13630*/  F2FP.PACK_AB R10, R6, R29 ;  /* 0x0000001d060a723e */ /* 0x000fe400000000ff */
[----:B-----5:R-:W-:-:S05]  /*13640*/  F2FP.PACK_AB R11, R4, R7 ;  /* 0x00000007040b723e */ /* 0x020fca00000000ff */
[----:B------:R-:W-:Y:S02]  /*13650*/  MUFU.EX2 R137, R137 ;  /* 0x0000008900897308 */ /* 0x000fe40000000800 */
[C---:B----4-:R-:W-:Y:S06]  /*13660*/  HMMA.16816.F32 R112, R8.reuse, R16, R112 ;  /* 0x000000100870723c */ /* 0x050fec0000001870 */
[----:B------:R-:W-:Y:S02]  /*13670*/  MUFU.EX2 R162, R162 ;  /* 0x000000a200a27308 */ /* 0x000fe40000000800 */
[C---:B------:R-:W-:Y:S01]  /*13680*/  HMMA.16816.F32 R108, R8.reuse, R18, R108 ;  /* 0x00000012086c723c */ /* 0x040fe2000000186c */
[----:B------:R-:W3:Y:S05]  /*13690*/  LDSM.16.MT88.4 R16, [R146+0xb800] ;  /* 0x00b800009210783b */ /* 0x000eea0000004200 */
[----:B------:R-:W4:Y:S02]  /*136a0*/  MUFU.EX2 R139, R139 ;  /* 0x0000008b008b7308 */ /* 0x000f240000000800 */
[C---:B--2---:R-:W-:Y:S06]  /*136b0*/  HMMA.16816.F32 R68, R8.reuse, R12, R68 ;  /* 0x0000000c0844723c */ /* 0x044fec0000001844 */
[----:B------:R-:W-:Y:S02]  /*136c0*/  MUFU.EX2 R140, R140 ;  /* 0x0000008c008c7308 */ /* 0x000fe40000000800 */
[C---:B------:R-:W-:Y:S01]  /*136d0*/  HMMA.16816.F32 R72, R8.reuse, R14, R72 ;  /* 0x0000000e0848723c */ /* 0x040fe20000001848 */
[----:B------:R-:W2:Y:S05]  /*136e0*/  LDSM.16.MT88.4 R12, [R144+0xb800] ;  /* 0x00b80000900c783b */ /* 0x000eaa0000004200 */
[----:B------:R-:W5:Y:S08]  /*136f0*/  MUFU.EX2 R135, R135 ;  /* 0x0000008700877308 */ /* 0x000f700000000800 */
[----:B------:R-:W-:Y:S08]  /*13700*/  MUFU.EX2 R172, R172 ;  /* 0x000000ac00ac7308 */ /* 0x000ff00000000800 */
[----:B------:R-:W1:Y:S01]  /*13710*/  MUFU.EX2 R125, R125 ;  /* 0x0000007d007d7308 */ /* 0x000e620000000800 */
[C---:B---3--:R-:W-:Y:S07]  /*13720*/  HMMA.16816.F32 R76, R8.reuse, R16, R76 ;  /* 0x00000010084c723c */ /* 0x048fee000000184c */
[----:B------:R-:W-:Y:S01]  /*13730*/  MUFU.EX2 R168, R168 ;  /* 0x000000a800a87308 */ /* 0x000fe20000000800 */
[C---:B------:R-:W-:Y:S01]  /*13740*/  HMMA.16816.F32 R80, R8.reuse, R18, R80 ;  /* 0x000000120850723c */ /* 0x040fe20000001850 */
[----:B------:R-:W3:Y:S06]  /*13750*/  LDSM.16.MT88.4 R16, [R146+0xd800] ;  /* 0x00d800009210783b */ /* 0x000eec0000004200 */
[----:B------:R-:W-:Y:S01]  /*13760*/  MUFU.EX2 R121, R121 ;  /* 0x0000007900797308 */ /* 0x000fe20000000800 */
[C---:B--2---:R-:W-:Y:S07]  /*13770*/  HMMA.16816.F32 R84, R8.reuse, R12, R84 ;  /* 0x0000000c0854723c */ /* 0x044fee0000001854 */
[----:B------:R-:W-:Y:S01]  /*13780*/  MUFU.EX2 R130, R130 ;  /* 0x0000008200827308 */ /* 0x000fe20000000800 */
[C---:B------:R-:W-:Y:S01]  /*13790*/  HMMA.16816.F32 R88, R8.reuse, R14, R88 ;  /* 0x0000000e0858723c */ /* 0x040fe20000001858 */
[----:B------:R-:W2:Y:S06]  /*137a0*/  LDSM.16.MT88.4 R12, [R144+0xd800] ;  /* 0x00d80000900c783b */ /* 0x000eac0000004200 */
[----:B------:R-:W1:Y:S08]  /*137b0*/  MUFU.EX2 R123, R123 ;  /* 0x0000007b007b7308 */ /* 0x000e700000000800 */
        /* <DEDUP_REMOVED lines=9> */
[----:B------:R-:W-:Y:S01]  /*13850*/  HMMA.16816.F32 R104, R8, R14, R104 ;  /* 0x0000000e0868723c */ /* 0x000fe20000001868 */
[----:B------:R-:W2:Y:S06]  /*13860*/  LDSM.16.MT88.4 R12, [R144+0x9c00] ;  /* 0x009c0000900c783b */ /* 0x000eac0000004200 */
[----:B------:R-:W-:Y:S01]  /*13870*/  MUFU.EX2 R51, R51 ;  /* 0x0000003300337308 */ /* 0x000fe20000000800 */
[----:B------:R-:W-:-:S02]  /*13880*/  F2FP.PACK_AB R8, R65, R120 ;  /* 0x000000784108723e */ /* 0x000fc400000000ff */
[----:B------:R-:W-:-:S05]  /*13890*/  F2FP.PACK_AB R9, R63, R66 ;  /* 0x000000423f09723e */ /* 0x000fca00000000ff */
        /* <DEDUP_REMOVED lines=8> */
[----:B------:R-:W-:Y:S02]  /*13920*/  MUFU.EX2 R167, R167 ;  /* 0x000000a700a77308 */ /* 0x000fe40000000800 */
        /* <DEDUP_REMOVED lines=13> */
[----:B------:R-:W-:Y:S01]  /*13a00*/  HMMA.16816.F32 R104, R8, R14, R104 ;  /* 0x0000000e0868723c */ /* 0x000fe20000001868 */
[----:B------:R-:W2:Y:S06]  /*13a10*/  LDSM.16.MT88.4 R12, [R144+0xa000] ;  /* 0x00a00000900c783b */ /* 0x000eac0000004200 */
[----:B------:R-:W-:-:S02]  /*13a20*/  F2FP.PACK_AB R8, R141, R166 ;  /* 0x000000a68d08723e */ /* 0x000fc400000000ff */
[----:B----4-:R-:W-:Y:S02]  /*13a30*/  F2FP.PACK_AB R9, R139, R162 ;  /* 0x000000a28b09723e */ /* 0x010fe400000000ff */
[----:B------:R-:W-:Y:S02]  /*13a40*/  F2FP.PACK_AB R10, R137, R142 ;  /* 0x0000008e890a723e */ /* 0x000fe400000000ff */
[----:B-----5:R-:W-:-:S07]  /*13a50*/  F2FP.PACK_AB R11, R135, R140 ;  /* 0x0000008c870b723e */ /* 0x020fce00000000ff */
        /* <DEDUP_REMOVED lines=24> */
[----:B------:R-:W4:Y:S07]  /*13be0*/  LDSM.16.MT88.4 R20, [R144+0xc400] ;  /* 0x00c400009014783b */ /* 0x000f2e0000004200 */
[C---:B---3--:R-:W-:Y:S08]  /*13bf0*/  HMMA.16816.F32 R68, R8.reuse, R16, R68 ;  /* 0x000000100844723c */ /* 0x048ff00000001844 */
[C---:B--2---:R-:W-:Y:S08]  /*13c00*/  HMMA.16816.F32 R76, R8.reuse, R12, R76 ;  /* 0x0000000c084c723c */ /* 0x044ff0000000184c */
[C---:B------:R-:W-:Y:S01]  /*13c10*/  HMMA.16816.F32 R80, R8.reuse, R14, R80 ;  /* 0x0000000e0850723c */ /* 0x040fe20000001850 */
[----:B------:R-:W2:Y:S07]  /*13c20*/  LDSM.16.MT88.4 R12, [R144+0xe400] ;  /* 0x00e40000900c783b */ /* 0x000eae0000004200 */
[C---:B------:R-:W-:Y:S01]  /*13c30*/  HMMA.16816.F32 R72, R8.reuse, R18, R72 ;  /* 0x000000120848723c */ /* 0x040fe20000001848 */
[----:B------:R-:W3:Y:S07]  /*13c40*/  LDSM.16.MT88.4 R16, [R146+0xe400] ;  /* 0x00e400009210783b */ /* 0x000eee0000004200 */
[C---:B----4-:R-:W-:Y:S08]  /*13c50*/  HMMA.16816.F32 R84, R8.reuse, R20, R84 ;  /* 0x000000140854723c */ /* 0x050ff00000001854 */
        /* <DEDUP_REMOVED lines=8> */
[----:B------:R-:W-:-:S02]  /*13ce0*/  FFMA.FTZ R10, R24, c[0x0][0x23c], -R35 ;  /* 0x00008f00180a7a23 */ /* 0x000fc40000010823 */
[----:B------:R-:W-:Y:S01]  /*13cf0*/  FADD.FTZ R9, R57, R136 ;  /* 0x0000008839097221 */ /* 0x000fe20000010000 */
[----:B------:R-:W4:Y:S01]  /*13d00*/  LDSM.16.MT88.4 R24, [R144+0xa800] ;  /* 0x00a800009018783b */ /* 0x000f220000004200 */
[----:B------:R5:W2:Y:S02]  /*13d10*/  MUFU.EX2 R57, R10 ;  /* 0x0000000a00397308 */ /* 0x000aa40000000800 */
[----:B------:R-:W-:Y:S02]  /*13d20*/  FADD.FTZ R8, R58, R9 ;  /* 0x000000093a087221 */ /* 0x000fe40000010000 */
[----:B------:R-:W-:Y:S02]  /*13d30*/  FADD.FTZ R9, R49, R46 ;  /* 0x0000002e31097221 */ /* 0x000fe40000010000 */
[----:B------:R-:W-:Y:S02]  /*13d40*/  FADD.FTZ R8, R47, R8 ;  /* 0x000000082f087221 */ /* 0x000fe40000010000 */
[----:B------:R-:W-:-:S02]  /*13d50*/  FFMA.FTZ R58, R43, c[0x0][0x23c], -R48 ;  /* 0x00008f002b3a7a23 */ /* 0x000fc40000010830 */
[----:B------:R-:W-:Y:S01]  /*13d60*/  FADD.FTZ R60, R60, R9 ;  /* 0x000000093c3c7221 */ /* 0x000fe20000010000 */
[----:B-1----:R-:W-:Y:S01]  /*13d70*/  F2FP.PACK_AB R9, R56, R55 ;  /* 0x000000373809723e */ /* 0x002fe200000000ff */
[----:B------:R-:W-:Y:S01]  /*13d80*/  FADD.FTZ R43, R41, R8 ;  /* 0x00000008292b7221 */ /* 0x000fe20000010000 */
[----:B------:R-:W-:Y:S01]  /*13d90*/  F2FP.PACK_AB R8, R67, R126 ;  /* 0x0000007e4308723e */ /* 0x000fe200000000ff */
[----:B------:R-:W-:Y:S01]  /*13da0*/  FADD.FTZ R60, R37, R60 ;  /* 0x0000003c253c7221 */ /* 0x000fe20000010000 */
[----:B-----5:R-:W-:Y:S01]  /*13db0*/  F2FP.PACK_AB R10, R51, R124 ;  /* 0x0000007c330a723e */ /* 0x020fe200000000ff */
[----:B------:R-:W-:Y:S01]  /*13dc0*/  FADD.FTZ R36, R36, R43 ;  /* 0x0000002b24247221 */ /* 0x000fe20000010000 */
[----:B--2---:R-:W-:Y:S01]  /*13dd0*/  F2FP.PACK_AB R11, R44, R57 ;  /* 0x000000392c0b723e */ /* 0x004fe200000000ff */
        /* <DEDUP_REMOVED lines=11> */
[----:B------:R-:W-:Y:S02]  /*13e90*/  FFMA.FTZ R41, R42, c[0x0][0x23c], -R35 ;  /* 0x00008f002a297a23 */ /* 0x000fe40000010823 */
[----:B------:R-:W-:Y:S02]  /*13ea0*/  FADD.FTZ R120, R120, R29 ;  /* 0x0000001d78787221 */ /* 0x000fe40000010000 */
[C---:B---3--:R-:W-:Y:S01]  /*13eb0*/  HMMA.16816.F32 R76, R8.reuse, R16, R76 ;  /* 0x00000010084c723c */ /* 0x048fe2000000184c */
[----:B------:R-:W-:Y:S01]  /*13ec0*/  FADD.FTZ R66, R66, R7 ;  /* 0x0000000742427221 */ /* 0x000fe20000010000 */
[----:B------:R-:W-:Y:S01]  /*13ed0*/  MUFU.EX2 R41, R41 ;  /* 0x0000002900297308 */ /* 0x000fe20000000800 */
[--C-:B------:R-:W-:Y:S02]  /*13ee0*/  FFMA.FTZ R42, R40, c[0x0][0x23c], -R35.reuse ;  /* 0x00008f00282a7a23 */ /* 0x100fe40000010823 */
[--C-:B------:R-:W-:Y:S02]  /*13ef0*/  FFMA.FTZ R40, R34, c[0x0][0x23c], -R35.reuse ;  /* 0x00008f0022287a23 */ /* 0x100fe40000010823 */
[----:B------:R-:W-:Y:S01]  /*13f00*/  FFMA.FTZ R46, R45, c[0x0][0x23c], -R48 ;  /* 0x00008f002d2e7a23 */ /* 0x000fe20000010830 */
[----:B------:R-:W-:Y:S01]  /*13f10*/  HMMA.16816.F32 R80, R8, R18, R80 ;  /* 0x000000120850723c */ /* 0x000fe20000001850 */
[----:B------:R-:W2:Y:S01]  /*13f20*/  LDSM.16.MT88.4 R16, [R144+0xe800] ;  /* 0x00e800009010783b */ /* 0x000ea20000004200 */
[----:B------:R-:W-:Y:S01]  /*13f30*/  FFMA.FTZ R35, R32, c[0x0][0x23c], -R35 ;  /* 0x00008f0020237a23 */ /* 0x000fe20000010823 */
[----:B------:R-:W-:Y:S01]  /*13f40*/  MUFU.EX2 R34, R42 ;  /* 0x0000002a00227308 */ /* 0x000fe20000000800 */
[----:B------:R-:W-:-:S02]  /*13f50*/  FADD.FTZ R65, R65, R120 ;  /* 0x0000007841417221 */ /* 0x000fc40000010000 */
[----:B------:R-:W-:Y:S02]  /*13f60*/  FADD.FTZ R63, R63, R66 ;  /* 0x000000423f3f7221 */ /* 0x000fe40000010000 */
[C---:B------:R-:W-:Y:S01]  /*13f70*/  HMMA.16816.F32 R84, R8.reuse, R20, R84 ;  /* 0x000000140854723c */ /* 0x040fe20000001854 */
[----:B------:R-:W-:Y:S02]  /*13f80*/  FFMA.FTZ R49, R39, c[0x0][0x23c], -R48 ;  /* 0x00008f0027317a23 */ /* 0x000fe40000010830 */
[----:B------:R-:W-:Y:S01]  /*13f90*/  FADD.FTZ R64, R64, R65 ;  /* 0x0000004140407221 */ /* 0x000fe20000010000 */
[----:B------:R-:W-:Y:S01]  /*13fa0*/  MUFU.EX2 R39, R58 ;  /* 0x0000003a00277308 */ /* 0x000fe20000000800 */
[----:B------:R-:W-:Y:S02]  /*13fb0*/  FADD.FTZ R62, R62, R63 ;  /* 0x0000003f3e3e7221 */ /* 0x000fe40000010000 */
[----:B------:R-:W-:Y:S01]  /*13fc0*/  FADD.FTZ R61, R61, R64 ;  /* 0x000000403d3d7221 */ /* 0x000fe20000010000 */
[----:B------:R-:W-:Y:S01]  /*13fd0*/  HMMA.16816.F32 R88, R8, R22, R88 ;  /* 0x000000160858723c */ /* 0x000fe20000001858 */
[----:B------:R-:W-:Y:S01]  /*13fe0*/  LDSM.16.MT88.4 R20, [R146+0xcc00] ;  /* 0x00cc00009214783b */ /* 0x000fe20000004200 */
[----:B------:R-:W-:-:S02]  /*13ff0*/  FADD.FTZ R59, R59, R62 ;  /* 0x0000003e3b3b7221 */ /* 0x000fc40000010000 */
[----:B------:R-:W3:Y:S01]  /*14000*/  MUFU.EX2 R38, R49 ;  /* 0x0000003100267308 */ /* 0x000ee20000000800 */
[----:B------:R-:W-:Y:S02]  /*14010*/  FADD.FTZ R166, R166, R61 ;  /* 0x0000003da6a67221 */ /* 0x000fe40000010000 */
[----:B------:R-:W-:Y:S01]  /*14020*/  FADD.FTZ R162, R162, R59 ;  /* 0x0000003ba2a27221 */ /* 0x000fe20000010000 */
[C---:B----4-:R-:W-:Y:S01]  /*14030*/  HMMA.16816.F32 R68, R8.reuse, R24, R68 ;  /* 0x000000180844723c */ /* 0x050fe20000001844 */
[----:B------:R-:W-:Y:S02]  /*14040*/  FADD.FTZ R141, R141, R166 ;  /* 0x000000a68d8d7221 */ /* 0x000fe40000010000 */
[----:B------:R-:W-:Y:S01]  /*14050*/  FADD.FTZ R139, R139, R162 ;  /* 0x000000a28b8b7221 */ /* 0x000fe20000010000 */
[----:B------:R-:W4:Y:S01]  /*14060*/  MUFU.EX2 R46, R46 ;  /* 0x0000002e002e7308 */ /* 0x000f220000000800 */
[----:B------:R-:W-:Y:S02]  /*14070*/  FADD.FTZ R142, R142, R141 ;  /* 0x0000008d8e8e7221 */ /* 0x000fe40000010000 */
[----:B------:R-:W-:Y:S01]  /*14080*/  FADD.FTZ R140, R140, R139 ;  /* 0x0000008b8c8c7221 */ /* 0x000fe20000010000 */
[----:B-1----:R-:W-:Y:S01]  /*14090*/  HMMA.16816.F32 R92, R8, R12, R92 ;  /* 0x0000000c085c723c */ /* 0x002fe2000000185c */
[----:B------:R-:W-:-:S02]  /*140a0*/  FADD.FTZ R137, R137, R142 ;  /* 0x0000008e89897221 */ /* 0x000fc40000010000 */
[----:B------:R-:W-:Y:S01]  /*140b0*/  FADD.FTZ R135, R135, R140 ;  /* 0x0000008c87877221 */ /* 0x000fe20000010000 */
[----:B------:R-:W-:Y:S01]  /*140c0*/  MUFU.EX2 R32, R40 ;  /* 0x0000002800207308 */ /* 0x000fe20000000800 */
[----:B------:R-:W-:Y:S02]  /*140d0*/  FADD.FTZ R172, R172, R137 ;  /* 0x00000089acac7221 */ /* 0x000fe40000010000 */
[----:B------:R-:W-:Y:S01]  /*140e0*/  FADD.FTZ R130, R130, R135 ;  /* 0x0000008782827221 */ /* 0x000fe20000010000 */
[----:B------:R-:W-:Y:S01]  /*140f0*/  HMMA.16816.F32 R96, R8, R14, R96 ;  /* 0x0000000e0860723c */ /* 0x000fe20000001860 */
[----:B------:R-:W1:Y:S01]  /*14100*/  LDSM.16.MT88.4 R12, [R144+0xac00] ;  /* 0x00ac0000900c783b */ /* 0x000e620000004200 */
[----:B------:R-:W-:Y:S02]  /*14110*/  FADD.FTZ R125, R125, R172 ;  /* 0x000000ac7d7d7221 */ /* 0x000fe40000010000 */
[----:B------:R-:W5:Y:S01]  /*14120*/  MUFU.EX2 R35, R35 ;  /* 0x0000002300237308 */ /* 0x000f620000000800 */
[----:B------:R-:W-:-:S02]  /*14130*/  FADD.FTZ R130, R123, R130 ;  /* 0x000000827b827221 */ /* 0x000fc40000010000 */
[----:B------:R-:W-:Y:S01]  /*14140*/  FADD.FTZ R168, R168, R125 ;  /* 0x0000007da8a87221 */ /* 0x000fe20000010000 */
[C---:B------:R-:W-:Y:S01]  /*14150*/  HMMA.16816.F32 R72, R8.reuse, R26, R72 ;  /* 0x0000001a0848723c */ /* 0x040fe20000001848 */
[----:B------:R-:W1:Y:S01]  /*14160*/  LDSM.16.MT88.4 R24, [R146+0xac00] ;  /* 0x00ac00009218783b */ /* 0x000e620000004200 */
[----:B------:R-:W-:Y:S02]  /*14170*/  FADD.FTZ R127, R127, R130 ;  /* 0x000000827f7f7221 */ /* 0x000fe40000010000 */
[----:B------:R-:W-:Y:S02]  /*14180*/  FADD.FTZ R121, R121, R168 ;  /* 0x000000a879797221 */ /* 0x000fe40000010000 */
[----:B------:R-:W-:Y:S02]  /*14190*/  FADD.FTZ R122, R122, R127 ;  /* 0x0000007f7a7a7221 */ /* 0x000fe40000010000 */
        /* <DEDUP_REMOVED lines=9> */
[----:B------:R-:W-:Y:S01]  /*14230*/  FADD.FTZ R124, R51, R124 ;  /* 0x0000007c337c7221 */ /* 0x000fe20000010000 */
[----:B---3--:R-:W-:Y:S01]  /*14240*/  F2FP.PACK_AB R8, R38, R39 ;  /* 0x000000272608723e */ /* 0x008fe200000000ff */
[----:B------:R-:W-:Y:S01]  /*14250*/  FADD.FTZ R44, R44, R57 ;  /* 0x000000392c2c7221 */ /* 0x000fe20000010000 */
[----:B------:R-:W-:Y:S01]  /*14260*/  F2FP.PACK_AB R9, R34, R41 ;  /* 0x000000292209723e */ /* 0x000fe200000000ff */
[----:B------:R-:W-:Y:S01]  /*14270*/  FADD.FTZ R39, R39, R124 ;  /* 0x0000007c27277221 */ /* 0x000fe20000010000 */
[----:B----4-:R-:W-:Y:S01]  /*14280*/  F2FP.PACK_AB R10, R167, R46 ;  /* 0x0000002ea70a723e */ /* 0x010fe200000000ff */
[----:B------:R-:W-:Y:S01]  /*14290*/  FADD.FTZ R41, R41, R44 ;  /* 0x0000002c29297221 */ /* 0x000fe20000010000 */
[----:B-----5:R-:W-:Y:S01]  /*142a0*/  F2FP.PACK_AB R11, R35, R32 ;  /* 0x00000020230b723e */ /* 0x020fe200000000ff */
[----:B------:R-:W-:-:S02]  /*142b0*/  FADD.FTZ R39, R38, R39 ;  /* 0x0000002726277221 */ /* 0x000fc40000010000 */
[----:B------:R-:W-:Y:S02]  /*142c0*/  FADD.FTZ R41, R34, R41 ;  /* 0x0000002922297221 */ /* 0x000fe40000010000 */
[----:B------:R-:W-:Y:S02]  /*142d0*/  FADD.FTZ R46, R46, R39 ;  /* 0x000000272e2e7221 */ /* 0x000fe40000010000 */
[----:B-1----:R-:W-:Y:S01]  /*142e0*/  HMMA.16816.F32 R68, R8, R12, R68 ;  /* 0x0000000c0844723c */ /* 0x002fe20000001844 */
[----:B------:R-:W-:Y:S02]  /*142f0*/  FADD.FTZ R32, R32, R41 ;  /* 0x0000002920207221 */ /* 0x000fe40000010000 */
[----:B------:R-:W-:Y:S02]  /*14300*/  FADD.FTZ R167, R167, R46 ;  /* 0x0000002ea7a77221 */ /* 0x000fe40000010000 */
[----:B------:R-:W-:-:S03]  /*14310*/  FADD.FTZ R166, R35, R32 ;  /* 0x0000002023a67221 */ /* 0x000fc60000010000 */
[C---:B------:R-:W-:Y:S01]  /*14320*/  HMMA.16816.F32 R72, R8.reuse, R14, R72 ;  /* 0x0000000e0848723c */ /* 0x040fe20000001848 */
[----:B------:R-:W1:Y:S07]  /*14330*/  LDSM.16.MT88.4 R12, [R146+0xec00] ;  /* 0x00ec0000920c783b */ /* 0x000e6e0000004200 */
[C---:B------:R-:W-:Y:S08]  /*14340*/  HMMA.16816.F32 R76, R8.reuse, R20, R76 ;  /* 0x00000014084c723c */ /* 0x040ff0000000184c */
        /* <DEDUP_REMOVED lines=17> */
[----:B------:R-:W-:-:S03]  /*14460*/  IMAD.SHL.U32 R7, R171, 0x80, RZ ;  /* 0x00000080ab077824 */ /* 0x000fc600078e00ff */
        /* <DEDUP_REMOVED lines=8> */
[--C-:B-1----:R-:W-:Y:S02]  /*144f0*/  IMAD.MOV R9, RZ, RZ, -R15.reuse ;  /* 0x000000ffff097224 */ /* 0x102fe400078e0a0f */
[----:B------:R-:W-:Y:S02]  /*14500*/  IMAD.MOV.U32 R14, RZ, RZ, RZ ;  /* 0x000000ffff0e7224 */ /* 0x000fe400078e00ff */
        /* <DEDUP_REMOVED lines=24> */
[----:B------:R-:W-:-:S04]  /*14690*/  LOP3.LUT R4, RZ, c[0x0][0x2d0], RZ, 0x33, !PT ;  /* 0x0000b400ff047a12 */ /* 0x000fc800078e33ff */
[----:B------:R-:W-:Y:S02]  /*146a0*/  @!P0 IADD3 R9, -R9, RZ, RZ ;  /* 0x000000ff09098210 */ /* 0x000fe40007ffe1ff */
        /* <DEDUP_REMOVED lines=15> */
[----:B------:R-:W-:-:S05]  /*147a0*/  SHF.R.S32.HI R6, RZ, 0x1f, R8 ;  /* 0x0000001fff067819 */ /* 0x000fca0000011408 */
[----:B------:R-:W-:-:S04]  /*147b0*/  IMAD R7, R6, c[0x0][0x188], RZ ;  /* 0x0000620006077a24 */ /* 0x000fc800078e02ff */
[C---:B------:R-:W-:Y:S02]  /*147c0*/  IMAD R7, R8.reuse, c[0x0][0x18c], R7 ;  /* 0x0000630008077a24 */ /* 0x040fe400078e0207 */
[----:B------:R-:W-:-:S04]  /*147d0*/  IMAD.WIDE.U32 R8, R8, c[0x0][0x188], R10 ;  /* 0x0000620008087a25 */ /* 0x000fc800078e000a */
[----:B------:R-:W-:Y:S01]  /*147e0*/  IMAD.IADD R7, R9, 0x1, R7 ;  /* 0x0000000109077824 */ /* 0x000fe200078e0207 */
[----:B------:R-:W-:Y:S01]  /*147f0*/  MOV R6, R8 ;  /* 0x0000000800067202 */ /* 0x000fe20000000f00 */
[----:B------:R-:W-:Y:S05]  /*14800*/  BRA `(.L_x_2332) ;  /* 0x0000003000007947 */ /* 0x000fea0003800000 */
.L_x_2331:
[----:B------:R-:W-:-:S05]  /*14810*/  IMAD.MOV.U32 R6, RZ, RZ, c[0x0][0x1a0] ;  /* 0x00006800ff067624 */ /* 0x000fca00078e00ff */
[----:B------:R-:W-:-:S04]  /*14820*/  LEA R6, -R6, RZ, 0x7 ;  /* 0x000000ff06067211 */ /* 0x000fc800078e39ff */
[----:B------:R-:W-:Y:S02]  /*14830*/  SHF.R.S32.HI R7, RZ, 0x1f, R6 ;  /* 0x0000001fff077819 */ /* 0x000fe40000011406 */
.L_x_2332:
[----:B------:R-:W-:Y:S01]  /*14840*/  LOP3.LUT P1, RZ, R5, 0x2, RZ, 0xc0, !PT ;  /* 0x0000000205ff7812 */ /* 0x000fe2000782c0ff */
[----:B------:R-:W-:Y:S01]  /*14850*/  IMAD.SHL.U32 R168, R171, 0x80, RZ ;  /* 0x00000080aba87824 */ /* 0x000fe200078e00ff */
[----:B------:R-:W-:Y:S02]  /*14860*/  LOP3.LUT P0, RZ, R5, 0x4, RZ, 0xc0, !PT ;  /* 0x0000000405ff7812 */ /* 0x000fe4000780c0ff */
[----:B------:R-:W-:Y:S02]  /*14870*/  LEA R140, P3, R6, R132, 0x1 ;  /* 0x00000084068c7211 */ /* 0x000fe400078608ff */
[----:B------:R-:W-:Y:S02]  /*14880*/  LOP3.LUT R55, R168, R161, RZ, 0xfc, !PT ;  /* 0x000000a1a8377212 */ /* 0x000fe400078efcff */
[----:B------:R-:W-:Y:S02]  /*14890*/  LEA.HI.X R141, R6, R133, R7, 0x1, P3 ;  /* 0x00000085068d7211 */ /* 0x000fe400018f0c07 */
[----:B------:R-:W-:-:S02]  /*148a0*/  ISETP.GE.AND P6, PT, R52, 0x3, PT ;  /* 0x000000033400780c */ /* 0x000fc40003fc6270 */
[----:B------:R-:W-:Y:S02]  /*148b0*/  IADD3 R52, R55, 0x9, RZ ;  /* 0x0000000937347810 */ /* 0x000fe40007ffe0ff */
[CC--:B------:R-:W-:Y:S02]  /*148c0*/  @P1 IADD3 R10, P2, R6.reuse, R164.reuse, RZ ;  /* 0x000000a4060a1210 */ /* 0x0c0fe40007f5e0ff */
[----:B------:R-:W-:-:S03]  /*148d0*/  @P0 IADD3 R4, P3, R6, R164, RZ ;  /* 0x000000a406040210 */ /* 0x000fc60007f7e0ff */
[----:B------:R-:W-:Y:S01]  /*148e0*/  @P1 IMAD.X R9, R7, 0x1, R50, P2 ;  /* 0x0000000107091824 */ /* 0x000fe200010e0632 */
[----:B------:R-:W-:-:S04]  /*148f0*/  @P1 LEA R8, P2, R10, c[0x0][0x170], 0x1 ;  /* 0x00005c000a081a11 */ /* 0x000fc800078408ff */
[----:B------:R-:W-:Y:S02]  /*14900*/  @P1 LEA.HI.X R9, R10, c[0x0][0x174], R9, 0x1, P2 ;  /* 0x00005d000a091a11 */ /* 0x000fe400010f0c09 */
[----:B------:R-:W-:Y:S01]  /*14910*/  LOP3.LUT P2, RZ, R5, 0x1, RZ, 0xc0, !PT ;  /* 0x0000000105ff7812 */ /* 0x000fe2000784c0ff */
[----:B------:R-:W-:Y:S01]  /*14920*/  @P0 IMAD.X R5, R7, 0x1, R50, P3 ;  /* 0x0000000107050824 */ /* 0x000fe200018e0632 */
        /* <DEDUP_REMOVED lines=101> */
[----:B------:R-:W2:Y:S04]  /*14f80*/  LDSM.16.M88.4 R40, [R148+0x3000] ;  /* 0x003000009428783b */ /* 0x000ea80000000200 */
[----:B------:R-:W2:Y:S04]  /*14f90*/  LDSM.16.M88.4 R32, [R148+0x3400] ;  /* 0x003400009420783b */ /* 0x000ea80000000200 */
[----:B-1----:R-:W1:Y:S04]  /*14fa0*/  LDSM.16.M88.4 R24, [R148+0x3800] ;  /* 0x003800009418783b */ /* 0x002e680000000200 */
[----:B------:R-:W-:Y:S04]  /*14fb0*/  LDSM.16.M88.4 R124, [R147] ;  /* 0x00000000937c783b */ /* 0x000fe80000000200 */
[----:B----4-:R-:W4:Y:S04]  /*14fc0*/  LDSM.16.M88.4 R20, [R145+0x3000] ;  /* 0x003000009114783b */ /* 0x010f280000000200 */
[----:B-----5:R-:W5:Y:S04]  /*14fd0*/  LDSM.16.M88.4 R16, [R148+0x3c00] ;  /* 0x003c00009410783b */ /* 0x020f680000000200 */
[----:B---3--:R-:W3:Y:S04]  /*14fe0*/  LDSM.16.M88.4 R12, [R145+0x3400] ;  /* 0x00340000910c783b */ /* 0x008ee80000000200 */
[----:B--2---:R-:W2:Y:S04]  /*14ff0*/  LDSM.16.M88.4 R8, [R148+0x4000] ;  /* 0x004000009408783b */ /* 0x004ea80000000200 */
[----:B------:R-:W1:Y:S04]  /*15000*/  LDSM.16.M88.4 R4, [R145+0x3800] ;  /* 0x003800009104783b */ /* 0x000e680000000200 */
[----:B------:R-:W2:Y:S01]  /*15010*/  LDSM.16.M88.4 R120, [R148+0x4400] ;  /* 0x004400009478783b */ /* 0x000ea20000000200 */
[C---:B------:R-:W-:Y:S03]  /*15020*/  HMMA.16816.F32 R44, R48.reuse, R40, RZ ;  /* 0x00000028302c723c */ /* 0x040fe600000018ff */
[----:B------:R-:W2:Y:S04]  /*15030*/  LDSM.16.M88.4 R56, [R145+0x3c00] ;  /* 0x003c00009138783b */ /* 0x000ea80000000200 */
[----:B------:R-:W2:Y:S01]  /*15040*/  LDSM.16.M88.4 R60, [R148+0x4800] ;  /* 0x00480000943c783b */ /* 0x000ea20000000200 */
[C---:B------:R-:W-:Y:S03]  /*15050*/  HMMA.16816.F32 R40, R48.reuse, R42, RZ ;  /* 0x0000002a3028723c */ /* 0x040fe600000018ff */
[----:B------:R-:W2:Y:S04]  /*15060*/  LDSM.16.M88.4 R132, [R148+0x4c00] ;  /* 0x004c00009484783b */ /* 0x000ea80000000200 */
[----:B------:R-:W2:Y:S01]  /*15070*/  LDSM.16.M88.4 R128, [R145+0x4000] ;  /* 0x004000009180783b */ /* 0x000ea20000000200 */
[C---:B------:R-:W-:Y:S03]  /*15080*/  HMMA.16816.F32 R36, R48.reuse, R32, RZ ;  /* 0x000000203024723c */ /* 0x040fe600000018ff */
[----:B------:R-:W2:Y:S04]  /*15090*/  LDSM.16.M88.4 R136, [R145+0x4400] ;  /* 0x004400009188783b */ /* 0x000ea80000000200 */
[----:B------:R-:W0:Y:S01]  /*150a0*/  LDGDEPBAR ;  /* 0x00000000000079af */ /* 0x000e220000000000 */
[C---:B------:R-:W-:Y:S08]  /*150b0*/  HMMA.16816.F32 R32, R48.reuse, R34, RZ ;  /* 0x000000223020723c */ /* 0x040ff000000018ff */
[----:B-1----:R-:W-:Y:S08]  /*150c0*/  HMMA.16816.F32 R28, R48, R24, RZ ;  /* 0x00000018301c723c */ /* 0x002ff000000018ff */
[C---:B----4-:R-:W-:Y:S08]  /*150d0*/  HMMA.16816.F32 R44, R124.reuse, R20, R44 ;  /* 0x000000147c2c723c */ /* 0x050ff0000000182c */
[----:B------:R-:W-:Y:S08]  /*150e0*/  HMMA.16816.F32 R40, R124, R22, R40 ;  /* 0x000000167c28723c */ /* 0x000ff00000001828 */
[C---:B------:R-:W-:Y:S08]  /*150f0*/  HMMA.16816.F32 R24, R48.reuse, R26, RZ ;  /* 0x0000001a3018723c */ /* 0x040ff000000018ff */
[----:B-----5:R-:W-:Y:S08]  /*15100*/  HMMA.16816.F32 R20, R48, R16, RZ ;  /* 0x000000103014723c */ /* 0x020ff000000018ff */
[C---:B---3--:R-:W-:Y:S08]  /*15110*/  HMMA.16816.F32 R36, R124.reuse, R12, R36 ;  /* 0x0000000c7c24723c */ /* 0x048ff00000001824 */
[----:B------:R-:W-:Y:S08]  /*15120*/  HMMA.16816.F32 R32, R124, R14, R32 ;  /* 0x0000000e7c20723c */ /* 0x000ff00000001820 */
[C---:B------:R-:W-:Y:S08]  /*15130*/  HMMA.16816.F32 R16, R48.reuse, R18, RZ ;  /* 0x000000123010723c */ /* 0x040ff000000018ff */
[C---:B--2---:R-:W-:Y:S08]  /*15140*/  HMMA.16816.F32 R12, R48.reuse, R8, RZ ;  /* 0x00000008300c723c */ /* 0x044ff000000018ff */
[----:B------:R-:W-:Y:S08]  /*15150*/  HMMA.16816.F32 R8, R48, R10, RZ ;  /* 0x0000000a3008723c */ /* 0x000ff000000018ff */
[C---:B------:R-:W-:Y:S08]  /*15160*/  HMMA.16816.F32 R28, R124.reuse, R4, R28 ;  /* 0x000000047c1c723c */ /* 0x040ff0000000181c */
[----:B------:R-:W-:Y:S08]  /*15170*/  HMMA.16816.F32 R24, R124, R6, R24 ;  /* 0x000000067c18723c */ /* 0x000ff00000001818 */
[----:B------:R-:W-:Y:S08]  /*15180*/  HMMA.16816.F32 R4, R48, R120, RZ ;  /* 0x000000783004723c */ /* 0x000ff000000018ff */
[C---:B------:R-:W-:Y:S08]  /*15190*/  HMMA.16816.F32 R20, R124.reuse, R56, R20 ;  /* 0x000000387c14723c */ /* 0x040ff00000001814 */
        /* <DEDUP_REMOVED lines=41> */
[C---:B-1----:R-:W-:Y:S08]  /*15430*/  HMMA.16816.F32 R56, R124.reuse, R128, R56 ;  /* 0x000000807c38723c */ /* 0x042ff00000001838 */
        /* <DEDUP_REMOVED lines=50> */
[----:B------:R-:W-:Y:S01]  /*15760*/  HMMA.16816.F32 R32, R132, R138, R32 ;  /* 0x0000008a8420723c */ /* 0x000fe20000001820 */
[----:B------:R-:W2:Y:S07]  /*15770*/  LDSM.16.M88.4 R136, [R145+0x8400] ;  /* 0x008400009188783b */ /* 0x000eae0000000200 */
[C---:B-1----:R-:W-:Y:S08]  /*15780*/  HMMA.16816.F32 R56, R124.reuse, R128, R56 ;  /* 0x000000807c38723c */ /* 0x042ff00000001838 */
[----:B------:R-:W-:Y:S01]  /*15790*/  HMMA.16816.F32 R48, R124, R130, R48 ;  /* 0x000000827c30723c */ /* 0x000fe20000001830 */
[----:B------:R-:W1:Y:S04]  /*157a0*/  LDSM.16.M88.4 R124, [R145+0x7000] ;  /* 0x00700000917c783b */ /* 0x000e680000000200 */
[----:B------:R-:W3:Y:S03]  /*157b0*/  LDSM.16.M88.4 R128, [R145+0x7c00] ;  /* 0x007c00009180783b */ /* 0x000ee60000000200 */
[C---:B--2---:R-:W-:Y:S08]  /*157c0*/  HMMA.16816.F32 R4, R132.reuse, R136, R4 ;  /* 0x000000888404723c */ /* 0x044ff00000001804 */
[C---:B------:R-:W-:Y:S08]  /*157d0*/  HMMA.16816.F32 R120, R132.reuse, R138, R120 ;  /* 0x0000008a8478723c */ /* 0x040ff00000001878 */
[C---:B-1----:R-:W-:Y:S08]  /*157e0*/  HMMA.16816.F32 R44, R132.reuse, R124, R44 ;  /* 0x0000007c842c723c */ /* 0x042ff0000000182c */
[C---:B------:R-:W-:Y:S01]  /*157f0*/  HMMA.16816.F32 R40, R132.reuse, R126, R40 ;  /* 0x0000007e8428723c */ /* 0x040fe20000001828 */
[----:B------:R-:W1:Y:S07]  /*15800*/  LDSM.16.M88.4 R124, [R145+0x7800] ;  /* 0x00780000917c783b */ /* 0x000e6e0000000200 */
[C---:B---3--:R-:W-:Y:S08]  /*15810*/  HMMA.16816.F32 R20, R132.reuse, R128, R20 ;  /* 0x000000808414723c */ /* 0x048ff00000001814 */
[C---:B------:R-:W-:Y:S01]  /*15820*/  HMMA.16816.F32 R16, R132.reuse, R130, R16 ;  /* 0x000000828410723c */ /* 0x040fe20000001810 */
[----:B------:R-:W2:Y:S07]  /*15830*/  LDSM.16.M88.4 R128, [R145+0x8800] ;  /* 0x008800009180783b */ /* 0x000eae0000000200 */
[C---:B-1----:R-:W-:Y:S08]  /*15840*/  HMMA.16816.F32 R28, R132.reuse, R124, R28 ;  /* 0x0000007c841c723c */ /* 0x042ff0000000181c */
[C---:B------:R-:W-:Y:S01]  /*15850*/  HMMA.16816.F32 R24, R132.reuse, R126, R24 ;  /* 0x0000007e8418723c */ /* 0x040fe20000001818 */
[----:B------:R-:W1:Y:S07]  /*15860*/  LDSM.16.M88.4 R124, [R145+0x8000] ;  /* 0x00800000917c783b */ /* 0x000e6e0000000200 */
[C---:B--2---:R-:W-:Y:S07]  /*15870*/  HMMA.16816.F32 R64, R132.reuse, R128, R64 ;  /* 0x000000808440723c */ /* 0x044fee0000001840 */
[----:B------:R-:W-:Y:S01]  /*15880*/  LOP3.LUT R128, R168, 0x8, R161, 0xfe, !PT ;  /* 0x00000008a8807812 */ /* 0x000fe200078efea1 */
[----:B------:R-:W-:Y:S03]  /*15890*/  HMMA.16816.F32 R60, R132, R130, R60 ;  /* 0x00000082843c723c */ /* 0x000fe6000000183c */
[----:B------:R-:W-:-:S02]  /*158a0*/  ISETP.GE.AND P2, PT, R128, R54, PT ;  /* 0x000000368000720c */ /* 0x000fc40003f46270 */
[----:B------:R-:W-:-:S03]  /*158b0*/  ISETP.GE.AND P1, PT, R128, R53, PT ;  /* 0x000000358000720c */ /* 0x000fc60003f26270 */
[C---:B-1----:R-:W-:Y:S08]  /*158c0*/  HMMA.16816.F32 R12, R132.reuse, R124, R12 ;  /* 0x0000007c840c723c */ /* 0x042ff0000000180c */
[----:B------:R-:W-:Y:S01]  /*158d0*/  HMMA.16816.F32 R8, R132, R126, R8 ;  /* 0x0000007e8408723c */ /* 0x000fe20000001808 */
[----:B------:R-:W1:Y:S01]  /*158e0*/  LDSM.16.M88.4 R124, [R145+0x8c00] ;  /* 0x008c0000917c783b */ /* 0x000e620000000200 */
[----:B------:R-:W-:-:S06]  /*158f0*/  DEPBAR.LE SB0, 0x0 ;  /* 0x000080000000791a */ /* 0x000fcc0000000000 */
[C---:B-1----:R-:W-:Y:S01]  /*15900*/  HMMA.16816.F32 R48, R132.reuse, R126, R48 ;  /* 0x0000007e8430723c */ /* 0x042fe20000001830 */
[----:B------:R1:W-:Y:S06]  /*15910*/  I2F R127, R128 ;  /* 0x00000080007f7306 */ /* 0x0003ec0000201400 */
[----:B------:R-:W-:Y:S01]  /*15920*/  IADD3 R126, R55, 0x1, RZ ;  /* 0x00000001377e7810 */ /* 0x000fe20007ffe0ff */
[----:B------:R-:W-:Y:S01]  /*15930*/  HMMA.16816.F32 R56, R132, R124, R56 ;  /* 0x0000007c8438723c */ /* 0x000fe20000001838 */
[----:B------:R-:W2:Y:S01]  /*15940*/  I2F R125, R52 ;  /* 0x00000034007d7306 */ /* 0x000ea20000201400 */
[----:B------:R-:W-:Y:S01]  /*15950*/  BAR.SYNC.DEFER_BLOCKING 0x0 ;  /* 0x0000000000007b1d */ /* 0x000fe20000010000 */
[----:B------:R-:W-:-:S04]  /*15960*/  ISETP.GE.AND P0, PT, R126, R54, PT ;  /* 0x000000367e00720c */ /* 0x000fc80003f06270 */
[----:B------:R-:W-:Y:S02]  /*15970*/  IMAD.MOV.U32 R132, RZ, RZ, R140 ;  /* 0x000000ffff847224 */ /* 0x000fe400078e008c */
[----:B------:R-:W3:Y:S01]  /*15980*/  I2F R124, R126 ;  /* 0x0000007e007c7306 */ /* 0x000ee20000201400 */
[----:B-1----:R-:W-:Y:S01]  /*15990*/  LOP3.LUT R128, R168, 0x20, R161, 0xfe, !PT ;  /* 0x00000020a8807812 */ /* 0x002fe200078efea1 */
[----:B------:R-:W-:-:S03]  /*159a0*/  IMAD.MOV.U32 R133, RZ, RZ, R141 ;  /* 0x000000ffff857224 */ /* 0x000fc600078e008d */
[C---:B------:R-:W-:Y:S02]  /*159b0*/  ISETP.GE.AND P4, PT, R128.reuse, R54, PT ;  /* 0x000000368000720c */ /* 0x040fe40003f86270 */
[----:B------:R-:W-:Y:S01]  /*159c0*/  ISETP.GE.AND P3, PT, R128, R53, PT ;  /* 0x000000358000720c */ /* 0x000fe20003f66270 */
[C---:B--2---:R-:W-:Y:S02]  /*159d0*/  FFMA.FTZ R41, R0.reuse, R125, R41 ;  /* 0x0000007d00297223 */ /* 0x044fe40000010029 */
[CC--:B---3--:R-:W-:Y:S02]  /*159e0*/  FFMA.FTZ R45, R0.reuse, R124.reuse, R45 ;  /* 0x0000007c002d7223 */ /* 0x0c8fe4000001002d */
[C---:B------:R-:W-:Y:S02]  /*159f0*/  FFMA.FTZ R47, R0.reuse, R124, R47 ;  /* 0x0000007c002f7223 */ /* 0x040fe4000001002f */
[CC--:B------:R-:W-:Y:S01]  /*15a00*/  FFMA.FTZ R124, R0.reuse, R127.reuse, R40 ;  /* 0x0000007f007c7223 */ /* 0x0c0fe20000010028 */
[----:B------:R-:W-:Y:S01]  /*15a10*/  FSEL R45, R45, -INF , !P0 ;  /* 0xff8000002d2d7808 */ /* 0x000fe20004000000 */
[----:B------:R-:W-:Y:S01]  /*15a20*/  FFMA.FTZ R40, R0, R127, R42 ;  /* 0x0000007f00287223 */ /* 0x000fe2000001002a */
[----:B------:R-:W-:Y:S01]  /*15a30*/  ISETP.GE.AND P0, PT, R126, R53, PT ;  /* 0x000000357e00720c */ /* 0x000fe20003f06270 */
[----:B------:R-:W1:Y:S01]  /*15a40*/  I2F R127, R128 ;  /* 0x00000080007f7306 */ /* 0x000e620000201400 */
[----:B------:R-:W-:Y:S01]  /*15a50*/  FFMA.FTZ R126, R0, R125, R43 ;  /* 0x0000007d007e7223 */ /* 0x000fe2000001002b */
[----:B------:R-:W-:-:S02]  /*15a60*/  LOP3.LUT R125, R168, 0x28, R161, 0xfe, !PT ;  /* 0x00000028a87d7812 */ /* 0x000fc400078efea1 */
[----:B------:R-:W-:Y:S02]  /*15a70*/  FSEL R42, R47, -INF , !P0 ;  /* 0xff8000002f2a7808 */ /* 0x000fe40004000000 */
[----:B------:R-:W-:Y:S02]  /*15a80*/  ISETP.GE.AND P0, PT, R52, R54, PT ;  /* 0x000000363400720c */ /* 0x000fe40003f06270 */
[----:B------:R-:W-:Y:S01]  /*15a90*/  FSEL R47, R124, -INF , !P2 ;  /* 0xff8000007c2f7808 */ /* 0x000fe20005000000 */
[----:B------:R-:W2:Y:S01]  /*15aa0*/  I2F R43, R125 ;  /* 0x0000007d002b7306 */ /* 0x000ea20000201400 */
[----:B------:R-:W-:Y:S02]  /*15ab0*/  IADD3 R124, R55, 0x21, RZ ;  /* 0x00000021377c7810 */ /* 0x000fe40007ffe0ff */
[----:B------:R-:W-:Y:S02]  /*15ac0*/  FSEL R41, R41, -INF , !P0 ;  /* 0xff80000029297808 */ /* 0x000fe40004000000 */
[----:B------:R-:W-:Y:S01]  /*15ad0*/  ISETP.GE.AND P0, PT, R52, R53, PT ;  /* 0x000000353400720c */ /* 0x000fe20003f06270 */
[----:B-1----:R-:W-:-:S02]  /*15ae0*/  FFMA.FTZ R128, R0, R127, R30 ;  /* 0x0000007f00807223 */ /* 0x002fc4000001001e */
[----:B------:R-:W1:Y:S01]  /*15af0*/  I2F R52, R124 ;  /* 0x0000007c00347306 */ /* 0x000e620000201400 */
[----:B------:R-:W-:Y:S01]  /*15b00*/  IADD3 R30, R55, 0x29, RZ ;  /* 0x00000029371e7810 */ /* 0x000fe20007ffe0ff */
[----:B------:R-:W-:Y:S01]  /*15b10*/  FFMA.FTZ R131, R0, R127, R28 ;  /* 0x0000007f00837223 */ /* 0x000fe2000001001c */
[-C--:B------:R-:W-:Y:S02]  /*15b20*/  ISETP.GE.AND P2, PT, R125, R54.reuse, PT ;  /* 0x000000367d00720c */ /* 0x080fe40003f46270 */
[----:B------:R-:W-:Y:S02]  /*15b30*/  FSEL R28, R126, -INF , !P0 ;  /* 0xff8000007e1c7808 */ /* 0x000fe40004000000 */
[----:B------:R-:W-:Y:S01]  /*15b40*/  ISETP.GE.AND P0, PT, R124, R54, PT ;  /* 0x000000367c00720c */ /* 0x000fe20003f06270 */
[CC--:B--2---:R-:W-:Y:S01]  /*15b50*/  FFMA.FTZ R24, R0.reuse, R43.reuse, R24 ;  /* 0x0000002b00187223 */ /* 0x0c4fe20000010018 */
[----:B------:R-:W-:Y:S01]  /*15b60*/  FSEL R131, R131, -INF , !P4 ;  /* 0xff80000083837808 */ /* 0x000fe20006000000 */
[----:B------:R-:W-:Y:S01]  /*15b70*/  FFMA.FTZ R26, R0, R43, R26 ;  /* 0x0000002b001a7223 */ /* 0x000fe2000001001a */
[----:B------:R-:W-:-:S02]  /*15b80*/  FSEL R128, R128, -INF , !P3 ;  /* 0xff80000080807808 */ /* 0x000fc40005800000 */
[----:B------:R-:W-:Y:S02]  /*15b90*/  FSEL R203, R24, -INF , !P2 ;  /* 0xff80000018cb7808 */ /* 0x000fe40005000000 */
[----:B------:R-:W-:Y:S01]  /*15ba0*/  FSEL R40, R40, -INF , !P1 ;  /* 0xff80000028287808 */ /* 0x000fe20004800000 */
[CC--:B-1----:R-:W-:Y:S01]  /*15bb0*/  FFMA.FTZ R127, R0.reuse, R52.reuse, R29 ;  /* 0x00000034007f7223 */ /* 0x0c2fe2000001001d */
[----:B------:R-:W-:Y:S01]  /*15bc0*/  ISETP.GE.AND P1, PT, R125, R53, PT ;  /* 0x000000357d00720c */ /* 0x000fe20003f26270 */
[----:B------:R-:W1:Y:S01]  /*15bd0*/  I2F R29, R30 ;  /* 0x0000001e001d7306 */ /* 0x000e620000201400 */
[----:B------:R-:W-:Y:S01]  /*15be0*/  FFMA.FTZ R134, R0, R52, R31 ;  /* 0x0000003400867223 */ /* 0x000fe2000001001f */
[----:B------:R-:W-:Y:S02]  /*15bf0*/  LOP3.LUT R31, R168, 0x30, R161, 0xfe, !PT ;  /* 0x00000030a81f7812 */ /* 0x000fe400078efea1 */
[----:B------:R-:W-:Y:S02]  /*15c00*/  FSEL R127, R127, -INF , !P0 ;  /* 0xff8000007f7f7808 */ /* 0x000fe40004000000 */
[----:B------:R-:W-:-:S02]  /*15c10*/  ISETP.GE.AND P4, PT, R31, R54, PT ;  /* 0x000000361f00720c */ /* 0x000fc40003f86270 */
[-C--:B------:R-:W-:Y:S02]  /*15c20*/  ISETP.GE.AND P3, PT, R31, R53.reuse, PT ;  /* 0x000000351f00720c */ /* 0x080fe40003f66270 */
[----:B------:R-:W2:Y:S01]  /*15c30*/  I2F R31, R31 ;  /* 0x0000001f001f7306 */ /* 0x000ea20000201400 */
[----:B------:R-:W-:Y:S02]  /*15c40*/  ISETP.GE.AND P0, PT, R124, R53, PT ;  /* 0x000000357c00720c */ /* 0x000fe40003f06270 */
[----:B------:R-:W-:Y:S02]  /*15c50*/  FSEL R202, R26, -INF , !P1 ;  /* 0xff8000001aca7808 */ /* 0x000fe40004800000 */
[----:B------:R-:W-:Y:S01]  /*15c60*/  FSEL R134, R134, -INF , !P0 ;  /* 0xff80000086867808 */ /* 0x000fe20004000000 */
[CC--:B-1----:R-:W-:Y:S01]  /*15c70*/  FFMA.FTZ R137, R0.reuse, R29.reuse, R25 ;  /* 0x0000001d00897223 */ /* 0x0c2fe20000010019 */
[----:B------:R-:W-:Y:S01]  /*15c80*/  IADD3 R25, R55, 0x31, RZ ;  /* 0x0000003137197810 */ /* 0x000fe20007ffe0ff */
[----:B------:R-:W-:Y:S01]  /*15c90*/  FFMA.FTZ R198, R0, R29, R27 ;  /* 0x0000001d00c67223 */ /* 0x000fe2000001001b */
[----:B------:R-:W-:-:S02]  /*15ca0*/  ISETP.GE.AND P0, PT, R30, R54, PT ;  /* 0x000000361e00720c */ /* 0x000fc40003f06270 */
[----:B------:R-:W1:Y:S01]  /*15cb0*/  I2F R24, R25 ;  /* 0x0000001900187306 */ /* 0x000e620000201400 */
[----:B------:R-:W-:Y:S02]  /*15cc0*/  LOP3.LUT R26, R168, 0x38, R161, 0xfe, !PT ;  /* 0x00000038a81a7812 */ /* 0x000fe400078efea1 */
[----:B------:R-:W-:Y:S02]  /*15cd0*/  FSEL R137, R137, -INF , !P0 ;  /* 0xff80000089897808 */ /* 0x000fe40004000000 */
[----:B------:R-:W-:Y:S01]  /*15ce0*/  ISETP.GE.AND P0, PT, R30, R53, PT ;  /* 0x000000351e00720c */ /* 0x000fe20003f06270 */
[-C--:B--2---:R-:W-:Y:S01]  /*15cf0*/  FFMA.FTZ R20, R0, R31.reuse, R20 ;  /* 0x0000001f00147223 */ /* 0x084fe20000010014 */
[-C--:B------:R-:W-:Y:S01]  /*15d00*/  ISETP.GE.AND P2, PT, R26, R54.reuse, PT ;  /* 0x000000361a00720c */ /* 0x080fe20003f46270 */
[----:B------:R-:W-:Y:S01]  /*15d10*/  FFMA.FTZ R200, R0, R31, R22 ;  /* 0x0000001f00c87223 */ /* 0x000fe20000010016 */
[----:B------:R-:W-:Y:S01]  /*15d20*/  FSEL R198, R198, -INF , !P0 ;  /* 0xff800000c6c67808 */ /* 0x000fe20004000000 */
[----:B------:R-:W2:Y:S01]  /*15d30*/  I2F R27, R26 ;  /* 0x0000001a001b7306 */ /* 0x000ea20000201400 */
[----:B------:R-:W-:-:S02]  /*15d40*/  ISETP.GE.AND P0, PT, R25, R54, PT ;  /* 0x000000361900720c */ /* 0x000fc40003f06270 */
[----:B------:R-:W-:Y:S02]  /*15d50*/  IADD3 R22, R55, 0x39, RZ ;  /* 0x0000003937167810 */ /* 0x000fe40007ffe0ff */
[----:B------:R-:W-:Y:S01]  /*15d60*/  FSEL R199, R20, -INF , !P4 ;  /* 0xff80000014c77808 */ /* 0x000fe20006000000 */
[-C--:B-1----:R-:W-:Y:S01]  /*15d70*/  FFMA.FTZ R21, R0, R24.reuse, R21 ;  /* 0x0000001800157223 */ /* 0x082fe20000010015 */
[----:B------:R-:W-:Y:S01]  /*15d80*/  FSEL R200, R200, -INF , !P3 ;  /* 0xff800000c8c87808 */ /* 0x000fe20005800000 */
[----:B------:R-:W1:Y:S01]  /*15d90*/  I2F R20, R22 ;  /* 0x0000001600147306 */ /* 0x000e620000201400 */
[----:B------:R-:W-:Y:S01]  /*15da0*/  ISETP.GE.AND P1, PT, R26, R53, PT ;  /* 0x000000351a00720c */ /* 0x000fe20003f26270 */
[----:B------:R-:W-:Y:S01]  /*15db0*/  FFMA.FTZ R23, R0, R24, R23 ;  /* 0x0000001800177223 */ /* 0x000fe20000010017 */
[----:B------:R-:W-:Y:S02]  /*15dc0*/  FSEL R197, R21, -INF , !P0 ;  /* 0xff80000015c57808 */ /* 0x000fe40004000000 */
[----:B------:R-:W-:-:S02]  /*15dd0*/  LOP3.LUT R21, R168, 0x40, R161, 0xfe, !PT ;  /* 0x00000040a8157812 */ /* 0x000fc400078efea1 */
[----:B------:R-:W-:Y:S01]  /*15de0*/  ISETP.GE.AND P0, PT, R25, R53, PT ;  /* 0x000000351900720c */ /* 0x000fe20003f06270 */
[CC--:B--2---:R-:W-:Y:S01]  /*15df0*/  FFMA.FTZ R16, R0.reuse, R27.reuse, R16 ;  /* 0x0000001b00107223 */ /* 0x0c4fe20000010010 */
[C---:B------:R-:W-:Y:S01]  /*15e00*/  ISETP.GE.AND P4, PT, R21.reuse, R54, PT ;  /* 0x000000361500720c */ /* 0x040fe20003f86270 */
[----:B------:R-:W-:Y:S01]  /*15e10*/  FFMA.FTZ R18, R0, R27, R18 ;  /* 0x0000001b00127223 */ /* 0x000fe20000010012 */
[----:B------:R-:W-:Y:S02]  /*15e20*/  ISETP.GE.AND P3, PT, R21, R53, PT ;  /* 0x000000351500720c */ /* 0x000fe40003f66270 */
[----:B------:R-:W2:Y:S01]  /*15e30*/  I2F R21, R21 ;  /* 0x0000001500157306 */ /* 0x000ea20000201400 */
[----:B------:R-:W-:Y:S01]  /*15e40*/  FSEL R205, R16, -INF , !P2 ;  /* 0xff80000010cd7808 */ /* 0x000fe20005000000 */
[CC--:B-1----:R-:W-:Y:S01]  /*15e50*/  FFMA.FTZ R201, R0.reuse, R20.reuse, R17 ;  /* 0x0000001400c97223 */ /* 0x0c2fe20000010011 */
[----:B------:R-:W-:Y:S01]  /*15e60*/  IADD3 R17, R55, 0x41, RZ ;  /* 0x0000004137117810 */ /* 0x000fe20007ffe0ff */
[----:B------:R-:W-:Y:S01]  /*15e70*/  FFMA.FTZ R196, R0, R20, R19 ;  /* 0x0000001400c47223 */ /* 0x000fe20000010013 */
[----:B------:R-:W-:-:S03]  /*15e80*/  FSEL R204, R18, -INF , !P1 ;  /* 0xff80000012cc7808 */ /* 0x000fc60004800000 */
[----:B------:R-:W1:Y:S01]  /*15e90*/  I2F R16, R17 ;  /* 0x0000001100107306 */ /* 0x000e620000201400 */
[----:B------:R-:W-:Y:S02]  /*15ea0*/  LOP3.LUT R18, R168, 0x48, R161, 0xfe, !PT ;  /* 0x00000048a8127812 */ /* 0x000fe400078efea1 */
[----:B------:R-:W-:Y:S02]  /*15eb0*/  FSEL R206, R23, -INF , !P0 ;  /* 0xff80000017ce7808 */ /* 0x000fe40004000000 */
[-C--:B------:R-:W-:Y:S02]  /*15ec0*/  ISETP.GE.AND P0, PT, R22, R54.reuse, PT ;  /* 0x000000361600720c */ /* 0x080fe40003f06270 */
[----:B------:R-:W-:Y:S01]  /*15ed0*/  ISETP.GE.AND P2, PT, R18, R54, PT ;  /* 0x000000361200720c */ /* 0x000fe20003f46270 */
[CC--:B--2---:R-:W-:Y:S01]  /*15ee0*/  FFMA.FTZ R12, R0.reuse, R21.reuse, R12 ;  /* 0x00000015000c7223 */ /* 0x0c4fe2000001000c */
[----:B------:R-:W2:Y:S01]  /*15ef0*/  I2F R19, R18 ;  /* 0x0000001200137306 */ /* 0x000ea20000201400 */
[----:B------:R-:W-:Y:S01]  /*15f00*/  FFMA.FTZ R182, R0, R21, R14 ;  /* 0x0000001500b67223 */ /* 0x000fe2000001000e */
[----:B------:R-:W-:-:S02]  /*15f10*/  IADD3 R14, R55, 0x49, RZ ;  /* 0x00000049370e7810 */ /* 0x000fc40007ffe0ff */
[----:B------:R-:W-:Y:S02]  /*15f20*/  FSEL R173, R12, -INF , !P4 ;  /* 0xff8000000cad7808 */ /* 0x000fe40006000000 */
[----:B------:R-:W-:Y:S01]  /*15f30*/  FSEL R201, R201, -INF , !P0 ;  /* 0xff800000c9c97808 */ /* 0x000fe20004000000 */
[-C--:B-1----:R-:W-:Y:S01]  /*15f40*/  FFMA.FTZ R13, R0, R16.reuse, R13 ;  /* 0x00000010000d7223 */ /* 0x082fe2000001000d */
[----:B------:R-:W1:Y:S01]  /*15f50*/  I2F R12, R14 ;  /* 0x0000000e000c7306 */ /* 0x000e620000201400 */
[----:B------:R-:W-:Y:S01]  /*15f60*/  ISETP.GE.AND P0, PT, R22, R53, PT ;  /* 0x000000351600720c */ /* 0x000fe20003f06270 */
[----:B------:R-:W-:Y:S01]  /*15f70*/  FFMA.FTZ R15, R0, R16, R15 ;  /* 0x00000010000f7223 */ /* 0x000fe2000001000f */
[----:B------:R-:W-:Y:S02]  /*15f80*/  FSEL R182, R182, -INF , !P3 ;  /* 0xff800000b6b67808 */ /* 0x000fe40005800000 */
[----:B------:R-:W-:Y:S02]  /*15f90*/  FSEL R196, R196, -INF , !P0 ;  /* 0xff800000c4c47808 */ /* 0x000fe40004000000 */
[----:B------:R-:W-:Y:S01]  /*15fa0*/  ISETP.GE.AND P0, PT, R17, R54, PT ;  /* 0x000000361100720c */ /* 0x000fe20003f06270 */
[----:B--2---:R-:W-:Y:S01]  /*15fb0*/  FFMA.FTZ R8, R0, R19, R8 ;  /* 0x0000001300087223 */ /* 0x004fe20000010008 */
[----:B------:R-:W-:Y:S01]  /*15fc0*/  ISETP.GE.AND P1, PT, R18, R53, PT ;  /* 0x000000351200720c */ /* 0x000fe20003f26270 */
[----:B------:R-:W-:Y:S01]  /*15fd0*/  FFMA.FTZ R10, R0, R19, R10 ;  /* 0x00000013000a7223 */ /* 0x000fe2000001000a */
[----:B------:R-:W-:-:S02]  /*15fe0*/  FSEL R179, R13, -INF , !P0 ;  /* 0xff8000000db37808 */ /* 0x000fc40004000000 */
[----:B------:R-:W-:Y:S02]  /*15ff0*/  LOP3.LUT R13, R168, 0x50, R161, 0xfe, !PT ;  /* 0x00000050a80d7812 */ /* 0x000fe400078efea1 */
[----:B------:R-:W-:Y:S01]  /*16000*/  FSEL R183, R8, -INF , !P2 ;  /* 0xff80000008b77808 */ /* 0x000fe20005000000 */
[CC--:B-1----:R-:W-:Y:S01]  /*16010*/  FFMA.FTZ R185, R0.reuse, R12.reuse, R9 ;  /* 0x0000000c00b97223 */ /* 0x0c2fe20000010009 */
[----:B------:R-:W-:Y:S01]  /*16020*/  IADD3 R9, R55, 0x51, RZ ;  /* 0x0000005137097810 */ /* 0x000fe20007ffe0ff */
[----:B------:R-:W-:Y:S01]  /*16030*/  FFMA.FTZ R180, R0, R12, R11 ;  /* 0x0000000c00b47223 */ /* 0x000fe2000001000b */
[C---:B------:R-:W-:Y:S02]  /*16040*/  ISETP.GE.AND P4, PT, R13.reuse, R54, PT ;  /* 0x000000360d00720c */ /* 0x040fe40003f86270 */
[-C--:B------:R-:W-:Y:S01]  /*16050*/  ISETP.GE.AND P3, PT, R13, R53.reuse, PT ;  /* 0x000000350d00720c */ /* 0x080fe20003f66270 */
[----:B------:R-:W1:Y:S01]  /*16060*/  I2F R8, R9 ;  /* 0x0000000900087306 */ /* 0x000e620000201400 */
[----:B------:R-:W-:-:S02]  /*16070*/  ISETP.GE.AND P0, PT, R17, R53, PT ;  /* 0x000000351100720c */ /* 0x000fc40003f06270 */
[----:B------:R-:W-:Y:S02]  /*16080*/  FSEL R178, R10, -INF , !P1 ;  /* 0xff8000000ab27808 */ /* 0x000fe40004800000 */
[----:B------:R-:W-:Y:S02]  /*16090*/  FSEL R176, R15, -INF , !P0 ;  /* 0xff8000000fb07808 */ /* 0x000fe40004000000 */
[----:B------:R-:W-:Y:S01]  /*160a0*/  ISETP.GE.AND P0, PT, R14, R54, PT ;  /* 0x000000360e00720c */ /* 0x000fe20003f06270 */
[----:B------:R-:W2:Y:S01]  /*160b0*/  I2F R13, R13 ;  /* 0x0000000d000d7306 */ /* 0x000ea20000201400 */
[----:B------:R-:W-:Y:S02]  /*160c0*/  LOP3.LUT R10, R168, 0x58, R161, 0xfe, !PT ;  /* 0x00000058a80a7812 */ /* 0x000fe400078efea1 */
[----:B------:R-:W-:Y:S02]  /*160d0*/  FSEL R185, R185, -INF , !P0 ;  /* 0xff800000b9b97808 */ /* 0x000fe40004000000 */
[----:B------:R-:W-:-:S02]  /*160e0*/  ISETP.GE.AND P0, PT, R14, R53, PT ;  /* 0x000000350e00720c */ /* 0x000fc40003f06270 */
[----:B------:R-:W-:Y:S01]  /*160f0*/  ISETP.GE.AND P2, PT, R10, R54, PT ;  /* 0x000000360a00720c */ /* 0x000fe20003f46270 */
[----:B-1----:R-:W-:Y:S01]  /*16100*/  FFMA.FTZ R5, R0, R8, R5 ;  /* 0x0000000800057223 */ /* 0x002fe20000010005 */
[----:B------:R-:W-:Y:S01]  /*16110*/  FSEL R180, R180, -INF , !P0 ;  /* 0xff800000b4b47808 */ /* 0x000fe20004000000 */
[----:B------:R-:W1:Y:S01]  /*16120*/  I2F R11, R10 ;  /* 0x0000000a000b7306 */ /* 0x000e620000201400 */
[----:B------:R-:W-:Y:S01]  /*16130*/  ISETP.GE.AND P0, PT, R9, R54, PT ;  /* 0x000000360900720c */ /* 0x000fe20003f06270 */
[----:B------:R-:W-:Y:S01]  /*16140*/  FFMA.FTZ R7, R0, R8, R7 ;  /* 0x0000000800077223 */ /* 0x000fe20000010007 */
[--C-:B------:R-:W-:Y:S02]  /*16150*/  LOP3.LUT R8, R168, 0x68, R161.reuse, 0xfe, !PT ;  /* 0x00000068a8087812 */ /* 0x100fe400078efea1 */
[----:B------:R-:W-:Y:S01]  /*16160*/  FSEL R165, R5, -INF , !P0 ;  /* 0xff80000005a57808 */ /* 0x000fe20004000000 */
[-C--:B--2---:R-:W-:Y:S01]  /*16170*/  FFMA.FTZ R4, R0, R13.reuse, R4 ;  /* 0x0000000d00047223 */ /* 0x084fe20000010004 */
[----:B------:R-:W-:Y:S01]  /*16180*/  LOP3.LUT R5, R168, 0x60, R161, 0xfe, !PT ;  /* 0x00000060a8057812 */ /* 0x000fe200078efea1 */
[----:B------:R-:W-:Y:S01]  /*16190*/  FFMA.FTZ R164, R0, R13, R6 ;  /* 0x0000000d00a47223 */ /* 0x000fe20000010006 */
[----:B------:R-:W-:-:S02]  /*161a0*/  IADD3 R6, R55, 0x59, RZ ;  /* 0x0000005937067810 */ /* 0x000fc40007ffe0ff */
[----:B------:R-:W-:Y:S02]  /*161b0*/  FSEL R163, R4, -INF , !P4 ;  /* 0xff80000004a37808 */ /* 0x000fe40006000000 */
[----:B------:R-:W2:Y:S01]  /*161c0*/  I2F R4, R6 ;  /* 0x0000000600047306 */ /* 0x000ea20000201400 */
[----:B------:R-:W-:Y:S02]  /*161d0*/  FSEL R164, R164, -INF , !P3 ;  /* 0xff800000a4a47808 */ /* 0x000fe40005800000 */
[C---:B------:R-:W-:Y:S01]  /*161e0*/  ISETP.GE.AND P4, PT, R5.reuse, R54, PT ;  /* 0x000000360500720c */ /* 0x040fe20003f86270 */
[C---:B-1----:R-:W-:Y:S01]  /*161f0*/  FFMA.FTZ R120, R0.reuse, R11, R120 ;  /* 0x0000000b00787223 */ /* 0x042fe20000010078 */
[----:B------:R-:W-:Y:S01]  /*16200*/  ISETP.GE.AND P3, PT, R5, R53, PT ;  /* 0x000000350500720c */ /* 0x000fe20003f66270 */
[----:B------:R-:W-:Y:S01]  /*16210*/  FFMA.FTZ R122, R0, R11, R122 ;  /* 0x0000000b007a7223 */ /* 0x000fe2000001007a */
[-C--:B------:R-:W-:Y:S01]  /*16220*/  ISETP.GE.AND P0, PT, R9, R53.reuse, PT ;  /* 0x000000350900720c */ /* 0x080fe20003f06270 */
[----:B------:R-:W1:Y:S01]  /*16230*/  I2F R5, R5 ;  /* 0x0000000500057306 */ /* 0x000e620000201400 */
[----:B------:R-:W-:-:S02]  /*16240*/  ISETP.GE.AND P1, PT, R10, R53, PT ;  /* 0x000000350a00720c */ /* 0x000fc40003f26270 */
[----:B------:R-:W-:Y:S02]  /*16250*/  FSEL R138, R7, -INF , !P0 ;  /* 0xff800000078a7808 */ /* 0x000fe40004000000 */
[----:B------:R-:W-:Y:S02]  /*16260*/  ISETP.GE.AND P0, PT, R6, R54, PT ;  /* 0x000000360600720c */ /* 0x000fe40003f06270 */
[C---:B------:R-:W-:Y:S01]  /*16270*/  IADD3 R7, R55.reuse, 0x61, RZ ;  /* 0x0000006137077810 */ /* 0x040fe20007ffe0ff */
[CC--:B--2---:R-:W-:Y:S01]  /*16280*/  FFMA.FTZ R121, R0.reuse, R4.reuse, R121 ;  /* 0x0000000400797223 */ /* 0x0c4fe20000010079 */
[----:B------:R-:W2:Y:S01]  /*16290*/  I2F R9, R8 ;  /* 0x0000000800097306 */ /* 0x000ea20000201400 */
[----:B------:R-:W-:Y:S01]  /*162a0*/  FFMA.FTZ R123, R0, R4, R123 ;  /* 0x00000004007b7223 */ /* 0x000fe2000001007b */
[----:B------:R-:W-:Y:S02]  /*162b0*/  IADD3 R4, R55, 0x69, RZ ;  /* 0x0000006937047810 */ /* 0x000fe40007ffe0ff */
[----:B------:R-:W-:-:S02]  /*162c0*/  FSEL R177, R121, -INF , !P0 ;  /* 0xff80000079b17808 */ /* 0x000fc40004000000 */
[----:B------:R-:W-:Y:S01]  /*162d0*/  ISETP.GE.AND P0, PT, R6, R53, PT ;  /* 0x000000350600720c */ /* 0x000fe20003f06270 */
[CC--:B-1----:R-:W-:Y:S01]  /*162e0*/  FFMA.FTZ R64, R0.reuse, R5.reuse, R64 ;  /* 0x0000000500407223 */ /* 0x0c2fe20000010040 */
[----:B------:R-:W1:Y:S01]  /*162f0*/  I2F R6, R7 ;  /* 0x0000000700067306 */ /* 0x000e620000201400 */
[----:B------:R-:W-:Y:S01]  /*16300*/  FFMA.FTZ R66, R0, R5, R66 ;  /* 0x0000000500427223 */ /* 0x000fe20000010042 */
[----:B------:R-:W-:Y:S02]  /*16310*/  FSEL R169, R120, -INF , !P2 ;  /* 0xff80000078a97808 */ /* 0x000fe40005000000 */
[----:B------:R-:W-:Y:S02]  /*16320*/  FSEL R142, R122, -INF , !P1 ;  /* 0xff8000007a8e7808 */ /* 0x000fe40004800000 */
[C---:B------:R-:W-:Y:S02]  /*16330*/  ISETP.GE.AND P2, PT, R8.reuse, R54, PT ;  /* 0x000000360800720c */ /* 0x040fe40003f46270 */
[----:B------:R-:W3:Y:S01]  /*16340*/  I2F R5, R4 ;  /* 0x0000000400057306 */ /* 0x000ee20000201400 */
[----:B------:R-:W-:Y:S01]  /*16350*/  ISETP.GE.AND P1, PT, R8, R53, PT ;  /* 0x000000350800720c */ /* 0x000fe20003f26270 */
[-C--:B--2---:R-:W-:Y:S01]  /*16360*/  FFMA.FTZ R60, R0, R9.reuse, R60 ;  /* 0x00000009003c7223 */ /* 0x084fe2000001003c */
[----:B------:R-:W-:Y:S01]  /*16370*/  LOP3.LUT R8, R168, 0x70, R161, 0xfe, !PT ;  /* 0x00000070a8087812 */ /* 0x000fe200078efea1 */
[----:B------:R-:W-:Y:S01]  /*16380*/  FFMA.FTZ R62, R0, R9, R62 ;  /* 0x00000009003e7223 */ /* 0x000fe2000001003e */
[----:B------:R-:W-:-:S02]  /*16390*/  FSEL R162, R123, -INF , !P0 ;  /* 0xff8000007ba27808 */ /* 0x000fc40004000000 */
[----:B------:R-:W-:Y:S01]  /*163a0*/  ISETP.GE.AND P0, PT, R7, R54, PT ;  /* 0x000000360700720c */ /* 0x000fe20003f06270 */
[----:B------:R-:W2:Y:S01]  /*163b0*/  I2F R9, R8 ;  /* 0x0000000800097306 */ /* 0x000ea20000201400 */
[-C--:B-1----:R-:W-:Y:S01]  /*163c0*/  FFMA.FTZ R65, R0, R6.reuse, R65 ;  /* 0x0000000600417223 */ /* 0x082fe20000010041 */
[----:B------:R-:W-:Y:S01]  /*163d0*/  LOP3.LUT R15, R168, 0x18, R161, 0xfe, !PT ;  /* 0x00000018a80f7812 */ /* 0x000fe200078efea1 */
[C---:B------:R-:W-:Y:S01]  /*163e0*/  FFMA.FTZ R67, R0.reuse, R6, R67 ;  /* 0x0000000600437223 */ /* 0x040fe20000010043 */
[----:B------:R-:W-:Y:S02]  /*163f0*/  IADD3 R6, R55, 0x71, RZ ;  /* 0x0000007137067810 */ /* 0x000fe40007ffe0ff */
[----:B------:R-:W-:Y:S01]  /*16400*/  FSEL R184, R65, -INF , !P0 ;  /* 0xff80000041b87808 */ /* 0x000fe20004000000 */
[C---:B---3--:R-:W-:Y:S01]  /*16410*/  FFMA.FTZ R61, R0.reuse, R5, R61 ;  /* 0x00000005003d7223 */ /* 0x048fe2000001003d */
[----:B------:R-:W-:Y:S01]  /*16420*/  ISETP.GE.AND P0, PT, R7, R53, PT ;  /* 0x000000350700720c */ /* 0x000fe20003f06270 */
[----:B------:R-:W-:Y:S01]  /*16430*/  FFMA.FTZ R63, R0, R5, R63 ;  /* 0x00000005003f7223 */ /* 0x000fe2000001003f */
[----:B------:R-:W-:Y:S01]  /*16440*/  LOP3.LUT R5, R168, 0x10, R161, 0xfe, !PT ;  /* 0x00000010a8057812 */ /* 0x000fe200078efea1 */
[----:B------:R-:W1:Y:S01]  /*16450*/  I2F R7, R6 ;  /* 0x0000000600077306 */ /* 0x000e620000201400 */
[----:B------:R-:W-:-:S02]  /*16460*/  FSEL R126, R66, -INF , !P3 ;  /* 0xff800000427e7808 */ /* 0x000fc40005800000 */
[----:B------:R-:W-:Y:S01]  /*16470*/  FSEL R123, R67, -INF , !P0 ;  /* 0xff800000437b7808 */ /* 0x000fe20004000000 */
[-C--:B--2---:R-:W-:Y:S01]  /*16480*/  FFMA.FTZ R56, R0, R9.reuse, R56 ;  /* 0x0000000900387223 */ /* 0x084fe20000010038 */
[-C--:B------:R-:W-:Y:S01]  /*16490*/  ISETP.GE.AND P3, PT, R8, R54.reuse, PT ;  /* 0x000000360800720c */ /* 0x080fe20003f66270 */
[----:B------:R-:W-:Y:S01]  /*164a0*/  FFMA.FTZ R58, R0, R9, R58 ;  /* 0x00000009003a7223 */ /* 0x000fe2000001003a */
[----:B------:R-:W-:Y:S01]  /*164b0*/  FSEL R186, R60, -INF , !P2 ;  /* 0xff8000003cba7808 */ /* 0x000fe20005000000 */
[----:B------:R-:W2:Y:S01]  /*164c0*/  I2F R11, R5 ;  /* 0x00000005000b7306 */ /* 0x000ea20000201400 */
[----:B------:R-:W-:Y:S02]  /*164d0*/  ISETP.GE.AND P2, PT, R8, R53, PT ;  /* 0x000000350800720c */ /* 0x000fe40003f46270 */
[----:B------:R-:W-:Y:S02]  /*164e0*/  ISETP.GE.AND P0, PT, R4, R54, PT ;  /* 0x000000360400720c */ /* 0x000fe40003f06270 */
[----:B------:R-:W-:-:S02]  /*164f0*/  IADD3 R8, R55, 0x11, RZ ;  /* 0x0000001137087810 */ /* 0x000fc40007ffe0ff */
[----:B------:R-:W-:Y:S01]  /*16500*/  FSEL R188, R56, -INF , !P3 ;  /* 0xff80000038bc7808 */ /* 0x000fe20005800000 */
[----:B------:R-:W3:Y:S01]  /*16510*/  I2F R13, R15 ;  /* 0x0000000f000d7306 */ /* 0x000ee20000201400 */
[----:B------:R-:W-:Y:S01]  /*16520*/  FSEL R187, R61, -INF , !P0 ;  /* 0xff8000003dbb7808 */ /* 0x000fe20004000000 */
[CC--:B-1----:R-:W-:Y:S01]  /*16530*/  FFMA.FTZ R59, R0.reuse, R7.reuse, R59 ;  /* 0x00000007003b7223 */ /* 0x0c2fe2000001003b */
[----:B------:R-:W-:Y:S01]  /*16540*/  ISETP.GE.AND P3, PT, R5, R54, PT ;  /* 0x000000360500720c */ /* 0x000fe20003f66270 */
[----:B------:R-:W-:Y:S01]  /*16550*/  FFMA.FTZ R57, R0, R7, R57 ;  /* 0x0000000700397223 */ /* 0x000fe20000010039 */
[----:B------:R-:W-:Y:S02]  /*16560*/  ISETP.GE.AND P0, PT, R4, R53, PT ;  /* 0x000000350400720c */ /* 0x000fe40003f06270 */
[----:B------:R-:W-:Y:S01]  /*16570*/  LOP3.LUT R4, R168, 0x78, R161, 0xfe, !PT ;  /* 0x00000078a8047812 */ /* 0x000fe200078efea1 */
[----:B------:R-:W1:Y:S01]  /*16580*/  I2F R5, R8 ;  /* 0x0000000800057306 */ /* 0x000e620000201400 */
[----:B--2---:R-:W-:Y:S01]  /*16590*/  FFMA.FTZ R36, R0, R11, R36 ;  /* 0x0000000b00247223 */ /* 0x004fe20000010024 */
[----:B------:R-:W-:-:S02]  /*165a0*/  FSEL R122, R62, -INF , !P1 ;  /* 0xff8000003e7a7808 */ /* 0x000fc40004800000 */
[C---:B------:R-:W-:Y:S02]  /*165b0*/  ISETP.GE.AND P1, PT, R6.reuse, R53, PT ;  /* 0x000000350600720c */ /* 0x040fe40003f26270 */
[----:B------:R-:W-:Y:S02]  /*165c0*/  FSEL R121, R63, -INF , !P0 ;  /* 0xff8000003f797808 */ /* 0x000fe40004000000 */
[----:B------:R-:W2:Y:S01]  /*165d0*/  I2F R9, R4 ;  /* 0x0000000400097306 */ /* 0x000ea20000201400 */
[-C--:B------:R-:W-:Y:S01]  /*165e0*/  ISETP.GE.AND P0, PT, R6, R54.reuse, PT ;  /* 0x000000360600720c */ /* 0x080fe20003f06270 */
[----:B---3--:R-:W-:Y:S01]  /*165f0*/  FFMA.FTZ R32, R0, R13, R32 ;  /* 0x0000000d00207223 */ /* 0x008fe20000010020 */
[----:B------:R-:W-:Y:S02]  /*16600*/  FSEL R59, R59, -INF , !P1 ;  /* 0xff8000003b3b7808 */ /* 0x000fe40004800000 */
[----:B------:R-:W-:Y:S02]  /*16610*/  ISETP.GE.AND P1, PT, R15, R54, PT ;  /* 0x000000360f00720c */ /* 0x000fe40003f26270 */
[----:B------:R-:W-:Y:S01]  /*16620*/  IADD3 R7, R55, 0x19, RZ ;  /* 0x0000001937077810 */ /* 0x000fe20007ffe0ff */
[----:B------:R-:W3:Y:S01]  /*16630*/  I2F R11, R55 ;  /* 0x00000037000b7306 */ /* 0x000ee20000201400 */
[----:B------:R-:W-:Y:S01]  /*16640*/  FSEL R58, R58, -INF , !P2 ;  /* 0xff8000003a3a7808 */ /* 0x000fe20005000000 */
[----:B-1----:R-:W-:Y:S01]  /*16650*/  FFMA.FTZ R37, R0, R5, R37 ;  /* 0x0000000500257223 */ /* 0x002fe20000010025 */
[----:B------:R-:W-:-:S02]  /*16660*/  FSEL R189, R57, -INF , !P0 ;  /* 0xff80000039bd7808 */ /* 0x000fc40004000000 */
[CC--:B------:R-:W-:Y:S02]  /*16670*/  ISETP.GE.AND P2, PT, R4.reuse, R54.reuse, PT ;  /* 0x000000360400720c */ /* 0x0c0fe40003f46270 */
[----:B------:R-:W-:Y:S01]  /*16680*/  ISETP.GE.AND P0, PT, R4, R53, PT ;  /* 0x000000350400720c */ /* 0x000fe20003f06270 */
[-C--:B--2---:R-:W-:Y:S01]  /*16690*/  FFMA.FTZ R48, R0, R9.reuse, R48 ;  /* 0x0000000900307223 */ /* 0x084fe20000010030 */
[----:B------:R-:W-:Y:S01]  /*166a0*/  FSEL R61, R32, -INF , !P1 ;  /* 0xff800000203d7808 */ /* 0x000fe20004800000 */
[----:B------:R-:W1:Y:S01]  /*166b0*/  I2F R4, R7 ;  /* 0x0000000700047306 */ /* 0x000e620000201400 */
[----:B------:R-:W-:Y:S01]  /*166c0*/  ISETP.GE.AND P1, PT, R8, R54, PT ;  /* 0x000000360800720c */ /* 0x000fe20003f26270 */
[C---:B------:R-:W-:Y:S01]  /*166d0*/  FFMA.FTZ R50, R0.reuse, R9, R50 ;  /* 0x0000000900327223 */ /* 0x040fe20000010032 */
[----:B------:R-:W-:Y:S02]  /*166e0*/  IADD3 R6, R55, 0x79, RZ ;  /* 0x0000007937067810 */ /* 0x000fe40007ffe0ff */
[----:B------:R-:W-:Y:S01]  /*166f0*/  FSEL R67, R37, -INF , !P1 ;  /* 0xff80000025437808 */ /* 0x000fe20004800000 */
[----:B---3--:R-:W-:Y:S01]  /*16700*/  FFMA.FTZ R5, R0, R11, R44 ;  /* 0x0000000b00057223 */ /* 0x008fe2000001002c */
[----:B------:R-:W-:Y:S01]  /*16710*/  ISETP.GE.AND P1, PT, R8, R53, PT ;  /* 0x000000350800720c */ /* 0x000fe20003f26270 */
[----:B------:R-:W-:Y:S01]  /*16720*/  FFMA.FTZ R46, R0, R11, R46 ;  /* 0x0000000b002e7223 */ /* 0x000fe2000001002e */
[----:B------:R-:W2:Y:S01]  /*16730*/  I2F R9, R6 ;  /* 0x0000000600097306 */ /* 0x000ea20000201400 */
[----:B------:R-:W-:-:S02]  /*16740*/  LOP3.LUT R12, R168, 0x10, R161, 0xfe, !PT ;  /* 0x00000010a80c7812 */ /* 0x000fc400078efea1 */
[----:B------:R-:W-:Y:S02]  /*16750*/  FSEL R60, R50, -INF , !P0 ;  /* 0xff800000323c7808 */ /* 0x000fe40004000000 */
[----:B------:R-:W-:Y:S01]  /*16760*/  ISETP.GE.AND P0, PT, R55, R54, PT ;  /* 0x000000363700720c */ /* 0x000fe20003f06270 */
[----:B-1----:R-:W-:Y:S02]  /*16770*/  FFMA.FTZ R4, R0, R4, R33 ;  /* 0x0000000400047223 */ /* 0x002fe40000010021 */
[----:B------:R1:W3:Y:S01]  /*16780*/  I2F R10, R8 ;  /* 0x00000008000a7306 */ /* 0x0002e20000201400 */
[----:B------:R-:W-:Y:S02]  /*16790*/  FSEL R5, R5, -INF , !P0 ;  /* 0xff80000005057808 */ /* 0x000fe40004000000 */
[----:B------:R-:W-:Y:S02]  /*167a0*/  ISETP.GE.AND P0, PT, R7, R54, PT ;  /* 0x000000360700720c */ /* 0x000fe40003f06270 */
[----:B------:R-:W-:-:S02]  /*167b0*/  FSEL R190, R48, -INF , !P2 ;  /* 0xff80000030be7808 */ /* 0x000fc40005000000 */
[----:B------:R-:W-:Y:S01]  /*167c0*/  FSEL R65, R4, -INF , !P0 ;  /* 0xff80000004417808 */ /* 0x000fe20004000000 */
[----:B------:R-:W4:Y:S01]  /*167d0*/  I2F R11, R7 ;  /* 0x00000007000b7306 */ /* 0x000f220000201400 */
[-C--:B--2---:R-:W-:Y:S01]  /*167e0*/  FFMA.FTZ R49, R0, R9.reuse, R49 ;  /* 0x0000000900317223 */ /* 0x084fe20000010031 */
[----:B------:R-:W-:Y:S01]  /*167f0*/  ISETP.GE.AND P2, PT, R6, R54, PT ;  /* 0x000000360600720c */ /* 0x000fe20003f46270 */
[----:B------:R-:W-:Y:S01]  /*16800*/  FFMA.FTZ R51, R0, R9, R51 ;  /* 0x0000000900337223 */ /* 0x000fe20000010033 */
[----:B------:R-:W-:Y:S02]  /*16810*/  ISETP.GE.AND P0, PT, R7, R53, PT ;  /* 0x000000350700720c */ /* 0x000fe40003f06270 */
[----:B------:R-:W-:Y:S02]  /*16820*/  FSEL R181, R64, -INF , !P4 ;  /* 0xff80000040b57808 */ /* 0x000fe40006000000 */
[----:B-1----:R-:W-:Y:S01]  /*16830*/  LOP3.LUT R8, R168, 0x18, R161, 0xfe, !PT ;  /* 0x00000018a8087812 */ /* 0x002fe200078efea1 */
[----:B------:R-:W1:Y:S01]  /*16840*/  I2F R13, R12 ;  /* 0x0000000c000d7306 */ /* 0x000e620000201400 */
[----:B---3--:R-:W-:Y:S01]  /*16850*/  FFMA.FTZ R10, R0, R10, R39 ;  /* 0x0000000a000a7223 */ /* 0x008fe20000010027 */
[----:B------:R-:W-:-:S02]  /*16860*/  FSEL R63, R36, -INF , !P3 ;  /* 0xff800000243f7808 */ /* 0x000fc40005800000 */
[----:B------:R-:W-:Y:S02]  /*16870*/  FSEL R191, R49, -INF , !P2 ;  /* 0xff80000031bf7808 */ /* 0x000fe40005000000 */
[----:B------:R-:W-:Y:S01]  /*16880*/  FSEL R64, R10, -INF , !P1 ;  /* 0xff8000000a407808 */ /* 0x000fe20004800000 */
[----:B----4-:R-:W-:Y:S01]  /*16890*/  FFMA.FTZ R11, R0, R11, R35 ;  /* 0x0000000b000b7223 */ /* 0x010fe20000010023 */
[----:B------:R-:W2:Y:S01]  /*168a0*/  I2F R15, R8 ;  /* 0x00000008000f7306 */ /* 0x000ea20000201400 */
[-C--:B------:R-:W-:Y:S02]  /*168b0*/  ISETP.GE.AND P3, PT, R55, R53.reuse, PT ;  /* 0x000000353700720c */ /* 0x080fe40003f66270 */
[-C--:B------:R-:W-:Y:S02]  /*168c0*/  ISETP.GE.AND P2, PT, R12, R53.reuse, PT ;  /* 0x000000350c00720c */ /* 0x080fe40003f46270 */
[----:B------:R-:W-:Y:S02]  /*168d0*/  FSEL R130, R11, -INF , !P0 ;  /* 0xff8000000b827808 */ /* 0x000fe40004000000 */
[----:B------:R-:W-:Y:S01]  /*168e0*/  ISETP.GE.AND P1, PT, R8, R53, PT ;  /* 0x000000350800720c */ /* 0x000fe20003f26270 */
[----:B-1----:R-:W-:Y:S01]  /*168f0*/  FFMA.FTZ R13, R0, R13, R38 ;  /* 0x0000000d000d7223 */ /* 0x002fe20000010026 */
[----:B------:R-:W-:-:S02]  /*16900*/  ISETP.GE.AND P0, PT, R6, R53, PT ;  /* 0x000000350600720c */ /* 0x000fc40003f06270 */
[----:B------:R-:W-:Y:S02]  /*16910*/  FSEL R4, R46, -INF , !P3 ;  /* 0xff8000002e047808 */ /* 0x000fe40005800000 */
[----:B------:R-:W-:Y:S02]  /*16920*/  FSEL R136, R13, -INF , !P2 ;  /* 0xff8000000d887808 */ /* 0x000fe40005000000 */
[----:B------:R-:W-:Y:S01]  /*16930*/  FSEL R124, R51, -INF , !P0 ;  /* 0xff800000337c7808 */ /* 0x000fe20004000000 */
[----:B--2---:R-:W-:-:S05]  /*16940*/  FFMA.FTZ R15, R0, R15, R34 ;  /* 0x0000000f000f7223 */ /* 0x004fca0000010022 */
[----:B------:R-:W-:Y:S01]  /*16950*/  FSEL R66, R15, -INF , !P1 ;  /* 0xff8000000f427808 */ /* 0x000fe20004800000 */
[----:B------:R-:W-:Y:S05]  /*16960*/  @!P6 BRA `(.L_x_2333) ;  /* 0x00000a200000e947 */ /* 0x000fea0003800000 */
[----:B------:R-:W-:-:S13]  /*16970*/  ISETP.NE.AND P4, PT, R157, RZ, PT ;  /* 0x000000ff9d00720c */ /* 0x000fda0003f85270 */
[----:B------:R-:W-:Y:S05]  /*16980*/  @!P4 BRA `(.L_x_2334) ;  /* 0x000003a00000c947 */ /* 0x000fea0003800000 */
[----:B------:R-:W-:Y:S02]  /*16990*/  IABS R7, c[0x0][0x2d0] ;  /* 0x0000b40000077a13 */ /* 0x000fe40000000000 */
[----:B------:R-:W-:Y:S02]  /*169a0*/  IABS R9, R168 ;  /* 0x000000a800097213 */ /* 0x000fe40000000000 */
[----:B------:R-:W1:Y:S08]  /*169b0*/  I2F.RP R8, R7 ;  /* 0x0000000700087306 */ /* 0x000e700000209400 */
[----:B-1----:R-:W1:Y:S02]  /*169c0*/  MUFU.RCP R10, R8 ;  /* 0x00000008000a7308 */ /* 0x002e640000001000 */
[----:B-1----:R-:W-:-:S06]  /*169d0*/  IADD3 R10, R10, 0xffffffe, RZ ;  /* 0x0ffffffe0a0a7810 */ /* 0x002fcc0007ffe0ff */
[----:B------:R-:W1:Y:S02]  /*169e0*/  F2I.FTZ.U32.TRUNC.NTZ R11, R10 ;  /* 0x0000000a000b7305 */ /* 0x000e64000021f000 */
[----:B-1----:R-:W-:Y:S02]  /*169f0*/  IMAD.MOV R6, RZ, RZ, -R11 ;  /* 0x000000ffff067224 */ /* 0x002fe400078e0a0b */
[----:B------:R-:W-:Y:S02]  /*16a00*/  IMAD.MOV.U32 R10, RZ, RZ, RZ ;  /* 0x000000ffff0a7224 */ /* 0x000fe400078e00ff */
[----:B------:R-:W-:-:S04]  /*16a10*/  IMAD R6, R6, R7, RZ ;  /* 0x0000000706067224 */ /* 0x000fc800078e02ff */
[----:B------:R-:W-:Y:S01]  /*16a20*/  IMAD.HI.U32 R6, R11, R6, R10 ;  /* 0x000000060b067227 */ /* 0x000fe200078e000a */
[C---:B------:R-:W-:Y:S02]  /*16a30*/  IADD3 R11, R168.reuse, -0x80, RZ ;  /* 0xffffff80a80b7810 */ /* 0x040fe40007ffe0ff */
[----:B------:R-:W-:Y:S02]  /*16a40*/  LOP3.LUT R168, R168, c[0x0][0x2d0], RZ, 0x3c, !PT ;  /* 0x0000b400a8a87a12 */ /* 0x000fe400078e3cff */
[----:B------:R-:W-:Y:S01]  /*16a50*/  IABS R8, R11 ;  /* 0x0000000b00087213 */ /* 0x000fe20000000000 */
[----:B------:R-:W-:Y:S01]  /*16a60*/  IMAD.HI.U32 R12, R6, R9, RZ ;  /* 0x00000009060c7227 */ /* 0x000fe200078e00ff */
[----:B------:R-:W-:Y:S02]  /*16a70*/  LOP3.LUT R11, R11, c[0x0][0x2d0], RZ, 0x3c, !PT ;  /* 0x0000b4000b0b7a12 */ /* 0x000fe400078e3cff */
[----:B------:R-:W-:Y:S01]  /*16a80*/  ISETP.GE.AND P2, PT, R168, RZ, PT ;  /* 0x000000ffa800720c */ /* 0x000fe20003f46270 */
[----:B------:R-:W-:-:S02]  /*16a90*/  IMAD.MOV R10, RZ, RZ, -R12 ;  /* 0x000000ffff0a7224 */ /* 0x000fc400078e0a0c */
        /* <DEDUP_REMOVED lines=41> */
.L_x_2334:
[----:B------:R-:W-:-:S05]  /*16d30*/  IMAD.MOV.U32 R10, RZ, RZ, c[0x0][0x198] ;  /* 0x00006600ff0a7624 */ /* 0x000fca00078e00ff */
[----:B------:R-:W-:-:S04]  /*16d40*/  LEA R10, -R10, RZ, 0x7 ;  /* 0x000000ff0a0a7211 */ /* 0x000fc800078e39ff */
[----:B------:R-:W-:Y:S02]  /*16d50*/  SHF.R.S32.HI R9, RZ, 0x1f, R10 ;  /* 0x0000001fff097819 */ /* 0x000fe4000001140a */
.L_x_2335:
[----:B------:R-:W-:Y:S02]  /*16d60*/  ISETP.GE.AND P1, PT, R118, c[0x0][0x220], PT ;  /* 0x0000880076007a0c */ /* 0x000fe40003f26270 */
[----:B------:R-:W-:Y:S02]  /*16d70*/  ISETP.NE.AND P2, PT, R156, RZ, PT ;  /* 0x000000ff9c00720c */ /* 0x000fe40003f45270 */
[C---:B------:R-:W-:Y:S02]  /*16d80*/  LEA R14, P0, R10.reuse, R170, 0x1 ;  /* 0x000000aa0a0e7211 */ /* 0x040fe400078008ff */
[----:B------:R-:W-:Y:S02]  /*16d90*/  SEL R6, RZ, 0x3fffc, P2 ;  /* 0x0003fffcff067807 */ /* 0x000fe40001000000 */
[----:B------:R-:W-:Y:S02]  /*16da0*/  LEA.HI.X R15, R10, R175, R9, 0x1, P0 ;  /* 0x000000af0a0f7211 */ /* 0x000fe400000f0c09 */
[----:B------:R-:W-:-:S03]  /*16db0*/  LOP3.LUT P0, RZ, R6, 0x4, RZ, 0xc0, !PT ;  /* 0x0000000406ff7812 */ /* 0x000fc6000780c0ff */
[C---:B------:R-:W-:Y:S01]  /*16dc0*/  @!P1 IADD3 R7, P2, R10.reuse, R151, RZ ;  /* 0x000000970a079210 */ /* 0x040fe20007f5e0ff */
[----:B------:R-:W-:Y:S01]  /*16dd0*/  @!PT LDS RZ, [RZ] ;  /* 0x00000000fffff984 */ /* 0x000fe20000000800 */
[----:B------:R-:W-:Y:S01]  /*16de0*/  @!PT LDS RZ, [RZ] ;  /* 0x00000000fffff984 */ /* 0x000fe20000000800 */
[----:B------:R-:W-:Y:S01]  /*16df0*/  @!PT LDS RZ, [RZ] ;  /* 0x00000000fffff984 */ /* 0x000fe20000000800 */
[----:B------:R1:W-:Y:S04]  /*16e00*/  @!P1 LDGSTS.E.BYPASS.LTC128B.128 [R174+0x3000], [R14.64] ;  /* 0x030000000eae9fae */ /* 0x0003e8000b901d46 */
[----:B------:R-:W-:Y:S01]  /*16e10*/  @!P1 IMAD.X R6, R9, 0x1, R150, P2 ;  /* 0x0000000109069824 */ /* 0x000fe200010e0696 */
[C---:B------:R-:W-:Y:S01]  /*16e20*/  @!P1 LEA R18, P2, R7.reuse, R170, 0x1 ;  /* 0x000000aa07129211 */ /* 0x040fe200078408ff */
[----:B------:R1:W-:Y:S03]  /*16e30*/  @P1 STS [R174+0x3000], RZ ;  /* 0x003000ffae001388 */ /* 0x0003e60000000800 */
[----:B------:R-:W-:Y:S01]  /*16e40*/  @!P1 LEA.HI.X R19, R7, R175, R6, 0x1, P2 ;  /* 0x000000af07139211 */ /* 0x000fe200010f0c06 */
[----:B------:R1:W-:Y:S01]  /*16e50*/  @P1 STS [R174+0x3004], RZ ;  /* 0x003004ffae001388 */ /* 0x0003e20000000800 */
[----:B------:R-:W-:-:S03]  /*16e60*/  @!P5 IADD3 R7, P2, R10, R151, RZ ;  /* 0x000000970a07d210 */ /* 0x000fc60007f5e0ff */
[----:B------:R1:W-:Y:S01]  /*16e70*/  @P1 STS.64 [R174+0x3008], RZ ;  /* 0x003008ffae001388 */ /* 0x0003e20000000a00 */
[-C--:B------:R-:W-:Y:S01]  /*16e80*/  @!P5 LEA R12, P3, R7, R170.reuse, 0x1 ;  /* 0x000000aa070cd211 */ /* 0x080fe200078608ff */
[----:B------:R-:W-:Y:S01]  /*16e90*/  @!P5 IMAD.X R8, R9, 0x1, R150, P2 ;  /* 0x000000010908d824 */ /* 0x000fe200010e0696 */
[----:B------:R-:W-:Y:S01]  /*16ea0*/  @P0 IADD3 R6, P2, R10, R151, RZ ;  /* 0x000000970a060210 */ /* 0x000fe20007f5e0ff */
[----:B------:R-:W-:Y:S01]  /*16eb0*/  @!PT LDS RZ, [RZ] ;  /* 0x00000000fffff984 */ /* 0x000fe20000000800 */
[----:B------:R-:W-:Y:S01]  /*16ec0*/  @!PT LDS RZ, [RZ] ;  /* 0x00000000fffff984 */ /* 0x000fe20000000800 */
[----:B------:R-:W-:Y:S01]  /*16ed0*/  @!PT LDS RZ, [RZ] ;  /* 0x00000000fffff984 */ /* 0x000fe20000000800 */
[----:B------:R1:W-:Y:S03]  /*16ee0*/  @!P5 LDGSTS.E.BYPASS.LTC128B.128 [R174+0x5000], [R14.64+0x40] ;  /* 0x050000400eaedfae */ /* 0x0003e6000b901d46 */
[-C--:B------:R-:W-:Y:S01]  /*16ef0*/  @!P5 LEA.HI.X R13, R7, R175.reuse, R8, 0x1, P3 ;  /* 0x000000af070dd211 */ /* 0x080fe200018f0c08 */
        /* <DEDUP_REMOVED lines=34> */
[----:B------:R1:W-:Y:S01]  /*17120*/  @!P1 LDGSTS.E.BYPASS.LTC128B.128 [R174+0x4000], [R22.64] ;  /* 0x0400000016ae9fae */ /* 0x0003e2000b901d46 */
[----:B--2---:R-:W-:-:S03]  /*17130*/  @P0 LEA R18, P2, R10, R170, 0x1 ;  /* 0x000000aa0a120211 */ /* 0x004fc600078408ff */
[----:B------:R1:W-:Y:S01]  /*17140*/  @P1 STS.128 [R174+0x4000], RZ ;  /* 0x004000ffae001388 */ /* 0x0003e20000000c00 */
[-C--:B------:R-:W-:Y:S01]  /*17150*/  @P0 LEA.HI.X R19, R10, R175.reuse, R9, 0x1, P2 ;  /* 0x000000af0a130211 */ /* 0x080fe200010f0c09 */
        /* <DEDUP_REMOVED lines=9> */
[C---:B------:R-:W-:Y:S01]  /*171f0*/  @P0 LEA R8, P2, R6.reuse, R170, 0x1 ;  /* 0x000000aa06080211 */ /* 0x040fe200078408ff */
[----:B------:R-:W-:Y:S01]  /*17200*/  IMAD.MOV.U32 R170, RZ, RZ, R14 ;  /* 0x000000ffffaa7224 */ /* 0x000fe200078e000e */
[CCC-:B------:R-:W-:Y:S01]  /*17210*/  @!P5 LEA.HI.X R11, R6.reuse, R175.reuse, R9.reuse, 0x1, P3 ;  /* 0x000000af060bd211 */ /* 0x1c0fe200018f0c09 */
[----:B------:R-:W-:Y:S01]  /*17220*/  @!PT LDS RZ, [RZ] ;  /* 0x00000000fffff984 */ /* 0x000fe20000000800 */
[----:B------:R-:W-:Y:S01]  /*17230*/  @!PT LDS RZ, [RZ] ;  /* 0x00000000fffff984 */ /* 0x000fe20000000800 */
[----:B------:R-:W-:Y:S01]  /*17240*/  @!PT LDS RZ, [RZ] ;  /* 0x00000000fffff984 */ /* 0x000fe20000000800 */
[----:B------:R1:W-:Y:S01]  /*17250*/  @P0 LDGSTS.E.BYPASS.LTC128B.128 [R174+0x8000], [R18.64+0x80] ;  /* 0x0800008012ae0fae */ /* 0x0003e2000b901d46 */
[----:B------:R-:W-:Y:S01]  /*17260*/  @P0 LEA.HI.X R9, R6, R175, R9, 0x1, P2 ;  /* 0x000000af06090211 */ /* 0x000fe200010f0c09 */
[----:B------:R-:W-:-:S02]  /*17270*/  IMAD.MOV.U32 R175, RZ, RZ, R15 ;  /* 0x000000ffffaf7224 */ /* 0x000fc400078e000f */
        /* <DEDUP_REMOVED lines=17> */
.L_x_2333:
        /* <DEDUP_REMOVED lines=82> */
[--C-:B------:R-:W-:Y:S02]  /*178b0*/  FFMA.FTZ R192, R45, c[0x0][0x23c], -R194.reuse ;  /* 0x00008f002dc07a23 */ /* 0x100fe400000108c2 */
[--C-:B------:R-:W-:Y:S02]  /*178c0*/  FFMA.FTZ R172, R47, c[0x0][0x23c], -R194.reuse ;  /* 0x00008f002fac7a23 */ /* 0x100fe400000108c2 */
[----:B------:R-:W-:Y:S01]  /*178d0*/  FFMA.FTZ R141, R41, c[0x0][0x23c], -R194 ;  /* 0x00008f00298d7a23 */ /* 0x000fe200000108c2 */
[----:B------:R-:W-:Y:S01]  /*178e0*/  MUFU.EX2 R207, R207 ;  /* 0x000000cf00cf7308 */ /* 0x000fe20000000800 */
[----:B--2---:R-:W-:Y:S01]  /*178f0*/  FMNMX.FTZ R56, R7, R56, !PT ;  /* 0x0000003807387209 */ /* 0x004fe20007810000 */
[----:B------:R-:W-:-:S02]  /*17900*/  FMUL.FTZ R208, R6, c[0x0][0x23c] ;  /* 0x00008f0006d07a20 */ /* 0x000fc40000410000 */
[--C-:B------:R-:W-:Y:S01]  /*17910*/  FFMA.FTZ R139, R63, c[0x0][0x23c], -R194.reuse ;  /* 0x00008f003f8b7a23 */ /* 0x100fe200000108c2 */
[C---:B------:R-:W-:Y:S01]  /*17920*/  FSETP.NEU.FTZ.AND P0, PT, R56.reuse, -INF , PT ;  /* 0xff8000003800780b */ /* 0x040fe20003f1d000 */
[C---:B------:R-:W-:Y:S02]  /*17930*/  FMUL.FTZ R125, R56.reuse, c[0x0][0x23c] ;  /* 0x00008f00387d7a20 */ /* 0x040fe40000410000 */
[----:B------:R-:W1:Y:S01]  /*17940*/  MUFU.EX2 R192, R192 ;  /* 0x000000c000c07308 */ /* 0x000e620000000800 */
[----:B------:R-:W-:Y:S01]  /*17950*/  FSEL R3, R56, RZ, P0 ;  /* 0x000000ff38037208 */ /* 0x000fe20000000000 */
[--C-:B------:R-:W-:Y:S01]  /*17960*/  FFMA.FTZ R62, R61, c[0x0][0x23c], -R194.reuse ;  /* 0x00008f003d3e7a23 */ /* 0x100fe200000108c2 */
[----:B------:R-:W-:Y:S01]  /*17970*/  FSEL R125, R125, RZ, P0 ;  /* 0x000000ff7d7d7208 */ /* 0x000fe20000000000 */
[----:B------:R-:W-:Y:S02]  /*17980*/  FFMA.FTZ R120, R67, c[0x0][0x23c], -R194 ;  /* 0x00008f0043787a23 */ /* 0x000fe400000108c2 */
[----:B------:R-:W-:-:S02]  /*17990*/  FADD.FTZ R3, R2, -R3 ;  /* 0x8000000302037221 */ /* 0x000fc40000010000 */
[--C-:B------:R-:W-:Y:S01]  /*179a0*/  FFMA.FTZ R193, R4, c[0x0][0x23c], -R125.reuse ;  /* 0x00008f0004c17a23 */ /* 0x100fe2000001087d */
[----:B------:R-:W-:Y:S01]  /*179b0*/  MUFU.EX2 R172, R172 ;  /* 0x000000ac00ac7308 */ /* 0x000fe20000000800 */
[--C-:B------:R-:W-:Y:S02]  /*179c0*/  FFMA.FTZ R143, R42, c[0x0][0x23c], -R125.reuse ;  /* 0x00008f002a8f7a23 */ /* 0x100fe4000001087d */
[----:B------:R-:W-:Y:S02]  /*179d0*/  FMUL.FTZ R195, R3, c[0x0][0x23c] ;  /* 0x00008f0003c37a20 */ /* 0x000fe40000410000 */
[--C-:B------:R-:W-:Y:S02]  /*179e0*/  FFMA.FTZ R168, R40, c[0x0][0x23c], -R125.reuse ;  /* 0x00008f0028a87a23 */ /* 0x100fe4000001087d */
[----:B------:R-:W-:Y:S01]  /*179f0*/  FFMA.FTZ R129, R28, c[0x0][0x23c], -R125 ;  /* 0x00008f001c817a23 */ /* 0x000fe2000001087d */
[----:B------:R-:W2:Y:S01]  /*17a00*/  MUFU.EX2 R141, R141 ;  /* 0x0000008d008d7308 */ /* 0x000ea20000000800 */
[----:B------:R-:W3:Y:S01]  /*17a10*/  LDSM.16.MT88.4 R40, [R146+0xd000] ;  /* 0x00d000009228783b */ /* 0x000ee20000004200 */
[----:B-1----:R-:W-:Y:S01]  /*17a20*/  F2FP.PACK_AB R48, R192, R207 ;  /* 0x000000cfc030723e */ /* 0x002fe200000000ff */
[----:B------:R-:W-:-:S02]  /*17a30*/  FFMA.FTZ R61, R65, c[0x0][0x23c], -R194 ;  /* 0x00008f00413d7a23 */ /* 0x000fc400000108c2 */
[--C-:B------:R-:W-:Y:S02]  /*17a40*/  FFMA.FTZ R63, R64, c[0x0][0x23c], -R125.reuse ;  /* 0x00008f00403f7a23 */ /* 0x100fe4000001087d */
[--C-:B------:R-:W-:Y:S01]  /*17a50*/  FFMA.FTZ R3, R66, c[0x0][0x23c], -R125.reuse ;  /* 0x00008f0042037a23 */ /* 0x100fe2000001087d */
[----:B------:R-:W-:Y:S01]  /*17a60*/  MUFU.EX2 R193, R193 ;  /* 0x000000c100c17308 */ /* 0x000fe20000000800 */
[----:B------:R-:W-:Y:S01]  /*17a70*/  LDSM.16.MT88.4 R64, [R144+0x9400] ;  /* 0x009400009040783b */ /* 0x000fe20000004200 */
[--C-:B------:R-:W-:Y:S02]  /*17a80*/  FFMA.FTZ R140, R136, c[0x0][0x23c], -R125.reuse ;  /* 0x00008f00888c7a23 */ /* 0x100fe4000001087d */
[----:B------:R-:W-:Y:S02]  /*17a90*/  FFMA.FTZ R2, R130, c[0x0][0x23c], -R125 ;  /* 0x00008f0082027a23 */ /* 0x000fe4000001087d */
[--C-:B------:R-:W-:Y:S02]  /*17aa0*/  FFMA.FTZ R130, R137, c[0x0][0x23c], -R194.reuse ;  /* 0x00008f0089827a23 */ /* 0x100fe400000108c2 */
[----:B------:R-:W1:Y:S01]  /*17ab0*/  MUFU.EX2 R143, R143 ;  /* 0x0000008f008f7308 */ /* 0x000e620000000800 */
[----:B--2---:R-:W-:Y:S01]  /*17ac0*/  F2FP.PACK_AB R50, R141, R172 ;  /* 0x000000ac8d32723e */ /* 0x004fe200000000ff */
[----:B------:R-:W-:-:S02]  /*17ad0*/  FFMA.FTZ R136, R131, c[0x0][0x23c], -R194 ;  /* 0x00008f0083887a23 */ /* 0x000fc400000108c2 */
[--C-:B------:R-:W-:Y:S02]  /*17ae0*/  FFMA.FTZ R135, R127, c[0x0][0x23c], -R194.reuse ;  /* 0x00008f007f877a23 */ /* 0x100fe400000108c2 */
[--C-:B------:R-:W-:Y:S02]  /*17af0*/  FFMA.FTZ R137, R128, c[0x0][0x23c], -R125.reuse ;  /* 0x00008f0080897a23 */ /* 0x100fe4000001087d */
[----:B------:R-:W2:Y:S01]  /*17b00*/  MUFU.EX2 R208, R208 ;  /* 0x000000d000d07308 */ /* 0x000ea20000000800 */
[--C-:B------:R-:W-:Y:S02]  /*17b10*/  FFMA.FTZ R131, R203, c[0x0][0x23c], -R194.reuse ;  /* 0x00008f00cb837a23 */ /* 0x100fe400000108c2 */
[--C-:B------:R-:W-:Y:S02]  /*17b20*/  FFMA.FTZ R134, R134, c[0x0][0x23c], -R125.reuse ;  /* 0x00008f0086867a23 */ /* 0x100fe4000001087d */
[--C-:B------:R-:W-:Y:S02]  /*17b30*/  FFMA.FTZ R128, R202, c[0x0][0x23c], -R125.reuse ;  /* 0x00008f00ca807a23 */ /* 0x100fe4000001087d */
[----:B------:R-:W-:Y:S01]  /*17b40*/  FFMA.FTZ R127, R198, c[0x0][0x23c], -R125 ;  /* 0x00008f00c67f7a23 */ /* 0x000fe2000001087d */
[----:B------:R-:W4:Y:S01]  /*17b50*/  MUFU.EX2 R195, R195 ;  /* 0x000000c300c37308 */ /* 0x000f220000000800 */
[----:B-1----:R-:W-:Y:S01]  /*17b60*/  F2FP.PACK_AB R49, R143, R193 ;  /* 0x000000c18f31723e */ /* 0x002fe200000000ff */
        /* <DEDUP_REMOVED lines=8> */
[----:B------:R-:W1:Y:S01]  /*17bf0*/  MUFU.EX2 R129, R129 ;  /* 0x0000008100817308 */ /* 0x000e620000000800 */
[----:B----4-:R-:W-:-:S02]  /*17c00*/  FMUL.FTZ R14, R70, R195 ;  /* 0x000000c3460e7220 */ /* 0x010fc40000410000 */
[-C--:B------:R-:W-:Y:S02]  /*17c10*/  FMUL.FTZ R15, R71, R195.reuse ;  /* 0x000000c3470f7220 */ /* 0x080fe40000410000 */
[-C--:B------:R-:W-:Y:S01]  /*17c20*/  FMUL.FTZ R74, R74, R195.reuse ;  /* 0x000000c34a4a7220 */ /* 0x080fe20000410000 */
[----:B------:R-:W2:Y:S01]  /*17c30*/  LDSM.16.MT88.4 R68, [R146+0x9400] ;  /* 0x009400009244783b */ /* 0x000ea20000004200 */
[-C--:B------:R-:W-:Y:S01]  /*17c40*/  FMUL.FTZ R75, R75, R195.reuse ;  /* 0x000000c34b4b7220 */ /* 0x080fe20000410000 */
[----:B------:R-:W-:Y:S01]  /*17c50*/  MUFU.EX2 R139, R139 ;  /* 0x0000008b008b7308 */ /* 0x000fe20000000800 */
[-C--:B------:R-:W-:Y:S02]  /*17c60*/  FMUL.FTZ R4, R112, R208.reuse ;  /* 0x000000d070047220 */ /* 0x080fe40000410000 */
[----:B------:R-:W-:Y:S02]  /*17c70*/  FMUL.FTZ R5, R113, R208 ;  /* 0x000000d071057220 */ /* 0x000fe40000410000 */
[----:B------:R-:W-:-:S02]  /*17c80*/  FMUL.FTZ R6, R114, R195 ;  /* 0x000000c372067220 */ /* 0x000fc40000410000 */
[-C--:B------:R-:W-:Y:S01]  /*17c90*/  FMUL.FTZ R7, R115, R195.reuse ;  /* 0x000000c373077220 */ /* 0x080fe20000410000 */
[----:B-1----:R-:W-:Y:S01]  /*17ca0*/  F2FP.PACK_AB R51, R129, R168 ;  /* 0x000000a88133723e */ /* 0x002fe200000000ff */
[-C--:B------:R-:W-:Y:S01]  /*17cb0*/  FMUL.FTZ R20, R76, R208.reuse ;  /* 0x000000d04c147220 */ /* 0x080fe20000410000 */
[----:B------:R-:W1:Y:S01]  /*17cc0*/  MUFU.EX2 R120, R120 ;  /* 0x0000007800787308 */ /* 0x000e620000000800 */
[-C--:B------:R-:W-:Y:S02]  /*17cd0*/  FMUL.FTZ R21, R77, R208.reuse ;  /* 0x000000d04d157220 */ /* 0x080fe40000410000 */
[-C--:B------:R-:W-:Y:S02]  /*17ce0*/  FMUL.FTZ R22, R78, R195.reuse ;  /* 0x000000c34e167220 */ /* 0x080fe40000410000 */
[----:B------:R-:W-:Y:S01]  /*17cf0*/  HMMA.16816.F32 R12, R48, R16, R12 ;  /* 0x00000010300c723c */ /* 0x000fe2000000180c */
[----:B------:R-:W-:Y:S02]  /*17d00*/  FMUL.FTZ R23, R79, R195 ;  /* 0x000000c34f177220 */ /* 0x000fe40000410000 */
[-C--:B------:R-:W-:Y:S01]  /*17d10*/  FMUL.FTZ R108, R108, R208.reuse ;  /* 0x000000d06c6c7220 */ /* 0x080fe20000410000 */
[----:B------:R-:W-:Y:S01]  /*17d20*/  MUFU.EX2 R62, R62 ;  /* 0x0000003e003e7308 */ /* 0x000fe20000000800 */
[----:B------:R-:W-:-:S02]  /*17d30*/  FMUL.FTZ R109, R109, R208 ;  /* 0x000000d06d6d7220 */ /* 0x000fc40000410000 */
[-C--:B------:R-:W-:Y:S01]  /*17d40*/  FMUL.FTZ R110, R110, R195.reuse ;  /* 0x000000c36e6e7220 */ /* 0x080fe20000410000 */
[C---:B------:R-:W-:Y:S01]  /*17d50*/  HMMA.16816.F32 R16, R48.reuse, R18, R72 ;  /* 0x000000123010723c */ /* 0x040fe20000001848 */
[----:B------:R-:W4:Y:S01]  /*17d60*/  LDSM.16.MT88.4 R72, [R146+0xb400] ;  /* 0x00b400009248783b */ /* 0x000f220000004200 */
        /* <DEDUP_REMOVED lines=14> */
[----:B------:R-:W5:Y:S01]  /*17e50*/  MUFU.EX2 R63, R63 ;  /* 0x0000003f003f7308 */ /* 0x000f620000000800 */
        /* <DEDUP_REMOVED lines=22> */
[----:B---3--:R-:W-:Y:S01]  /*17fc0*/  HMMA.16816.F32 R36, R48, R40, R36 ;  /* 0x000000283024723c */ /* 0x008fe20000001824 */
[----:B------:R-:W-:-:S02]  /*17fd0*/  FMUL.FTZ R47, R103, R195 ;  /* 0x000000c3672f7220 */ /* 0x000fc40000410000 */
[-C--:B------:R-:W-:Y:S01]  /*17fe0*/  FMUL.FTZ R104, R104, R208.reuse ;  /* 0x000000d068687220 */ /* 0x080fe20000410000 */
[----:B------:R-:W3:Y:S01]  /*17ff0*/  MUFU.EX2 R135, R135 ;  /* 0x0000008700877308 */ /* 0x000ee20000000800 */
[----:B------:R-:W-:Y:S02]  /*18000*/  FMUL.FTZ R105, R105, R208 ;  /* 0x000000d069697220 */ /* 0x000fe40000410000 */
[-C--:B------:R-:W-:Y:S01]  /*18010*/  FMUL.FTZ R106, R106, R195.reuse ;  /* 0x000000c36a6a7220 */ /* 0x080fe20000410000 */
[----:B------:R-:W-:Y:S01]  /*18020*/  HMMA.16816.F32 R32, R48, R34, R88 ;  /* 0x000000223020723c */ /* 0x000fe20000001858 */
[----:B------:R-:W-:Y:S01]  /*18030*/  FMUL.FTZ R107, R107, R195 ;  /* 0x000000c36b6b7220 */ /* 0x000fe20000410000 */
[----:B------:R-:W-:Y:S01]  /*18040*/  LDSM.16.MT88.4 R88, [R144+0xc400] ;  /* 0x00c400009058783b */ /* 0x000fe20000004200 */
[----:B------:R-:W-:Y:S01]  /*18050*/  FFMA.FTZ R201, R200, c[0x0][0x23c], -R125 ;  /* 0x00008f00c8c97a23 */ /* 0x000fe2000001087d */
[----:B------:R-:W-:Y:S01]  /*18060*/  MUFU.EX2 R131, R131 ;  /* 0x0000008300837308 */ /* 0x000fe20000000800 */
[----:B------:R-:W-:-:S02]  /*18070*/  FFMA.FTZ R199, R205, c[0x0][0x23c], -R194 ;  /* 0x00008f00cdc77a23 */ /* 0x000fc400000108c2 */
[--C-:B------:R-:W-:Y:S01]  /*18080*/  FFMA.FTZ R200, R206, c[0x0][0x23c], -R125.reuse ;  /* 0x00008f00cec87a23 */ /* 0x100fe2000001087d */
[C---:B------:R-:W-:Y:S01]  /*18090*/  HMMA.16816.F32 R40, R48.reuse, R42, R96 ;  /* 0x0000002a3028723c */ /* 0x040fe20000001860 */
[--C-:B------:R-:W-:Y:S01]  /*180a0*/  FFMA.FTZ R197, R204, c[0x0][0x23c], -R125.reuse ;  /* 0x00008f00ccc57a23 */ /* 0x100fe2000001087d */
[----:B------:R-:W-:Y:S01]  /*180b0*/  LDSM.16.MT88.4 R96, [R146+0xe400] ;  /* 0x00e400009260783b */ /* 0x000fe20000004200 */
[----:B------:R-:W-:Y:S01]  /*180c0*/  FFMA.FTZ R196, R196, c[0x0][0x23c], -R125 ;  /* 0x00008f00c4c47a23 */ /* 0x000fe2000001087d */
[----:B------:R-:W-:Y:S01]  /*180d0*/  MUFU.EX2 R130, R130 ;  /* 0x0000008200827308 */ /* 0x000fe20000000800 */
[----:B------:R-:W-:Y:S02]  /*180e0*/  FFMA.FTZ R207, R167, R208, R207 ;  /* 0x000000d0a7cf7223 */ /* 0x000fe400000100cf */
[----:B------:R-:W-:Y:S01]  /*180f0*/  FFMA.FTZ R206, R179, c[0x0][0x23c], -R194 ;  /* 0x00008f00b3ce7a23 */ /* 0x000fe200000108c2 */
[----:B------:R-:W-:Y:S01]  /*18100*/  HMMA.16816.F32 R44, R48, R52, R44 ;  /* 0x00000034302c723c */ /* 0x000fe2000000182c */
[----:B------:R-:W-:-:S02]  /*18110*/  FFMA.FTZ R76, R166, R195, R193 ;  /* 0x000000c3a64c7223 */ /* 0x000fc400000100c1 */
[--C-:B------:R-:W-:Y:S01]  /*18120*/  FFMA.FTZ R173, R173, c[0x0][0x23c], -R194.reuse ;  /* 0x00008f00adad7a23 */ /* 0x100fe200000108c2 */
[----:B------:R-:W-:Y:S01]  /*18130*/  MUFU.EX2 R137, R137 ;  /* 0x0000008900897308 */ /* 0x000fe20000000800 */
[--C-:B------:R-:W-:Y:S02]  /*18140*/  FFMA.FTZ R167, R183, c[0x0][0x23c], -R194.reuse ;  /* 0x00008f00b7a77a23 */ /* 0x100fe400000108c2 */
[----:B-1----:R-:W-:Y:S01]  /*18150*/  F2FP.PACK_AB R52, R120, R139 ;  /* 0x0000008b7834723e */ /* 0x002fe200000000ff */
[----:B------:R-:W-:Y:S01]  /*18160*/  HMMA.16816.F32 R48, R48, R54, R104 ;  /* 0x000000363030723c */ /* 0x000fe20000001868 */
[----:B-----5:R-:W-:Y:S01]  /*18170*/  F2FP.PACK_AB R53, R63, R140 ;  /* 0x0000008c3f35723e */ /* 0x020fe200000000ff */
[----:B------:R-:W-:Y:S02]  /*18180*/  FFMA.FTZ R204, R185, c[0x0][0x23c], -R194 ;  /* 0x00008f00b9cc7a23 */ /* 0x000fe400000108c2 */
[----:B------:R-:W1:Y:S01]  /*18190*/  MUFU.EX2 R134, R134 ;  /* 0x0000008600867308 */ /* 0x000e620000000800 */
[----:B------:R-:W-:-:S02]  /*181a0*/  FFMA.FTZ R179, R182, c[0x0][0x23c], -R125 ;  /* 0x00008f00b6b37a23 */ /* 0x000fc4000001087d */
[----:B------:R-:W-:Y:S01]  /*181b0*/  F2FP.PACK_AB R54, R61, R62 ;  /* 0x0000003e3d36723e */ /* 0x000fe200000000ff */
[--C-:B------:R-:W-:Y:S01]  /*181c0*/  FFMA.FTZ R176, R176, c[0x0][0x23c], -R125.reuse ;  /* 0x00008f00b0b07a23 */ /* 0x100fe2000001087d */
[----:B------:R-:W-:Y:S01]  /*181d0*/  F2FP.PACK_AB R55, R2, R3 ;  /* 0x000000030237723e */ /* 0x000fe200000000ff */
[--C-:B------:R-:W-:Y:S02]  /*181e0*/  FFMA.FTZ R166, R178, c[0x0][0x23c], -R125.reuse ;  /* 0x00008f00b2a67a23 */ /* 0x100fe4000001087d */
[----:B------:R-:W-:Y:S01]  /*181f0*/  MUFU.EX2 R128, R128 ;  /* 0x0000008000807308 */ /* 0x000fe20000000800 */
[----:B------:R-:W-:Y:S02]  /*18200*/  FFMA.FTZ R180, R180, c[0x0][0x23c], -R125 ;  /* 0x00008f00b4b47a23 */ /* 0x000fe4000001087d */
[--C-:B------:R-:W-:Y:S01]  /*18210*/  FFMA.FTZ R77, R163, c[0x0][0x23c], -R194.reuse ;  /* 0x00008f00a34d7a23 */ /* 0x100fe200000108c2 */
[----:B--2---:R-:W-:Y:S01]  /*18220*/  HMMA.16816.F32 R4, R52, R68, R4 ;  /* 0x000000443404723c */ /* 0x004fe20000001804 */
[----:B------:R-:W-:-:S02]  /*18230*/  FFMA.FTZ R165, R165, c[0x0][0x23c], -R194 ;  /* 0x00008f00a5a57a23 */ /* 0x000fc400000108c2 */
[--C-:B------:R-:W-:Y:S01]  /*18240*/  FFMA.FTZ R169, R169, c[0x0][0x23c], -R194.reuse ;  /* 0x00008f00a9a97a23 */ /* 0x100fe200000108c2 */
[----:B------:R-:W2:Y:S01]  /*18250*/  MUFU.EX2 R127, R127 ;  /* 0x0000007f007f7308 */ /* 0x000ea20000000800 */
[--C-:B------:R-:W-:Y:S02]  /*18260*/  FFMA.FTZ R177, R177, c[0x0][0x23c], -R194.reuse ;  /* 0x00008f00b1b17a23 */ /* 0x100fe400000108c2 */
[----:B------:R-:W-:Y:S01]  /*18270*/  FFMA.FTZ R164, R164, c[0x0][0x23c], -R125 ;  /* 0x00008f00a4a47a23 */ /* 0x000fe2000001087d */
[----:B------:R-:W-:Y:S01]  /*18280*/  HMMA.16816.F32 R8, R52, R70, R8 ;  /* 0x000000463408723c */ /* 0x000fe20000001808 */
[----:B------:R-:W5:Y:S01]  /*18290*/  LDSM.16.MT88.4 R68, [R144+0xb400] ;  /* 0x00b400009044783b */ /* 0x000f620000004200 */
[--C-:B------:R-:W-:Y:S02]  /*182a0*/  FFMA.FTZ R181, R181, c[0x0][0x23c], -R194.reuse ;  /* 0x00008f00b5b57a23 */ /* 0x100fe400000108c2 */
[----:B------:R-:W-:Y:S01]  /*182b0*/  MUFU.EX2 R203, R203 ;  /* 0x000000cb00cb7308 */ /* 0x000fe20000000800 */
[----:B------:R-:W-:-:S02]  /*182c0*/  FFMA.FTZ R184, R184, c[0x0][0x23c], -R194 ;  /* 0x00008f00b8b87a23 */ /* 0x000fc400000108c2 */
[--C-:B------:R-:W-:Y:S01]  /*182d0*/  FFMA.FTZ R186, R186, c[0x0][0x23c], -R194.reuse ;  /* 0x00008f00baba7a23 */ /* 0x100fe200000108c2 */
[C---:B------:R-:W-:Y:S01]  /*182e0*/  HMMA.16816.F32 R12, R52.reuse, R64, R12 ;  /* 0x00000040340c723c */ /* 0x040fe2000000180c */
[----:B------:R-:W-:Y:S02]  /*182f0*/  FFMA.FTZ R187, R187, c[0x0][0x23c], -R194 ;  /* 0x00008f00bbbb7a23 */ /* 0x000fe400000108c2 */
[----:B------:R-:W-:Y:S01]  /*18300*/  FADD.FTZ R143, R143, R76 ;  /* 0x0000004c8f8f7221 */ /* 0x000fe20000010000 */
[----:B------:R-:W-:Y:S01]  /*18310*/  MUFU.EX2 R202, R202 ;  /* 0x000000ca00ca7308 */ /* 0x000fe20000000800 */
[----:B------:R-:W-:Y:S02]  /*18320*/  FADD.FTZ R207, R192, R207 ;  /* 0x000000cfc0cf7221 */ /* 0x000fe40000010000 */
[----:B------:R-:W-:Y:S01]  /*18330*/  FADD.FTZ R168, R168, R143 ;  /* 0x0000008fa8a87221 */ /* 0x000fe20000010000 */
[----:B------:R-:W-:Y:S01]  /*18340*/  HMMA.16816.F32 R16, R52, R66, R16 ;  /* 0x000000423410723c */ /* 0x000fe20000001810 */
[----:B------:R-:W1:Y:S01]  /*18350*/  LDSM.16.MT88.4 R64, [R144+0xd400] ;  /* 0x00d400009040783b */ /* 0x000e620000004200 */
[----:B------:R-:W-:-:S02]  /*18360*/  FFMA.FTZ R188, R188, c[0x0][0x23c], -R194 ;  /* 0x00008f00bcbc7a23 */ /* 0x000fc400000108c2 */
[----:B------:R-:W-:Y:S01]  /*18370*/  MUFU.EX2 R199, R199 ;  /* 0x000000c700c77308 */ /* 0x000fe20000000800 */
[----:B------:R-:W-:Y:S02]  /*18380*/  FADD.FTZ R129, R129, R168 ;  /* 0x000000a881817221 */ /* 0x000fe40000010000 */
[--C-:B------:R-:W-:Y:S01]  /*18390*/  FFMA.FTZ R189, R189, c[0x0][0x23c], -R194.reuse ;  /* 0x00008f00bdbd7a23 */ /* 0x100fe200000108c2 */
[C---:B----4-:R-:W-:Y:S01]  /*183a0*/  HMMA.16816.F32 R20, R52.reuse, R72, R20 ;  /* 0x000000483414723c */ /* 0x050fe20000001814 */
[----:B------:R-:W-:Y:S02]  /*183b0*/  FADD.FTZ R140, R140, R129 ;  /* 0x000000818c8c7221 */ /* 0x000fe40000010000 */
[----:B------:R-:W-:Y:S01]  /*183c0*/  FFMA.FTZ R190, R190, c[0x0][0x23c], -R194 ;  /* 0x00008f00bebe7a23 */ /* 0x000fe200000108c2 */
[----:B------:R-:W-:Y:S01]  /*183d0*/  MUFU.EX2 R198, R198 ;  /* 0x000000c600c67308 */ /* 0x000fe20000000800 */
[----:B------:R-:W-:Y:S02]  /*183e0*/  FADD.FTZ R140, R63, R140 ;  /* 0x0000008c3f8c7221 */ /* 0x000fe40000010000 */
[----:B------:R-:W-:Y:S01]  /*183f0*/  FFMA.FTZ R191, R191, c[0x0][0x23c], -R194 ;  /* 0x00008f00bfbf7a23 */ /* 0x000fe200000108c2 */
[----:B------:R-:W-:Y:S01]  /*18400*/  HMMA.16816.F32 R24, R52, R74, R24 ;  /* 0x0000004a3418723c */ /* 0x000fe20000001818 */
[----:B------:R-:W4:Y:S01]  /*18410*/  LDSM.16.MT88.4 R72, [R146+0xd400] ;  /* 0x00d400009248783b */ /* 0x000f220000004200 */
[----:B------:R-:W-:-:S02]  /*18420*/  FADD.FTZ R3, R3, R140 ;  /* 0x0000008c03037221 */ /* 0x000fc40000010000 */
[----:B------:R-:W-:Y:S01]  /*18430*/  MUFU.EX2 R201, R201 ;  /* 0x000000c900c97308 */ /* 0x000fe20000000800 */
[----:B------:R-:W-:Y:S02]  /*18440*/  FFMA.FTZ R58, R58, c[0x0][0x23c], -R125 ;  /* 0x00008f003a3a7a23 */ /* 0x000fe4000001087d */
[----:B------:R-:W-:Y:S01]  /*18450*/  FADD.FTZ R2, R2, R3 ;  /* 0x0000000302027221 */ /* 0x000fe20000010000 */
[----:B-----5:R-:W-:Y:S01]  /*18460*/  HMMA.16816.F32 R28, R52, R68, R28 ;  /* 0x00000044341c723c */ /* 0x020fe2000000181c */
[----:B------:R-:W-:-:S03]  /*18470*/  FFMA.FTZ R59, R59, c[0x0][0x23c], -R125 ;  /* 0x00008f003b3b7a23 */ /* 0x000fc6000001087d */
[----:B------:R-:W-:Y:S01]  /*18480*/  MUFU.EX2 R200, R200 ;  /* 0x000000c800c87308 */ /* 0x000fe20000000800 */
[--C-:B------:R-:W-:Y:S02]  /*18490*/  FFMA.FTZ R60, R60, c[0x0][0x23c], -R125.reuse ;  /* 0x00008f003c3c7a23 */ /* 0x100fe4000001087d */
[----:B------:R-:W-:Y:S01]  /*184a0*/  FFMA.FTZ R124, R124, c[0x0][0x23c], -R125 ;  /* 0x00008f007c7c7a23 */ /* 0x000fe2000001087d */
[C---:B------:R-:W-:Y:S01]  /*184b0*/  HMMA.16816.F32 R32, R52.reuse, R70, R32 ;  /* 0x000000463420723c */ /* 0x040fe20000001820 */
[----:B------:R-:W5:Y:S03]  /*184c0*/  LDSM.16.MT88.4 R68, [R146+0x9800] ;  /* 0x009800009244783b */ /* 0x000f660000004200 */
[----:B------:R-:W-:Y:S04]  /*184d0*/  MUFU.EX2 R197, R197 ;  /* 0x000000c500c57308 */ /* 0x000fe80000000800 */
[C---:B-1----:R-:W-:Y:S04]  /*184e0*/  HMMA.16816.F32 R44, R52.reuse, R64, R44 ;  /* 0x00000040342c723c */ /* 0x042fe8000000182c */
[----:B------:R-:W-:Y:S04]  /*184f0*/  MUFU.EX2 R196, R196 ;  /* 0x000000c400c47308 */ /* 0x000fe80000000800 */
[C---:B------:R-:W-:Y:S01]  /*18500*/  HMMA.16816.F32 R48, R52.reuse, R66, R48 ;  /* 0x000000423430723c */ /* 0x040fe20000001830 */
[----:B------:R-:W1:Y:S03]  /*18510*/  LDSM.16.MT88.4 R64, [R144+0x9800] ;  /* 0x009800009040783b */ /* 0x000e660000004200 */
[----:B------:R-:W-:Y:S04]  /*18520*/  MUFU.EX2 R173, R173 ;  /* 0x000000ad00ad7308 */ /* 0x000fe80000000800 */
[C---:B----4-:R-:W-:Y:S04]  /*18530*/  HMMA.16816.F32 R36, R52.reuse, R72, R36 ;  /* 0x000000483424723c */ /* 0x050fe80000001824 */
[----:B------:R-:W4:Y:S04]  /*18540*/  MUFU.EX2 R206, R206 ;  /* 0x000000ce00ce7308 */ /* 0x000f280000000800 */
[----:B------:R-:W-:Y:S01]  /*18550*/  HMMA.16816.F32 R40, R52, R74, R40 ;  /* 0x0000004a3428723c */ /* 0x000fe20000001828 */
[----:B------:R-:W1:Y:S03]  /*18560*/  LDSM.16.MT88.4 R72, [R146+0xb800] ;  /* 0x00b800009248783b */ /* 0x000e660000004200 */
[----:B------:R-:W-:Y:S03]  /*18570*/  MUFU.EX2 R167, R167 ;  /* 0x000000a700a77308 */ /* 0x000fe60000000800 */
[----:B---3--:R-:W-:-:S02]  /*18580*/  F2FP.PACK_AB R52, R135, R136 ;  /* 0x000000888734723e */ /* 0x008fc400000000ff */
[----:B------:R-:W-:Y:S01]  /*18590*/  F2FP.PACK_AB R53, R134, R137 ;  /* 0x000000898635723e */ /* 0x000fe200000000ff */
[----:B------:R-:W-:Y:S01]  /*185a0*/  FADD.FTZ R137, R137, R2 ;  /* 0x0000000289897221 */ /* 0x000fe20000010000 */
[----:B------:R-:W-:Y:S01]  /*185b0*/  F2FP.PACK_AB R54, R130, R131 ;  /* 0x000000838236723e */ /* 0x000fe200000000ff */
[----:B------:R-:W3:Y:S01]  /*185c0*/  MUFU.EX2 R204, R204 ;  /* 0x000000cc00cc7308 */ /* 0x000ee20000000800 */
[----:B--2---:R-:W-:Y:S01]  /*185d0*/  F2FP.PACK_AB R55, R127, R128 ;  /* 0x000000807f37723e */ /* 0x004fe200000000ff */
[----:B------:R-:W-:Y:S01]  /*185e0*/  FADD.FTZ R137, R134, R137 ;  /* 0x0000008986897221 */ /* 0x000fe20000010000 */
[----:B----4-:R-:W-:-:S03]  /*185f0*/  F2FP.PACK_AB R104, R206, R173 ;  /* 0x000000adce68723e */ /* 0x010fc600000000ff */
[----:B------:R-:W-:Y:S02]  /*18600*/  FADD.FTZ R2, R128, R137 ;  /* 0x0000008980027221 */ /* 0x000fe40000010000 */
[----:B-----5:R-:W-:Y:S01]  /*18610*/  HMMA.16816.F32 R4, R52, R68, R4 ;  /* 0x000000443404723c */ /* 0x020fe20000001804 */
[----:B------:R-:W-:Y:S01]  /*18620*/  MUFU.EX2 R179, R179 ;  /* 0x000000b300b37308 */ /* 0x000fe20000000800 */
[----:B------:R-:W-:-:S06]  /*18630*/  FADD.FTZ R2, R127, R2 ;  /* 0x000000027f027221 */ /* 0x000fcc0000010000 */
[----:B------:R-:W-:Y:S01]  /*18640*/  HMMA.16816.F32 R8, R52, R70, R8 ;  /* 0x000000463408723c */ /* 0x000fe20000001808 */
[----:B------:R-:W2:Y:S01]  /*18650*/  LDSM.16.MT88.4 R68, [R144+0xb800] ;  /* 0x00b800009044783b */ /* 0x000ea20000004200 */
[----:B------:R-:W4:Y:S01]  /*18660*/  MUFU.EX2 R176, R176 ;  /* 0x000000b000b07308 */ /* 0x000f220000000800 */
[----:B---3--:R-:W-:-:S05]  /*18670*/  F2FP.PACK_AB R106, R204, R167 ;  /* 0x000000a7cc6a723e */ /* 0x008fca00000000ff */
[C---:B-1----:R-:W-:Y:S02]  /*18680*/  HMMA.16816.F32 R12, R52.reuse, R64, R12 ;  /* 0x00000040340c723c */ /* 0x042fe4000000180c */
[----:B------:R-:W-:Y:S06]  /*18690*/  MUFU.EX2 R166, R166 ;  /* 0x000000a600a67308 */ /* 0x000fec0000000800 */
[----:B------:R-:W-:Y:S01]  /*186a0*/  HMMA.16816.F32 R16, R52, R66, R16 ;  /* 0x000000423410723c */ /* 0x000fe20000001810 */
[----:B------:R-:W1:Y:S01]  /*186b0*/  LDSM.16.MT88.4 R64, [R144+0xd800] ;  /* 0x00d800009040783b */ /* 0x000e620000004200 */
[----:B------:R-:W3:Y:S01]  /*186c0*/  MUFU.EX2 R163, R180 ;  /* 0x000000b400a37308 */ /* 0x000ee20000000800 */
[----:B----4-:R-:W-:-:S05]  /*186d0*/  F2FP.PACK_AB R105, R176, R179 ;  /* 0x000000b3b069723e */ /* 0x010fca00000000ff */
[C---:B------:R-:W-:Y:S02]  /*186e0*/  HMMA.16816.F32 R20, R52.reuse, R72, R20 ;  /* 0x000000483414723c */ /* 0x040fe40000001814 */
[----:B------:R-:W-:Y:S06]  /*186f0*/  MUFU.EX2 R188, R188 ;  /* 0x000000bc00bc7308 */ /* 0x000fec0000000800 */
[C---:B------:R-:W-:Y:S01]  /*18700*/  HMMA.16816.F32 R24, R52.reuse, R74, R24 ;  /* 0x0000004a3418723c */ /* 0x040fe20000001818 */
[----:B------:R-:W4:Y:S01]  /*18710*/  LDSM.16.MT88.4 R72, [R146+0xd800] ;  /* 0x00d800009248783b */ /* 0x000f220000004200 */
[----:B---3--:R-:W-:Y:S01]  /*18720*/  F2FP.PACK_AB R107, R163, R166 ;  /* 0x000000a6a36b723e */ /* 0x008fe200000000ff */
[----:B------:R-:W-:Y:S05]  /*18730*/  MUFU.EX2 R189, R189 ;  /* 0x000000bd00bd7308 */ /* 0x000fea0000000800 */
[C---:B--2---:R-:W-:Y:S03]  /*18740*/  HMMA.16816.F32 R28, R52.reuse, R68, R28 ;  /* 0x00000044341c723c */ /* 0x044fe6000000181c */
[----:B------:R-:W-:Y:S05]  /*18750*/  MUFU.EX2 R190, R190 ;  /* 0x000000be00be7308 */ /* 0x000fea0000000800 */
[C---:B------:R-:W-:Y:S01]  /*18760*/  HMMA.16816.F32 R32, R52.reuse, R70, R32 ;  /* 0x000000463420723c */ /* 0x040fe20000001820 */
[----:B------:R-:W2:Y:S02]  /*18770*/  LDSM.16.MT88.4 R68, [R144+0x9c00] ;  /* 0x009c00009044783b */ /* 0x000ea40000004200 */
[----:B------:R-:W-:Y:S05]  /*18780*/  MUFU.EX2 R191, R191 ;  /* 0x000000bf00bf7308 */ /* 0x000fea0000000800 */
[C---:B-1----:R-:W-:Y:S08]  /*18790*/  HMMA.16816.F32 R44, R52.reuse, R64, R44 ;  /* 0x00000040342c723c */ /* 0x042ff0000000182c */
[C---:B------:R-:W-:Y:S01]  /*187a0*/  HMMA.16816.F32 R48, R52.reuse, R66, R48 ;  /* 0x000000423430723c */ /* 0x040fe20000001830 */
[----:B------:R-:W1:Y:S07]  /*187b0*/  LDSM.16.MT88.4 R64, [R146+0xbc00] ;  /* 0x00bc00009240783b */ /* 0x000e6e0000004200 */
[C---:B----4-:R-:W-:Y:S08]  /*187c0*/  HMMA.16816.F32 R36, R52.reuse, R72, R36 ;  /* 0x000000483424723c */ /* 0x050ff00000001824 */
[----:B------:R-:W-:Y:S01]  /*187d0*/  HMMA.16816.F32 R40, R52, R74, R40 ;  /* 0x0000004a3428723c */ /* 0x000fe20000001828 */
[----:B------:R-:W3:Y:S06]  /*187e0*/  LDSM.16.MT88.4 R72, [R146+0x9c00] ;  /* 0x009c00009248783b */ /* 0x000eec0000004200 */
[----:B------:R-:W-:-:S02]  /*187f0*/  F2FP.PACK_AB R52, R202, R203 ;  /* 0x000000cbca34723e */ /* 0x000fc400000000ff */
[----:B------:R-:W-:Y:S01]  /*18800*/  F2FP.PACK_AB R53, R200, R201 ;  /* 0x000000c9c835723e */ /* 0x000fe200000000ff */
[----:B------:R-:W-:Y:S01]  /*18810*/  FADD.FTZ R201, R201, R2 ;  /* 0x00000002c9c97221 */ /* 0x000fe20000010000 */
[----:B------:R-:W-:Y:S02]  /*18820*/  F2FP.PACK_AB R54, R198, R199 ;  /* 0x000000c7c636723e */ /* 0x000fe400000000ff */
[----:B------:R-:W-:Y:S01]  /*18830*/  F2FP.PACK_AB R55, R196, R197 ;  /* 0x000000c5c437723e */ /* 0x000fe200000000ff */
[----:B------:R-:W-:-:S04]  /*18840*/  FADD.FTZ R200, R200, R201 ;  /* 0x000000c9c8c87221 */ /* 0x000fc80000010000 */
        /* <DEDUP_REMOVED lines=8> */
[----:B-1----:R-:W-:Y:S02]  /*188d0*/  HMMA.16816.F32 R20, R52, R64, R20 ;  /* 0x000000403414723c */ /* 0x002fe40000001814 */
[----:B------:R-:W-:-:S06]  /*188e0*/  FADD.FTZ R163, R163, R166 ;  /* 0x000000a6a3a37221 */ /* 0x000fcc0000010000 */
[C---:B---3--:R-:W-:Y:S08]  /*188f0*/  HMMA.16816.F32 R4, R52.reuse, R72, R4 ;  /* 0x000000483404723c */ /* 0x048ff00000001804 */
[C---:B------:R-:W-:Y:S01]  /*18900*/  HMMA.16816.F32 R8, R52.reuse, R74, R8 ;  /* 0x0000004a3408723c */ /* 0x040fe20000001808 */
[----:B------:R-:W1:Y:S07]  /*18910*/  LDSM.16.MT88.4 R72, [R144+0xbc00] ;  /* 0x00bc00009048783b */ /* 0x000e6e0000004200 */
[C---:B------:R-:W-:Y:S01]  /*18920*/  HMMA.16816.F32 R24, R52.reuse, R66, R24 ;  /* 0x000000423418723c */ /* 0x040fe20000001818 */
[----:B------:R-:W3:Y:S07]  /*18930*/  LDSM.16.MT88.4 R64, [R144+0xdc00] ;  /* 0x00dc00009040783b */ /* 0x000eee0000004200 */
[C---:B--2---:R-:W-:Y:S08]  /*18940*/  HMMA.16816.F32 R36, R52.reuse, R68, R36 ;  /* 0x000000443424723c */ /* 0x044ff00000001824 */
[C---:B------:R-:W-:Y:S01]  /*18950*/  HMMA.16816.F32 R40, R52.reuse, R70, R40 ;  /* 0x000000463428723c */ /* 0x040fe20000001828 */
[----:B------:R-:W2:Y:S07]  /*18960*/  LDSM.16.MT88.4 R68, [R146+0xc000] ;  /* 0x00c000009244783b */ /* 0x000eae0000004200 */
[C---:B-1----:R-:W-:Y:S08]  /*18970*/  HMMA.16816.F32 R28, R52.reuse, R72, R28 ;  /* 0x00000048341c723c */ /* 0x042ff0000000181c */
[C---:B------:R-:W-:Y:S01]  /*18980*/  HMMA.16816.F32 R32, R52.reuse, R74, R32 ;  /* 0x0000004a3420723c */ /* 0x040fe20000001820 */
[----:B------:R-:W-:Y:S07]  /*18990*/  LDSM.16.MT88.4 R72, [R144+0xa400] ;  /* 0x00a400009048783b */ /* 0x000fee0000004200 */
[C---:B---3--:R-:W-:Y:S08]  /*189a0*/  HMMA.16816.F32 R44, R52.reuse, R64, R44 ;  /* 0x00000040342c723c */ /* 0x048ff0000000182c */
[----:B------:R-:W-:Y:S01]  /*189b0*/  HMMA.16816.F32 R48, R52, R66, R48 ;  /* 0x000000423430723c */ /* 0x000fe20000001830 */
[----:B------:R-:W1:Y:S04]  /*189c0*/  LDSM.16.MT88.4 R64, [R146+0xa000] ;  /* 0x00a000009240783b */ /* 0x000e680000004200 */
[----:B------:R-:W3:Y:S03]  /*189d0*/  LDSM.16.MT88.4 R52, [R144+0xa000] ;  /* 0x00a000009034783b */ /* 0x000ee60000004200 */
[C---:B--2---:R-:W-:Y:S08]  /*189e0*/  HMMA.16816.F32 R20, R104.reuse, R68, R20 ;  /* 0x000000446814723c */ /* 0x044ff00000001814 */
[C---:B------:R-:W-:Y:S08]  /*189f0*/  HMMA.16816.F32 R24, R104.reuse, R70, R24 ;  /* 0x000000466818723c */ /* 0x040ff00000001818 */
[C---:B-1----:R-:W-:Y:S01]  /*18a00*/  HMMA.16816.F32 R112, R104.reuse, R64, R4 ;  /* 0x000000406870723c */ /* 0x042fe20000001804 */
[----:B------:R-:W1:Y:S07]  /*18a10*/  LDSM.16.MT88.4 R4, [R144+0xe000] ;  /* 0x00e000009004783b */ /* 0x000e6e0000004200 */
[C---:B------:R-:W-:Y:S01]  /*18a20*/  HMMA.16816.F32 R8, R104.reuse, R66, R8 ;  /* 0x000000426808723c */ /* 0x040fe20000001808 */
[----:B------:R-:W2:Y:S07]  /*18a30*/  LDSM.16.MT88.4 R64, [R144+0xc000] ;  /* 0x00c000009040783b */ /* 0x000eae0000004200 */
[C---:B---3--:R-:W-:Y:S08]  /*18a40*/  HMMA.16816.F32 R12, R104.reuse, R52, R12 ;  /* 0x00000034680c723c */ /* 0x048ff0000000180c */
[C---:B------:R-:W-:Y:S01]  /*18a50*/  HMMA.16816.F32 R16, R104.reuse, R54, R16 ;  /* 0x000000366810723c */ /* 0x040fe20000001810 */
[----:B------:R-:W3:Y:S07]  /*18a60*/  LDSM.16.MT88.4 R52, [R146+0xe000] ;  /* 0x00e000009234783b */ /* 0x000eee0000004200 */
[C---:B-1----:R-:W-:Y:S08]  /*18a70*/  HMMA.16816.F32 R44, R104.reuse, R4, R44 ;  /* 0x00000004682c723c */ /* 0x042ff0000000182c */
[C---:B--2---:R-:W-:Y:S07]  /*18a80*/  HMMA.16816.F32 R28, R104.reuse, R64, R28 ;  /* 0x00000040681c723c */ /* 0x044fee000000181c */
[----:B------:R-:W-:Y:S01]  /*18a90*/  FADD.FTZ R64, R172, R207 ;  /* 0x000000cfac407221 */ /* 0x000fe20000010000 */
[----:B------:R-:W-:Y:S03]  /*18aa0*/  HMMA.16816.F32 R32, R104, R66, R32 ;  /* 0x000000426820723c */ /* 0x000fe60000001820 */
[----:B------:R-:W-:-:S04]  /*18ab0*/  FADD.FTZ R64, R141, R64 ;  /* 0x000000408d407221 */ /* 0x000fc80000010000 */
[----:B------:R-:W-:Y:S01]  /*18ac0*/  FADD.FTZ R139, R139, R64 ;  /* 0x000000408b8b7221 */ /* 0x000fe20000010000 */
[----:B---3--:R-:W-:Y:S01]  /*18ad0*/  HMMA.16816.F32 R36, R104, R52, R36 ;  /* 0x000000346824723c */ /* 0x008fe20000001824 */
[----:B------:R-:W-:Y:S02]  /*18ae0*/  MUFU.EX2 R52, R77 ;  /* 0x0000004d00347308 */ /* 0x000fe40000000800 */
[----:B------:R-:W-:-:S04]  /*18af0*/  FADD.FTZ R139, R120, R139 ;  /* 0x0000008b788b7221 */ /* 0x000fc80000010000 */
[----:B------:R-:W-:Y:S01]  /*18b00*/  FADD.FTZ R62, R62, R139 ;  /* 0x0000008b3e3e7221 */ /* 0x000fe20000010000 */
[----:B------:R-:W-:Y:S01]  /*18b10*/  HMMA.16816.F32 R40, R104, R54, R40 ;  /* 0x000000366828723c */ /* 0x000fe20000001828 */
[----:B------:R-:W1:Y:S02]  /*18b20*/  MUFU.EX2 R55, R165 ;  /* 0x000000a500377308 */ /* 0x000e640000000800 */
[----:B------:R-:W-:-:S04]  /*18b30*/  FADD.FTZ R61, R61, R62 ;  /* 0x0000003e3d3d7221 */ /* 0x000fc80000010000 */
[----:B------:R-:W-:Y:S01]  /*18b40*/  FADD.FTZ R136, R136, R61 ;  /* 0x0000003d88887221 */ /* 0x000fe20000010000 */
[----:B------:R-:W-:Y:S01]  /*18b50*/  HMMA.16816.F32 R104, R104, R6, R48 ;  /* 0x000000066868723c */ /* 0x000fe20000001830 */
[----:B------:R-:W-:Y:S02]  /*18b60*/  MUFU.EX2 R53, R169 ;  /* 0x000000a900357308 */ /* 0x000fe40000000800 */
[----:B------:R-:W-:-:S04]  /*18b70*/  FADD.FTZ R136, R135, R136 ;  /* 0x0000008887887221 */ /* 0x000fc80000010000 */
[--C-:B------:R-:W-:Y:S02]  /*18b80*/  FFMA.FTZ R51, R138, c[0x0][0x23c], -R125.reuse ;  /* 0x00008f008a337a23 */ /* 0x100fe4000001087d */
[--C-:B------:R-:W-:Y:S01]  /*18b90*/  FFMA.FTZ R48, R142, c[0x0][0x23c], -R125.reuse ;  /* 0x00008f008e307a23 */ /* 0x100fe2000001087d */
[----:B------:R-:W2:Y:S01]  /*18ba0*/  MUFU.EX2 R54, R177 ;  /* 0x000000b100367308 */ /* 0x000ea20000000800 */
[----:B------:R-:W-:Y:S01]  /*18bb0*/  FFMA.FTZ R49, R162, c[0x0][0x23c], -R125 ;  /* 0x00008f00a2317a23 */ /* 0x000fe2000001087d */
[----:B-1----:R-:W-:Y:S01]  /*18bc0*/  F2FP.PACK_AB R4, R55, R52 ;  /* 0x000000343704723e */ /* 0x002fe200000000ff */
[----:B------:R-:W-:-:S04]  /*18bd0*/  FADD.FTZ R131, R131, R136 ;  /* 0x0000008883837221 */ /* 0x000fc80000010000 */
[----:B------:R-:W-:Y:S01]  /*18be0*/  FADD.FTZ R130, R130, R131 ;  /* 0x0000008382827221 */ /* 0x000fe20000010000 */
[----:B------:R-:W-:Y:S03]  /*18bf0*/  MUFU.EX2 R50, R164 ;  /* 0x000000a400327308 */ /* 0x000fe60000000800 */
[----:B------:R-:W-:-:S04]  /*18c00*/  FADD.FTZ R203, R203, R130 ;  /* 0x00000082cbcb7221 */ /* 0x000fc80000010000 */
[----:B------:R-:W-:Y:S01]  /*18c10*/  FADD.FTZ R202, R202, R203 ;  /* 0x000000cbcaca7221 */ /* 0x000fe20000010000 */
[----:B------:R-:W1:Y:S01]  /*18c20*/  MUFU.EX2 R51, R51 ;  /* 0x0000003300337308 */ /* 0x000e620000000800 */
[----:B--2---:R-:W-:Y:S02]  /*18c30*/  F2FP.PACK_AB R6, R54, R53 ;  /* 0x000000353606723e */ /* 0x004fe400000000ff */
[----:B------:R-:W-:-:S04]  /*18c40*/  FADD.FTZ R199, R199, R202 ;  /* 0x000000cac7c77221 */ /* 0x000fc80000010000 */
[----:B------:R-:W-:Y:S01]  /*18c50*/  FADD.FTZ R198, R198, R199 ;  /* 0x000000c7c6c67221 */ /* 0x000fe20000010000 */
[----:B------:R-:W-:Y:S03]  /*18c60*/  MUFU.EX2 R48, R48 ;  /* 0x0000003000307308 */ /* 0x000fe60000000800 */
[----:B------:R-:W-:-:S04]  /*18c70*/  FADD.FTZ R173, R173, R198 ;  /* 0x000000c6adad7221 */ /* 0x000fc80000010000 */
[----:B------:R-:W-:Y:S01]  /*18c80*/  FADD.FTZ R206, R206, R173 ;  /* 0x000000adcece7221 */ /* 0x000fe20000010000 */
[----:B------:R-:W2:Y:S01]  /*18c90*/  MUFU.EX2 R49, R49 ;  /* 0x0000003100317308 */ /* 0x000ea20000000800 */
[----:B-1----:R-:W-:Y:S01]  /*18ca0*/  F2FP.PACK_AB R5, R51, R50 ;  /* 0x000000323305723e */ /* 0x002fe200000000ff */
[----:B------:R-:W-:Y:S02]  /*18cb0*/  FADD.FTZ R50, R50, R163 ;  /* 0x000000a332327221 */ /* 0x000fe40000010000 */
[----:B------:R-:W-:Y:S02]  /*18cc0*/  FADD.FTZ R167, R167, R206 ;  /* 0x000000cea7a77221 */ /* 0x000fe40000010000 */
[----:B------:R-:W-:Y:S02]  /*18cd0*/  FADD.FTZ R51, R51, R50 ;  /* 0x0000003233337221 */ /* 0x000fe40000010000 */
[----:B------:R-:W-:-:S04]  /*18ce0*/  FADD.FTZ R3, R204, R167 ;  /* 0x000000a7cc037221 */ /* 0x000fc80000010000 */
[----:B------:R-:W-:Y:S01]  /*18cf0*/  FADD.FTZ R2, R52, R3 ;  /* 0x0000000334027221 */ /* 0x000fe20000010000 */
[----:B--2---:R-:W-:-:S03]  /*18d00*/  F2FP.PACK_AB R7, R49, R48 ;  /* 0x000000303107723e */ /* 0x004fc600000000ff */
[----:B------:R-:W-:Y:S02]  /*18d10*/  FADD.FTZ R2, R55, R2 ;  /* 0x0000000237027221 */ /* 0x000fe40000010000 */
[----:B------:R-:W-:Y:S02]  /*18d20*/  FADD.FTZ R48, R48, R51 ;  /* 0x0000003330307221 */ /* 0x000fe40000010000 */
[----:B------:R-:W-:Y:S01]  /*18d30*/  FADD.FTZ R3, R53, R2 ;  /* 0x0000000235037221 */ /* 0x000fe20000010000 */
[----:B------:R-:W-:Y:S01]  /*18d40*/  HMMA.16816.F32 R112, R4, R108, R112 ;  /* 0x0000006c0470723c */ /* 0x000fe20000001870 */
[----:B------:R-:W-:Y:S02]  /*18d50*/  FADD.FTZ R49, R49, R48 ;  /* 0x0000003031317221 */ /* 0x000fe40000010000 */
[----:B------:R-:W-:-:S05]  /*18d60*/  FADD.FTZ R3, R54, R3 ;  /* 0x0000000336037221 */ /* 0x000fca0000010000 */
[C---:B------:R-:W-:Y:S01]  /*18d70*/  HMMA.16816.F32 R108, R4.reuse, R110, R8 ;  /* 0x0000006e046c723c */ /* 0x040fe20000001808 */
[----:B------:R-:W1:Y:S07]  /*18d80*/  LDSM.16.MT88.4 R8, [R144+0xe400] ;  /* 0x00e400009008783b */ /* 0x000e6e0000004200 */
[C---:B------:R-:W-:Y:S01]  /*18d90*/  HMMA.16816.F32 R68, R4.reuse, R72, R12 ;  /* 0x000000480444723c */ /* 0x040fe2000000180c */
[----:B------:R-:W2:Y:S07]  /*18da0*/  LDSM.16.MT88.4 R12, [R146+0xa800] ;  /* 0x00a80000920c783b */ /* 0x000eae0000004200 */
[C---:B------:R-:W-:Y:S01]  /*18db0*/  HMMA.16816.F32 R72, R4.reuse, R74, R16 ;  /* 0x0000004a0448723c */ /* 0x040fe20000001810 */
[----:B------:R-:W3:Y:S07]  /*18dc0*/  LDSM.16.MT88.4 R16, [R144+0xc800] ;  /* 0x00c800009010783b */ /* 0x000eee0000004200 */
[C---:B------:R-:W-:Y:S01]  /*18dd0*/  HMMA.16816.F32 R84, R4.reuse, R88, R28 ;  /* 0x000000580454723c */ /* 0x040fe2000000181c */
[----:B------:R-:W-:Y:S07]  /*18de0*/  MUFU.EX2 R30, R181 ;  /* 0x000000b5001e7308 */ /* 0x000fee0000000800 */
[C---:B------:R-:W-:Y:S01]  /*18df0*/  HMMA.16816.F32 R88, R4.reuse, R90, R32 ;  /* 0x0000005a0458723c */ /* 0x040fe20000001820 */
[----:B------:R-:W-:Y:S06]  /*18e00*/  MUFU.EX2 R29, R184 ;  /* 0x000000b8001d7308 */ /* 0x000fec0000000800 */
        /* <DEDUP_REMOVED lines=11> */
[----:B------:R-:W4:Y:S06]  /*18ec0*/  MUFU.EX2 R32, R32 ;  /* 0x0000002000207308 */ /* 0x000f2c0000000800 */
[C---:B------:R-:W-:Y:S02]  /*18ed0*/  HMMA.16816.F32 R92, R4.reuse, R96, R36 ;  /* 0x00000060045c723c */ /* 0x040fe40000001824 */
[----:B------:R-:W5:Y:S06]  /*18ee0*/  MUFU.EX2 R35, R35 ;  /* 0x0000002300237308 */ /* 0x000f6c0000000800 */
[----:B------:R-:W-:Y:S01]  /*18ef0*/  HMMA.16816.F32 R80, R4, R82, R24 ;  /* 0x000000520450723c */ /* 0x000fe20000001818 */
[----:B------:R-:W1:Y:S01]  /*18f00*/  LDSM.16.MT88.4 R24, [R144+0xa800] ;  /* 0x00a800009018783b */ /* 0x000e620000004200 */
[----:B------:R-:W-:Y:S01]  /*18f10*/  MUFU.EX2 R33, R33 ;  /* 0x0000002100217308 */ /* 0x000fe20000000800 */
[----:B----4-:R-:W-:-:S05]  /*18f20*/  FADD.FTZ R2, R32, R49 ;  /* 0x0000003120027221 */ /* 0x010fca0000010000 */
[----:B------:R-:W-:Y:S02]  /*18f30*/  HMMA.16816.F32 R96, R4, R98, R40 ;  /* 0x000000620460723c */ /* 0x000fe40000001828 */
[----:B------:R-:W4:Y:S01]  /*18f40*/  MUFU.EX2 R34, R34 ;  /* 0x0000002200227308 */ /* 0x000f220000000800 */
[----:B-----5:R-:W-:-:S04]  /*18f50*/  FADD.FTZ R2, R35, R2 ;  /* 0x0000000223027221 */ /* 0x020fc80000010000 */
[----:B------:R-:W-:Y:S01]  /*18f60*/  F2FP.PACK_AB R4, R29, R30 ;  /* 0x0000001e1d04723e */ /* 0x000fe200000000ff */
[----:B------:R-:W-:Y:S01]  /*18f70*/  FADD.FTZ R30, R30, R3 ;  /* 0x000000031e1e7221 */ /* 0x000fe20000010000 */
[----:B------:R-:W-:Y:S02]  /*18f80*/  F2FP.PACK_AB R5, R35, R32 ;  /* 0x000000202305723e */ /* 0x000fe400000000ff */
[----:B------:R-:W-:Y:S01]  /*18f90*/  F2FP.PACK_AB R6, R31, R28 ;  /* 0x0000001c1f06723e */ /* 0x000fe200000000ff */
[----:B------:R-:W-:Y:S01]  /*18fa0*/  FADD.FTZ R29, R29, R30 ;  /* 0x0000001e1d1d7221 */ /* 0x000fe20000010000 */
[----:B------:R-:W-:-:S03]  /*18fb0*/  MOV R3, R57 ;  /* 0x0000003900037202 */ /* 0x000fc60000000f00 */
[----:B------:R-:W-:Y:S01]  /*18fc0*/  FADD.FTZ R28, R28, R29 ;  /* 0x0000001d1c1c7221 */ /* 0x000fe20000010000 */
[C---:B----4-:R-:W-:Y:S01]  /*18fd0*/  F2FP.PACK_AB R7, R34.reuse, R33 ;  /* 0x000000212207723e */ /* 0x050fe200000000ff */
[----:B------:R-:W-:Y:S01]  /*18fe0*/  FADD.FTZ R33, R33, R2 ;  /* 0x0000000221217221 */ /* 0x000fe20000010000 */
[----:B------:R-:W-:Y:S01]  /*18ff0*/  MOV R2, R56 ;  /* 0x0000003800027202 */ /* 0x000fe20000000f00 */
[----:B------:R-:W-:Y:S02]  /*19000*/  FADD.FTZ R31, R31, R28 ;  /* 0x0000001c1f1f7221 */ /* 0x000fe40000010000 */
[----:B------:R-:W-:Y:S02]  /*19010*/  FADD.FTZ R34, R34, R33 ;  /* 0x0000002122227221 */ /* 0x000fe40000010000 */
        /* <DEDUP_REMOVED lines=9> */
[C---:B------:R-:W-:Y:S01]  /*190b0*/  HMMA.16816.F32 R68, R4.reuse, R24, R68 ;  /* 0x000000180444723c */ /* 0x040fe20000001844 */
[----:B------:R-:W-:Y:S07]  /*190c0*/  MUFU.EX2 R25, R58 ;  /* 0x0000003a00197308 */ /* 0x000fee0000000800 */
[C---:B------:R-:W-:Y:S01]  /*190d0*/  HMMA.16816.F32 R72, R4.reuse, R26, R72 ;  /* 0x0000001a0448723c */ /* 0x040fe20000001848 */
[----:B------:R-:W4:Y:S07]  /*190e0*/  MUFU.EX2 R24, R59 ;  /* 0x0000003b00187308 */ /* 0x000f2e0000000800 */
[C---:B------:R-:W-:Y:S01]  /*190f0*/  HMMA.16816.F32 R76, R4.reuse, R20, R76 ;  /* 0x00000014044c723c */ /* 0x040fe2000000184c */
[----:B------:R-:W-:Y:S07]  /*19100*/  MUFU.EX2 R26, R60 ;  /* 0x0000003c001a7308 */ /* 0x000fee0000000800 */
[C---:B------:R-:W-:Y:S01]  /*19110*/  HMMA.16816.F32 R80, R4.reuse, R22, R80 ;  /* 0x000000160450723c */ /* 0x040fe20000001850 */
[----:B------:R-:W5:Y:S01]  /*19120*/  MUFU.EX2 R27, R124 ;  /* 0x0000007c001b7308 */ /* 0x000f620000000800 */
[----:B------:R-:W1:Y:S06]  /*19130*/  LDSM.16.MT88.4 R20, [R146+0xac00] ;  /* 0x00ac00009214783b */ /* 0x000e6c0000004200 */
[C---:B--2---:R-:W-:Y:S08]  /*19140*/  HMMA.16816.F32 R100, R4.reuse, R12, R100 ;  /* 0x0000000c0464723c */ /* 0x044ff00000001864 */
[----:B------:R-:W-:Y:S01]  /*19150*/  HMMA.16816.F32 R104, R4, R14, R104 ;  /* 0x0000000e0468723c */ /* 0x000fe20000001868 */
[----:B------:R-:W2:Y:S06]  /*19160*/  LDSM.16.MT88.4 R12, [R144+0xcc00] ;  /* 0x00cc0000900c783b */ /* 0x000eac0000004200 */
[----:B------:R-:W-:Y:S01]  /*19170*/  F2FP.PACK_AB R4, R189, R188 ;  /* 0x000000bcbd04723e */ /* 0x000fe200000000ff */
[----:B------:R-:W-:Y:S01]  /*19180*/  FADD.FTZ R188, R188, R31 ;  /* 0x0000001fbcbc7221 */ /* 0x000fe20000010000 */
[C---:B----4-:R-:W-:Y:S01]  /*19190*/  F2FP.PACK_AB R5, R24.reuse, R25 ;  /* 0x000000191805723e */ /* 0x050fe200000000ff */
        /* <DEDUP_REMOVED lines=12> */
[C---:B-1----:R-:W-:Y:S08]  /*19260*/  HMMA.16816.F32 R76, R4.reuse, R8, R76 ;  /* 0x00000008044c723c */ /* 0x042ff0000000184c */
[C---:B------:R-:W-:Y:S01]  /*19270*/  HMMA.16816.F32 R80, R4.reuse, R10, R80 ;  /* 0x0000000a0450723c */ /* 0x040fe20000001850 */
[----:B------:R-:W1:Y:S07]  /*19280*/  LDSM.16.MT88.4 R8, [R144+0xec00] ;  /* 0x00ec00009008783b */ /* 0x000e6e0000004200 */
[C---:B------:R-:W-:Y:S08]  /*19290*/  HMMA.16816.F32 R112, R4.reuse, R20, R112 ;  /* 0x000000140470723c */ /* 0x040ff00000001870 */
[C---:B------:R-:W-:Y:S08]  /*192a0*/  HMMA.16816.F32 R108, R4.reuse, R22, R108 ;  /* 0x00000016046c723c */ /* 0x040ff0000000186c */
[C---:B--2---:R-:W-:Y:S08]  /*192b0*/  HMMA.16816.F32 R84, R4.reuse, R12, R84 ;  /* 0x0000000c0454723c */ /* 0x044ff00000001854 */
[C---:B------:R-:W-:Y:S08]  /*192c0*/  HMMA.16816.F32 R88, R4.reuse, R14, R88 ;  /* 0x0000000e0458723c */ /* 0x040ff00000001858 */
[C---:B---3--:R-:W-:Y:S08]  /*192d0*/  HMMA.16816.F32 R92, R4.reuse, R16, R92 ;  /* 0x00000010045c723c */ /* 0x048ff0000000185c */
[C---:B------:R-:W-:Y:S08]  /*192e0*/  HMMA.16816.F32 R96, R4.reuse, R18, R96 ;  /* 0x000000120460723c */ /* 0x040ff00000001860 */
[C---:B-1----:R-:W-:Y:S08]  /*192f0*/  HMMA.16816.F32 R100, R4.reuse, R8, R100 ;  /* 0x000000080464723c */ /* 0x042ff00000001864 */
[----:B------:R-:W-:Y:S08]  /*19300*/  HMMA.16816.F32 R104, R4, R10, R104 ;  /* 0x0000000a0468723c */ /* 0x000ff00000001868 */
.L_x_2330:
        /* <DEDUP_REMOVED lines=9> */
.L_x_2340:
        /* <DEDUP_REMOVED lines=37> */
[----:B------:R-:W-:Y:S02]  /*195f0*/  ISETP.NE.AND P1, PT, RZ, c[0x0][0x2d0], PT ;  /* 0x0000b400ff007a0c */ /* 0x000fe40003f25270 */
[----:B------:R-:W-:Y:S05]  /*19600*/  LOP3.LUT R2, RZ, c[0x0][0x2d0], RZ, 0x33, !PT ;  /* 0x0000b400ff027a12 */ /* 0x000fea00078e33ff */
        /* <DEDUP_REMOVED lines=26> */
.L_x_2337:
[----:B------:R-:W-:Y:S02]  /*197b0*/  ISETP.NE.AND P1, PT, R156, RZ, PT ;  /* 0x000000ff9c00720c */ /* 0x000fe40003f25270 */
[----:B------:R-:W-:Y:S02]  /*197c0*/  ISETP.GE.AND P0, PT, R118, c[0x0][0x220], PT ;  /* 0x0000880076007a0c */ /* 0x000fe40003f06270 */
[----:B------:R-:W-:Y:S02]  /*197d0*/  SEL R2, RZ, 0x3fffc, P1 ;  /* 0x0003fffcff027807 */ /* 0x000fe40000800000 */
[C---:B------:R-:W-:Y:S02]  /*197e0*/  IADD3 R7, P2, R153.reuse, R4, RZ ;  /* 0x0000000499077210 */ /* 0x040fe40007f5e0ff */
[----:B------:R-:W-:Y:S02]  /*197f0*/  LOP3.LUT P1, RZ, R2, 0x4, RZ, 0xc0, !PT ;  /* 0x0000000402ff7812 */ /* 0x000fe4000782c0ff */
[-C--:B------:R-:W-:Y:S01]  /*19800*/  LEA R2, P3, R4, R132.reuse, 0x1 ;  /* 0x0000008404027211 */ /* 0x080fe200078608ff */
[--C-:B------:R-:W-:Y:S01]  /*19810*/  IMAD.X R8, R152, 0x1, R3.reuse, P2 ;  /* 0x0000000198087824 */ /* 0x100fe200010e0603 */
[----:B------:R-:W-:Y:S02]  /*19820*/  IADD3 R5, P2, R153, R7, RZ ;  /* 0x0000000799057210 */ /* 0x000fe40007f5e0ff */
[-C--:B------:R-:W-:Y:S02]  /*19830*/  LEA.HI.X R3, R4, R133.reuse, R3, 0x1, P3 ;  /* 0x0000008504037211 */ /* 0x080fe400018f0c03 */
[CC--:B------:R-:W-:Y:S01]  /*19840*/  @!P0 LEA R14, P3, R7.reuse, R132.reuse, 0x1 ;  /* 0x00000084070e8211 */ /* 0x0c0fe200078608ff */
[--C-:B------:R-:W-:Y:S01]  /*19850*/  IMAD.X R6, R152, 0x1, R8.reuse, P2 ;  /* 0x0000000198067824 */ /* 0x100fe200010e0608 */
[CC--:B------:R-:W-:Y:S01]  /*19860*/  @!P5 LEA R12, P2, R7.reuse, R132.reuse, 0x1 ;  /* 0x00000084070cd211 */ /* 0x0c0fe200078408ff */
[----:B------:R-:W-:Y:S01]  /*19870*/  @!PT LDS RZ, [RZ] ;  /* 0x00000000fffff984 */ /* 0x000fe20000000800 */
[----:B------:R-:W-:Y:S01]  /*19880*/  @!PT LDS RZ, [RZ] ;  /* 0x00000000fffff984 */ /* 0x000fe20000000800 */
[----:B------:R-:W-:Y:S01]  /*19890*/  @!PT LDS RZ, [RZ] ;  /* 0x00000000fffff984 */ /* 0x000fe20000000800 */
[----:B------:R1:W-:Y:S01]  /*198a0*/  @!P0 LDGSTS.E.BYPASS.LTC128B.128 [R174+0x9000], [R2.64] ;  /* 0x0900000002ae8fae */ /* 0x0003e2000b901d46 */
[CCC-:B------:R-:W-:Y:S02]  /*198b0*/  @!P0 LEA.HI.X R15, R7.reuse, R133.reuse, R8.reuse, 0x1, P3 ;  /* 0x00000085070f8211 */ /* 0x1c0fe400018f0c08 */
[CCC-:B------:R-:W-:Y:S01]  /*198c0*/  @!P5 LEA.HI.X R13, R7.reuse, R133.reuse, R8.reuse, 0x1, P2 ;  /* 0x00000085070dd211 */ /* 0x1c0fe200010f0c08 */
[----:B------:R-:W-:Y:S01]  /*198d0*/  @P0 STS [R174+0x9000], RZ ;  /* 0x009000ffae000388 */ /* 0x000fe20000000800 */
[-C--:B------:R-:W-:Y:S02]  /*198e0*/  @P1 LEA R10, P3, R7, R132.reuse, 0x1 ;  /* 0x00000084070a1211 */ /* 0x080fe400078608ff */
[-C--:B------:R-:W-:Y:S01]  /*198f0*/  @!P0 LEA R18, P4, R5, R132.reuse, 0x1 ;  /* 0x0000008405128211 */ /* 0x080fe200078808ff */
[----:B------:R-:W-:Y:S01]  /*19900*/  @P0 STS [R174+0x9004], RZ ;  /* 0x009004ffae000388 */ /* 0x000fe20000000800 */
[-C--:B------:R-:W-:Y:S02]  /*19910*/  @P1 LEA.HI.X R11, R7, R133.reuse, R8, 0x1, P3 ;  /* 0x00000085070b1211 */ /* 0x080fe400018f0c08 */
[C-C-:B------:R-:W-:Y:S01]  /*19920*/  @!P0 LEA.HI.X R19, R5.reuse, R133, R6.reuse, 0x1, P4 ;  /* 0x0000008505138211 */ /* 0x140fe200020f0c06 */
[----:B------:R-:W-:Y:S01]  /*19930*/  @P0 STS.64 [R174+0x9008], RZ ;  /* 0x009008ffae000388 */ /* 0x000fe20000000a00 */
[-C--:B------:R-:W-:Y:S02]  /*19940*/  @!P5 LEA R16, P3, R5, R132.reuse, 0x1 ;  /* 0x000000840510d211 */ /* 0x080fe400078608ff */
[----:B------:R-:W-:Y:S01]  /*19950*/  IADD3 R4, P2, R153, R5, RZ ;  /* 0x0000000599047210 */ /* 0x000fe20007f5e0ff */
[----:B------:R-:W-:Y:S01]  /*19960*/  @!PT LDS RZ, [RZ] ;  /* 0x00000000fffff984 */ /* 0x000fe20000000800 */
[----:B------:R-:W-:Y:S01]  /*19970*/  @!PT LDS RZ, [RZ] ;  /* 0x00000000fffff984 */ /* 0x000fe20000000800 */
[----:B------:R-:W-:Y:S01]  /*19980*/  @!PT LDS RZ, [RZ] ;  /* 0x00000000fffff984 */ /* 0x000fe20000000800 */
[----:B------:R1:W-:Y:S01]  /*19990*/  @!P5 LDGSTS.E.BYPASS.LTC128B.128 [R174+0xb000], [R2.64+0x40] ;  /* 0x0b00004002aedfae */ /* 0x0003e2000b901d46 */
[CCC-:B------:R-:W-:Y:S02]  /*199a0*/  @!P5 LEA.HI.X R17, R5.reuse, R133.reuse, R6.reuse, 0x1, P3 ;  /* 0x000000850511d211 */ /* 0x1c0fe400018f0c06 */
[-C--:B------:R-:W-:Y:S01]  /*199b0*/  @!P0 LEA R20, P4, R4, R132.reuse, 0x1 ;  /* 0x0000008404148211 */ /* 0x080fe200078808ff */
[----:B------:R-:W-:Y:S01]  /*199c0*/  @P5 STS.128 [R174+0xb000], RZ ;  /* 0x00b000ffae005388 */ /* 0x000fe20000000c00 */
[--C-:B------:R-:W-:Y:S01]  /*199d0*/  IMAD.X R7, R152, 0x1, R6.reuse, P2 ;  /* 0x0000000198077824 */ /* 0x100fe200010e0606 */
[CC--:B------:R-:W-:Y:S02]  /*199e0*/  @P1 LEA R8, P2, R5.reuse, R132.reuse, 0x1 ;  /* 0x0000008405081211 */ /* 0x0c0fe400078408ff */
[----:B------:R-:W-:Y:S01]  /*199f0*/  @!PT LDS RZ, [RZ] ;  /* 0x00000000fffff984 */ /* 0x000fe20000000800 */
[----:B------:R-:W-:Y:S01]  /*19a00*/  @!PT LDS RZ, [RZ] ;  /* 0x00000000fffff984 */ /* 0x000fe20000000800 */
[----:B------:R-:W-:Y:S01]  /*19a10*/  @!PT LDS RZ, [RZ] ;  /* 0x00000000fffff984 */ /* 0x000fe20000000800 */
[----:B------:R1:W-:Y:S01]  /*19a20*/  @P1 LDGSTS.E.BYPASS.LTC128B.128 [R174+0xd000], [R2.64+0x80] ;  /* 0x0d00008002ae1fae */ /* 0x0003e2000b901d46 */
[CC--:B------:R-:W-:Y:S02]  /*19a30*/  @!P5 LEA R22, P3, R4.reuse, R132.reuse, 0x1 ;  /* 0x000000840416d211 */ /* 0x0c0fe400078608ff */
[-C--:B------:R-:W-:Y:S01]  /*19a40*/  @P1 LEA.HI.X R9, R5, R133.reuse, R6, 0x1, P2 ;  /* 0x0000008505091211 */ /* 0x080fe200010f0c06 */
[----:B------:R-:W-:Y:S01]  /*19a50*/  @!P1 STS.128 [R174+0xd000], RZ ;  /* 0x00d000ffae009388 */ /* 0x000fe20000000c00 */
[CCC-:B------:R-:W-:Y:S02]  /*19a60*/  @!P0 LEA.HI.X R21, R4.reuse, R133.reuse, R7.reuse, 0x1, P4 ;  /* 0x0000008504158211 */ /* 0x1c0fe400020f0c07 */
[CCC-:B------:R-:W-:Y:S01]  /*19a70*/  @!P5 LEA.HI.X R23, R4.reuse, R133.reuse, R7.reuse, 0x1, P3 ;  /* 0x000000850417d211 */ /* 0x1c0fe200018f0c07 */
[----:B------:R-:W-:Y:S01]  /*19a80*/  @!PT LDS RZ, [RZ] ;  /* 0x00000000fffff984 */ /* 0x000fe20000000800 */
[----:B------:R-:W-:Y:S01]  /*19a90*/  @!PT LDS RZ, [RZ] ;  /* 0x00000000fffff984 */ /* 0x000fe20000000800 */
[----:B------:R-:W-:Y:S01]  /*19aa0*/  @!PT LDS RZ, [RZ] ;  /* 0x00000000fffff984 */ /* 0x000fe20000000800 */
[----:B------:R2:W-:Y:S01]  /*19ab0*/  @!P0 LDGSTS.E.BYPASS.LTC128B.128 [R174+0x9800], [R14.64] ;  /* 0x098000000eae8fae */ /* 0x0005e2000b901d46 */
[C---:B------:R-:W-:Y:S03]  /*19ac0*/  @P1 LEA R6, P2, R4.reuse, R132, 0x1 ;  /* 0x0000008404061211 */ /* 0x040fe600078408ff */
[----:B------:R-:W-:Y:S01]  /*19ad0*/  @P0 STS.128 [R174+0x9800], RZ ;  /* 0x009800ffae000388 */ /* 0x000fe20000000c00 */
[----:B------:R-:W-:Y:S02]  /*19ae0*/  @P1 LEA.HI.X R7, R4, R133, R7, 0x1, P2 ;  /* 0x0000008504071211 */ /* 0x000fe400010f0c07 */
[----:B------:R-:W-:Y:S01]  /*19af0*/  ISETP.GE.AND P2, PT, R171, 0x2, PT ;  /* 0x00000002ab00780c */ /* 0x000fe20003f46270 */
        /* <DEDUP_REMOVED lines=41> */
[----:B------:R-:W1:Y:S04]  /*19d90*/  LDSM.16.M88.4 R128, [R148+0x3000] ;  /* 0x003000009480783b */ /* 0x000e680000000200 */
[----:B----4-:R-:W2:Y:S04]  /*19da0*/  LDSM.16.M88.4 R16, [R148+0x3400] ;  /* 0x003400009410783b */ /* 0x010ea80000000200 */
[----:B------:R-:W5:Y:S04]  /*19db0*/  LDSM.16.M88.4 R24, [R148+0x3800] ;  /* 0x003800009418783b */ /* 0x000f680000000200 */
[----:B------:R-:W0:Y:S04]  /*19dc0*/  LDGDEPBAR ;  /* 0x00000000000079af */ /* 0x000e280000000000 */
[----:B------:R-:W4:Y:S04]  /*19dd0*/  LDSM.16.M88.4 R32, [R148+0x3c00] ;  /* 0x003c00009420783b */ /* 0x000f280000000200 */
[----:B------:R-:W4:Y:S04]  /*19de0*/  LDSM.16.M88.4 R40, [R148+0x4000] ;  /* 0x004000009428783b */ /* 0x000f280000000200 */
[----:B------:R-:W4:Y:S04]  /*19df0*/  LDSM.16.M88.4 R48, [R148+0x4400] ;  /* 0x004400009430783b */ /* 0x000f280000000200 */
[----:B------:R-:W4:Y:S04]  /*19e00*/  LDSM.16.M88.4 R56, [R148+0x4800] ;  /* 0x004800009438783b */ /* 0x000f280000000200 */
[----:B------:R-:W4:Y:S04]  /*19e10*/  LDSM.16.M88.4 R64, [R148+0x4c00] ;  /* 0x004c00009440783b */ /* 0x000f280000000200 */
[----:B------:R-:W-:Y:S01]  /*19e20*/  LDSM.16.M88.4 R132, [R147] ;  /* 0x000000009384783b */ /* 0x000fe20000000200 */
[C---:B-1----:R-:W-:Y:S03]  /*19e30*/  HMMA.16816.F32 R4, R124.reuse, R128, RZ ;  /* 0x000000807c04723c */ /* 0x042fe600000018ff */
[----:B------:R-:W1:Y:S04]  /*19e40*/  LDSM.16.M88.4 R136, [R145+0x3000] ;  /* 0x003000009188783b */ /* 0x000e680000000200 */
[----:B------:R-:W1:Y:S01]  /*19e50*/  LDSM.16.M88.4 R140, [R145+0x3400] ;  /* 0x00340000918c783b */ /* 0x000e620000000200 */
[C---:B---3--:R-:W-:Y:S03]  /*19e60*/  HMMA.16816.F32 R8, R124.reuse, R130, RZ ;  /* 0x000000827c08723c */ /* 0x048fe600000018ff */
[----:B------:R-:W-:Y:S05]  /*19e70*/  LDSM.16.M88.4 R128, [R145+0x3c00] ;  /* 0x003c00009180783b */ /* 0x000fea0000000200 */
[C---:B--2---:R-:W-:Y:S08]  /*19e80*/  HMMA.16816.F32 R12, R124.reuse, R16, RZ ;  /* 0x000000107c0c723c */ /* 0x044ff000000018ff */
[C---:B------:R-:W-:Y:S08]  /*19e90*/  HMMA.16816.F32 R16, R124.reuse, R18, RZ ;  /* 0x000000127c10723c */ /* 0x040ff000000018ff */
[C---:B-----5:R-:W-:Y:S08]  /*19ea0*/  HMMA.16816.F32 R20, R124.reuse, R24, RZ ;  /* 0x000000187c14723c */ /* 0x060ff000000018ff */
        /* <DEDUP_REMOVED lines=34> */
[----:B------:R-:W1:Y:S04]  /*1a0d0*/  LDSM.16.M88.4 R132, [R148+0x5400] ;  /* 0x005400009484783b */ /* 0x000e680000000200 */
[----:B------:R-:W-:Y:S03]  /*1a0e0*/  LDSM.16.M88.4 R136, [R148+0x5c00] ;  /* 0x005c00009488783b */ /* 0x000fe60000000200 */
        /* <DEDUP_REMOVED lines=89> */
[----:B------:R-:W1:Y:S01]  /*1a680*/  LDSM.16.M88.4 R124, [R145+0x8c00] ;  /* 0x008c0000917c783b */ /* 0x000e620000000200 */
[----:B------:R-:W-:Y:S04]  /*1a690*/  DEPBAR.LE SB0, 0x0 ;  /* 0x000080000000791a */ /* 0x000fe80000000000 */
[----:B------:R-:W-:Y:S02]  /*1a6a0*/  BAR.SYNC.DEFER_BLOCKING 0x0 ;  /* 0x0000000000007b1d */ /* 0x000fe40000010000 */
[C---:B---3--:R-:W-:Y:S07]  /*1a6b0*/  HMMA.16816.F32 R44, R128.reuse, R132, R44 ;  /* 0x00000084802c723c */ /* 0x048fee000000182c */
[----:B------:R-:W-:Y:S01]  /*1a6c0*/  IMAD.MOV.U32 R132, RZ, RZ, R2 ;  /* 0x000000ffff847224 */ /* 0x000fe200078e0002 */
[C---:B------:R-:W-:Y:S04]  /*1a6d0*/  HMMA.16816.F32 R48, R128.reuse, R134, R48 ;  /* 0x000000868030723c */ /* 0x040fe80000001830 */
[----:B------:R-:W-:Y:S04]  /*1a6e0*/  IMAD.MOV.U32 R133, RZ, RZ, R3 ;  /* 0x000000ffff857224 */ /* 0x000fe800078e0003 */
[C---:B--2---:R-:W-:Y:S08]  /*1a6f0*/  HMMA.16816.F32 R52, R128.reuse, R136, R52 ;  /* 0x000000888034723c */ /* 0x044ff00000001834 */
[C---:B------:R-:W-:Y:S08]  /*1a700*/  HMMA.16816.F32 R56, R128.reuse, R138, R56 ;  /* 0x0000008a8038723c */ /* 0x040ff00000001838 */
[C---:B-1----:R-:W-:Y:S08]  /*1a710*/  HMMA.16816.F32 R60, R128.reuse, R124, R60 ;  /* 0x0000007c803c723c */ /* 0x042ff0000000183c */
        /* <DEDUP_REMOVED lines=68> */
.L_x_2339:
        /* <DEDUP_REMOVED lines=91> */
.L_x_2338:
        /* <DEDUP_REMOVED lines=17> */
[----:B------:R-:W-:Y:S05]  /*1b220*/  IADD3 R122, R2, 0x19, RZ ;  /* 0x00000019027a7810 */ /* 0x000fea0007ffe0ff */
        /* <DEDUP_REMOVED lines=15> */
[CC--:B------:R-:W-:Y:S02]  /*1b320*/  FFMA.FTZ R26, R0.reuse, R135.reuse, R26 ;  /* 0x00000087001a7223 */ /* 0x0c0fe4000001001a */
[C---:B------:R-:W-:Y:S02]  /*1b330*/  FFMA.FTZ R24, R0.reuse, R135, R24 ;  /* 0x0000008700187223 */ /* 0x040fe40000010018 */
[----:B------:R1:W-:Y:S01]  /*1b340*/  I2F R135, R137 ;  /* 0x0000008900877306 */ /* 0x0003e20000201400 */
        /* <DEDUP_REMOVED lines=8> */
[----:B------:R-:W-:Y:S01]  /*1b3d0*/  I2F R129, R129 ;  /* 0x0000008100817306 */ /* 0x000fe20000201400 */
[----:B------:R-:W-:Y:S01]  /*1b3e0*/  FFMA.FTZ R8, R0, R127, R8 ;  /* 0x0000007f00087223 */ /* 0x000fe20000010008 */
[----:B------:R-:W-:Y:S01]  /*1b3f0*/  IADD3 R127, R2, 0x40, RZ ;  /* 0x00000040027f7810 */ /* 0x000fe20007ffe0ff */
[C---:B------:R-:W-:Y:S01]  /*1b400*/  FFMA.FTZ R11, R0.reuse, R126, R11 ;  /* 0x0000007e000b7223 */ /* 0x040fe2000001000b */
[----:B------:R-:W-:Y:S01]  /*1b410*/  FMNMX.FTZ R139, R7, R138, !PT ;  /* 0x0000008a078b7209 */ /* 0x000fe20007810000 */
[----:B------:R-:W-:Y:S01]  /*1b420*/  FFMA.FTZ R27, R0, R136, R27 ;  /* 0x00000088001b7223 */ /* 0x000fe2000001001b */
[----:B------:R-:W-:Y:S01]  /*1b430*/  FMNMX.FTZ R138, R4, R120, !PT ;  /* 0x00000078048a7209 */ /* 0x000fe20007810000 */
[----:B------:R-:W-:Y:S01]  /*1b440*/  FFMA.FTZ R25, R0, R136, R25 ;  /* 0x0000008800197223 */ /* 0x000fe20000010019 */
[----:B------:R-:W-:Y:S01]  /*1b450*/  FMNMX.FTZ R136, R10, R139, !PT ;  /* 0x0000008b0a887209 */ /* 0x000fe20007810000 */
[CC--:B------:R-:W-:Y:S01]  /*1b460*/  FFMA.FTZ R22, R0.reuse, R3.reuse, R22 ;  /* 0x0000000300167223 */ /* 0x0c0fe20000010016 */
[----:B------:R-:W2:Y:S01]  /*1b470*/  I2F R128, R128 ;  /* 0x0000008000807306 */ /* 0x000ea20000201400 */
[----:B------:R-:W-:Y:S01]  /*1b480*/  FMNMX.FTZ R139, R5, R138, !PT ;  /* 0x0000008a058b7209 */ /* 0x000fe20007810000 */
[----:B------:R-:W-:Y:S01]  /*1b490*/  FFMA.FTZ R20, R0, R3, R20 ;  /* 0x0000000300147223 */ /* 0x000fe20000010014 */
[----:B------:R-:W-:Y:S01]  /*1b4a0*/  IADD3 R3, R2, 0x58, RZ ;  /* 0x0000005802037810 */ /* 0x000fe20007ffe0ff */
[CC--:B------:R-:W-:Y:S01]  /*1b4b0*/  FFMA.FTZ R30, R0.reuse, R131.reuse, R30 ;  /* 0x00000083001e7223 */ /* 0x0c0fe2000001001e */
[----:B-1----:R-:W-:Y:S01]  /*1b4c0*/  FMNMX.FTZ R137, R11, R136, !PT ;  /* 0x000000880b897209 */ /* 0x002fe20007810000 */
[----:B------:R-:W-:Y:S01]  /*1b4d0*/  FFMA.FTZ R28, R0, R131, R28 ;  /* 0x00000083001c7223 */ /* 0x000fe2000001001c */
[----:B------:R-:W-:Y:S01]  /*1b4e0*/  FMNMX.FTZ R138, R8, R139, !PT ;  /* 0x0000008b088a7209 */ /* 0x000fe20007810000 */
[----:B------:R-:W-:Y:S01]  /*1b4f0*/  FFMA.FTZ R29, R0, R130, R29 ;  /* 0x00000082001d7223 */ /* 0x000fe2000001001d */
[----:B------:R-:W-:Y:S01]  /*1b500*/  IADD3 R130, R2, 0x61, RZ ;  /* 0x0000006102827810 */ /* 0x000fe20007ffe0ff */
[----:B------:R-:W1:Y:S01]  /*1b510*/  I2F R127, R127 ;  /* 0x0000007f007f7306 */ /* 0x000e620000201400 */
[----:B------:R-:W-:Y:S01]  /*1b520*/  FFMA.FTZ R9, R0, R126, R9 ;  /* 0x0000007e00097223 */ /* 0x000fe20000010009 */
[----:B------:R-:W-:Y:S01]  /*1b530*/  IADD3 R126, R2, 0x41, RZ ;  /* 0x00000041027e7810 */ /* 0x000fe20007ffe0ff */
[-C--:B------:R-:W-:Y:S01]  /*1b540*/  FFMA.FTZ R14, R0, R125.reuse, R14 ;  /* 0x0000007d000e7223 */ /* 0x080fe2000001000e */
[----:B------:R-:W-:Y:S01]  /*1b550*/  IADD3 R131, R2, 0x60, RZ ;  /* 0x0000006002837810 */ /* 0x000fe20007ffe0ff */
[C---:B------:R-:W-:Y:S01]  /*1b560*/  FFMA.FTZ R12, R0.reuse, R125, R12 ;  /* 0x0000007d000c7223 */ /* 0x040fe2000001000c */
[----:B------:R-:W-:Y:S01]  /*1b570*/  FMNMX.FTZ R139, R9, R138, !PT ;  /* 0x0000008a098b7209 */ /* 0x000fe20007810000 */
[-C--:B------:R-:W-:Y:S01]  /*1b580*/  FFMA.FTZ R15, R0, R124.reuse, R15 ;  /* 0x0000007c000f7223 */ /* 0x080fe2000001000f */
[----:B------:R-:W-:Y:S01]  /*1b590*/  FMNMX.FTZ R136, R14, R137, !PT ;  /* 0x000000890e887209 */ /* 0x000fe20007810000 */
[C---:B------:R-:W-:Y:S01]  /*1b5a0*/  FFMA.FTZ R13, R0.reuse, R124, R13 ;  /* 0x0000007c000d7223 */ /* 0x040fe2000001000d */
[----:B------:R-:W3:Y:S01]  /*1b5b0*/  I2F R126, R126 ;  /* 0x0000007e007e7306 */ /* 0x000ee20000201400 */
[CC--:B------:R-:W-:Y:S01]  /*1b5c0*/  FFMA.FTZ R18, R0.reuse, R123.reuse, R18 ;  /* 0x0000007b00127223 */ /* 0x0c0fe20000010012 */
[----:B------:R-:W-:Y:S01]  /*1b5d0*/  FMNMX.FTZ R137, R15, R136, !PT ;  /* 0x000000880f897209 */ /* 0x000fe20007810000 */
[----:B------:R-:W-:Y:S01]  /*1b5e0*/  FFMA.FTZ R16, R0, R123, R16 ;  /* 0x0000007b00107223 */ /* 0x000fe20000010010 */
[----:B------:R-:W-:Y:S01]  /*1b5f0*/  FMNMX.FTZ R138, R12, R139, !PT ;  /* 0x0000008b0c8a7209 */ /* 0x000fe20007810000 */
[-C--:B------:R-:W-:Y:S01]  /*1b600*/  FFMA.FTZ R19, R0, R122.reuse, R19 ;  /* 0x0000007a00137223 */ /* 0x080fe20000010013 */
[----:B------:R-:W-:Y:S01]  /*1b610*/  FMNMX.FTZ R136, R18, R137, !PT ;  /* 0x0000008912887209 */ /* 0x000fe20007810000 */
[C---:B------:R-:W-:Y:S01]  /*1b620*/  FFMA.FTZ R17, R0.reuse, R122, R17 ;  /* 0x0000007a00117223 */ /* 0x040fe20000010011 */
[----:B------:R-:W-:Y:S01]  /*1b630*/  FMNMX.FTZ R139, R13, R138, !PT ;  /* 0x0000008a0d8b7209 */ /* 0x000fe20007810000 */
[C---:B--2---:R-:W-:Y:S01]  /*1b640*/  FFMA.FTZ R35, R0.reuse, R128, R35 ;  /* 0x0000008000237223 */ /* 0x044fe20000010023 */
[----:B------:R-:W2:Y:S01]  /*1b650*/  I2F R3, R3 ;  /* 0x0000000300037306 */ /* 0x000ea20000201400 */
[----:B------:R-:W-:Y:S01]  /*1b660*/  FMNMX.FTZ R137, R19, R136, !PT ;  /* 0x0000008813897209 */ /* 0x000fe20007810000 */
[----:B------:R-:W-:Y:S01]  /*1b670*/  FFMA.FTZ R33, R0, R128, R33 ;  /* 0x0000008000217223 */ /* 0x000fe20000010021 */
[----:B------:R-:W-:Y:S01]  /*1b680*/  FMNMX.FTZ R138, R16, R139, !PT ;  /* 0x0000008b108a7209 */ /* 0x000fe20007810000 */
[-C--:B-1----:R-:W-:Y:S01]  /*1b690*/  FFMA.FTZ R38, R0, R127.reuse, R38 ;  /* 0x0000007f00267223 */ /* 0x082fe20000010026 */
[----:B------:R-:W-:Y:S01]  /*1b6a0*/  IADD3 R125, R2, 0x48, RZ ;  /* 0x00000048027d7810 */ /* 0x000fe20007ffe0ff */
[----:B------:R-:W-:Y:S01]  /*1b6b0*/  FFMA.FTZ R36, R0, R127, R36 ;  /* 0x0000007f00247223 */ /* 0x000fe20000010024 */
[----:B------:R-:W-:Y:S01]  /*1b6c0*/  IADD3 R124, R2, 0x49, RZ ;  /* 0x00000049027c7810 */ /* 0x000fe20007ffe0ff */
[----:B------:R-:W-:Y:S01]  /*1b6d0*/  FFMA.FTZ R34, R0, R129, R34 ;  /* 0x0000008100227223 */ /* 0x000fe20000010022 */
[----:B------:R-:W-:Y:S01]  /*1b6e0*/  FMNMX.FTZ R136, R22, R137, !PT ;  /* 0x0000008916887209 */ /* 0x000fe20007810000 */
[----:B------:R-:W1:Y:S01]  /*1b6f0*/  I2F R131, R131 ;  /* 0x0000008300837306 */ /* 0x000e620000201400 */
[----:B------:R-:W-:Y:S01]  /*1b700*/  FMNMX.FTZ R139, R17, R138, !PT ;  /* 0x0000008a118b7209 */ /* 0x000fe20007810000 */
[----:B------:R-:W-:Y:S01]  /*1b710*/  FFMA.FTZ R32, R0, R129, R32 ;  /* 0x0000008100207223 */ /* 0x000fe20000010020 */
[----:B------:R-:W-:Y:S01]  /*1b720*/  IADD3 R128, R2, 0x69, RZ ;  /* 0x0000006902807810 */ /* 0x000fe20007ffe0ff */
[-C--:B---3--:R-:W-:Y:S01]  /*1b730*/  FFMA.FTZ R39, R0, R126.reuse, R39 ;  /* 0x0000007e00277223 */ /* 0x088fe20000010027 */
[----:B------:R-:W-:Y:S01]  /*1b740*/  IADD3 R123, R2, 0x50, RZ ;  /* 0x00000050027b7810 */ /* 0x000fe20007ffe0ff */
[C---:B------:R-:W-:Y:S01]  /*1b750*/  FFMA.FTZ R37, R0.reuse, R126, R37 ;  /* 0x0000007e00257223 */ /* 0x040fe20000010025 */
[----:B------:R-:W-:Y:S01]  /*1b760*/  FMNMX.FTZ R137, R23, R136, !PT ;  /* 0x0000008817897209 */ /* 0x000fe20007810000 */
[----:B------:R-:W-:Y:S01]  /*1b770*/  FFMA.FTZ R51, R0, R135, R51 ;  /* 0x0000008700337223 */ /* 0x000fe20000010033 */
[----:B------:R-:W-:Y:S01]  /*1b780*/  FMNMX.FTZ R138, R20, R139, !PT ;  /* 0x0000008b148a7209 */ /* 0x000fe20007810000 */
[----:B------:R-:W3:Y:S01]  /*1b790*/  I2F R125, R125 ;  /* 0x0000007d007d7306 */ /* 0x000ee20000201400 */
[----:B------:R-:W-:Y:S01]  /*1b7a0*/  FMNMX.FTZ R136, R26, R137, !PT ;  /* 0x000000891a887209 */ /* 0x000fe20007810000 */
[C---:B------:R-:W-:Y:S01]  /*1b7b0*/  FFMA.FTZ R49, R0.reuse, R135, R49 ;  /* 0x0000008700317223 */ /* 0x040fe20000010031 */
[----:B------:R-:W-:Y:S01]  /*1b7c0*/  FMNMX.FTZ R139, R21, R138, !PT ;  /* 0x0000008a158b7209 */ /* 0x000fe20007810000 */
[CC--:B--2---:R-:W-:Y:S01]  /*1b7d0*/  FFMA.FTZ R50, R0.reuse, R3.reuse, R50 ;  /* 0x0000000300327223 */ /* 0x0c4fe20000010032 */
[----:B------:R-:W-:Y:S01]  /*1b7e0*/  FMNMX.FTZ R137, R27, R136, !PT ;  /* 0x000000881b897209 */ /* 0x000fe20007810000 */
[----:B------:R-:W-:Y:S01]  /*1b7f0*/  FFMA.FTZ R48, R0, R3, R48 ;  /* 0x0000000300307223 */ /* 0x000fe20000010030 */
[----:B------:R-:W-:Y:S02]  /*1b800*/  FMNMX.FTZ R136, R24, R139, !PT ;  /* 0x0000008b18887209 */ /* 0x000fe40007810000 */
[----:B------:R-:W-:Y:S01]  /*1b810*/  FMNMX.FTZ R138, R30, R137, !PT ;  /* 0x000000891e8a7209 */ /* 0x000fe20007810000 */
[----:B------:R2:W4:Y:S01]  /*1b820*/  I2F R127, R128 ;  /* 0x00000080007f7306 */ /* 0x0005220000201400 */
[----:B------:R-:W-:Y:S02]  /*1b830*/  FMNMX.FTZ R141, R25, R136, !PT ;  /* 0x00000088198d7209 */ /* 0x000fe40007810000 */
[----:B------:R-:W-:Y:S01]  /*1b840*/  IADD3 R122, R2, 0x51, RZ ;  /* 0x00000051027a7810 */ /* 0x000fe20007ffe0ff */
[CC--:B-1----:R-:W-:Y:S01]  /*1b850*/  FFMA.FTZ R54, R0.reuse, R131.reuse, R54 ;  /* 0x0000008300367223 */ /* 0x0c2fe20000010036 */
[----:B------:R-:W-:Y:S01]  /*1b860*/  FMNMX.FTZ R139, R31, R138, !PT ;  /* 0x0000008a1f8b7209 */ /* 0x000fe20007810000 */
[----:B------:R-:W-:Y:S01]  /*1b870*/  FFMA.FTZ R52, R0, R131, R52 ;  /* 0x0000008300347223 */ /* 0x000fe20000010034 */
[----:B------:R-:W-:Y:S02]  /*1b880*/  FMNMX.FTZ R136, R28, R141, !PT ;  /* 0x0000008d1c887209 */ /* 0x000fe40007810000 */
[----:B------:R-:W-:Y:S01]  /*1b890*/  FMNMX.FTZ R126, R34, R139, !PT ;  /* 0x0000008b227e7209 */ /* 0x000fe20007810000 */
[----:B------:R-:W1:Y:S01]  /*1b8a0*/  I2F R124, R124 ;  /* 0x0000007c007c7306 */ /* 0x000e620000201400 */
[----:B------:R-:W-:Y:S02]  /*1b8b0*/  FMNMX.FTZ R139, R29, R136, !PT ;  /* 0x000000881d8b7209 */ /* 0x000fe40007810000 */
[----:B------:R-:W-:Y:S01]  /*1b8c0*/  IADD3 R137, R2, 0x70, RZ ;  /* 0x0000007002897810 */ /* 0x000fe20007ffe0ff */
[CC--:B---3--:R-:W-:Y:S01]  /*1b8d0*/  FFMA.FTZ R42, R0.reuse, R125.reuse, R42 ;  /* 0x0000007d002a7223 */ /* 0x0c8fe2000001002a */
[----:B------:R-:W-:Y:S01]  /*1b8e0*/  FMNMX.FTZ R141, R35, R126, !PT ;  /* 0x0000007e238d7209 */ /* 0x000fe20007810000 */
[----:B------:R-:W-:Y:S01]  /*1b8f0*/  FFMA.FTZ R40, R0, R125, R40 ;  /* 0x0000007d00287223 */ /* 0x000fe20000010028 */
[----:B------:R-:W-:Y:S02]  /*1b900*/  IADD3 R129, R2, 0x68, RZ ;  /* 0x0000006802817810 */ /* 0x000fe40007ffe0ff */
[----:B------:R-:W-:Y:S01]  /*1b910*/  FMNMX.FTZ R126, R38, R141, !PT ;  /* 0x0000008d267e7209 */ /* 0x000fe20007810000 */
[----:B------:R-:W3:Y:S01]  /*1b920*/  I2F R123, R123 ;  /* 0x0000007b007b7306 */ /* 0x000ee20000201400 */
[----:B--2---:R-:W-:Y:S01]  /*1b930*/  FMNMX.FTZ R128, R32, R139, !PT ;  /* 0x0000008b20807209 */ /* 0x004fe20007810000 */
[CC--:B----4-:R-:W-:Y:S01]  /*1b940*/  FFMA.FTZ R59, R0.reuse, R127.reuse, R59 ;  /* 0x0000007f003b7223 */ /* 0x0d0fe2000001003b */
[----:B------:R-:W-:Y:S01]  /*1b950*/  FMNMX.FTZ R139, R39, R126, !PT ;  /* 0x0000007e278b7209 */ /* 0x000fe20007810000 */
[----:B------:R-:W-:Y:S01]  /*1b960*/  FFMA.FTZ R57, R0, R127, R57 ;  /* 0x0000007f00397223 */ /* 0x000fe20000010039 */
[----:B------:R-:W-:Y:S05]  /*1b970*/  FMNMX.FTZ R141, R33, R128, !PT ;  /* 0x00000080218d7209 */ /* 0x000fea0007810000 */
[----:B------:R-:W2:Y:S01]  /*1b980*/  I2F R122, R122 ;  /* 0x0000007a007a7306 */ /* 0x000ea20000201400 */
[----:B------:R-:W-:Y:S02]  /*1b990*/  FMNMX.FTZ R128, R42, R139, !PT ;  /* 0x0000008b2a807209 */ /* 0x000fe40007810000 */
[----:B------:R-:W-:Y:S01]  /*1b9a0*/  FMNMX.FTZ R126, R36, R141, !PT ;  /* 0x0000008d247e7209 */ /* 0x000fe20007810000 */
[CC--:B-1----:R-:W-:Y:S02]  /*1b9b0*/  FFMA.FTZ R43, R0.reuse, R124.reuse, R43 ;  /* 0x0000007c002b7223 */ /* 0x0c2fe4000001002b */
[----:B------:R-:W-:Y:S01]  /*1b9c0*/  FFMA.FTZ R41, R0, R124, R41 ;  /* 0x0000007c00297223 */ /* 0x000fe20000010029 */
[----:B------:R-:W-:Y:S02]  /*1b9d0*/  IADD3 R124, R2, 0x71, RZ ;  /* 0x00000071027c7810 */ /* 0x000fe40007ffe0ff */
[----:B------:R-:W-:Y:S01]  /*1b9e0*/  FMNMX.FTZ R141, R37, R126, !PT ;  /* 0x0000007e258d7209 */ /* 0x000fe20007810000 */
[----:B------:R-:W1:Y:S01]  /*1b9f0*/  I2F R125, R137 ;  /* 0x00000089007d7306 */ /* 0x000e620000201400 */
[----:B------:R-:W-:Y:S02]  /*1ba00*/  FMNMX.FTZ R139, R43, R128, !PT ;  /* 0x000000802b8b7209 */ /* 0x000fe40007810000 */
[----:B------:R-:W-:Y:S01]  /*1ba10*/  FMNMX.FTZ R126, R40, R141, !PT ;  /* 0x0000008d287e7209 */ /* 0x000fe20007810000 */
[CC--:B---3--:R-:W-:Y:S02]  /*1ba20*/  FFMA.FTZ R46, R0.reuse, R123.reuse, R46 ;  /* 0x0000007b002e7223 */ /* 0x0c8fe4000001002e */
[C---:B------:R-:W-:Y:S01]  /*1ba30*/  FFMA.FTZ R44, R0.reuse, R123, R44 ;  /* 0x0000007b002c7223 */ /* 0x040fe2000001002c */
[----:B------:R-:W-:Y:S03]  /*1ba40*/  FMNMX.FTZ R3, R41, R126, !PT ;  /* 0x0000007e29037209 */ /* 0x000fe60007810000 */
[----:B------:R3:W4:Y:S01]  /*1ba50*/  I2F R123, R124 ;  /* 0x0000007c007b7306 */ /* 0x0007220000201400 */
[CC--:B--2---:R-:W-:Y:S02]  /*1ba60*/  FFMA.FTZ R47, R0.reuse, R122.reuse, R47 ;  /* 0x0000007a002f7223 */ /* 0x0c4fe4000001002f */
[----:B------:R-:W-:Y:S01]  /*1ba70*/  FFMA.FTZ R45, R0, R122, R45 ;  /* 0x0000007a002d7223 */ /* 0x000fe2000001002d */
[----:B------:R-:W-:Y:S06]  /*1ba80*/  FMNMX.FTZ R122, R46, R139, !PT ;  /* 0x0000008b2e7a7209 */ /* 0x000fec0007810000 */
[----:B------:R-:W2:Y:S01]  /*1ba90*/  I2F R130, R130 ;  /* 0x0000008200827306 */ /* 0x000ea20000201400 */
[----:B------:R-:W-:Y:S02]  /*1baa0*/  FMNMX.FTZ R139, R47, R122, !PT ;  /* 0x0000007a2f8b7209 */ /* 0x000fe40007810000 */
[----:B------:R-:W-:Y:S01]  /*1bab0*/  FMNMX.FTZ R122, R44, R3, !PT ;  /* 0x000000032c7a7209 */ /* 0x000fe20007810000 */
[-C--:B-1----:R-:W-:Y:S01]  /*1bac0*/  FFMA.FTZ R62, R0, R125.reuse, R62 ;  /* 0x0000007d003e7223 */ /* 0x082fe2000001003e */
[----:B------:R-:W-:Y:S01]  /*1bad0*/  IADD3 R137, R2, 0x78, RZ ;  /* 0x0000007802897810 */ /* 0x000fe20007ffe0ff */
[----:B------:R-:W-:Y:S01]  /*1bae0*/  FFMA.FTZ R60, R0, R125, R60 ;  /* 0x0000007d003c7223 */ /* 0x000fe2000001003c */
[----:B------:R-:W-:Y:S02]  /*1baf0*/  FMNMX.FTZ R3, R45, R122, !PT ;  /* 0x0000007a2d037209 */ /* 0x000fe40007810000 */
[----:B------:R-:W-:Y:S01]  /*1bb00*/  IADD3 R2, R2, 0x79, RZ ;  /* 0x0000007902027810 */ /* 0x000fe20007ffe0ff */
[----:B------:R-:W1:Y:S01]  /*1bb10*/  I2F R129, R129 ;  /* 0x0000008100817306 */ /* 0x000e620000201400 */
[----:B------:R-:W-:Y:S02]  /*1bb20*/  FMNMX.FTZ R122, R48, R3, !PT ;  /* 0x00000003307a7209 */ /* 0x000fe40007810000 */
[----:B---3--:R-:W-:Y:S01]  /*1bb30*/  FMNMX.FTZ R124, R50, R139, !PT ;  /* 0x0000008b327c7209 */ /* 0x008fe20007810000 */
[CC--:B----4-:R-:W-:Y:S01]  /*1bb40*/  FFMA.FTZ R63, R0.reuse, R123.reuse, R63 ;  /* 0x0000007b003f7223 */ /* 0x0d0fe2000001003f */
[----:B------:R-:W-:Y:S01]  /*1bb50*/  FMNMX.FTZ R3, R49, R122, !PT ;  /* 0x0000007a31037209 */ /* 0x000fe20007810000 */
[----:B------:R-:W-:Y:S01]  /*1bb60*/  FFMA.FTZ R61, R0, R123, R61 ;  /* 0x0000007b003d7223 */ /* 0x000fe2000001003d */
[----:B------:R-:W-:Y:S03]  /*1bb70*/  FMNMX.FTZ R135, R51, R124, !PT ;  /* 0x0000007c33877209 */ /* 0x000fe60007810000 */
[----:B------:R-:W3:Y:S01]  /*1bb80*/  I2F R137, R137 ;  /* 0x0000008900897306 */ /* 0x000ee20000201400 */
[----:B------:R-:W-:Y:S02]  /*1bb90*/  FMNMX.FTZ R122, R52, R3, !PT ;  /* 0x00000003347a7209 */ /* 0x000fe40007810000 */
[----:B------:R-:W-:Y:S01]  /*1bba0*/  FMNMX.FTZ R124, R54, R135, !PT ;  /* 0x00000087367c7209 */ /* 0x000fe20007810000 */
[CC--:B--2---:R-:W-:Y:S02]  /*1bbb0*/  FFMA.FTZ R55, R0.reuse, R130.reuse, R55 ;  /* 0x0000008200377223 */ /* 0x0c4fe40000010037 */
[C---:B------:R-:W-:Y:S03]  /*1bbc0*/  FFMA.FTZ R53, R0.reuse, R130, R53 ;  /* 0x0000008200357223 */ /* 0x040fe60000010035 */
[----:B------:R-:W-:Y:S01]  /*1bbd0*/  FMNMX.FTZ R131, R55, R124, !PT ;  /* 0x0000007c37837209 */ /* 0x000fe20007810000 */
[----:B------:R-:W2:Y:S01]  /*1bbe0*/  I2F R2, R2 ;  /* 0x0000000200027306 */ /* 0x000ea20000201400 */
[----:B------:R-:W-:Y:S01]  /*1bbf0*/  FMNMX.FTZ R3, R53, R122, !PT ;  /* 0x0000007a35037209 */ /* 0x000fe20007810000 */
[CC--:B-1----:R-:W-:Y:S02]  /*1bc00*/  FFMA.FTZ R58, R0.reuse, R129.reuse, R58 ;  /* 0x00000081003a7223 */ /* 0x0c2fe4000001003a */
[----:B------:R-:W-:Y:S03]  /*1bc10*/  FFMA.FTZ R56, R0, R129, R56 ;  /* 0x0000008100387223 */ /* 0x000fe60000010038 */
[----:B------:R-:W-:Y:S02]  /*1bc20*/  FMNMX.FTZ R124, R58, R131, !PT ;  /* 0x000000833a7c7209 */ /* 0x000fe40007810000 */
[----:B------:R-:W-:Y:S02]  /*1bc30*/  FMNMX.FTZ R122, R56, R3, !PT ;  /* 0x00000003387a7209 */ /* 0x000fe40007810000 */
[----:B------:R-:W-:Y:S01]  /*1bc40*/  FMNMX.FTZ R129, R59, R124, !PT ;  /* 0x0000007c3b817209 */ /* 0x000fe20007810000 */
[CC--:B---3--:R-:W-:Y:S01]  /*1bc50*/  FFMA.FTZ R66, R0.reuse, R137.reuse, R66 ;  /* 0x0000008900427223 */ /* 0x0c8fe20000010042 */
[----:B------:R-:W-:Y:S01]  /*1bc60*/  FMNMX.FTZ R125, R57, R122, !PT ;  /* 0x0000007a397d7209 */ /* 0x000fe20007810000 */
[----:B------:R-:W-:Y:S01]  /*1bc70*/  FFMA.FTZ R64, R0, R137, R64 ;  /* 0x0000008900407223 */ /* 0x000fe20000010040 */
[----:B------:R-:W-:Y:S02]  /*1bc80*/  FMNMX.FTZ R124, R62, R129, !PT ;  /* 0x000000813e7c7209 */ /* 0x000fe40007810000 */
[----:B------:R-:W-:Y:S02]  /*1bc90*/  LDSM.16.MT88.4 R128, [R144+0x9000] ;  /* 0x009000009080783b */ /* 0x000fe40000004200 */
[----:B------:R-:W-:Y:S02]  /*1bca0*/  FMNMX.FTZ R3, R63, R124, !PT ;  /* 0x0000007c3f037209 */ /* 0x000fe40007810000 */
[----:B------:R-:W-:Y:S01]  /*1bcb0*/  FMNMX.FTZ R124, R60, R125, !PT ;  /* 0x0000007d3c7c7209 */ /* 0x000fe20007810000 */
[-C--:B--2---:R-:W-:Y:S01]  /*1bcc0*/  FFMA.FTZ R67, R0, R2.reuse, R67 ;  /* 0x0000000200437223 */ /* 0x084fe20000010043 */
[----:B------:R-:W-:Y:S01]  /*1bcd0*/  FMNMX.FTZ R122, R66, R3, !PT ;  /* 0x00000003427a7209 */ /* 0x000fe20007810000 */
[----:B------:R-:W-:Y:S01]  /*1bce0*/  FFMA.FTZ R65, R0, R2, R65 ;  /* 0x0000000200417223 */ /* 0x000fe20000010041 */
[----:B------:R-:W-:Y:S02]  /*1bcf0*/  FMNMX.FTZ R3, R61, R124, !PT ;  /* 0x0000007c3d037209 */ /* 0x000fe40007810000 */
        /* <DEDUP_REMOVED lines=14> */
[----:B------:R-:W-:Y:S01]  /*1bde0*/  FMUL.FTZ R121, R122, c[0x0][0x23c] ;  /* 0x00008f007a797a20 */ /* 0x000fe20000410000 */
[----:B------:R-:W1:Y:S02]  /*1bdf0*/  LDSM.16.MT88.4 R124, [R146+0x9000] ;  /* 0x00900000927c783b */ /* 0x000e640000004200 */
[----:B------:R-:W-:Y:S01]  /*1be00*/  FSEL R140, R140, RZ, P0 ;  /* 0x000000ff8c8c7208 */ /* 0x000fe20000000000 */
[C---:B------:R-:W-:Y:S01]  /*1be10*/  FADD.FTZ R122, -R3.reuse, R120 ;  /* 0x00000078037a7221 */ /* 0x040fe20000010100 */
[C---:B------:R-:W-:Y:S01]  /*1be20*/  FSETP.NEU.FTZ.AND P0, PT, R3.reuse, -INF , PT ;  /* 0xff8000000300780b */ /* 0x040fe20003f1d000 */
[----:B------:R-:W2:Y:S02]  /*1be30*/  MUFU.EX2 R121, R121 ;  /* 0x0000007900797308 */ /* 0x000ea40000000800 */
[----:B------:R-:W-:Y:S02]  /*1be40*/  FMUL.FTZ R120, R122, c[0x0][0x23c] ;  /* 0x00008f007a787a20 */ /* 0x000fe40000410000 */
[----:B------:R-:W-:Y:S02]  /*1be50*/  FMUL.FTZ R122, R3, c[0x0][0x23c] ;  /* 0x00008f00037a7a20 */ /* 0x000fe40000410000 */
[--C-:B------:R-:W-:Y:S02]  /*1be60*/  FFMA.FTZ R136, R10, c[0x0][0x23c], -R140.reuse ;  /* 0x00008f000a887a23 */ /* 0x100fe4000001088c */
[--C-:B------:R-:W-:Y:S01]  /*1be70*/  FFMA.FTZ R135, R11, c[0x0][0x23c], -R140.reuse ;  /* 0x00008f000b877a23 */ /* 0x100fe2000001088c */
[----:B------:R-:W-:Y:S01]  /*1be80*/  FSEL R122, R122, RZ, P0 ;  /* 0x000000ff7a7a7208 */ /* 0x000fe20000000000 */
[--C-:B------:R-:W-:Y:S01]  /*1be90*/  FFMA.FTZ R178, R6, c[0x0][0x23c], -R140.reuse ;  /* 0x00008f0006b27a23 */ /* 0x100fe2000001088c */
[----:B------:R-:W3:Y:S01]  /*1bea0*/  MUFU.EX2 R120, R120 ;  /* 0x0000007800787308 */ /* 0x000ee20000000800 */
[----:B------:R-:W-:Y:S01]  /*1beb0*/  FFMA.FTZ R139, R7, c[0x0][0x23c], -R140 ;  /* 0x00008f00078b7a23 */ /* 0x000fe2000001088c */
[----:B------:R-:W-:Y:S01]  /*1bec0*/  ISETP.GT.AND P0, PT, R171, 0x1, PT ;  /* 0x00000001ab00780c */ /* 0x000fe20003f04270 */
[--C-:B------:R-:W-:Y:S01]  /*1bed0*/  FFMA.FTZ R138, R8, c[0x0][0x23c], -R122.reuse ;  /* 0x00008f00088a7a23 */ /* 0x100fe2000001087a */
[----:B------:R-:W-:Y:S01]  /*1bee0*/  MOV R171, R134 ;  /* 0x0000008600ab7202 */ /* 0x000fe20000000f00 */
[--C-:B------:R-:W-:Y:S02]  /*1bef0*/  FFMA.FTZ R123, R9, c[0x0][0x23c], -R122.reuse ;  /* 0x00008f00097b7a23 */ /* 0x100fe4000001087a */
[--C-:B------:R-:W-:Y:S02]  /*1bf00*/  FFMA.FTZ R176, R4, c[0x0][0x23c], -R122.reuse ;  /* 0x00008f0004b07a23 */ /* 0x100fe4000001087a */
[--C-:B------:R-:W-:Y:S01]  /*1bf10*/  FFMA.FTZ R137, R5, c[0x0][0x23c], -R122.reuse ;  /* 0x00008f0005897a23 */ /* 0x100fe2000001087a */
[----:B------:R-:W-:Y:S01]  /*1bf20*/  MUFU.EX2 R178, R178 ;  /* 0x000000b200b27308 */ /* 0x000fe20000000800 */
[----:B------:R-:W-:Y:S02]  /*1bf30*/  FFMA.FTZ R142, R12, c[0x0][0x23c], -R122 ;  /* 0x00008f000c8e7a23 */ /* 0x000fe4000001087a */
[C---:B--2---:R-:W-:Y:S02]  /*1bf40*/  FMUL.FTZ R10, R121.reuse, R110 ;  /* 0x0000006e790a7220 */ /* 0x044fe40000410000 */
[C---:B------:R-:W-:Y:S02]  /*1bf50*/  FMUL.FTZ R11, R121.reuse, R111 ;  /* 0x0000006f790b7220 */ /* 0x040fe40000410000 */
[C---:B------:R-:W-:Y:S02]  /*1bf60*/  FMUL.FTZ R6, R121.reuse, R114 ;  /* 0x0000007279067220 */ /* 0x040fe40000410000 */
[C---:B------:R-:W-:Y:S01]  /*1bf70*/  FMUL.FTZ R7, R121.reuse, R115 ;  /* 0x0000007379077220 */ /* 0x040fe20000410000 */
[----:B------:R-:W2:Y:S01]  /*1bf80*/  MUFU.EX2 R139, R139 ;  /* 0x0000008b008b7308 */ /* 0x000ea20000000800 */
        /* <DEDUP_REMOVED lines=12> */
[----:B------:R-:W-:Y:S02]  /*1c050*/  FMUL.FTZ R75, R121, R75 ;  /* 0x0000004b794b7220 */ /* 0x000fe40000410000 */
        /* <DEDUP_REMOVED lines=36> */
[C---:B------:R-:W-:Y:S02]  /*1c2a0*/  FMUL.FTZ R100, R120.reuse, R100 ;  /* 0x0000006478647220 */ /* 0x040fe40000410000 */
[C---:B------:R-:W-:Y:S02]  /*1c2b0*/  FMUL.FTZ R101, R120.reuse, R101 ;  /* 0x0000006578657220 */ /* 0x040fe40000410000 */
[----:B------:R-:W-:Y:S01]  /*1c2c0*/  FMUL.FTZ R12, R120, R104 ;  /* 0x00000068780c7220 */ /* 0x000fe20000410000 */
[----:B----4-:R-:W-:Y:S01]  /*1c2d0*/  F2FP.PACK_AB R114, R123, R138 ;  /* 0x0000008a7b72723e */ /* 0x010fe200000000ff */
[----:B------:R-:W-:Y:S02]  /*1c2e0*/  FFMA.FTZ R143, R22, c[0x0][0x23c], -R140 ;  /* 0x00008f00168f7a23 */ /* 0x000fe4000001088c */
[----:B------:R-:W-:Y:S02]  /*1c2f0*/  FFMA.FTZ R164, R21, c[0x0][0x23c], -R122 ;  /* 0x00008f0015a47a23 */ /* 0x000fe4000001087a */
[--C-:B------:R-:W-:Y:S02]  /*1c300*/  FFMA.FTZ R180, R30, c[0x0][0x23c], -R140.reuse ;  /* 0x00008f001eb47a23 */ /* 0x100fe4000001088c */
[C---:B-1----:R-:W-:Y:S01]  /*1c310*/  HMMA.16816.F32 R4, R112.reuse, R124, R4 ;  /* 0x0000007c7004723c */ /* 0x042fe20000001804 */
[----:B------:R-:W-:Y:S04]  /*1c320*/  MUFU.EX2 R143, R143 ;  /* 0x0000008f008f7308 */ /* 0x000fe80000000800 */
[--C-:B------:R-:W-:Y:S02]  /*1c330*/  FFMA.FTZ R169, R31, c[0x0][0x23c], -R140.reuse ;  /* 0x00008f001fa97a23 */ /* 0x100fe4000001088c */
[--C-:B------:R-:W-:Y:S01]  /*1c340*/  FFMA.FTZ R168, R34, c[0x0][0x23c], -R140.reuse ;  /* 0x00008f0022a87a23 */ /* 0x100fe2000001088c */
[C---:B------:R-:W-:Y:S01]  /*1c350*/  HMMA.16816.F32 R8, R112.reuse, R126, R8 ;  /* 0x0000007e7008723c */ /* 0x040fe20000001808 */
[----:B------:R-:W1:Y:S02]  /*1c360*/  LDSM.16.MT88.4 R124, [R144+0xb000] ;  /* 0x00b00000907c783b */ /* 0x000e640000004200 */
[----:B------:R-:W-:Y:S01]  /*1c370*/  MUFU.EX2 R164, R164 ;  /* 0x000000a400a47308 */ /* 0x000fe20000000800 */
[----:B------:R-:W-:Y:S02]  /*1c380*/  FFMA.FTZ R165, R35, c[0x0][0x23c], -R140 ;  /* 0x00008f0023a57a23 */ /* 0x000fe4000001088c */
[--C-:B------:R-:W-:Y:S02]  /*1c390*/  FFMA.FTZ R172, R28, c[0x0][0x23c], -R122.reuse ;  /* 0x00008f001cac7a23 */ /* 0x100fe4000001087a */
[C---:B------:R-:W-:Y:S04]  /*1c3a0*/  HMMA.16816.F32 R68, R112.reuse, R128, R68 ;  /* 0x000000807044723c */ /* 0x040fe80000001844 */
[--C-:B------:R-:W-:Y:S01]  /*1c3b0*/  FFMA.FTZ R173, R29, c[0x0][0x23c], -R122.reuse ;  /* 0x00008f001dad7a23 */ /* 0x100fe2000001087a */
[----:B------:R-:W-:Y:S01]  /*1c3c0*/  MUFU.EX2 R180, R180 ;  /* 0x000000b400b47308 */ /* 0x000fe20000000800 */
[----:B------:R-:W-:Y:S01]  /*1c3d0*/  LDSM.16.MT88.4 R28, [R146+0xc000] ;  /* 0x00c00000921c783b */ /* 0x000fe20000004200 */
[--C-:B------:R-:W-:Y:S01]  /*1c3e0*/  FFMA.FTZ R177, R32, c[0x0][0x23c], -R122.reuse ;  /* 0x00008f0020b17a23 */ /* 0x100fe2000001087a */
[C---:B------:R-:W-:Y:S04]  /*1c3f0*/  HMMA.16816.F32 R72, R112.reuse, R130, R72 ;  /* 0x000000827048723c */ /* 0x040fe80000001848 */
[----:B------:R-:W-:Y:S02]  /*1c400*/  FFMA.FTZ R182, R33, c[0x0][0x23c], -R122 ;  /* 0x00008f0021b67a23 */ /* 0x000fe4000001087a */
[----:B------:R-:W-:Y:S01]  /*1c410*/  LDSM.16.MT88.4 R32, [R146+0xc400] ;  /* 0x00c400009220783b */ /* 0x000fe20000004200 */
[--C-:B------:R-:W-:Y:S01]  /*1c420*/  FFMA.FTZ R186, R38, c[0x0][0x23c], -R140.reuse ;  /* 0x00008f0026ba7a23 */ /* 0x100fe2000001088c */
[C---:B---3--:R-:W-:Y:S01]  /*1c430*/  HMMA.16816.F32 R76, R112.reuse, R108, R76 ;  /* 0x0000006c704c723c */ /* 0x048fe2000000184c */
[----:B------:R-:W-:Y:S03]  /*1c440*/  MUFU.EX2 R173, R173 ;  /* 0x000000ad00ad7308 */ /* 0x000fe60000000800 */
[--C-:B------:R-:W-:Y:S02]  /*1c450*/  FFMA.FTZ R181, R39, c[0x0][0x23c], -R140.reuse ;  /* 0x00008f0027b57a23 */ /* 0x100fe4000001088c */
[--C-:B------:R-:W-:Y:S02]  /*1c460*/  FFMA.FTZ R184, R42, c[0x0][0x23c], -R140.reuse ;  /* 0x00008f002ab87a23 */ /* 0x100fe4000001088c */
[C---:B------:R-:W-:Y:S01]  /*1c470*/  HMMA.16816.F32 R80, R112.reuse, R110, R80 ;  /* 0x0000006e7050723c */ /* 0x040fe20000001850 */
[----:B------:R-:W2:Y:S02]  /*1c480*/  LDSM.16.MT88.4 R108, [R146+0xd000] ;  /* 0x00d00000926c783b */ /* 0x000ea40000004200 */
[----:B------:R-:W-:Y:S01]  /*1c490*/  MUFU.EX2 R177, R177 ;  /* 0x000000b100b17308 */ /* 0x000fe20000000800 */
[----:B------:R-:W-:Y:S02]  /*1c4a0*/  FFMA.FTZ R179, R43, c[0x0][0x23c], -R140 ;  /* 0x00008f002bb37a23 */ /* 0x000fe4000001088c */
[--C-:B------:R-:W-:Y:S02]  /*1c4b0*/  FFMA.FTZ R188, R37, c[0x0][0x23c], -R122.reuse ;  /* 0x00008f0025bc7a23 */ /* 0x100fe4000001087a */
[----:B------:R-:W-:Y:S01]  /*1c4c0*/  FFMA.FTZ R190, R41, c[0x0][0x23c], -R122 ;  /* 0x00008f0029be7a23 */ /* 0x000fe2000001087a */
[C---:B-1----:R-:W-:Y:S03]  /*1c4d0*/  HMMA.16816.F32 R84, R112.reuse, R124, R84 ;  /* 0x0000007c7054723c */ /* 0x042fe60000001854 */
[--C-:B------:R-:W-:Y:S01]  /*1c4e0*/  FFMA.FTZ R130, R14, c[0x0][0x23c], -R140.reuse ;  /* 0x00008f000e827a23 */ /* 0x100fe2000001088c */
[----:B------:R-:W-:Y:S01]  /*1c4f0*/  MUFU.EX2 R169, R169 ;  /* 0x000000a900a97308 */ /* 0x000fe20000000800 */
[----:B------:R-:W-:Y:S02]  /*1c500*/  FMUL.FTZ R14, R121, R106 ;  /* 0x0000006a790e7220 */ /* 0x000fe40000410000 */
[----:B------:R-:W-:Y:S01]  /*1c510*/  FFMA.FTZ R131, R15, c[0x0][0x23c], -R140 ;  /* 0x00008f000f837a23 */ /* 0x000fe2000001088c */
[C---:B------:R-:W-:Y:S01]  /*1c520*/  HMMA.16816.F32 R88, R112.reuse, R126, R88 ;  /* 0x0000007e7058723c */ /* 0x040fe20000001858 */
[----:B------:R-:W1:Y:S03]  /*1c530*/  LDSM.16.MT88.4 R124, [R144+0xd000] ;  /* 0x00d00000907c783b */ /* 0x000e660000004200 */
[----:B------:R-:W-:Y:S02]  /*1c540*/  FMUL.FTZ R15, R121, R107 ;  /* 0x0000006b790f7220 */ /* 0x000fe40000410000 */
[--C-:B------:R-:W-:Y:S01]  /*1c550*/  FFMA.FTZ R141, R13, c[0x0][0x23c], -R122.reuse ;  /* 0x00008f000d8d7a23 */ /* 0x100fe2000001087a */
[----:B------:R-:W-:Y:S01]  /*1c560*/  MUFU.EX2 R131, R131 ;  /* 0x0000008300837308 */ /* 0x000fe20000000800 */
[----:B------:R-:W-:Y:S02]  /*1c570*/  FMUL.FTZ R13, R120, R105 ;  /* 0x00000069780d7220 */ /* 0x000fe40000410000 */
[----:B------:R-:W3:Y:S02]  /*1c580*/  LDSM.16.MT88.4 R104, [R146+0x9400] ;  /* 0x009400009268783b */ /* 0x000ee40000004200 */
[----:B------:R-:W-:Y:S02]  /*1c590*/  FFMA.FTZ R183, R36, c[0x0][0x23c], -R122 ;  /* 0x00008f0024b77a23 */ /* 0x000fe4000001087a */
[--C-:B------:R-:W-:Y:S02]  /*1c5a0*/  FFMA.FTZ R36, R54, c[0x0][0x23c], -R140.reuse ;  /* 0x00008f0036247a23 */ /* 0x100fe4000001088c */
[--C-:B------:R-:W-:Y:S01]  /*1c5b0*/  FFMA.FTZ R54, R55, c[0x0][0x23c], -R140.reuse ;  /* 0x00008f0037367a23 */ /* 0x100fe2000001088c */
[----:B------:R-:W4:Y:S01]  /*1c5c0*/  MUFU.EX2 R130, R130 ;  /* 0x0000008200827308 */ /* 0x000f220000000800 */
[--C-:B------:R-:W-:Y:S02]  /*1c5d0*/  FFMA.FTZ R129, R18, c[0x0][0x23c], -R140.reuse ;  /* 0x00008f0012817a23 */ /* 0x100fe4000001088c */
[----:B------:R-:W-:Y:S02]  /*1c5e0*/  FFMA.FTZ R128, R19, c[0x0][0x23c], -R140 ;  /* 0x00008f0013807a23 */ /* 0x000fe4000001088c */
[--C-:B------:R-:W-:Y:S01]  /*1c5f0*/  FFMA.FTZ R185, R40, c[0x0][0x23c], -R122.reuse ;  /* 0x00008f0028b97a23 */ /* 0x100fe2000001087a */
[C---:B--2---:R-:W-:Y:S04]  /*1c600*/  HMMA.16816.F32 R92, R112.reuse, R108, R92 ;  /* 0x0000006c705c723c */ /* 0x044fe8000000185c */
[----:B------:R2:W-:Y:S01]  /*1c610*/  MUFU.EX2 R55, R36 ;  /* 0x0000002400377308 */ /* 0x0005e20000000800 */
[--C-:B------:R-:W-:Y:S02]  /*1c620*/  FFMA.FTZ R56, R56, c[0x0][0x23c], -R122.reuse ;  /* 0x00008f0038387a23 */ /* 0x100fe4000001087a */
[--C-:B------:R-:W-:Y:S01]  /*1c630*/  FFMA.FTZ R57, R57, c[0x0][0x23c], -R122.reuse ;  /* 0x00008f0039397a23 */ /* 0x100fe2000001087a */
[C---:B------:R-:W-:Y:S01]  /*1c640*/  HMMA.16816.F32 R96, R112.reuse, R110, R96 ;  /* 0x0000006e7060723c */ /* 0x040fe20000001860 */
[----:B------:R-:W5:Y:S03]  /*1c650*/  LDSM.16.MT88.4 R108, [R144+0x9400] ;  /* 0x00940000906c783b */ /* 0x000f660000004200 */
[--C-:B------:R-:W-:Y:S02]  /*1c660*/  FFMA.FTZ R44, R44, c[0x0][0x23c], -R122.reuse ;  /* 0x00008f002c2c7a23 */ /* 0x100fe4000001087a */
[----:B------:R-:W-:Y:S01]  /*1c670*/  MUFU.EX2 R129, R129 ;  /* 0x0000008100817308 */ /* 0x000fe20000000800 */
[--C-:B------:R-:W-:Y:S02]  /*1c680*/  FFMA.FTZ R45, R45, c[0x0][0x23c], -R122.reuse ;  /* 0x00008f002d2d7a23 */ /* 0x100fe4000001087a */
[--C-:B------:R-:W-:Y:S01]  /*1c690*/  FFMA.FTZ R48, R48, c[0x0][0x23c], -R122.reuse ;  /* 0x00008f0030307a23 */ /* 0x100fe2000001087a */
[C---:B-1----:R-:W-:Y:S03]  /*1c6a0*/  HMMA.16816.F32 R100, R112.reuse, R124, R100 ;  /* 0x0000007c7064723c */ /* 0x042fe60000001864 */
[--C-:B------:R-:W-:Y:S02]  /*1c6b0*/  FFMA.FTZ R49, R49, c[0x0][0x23c], -R122.reuse ;  /* 0x00008f0031317a23 */ /* 0x100fe4000001087a */
[----:B------:R-:W-:Y:S01]  /*1c6c0*/  FFMA.FTZ R52, R52, c[0x0][0x23c], -R122 ;  /* 0x00008f0034347a23 */ /* 0x000fe2000001087a */
[----:B------:R-:W-:Y:S01]  /*1c6d0*/  MUFU.EX2 R54, R54 ;  /* 0x0000003600367308 */ /* 0x000fe20000000800 */
[----:B------:R-:W-:Y:S01]  /*1c6e0*/  FFMA.FTZ R125, R27, c[0x0][0x23c], -R140 ;  /* 0x00008f001b7d7a23 */ /* 0x000fe2000001088c */
[----:B------:R-:W-:Y:S01]  /*1c6f0*/  HMMA.16816.F32 R12, R112, R126, R12 ;  /* 0x0000007e700c723c */ /* 0x000fe2000000180c */
[----:B--2---:R-:W-:Y:S03]  /*1c700*/  LDSM.16.MT88.4 R36, [R144+0xc800] ;  /* 0x00c800009024783b */ /* 0x004fe60000004200 */
[--C-:B------:R-:W-:Y:S02]  /*1c710*/  FFMA.FTZ R124, R16, c[0x0][0x23c], -R122.reuse ;  /* 0x00008f00107c7a23 */ /* 0x100fe4000001087a */
[--C-:B------:R-:W-:Y:S02]  /*1c720*/  FFMA.FTZ R53, R53, c[0x0][0x23c], -R122.reuse ;  /* 0x00008f0035357a23 */ /* 0x100fe4000001087a */
[----:B------:R-:W-:Y:S01]  /*1c730*/  FFMA.FTZ R113, R17, c[0x0][0x23c], -R122 ;  /* 0x00008f0011717a23 */ /* 0x000fe2000001087a */
[----:B------:R-:W1:Y:S03]  /*1c740*/  MUFU.EX2 R128, R128 ;  /* 0x0000008000807308 */ /* 0x000e660000000800 */
[----:B----4-:R-:W-:Y:S01]  /*1c750*/  F2FP.PACK_AB R17, R131, R130 ;  /* 0x000000828311723e */ /* 0x010fe200000000ff */
[----:B------:R-:W-:Y:S02]  /*1c760*/  FFMA.FTZ R114, R23, c[0x0][0x23c], -R140 ;  /* 0x00008f0017727a23 */ /* 0x000fe4000001088c */
[----:B------:R-:W-:Y:S02]  /*1c770*/  FFMA.FTZ R115, R20, c[0x0][0x23c], -R122 ;  /* 0x00008f0014737a23 */ /* 0x000fe4000001087a */
[----:B------:R-:W-:Y:S01]  /*1c780*/  LDSM.16.MT88.4 R20, [R146+0x9800] ;  /* 0x009800009214783b */ /* 0x000fe20000004200 */
[----:B------:R-:W-:Y:S01]  /*1c790*/  FFMA.FTZ R112, R26, c[0x0][0x23c], -R140 ;  /* 0x00008f001a707a23 */ /* 0x000fe2000001088c */
[----:B------:R-:W-:Y:S01]  /*1c7a0*/  MUFU.EX2 R113, R113 ;  /* 0x0000007100717308 */ /* 0x000fe20000000800 */
[--C-:B------:R-:W-:Y:S02]  /*1c7b0*/  FFMA.FTZ R126, R24, c[0x0][0x23c], -R122.reuse ;  /* 0x00008f00187e7a23 */ /* 0x100fe4000001087a */
[----:B------:R-:W-:Y:S02]  /*1c7c0*/  FFMA.FTZ R127, R25, c[0x0][0x23c], -R122 ;  /* 0x00008f00197f7a23 */ /* 0x000fe4000001087a */
[----:B------:R-:W-:Y:S01]  /*1c7d0*/  FFMA.FTZ R176, R120, R167, R176 ;  /* 0x000000a778b07223 */ /* 0x000fe200000100b0 */
[----:B------:R-:W-:Y:S01]  /*1c7e0*/  LDSM.16.MT88.4 R24, [R144+0xb800] ;  /* 0x00b800009018783b */ /* 0x000fe20000004200 */
[----:B------:R-:W-:Y:S01]  /*1c7f0*/  FFMA.FTZ R66, R66, c[0x0][0x23c], -R140 ;  /* 0x00008f0042427a23 */ /* 0x000fe2000001088c */
[----:B------:R-:W-:Y:S01]  /*1c800*/  MOV R120, R3 ;  /* 0x0000000300787202 */ /* 0x000fe20000000f00 */
[----:B------:R-:W-:Y:S01]  /*1c810*/  FFMA.FTZ R64, R64, c[0x0][0x23c], -R122 ;  /* 0x00008f0040407a23 */ /* 0x000fe2000001087a */
[----:B------:R-:W2:Y:S01]  /*1c820*/  MUFU.EX2 R141, R141 ;  /* 0x0000008d008d7308 */ /* 0x000ea20000000800 */
[----:B------:R-:W-:Y:S02]  /*1c830*/  FFMA.FTZ R178, R121, R166, R178 ;  /* 0x000000a679b27223 */ /* 0x000fe400000100b2 */
[--C-:B------:R-:W-:Y:S01]  /*1c840*/  FFMA.FTZ R121, R46, c[0x0][0x23c], -R140.reuse ;  /* 0x00008f002e797a23 */ /* 0x100fe2000001088c */
[----:B-1----:R-:W-:Y:S01]  /*1c850*/  F2FP.PACK_AB R19, R128, R129 ;  /* 0x000000818013723e */ /* 0x002fe200000000ff */
[--C-:B------:R-:W-:Y:S02]  /*1c860*/  FFMA.FTZ R46, R47, c[0x0][0x23c], -R140.reuse ;  /* 0x00008f002f2e7a23 */ /* 0x100fe4000001088c */
[--C-:B------:R-:W-:Y:S02]  /*1c870*/  FFMA.FTZ R47, R50, c[0x0][0x23c], -R140.reuse ;  /* 0x00008f00322f7a23 */ /* 0x100fe4000001088c */
[--C-:B------:R-:W-:Y:S01]  /*1c880*/  FFMA.FTZ R50, R51, c[0x0][0x23c], -R140.reuse ;  /* 0x00008f0033327a23 */ /* 0x100fe2000001088c */
[----:B------:R-:W1:Y:S01]  /*1c890*/  MUFU.EX2 R124, R124 ;  /* 0x0000007c007c7308 */ /* 0x000e620000000800 */
[--C-:B------:R-:W-:Y:S02]  /*1c8a0*/  FFMA.FTZ R51, R58, c[0x0][0x23c], -R140.reuse ;  /* 0x00008f003a337a23 */ /* 0x100fe4000001088c */
[--C-:B------:R-:W-:Y:S02]  /*1c8b0*/  FFMA.FTZ R58, R59, c[0x0][0x23c], -R140.reuse ;  /* 0x00008f003b3a7a23 */ /* 0x100fe4000001088c */
[--C-:B------:R-:W-:Y:S02]  /*1c8c0*/  FFMA.FTZ R59, R62, c[0x0][0x23c], -R140.reuse ;  /* 0x00008f003e3b7a23 */ /* 0x100fe4000001088c */
[--C-:B------:R-:W-:Y:S02]  /*1c8d0*/  FFMA.FTZ R62, R63, c[0x0][0x23c], -R140.reuse ;  /* 0x00008f003f3e7a23 */ /* 0x100fe4000001088c */
[----:B------:R-:W-:Y:S01]  /*1c8e0*/  FFMA.FTZ R140, R67, c[0x0][0x23c], -R140 ;  /* 0x00008f00438c7a23 */ /* 0x000fe2000001088c */
[----:B------:R-:W4:Y:S01]  /*1c8f0*/  MUFU.EX2 R114, R114 ;  /* 0x0000007200727308 */ /* 0x000f220000000800 */
[--C-:B------:R-:W-:Y:S02]  /*1c900*/  FFMA.FTZ R67, R60, c[0x0][0x23c], -R122.reuse ;  /* 0x00008f003c437a23 */ /* 0x100fe4000001087a */
[--C-:B------:R-:W-:Y:S01]  /*1c910*/  FFMA.FTZ R63, R61, c[0x0][0x23c], -R122.reuse ;  /* 0x00008f003d3f7a23 */ /* 0x100fe2000001087a */
[----:B--2---:R-:W-:Y:S01]  /*1c920*/  F2FP.PACK_AB R16, R141, R142 ;  /* 0x0000008e8d10723e */ /* 0x004fe200000000ff */
[----:B------:R-:W-:Y:S02]  /*1c930*/  FFMA.FTZ R122, R65, c[0x0][0x23c], -R122 ;  /* 0x00008f00417a7a23 */ /* 0x000fe4000001087a */
[----:B------:R-:W-:Y:S02]  /*1c940*/  FADD.FTZ R139, R139, R178 ;  /* 0x000000b28b8b7221 */ /* 0x000fe40000010000 */
[----:B------:R-:W-:Y:S01]  /*1c950*/  FADD.FTZ R137, R137, R176 ;  /* 0x000000b089897221 */ /* 0x000fe20000010000 */
[----:B------:R-:W-:Y:S01]  /*1c960*/  MUFU.EX2 R112, R112 ;  /* 0x0000007000707308 */ /* 0x000fe20000000800 */
[----:B------:R-:W-:Y:S02]  /*1c970*/  FADD.FTZ R136, R136, R139 ;  /* 0x0000008b88887221 */ /* 0x000fe40000010000 */
[----:B------:R-:W-:Y:S01]  /*1c980*/  FADD.FTZ R138, R138, R137 ;  /* 0x000000898a8a7221 */ /* 0x000fe20000010000 */
[----:B-1----:R-:W-:Y:S01]  /*1c990*/  F2FP.PACK_AB R18, R113, R124 ;  /* 0x0000007c7112723e */ /* 0x002fe200000000ff */
[----:B------:R-:W-:Y:S02]  /*1c9a0*/  FADD.FTZ R135, R135, R136 ;  /* 0x0000008887877221 */ /* 0x000fe40000010000 */
[----:B------:R-:W-:Y:S02]  /*1c9b0*/  FADD.FTZ R123, R123, R138 ;  /* 0x0000008a7b7b7221 */ /* 0x000fe40000010000 */
[----:B------:R-:W-:Y:S01]  /*1c9c0*/  FADD.FTZ R40, R130, R135 ;  /* 0x0000008782287221 */ /* 0x000fe20000010000 */
[----:B------:R-:W-:Y:S01]  /*1c9d0*/  MUFU.EX2 R115, R115 ;  /* 0x0000007300737308 */ /* 0x000fe20000000800 */
[C---:B---3--:R-:W-:Y:S05]  /*1c9e0*/  HMMA.16816.F32 R4, R16.reuse, R104, R4 ;  /* 0x000000681004723c */ /* 0x048fea0000001804 */
[----:B------:R-:W-:Y:S02]  /*1c9f0*/  FADD.FTZ R40, R131, R40 ;  /* 0x0000002883287221 */ /* 0x000fe40000010000 */
[----:B------:R-:W-:Y:S01]  /*1ca00*/  FADD.FTZ R142, R142, R123 ;  /* 0x0000007b8e8e7221 */ /* 0x000fe20000010000 */
[C---:B------:R-:W-:Y:S01]  /*1ca10*/  HMMA.16816.F32 R8, R16.reuse, R106, R8 ;  /* 0x0000006a1008723c */ /* 0x040fe20000001808 */
[----:B------:R-:W1:Y:S01]  /*1ca20*/  LDSM.16.MT88.4 R104, [R146+0xb400] ;  /* 0x00b400009268783b */ /* 0x000e620000004200 */
[----:B------:R-:W-:Y:S02]  /*1ca30*/  MUFU.EX2 R51, R51 ;  /* 0x0000003300337308 */ /* 0x000fe40000000800 */
[----:B------:R-:W-:Y:S02]  /*1ca40*/  FADD.FTZ R129, R129, R40 ;  /* 0x0000002881817221 */ /* 0x000fe40000010000 */
[----:B------:R-:W-:Y:S02]  /*1ca50*/  FADD.FTZ R141, R141, R142 ;  /* 0x0000008e8d8d7221 */ /* 0x000fe40000010000 */
[C---:B-----5:R-:W-:Y:S01]  /*1ca60*/  HMMA.16816.F32 R68, R16.reuse, R108, R68 ;  /* 0x0000006c1044723c */ /* 0x060fe20000001844 */
[----:B------:R-:W-:Y:S03]  /*1ca70*/  LDSM.16.MT88.4 R40, [R146+0xe800] ;  /* 0x00e800009228783b */ /* 0x000fe60000004200 */
[----:B------:R-:W-:Y:S01]  /*1ca80*/  MUFU.EX2 R58, R58 ;  /* 0x0000003a003a7308 */ /* 0x000fe20000000800 */
[----:B------:R-:W-:Y:S03]  /*1ca90*/  FADD.FTZ R128, R128, R129 ;  /* 0x0000008180807221 */ /* 0x000fe60000010000 */
[C---:B------:R-:W-:Y:S01]  /*1caa0*/  HMMA.16816.F32 R72, R16.reuse, R110, R72 ;  /* 0x0000006e1048723c */ /* 0x040fe20000001848 */
[----:B------:R-:W2:Y:S05]  /*1cab0*/  LDSM.16.MT88.4 R108, [R144+0xb400] ;  /* 0x00b40000906c783b */ /* 0x000eaa0000004200 */
[----:B------:R-:W-:Y:S10]  /*1cac0*/  MUFU.EX2 R56, R56 ;  /* 0x0000003800387308 */ /* 0x000ff40000000800 */
[----:B------:R-:W-:Y:S01]  /*1cad0*/  MUFU.EX2 R57, R57 ;  /* 0x0000003900397308 */ /* 0x000fe20000000800 */
[C---:B-1----:R-:W-:Y:S09]  /*1cae0*/  HMMA.16816.F32 R76, R16.reuse, R104, R76 ;  /* 0x00000068104c723c */ /* 0x042ff2000000184c */
[----:B------:R-:W1:Y:S01]  /*1caf0*/  MUFU.EX2 R125, R125 ;  /* 0x0000007d007d7308 */ /* 0x000e620000000800 */
[C---:B------:R-:W-:Y:S01]  /*1cb00*/  HMMA.16816.F32 R80, R16.reuse, R106, R80 ;  /* 0x0000006a1050723c */ /* 0x040fe20000001850 */
[----:B------:R-:W3:Y:S08]  /*1cb10*/  LDSM.16.MT88.4 R104, [R146+0xd400] ;  /* 0x00d400009268783b */ /* 0x000ef00000004200 */
[----:B------:R-:W-:Y:S01]  /*1cb20*/  MUFU.EX2 R126, R126 ;  /* 0x0000007e007e7308 */ /* 0x000fe20000000800 */
[C---:B--2---:R-:W-:Y:S09]  /*1cb30*/  HMMA.16816.F32 R84, R16.reuse, R108, R84 ;  /* 0x0000006c1054723c */ /* 0x044ff20000001854 */
[----:B------:R-:W2:Y:S01]  /*1cb40*/  MUFU.EX2 R127, R127 ;  /* 0x0000007f007f7308 */ /* 0x000ea20000000800 */
[C---:B------:R-:W-:Y:S01]  /*1cb50*/  HMMA.16816.F32 R88, R16.reuse, R110, R88 ;  /* 0x0000006e1058723c */ /* 0x040fe20000001858 */
[----:B------:R-:W5:Y:S08]  /*1cb60*/  LDSM.16.MT88.4 R108, [R144+0xd400] ;  /* 0x00d40000906c783b */ /* 0x000f700000004200 */
[----:B------:R-:W-:Y:S10]  /*1cb70*/  MUFU.EX2 R168, R168 ;  /* 0x000000a800a87308 */ /* 0x000ff40000000800 */
[----:B------:R-:W1:Y:S01]  /*1cb80*/  MUFU.EX2 R165, R165 ;  /* 0x000000a500a57308 */ /* 0x000e620000000800 */
[C---:B---3--:R-:W-:Y:S09]  /*1cb90*/  HMMA.16816.F32 R92, R16.reuse, R104, R92 ;  /* 0x00000068105c723c */ /* 0x048ff2000000185c */
[----:B------:R-:W3:Y:S01]  /*1cba0*/  MUFU.EX2 R172, R172 ;  /* 0x000000ac00ac7308 */ /* 0x000ee20000000800 */
[C---:B------:R-:W-:Y:S01]  /*1cbb0*/  HMMA.16816.F32 R96, R16.reuse, R106, R96 ;  /* 0x0000006a1060723c */ /* 0x040fe20000001860 */
[----:B------:R-:W3:Y:S08]  /*1cbc0*/  LDSM.16.MT88.4 R104, [R144+0x9800] ;  /* 0x009800009068783b */ /* 0x000ef00000004200 */
[----:B------:R-:W2:Y:S01]  /*1cbd0*/  MUFU.EX2 R182, R182 ;  /* 0x000000b600b67308 */ /* 0x000ea20000000800 */
[C---:B-----5:R-:W-:Y:S09]  /*1cbe0*/  HMMA.16816.F32 R100, R16.reuse, R108, R100 ;  /* 0x0000006c1064723c */ /* 0x060ff20000001864 */
[----:B------:R-:W-:Y:S01]  /*1cbf0*/  MUFU.EX2 R186, R186 ;  /* 0x000000ba00ba7308 */ /* 0x000fe20000000800 */
[----:B------:R-:W-:Y:S01]  /*1cc00*/  HMMA.16816.F32 R12, R16, R110, R12 ;  /* 0x0000006e100c723c */ /* 0x000fe2000000180c */
[----:B------:R-:W-:Y:S06]  /*1cc10*/  LDSM.16.MT88.4 R108, [R146+0xac00] ;  /* 0x00ac0000926c783b */ /* 0x000fec0000004200 */
[----:B----4-:R-:W-:Y:S02]  /*1cc20*/  F2FP.PACK_AB R17, R114, R143 ;  /* 0x0000008f7211723e */ /* 0x010fe400000000ff */
[----:B------:R-:W-:Y:S03]  /*1cc30*/  MUFU.EX2 R181, R181 ;  /* 0x000000b500b57308 */ /* 0x000fe60000000800 */
[----:B-1----:R-:W-:Y:S02]  /*1cc40*/  F2FP.PACK_AB R19, R125, R112 ;  /* 0x000000707d13723e */ /* 0x002fe400000000ff */
[----:B------:R-:W-:Y:S01]  /*1cc50*/  F2FP.PACK_AB R16, R164, R115 ;  /* 0x00000073a410723e */ /* 0x000fe200000000ff */
[----:B------:R-:W-:Y:S01]  /*1cc60*/  FADD.FTZ R143, R143, R128 ;  /* 0x000000808f8f7221 */ /* 0x000fe20000010000 */
[----:B--2---:R-:W-:Y:S03]  /*1cc70*/  F2FP.PACK_AB R18, R127, R126 ;  /* 0x0000007e7f12723e */ /* 0x004fe600000000ff */
[----:B------:R-:W-:Y:S01]  /*1cc80*/  FADD.FTZ R143, R114, R143 ;  /* 0x0000008f728f7221 */ /* 0x000fe20000010000 */
[----:B------:R-:W-:Y:S03]  /*1cc90*/  MUFU.EX2 R184, R184 ;  /* 0x000000b800b87308 */ /* 0x000fe60000000800 */
[C---:B------:R-:W-:Y:S07]  /*1cca0*/  HMMA.16816.F32 R4, R16.reuse, R20, R4 ;  /* 0x000000141004723c */ /* 0x040fee0000001804 */
[----:B------:R-:W-:Y:S01]  /*1ccb0*/  MUFU.EX2 R179, R179 ;  /* 0x000000b300b37308 */ /* 0x000fe20000000800 */
[C---:B------:R-:W-:Y:S01]  /*1ccc0*/  HMMA.16816.F32 R8, R16.reuse, R22, R8 ;  /* 0x000000161008723c */ /* 0x040fe20000001808 */
[----:B------:R-:W1:Y:S07]  /*1ccd0*/  LDSM.16.MT88.4 R20, [R146+0xb800] ;  /* 0x00b800009214783b */ /* 0x000e6e0000004200 */
[C---:B---3--:R-:W-:Y:S01]  /*1cce0*/  HMMA.16816.F32 R68, R16.reuse, R104, R68 ;  /* 0x000000681044723c */ /* 0x048fe20000001844 */
[----:B------:R-:W-:Y:S07]  /*1ccf0*/  MUFU.EX2 R183, R183 ;  /* 0x000000b700b77308 */ /* 0x000fee0000000800 */
[C---:B------:R-:W-:Y:S03]  /*1cd00*/  HMMA.16816.F32 R72, R16.reuse, R106, R72 ;  /* 0x0000006a1048723c */ /* 0x040fe60000001848 */
[----:B------:R-:W-:Y:S10]  /*1cd10*/  MUFU.EX2 R188, R188 ;  /* 0x000000bc00bc7308 */ /* 0x000ff40000000800 */
[----:B------:R-:W-:Y:S10]  /*1cd20*/  MUFU.EX2 R185, R185 ;  /* 0x000000b900b97308 */ /* 0x000ff40000000800 */
[----:B------:R-:W-:Y:S01]  /*1cd30*/  MUFU.EX2 R190, R190 ;  /* 0x000000be00be7308 */ /* 0x000fe20000000800 */
[C---:B-1----:R-:W-:Y:S08]  /*1cd40*/  HMMA.16816.F32 R76, R16.reuse, R20, R76 ;  /* 0x00000014104c723c */ /* 0x042ff0000000184c */
[C---:B------:R-:W-:Y:S01]  /*1cd50*/  HMMA.16816.F32 R80, R16.reuse, R22, R80 ;  /* 0x000000161050723c */ /* 0x040fe20000001850 */
[----:B------:R-:W1:Y:S01]  /*1cd60*/  LDSM.16.MT88.4 R20, [R146+0xd800] ;  /* 0x00d800009214783b */ /* 0x000e620000004200 */
[----:B------:R-:W-:Y:S06]  /*1cd70*/  MUFU.EX2 R121, R121 ;  /* 0x0000007900797308 */ /* 0x000fec0000000800 */
[C---:B------:R-:W-:Y:S04]  /*1cd80*/  HMMA.16816.F32 R84, R16.reuse, R24, R84 ;  /* 0x000000181054723c */ /* 0x040fe80000001854 */
[----:B------:R-:W-:Y:S04]  /*1cd90*/  MUFU.EX2 R46, R46 ;  /* 0x0000002e002e7308 */ /* 0x000fe80000000800 */
[C---:B------:R-:W-:Y:S01]  /*1cda0*/  HMMA.16816.F32 R88, R16.reuse, R26, R88 ;  /* 0x0000001a1058723c */ /* 0x040fe20000001858 */
[----:B------:R-:W2:Y:S05]  /*1cdb0*/  LDSM.16.MT88.4 R24, [R144+0xd800] ;  /* 0x00d800009018783b */ /* 0x000eaa0000004200 */
        /* <DEDUP_REMOVED lines=9> */
[----:B------:R-:W-:Y:S01]  /*1ce50*/  HMMA.16816.F32 R12, R16, R26, R12 ;  /* 0x0000001a100c723c */ /* 0x000fe2000000180c */
[----:B------:R-:W2:Y:S06]  /*1ce60*/  LDSM.16.MT88.4 R24, [R144+0x9c00] ;  /* 0x009c00009018783b */ /* 0x000eac0000004200 */
[----:B------:R-:W-:Y:S02]  /*1ce70*/  F2FP.PACK_AB R17, R169, R180 ;  /* 0x000000b4a911723e */ /* 0x000fe400000000ff */
[----:B------:R-:W-:Y:S03]  /*1ce80*/  MUFU.EX2 R49, R49 ;  /* 0x0000003100317308 */ /* 0x000fe60000000800 */
[----:B------:R-:W-:Y:S02]  /*1ce90*/  F2FP.PACK_AB R19, R165, R168 ;  /* 0x000000a8a513723e */ /* 0x000fe400000000ff */
[----:B------:R-:W-:Y:S02]  /*1cea0*/  F2FP.PACK_AB R16, R173, R172 ;  /* 0x000000acad10723e */ /* 0x000fe400000000ff */
[----:B------:R-:W-:Y:S03]  /*1ceb0*/  F2FP.PACK_AB R18, R182, R177 ;  /* 0x000000b1b612723e */ /* 0x000fe600000000ff */
[----:B------:R-:W-:Y:S04]  /*1cec0*/  MUFU.EX2 R52, R52 ;  /* 0x0000003400347308 */ /* 0x000fe80000000800 */
[C---:B-1----:R-:W-:Y:S06]  /*1ced0*/  HMMA.16816.F32 R4, R16.reuse, R20, R4 ;  /* 0x000000141004723c */ /* 0x042fec0000001804 */
[----:B------:R-:W-:Y:S02]  /*1cee0*/  MUFU.EX2 R53, R53 ;  /* 0x0000003500357308 */ /* 0x000fe40000000800 */
[C---:B------:R-:W-:Y:S01]  /*1cef0*/  HMMA.16816.F32 R8, R16.reuse, R22, R8 ;  /* 0x000000161008723c */ /* 0x040fe20000001808 */
[----:B------:R-:W1:Y:S07]  /*1cf00*/  LDSM.16.MT88.4 R20, [R146+0xbc00] ;  /* 0x00bc00009214783b */ /* 0x000e6e0000004200 */
[----:B------:R-:W-:Y:S01]  /*1cf10*/  MUFU.EX2 R59, R59 ;  /* 0x0000003b003b7308 */ /* 0x000fe20000000800 */
[C---:B--2---:R-:W-:Y:S09]  /*1cf20*/  HMMA.16816.F32 R68, R16.reuse, R24, R68 ;  /* 0x000000181044723c */ /* 0x044ff20000001844 */
[----:B------:R-:W2:Y:S01]  /*1cf30*/  MUFU.EX2 R62, R62 ;  /* 0x0000003e003e7308 */ /* 0x000ea20000000800 */
[C---:B------:R-:W-:Y:S01]  /*1cf40*/  HMMA.16816.F32 R72, R16.reuse, R26, R72 ;  /* 0x0000001a1048723c */ /* 0x040fe20000001848 */
[----:B------:R-:W3:Y:S08]  /*1cf50*/  LDSM.16.MT88.4 R24, [R144+0xbc00] ;  /* 0x00bc00009018783b */ /* 0x000ef00000004200 */
[----:B------:R-:W-:Y:S10]  /*1cf60*/  MUFU.EX2 R60, R66 ;  /* 0x00000042003c7308 */ /* 0x000ff40000000800 */
[----:B------:R-:W4:Y:S01]  /*1cf70*/  MUFU.EX2 R61, R140 ;  /* 0x0000008c003d7308 */ /* 0x000f220000000800 */
[----:B--2---:R-:W-:Y:S01]  /*1cf80*/  F2FP.PACK_AB R105, R62, R59 ;  /* 0x0000003b3e69723e */ /* 0x004fe200000000ff */
[C---:B-1----:R-:W-:Y:S08]  /*1cf90*/  HMMA.16816.F32 R76, R16.reuse, R20, R76 ;  /* 0x00000014104c723c */ /* 0x042ff0000000184c */
[----:B------:R-:W-:Y:S01]  /*1cfa0*/  MUFU.EX2 R167, R122 ;  /* 0x0000007a00a77308 */ /* 0x000fe20000000800 */
[C---:B------:R-:W-:Y:S01]  /*1cfb0*/  HMMA.16816.F32 R80, R16.reuse, R22, R80 ;  /* 0x000000161050723c */ /* 0x040fe20000001850 */
[----:B------:R-:W1:Y:S07]  /*1cfc0*/  LDSM.16.MT88.4 R20, [R146+0xdc00] ;  /* 0x00dc00009214783b */ /* 0x000e6e0000004200 */
[C---:B---3--:R-:W-:Y:S04]  /*1cfd0*/  HMMA.16816.F32 R84, R16.reuse, R24, R84 ;  /* 0x000000181054723c */ /* 0x048fe80000001854 */
[----:B----4-:R-:W-:Y:S04]  /*1cfe0*/  F2FP.PACK_AB R107, R61, R60 ;  /* 0x0000003c3d6b723e */ /* 0x010fe800000000ff */
        /* <DEDUP_REMOVED lines=56> */
[C---:B---3--:R-:W-:Y:S07]  /*1d370*/  HMMA.16816.F32 R4, R16.reuse, R28, R4 ;  /* 0x0000001c1004723c */ /* 0x048fee0000001804 */
[----:B------:R-:W-:Y:S01]  /*1d380*/  FADD.FTZ R28, R124, R141 ;  /* 0x0000008d7c1c7221 */ /* 0x000fe20000010000 */
[C---:B------:R-:W-:Y:S04]  /*1d390*/  HMMA.16816.F32 R8, R16.reuse, R30, R8 ;  /* 0x0000001e1008723c */ /* 0x040fe80000001808 */
[----:B------:R-:W-:Y:S04]  /*1d3a0*/  FADD.FTZ R28, R113, R28 ;  /* 0x0000001c711c7221 */ /* 0x000fe80000010000 */
[C---:B------:R-:W-:Y:S01]  /*1d3b0*/  HMMA.16816.F32 R68, R16.reuse, R32, R68 ;  /* 0x000000201044723c */ /* 0x040fe20000001844 */
[----:B------:R-:W-:Y:S07]  /*1d3c0*/  MUFU.EX2 R32, R67 ;  /* 0x0000004300207308 */ /* 0x000fee0000000800 */
[C---:B------:R-:W-:Y:S03]  /*1d3d0*/  HMMA.16816.F32 R72, R16.reuse, R34, R72 ;  /* 0x000000221048723c */ /* 0x040fe60000001848 */
[----:B------:R-:W3:Y:S05]  /*1d3e0*/  MUFU.EX2 R33, R63 ;  /* 0x0000003f00217308 */ /* 0x000eea0000000800 */
[C---:B-1----:R-:W-:Y:S05]  /*1d3f0*/  HMMA.16816.F32 R76, R16.reuse, R20, R76 ;  /* 0x00000014104c723c */ /* 0x042fea000000184c */
[----:B------:R-:W1:Y:S03]  /*1d400*/  MUFU.EX2 R34, R64 ;  /* 0x0000004000227308 */ /* 0x000e660000000800 */
[C---:B------:R-:W-:Y:S01]  /*1d410*/  HMMA.16816.F32 R80, R16.reuse, R22, R80 ;  /* 0x000000161050723c */ /* 0x040fe20000001850 */
[----:B------:R-:W4:Y:S07]  /*1d420*/  LDSM.16.MT88.4 R20, [R144+0xac00] ;  /* 0x00ac00009014783b */ /* 0x000f2e0000004200 */
[C---:B------:R-:W-:Y:S04]  /*1d430*/  HMMA.16816.F32 R84, R16.reuse, R36, R84 ;  /* 0x000000241054723c */ /* 0x040fe80000001854 */
[----:B---3--:R-:W-:Y:S04]  /*1d440*/  F2FP.PACK_AB R104, R33, R32 ;  /* 0x000000202168723e */ /* 0x008fe800000000ff */
[C---:B------:R-:W-:Y:S04]  /*1d450*/  HMMA.16816.F32 R88, R16.reuse, R38, R88 ;  /* 0x000000261058723c */ /* 0x040fe80000001858 */
[----:B-1----:R-:W-:Y:S04]  /*1d460*/  F2FP.PACK_AB R106, R167, R34 ;  /* 0x00000022a76a723e */ /* 0x002fe800000000ff */
[C---:B------:R-:W-:Y:S08]  /*1d470*/  HMMA.16816.F32 R92, R16.reuse, R40, R92 ;  /* 0x00000028105c723c */ /* 0x040ff0000000185c */
[C---:B------:R-:W-:Y:S08]  /*1d480*/  HMMA.16816.F32 R96, R16.reuse, R42, R96 ;  /* 0x0000002a1060723c */ /* 0x040ff00000001860 */
[C---:B--2---:R-:W-:Y:S07]  /*1d490*/  HMMA.16816.F32 R100, R16.reuse, R24, R100 ;  /* 0x000000181064723c */ /* 0x044fee0000001864 */
[----:B------:R-:W-:Y:S01]  /*1d4a0*/  FADD.FTZ R25, R115, R28 ;  /* 0x0000001c73197221 */ /* 0x000fe20000010000 */
[----:B------:R-:W-:Y:S01]  /*1d4b0*/  HMMA.16816.F32 R12, R16, R26, R12 ;  /* 0x0000001a100c723c */ /* 0x000fe2000000180c */
[----:B------:R-:W1:Y:S03]  /*1d4c0*/  LDSM.16.MT88.4 R28, [R146+0xcc00] ;  /* 0x00cc0000921c783b */ /* 0x000e660000004200 */
[----:B------:R-:W-:Y:S02]  /*1d4d0*/  FADD.FTZ R24, R112, R143 ;  /* 0x0000008f70187221 */ /* 0x000fe40000010000 */
[----:B------:R-:W-:Y:S02]  /*1d4e0*/  FADD.FTZ R25, R164, R25 ;  /* 0x00000019a4197221 */ /* 0x000fe40000010000 */
[C---:B------:R-:W-:Y:S01]  /*1d4f0*/  HMMA.16816.F32 R112, R104.reuse, R108, R4 ;  /* 0x0000006c6870723c */ /* 0x040fe20000001804 */
[----:B------:R-:W2:Y:S04]  /*1d500*/  LDSM.16.MT88.4 R4, [R144+0xcc00] ;  /* 0x00cc00009004783b */ /* 0x000ea80000004200 */
[----:B------:R-:W-:Y:S02]  /*1d510*/  FADD.FTZ R126, R126, R25 ;  /* 0x000000197e7e7221 */ /* 0x000fe40000010000 */
[----:B------:R-:W-:Y:S01]  /*1d520*/  FADD.FTZ R125, R125, R24 ;  /* 0x000000187d7d7221 */ /* 0x000fe20000010000 */
[C---:B------:R-:W-:Y:S01]  /*1d530*/  HMMA.16816.F32 R108, R104.reuse, R110, R8 ;  /* 0x0000006e686c723c */ /* 0x040fe20000001808 */
[----:B------:R-:W3:Y:S03]  /*1d540*/  LDSM.16.MT88.4 R8, [R146+0xec00] ;  /* 0x00ec00009208783b */ /* 0x000ee60000004200 */
[----:B------:R-:W-:Y:S02]  /*1d550*/  FADD.FTZ R127, R127, R126 ;  /* 0x0000007e7f7f7221 */ /* 0x000fe40000010000 */
[----:B------:R-:W-:Y:S02]  /*1d560*/  FADD.FTZ R180, R180, R125 ;  /* 0x0000007db4b47221 */ /* 0x000fe40000010000 */
[C---:B----4-:R-:W-:Y:S04]  /*1d570*/  HMMA.16816.F32 R68, R104.reuse, R20, R68 ;  /* 0x000000146844723c */ /* 0x050fe80000001844 */
[----:B------:R-:W-:Y:S02]  /*1d580*/  FADD.FTZ R16, R172, R127 ;  /* 0x0000007fac107221 */ /* 0x000fe40000010000 */
[----:B------:R-:W-:Y:S02]  /*1d590*/  FADD.FTZ R169, R169, R180 ;  /* 0x000000b4a9a97221 */ /* 0x000fe40000010000 */
[----:B------:R-:W-:Y:S01]  /*1d5a0*/  FADD.FTZ R16, R173, R16 ;  /* 0x00000010ad107221 */ /* 0x000fe20000010000 */
[C---:B------:R-:W-:Y:S03]  /*1d5b0*/  HMMA.16816.F32 R72, R104.reuse, R22, R72 ;  /* 0x000000166848723c */ /* 0x040fe60000001848 */
[----:B------:R-:W-:Y:S02]  /*1d5c0*/  FADD.FTZ R177, R177, R16 ;  /* 0x00000010b1b17221 */ /* 0x000fe40000010000 */
[----:B------:R-:W-:Y:S01]  /*1d5d0*/  FADD.FTZ R168, R168, R169 ;  /* 0x000000a9a8a87221 */ /* 0x000fe20000010000 */
[----:B------:R-:W4:Y:S01]  /*1d5e0*/  LDSM.16.MT88.4 R16, [R144+0xec00] ;  /* 0x00ec00009010783b */ /* 0x000f220000004200 */
        /* <DEDUP_REMOVED lines=17> */
[----:B------:R-:W-:Y:S01]  /*1d700*/  FADD.FTZ R46, R46, R121 ;  /* 0x000000792e2e7221 */ /* 0x000fe20000010000 */
[----:B------:R-:W-:Y:S01]  /*1d710*/  MOV R121, R2 ;  /* 0x0000000200797202 */ /* 0x000fe20000000f00 */
[----:B------:R-:W-:Y:S02]  /*1d720*/  FADD.FTZ R45, R45, R44 ;  /* 0x0000002c2d2d7221 */ /* 0x000fe40000010000 */
[----:B------:R-:W-:Y:S01]  /*1d730*/  FADD.FTZ R47, R47, R46 ;  /* 0x0000002e2f2f7221 */ /* 0x000fe20000010000 */
[C---:B------:R-:W-:Y:S04]  /*1d740*/  HMMA.16816.F32 R96, R104.reuse, R10, R96 ;  /* 0x0000000a6860723c */ /* 0x040fe80000001860 */
[----:B------:R-:W-:Y:S02]  /*1d750*/  FADD.FTZ R48, R48, R45 ;  /* 0x0000002d30307221 */ /* 0x000fe40000010000 */
[----:B------:R-:W-:Y:S02]  /*1d760*/  FADD.FTZ R50, R50, R47 ;  /* 0x0000002f32327221 */ /* 0x000fe40000010000 */
[----:B------:R-:W-:Y:S01]  /*1d770*/  FADD.FTZ R49, R49, R48 ;  /* 0x0000003031317221 */ /* 0x000fe20000010000 */
[C---:B----4-:R-:W-:Y:S03]  /*1d780*/  HMMA.16816.F32 R100, R104.reuse, R16, R100 ;  /* 0x000000106864723c */ /* 0x050fe60000001864 */
        /* <DEDUP_REMOVED lines=18> */
.L_x_2336:
[----:B------:R-:W1:Y:S01]  /*1d8b0*/  SHFL.BFLY PT, R9, R166, 0x2, 0x1f ;  /* 0x0c401f00a6097f89 */ /* 0x000e6200000e0000 */
[----:B------:R-:W-:Y:S01]  /*1d8c0*/  MOV R7, 0x3f800000 ;  /* 0x3f80000000077802 */ /* 0x000fe20000000f00 */
[----:B------:R-:W-:Y:S01]  /*1d8d0*/  IMAD.MOV.U32 R8, RZ, RZ, 0x3f800000 ;  /* 0x3f800000ff087424 */ /* 0x000fe200078e00ff */
[----:B------:R-:W-:Y:S01]  /*1d8e0*/  ULDC.U8 UR4, c[0x0][0x328] ;  /* 0x0000ca0000047ab9 */ /* 0x000fe20000000000 */
[----:B------:R-:W2:Y:S04]  /*1d8f0*/  SHFL.BFLY PT, R0, R167, 0x2, 0x1f ;  /* 0x0c401f00a7007f89 */ /* 0x000ea800000e0000 */
[----:B------:R-:W3:Y:S01]  /*1d900*/  S2R R5, SR_TID.X ;  /* 0x0000000000057919 */ /* 0x000ee20000002100 */
[----:B-1----:R-:W-:-:S02]  /*1d910*/  FADD.FTZ R9, R9, R166 ;  /* 0x000000a609097221 */ /* 0x002fc40000010000 */
[----:B--2---:R-:W-:-:S03]  /*1d920*/  FADD.FTZ R11, R0, R167 ;  /* 0x000000a7000b7221 */ /* 0x004fc60000010000 */
[----:B------:R-:W1:Y:S01]  /*1d930*/  SHFL.BFLY PT, R4, R9, 0x1, 0x1f ;  /* 0x0c201f0009047f89 */ /* 0x000e6200000e0000 */
[----:B---3--:R-:W-:-:S03]  /*1d940*/  SHF.R.S32.HI R0, RZ, 0x1f, R5 ;  /* 0x0000001fff007819 */ /* 0x008fc60000011405 */
[----:B------:R-:W2:Y:S01]  /*1d950*/  SHFL.BFLY PT, R6, R11, 0x1, 0x1f ;  /* 0x0c201f000b067f89 */ /* 0x000ea200000e0000 */
[----:B------:R-:W-:Y:S02]  /*1d960*/  SHF.R.S32.HI R10, RZ, 0x1f, R5 ;  /* 0x0000001fff0a7819 */ /* 0x000fe40000011405 */
[----:B------:R-:W-:-:S04]  /*1d970*/  LEA.HI R0, R0, R5, RZ, 0x2 ;  /* 0x0000000500007211 */ /* 0x000fc800078f10ff */
[----:B------:R-:W-:Y:S01]  /*1d980*/  SHF.R.S32.HI R0, RZ, 0x2, R0 ;  /* 0x00000002ff007819 */ /* 0x000fe20000011400 */
[----:B-1----:R-:W-:-:S03]  /*1d990*/  FADD.FTZ R4, R9, R4 ;  /* 0x0000000409047221 */ /* 0x002fc60000010000 */
[----:B------:R-:W-:Y:S01]  /*1d9a0*/  SHF.R.S32.HI R9, RZ, 0x1f, R0 ;  /* 0x0000001fff097819 */ /* 0x000fe20000011400 */
[----:B--2---:R-:W-:-:S03]  /*1d9b0*/  FADD.FTZ R6, R11, R6 ;  /* 0x000000060b067221 */ /* 0x004fc60000010000 */
[----:B------:R-:W-:Y:S02]  /*1d9c0*/  LEA.HI R9, R9, R0, RZ, 0x3 ;  /* 0x0000000009097211 */ /* 0x000fe400078f18ff */
[----:B------:R-:W-:Y:S02]  /*1d9d0*/  LEA.HI R11, R10, R5, RZ, 0x2 ;  /* 0x000000050a0b7211 */ /* 0x000fe400078f10ff */
[----:B------:R-:W-:Y:S02]  /*1d9e0*/  LOP3.LUT R9, R9, 0xfffffff8, RZ, 0xc0, !PT ;  /* 0xfffffff809097812 */ /* 0x000fe400078ec0ff */
[----:B------:R-:W-:Y:S02]  /*1d9f0*/  FSETP.NE.FTZ.AND P1, PT, R6, RZ, PT ;  /* 0x000000ff0600720b */ /* 0x000fe40003f35000 */
[----:B------:R-:W-:Y:S02]  /*1da00*/  IADD3 R9, R0, -R9, RZ ;  /* 0x8000000900097210 */ /* 0x000fe40007ffe0ff */
[----:B------:R-:W-:-:S02]  /*1da10*/  FSETP.NE.FTZ.AND P0, PT, R4, RZ, PT ;  /* 0x000000ff0400720b */ /* 0x000fc40003f15000 */
[----:B------:R-:W-:Y:S02]  /*1da20*/  LEA.HI R12, R9, R9, RZ, 0x1 ;  /* 0x00000009090c7211 */ /* 0x000fe400078f08ff */
[----:B------:R-:W-:Y:S02]  /*1da30*/  LOP3.LUT R14, R11, 0xfffffffc, RZ, 0xc0, !PT ;  /* 0xfffffffc0b0e7812 */ /* 0x000fe400078ec0ff */
[----:B------:R-:W-:Y:S02]  /*1da40*/  LEA.HI R10, R10, R5, RZ, 0x5 ;  /* 0x000000050a0a7211 */ /* 0x000fe400078f28ff */
[----:B------:R-:W-:Y:S01]  /*1da50*/  SHF.R.S32.HI R13, RZ, 0x1, R12 ;  /* 0x00000001ff0d7819 */ /* 0x000fe2000001140c */
[----:B------:R-:W-:Y:S01]  /*1da60*/  IMAD.IADD R14, R5, 0x1, -R14 ;  /* 0x00000001050e7824 */ /* 0x000fe200078e0a0e */
[----:B------:R-:W-:Y:S01]  /*1da70*/  LOP3.LUT R12, R12, 0x3fffffe, RZ, 0xc0, !PT ;  /* 0x03fffffe0c0c7812 */ /* 0x000fe200078ec0ff */
[----:B------:R-:W1:Y:S01]  /*1da80*/  @P1 MUFU.RCP R7, R6 ;  /* 0x0000000600071308 */ /* 0x000e620000001000 */
[----:B------:R-:W-:-:S02]  /*1da90*/  SHF.R.S32.HI R11, RZ, 0x5, R10 ;  /* 0x00000005ff0b7819 */ /* 0x000fc4000001140a */
[----:B------:R-:W-:Y:S01]  /*1daa0*/  SHF.L.U32 R15, R13, 0x6, RZ ;  /* 0x000000060d0f7819 */ /* 0x000fe200000006ff */
[----:B------:R-:W-:Y:S01]  /*1dab0*/  IMAD.IADD R12, R9, 0x1, -R12 ;  /* 0x00000001090c7824 */ /* 0x000fe200078e0a0c */
[----:B------:R-:W-:Y:S02]  /*1dac0*/  LEA R9, R11, R14, 0x8 ;  /* 0x0000000e0b097211 */ /* 0x000fe400078e40ff */
[----:B------:R-:W-:Y:S01]  /*1dad0*/  LOP3.LUT R15, R15, 0xc0, RZ, 0xc0, !PT ;  /* 0x000000c00f0f7812 */ /* 0x000fe200078ec0ff */
[----:B------:R-:W2:Y:S01]  /*1dae0*/  @P0 MUFU.RCP R8, R4 ;  /* 0x0000000400080308 */ /* 0x000ea20000001000 */
[C---:B------:R-:W-:Y:S01]  /*1daf0*/  LOP3.LUT P2, RZ, R13.reuse, 0x2, RZ, 0xc0, !PT ;  /* 0x000000020dff7812 */ /* 0x040fe2000784c0ff */
[----:B------:R-:W-:Y:S01]  /*1db00*/  IMAD R9, R12, 0x10, R9 ;  /* 0x000000100c097824 */ /* 0x000fe200078e0209 */
[----:B------:R-:W-:Y:S02]  /*1db10*/  LOP3.LUT R12, R13, 0x1, RZ, 0xc0, !PT ;  /* 0x000000010d0c7812 */ /* 0x000fe400078ec0ff */
[----:B------:R-:W-:-:S02]  /*1db20*/  LEA.HI R16, R15, R15, RZ, 0x1d ;  /* 0x0000000f0f107211 */ /* 0x000fc400078fe8ff */
[----:B------:R-:W-:Y:S01]  /*1db30*/  ISETP.NE.U32.AND P3, PT, R12, 0x1, PT ;  /* 0x000000010c00780c */ /* 0x000fe20003f65070 */
[----:B------:R-:W-:Y:S01]  /*1db40*/  IMAD.MOV.U32 R12, RZ, RZ, 0x20 ;  /* 0x00000020ff0c7424 */ /* 0x000fe200078e00ff */
[----:B------:R-:W-:Y:S01]  /*1db50*/  LEA R9, R9, R16, 0x1 ;  /* 0x0000001009097211 */ /* 0x000fe200078e08ff */
[C---:B-1----:R-:W-:Y:S01]  /*1db60*/  FMUL.FTZ R112, R7.reuse, R112 ;  /* 0x0000007007707220 */ /* 0x042fe20000410000 */
[----:B------:R-:W-:Y:S01]  /*1db70*/  @P0 MUFU.LG2 R4, R4 ;  /* 0x0000000400040308 */ /* 0x000fe20000000c00 */
[----:B------:R-:W-:Y:S01]  /*1db80*/  FMUL.FTZ R113, R7, R113 ;  /* 0x0000007107717220 */ /* 0x000fe20000410000 */
[----:B------:R-:W-:Y:S01]  /*1db90*/  SHF.L.U32 R9, R9, 0x1, RZ ;  /* 0x0000000109097819 */ /* 0x000fe200000006ff */
[----:B------:R-:W-:Y:S01]  /*1dba0*/  FMUL.FTZ R108, R7, R108 ;  /* 0x0000006c076c7220 */ /* 0x000fe20000410000 */
[----:B------:R-:W-:Y:S01]  /*1dbb0*/  SEL R12, R12, 0xffffffe0, !P2 ;  /* 0xffffffe00c0c7807 */ /* 0x000fe20005000000 */
[C---:B--2---:R-:W-:Y:S01]  /*1dbc0*/  FMUL.FTZ R115, R8.reuse, R115 ;  /* 0x0000007308737220 */ /* 0x044fe20000410000 */
[----:B------:R-:W-:Y:S01]  /*1dbd0*/  IADD3 R13, R9, -0x10, RZ ;  /* 0xfffffff0090d7810 */ /* 0x000fe20007ffe0ff */
[C---:B------:R-:W-:Y:S01]  /*1dbe0*/  FMUL.FTZ R114, R8.reuse, R114 ;  /* 0x0000007208727220 */ /* 0x040fe20000410000 */
[----:B------:R-:W-:Y:S01]  /*1dbf0*/  F2FP.PACK_AB R112, R113, R112 ;  /* 0x000000707170723e */ /* 0x000fe200000000ff */
[----:B------:R-:W-:Y:S01]  /*1dc00*/  FMUL.FTZ R109, R7, R109 ;  /* 0x0000006d076d7220 */ /* 0x000fe20000410000 */
[----:B------:R-:W-:Y:S01]  /*1dc10*/  @P3 IADD3 R13, R9, 0x10, RZ ;  /* 0x00000010090d3810 */ /* 0x000fe20007ffe0ff */
        /* <DEDUP_REMOVED lines=79> */
[----:B------:R-:W1:Y:S01]  /*1e110*/  @P1 MUFU.LG2 R12, R6 ;  /* 0x00000006000c1308 */ /* 0x000e620000000c00 */
[----:B------:R-:W-:Y:S01]  /*1e120*/  FMUL.FTZ R7, R7, R105 ;  /* 0x0000006907077220 */ /* 0x000fe20000410000 */
[----:B------:R-:W-:Y:S01]  /*1e130*/  F2FP.PACK_AB R102, R103, R102 ;  /* 0x000000666766723e */ /* 0x000fe200000000ff */
[----:B------:R-:W-:Y:S01]  /*1e140*/  FMUL.FTZ R8, R8, R106 ;  /* 0x0000006a08087220 */ /* 0x000fe20000410000 */
[----:B------:R2:W-:Y:S01]  /*1e150*/  STS [R9+0x2200], R94 ;  /* 0x0022005e09007388 */ /* 0x0005e20000000800 */
[----:B------:R-:W-:-:S02]  /*1e160*/  ISETP.NE.AND P2, PT, RZ, UR4, PT ;  /* 0x00000004ff007c0c */ /* 0x000fc4000bf45270 */
[----:B------:R-:W-:Y:S01]  /*1e170*/  F2FP.PACK_AB R7, R7, R104 ;  /* 0x000000680707723e */ /* 0x000fe200000000ff */
[----:B------:R-:W-:Y:S01]  /*1e180*/  STS [R13+0x2000], R96 ;  /* 0x002000600d007388 */ /* 0x000fe20000000800 */
[----:B------:R-:W-:Y:S02]  /*1e190*/  F2FP.PACK_AB R8, R107, R8 ;  /* 0x000000086b08723e */ /* 0x000fe400000000ff */
[----:B------:R-:W-:Y:S01]  /*1e1a0*/  SHF.R.S32.HI R16, RZ, 0x1f, R11 ;  /* 0x0000001fff107819 */ /* 0x000fe2000001140b */
[----:B------:R3:W-:Y:S03]  /*1e1b0*/  STS [R13+0x2200], R98 ;  /* 0x002200620d007388 */ /* 0x0007e60000000800 */
[----:B------:R-:W-:Y:S01]  /*1e1c0*/  LEA.HI R16, R16, R11, RZ, 0x2 ;  /* 0x0000000b10107211 */ /* 0x000fe200078f10ff */
[----:B------:R4:W-:Y:S01]  /*1e1d0*/  STS [R15+0x2000], R100 ;  /* 0x002000640f007388 */ /* 0x0009e20000000800 */
[----:B-1----:R-:W-:-:S02]  /*1e1e0*/  @P1 FMUL.FTZ R12, R12, 0.69314718246459960938 ;  /* 0x3f3172180c0c1820 */ /* 0x002fc40000410000 */
[----:B------:R-:W-:Y:S01]  /*1e1f0*/  LOP3.LUT R16, R16, 0xfffffffc, RZ, 0xc0, !PT ;  /* 0xfffffffc10107812 */ /* 0x000fe200078ec0ff */
[----:B------:R4:W-:Y:S01]  /*1e200*/  STS [R15+0x2200], R102 ;  /* 0x002200660f007388 */ /* 0x0009e20000000800 */
[----:B------:R-:W-:Y:S02]  /*1e210*/  IMAD.MOV.U32 R6, RZ, RZ, 0x7f800000 ;  /* 0x7f800000ff067424 */ /* 0x000fe400078e00ff */
[----:B------:R-:W-:Y:S01]  /*1e220*/  @P1 FFMA.FTZ R6, R3, c[0x0][0x238], R12 ;  /* 0x00008e0003061a23 */ /* 0x000fe2000001000c */
[----:B------:R4:W-:Y:S01]  /*1e230*/  STS [R17+0x2000], R7 ;  /* 0x0020000711007388 */ /* 0x0009e20000000800 */
[----:B------:R-:W-:-:S03]  /*1e240*/  IADD3 R11, R11, -R16, RZ ;  /* 0x800000100b0b7210 */ /* 0x000fc60007ffe0ff */
[----:B------:R4:W-:Y:S01]  /*1e250*/  STS [R17+0x2200], R8 ;  /* 0x0022000811007388 */ /* 0x0009e20000000800 */
[----:B--2---:R-:W-:Y:S01]  /*1e260*/  MOV R9, 0x7f800000 ;  /* 0x7f80000000097802 */ /* 0x004fe20000000f00 */
[----:B---3--:R-:W-:-:S04]  /*1e270*/  @P0 FMUL.FTZ R13, R4, 0.69314718246459960938 ;  /* 0x3f317218040d0820 */ /* 0x008fc80000410000 */
[----:B------:R-:W-:Y:S01]  /*1e280*/  @P0 FFMA.FTZ R9, R2, c[0x0][0x238], R13 ;  /* 0x00008e0002090a23 */ /* 0x000fe2000001000d */
        /* <DEDUP_REMOVED lines=8> */
.L_x_2341:
[----:B------:R-:W1:Y:S04]  /*1e310*/  S2R R3, SR_CTAID.Z ;  /* 0x0000000000037919 */ /* 0x000e680000002700 */
[----:B------:R-:W1:Y:S02]  /*1e320*/  S2R R2, SR_CTAID.Y ;  /* 0x0000000000027919 */ /* 0x000e640000002600 */
[----:B-1----:R-:W-:-:S04]  /*1e330*/  IMAD R4, R2, c[0x0][0x1c0], R3 ;  /* 0x0000700002047a24 */ /* 0x002fc800078e0203 */
[----:B------:R-:W-:Y:S02]  /*1e340*/  IMAD R4, R4, c[0x0][0x214], RZ ;  /* 0x0000850004047a24 */ /* 0x000fe400078e02ff */
.L_x_2342:
[----:B------:R-:W-:Y:S01]  /*1e350*/  BAR.SYNC.DEFER_BLOCKING 0x0 ;  /* 0x0000000000007b1d */ /* 0x000fe20000010000 */
[----:B------:R-:W-:Y:S01]  /*1e360*/  LOP3.LUT R10, R10, 0xffffffe0, RZ, 0xc0, !PT ;  /* 0xffffffe00a0a7812 */ /* 0x000fe200078ec0ff */
[C---:B------:R-:W-:Y:S01]  /*1e370*/  IMAD.WIDE.U32 R12, R155.reuse, c[0x0][0x1e8], RZ ;  /* 0x00007a009b0c7a25 */ /* 0x040fe200078e00ff */
[----:B----4-:R-:W-:Y:S02]  /*1e380*/  SHF.R.S32.HI R7, RZ, 0x1f, R2 ;  /* 0x0000001fff077819 */ /* 0x010fe40000011402 */
[----:B------:R-:W-:Y:S01]  /*1e390*/  IADD3 R10, -R10, R5, RZ ;  /* 0x000000050a0a7210 */ /* 0x000fe20007ffe1ff */
[----:B------:R-:W-:Y:S01]  /*1e3a0*/  IMAD.WIDE.U32 R40, R2, c[0x0][0x1e0], RZ ;  /* 0x0000780002287a25 */ /* 0x000fe200078e00ff */
[----:B------:R-:W-:Y:S01]  /*1e3b0*/  ISETP.NE.AND P0, PT, R155, -0x1, PT ;  /* 0xffffffff9b00780c */ /* 0x000fe20003f05270 */
[----:B------:R-:W-:Y:S01]  /*1e3c0*/  BSSY B0, `(.L_x_2343) ;  /* 0x000001c000007945 */ /* 0x000fe20003800000 */
[----:B------:R-:W-:Y:S01]  /*1e3d0*/  LOP3.LUT P1, RZ, R10, 0x3, RZ, 0xc0, !PT ;  /* 0x000000030aff7812 */ /* 0x000fe2000782c0ff */
[----:B------:R-:W-:Y:S01]  /*1e3e0*/  IMAD R7, R7, c[0x0][0x1e0], RZ ;  /* 0x0000780007077a24 */ /* 0x000fe200078e02ff */
[----:B------:R-:W-:Y:S01]  /*1e3f0*/  LEA R11, R11, R160, 0x4 ;  /* 0x000000a00b0b7211 */ /* 0x000fe200078e20ff */
[----:B------:R-:W-:-:S02]  /*1e400*/  IMAD R155, R155, c[0x0][0x1ec], R13 ;  /* 0x00007b009b9b7a24 */ /* 0x000fc400078e020d */
[----:B------:R-:W-:Y:S01]  /*1e410*/  IMAD R7, R2, c[0x0][0x1e4], R7 ;  /* 0x0000790002077a24 */ /* 0x000fe200078e0207 */
[----:B------:R-:W-:-:S05]  /*1e420*/  SEL R2, R40, R12, !P0 ;  /* 0x0000000c28027207 */ /* 0x000fca0004000000 */
        /* <DEDUP_REMOVED lines=21> */
.L_x_2344:
[----:B------:R-:W-:Y:S05]  /*1e580*/  BSYNC B0 ;  /* 0x0000000000007941 */ /* 0x000fea0003800000 */
.L_x_2343:
[----:B----4-:R-:W4:Y:S01]  /*1e590*/  S2R R5, SR_CTAID.X ;  /* 0x0000000000057919 */ /* 0x010f220000002500 */
[----:B------:R-:W-:Y:S01]  /*1e5a0*/  IMAD.SHL.U32 R14, R14, 0x8, RZ ;  /* 0x000000080e0e7824 */ /* 0x000fe200078e00ff */
[----:B------:R-:W-:Y:S01]  /*1e5b0*/  SHF.R.S32.HI R6, RZ, 0x1f, R3 ;  /* 0x0000001fff067819 */ /* 0x000fe20000011403 */
[----:B------:R-:W-:Y:S03]  /*1e5c0*/  BSSY B0, `(.L_x_2345) ;  /* 0x000001e000007945 */ /* 0x000fe60003800000 */
[----:B------:R-:W-:Y:S01]  /*1e5d0*/  SHF.R.S32.HI R15, RZ, 0x1f, R14 ;  /* 0x0000001fff0f7819 */ /* 0x000fe2000001140e */
[----:B------:R-:W-:-:S04]  /*1e5e0*/  IMAD R6, R6, c[0x0][0x1f0], RZ ;  /* 0x00007c0006067a24 */ /* 0x000fc800078e02ff */
[----:B------:R-:W-:Y:S02]  /*1e5f0*/  IMAD R6, R3, c[0x0][0x1f4], R6 ;  /* 0x00007d0003067a24 */ /* 0x000fe400078e0206 */
[----:B----4-:R-:W-:-:S04]  /*1e600*/  IMAD.SHL.U32 R5, R5, 0x40, RZ ;  /* 0x0000004005057824 */ /* 0x010fc800078e00ff */
        /* <DEDUP_REMOVED lines=25> */
.L_x_2346:
[----:B------:R-:W-:Y:S05]  /*1e7a0*/  BSYNC B0 ;  /* 0x0000000000007941 */ /* 0x000fea0003800000 */
.L_x_2345:
        /* <DEDUP_REMOVED lines=21> */
.L_x_2347:
        /* <DEDUP_REMOVED lines=16> */
.L_x_6124:


//--------------------- .text._ZN5flash24flash_fwd_splitkv_kernelI23Flash_fwd_kernel_traitsILi96ELi64ELi128ELi4ELb0ELb0EN7cutlass6half_tE19Flash_kernel_traitsILi96ELi64ELi128ELi4ES3_EELb1ELb0ELb1ELb0ELb0ELb1ELb0ELb1EEEvNS_16Flash_fwd_paramsE --------------------------
	.section	.text._ZN5flash24flash_fwd_splitkv_kernelI23Flash_fwd_kernel_traitsILi96ELi64ELi128ELi4ELb0ELb0EN7cutlass6half_tE19Flash_kernel_traitsILi96ELi64ELi128ELi4ES3_EELb1ELb0ELb1ELb0ELb0ELb1ELb0ELb1EEEvNS_16Flash_fwd_paramsE,"ax",@progbits
	.sectioninfo	@"SHI_REGISTERS=226"
	.align	128
        .global         _ZN5flash24flash_fwd_splitkv_kernelI23Flash_fwd_kernel_traitsILi96ELi64ELi128ELi4ELb0ELb0EN7cutlass6half_tE19Flash_kernel_traitsILi96ELi64ELi128ELi4ES3_EELb1ELb0ELb1ELb0ELb0ELb1ELb0ELb1EEEvNS_16Flash_fwd_paramsE
        .type           _ZN5flash24flash_fwd_splitkv_kernelI23Flash_fwd_kernel_traitsILi96ELi64ELi128ELi4ELb0ELb0EN7cutlass6half_tE19Flash_kernel_traitsILi96ELi64ELi128ELi4ES3_EELb1ELb0ELb1ELb0ELb0ELb1ELb0ELb1EEEvNS_16Flash_fwd_paramsE,@function
        .size           _ZN5flash24flash_fwd_splitkv_kernelI23Flash_fwd_kernel_traitsILi96ELi64ELi128ELi4ELb0ELb0EN7cutlass6half_tE19Flash_kernel_traitsILi96ELi64ELi128ELi4ES3_EELb1ELb0ELb1ELb0ELb0ELb1ELb0ELb1EEEvNS_16Flash_fwd_paramsE,(.L_x_6125 - _ZN5flash24flash_fwd_splitkv_kernelI23Flash_fwd_kernel_traitsILi96ELi64ELi128ELi4ELb0ELb0EN7cutlass6half_tE19Flash_kernel_traitsILi96ELi64ELi128ELi4ES3_EELb1ELb0ELb1ELb0ELb0ELb1ELb0ELb1EEEvNS_16Flash_fwd_paramsE)
        .other          _ZN5flash24flash_fwd_splitkv_kernelI23Flash_fwd_kernel_traitsILi96ELi64ELi128ELi4ELb0ELb0EN7cutlass6half_tE19Flash_kernel_traitsILi96ELi64ELi128ELi4ES3_EELb1ELb0ELb1ELb0ELb0ELb1ELb0ELb1EEEvNS_16Flash_fwd_paramsE,@"STO_CUDA_ENTRY STV_DEFAULT"
_ZN5flash24flash_fwd_splitkv_kernelI23Flash_fwd_kernel_traitsILi96ELi64ELi128ELi4ELb0ELb0EN7cutlass6half_tE19Flash_kernel_traitsILi96ELi64ELi128ELi4ES3_EELb1ELb0ELb1ELb0ELb0ELb1ELb0ELb1EEEvNS_16Flash_fwd_paramsE:
.text._ZN5flash24flash_fwd_splitkv_kernelI23Flash_fwd_kernel_traitsILi96ELi64ELi128ELi4ELb0ELb0EN7cutlass6half_tE19Flash_kernel_traitsILi96ELi64ELi128ELi4ES3_EELb1ELb0ELb1ELb0ELb0ELb1ELb0ELb1EEEvNS_16Flash_fwd_paramsE:
        /* <DEDUP_REMOVED lines=35> */
.L_x_2348:
[----:B-1-34-:R-:W-:Y:S02]  /*0230*/  MOV R2, c[0x0][0x218] ;  /* 0x0000860000027a02 */ /* 0x01afe40000000f00 */
.L_x_2349:
        /* <DEDUP_REMOVED lines=80> */
.L_x_2352:
[----:B------:R-:W-:Y:S05]  /*0740*/  BSYNC B0 ;  /* 0x0000000000007941 */ /* 0x000fea0003800000 */
.L_x_2351:
        /* <DEDUP_REMOVED lines=19> */
.L_x_2354:
[----:B------:R-:W-:Y:S05]  /*0880*/  BSYNC B0 ;  /* 0x0000000000007941 */ /* 0x000fea0003800000 */
.L_x_2353:
        /* <DEDUP_REMOVED lines=13> */
.L_x_2350:
        /* <DEDUP_REMOVED lines=92> */
.L_x_2355:
        /* <DEDUP_REMOVED lines=16> */
.L_x_2357:
        /* <DEDUP_REMOVED lines=53> */
.L_x_2356:
        /* <DEDUP_REMOVED lines=254> */
.L_x_2451:
        /* <DEDUP_REMOVED lines=18> */
.L_x_2360:
[----:B------:R-:W-:Y:S05]  /*2470*/  BSYNC B0 ;  /* 0x0000000000007941 */ /* 0x000fea0003800000 */
.L_x_2359:
        /* <DEDUP_REMOVED lines=18> */
.L_x_2362:
[----:B------:R-:W-:Y:S05]  /*25a0*/  BSYNC B0 ;  /* 0x0000000000007941 */ /* 0x000fea0003800000 */
.L_x_2361:
        /* <DEDUP_REMOVED lines=21> */
.L_x_2364:
[----:B------:R-:W-:Y:S05]  /*2700*/  BSYNC B0 ;  /* 0x0000000000007941 */ /* 0x000fea0003800000 */
.L_x_2363:
        /* <DEDUP_REMOVED lines=21> */
.L_x_2366:
[----:B------:R-:W-:Y:S05]  /*2860*/  BSYNC B0 ;  /* 0x0000000000007941 */ /* 0x000fea0003800000 */
.L_x_2365:
        /* <DEDUP_REMOVED lines=66> */
.L_x_2372:
[----:B------:R-:W-:Y:S05]  /*2c90*/  BSYNC B0 ;  /* 0x0000000000007941 */ /* 0x000fea0003800000 */
.L_x_2371:
        /* <DEDUP_REMOVED lines=54> */
.L_x_2374:
[----:B------:R-:W-:Y:S05]  /*3000*/  BSYNC B0 ;  /* 0x0000000000007941 */ /* 0x000fea0003800000 */
.L_x_2373:
        /* <DEDUP_REMOVED lines=53> */
.L_x_2370:
[----:B------:R-:W-:Y:S05]  /*3360*/  BSYNC B1 ;  /* 0x0000000000017941 */ /* 0x000fea0003800000 */
.L_x_2369:
        /* <DEDUP_REMOVED lines=65> */
.L_x_2378:
[----:B------:R-:W-:Y:S05]  /*3780*/  BSYNC B0 ;  /* 0x0000000000007941 */ /* 0x000fea0003800000 */
.L_x_2377:
        /* <DEDUP_REMOVED lines=57> */
.L_x_2380:
[----:B------:R-:W-:Y:S05]  /*3b20*/  BSYNC B0 ;  /* 0x0000000000007941 */ /* 0x000fea0003800000 */
.L_x_2379:
        /* <DEDUP_REMOVED lines=56> */
.L_x_2376:
[----:B------:R-:W-:Y:S05]  /*3eb0*/  BSYNC B1 ;  /* 0x0000000000017941 */ /* 0x000fea0003800000 */
.L_x_2375:
        /* <DEDUP_REMOVED lines=64> */
.L_x_2384:
[----:B------:R-:W-:Y:S05]  /*42c0*/  BSYNC B0 ;  /* 0x0000000000007941 */ /* 0x000fea0003800000 */
.L_x_2383:
        /* <DEDUP_REMOVED lines=57> */
.L_x_2386:
[----:B------:R-:W-:Y:S05]  /*4660*/  BSYNC B0 ;  /* 0x0000000000007941 */ /* 0x000fea0003800000 */
.L_x_2385:
        /* <DEDUP_REMOVED lines=56> */
.L_x_2382:
[----:B------:R-:W-:Y:S05]  /*49f0*/  BSYNC B1 ;  /* 0x0000000000017941 */ /* 0x000fea0003800000 */
.L_x_2381:
        /* <DEDUP_REMOVED lines=70> */
.L_x_2390:
[----:B------:R-:W-:Y:S05]  /*4e60*/  BSYNC B0 ;  /* 0x0000000000007941 */ /* 0x000fea0003800000 */
.L_x_2389:
        /* <DEDUP_REMOVED lines=57> */
.L_x_2392:
[----:B------:R-:W-:Y:S05]  /*5200*/  BSYNC B0 ;  /* 0x0000000000007941 */ /* 0x000fea0003800000 */
.L_x_2391:
        /* <DEDUP_REMOVED lines=56> */
.L_x_2388:
[----:B------:R-:W-:Y:S05]  /*5590*/  BSYNC B1 ;  /* 0x0000000000017941 */ /* 0x000fea0003800000 */
.L_x_2387:
        /* <DEDUP_REMOVED lines=8> */
.L_x_2368:
        /* <DEDUP_REMOVED lines=96> */
.L_x_2399:
[----:B------:R-:W-:Y:S05]  /*5c20*/  BSYNC B0 ;  /* 0x0000000000007941 */ /* 0x000fea0003800000 */
.L_x_2398:
[----:B------:R-:W-:Y:S05]  /*5c30*/  MOV R103, R101 ;  /* 0x0000006500677202 */ /* 0x000fea0000000f00 */
[----:B-----5:R2:W-:Y:S02]  /*5c40*/  STG.E.128 [R102.64], R32 ;  /* 0x0000002066007986 */ /* 0x0205e4000c101d06 */
.L_x_2397:
[----:B------:R-:W-:Y:S05]  /*5c50*/  BSYNC B1 ;  /* 0x0000000000017941 */ /* 0x000fea0003800000 */
.L_x_2396:
        /* <DEDUP_REMOVED lines=96> */
.L_x_2403:
[----:B------:R-:W-:Y:S05]  /*6260*/  BSYNC B0 ;  /* 0x0000000000007941 */ /* 0x000fea0003800000 */
.L_x_2402:
[----:B------:R-:W-:Y:S05]  /*6270*/  MOV R103, R101 ;  /* 0x0000006500677202 */ /* 0x000fea0000000f00 */
[----:B-----5:R3:W-:Y:S02]  /*6280*/  STG.E.128 [R102.64+0x40], R32 ;  /* 0x0000402066007986 */ /* 0x0207e4000c101d06 */
.L_x_2401:
[----:B------:R-:W-:Y:S05]  /*6290*/  BSYNC B1 ;  /* 0x0000000000017941 */ /* 0x000fea0003800000 */
.L_x_2400:
        /* <DEDUP_REMOVED lines=95> */
.L_x_2405:
[----:B------:R-:W-:Y:S05]  /*6890*/  BSYNC B0 ;  /* 0x0000000000007941 */ /* 0x000fea0003800000 */
.L_x_2404:
[----:B------:R-:W-:Y:S05]  /*68a0*/  MOV R103, R101 ;  /* 0x0000006500677202 */ /* 0x000fea0000000f00 */
[----:B-----5:R3:W-:Y:S02]  /*68b0*/  STG.E.128 [R102.64+0x80], R32 ;  /* 0x0000802066007986 */ /* 0x0207e4000c101d06 */
.L_x_2395:
[----:B------:R-:W-:Y:S05]  /*68c0*/  BSYNC B2 ;  /* 0x0000000000027941 */ /* 0x000fea0003800000 */
.L_x_2394:
        /* <DEDUP_REMOVED lines=99> */
.L_x_2411:
[----:B------:R-:W-:Y:S05]  /*6f00*/  BSYNC B0 ;  /* 0x0000000000007941 */ /* 0x000fea0003800000 */
.L_x_2410:
[C---:B------:R-:W-:Y:S04]  /*6f10*/  LEA R2, P0, R145.reuse, R102, 0x1 ;  /* 0x0000006691027211 */ /* 0x040fe800078008ff */
[----:B------:R-:W-:Y:S05]  /*6f20*/  LEA.HI.X R3, R145, R101, R144, 0x1, P0 ;  /* 0x0000006591037211 */ /* 0x000fea00000f0c90 */
[----:B-----5:R3:W-:Y:S04]  /*6f30*/  STG.E.128 [R2.64], R32 ;  /* 0x0000002002007986 */ /* 0x0207e8000c101d06 */
.L_x_2409:
[----:B------:R-:W-:Y:S05]  /*6f40*/  BSYNC B1 ;  /* 0x0000000000017941 */ /* 0x000fea0003800000 */
.L_x_2408:
        /* <DEDUP_REMOVED lines=97> */
.L_x_2415:
[----:B------:R-:W-:Y:S05]  /*7560*/  BSYNC B0 ;  /* 0x0000000000007941 */ /* 0x000fea0003800000 */
.L_x_2414:
[C---:B------:R-:W-:Y:S04]  /*7570*/  LEA R2, P0, R74.reuse, R102, 0x1 ;  /* 0x000000664a027211 */ /* 0x040fe800078008ff */
[----:B------:R-:W-:Y:S05]  /*7580*/  LEA.HI.X R3, R74, R101, R75, 0x1, P0 ;  /* 0x000000654a037211 */ /* 0x000fea00000f0c4b */
[----:B-----5:R3:W-:Y:S04]  /*7590*/  STG.E.128 [R2.64], R32 ;  /* 0x0000002002007986 */ /* 0x0207e8000c101d06 */
.L_x_2413:
[----:B------:R-:W-:Y:S05]  /*75a0*/  BSYNC B1 ;  /* 0x0000000000017941 */ /* 0x000fea0003800000 */
.L_x_2412:
        /* <DEDUP_REMOVED lines=96> */
.L_x_2417:
[----:B------:R-:W-:Y:S05]  /*7bb0*/  BSYNC B0 ;  /* 0x0000000000007941 */ /* 0x000fea0003800000 */
.L_x_2416:
[C---:B------:R-:W-:Y:S04]  /*7bc0*/  LEA R2, P0, R82.reuse, R102, 0x1 ;  /* 0x0000006652027211 */ /* 0x040fe800078008ff */
[----:B------:R-:W-:Y:S05]  /*7bd0*/  LEA.HI.X R3, R82, R101, R83, 0x1, P0 ;  /* 0x0000006552037211 */ /* 0x000fea00000f0c53 */
[----:B-----5:R3:W-:Y:S04]  /*7be0*/  STG.E.128 [R2.64], R32 ;  /* 0x0000002002007986 */ /* 0x0207e8000c101d06 */
.L_x_2407:
[----:B------:R-:W-:Y:S05]  /*7bf0*/  BSYNC B2 ;  /* 0x0000000000027941 */ /* 0x000fea0003800000 */
.L_x_2406:
        /* <DEDUP_REMOVED lines=99> */
.L_x_2423:
[----:B------:R-:W-:Y:S05]  /*8230*/  BSYNC B0 ;  /* 0x0000000000007941 */ /* 0x000fea0003800000 */
.L_x_2422:
[C---:B------:R-:W-:Y:S04]  /*8240*/  LEA R2, P0, R180.reuse, R102, 0x1 ;  /* 0x00000066b4027211 */ /* 0x040fe800078008ff */
[----:B------:R-:W-:Y:S05]  /*8250*/  LEA.HI.X R3, R180, R101, R68, 0x1, P0 ;  /* 0x00000065b4037211 */ /* 0x000fea00000f0c44 */
[----:B-----5:R3:W-:Y:S04]  /*8260*/  STG.E.128 [R2.64], R32 ;  /* 0x0000002002007986 */ /* 0x0207e8000c101d06 */
.L_x_2421:
[----:B------:R-:W-:Y:S05]  /*8270*/  BSYNC B1 ;  /* 0x0000000000017941 */ /* 0x000fea0003800000 */
.L_x_2420:
        /* <DEDUP_REMOVED lines=97> */
.L_x_2427:
[----:B------:R-:W-:Y:S05]  /*8890*/  BSYNC B0 ;  /* 0x0000000000007941 */ /* 0x000fea0003800000 */
.L_x_2426:
[C---:B------:R-:W-:Y:S04]  /*88a0*/  LEA R2, P0, R76.reuse, R102, 0x1 ;  /* 0x000000664c027211 */ /* 0x040fe800078008ff */
[----:B------:R-:W-:Y:S05]  /*88b0*/  LEA.HI.X R3, R76, R101, R77, 0x1, P0 ;  /* 0x000000654c037211 */ /* 0x000fea00000f0c4d */
[----:B-----5:R3:W-:Y:S04]  /*88c0*/  STG.E.128 [R2.64], R32 ;  /* 0x0000002002007986 */ /* 0x0207e8000c101d06 */
.L_x_2425:
[----:B------:R-:W-:Y:S05]  /*88d0*/  BSYNC B1 ;  /* 0x0000000000017941 */ /* 0x000fea0003800000 */
.L_x_2424:
        /* <DEDUP_REMOVED lines=96> */
.L_x_2429:
[----:B------:R-:W-:Y:S05]  /*8ee0*/  BSYNC B0 ;  /* 0x0000000000007941 */ /* 0x000fea0003800000 */
.L_x_2428:
[C---:B------:R-:W-:Y:S04]  /*8ef0*/  LEA R2, P0, R84.reuse, R102, 0x1 ;  /* 0x0000006654027211 */ /* 0x040fe800078008ff */
[----:B------:R-:W-:Y:S05]  /*8f00*/  LEA.HI.X R3, R84, R101, R85, 0x1, P0 ;  /* 0x0000006554037211 */ /* 0x000fea00000f0c55 */
[----:B-----5:R3:W-:Y:S04]  /*8f10*/  STG.E.128 [R2.64], R32 ;  /* 0x0000002002007986 */ /* 0x0207e8000c101d06 */
.L_x_2419:
[----:B------:R-:W-:Y:S05]  /*8f20*/  BSYNC B2 ;  /* 0x0000000000027941 */ /* 0x000fea0003800000 */
.L_x_2418:
        /* <DEDUP_REMOVED lines=103> */
.L_x_2435:
[----:B------:R-:W-:Y:S05]  /*95a0*/  BSYNC B0 ;  /* 0x0000000000007941 */ /* 0x000fea0003800000 */
.L_x_2434:
[C---:B------:R-:W-:Y:S01]  /*95b0*/  IMAD R0, R183.reuse, c[0x0][0x19c], RZ ;  /* 0x00006700b7007a24 */ /* 0x040fe200078e02ff */
[----:B------:R-:W-:Y:S05]  /*95c0*/  MOV R103, R101 ;  /* 0x0000006500677202 */ /* 0x000fea0000000f00 */
[----:B------:R-:W-:Y:S05]  /*95d0*/  IMAD.WIDE.U32 R2, R183, c[0x0][0x198], R102 ;  /* 0x00006600b7027a25 */ /* 0x000fea00078e0066 */
[----:B------:R-:W-:Y:S05]  /*95e0*/  IADD3 R3, R3, R0, RZ ;  /* 0x0000000003037210 */ /* 0x000fea0007ffe0ff */
[----:B-----5:R3:W-:Y:S02]  /*95f0*/  STG.E.128 [R2.64], R32 ;  /* 0x0000002002007986 */ /* 0x0207e4000c101d06 */
.L_x_2433:
[----:B------:R-:W-:Y:S05]  /*9600*/  BSYNC B1 ;  /* 0x0000000000017941 */ /* 0x000fea0003800000 */
.L_x_2432:
        /* <DEDUP_REMOVED lines=97> */
.L_x_2439:
[----:B------:R-:W-:Y:S05]  /*9c20*/  BSYNC B0 ;  /* 0x0000000000007941 */ /* 0x000fea0003800000 */
.L_x_2438:
[C---:B------:R-:W-:Y:S04]  /*9c30*/  LEA R2, P0, R89.reuse, R102, 0x1 ;  /* 0x0000006659027211 */ /* 0x040fe800078008ff */
[----:B------:R-:W-:Y:S05]  /*9c40*/  LEA.HI.X R3, R89, R101, R88, 0x1, P0 ;  /* 0x0000006559037211 */ /* 0x000fea00000f0c58 */
[----:B-----5:R3:W-:Y:S04]  /*9c50*/  STG.E.128 [R2.64], R32 ;  /* 0x0000002002007986 */ /* 0x0207e8000c101d06 */
.L_x_2437:
[----:B------:R-:W-:Y:S05]  /*9c60*/  BSYNC B1 ;  /* 0x0000000000017941 */ /* 0x000fea0003800000 */
.L_x_2436:
        /* <DEDUP_REMOVED lines=96> */
.L_x_2441:
[----:B------:R-:W-:Y:S05]  /*a270*/  BSYNC B0 ;  /* 0x0000000000007941 */ /* 0x000fea0003800000 */
.L_x_2440:
[C---:B------:R-:W-:Y:S04]  /*a280*/  LEA R2, P0, R93.reuse, R102, 0x1 ;  /* 0x000000665d027211 */ /* 0x040fe800078008ff */
[----:B------:R-:W-:Y:S05]  /*a290*/  LEA.HI.X R3, R93, R101, R92, 0x1, P0 ;  /* 0x000000655d037211 */ /* 0x000fea00000f0c5c */
[----:B-----5:R3:W-:Y:S04]  /*a2a0*/  STG.E.128 [R2.64], R32 ;  /* 0x0000002002007986 */ /* 0x0207e8000c101d06 */
.L_x_2431:
[----:B------:R-:W-:Y:S05]  /*a2b0*/  BSYNC B2 ;  /* 0x0000000000027941 */ /* 0x000fea0003800000 */
.L_x_2430:
        /* <DEDUP_REMOVED lines=8> */
.L_x_2367:
        /* <DEDUP_REMOVED lines=17> */
.L_x_2443:
[----:B------:R-:W-:Y:S05]  /*a450*/  BSYNC B0 ;  /* 0x0000000000007941 */ /* 0x000fea0003800000 */
.L_x_2442:
        /* <DEDUP_REMOVED lines=24> */
.L_x_2445:
[----:B------:R-:W-:Y:S05]  /*a5e0*/  BSYNC B0 ;  /* 0x0000000000007941 */ /* 0x000fea0003800000 */
.L_x_2444:
        /* <DEDUP_REMOVED lines=23> */
.L_x_2447:
[----:B------:R-:W-:Y:S05]  /*a760*/  BSYNC B0 ;  /* 0x0000000000007941 */ /* 0x000fea0003800000 */
.L_x_2446:
        /* <DEDUP_REMOVED lines=30> */
.L_x_2448:
[----:B------:R-:W-:Y:S05]  /*a950*/  BSYNC B0 ;  /* 0x0000000000007941 */ /* 0x000fea0003800000 */
.L_x_2393:
        /* <DEDUP_REMOVED lines=81> */
.L_x_2449:
        /* <DEDUP_REMOVED lines=9> */
.L_x_2450:
[----:B------:R-:W-:Y:S04]  /*af00*/  IADD3 R9, R9, -0x1, RZ ;  /* 0xffffffff09097810 */ /* 0x000fe80007ffe0ff */
[----:B------:R-:W-:Y:S11]  /*af10*/  ISETP.GT.AND P0, PT, R9, R60, PT ;  /* 0x0000003c0900720c */ /* 0x000ff60003f04270 */
[----:B------:R-:W-:Y:S02]  /*af20*/  @!UPT UIADD3 URZ, URZ, URZ, URZ ;  /* 0x0000003f3f3ff290 */ /* 0x000fe4000fffe03f */
[----:B------:R-:W-:-:S05]  /*af30*/  @P0 BRA `(.L_x_2451) ;  /* 0xffff741000000947 */ /* 0x000fca000383ffff */
.L_x_2358:
        /* <DEDUP_REMOVED lines=91> */
.L_x_2460:
[----:B------:R-:W-:Y:S05]  /*b4f0*/  BSYNC B0 ;  /* 0x0000000000007941 */ /* 0x000fea0003800000 */
.L_x_2459:
[----:B-----5:R3:W-:Y:S02]  /*b500*/  STS.128 [R159], R8 ;  /* 0x000000089f007388 */ /* 0x0207e40000000c00 */
.L_x_2458:
[----:B------:R-:W-:Y:S05]  /*b510*/  BSYNC B1 ;  /* 0x0000000000017941 */ /* 0x000fea0003800000 */
.L_x_2457:
        /* <DEDUP_REMOVED lines=48> */
.L_x_2464:
[----:B------:R-:W-:Y:S05]  /*b820*/  BSYNC B0 ;  /* 0x0000000000007941 */ /* 0x000fea0003800000 */
.L_x_2463:
[----:B-----5:R1:W-:Y:S02]  /*b830*/  STS.128 [R159+0x1000], R8 ;  /* 0x001000089f007388 */ /* 0x0203e40000000c00 */
.L_x_2462:
[----:B------:R-:W-:Y:S05]  /*b840*/  BSYNC B1 ;  /* 0x0000000000017941 */ /* 0x000fea0003800000 */
.L_x_2461:
        /* <DEDUP_REMOVED lines=46> */
.L_x_2466:
[----:B------:R-:W-:Y:S05]  /*bb30*/  BSYNC B0 ;  /* 0x0000000000007941 */ /* 0x000fea0003800000 */
.L_x_2465:
[----:B-----5:R3:W-:Y:S02]  /*bb40*/  STS.128 [R159+0x2000], R8 ;  /* 0x002000089f007388 */ /* 0x0207e40000000c00 */
.L_x_2456:
[----:B------:R-:W-:Y:S05]  /*bb50*/  BSYNC B2 ;  /* 0x0000000000027941 */ /* 0x000fea0003800000 */
.L_x_2455:
        /* <DEDUP_REMOVED lines=61> */
.L_x_2471:
[----:B------:R-:W-:Y:S05]  /*bf30*/  BSYNC B0 ;  /* 0x0000000000007941 */ /* 0x000fea0003800000 */
.L_x_2470:
[----:B-----5:R3:W-:Y:S02]  /*bf40*/  STS.128 [R159+0x800], R8 ;  /* 0x000800089f007388 */ /* 0x0207e40000000c00 */
.L_x_2469:
[----:B------:R-:W-:Y:S05]  /*bf50*/  BSYNC B1 ;  /* 0x0000000000017941 */ /* 0x000fea0003800000 */
.L_x_2468:
        /* <DEDUP_REMOVED lines=48> */
.L_x_2475:
[----:B------:R-:W-:Y:S05]  /*c260*/  BSYNC B0 ;  /* 0x0000000000007941 */ /* 0x000fea0003800000 */
.L_x_2474:
[----:B-----5:R3:W-:Y:S02]  /*c270*/  STS.128 [R159+0x1800], R8 ;  /* 0x001800089f007388 */ /* 0x0207e40000000c00 */
.L_x_2473:
[----:B------:R-:W-:Y:S05]  /*c280*/  BSYNC B1 ;  /* 0x0000000000017941 */ /* 0x000fea0003800000 */
.L_x_2472:
        /* <DEDUP_REMOVED lines=46> */
.L_x_2477:
[----:B------:R-:W-:Y:S05]  /*c570*/  BSYNC B0 ;  /* 0x0000000000007941 */ /* 0x000fea0003800000 */
.L_x_2476:
[----:B-----5:R3:W-:Y:S01]  /*c580*/  STS.128 [R159+0x2800], R8 ;  /* 0x002800089f007388 */ /* 0x0207e20000000c00 */
[----:B------:R-:W-:Y:S05]  /*c590*/  BRA `(.L_x_2467) ;  /* 0x0000271000007947 */ /* 0x000fea0003800000 */
.L_x_2454:
        /* <DEDUP_REMOVED lines=92> */
.L_x_2483:
[----:B------:R-:W-:Y:S05]  /*cb60*/  BSYNC B0 ;  /* 0x0000000000007941 */ /* 0x000fea0003800000 */
.L_x_2482:
[----:B-----5:R3:W-:Y:S02]  /*cb70*/  STS.128 [R159], R16 ;  /* 0x000000109f007388 */ /* 0x0207e40000000c00 */
.L_x_2481:
[----:B------:R-:W-:Y:S05]  /*cb80*/  BSYNC B1 ;  /* 0x0000000000017941 */ /* 0x000fea0003800000 */
.L_x_2480:
        /* <DEDUP_REMOVED lines=87> */
.L_x_2487:
[----:B------:R-:W-:Y:S05]  /*d100*/  BSYNC B0 ;  /* 0x0000000000007941 */ /* 0x000fea0003800000 */
.L_x_2486:
[----:B-----5:R1:W-:Y:S02]  /*d110*/  STS.128 [R159+0x1000], R16 ;  /* 0x001000109f007388 */ /* 0x0203e40000000c00 */
.L_x_2485:
[----:B------:R-:W-:Y:S05]  /*d120*/  BSYNC B1 ;  /* 0x0000000000017941 */ /* 0x000fea0003800000 */
.L_x_2484:
        /* <DEDUP_REMOVED lines=87> */
.L_x_2489:
[----:B------:R-:W-:Y:S05]  /*d6a0*/  BSYNC B0 ;  /* 0x0000000000007941 */ /* 0x000fea0003800000 */
.L_x_2488:
[----:B-----5:R3:W-:Y:S02]  /*d6b0*/  STS.128 [R159+0x2000], R16 ;  /* 0x002000109f007388 */ /* 0x0207e40000000c00 */
.L_x_2479:
[----:B------:R-:W-:Y:S05]  /*d6c0*/  BSYNC B2 ;  /* 0x0000000000027941 */ /* 0x000fea0003800000 */
.L_x_2478:
        /* <DEDUP_REMOVED lines=94> */
.L_x_2493:
[----:B------:R-:W-:Y:S05]  /*dcb0*/  BSYNC B0 ;  /* 0x0000000000007941 */ /* 0x000fea0003800000 */
.L_x_2492:
[----:B-----5:R3:W-:Y:S02]  /*dcc0*/  STS.128 [R159+0x800], R16 ;  /* 0x000800109f007388 */ /* 0x0207e40000000c00 */
.L_x_2491:
[----:B------:R-:W-:Y:S05]  /*dcd0*/  BSYNC B1 ;  /* 0x0000000000017941 */ /* 0x000fea0003800000 */
.L_x_2490:
        /* <DEDUP_REMOVED lines=90> */
.L_x_2497:
[----:B------:R-:W-:Y:S05]  /*e280*/  BSYNC B0 ;  /* 0x0000000000007941 */ /* 0x000fea0003800000 */
.L_x_2496:
[----:B-----5:R3:W-:Y:S02]  /*e290*/  STS.128 [R159+0x1800], R16 ;  /* 0x001800109f007388 */ /* 0x0207e40000000c00 */
.L_x_2495:
[----:B------:R-:W-:Y:S05]  /*e2a0*/  BSYNC B1 ;  /* 0x0000000000017941 */ /* 0x000fea0003800000 */
.L_x_2494:
        /* <DEDUP_REMOVED lines=97> */
.L_x_2499:
[----:B------:R-:W-:Y:S05]  /*e8c0*/  BSYNC B0 ;  /* 0x0000000000007941 */ /* 0x000fea0003800000 */
.L_x_2498:
[----:B-----5:R1:W-:Y:S01]  /*e8d0*/  STS.128 [R159+0x2800], R12 ;  /* 0x0028000c9f007388 */ /* 0x0203e20000000c00 */
[----:B------:R-:W-:Y:S05]  /*e8e0*/  BRA `(.L_x_2467) ;  /* 0x000003c000007947 */ /* 0x000fea0003800000 */
.L_x_2453:
        /* <DEDUP_REMOVED lines=30> */
.L_x_2501:
[----:B------:R-:W-:Y:S05]  /*ead0*/  BSYNC B0 ;  /* 0x0000000000007941 */ /* 0x000fea0003800000 */
.L_x_2500:
        /* <DEDUP_REMOVED lines=29> */
.L_x_2467:
[----:B------:R-:W-:Y:S05]  /*ecb0*/  BSYNC B3 ;  /* 0x0000000000037941 */ /* 0x000fea0003800000 */
.L_x_2452:
        /* <DEDUP_REMOVED lines=12> */
[--C-:B------:R-:W-:Y:S02]  /*ed80*/  @P1 IMAD.MOV.U32 R176, RZ, RZ, R170.reuse ;  /* 0x000000ffffb01224 */ /* 0x100fe400078e00aa */
[----:B---3--:R-:W-:Y:S02]  /*ed90*/  @!P0 IMAD.MOV.U32 R8, RZ, RZ, R170 ;  /* 0x000000ffff088224 */ /* 0x008fe400078e00aa */
        /* <DEDUP_REMOVED lines=14> */
[----:B-1----:R-:W-:-:S05]  /*ee80*/  MOV R176, R170 ;  /* 0x000000aa00b07202 */ /* 0x002fca0000000f00 */
[----:B------:R-:W-:Y:S01]  /*ee90*/  @!PT LDS RZ, [RZ] ;  /* 0x00000000fffff984 */ /* 0x000fe20000000800 */
[----:B------:R-:W-:Y:S01]  /*eea0*/  @!PT LDS RZ, [RZ] ;  /* 0x00000000fffff984 */ /* 0x000fe20000000800 */
[----:B------:R-:W-:Y:S01]  /*eeb0*/  @!PT LDS RZ, [RZ] ;  /* 0x00000000fffff984 */ /* 0x000fe20000000800 */
[----:B------:R1:W-:Y:S01]  /*eec0*/  LDGSTS.E.BYPASS.LTC128B.128 [R159+0x7000], [R176.64+0x80] ;  /* 0x07000080b09f7fae */ /* 0x0003e2000b901d46 */
[----:B------:R-:W-:Y:S05]  /*eed0*/  BRA `(.L_x_2503) ;  /* 0x0000001000007947 */ /* 0x000fea0003800000 */
.L_x_2504:
[----:B------:R2:W-:Y:S02]  /*eee0*/  STS.128 [R159+0x7000], RZ ;  /* 0x007000ff9f007388 */ /* 0x0005e40000000c00 */
.L_x_2503:
[----:B------:R-:W-:Y:S05]  /*eef0*/  BSYNC B0 ;  /* 0x0000000000007941 */ /* 0x000fea0003800000 */
.L_x_2502:
        /* <DEDUP_REMOVED lines=31> */
.L_x_2507:
[----:B------:R3:W-:Y:S02]  /*f0f0*/  STS.128 [R159+0x7800], RZ ;  /* 0x007800ff9f007388 */ /* 0x0007e40000000c00 */
.L_x_2506:
[----:B------:R-:W-:Y:S05]  /*f100*/  BSYNC B0 ;  /* 0x0000000000007941 */ /* 0x000fea0003800000 */
.L_x_2505:
        /* <DEDUP_REMOVED lines=36> */
.L_x_2510:
[----:B------:R3:W-:Y:S02]  /*f350*/  STS.128 [R159+0x8000], RZ ;  /* 0x008000ff9f007388 */ /* 0x0007e40000000c00 */
.L_x_2509:
[----:B------:R-:W-:Y:S05]  /*f360*/  BSYNC B0 ;  /* 0x0000000000007941 */ /* 0x000fea0003800000 */
.L_x_2508:
        /* <DEDUP_REMOVED lines=8> */
[----:B------:R-:W-:Y:S01]  /*f3f0*/  ISETP.NE.U32.AND P0, PT, R0, 0x1, PT ;  /* 0x000000010000780c */ /* 0x000fe20003f05070 */
[----:B------:R-:W-:Y:S01]  /*f400*/  IMAD.MOV.U32 R168, RZ, RZ, R166 ;  /* 0x000000ffffa87224 */ /* 0x000fe200078e00a6 */
[----:B------:R-:W-:Y:S01]  /*f410*/  LOP3.LUT P1, RZ, R5, 0x4, RZ, 0xc0, !PT ;  /* 0x0000000405ff7812 */ /* 0x000fe2000782c0ff */
[----:B------:R-:W-:Y:S02]  /*f420*/  IMAD R0, R4, 0x60, RZ ;  /* 0x0000006004007824 */ /* 0x000fe400078e02ff */
[----:B------:R-:W-:-:S05]  /*f430*/  IMAD.WIDE.U32 R12, R3, 0x60, R168 ;  /* 0x00000060030c7825 */ /* 0x000fca00078e00a8 */
[----:B------:R-:W-:Y:S02]  /*f440*/  IADD3 R0, R13, R0, RZ ;  /* 0x000000000d007210 */ /* 0x000fe40007ffe0ff */
[----:B------:R-:W-:Y:S01]  /*f450*/  @P2 LEA R14, P3, R12, c[0x0][0x168], 0x1 ;  /* 0x00005a000c0e2a11 */ /* 0x000fe200078608ff */
[----:B------:R-:W-:Y:S02]  /*f460*/  @!P0 IMAD.MOV.U32 R176, RZ, RZ, R170 ;  /* 0x000000ffffb08224 */ /* 0x000fe400078e00aa */
[----:B------:R-:W-:Y:S01]  /*f470*/  @!P0 IMAD R4, R4, 0xc0, RZ ;  /* 0x000000c004048824 */ /* 0x000fe200078e02ff */
[C---:B------:R-:W-:Y:S01]  /*f480*/  @P2 LEA.HI.X R15, R12.reuse, c[0x0][0x16c], R0, 0x1, P3 ;  /* 0x00005b000c0f2a11 */ /* 0x040fe200018f0c00 */
[----:B------:R-:W-:Y:S01]  /*f490*/  @!P0 IMAD.WIDE.U32 R16, R3, 0xc0, R176 ;  /* 0x000000c003108825 */ /* 0x000fe200078e00b0 */
        /* <DEDUP_REMOVED lines=18> */
.L_x_2512:
[----:B------:R-:W-:Y:S05]  /*f5c0*/  BSYNC B0 ;  /* 0x0000000000007941 */ /* 0x000fea0003800000 */
.L_x_2511:
        /* <DEDUP_REMOVED lines=13> */
[----:B------:R-:W-:Y:S01]  /*f6a0*/  SHF.R.S32.HI R6, RZ, 0x1f, R157 ;  /* 0x0000001fff067819 */ /* 0x000fe2000001149d */
[----:B------:R-:W-:Y:S01]  /*f6b0*/  IMAD.IADD R4, R54, 0x1, -R3 ;  /* 0x0000000136047824 */ /* 0x000fe200078e0a03 */
[----:B------:R-:W-:Y:S01]  /*f6c0*/  SHF.R.S32.HI R3, RZ, 0x1f, R154 ;  /* 0x0000001fff037819 */ /* 0x000fe2000001149a */
[----:B------:R-:W-:Y:S01]  /*f6d0*/  IMAD.SHL.U32 R142, R161, 0x8, RZ ;  /* 0x00000008a18e7824 */ /* 0x000fe200078e00ff */
[----:B------:R-:W-:Y:S01]  /*f6e0*/  LEA.HI R158, R158, R11, RZ, 0x1 ;  /* 0x0000000b9e9e7211 */ /* 0x000fe200078f08ff */
[----:B------:R-:W-:Y:S01]  /*f6f0*/  BSSY B0, `(.L_x_2513) ;  /* 0x000004c000007945 */ /* 0x000fe20003800000 */
[----:B------:R-:W-:Y:S02]  /*f700*/  LEA.HI R6, R6, R157, RZ, 0x3 ;  /* 0x0000009d06067211 */ /* 0x000fe400078f18ff */
[----:B------:R-:W-:Y:S01]  /*f710*/  LEA.HI R12, R4, R4, RZ, 0x1 ;  /* 0x00000004040c7211 */ /* 0x000fe200078f08ff */
[----:B------:R-:W-:Y:S01]  /*f720*/  BAR.SYNC.DEFER_BLOCKING 0x0 ;  /* 0x0000000000007b1d */ /* 0x000fe20000010000 */
[----:B------:R-:W-:Y:S01]  /*f730*/  ISETP.GE.AND P0, PT, R174, R7, PT ;  /* 0x00000007ae00720c */ /* 0x000fe20003f06270 */
[----:B------:R-:W-:Y:S01]  /*f740*/  IMAD.SHL.U32 R6, R6, 0x20, RZ ;  /* 0x0000002006067824 */ /* 0x000fe200078e00ff */
[----:B------:R-:W-:-:S02]  /*f750*/  LEA.HI R154, R3, R154, RZ, 0x2 ;  /* 0x0000009a039a7211 */ /* 0x000fc400078f10ff */
[----:B------:R-:W-:Y:S02]  /*f760*/  LOP3.LUT R158, R158, 0xfffffffe, RZ, 0xc0, !PT ;  /* 0xfffffffe9e9e7812 */ /* 0x000fe400078ec0ff */
[----:B------:R-:W-:Y:S02]  /*f770*/  LOP3.LUT R3, R12, 0x7fffffe, RZ, 0xc0, !PT ;  /* 0x07fffffe0c037812 */ /* 0x000fe400078ec0ff */
[----:B------:R-:W-:Y:S01]  /*f780*/  SHF.R.S32.HI R12, RZ, 0x1, R12 ;  /* 0x00000001ff0c7819 */ /* 0x000fe2000001140c */
[----:B------:R-:W-:Y:S01]  /*f790*/  IMAD.IADD R158, R11, 0x1, -R158 ;  /* 0x000000010b9e7824 */ /* 0x000fe200078e0a9e */
[----:B------:R-:W-:Y:S01]  /*f7a0*/  LOP3.LUT R156, R156, 0x7fffffe, RZ, 0xc0, !PT ;  /* 0x07fffffe9c9c7812 */ /* 0x000fe200078ec0ff */
[----:B------:R-:W-:Y:S01]  /*f7b0*/  IMAD.IADD R3, R4, 0x1, -R3 ;  /* 0x0000000104037824 */ /* 0x000fe200078e0a03 */
[----:B------:R-:W-:Y:S01]  /*f7c0*/  LOP3.LUT R6, R6, 0xffffff00, RZ, 0xc0, !PT ;  /* 0xffffff0006067812 */ /* 0x000fe200078ec0ff */
[----:B------:R-:W-:Y:S01]  /*f7d0*/  IMAD.SHL.U32 R4, R158, 0x8, RZ ;  /* 0x000000089e047824 */ /* 0x000fe200078e00ff */
[C---:B------:R-:W-:Y:S01]  /*f7e0*/  LOP3.LUT P2, RZ, R12.reuse, 0x2, RZ, 0xc0, !PT ;  /* 0x000000020cff7812 */ /* 0x040fe2000784c0ff */
[----:B------:R-:W-:Y:S01]  /*f7f0*/  IMAD.SHL.U32 R12, R12, 0x40, RZ ;  /* 0x000000400c0c7824 */ /* 0x000fe200078e00ff */
[----:B------:R-:W-:Y:S01]  /*f800*/  LOP3.LUT R155, R155, 0xc0, RZ, 0xc0, !PT ;  /* 0x000000c09b9b7812 */ /* 0x000fe200078ec0ff */
[----:B------:R-:W-:Y:S01]  /*f810*/  IMAD.IADD R9, R157, 0x1, -R156 ;  /* 0x000000019d097824 */ /* 0x000fe200078e0a9c */
[----:B------:R-:W-:Y:S01]  /*f820*/  SHF.R.S32.HI R154, RZ, 0x2, R154 ;  /* 0x00000002ff9a7819 */ /* 0x000fe2000001149a */
[----:B------:R-:W-:Y:S01]  /*f830*/  IMAD R160, R160, 0x200, R6 ;  /* 0x00000200a0a07824 */ /* 0x000fe200078e0206 */
[----:B------:R-:W-:Y:S01]  /*f840*/  LOP3.LUT R13, R12, 0xc0, RZ, 0xc0, !PT ;  /* 0x000000c00c0d7812 */ /* 0x000fe200078ec0ff */
[----:B------:R-:W-:Y:S01]  /*f850*/  IMAD R3, R158, 0x8, R3 ;  /* 0x000000089e037824 */ /* 0x000fe200078e0203 */
[----:B------:R-:W-:Y:S01]  /*f860*/  LOP3.LUT R11, R155, 0x8, R4, 0xf8, !PT ;  /* 0x000000089b0b7812 */ /* 0x000fe200078ef804 */
[----:B------:R3:W-:Y:S01]  /*f870*/  @P0 STS [R159+0x9000], RZ ;  /* 0x009000ff9f000388 */ /* 0x0007e20000000800 */
[----:B------:R-:W-:Y:S01]  /*f880*/  IMAD R4, R9, 0x20, R6 ;  /* 0x0000002009047824 */ /* 0x000fe200078e0206 */
[----:B------:R-:W-:Y:S01]  /*f890*/  LOP3.LUT R142, R13, 0x8, R142, 0xf8, !PT ;  /* 0x000000080d8e7812 */ /* 0x000fe200078ef88e */
[----:B------:R-:W-:Y:S01]  /*f8a0*/  IMAD R143, R9, 0x20, R160 ;  /* 0x00000020098f7824 */ /* 0x000fe200078e02a0 */
[----:B------:R3:W-:Y:S01]  /*f8b0*/  @P0 STS [R159+0x9004], RZ ;  /* 0x009004ff9f000388 */ /* 0x0007e20000000800 */
[----:B------:R-:W2:Y:S01]  /*f8c0*/  MUFU.RCP R9, c[0x0][0x238] ;  /* 0x00008e0000097b08 */ /* 0x000ea20000001000 */
[----:B------:R-:W-:-:S02]  /*f8d0*/  SHF.R.U32.HI R13, RZ, 0x3, R13 ;  /* 0x00000003ff0d7819 */ /* 0x000fc4000001160d */
[----:B------:R3:W-:Y:S01]  /*f8e0*/  @P0 STS.64 [R159+0x9008], RZ ;  /* 0x009008ff9f000388 */ /* 0x0007e20000000a00 */
[----:B-1----:R-:W-:Y:S01]  /*f8f0*/  SHF.R.U32.HI R14, RZ, 0x3, R155 ;  /* 0x00000003ff0e7819 */ /* 0x002fe2000001169b */
[----:B------:R-:W-:Y:S01]  /*f900*/  IMAD.SHL.U32 R155, R54, 0x2, RZ ;  /* 0x00000002369b7824 */ /* 0x000fe200078e00ff */
[----:B------:R-:W-:Y:S01]  /*f910*/  LOP3.LUT R142, R142, R13, RZ, 0x3c, !PT ;  /* 0x0000000d8e8e7212 */ /* 0x000fe200078e3cff */
[----:B------:R3:W-:Y:S01]  /*f920*/  @P0 STS.128 [R159+0xb000], RZ ;  /* 0x00b000ff9f000388 */ /* 0x0007e20000000c00 */
[----:B------:R-:W-:Y:S02]  /*f930*/  LOP3.LUT R11, R11, R14, RZ, 0x3c, !PT ;  /* 0x0000000e0b0b7212 */ /* 0x000fe400078e3cff */
[----:B------:R-:W-:Y:S01]  /*f940*/  IADD3 R6, R163, 0x1, R154 ;  /* 0x00000001a3067810 */ /* 0x000fe20007ffe09a */
[----:B------:R3:W-:Y:S01]  /*f950*/  @P0 STS.128 [R159+0xd000], RZ ;  /* 0x00d000ff9f000388 */ /* 0x0007e20000000c00 */
[----:B------:R-:W-:Y:S01]  /*f960*/  IMAD.U32 R142, R3, 0x20, R142 ;  /* 0x00000020038e7824 */ /* 0x000fe200078e008e */
[C---:B------:R-:W-:Y:S01]  /*f970*/  LEA R128, P1, R164.reuse, c[0x0][0x170], 0x1 ;  /* 0x00005c00a4807a11 */ /* 0x040fe200078208ff */
[----:B------:R-:W-:Y:S01]  /*f980*/  IMAD.MOV.U32 R3, RZ, RZ, 0x10 ;  /* 0x00000010ff037424 */ /* 0x000fe200078e00ff */
[----:B------:R-:W-:Y:S01]  /*f990*/  IADD3 R6, R53, R6, -R148 ;  /* 0x0000000635067210 */ /* 0x000fe20007ffe894 */
[----:B------:R-:W-:Y:S01]  /*f9a0*/  IMAD.IADD R143, R11, 0x1, R143 ;  /* 0x000000010b8f7824 */ /* 0x000fe200078e028f */
[----:B------:R-:W-:Y:S01]  /*f9b0*/  LOP3.LUT R155, R155, 0x6, RZ, 0xc0, !PT ;  /* 0x000000069b9b7812 */ /* 0x000fe200078ec0ff */
[----:B------:R-:W-:Y:S01]  /*f9c0*/  IMAD.IADD R4, R11, 0x1, R4 ;  /* 0x000000010b047824 */ /* 0x000fe200078e0204 */
[----:B------:R-:W-:Y:S01]  /*f9d0*/  LEA.HI.X R129, R164, c[0x0][0x174], R50, 0x1, P1 ;  /* 0x00005d00a4817a11 */ /* 0x000fe200008f0c32 */
[----:B------:R-:W-:Y:S01]  /*f9e0*/  IMAD.SHL.U32 R143, R143, 0x2, RZ ;  /* 0x000000028f8f7824 */ /* 0x000fe200078e00ff */
[----:B------:R-:W-:-:S02]  /*f9f0*/  IADD3 R6, R6, c[0x0][0x2e8], RZ ;  /* 0x0000ba0006067a10 */ /* 0x000fc40007ffe0ff */
[----:B------:R-:W-:Y:S01]  /*fa00*/  SEL R3, R3, 0xfffffff0, !P2 ;  /* 0xfffffff003037807 */ /* 0x000fe20005000000 */
[----:B--2---:R-:W-:Y:S01]  /*fa10*/  FMUL.FTZ R0, R0, R9 ;  /* 0x0000000900007220 */ /* 0x004fe20000410000 */
[----:B------:R-:W-:Y:S05]  /*fa20*/  @P0 BRA `(.L_x_2514) ;  /* 0x0000018000000947 */ /* 0x000fea0003800000 */
[C---:B---3--:R-:W-:Y:S02]  /*fa30*/  LOP3.LUT R9, R5.reuse, 0x1, RZ, 0xc0, !PT ;  /* 0x0000000105097812 */ /* 0x048fe400078ec0ff */
        /* <DEDUP_REMOVED lines=22> */
.L_x_2515:
[----:B------:R2:W-:Y:S02]  /*fba0*/  STS.128 [R159+0xd000], RZ ;  /* 0x00d000ff9f007388 */ /* 0x0005e40000000c00 */
.L_x_2514:
[----:B---3--:R-:W-:Y:S05]  /*fbb0*/  BSYNC B0 ;  /* 0x0000000000007941 */ /* 0x008fea0003800000 */
.L_x_2513:
        /* <DEDUP_REMOVED lines=32> */
.L_x_2518:
[----:B------:R1:W-:Y:S02]  /*fdc0*/  STS.128 [R159+0xd800], RZ ;  /* 0x00d800ff9f007388 */ /* 0x0003e40000000c00 */
.L_x_2517:
[----:B------:R-:W-:Y:S05]  /*fdd0*/  BSYNC B0 ;  /* 0x0000000000007941 */ /* 0x000fea0003800000 */
.L_x_2516:
        /* <DEDUP_REMOVED lines=36> */
.L_x_2521:
[----:B------:R1:W-:Y:S02]  /*10020*/  STS.128 [R159+0xe000], RZ ;  /* 0x00e000ff9f007388 */ /* 0x0003e40000000c00 */
.L_x_2520:
[----:B------:R-:W-:Y:S05]  /*10030*/  BSYNC B0 ;  /* 0x0000000000007941 */ /* 0x000fea0003800000 */
.L_x_2519:
        /* <DEDUP_REMOVED lines=41> */
.L_x_2524:
[----:B------:R1:W-:Y:S02]  /*102d0*/  STS.128 [R159+0xe800], RZ ;  /* 0x00e800ff9f007388 */ /* 0x0003e40000000c00 */
.L_x_2523:
[----:B------:R-:W-:Y:S05]  /*102e0*/  BSYNC B0 ;  /* 0x0000000000007941 */ /* 0x000fea0003800000 */
.L_x_2522:
[----:B------:R-:W-:Y:S01]  /*102f0*/  IMAD.SHL.U32 R142, R142, 0x2, RZ ;  /* 0x000000028e8e7824 */ /* 0x000fe200078e00ff */
[----:B------:R-:W-:Y:S01]  /*10300*/  LDSM.16.M88.4 R68, [R143] ;  /* 0x000000008f44783b */ /* 0x000fe20000000200 */
[----:B------:R-:W-:Y:S01]  /*10310*/  IMAD R141, R41, 0x2, R143 ;  /* 0x00000002298d7824 */ /* 0x000fe200078e028f */
[----:B------:R-:W-:Y:S01]  /*10320*/  IMNMX R54, R6, R53, PT ;  /* 0x0000003506367217 */ /* 0x000fe20003800200 */
[----:B------:R-:W-:Y:S01]  /*10330*/  IMAD R123, R3, 0x2, R142 ;  /* 0x00000002037b7824 */ /* 0x000fe200078e028e */
[----:B------:R-:W5:Y:S01]  /*10340*/  LDSM.16.M88.4 R24, [R142+0x3000] ;  /* 0x003000008e18783b */ /* 0x000f620000000200 */
[----:B------:R-:W-:-:S03]  /*10350*/  IMAD.IADD R7, R2, 0x1, R155 ;  /* 0x0000000102077824 */ /* 0x000fc600078e029b */
[----:B------:R-:W1:Y:S01]  /*10360*/  LDSM.16.M88.4 R16, [R142+0x3400] ;  /* 0x003400008e10783b */ /* 0x000e620000000200 */
[----:B------:R-:W-:Y:S01]  /*10370*/  I2F R3, R7 ;  /* 0x0000000700037306 */ /* 0x000fe20000201400 */
[C---:B------:R-:W-:Y:S02]  /*10380*/  IADD3 R40, R7.reuse, 0x1, RZ ;  /* 0x0000000107287810 */ /* 0x040fe40007ffe0ff */
[----:B-1----:R-:W1:Y:S01]  /*10390*/  LDSM.16.M88.4 R8, [R142+0x3800] ;  /* 0x003800008e08783b */ /* 0x002e620000000200 */
[C---:B------:R-:W-:Y:S02]  /*103a0*/  IADD3 R42, R7.reuse, 0x8, RZ ;  /* 0x00000008072a7810 */ /* 0x040fe40007ffe0ff */
[C---:B------:R-:W-:Y:S01]  /*103b0*/  IADD3 R48, R7.reuse, 0x9, RZ ;  /* 0x0000000907307810 */ /* 0x040fe20007ffe0ff */
[----:B------:R-:W2:Y:S01]  /*103c0*/  LDSM.16.M88.4 R100, [R142+0x3c00] ;  /* 0x003c00008e64783b */ /* 0x000ea20000000200 */
[----:B------:R-:W-:Y:S01]  /*103d0*/  I2F R43, R40 ;  /* 0x00000028002b7306 */ /* 0x000fe20000201400 */
[----:B------:R-:W-:-:S02]  /*103e0*/  IADD3 R120, R7, 0x20, RZ ;  /* 0x0000002007787810 */ /* 0x000fc40007ffe0ff */
[----:B------:R-:W3:Y:S01]  /*103f0*/  LDSM.16.M88.4 R92, [R142+0x4000] ;  /* 0x004000008e5c783b */ /* 0x000ee20000000200 */
[C---:B------:R-:W-:Y:S02]  /*10400*/  IADD3 R122, R7.reuse, 0x21, RZ ;  /* 0x00000021077a7810 */ /* 0x040fe40007ffe0ff */
[C---:B------:R-:W-:Y:S01]  /*10410*/  IADD3 R130, R7.reuse, 0x28, RZ ;  /* 0x0000002807827810 */ /* 0x040fe20007ffe0ff */
[----:B------:R-:W4:Y:S01]  /*10420*/  LDSM.16.M88.4 R84, [R142+0x4400] ;  /* 0x004400008e54783b */ /* 0x000f220000000200 */
[----:B------:R-:W-:Y:S01]  /*10430*/  I2F R49, R42 ;  /* 0x0000002a00317306 */ /* 0x000fe20000201400 */
[-C--:B------:R-:W-:Y:S02]  /*10440*/  ISETP.GE.AND P2, PT, R42, R54.reuse, PT ;  /* 0x000000362a00720c */ /* 0x080fe40003f46270 */
[----:B------:R-:W1:Y:S01]  /*10450*/  LDSM.16.M88.4 R76, [R142+0x4800] ;  /* 0x004800008e4c783b */ /* 0x000e620000000200 */
[----:B------:R-:W-:Y:S02]  /*10460*/  ISETP.GE.AND P1, PT, R40, R54, PT ;  /* 0x000000362800720c */ /* 0x000fe40003f26270 */
[C---:B------:R-:W-:Y:S01]  /*10470*/  IADD3 R140, R7.reuse, 0x48, RZ ;  /* 0x00000048078c7810 */ /* 0x040fe20007ffe0ff */
[----:B------:R-:W1:Y:S01]  /*10480*/  LDSM.16.M88.4 R56, [R142+0x4c00] ;  /* 0x004c00008e38783b */ /* 0x000e620000000200 */
[----:B------:R-:W-:Y:S01]  /*10490*/  I2F R51, R48 ;  /* 0x0000003000337306 */ /* 0x000fe20000201400 */
[----:B------:R-:W-:-:S02]  /*104a0*/  IADD3 R156, R7, 0x49, RZ ;  /* 0x00000049079c7810 */ /* 0x000fc40007ffe0ff */
[----:B------:R-:W-:Y:S01]  /*104b0*/  LDSM.16.M88.4 R160, [R141] ;  /* 0x000000008da0783b */ /* 0x000fe20000000200 */
[----:B------:R-:W-:-:S03]  /*104c0*/  ISETP.GE.AND P4, PT, R48, R54, PT ;  /* 0x000000363000720c */ /* 0x000fc60003f86270 */
[----:B------:R-:W2:Y:S01]  /*104d0*/  LDSM.16.M88.4 R44, [R123+0x3000] ;  /* 0x003000007b2c783b */ /* 0x000ea20000000200 */
[----:B------:R-:W-:Y:S03]  /*104e0*/  I2F R121, R122 ;  /* 0x0000007a00797306 */ /* 0x000fe60000201400 */
[----:B------:R-:W2:Y:S01]  /*104f0*/  LDSM.16.M88.4 R36, [R123+0x3400] ;  /* 0x003400007b24783b */ /* 0x000ea20000000200 */
[C---:B-----5:R-:W-:Y:S03]  /*10500*/  HMMA.16816.F32 R28, R68.reuse, R24, RZ ;  /* 0x00000018441c723c */ /* 0x060fe600000018ff */
[----:B------:R-:W5:Y:S01]  /*10510*/  LDSM.16.M88.4 R32, [R123+0x3800] ;  /* 0x003800007b20783b */ /* 0x000f620000000200 */
[----:B------:R-:W-:Y:S03]  /*10520*/  I2F R131, R130 ;  /* 0x0000008200837306 */ /* 0x000fe60000201400 */
[----:B------:R-:W2:Y:S01]  /*10530*/  LDSM.16.M88.4 R136, [R123+0x3c00] ;  /* 0x003c00007b88783b */ /* 0x000ea20000000200 */
[C---:B------:R-:W-:Y:S03]  /*10540*/  HMMA.16816.F32 R24, R68.reuse, R26, RZ ;  /* 0x0000001a4418723c */ /* 0x040fe600000018ff */
[----:B------:R-:W3:Y:S04]  /*10550*/  LDSM.16.M88.4 R112, [R123+0x4800] ;  /* 0x004800007b70783b */ /* 0x000ee80000000200 */
[----:B------:R-:W3:Y:S01]  /*10560*/  LDSM.16.M88.4 R108, [R123+0x4c00] ;  /* 0x004c00007b6c783b */ /* 0x000ee20000000200 */
[C---:B------:R-:W-:Y:S03]  /*10570*/  HMMA.16816.F32 R20, R68.reuse, R16, RZ ;  /* 0x000000104414723c */ /* 0x040fe600000018ff */
[----:B------:R-:W4:Y:S04]  /*10580*/  LDSM.16.M88.4 R124, [R123+0x4400] ;  /* 0x004400007b7c783b */ /* 0x000f280000000200 */
[----:B------:R-:W-:Y:S01]  /*10590*/  LDSM.16.M88.4 R64, [R143+0x1000] ;  /* 0x001000008f40783b */ /* 0x000fe20000000200 */
[C---:B------:R-:W-:Y:S03]  /*105a0*/  HMMA.16816.F32 R16, R68.reuse, R18, RZ ;  /* 0x000000124410723c */ /* 0x040fe600000018ff */
[----:B------:R-:W-:Y:S04]  /*105b0*/  LDSM.16.M88.4 R132, [R123+0x4000] ;  /* 0x004000007b84783b */ /* 0x000fe80000000200 */
[----:B------:R-:W-:Y:S01]  /*105c0*/  LDSM.16.M88.4 R60, [R142+0x5000] ;  /* 0x005000008e3c783b */ /* 0x000fe20000000200 */
[C---:B-1----:R-:W-:Y:S03]  /*105d0*/  HMMA.16816.F32 R12, R68.reuse, R8, RZ ;  /* 0x00000008440c723c */ /* 0x042fe600000018ff */
[----:B------:R-:W0:Y:S05]  /*105e0*/  LDGDEPBAR ;  /* 0x00000000000079af */ /* 0x000e2a0000000000 */
[C---:B------:R-:W-:Y:S08]  /*105f0*/  HMMA.16816.F32 R8, R68.reuse, R10, RZ ;  /* 0x0000000a4408723c */ /* 0x040ff000000018ff */
        /* <DEDUP_REMOVED lines=20> */
[C---:B------:R-:W-:Y:S01]  /*10740*/  HMMA.16816.F32 R104, R160.reuse, R136, R104 ;  /* 0x00000088a068723c */ /* 0x040fe20000001868 */
[----:B------:R-:W-:Y:S07]  /*10750*/  I2F R136, R140 ;  /* 0x0000008c00887306 */ /* 0x000fee0000201400 */
[C---:B------:R-:W-:Y:S08]  /*10760*/  HMMA.16816.F32 R100, R160.reuse, R138, R100 ;  /* 0x0000008aa064723c */ /* 0x040ff00000001864 */
[C---:B------:R-:W-:Y:S08]  /*10770*/  HMMA.16816.F32 R80, R160.reuse, R112, R80 ;  /* 0x00000070a050723c */ /* 0x040ff00000001850 */
[C---:B------:R-:W-:Y:S01]  /*10780*/  HMMA.16816.F32 R76, R160.reuse, R114, R76 ;  /* 0x00000072a04c723c */ /* 0x040fe2000000184c */
[----:B------:R-:W4:Y:S07]  /*10790*/  LDSM.16.M88.4 R112, [R142+0x6400] ;  /* 0x006400008e70783b */ /* 0x000f2e0000000200 */
[C---:B------:R-:W-:Y:S08]  /*107a0*/  HMMA.16816.F32 R72, R160.reuse, R108, R72 ;  /* 0x0000006ca048723c */ /* 0x040ff00000001848 */
[C---:B------:R-:W-:Y:S01]  /*107b0*/  HMMA.16816.F32 R68, R160.reuse, R110, R68 ;  /* 0x0000006ea044723c */ /* 0x040fe20000001844 */
[----:B------:R-:W5:Y:S07]  /*107c0*/  LDSM.16.M88.4 R108, [R142+0x6800] ;  /* 0x006800008e6c783b */ /* 0x000f6e0000000200 */
[C---:B------:R-:W-:Y:S08]  /*107d0*/  HMMA.16816.F32 R88, R160.reuse, R124, R88 ;  /* 0x0000007ca058723c */ /* 0x040ff00000001858 */
[----:B------:R-:W-:Y:S01]  /*107e0*/  HMMA.16816.F32 R84, R160, R126, R84 ;  /* 0x0000007ea054723c */ /* 0x000fe20000001854 */
[----:B------:R-:W-:Y:S07]  /*107f0*/  LDSM.16.M88.4 R124, [R123+0x5800] ;  /* 0x005800007b7c783b */ /* 0x000fee0000000200 */
[C---:B-1----:R-:W-:Y:S08]  /*10800*/  HMMA.16816.F32 R20, R64.reuse, R56, R20 ;  /* 0x000000384014723c */ /* 0x042ff00000001814 */
[C---:B------:R-:W-:Y:S01]  /*10810*/  HMMA.16816.F32 R16, R64.reuse, R58, R16 ;  /* 0x0000003a4010723c */ /* 0x040fe20000001810 */
[----:B------:R-:W-:Y:S07]  /*10820*/  LDSM.16.M88.4 R56, [R141+0x1000] ;  /* 0x001000008d38783b */ /* 0x000fee0000000200 */
[C---:B--2---:R-:W-:Y:S08]  /*10830*/  HMMA.16816.F32 R12, R64.reuse, R44, R12 ;  /* 0x0000002c400c723c */ /* 0x044ff0000000180c */
[----:B------:R-:W-:Y:S01]  /*10840*/  HMMA.16816.F32 R8, R64, R46, R8 ;  /* 0x0000002e4008723c */ /* 0x000fe20000001808 */
[----:B------:R-:W1:Y:S07]  /*10850*/  LDSM.16.M88.4 R44, [R123+0x5000] ;  /* 0x005000007b2c783b */ /* 0x000e6e0000000200 */
[C---:B------:R-:W-:Y:S08]  /*10860*/  HMMA.16816.F32 R96, R160.reuse, R132, R96 ;  /* 0x00000084a060723c */ /* 0x040ff00000001860 */
[----:B------:R-:W-:Y:S08]  /*10870*/  HMMA.16816.F32 R92, R160, R134, R92 ;  /* 0x00000086a05c723c */ /* 0x000ff0000000185c */
[C---:B---3--:R-:W-:Y:S08]  /*10880*/  HMMA.16816.F32 R104, R64.reuse, R36, R104 ;  /* 0x000000244068723c */ /* 0x048ff00000001868 */
[C---:B------:R-:W-:Y:S01]  /*10890*/  HMMA.16816.F32 R100, R64.reuse, R38, R100 ;  /* 0x000000264064723c */ /* 0x040fe20000001864 */
[----:B------:R-:W2:Y:S07]  /*108a0*/  LDSM.16.M88.4 R36, [R123+0x5400] ;  /* 0x005400007b24783b */ /* 0x000eae0000000200 */
[C---:B------:R-:W-:Y:S08]  /*108b0*/  HMMA.16816.F32 R28, R64.reuse, R60, R28 ;  /* 0x0000003c401c723c */ /* 0x040ff0000000181c */
[C---:B------:R-:W-:Y:S01]  /*108c0*/  HMMA.16816.F32 R24, R64.reuse, R62, R24 ;  /* 0x0000003e4018723c */ /* 0x040fe20000001818 */
[----:B------:R-:W-:Y:S07]  /*108d0*/  LDSM.16.M88.4 R60, [R142+0x6c00] ;  /* 0x006c00008e3c783b */ /* 0x000fee0000000200 */
[C---:B----4-:R-:W-:Y:S08]  /*108e0*/  HMMA.16816.F32 R88, R64.reuse, R112, R88 ;  /* 0x000000704058723c */ /* 0x050ff00000001858 */
[C---:B------:R-:W-:Y:S01]  /*108f0*/  HMMA.16816.F32 R84, R64.reuse, R114, R84 ;  /* 0x000000724054723c */ /* 0x040fe20000001854 */
[----:B------:R-:W-:Y:S07]  /*10900*/  LDSM.16.M88.4 R112, [R142+0x7000] ;  /* 0x007000008e70783b */ /* 0x000fee0000000200 */
[C---:B-----5:R-:W-:Y:S01]  /*10910*/  HMMA.16816.F32 R132, R64.reuse, R108, R80 ;  /* 0x0000006c4084723c */ /* 0x060fe20000001850 */
[----:B------:R-:W3:Y:S07]  /*10920*/  LDSM.16.M88.4 R80, [R143+0x2000] ;  /* 0x002000008f50783b */ /* 0x000eee0000000200 */
[C---:B------:R-:W-:Y:S08]  /*10930*/  HMMA.16816.F32 R96, R64.reuse, R32, R96 ;  /* 0x000000204060723c */ /* 0x040ff00000001860 */
[----:B------:R-:W-:Y:S01]  /*10940*/  HMMA.16816.F32 R92, R64, R34, R92 ;  /* 0x00000022405c723c */ /* 0x000fe2000000185c */
[----:B------:R-:W4:Y:S07]  /*10950*/  LDSM.16.M88.4 R32, [R123+0x5c00] ;  /* 0x005c00007b20783b */ /* 0x000f2e0000000200 */
[C---:B-1----:R-:W-:Y:S08]  /*10960*/  HMMA.16816.F32 R28, R56.reuse, R44, R28 ;  /* 0x0000002c381c723c */ /* 0x042ff0000000181c */
[C---:B------:R-:W-:Y:S01]  /*10970*/  HMMA.16816.F32 R24, R56.reuse, R46, R24 ;  /* 0x0000002e3818723c */ /* 0x040fe20000001818 */
[----:B------:R-:W-:Y:S07]  /*10980*/  LDSM.16.M88.4 R44, [R123+0x6400] ;  /* 0x006400007b2c783b */ /* 0x000fee0000000200 */
[C---:B------:R-:W-:Y:S08]  /*10990*/  HMMA.16816.F32 R12, R56.reuse, R124, R12 ;  /* 0x0000007c380c723c */ /* 0x040ff0000000180c */
[C---:B--2---:R-:W-:Y:S08]  /*109a0*/  HMMA.16816.F32 R20, R56.reuse, R36, R20 ;  /* 0x000000243814723c */ /* 0x044ff00000001814 */
[C---:B------:R-:W-:Y:S01]  /*109b0*/  HMMA.16816.F32 R16, R56.reuse, R38, R16 ;  /* 0x000000263810723c */ /* 0x040fe20000001810 */
[----:B------:R-:W-:Y:S07]  /*109c0*/  LDSM.16.M88.4 R36, [R123+0x7000] ;  /* 0x007000007b24783b */ /* 0x000fee0000000200 */
[----:B------:R-:W-:Y:S01]  /*109d0*/  HMMA.16816.F32 R124, R56, R126, R8 ;  /* 0x0000007e387c723c */ /* 0x000fe20000001808 */
[----:B------:R-:W1:Y:S07]  /*109e0*/  LDSM.16.M88.4 R8, [R141+0x2000] ;  /* 0x002000008d08783b */ /* 0x000e6e0000000200 */
[C---:B---3--:R-:W-:Y:S07]  /*109f0*/  HMMA.16816.F32 R28, R80.reuse, R112, R28 ;  /* 0x00000070501c723c */ /* 0x048fee000000181c */
[C---:B------:R-:W-:Y:S01]  /*10a00*/  IADD3 R112, R7.reuse, 0x18, RZ ;  /* 0x0000001807707810 */ /* 0x040fe20007ffe0ff */
[----:B------:R-:W-:Y:S01]  /*10a10*/  HMMA.16816.F32 R24, R80, R114, R24 ;  /* 0x000000725018723c */ /* 0x000fe20000001818 */
[----:B------:R-:W-:Y:S06]  /*10a20*/  I2F R115, R120 ;  /* 0x0000007800737306 */ /* 0x000fec0000201400 */
[----:B------:R-:W-:Y:S01]  /*10a30*/  IADD3 R114, R7, 0x19, RZ ;  /* 0x0000001907727810 */ /* 0x000fe20007ffe0ff */
[C---:B----4-:R-:W-:Y:S03]  /*10a40*/  HMMA.16816.F32 R104, R56.reuse, R32, R104 ;  /* 0x000000203868723c */ /* 0x050fe60000001868 */
[----:B------:R-:W-:Y:S05]  /*10a50*/  I2F R113, R114 ;  /* 0x0000007200717306 */ /* 0x000fea0000201400 */
[----:B------:R-:W-:Y:S01]  /*10a60*/  HMMA.16816.F32 R100, R56, R34, R100 ;  /* 0x000000223864723c */ /* 0x000fe20000001864 */
[----:B------:R-:W2:Y:S07]  /*10a70*/  LDSM.16.M88.4 R32, [R142+0x7400] ;  /* 0x007400008e20783b */ /* 0x000eae0000000200 */
[----:B------:R-:W-:Y:S01]  /*10a80*/  HMMA.16816.F32 R76, R64, R110, R76 ;  /* 0x0000006e404c723c */ /* 0x000fe2000000184c */
[----:B------:R-:W-:Y:S07]  /*10a90*/  LDSM.16.M88.4 R108, [R123+0x6000] ;  /* 0x006000007b6c783b */ /* 0x000fee0000000200 */
[C---:B-1----:R-:W-:Y:S08]  /*10aa0*/  HMMA.16816.F32 R28, R8.reuse, R36, R28 ;  /* 0x00000024081c723c */ /* 0x042ff0000000181c */
[----:B------:R-:W-:Y:S01]  /*10ab0*/  HMMA.16816.F32 R24, R8, R38, R24 ;  /* 0x000000260818723c */ /* 0x000fe20000001818 */
[----:B------:R-:W1:Y:S07]  /*10ac0*/  LDSM.16.M88.4 R36, [R142+0x7800] ;  /* 0x007800008e24783b */ /* 0x000e6e0000000200 */
[C---:B------:R-:W-:Y:S08]  /*10ad0*/  HMMA.16816.F32 R72, R64.reuse, R60, R72 ;  /* 0x0000003c4048723c */ /* 0x040ff00000001848 */
[----:B------:R-:W-:Y:S01]  /*10ae0*/  HMMA.16816.F32 R68, R64, R62, R68 ;  /* 0x0000003e4044723c */ /* 0x000fe20000001844 */
[----:B------:R-:W3:Y:S01]  /*10af0*/  LDSM.16.M88.4 R64, [R123+0x7400] ;  /* 0x007400007b40783b */ /* 0x000ee20000000200 */
[----:B------:R-:W-:-:S02]  /*10b00*/  FMUL.FTZ R31, R31, c[0x0][0x2ec] ;  /* 0x0000bb001f1f7a20 */ /* 0x000fc40000410000 */
[----:B------:R-:W-:Y:S01]  /*10b10*/  FMUL.FTZ R29, R29, c[0x0][0x2ec] ;  /* 0x0000bb001d1d7a20 */ /* 0x000fe20000410000 */
[----:B------:R-:W-:Y:S01]  /*10b20*/  LDSM.16.M88.4 R60, [R123+0x6800] ;  /* 0x006800007b3c783b */ /* 0x000fe20000000200 */
        /* <DEDUP_REMOVED lines=8> */
[----:B------:R-:W4:Y:S01]  /*10bb0*/  LDSM.16.M88.4 R32, [R123+0x7800] ;  /* 0x007800007b20783b */ /* 0x000f220000000200 */
[----:B------:R-:W5:Y:S06]  /*10bc0*/  MUFU.TANH R29, R29 ;  /* 0x0000001d001d7308 */ /* 0x000f6c0000002400 */
[----:B------:R-:W-:Y:S01]  /*10bd0*/  HMMA.16816.F32 R88, R56, R44, R88 ;  /* 0x0000002c3858723c */ /* 0x000fe20000001858 */
[CC--:B--2---:R-:W-:Y:S01]  /*10be0*/  FFMA.FTZ R31, R0.reuse, R43.reuse, R31 ;  /* 0x0000002b001f7223 */ /* 0x0c4fe2000001001f */
[----:B------:R-:W2:Y:S06]  /*10bf0*/  MUFU.TANH R28, R28 ;  /* 0x0000001c001c7308 */ /* 0x000eac0000002400 */
[----:B-1----:R-:W-:Y:S01]  /*10c00*/  HMMA.16816.F32 R12, R80, R36, R12 ;  /* 0x00000024500c723c */ /* 0x002fe2000000180c */
[----:B-----5:R-:W-:-:S06]  /*10c10*/  FFMA.FTZ R29, R0, R43, R29 ;  /* 0x0000002b001d7223 */ /* 0x020fcc000001001d */
[----:B------:R-:W-:Y:S01]  /*10c20*/  FMUL.FTZ R36, R27, c[0x0][0x2ec] ;  /* 0x0000bb001b247a20 */ /* 0x000fe20000410000 */
[----:B------:R-:W-:Y:S01]  /*10c30*/  HMMA.16816.F32 R84, R56, R46, R84 ;  /* 0x0000002e3854723c */ /* 0x000fe20000001854 */
[----:B------:R-:W1:Y:S01]  /*10c40*/  LDSM.16.M88.4 R44, [R123+0x6c00] ;  /* 0x006c00007b2c783b */ /* 0x000e620000000200 */
[----:B--2---:R-:W-:-:S03]  /*10c50*/  FFMA.FTZ R28, R0, R3, R28 ;  /* 0x00000003001c7223 */ /* 0x004fc6000001001c */
[----:B------:R-:W2:Y:S03]  /*10c60*/  MUFU.TANH R36, R36 ;  /* 0x0000002400247308 */ /* 0x000ea60000002400 */
[----:B------:R-:W-:Y:S07]  /*10c70*/  HMMA.16816.F32 R124, R80, R38, R124 ;  /* 0x00000026507c723c */ /* 0x000fee000000187c */
[----:B------:R-:W-:Y:S01]  /*10c80*/  IADD3 R38, R7, 0x30, RZ ;  /* 0x0000003007267810 */ /* 0x000fe20007ffe0ff */
[----:B---3--:R-:W-:Y:S03]  /*10c90*/  HMMA.16816.F32 R16, R8, R66, R16 ;  /* 0x000000420810723c */ /* 0x008fe60000001810 */
[----:B------:R-:W-:Y:S01]  /*10ca0*/  I2F R39, R38 ;  /* 0x0000002600277306 */ /* 0x000fe20000201400 */
[----:B--2---:R-:W-:-:S04]  /*10cb0*/  FFMA.FTZ R36, R0, R51, R36 ;  /* 0x0000003300247223 */ /* 0x004fc80000010024 */
[----:B----4-:R-:W-:Y:S08]  /*10cc0*/  HMMA.16816.F32 R12, R8, R32, R12 ;  /* 0x00000020080c723c */ /* 0x010ff0000000180c */
[C---:B------:R-:W-:Y:S07]  /*10cd0*/  HMMA.16816.F32 R96, R56.reuse, R108, R96 ;  /* 0x0000006c3860723c */ /* 0x040fee0000001860 */
[C---:B------:R-:W-:Y:S01]  /*10ce0*/  IADD3 R108, R7.reuse, 0x10, RZ ;  /* 0x00000010076c7810 */ /* 0x040fe20007ffe0ff */
[C---:B------:R-:W-:Y:S01]  /*10cf0*/  HMMA.16816.F32 R92, R56.reuse, R110, R92 ;  /* 0x0000006e385c723c */ /* 0x040fe2000000185c */
[----:B------:R-:W-:Y:S01]  /*10d00*/  FMUL.FTZ R33, R16, c[0x0][0x2ec] ;  /* 0x0000bb0010217a20 */ /* 0x000fe20000410000 */
[----:B------:R-:W-:Y:S05]  /*10d10*/  I2F R111, R112 ;  /* 0x00000070006f7306 */ /* 0x000fea0000201400 */
[----:B------:R-:W-:Y:S01]  /*10d20*/  IADD3 R110, R7, 0x11, RZ ;  /* 0x00000011076e7810 */ /* 0x000fe20007ffe0ff */
[C---:B------:R-:W-:Y:S02]  /*10d30*/  HMMA.16816.F32 R132, R56.reuse, R60, R132 ;  /* 0x0000003c3884723c */ /* 0x040fe40000001884 */
[----:B------:R-:W2:Y:S06]  /*10d40*/  MUFU.TANH R60, R24 ;  /* 0x00000018003c7308 */ /* 0x000eac0000002400 */
[C---:B------:R-:W-:Y:S02]  /*10d50*/  HMMA.16816.F32 R76, R56.reuse, R62, R76 ;  /* 0x0000003e384c723c */ /* 0x040fe4000000184c */
[----:B------:R-:W-:Y:S06]  /*10d60*/  MUFU.TANH R61, R25 ;  /* 0x00000019003d7308 */ /* 0x000fec0000002400 */
[----:B-1----:R-:W-:Y:S02]  /*10d70*/  HMMA.16816.F32 R72, R56, R44, R72 ;  /* 0x0000002c3848723c */ /* 0x002fe40000001848 */
[----:B------:R1:W3:Y:S01]  /*10d80*/  MUFU.TANH R62, R26 ;  /* 0x0000001a003e7308 */ /* 0x0002e20000002400 */
[----:B--2---:R-:W-:-:S04]  /*10d90*/  FFMA.FTZ R60, R0, R49, R60 ;  /* 0x00000031003c7223 */ /* 0x004fc8000001003c */
[----:B------:R-:W-:Y:S01]  /*10da0*/  IADD3 R44, R7, 0x31, RZ ;  /* 0x00000031072c7810 */ /* 0x000fe20007ffe0ff */
[----:B------:R-:W-:Y:S02]  /*10db0*/  HMMA.16816.F32 R68, R56, R46, R68 ;  /* 0x0000002e3844723c */ /* 0x000fe40000001844 */
[----:B------:R-:W-:Y:S05]  /*10dc0*/  I2F R55, R108 ;  /* 0x0000006c00377306 */ /* 0x000fea0000201400 */
[----:B------:R-:W-:Y:S01]  /*10dd0*/  FMUL.FTZ R57, R14, c[0x0][0x2ec] ;  /* 0x0000bb000e397a20 */ /* 0x000fe20000410000 */
[----:B------:R-:W-:Y:S01]  /*10de0*/  HMMA.16816.F32 R124, R8, R34, R124 ;  /* 0x00000022087c723c */ /* 0x000fe2000000187c */
[----:B------:R-:W-:Y:S01]  /*10df0*/  FMUL.FTZ R58, R15, c[0x0][0x2ec] ;  /* 0x0000bb000f3a7a20 */ /* 0x000fe20000410000 */
[----:B-1----:R-:W1:Y:S01]  /*10e00*/  LDSM.16.M88.4 R24, [R142+0x7c00] ;  /* 0x007c00008e18783b */ /* 0x002e620000000200 */
[----:B------:R-:W-:Y:S01]  /*10e10*/  FMUL.FTZ R46, R17, c[0x0][0x2ec] ;  /* 0x0000bb00112e7a20 */ /* 0x000fe20000410000 */
[----:B------:R-:W-:Y:S01]  /*10e20*/  I2F R109, R110 ;  /* 0x0000006e006d7306 */ /* 0x000fe20000201400 */
[----:B------:R-:W-:-:S02]  /*10e30*/  FMUL.FTZ R47, R18, c[0x0][0x2ec] ;  /* 0x0000bb00122f7a20 */ /* 0x000fc40000410000 */
[----:B------:R-:W-:Y:S01]  /*10e40*/  FMUL.FTZ R34, R12, c[0x0][0x2ec] ;  /* 0x0000bb000c227a20 */ /* 0x000fe20000410000 */
[----:B------:R-:W-:Y:S01]  /*10e50*/  HMMA.16816.F32 R20, R8, R64, R20 ;  /* 0x000000400814723c */ /* 0x000fe20000001814 */
[----:B------:R-:W-:Y:S02]  /*10e60*/  FMUL.FTZ R35, R13, c[0x0][0x2ec] ;  /* 0x0000bb000d237a20 */ /* 0x000fe40000410000 */
[----:B------:R-:W2:Y:S01]  /*10e70*/  LDSM.16.M88.4 R12, [R142+0x8400] ;  /* 0x008400008e0c783b */ /* 0x000ea20000000200 */
[----:B------:R-:W-:Y:S01]  /*10e80*/  FMUL.FTZ R56, R19, c[0x0][0x2ec] ;  /* 0x0000bb0013387a20 */ /* 0x000fe20000410000 */
[----:B------:R-:W4:Y:S01]  /*10e90*/  MUFU.TANH R33, R33 ;  /* 0x0000002100217308 */ /* 0x000f220000002400 */
[C---:B---3--:R-:W-:Y:S01]  /*10ea0*/  FFMA.FTZ R62, R0.reuse, R49, R62 ;  /* 0x00000031003e7223 */ /* 0x048fe2000001003e */
[----:B------:R-:W3:Y:S01]  /*10eb0*/  LDSM.16.M88.4 R16, [R142+0x8000] ;  /* 0x008000008e10783b */ /* 0x000ee20000000200 */
[----:B------:R-:W-:Y:S01]  /*10ec0*/  IADD3 R64, R7, 0x29, RZ ;  /* 0x0000002907407810 */ /* 0x000fe20007ffe0ff */
[----:B------:R-:W-:-:S04]  /*10ed0*/  FFMA.FTZ R49, R0, R51, R61 ;  /* 0x0000003300317223 */ /* 0x000fc8000001003d */
[----:B------:R-:W-:Y:S01]  /*10ee0*/  MUFU.TANH R47, R47 ;  /* 0x0000002f002f7308 */ /* 0x000fe20000002400 */
[----:B------:R-:W-:Y:S02]  /*10ef0*/  FSEL R49, R49, -INF , !P4 ;  /* 0xff80000031317808 */ /* 0x000fe40006000000 */
[----:B------:R-:W-:Y:S02]  /*10f00*/  FMUL.FTZ R59, R126, c[0x0][0x2ec] ;  /* 0x0000bb007e3b7a20 */ /* 0x000fe40000410000 */
[----:B------:R-:W-:-:S03]  /*10f10*/  FMUL.FTZ R67, R127, c[0x0][0x2ec] ;  /* 0x0000bb007f437a20 */ /* 0x000fc60000410000 */
[----:B------:R-:W-:Y:S01]  /*10f20*/  MUFU.TANH R46, R46 ;  /* 0x0000002e002e7308 */ /* 0x000fe20000002400 */
[----:B----4-:R-:W-:Y:S02]  /*10f30*/  FFMA.FTZ R33, R0, R111, R33 ;  /* 0x0000006f00217223 */ /* 0x010fe40000010021 */
[----:B------:R-:W-:Y:S02]  /*10f40*/  FMUL.FTZ R20, R20, c[0x0][0x2ec] ;  /* 0x0000bb0014147a20 */ /* 0x000fe40000410000 */
[----:B------:R-:W-:Y:S02]  /*10f50*/  FMUL.FTZ R21, R21, c[0x0][0x2ec] ;  /* 0x0000bb0015157a20 */ /* 0x000fe40000410000 */
[----:B------:R-:W-:Y:S01]  /*10f60*/  FMUL.FTZ R66, R22, c[0x0][0x2ec] ;  /* 0x0000bb0016427a20 */ /* 0x000fe20000410000 */
[----:B------:R-:W4:Y:S01]  /*10f70*/  MUFU.TANH R37, R20 ;  /* 0x0000001400257308 */ /* 0x000f220000002400 */
[----:B------:R-:W-:Y:S01]  /*10f80*/  FMUL.FTZ R32, R23, c[0x0][0x2ec] ;  /* 0x0000bb0017207a20 */ /* 0x000fe20000410000 */
[C---:B-1----:R-:W-:Y:S06]  /*10f90*/  HMMA.16816.F32 R104, R80.reuse, R24, R104 ;  /* 0x000000185068723c */ /* 0x042fec0000001868 */
[----:B------:R1:W5:Y:S02]  /*10fa0*/  MUFU.TANH R65, R21 ;  /* 0x0000001500417308 */ /* 0x0003640000002400 */
[C---:B------:R-:W-:Y:S01]  /*10fb0*/  HMMA.16816.F32 R100, R80.reuse, R26, R100 ;  /* 0x0000001a5064723c */ /* 0x040fe20000001864 */
[----:B------:R-:W3:Y:S05]  /*10fc0*/  LDSM.16.M88.4 R24, [R123+0x8000] ;  /* 0x008000007b18783b */ /* 0x000eea0000000200 */
[----:B------:R-:W-:Y:S01]  /*10fd0*/  MUFU.TANH R66, R66 ;  /* 0x0000004200427308 */ /* 0x000fe20000002400 */
[C---:B----4-:R-:W-:Y:S01]  /*10fe0*/  FFMA.FTZ R37, R0.reuse, R55, R37 ;  /* 0x0000003700257223 */ /* 0x050fe20000010025 */
[C---:B--2---:R-:W-:Y:S01]  /*10ff0*/  HMMA.16816.F32 R88, R80.reuse, R12, R88 ;  /* 0x0000000c5058723c */ /* 0x044fe20000001858 */
[----:B-1----:R-:W-:Y:S05]  /*11000*/  LDSM.16.M88.4 R20, [R123+0x7c00] ;  /* 0x007c00007b14783b */ /* 0x002fea0000000200 */
[----:B------:R-:W1:Y:S01]  /*11010*/  MUFU.TANH R32, R32 ;  /* 0x0000002000207308 */ /* 0x000e620000002400 */
[CC--:B-----5:R-:W-:Y:S01]  /*11020*/  FFMA.FTZ R65, R0.reuse, R109.reuse, R65 ;  /* 0x0000006d00417223 */ /* 0x0e0fe20000010041 */
[C---:B------:R-:W-:Y:S01]  /*11030*/  HMMA.16816.F32 R84, R80.reuse, R14, R84 ;  /* 0x0000000e5054723c */ /* 0x040fe20000001854 */
[----:B------:R-:W2:Y:S05]  /*11040*/  LDSM.16.M88.4 R12, [R123+0x8400] ;  /* 0x008400007b0c783b */ /* 0x000eaa0000000200 */
[----:B------:R-:W-:Y:S02]  /*11050*/  MUFU.TANH R34, R34 ;  /* 0x0000002200227308 */ /* 0x000fe40000002400 */
[C---:B---3--:R-:W-:Y:S06]  /*11060*/  HMMA.16816.F32 R96, R80.reuse, R16, R96 ;  /* 0x000000105060723c */ /* 0x048fec0000001860 */
[----:B------:R-:W3:Y:S01]  /*11070*/  MUFU.TANH R57, R57 ;  /* 0x0000003900397308 */ /* 0x000ee20000002400 */
[C---:B-1----:R-:W-:Y:S01]  /*11080*/  FFMA.FTZ R32, R0.reuse, R109, R32 ;  /* 0x0000006d00207223 */ /* 0x042fe20000010020 */
[----:B------:R-:W-:Y:S01]  /*11090*/  HMMA.16816.F32 R92, R80, R18, R92 ;  /* 0x00000012505c723c */ /* 0x000fe2000000185c */
[----:B------:R-:W1:Y:S05]  /*110a0*/  LDSM.16.M88.4 R16, [R142+0x8800] ;  /* 0x008800008e10783b */ /* 0x000e6a0000000200 */
[----:B------:R-:W4:Y:S08]  /*110b0*/  MUFU.TANH R35, R35 ;  /* 0x0000002300237308 */ /* 0x000f300000002400 */
[----:B------:R-:W-:Y:S01]  /*110c0*/  MUFU.TANH R56, R56 ;  /* 0x0000003800387308 */ /* 0x000fe20000002400 */
[C---:B---3--:R-:W-:Y:S01]  /*110d0*/  FFMA.FTZ R180, R0.reuse, R115, R57 ;  /* 0x0000007300b47223 */ /* 0x048fe20000010039 */
[C---:B------:R-:W-:Y:S06]  /*110e0*/  HMMA.16816.F32 R96, R8.reuse, R24, R96 ;  /* 0x000000180860723c */ /* 0x040fec0000001860 */
[----:B------:R-:W3:Y:S01]  /*110f0*/  MUFU.TANH R59, R59 ;  /* 0x0000003b003b7308 */ /* 0x000ee20000002400 */
[C---:B----4-:R-:W-:Y:S01]  /*11100*/  FFMA.FTZ R35, R0.reuse, R121, R35 ;  /* 0x0000007900237223 */ /* 0x050fe20000010023 */
[C---:B------:R-:W-:Y:S06]  /*11110*/  HMMA.16816.F32 R92, R8.reuse, R26, R92 ;  /* 0x0000001a085c723c */ /* 0x040fec000000185c */
[----:B------:R-:W-:Y:S02]  /*11120*/  I2F R63, R64 ;  /* 0x00000040003f7306 */ /* 0x000fe40000201400 */
[C---:B--2---:R-:W-:Y:S06]  /*11130*/  HMMA.16816.F32 R88, R8.reuse, R12, R88 ;  /* 0x0000000c0858723c */ /* 0x044fec0000001858 */
[----:B------:R-:W2:Y:S01]  /*11140*/  MUFU.TANH R58, R58 ;  /* 0x0000003a003a7308 */ /* 0x000ea20000002400 */
[----:B---3--:R-:W-:Y:S01]  /*11150*/  FFMA.FTZ R59, R0, R131, R59 ;  /* 0x00000083003b7223 */ /* 0x008fe2000001003b */
[----:B------:R-:W-:Y:S01]  /*11160*/  HMMA.16816.F32 R84, R8, R14, R84 ;  /* 0x0000000e0854723c */ /* 0x000fe20000001854 */
[----:B------:R-:W3:Y:S01]  /*11170*/  LDSM.16.M88.4 R12, [R123+0x8800] ;  /* 0x008800007b0c783b */ /* 0x000ee20000000200 */
[----:B------:R-:W-:-:S04]  /*11180*/  FMUL.FTZ R139, R99, c[0x0][0x2ec] ;  /* 0x0000bb00638b7a20 */ /* 0x000fc80000410000 */
[----:B------:R-:W-:Y:S01]  /*11190*/  I2F R45, R44 ;  /* 0x0000002c002d7306 */ /* 0x000fe20000201400 */
[----:B------:R-:W-:Y:S02]  /*111a0*/  FMUL.FTZ R98, R98, c[0x0][0x2ec] ;  /* 0x0000bb0062627a20 */ /* 0x000fe40000410000 */
[----:B------:R-:W-:Y:S01]  /*111b0*/  FMUL.FTZ R27, R96, c[0x0][0x2ec] ;  /* 0x0000bb00601b7a20 */ /* 0x000fe20000410000 */
[C---:B-1----:R-:W-:Y:S01]  /*111c0*/  HMMA.16816.F32 R132, R80.reuse, R16, R132 ;  /* 0x000000105084723c */ /* 0x042fe20000001884 */
[----:B------:R-:W-:Y:S01]  /*111d0*/  FMUL.FTZ R92, R92, c[0x0][0x2ec] ;  /* 0x0000bb005c5c7a20 */ /* 0x000fe20000410000 */
[----:B------:R-:W-:Y:S01]  /*111e0*/  IADD3 R96, R7, 0x40, RZ ;  /* 0x0000004007607810 */ /* 0x000fe20007ffe0ff */
[----:B------:R-:W-:Y:S01]  /*111f0*/  FMUL.FTZ R93, R93, c[0x0][0x2ec] ;  /* 0x0000bb005d5d7a20 */ /* 0x000fe20000410000 */
[----:B------:R-:W-:Y:S01]  /*11200*/  MUFU.TANH R67, R67 ;  /* 0x0000004300437308 */ /* 0x000fe20000002400 */
[----:B------:R-:W-:Y:S02]  /*11210*/  FMUL.FTZ R94, R94, c[0x0][0x2ec] ;  /* 0x0000bb005e5e7a20 */ /* 0x000fe40000410000 */
[----:B------:R-:W-:Y:S01]  /*11220*/  FMUL.FTZ R97, R97, c[0x0][0x2ec] ;  /* 0x0000bb0061617a20 */ /* 0x000fe20000410000 */
[----:B------:R-:W-:Y:S01]  /*11230*/  HMMA.16816.F32 R76, R80, R18, R76 ;  /* 0x00000012504c723c */ /* 0x000fe2000000184c */
[----:B------:R-:W1:Y:S01]  /*11240*/  LDSM.16.M88.4 R16, [R142+0x8c00] ;  /* 0x008c00008e10783b */ /* 0x000e620000000200 */
[----:B------:R-:W-:-:S02]  /*11250*/  FMUL.FTZ R89, R89, c[0x0][0x2ec] ;  /* 0x0000bb0059597a20 */ /* 0x000fc40000410000 */
[----:B------:R-:W4:Y:S01]  /*11260*/  MUFU.TANH R137, R92 ;  /* 0x0000005c00897308 */ /* 0x000f220000002400 */
[----:B------:R-:W-:Y:S02]  /*11270*/  FMUL.FTZ R138, R90, c[0x0][0x2ec] ;  /* 0x0000bb005a8a7a20 */ /* 0x000fe40000410000 */
[----:B------:R-:W-:Y:S01]  /*11280*/  FMUL.FTZ R88, R88, c[0x0][0x2ec] ;  /* 0x0000bb0058587a20 */ /* 0x000fe20000410000 */
[C---:B------:R-:W-:Y:S01]  /*11290*/  HMMA.16816.F32 R104, R8.reuse, R20, R104 ;  /* 0x000000140868723c */ /* 0x040fe20000001868 */
[----:B--2---:R-:W-:Y:S01]  /*112a0*/  FFMA.FTZ R178, R0, R121, R58 ;  /* 0x0000007900b27223 */ /* 0x004fe2000001003a */
[----:B------:R-:W-:Y:S01]  /*112b0*/  IADD3 R58, R7, 0x69, RZ ;  /* 0x00000069073a7810 */ /* 0x000fe20007ffe0ff */
[----:B------:R-:W-:Y:S01]  /*112c0*/  FMUL.FTZ R84, R84, c[0x0][0x2ec] ;  /* 0x0000bb0054547a20 */ /* 0x000fe20000410000 */
[----:B------:R2:W-:Y:S01]  /*112d0*/  MUFU.TANH R99, R93 ;  /* 0x0000005d00637308 */ /* 0x0005e20000002400 */
[----:B------:R-:W-:Y:S01]  /*112e0*/  FMUL.FTZ R86, R86, c[0x0][0x2ec] ;  /* 0x0000bb0056567a20 */ /* 0x000fe20000410000 */
[----:B------:R-:W-:Y:S01]  /*112f0*/  ISETP.GE.AND P4, PT, R58, R54, PT ;  /* 0x000000363a00720c */ /* 0x000fe20003f86270 */
[----:B------:R-:W-:Y:S01]  /*11300*/  FMUL.FTZ R20, R124, c[0x0][0x2ec] ;  /* 0x0000bb007c147a20 */ /* 0x000fe20000410000 */
[----:B------:R-:W-:Y:S01]  /*11310*/  HMMA.16816.F32 R100, R8, R22, R100 ;  /* 0x000000160864723c */ /* 0x000fe20000001864 */
[----:B------:R-:W-:Y:S01]  /*11320*/  FMUL.FTZ R21, R125, c[0x0][0x2ec] ;  /* 0x0000bb007d157a20 */ /* 0x000fe20000410000 */
[----:B------:R-:W-:Y:S01]  /*11330*/  IADD3 R124, R7, 0x39, RZ ;  /* 0x00000039077c7810 */ /* 0x000fe20007ffe0ff */
[----:B------:R-:W-:Y:S01]  /*11340*/  FMUL.FTZ R95, R95, c[0x0][0x2ec] ;  /* 0x0000bb005f5f7a20 */ /* 0x000fe20000410000 */
[----:B------:R5:W-:Y:S01]  /*11350*/  MUFU.TANH R127, R89 ;  /* 0x00000059007f7308 */ /* 0x000be20000002400 */
[----:B----4-:R-:W-:-:S02]  /*11360*/  FFMA.FTZ R137, R0, R136, R137 ;  /* 0x0000008800897223 */ /* 0x010fc40000010089 */
[----:B------:R-:W-:Y:S01]  /*11370*/  FMUL.FTZ R85, R85, c[0x0][0x2ec] ;  /* 0x0000bb0055557a20 */ /* 0x000fe20000410000 */
[----:B---3--:R-:W-:Y:S01]  /*11380*/  HMMA.16816.F32 R132, R8, R12, R132 ;  /* 0x0000000c0884723c */ /* 0x008fe20000001884 */
[----:B------:R-:W-:-:S03]  /*11390*/  FMUL.FTZ R91, R91, c[0x0][0x2ec] ;  /* 0x0000bb005b5b7a20 */ /* 0x000fc60000410000 */
[----:B------:R-:W3:Y:S01]  /*113a0*/  MUFU.TANH R20, R20 ;  /* 0x0000001400147308 */ /* 0x000ee20000002400 */
[----:B--2---:R-:W-:Y:S02]  /*113b0*/  FSEL R93, R60, -INF , !P2 ;  /* 0xff8000003c5d7808 */ /* 0x004fe40005000000 */
[-C--:B------:R-:W-:Y:S01]  /*113c0*/  ISETP.GE.AND P2, PT, R108, R54.reuse, PT ;  /* 0x000000366c00720c */ /* 0x080fe20003f46270 */
[----:B------:R-:W-:Y:S01]  /*113d0*/  FMUL.FTZ R22, R104, c[0x0][0x2ec] ;  /* 0x0000bb0068167a20 */ /* 0x000fe20000410000 */
[----:B------:R-:W-:Y:S01]  /*113e0*/  IADD3 R12, R6, 0x8, RZ ;  /* 0x00000008060c7810 */ /* 0x000fe20007ffe0ff */
[----:B------:R-:W-:Y:S01]  /*113f0*/  HMMA.16816.F32 R76, R8, R14, R76 ;  /* 0x0000000e084c723c */ /* 0x000fe2000000184c */
[----:B------:R-:W-:Y:S01]  /*11400*/  FMUL.FTZ R105, R105, c[0x0][0x2ec] ;  /* 0x0000bb0069697a20 */ /* 0x000fe20000410000 */
[----:B------:R-:W2:Y:S01]  /*11410*/  MUFU.TANH R21, R21 ;  /* 0x0000001500157308 */ /* 0x000ea20000002400 */
[----:B------:R-:W-:Y:S01]  /*11420*/  IMNMX R53, R12, R53, PT ;  /* 0x000000350c357217 */ /* 0x000fe20003800200 */
[----:B------:R-:W-:Y:S01]  /*11430*/  FMUL.FTZ R106, R106, c[0x0][0x2ec] ;  /* 0x0000bb006a6a7a20 */ /* 0x000fe20000410000 */
[----:B------:R-:W4:Y:S01]  /*11440*/  LDSM.16.M88.4 R12, [R123+0x8c00] ;  /* 0x008c00007b0c783b */ /* 0x000f220000000200 */
[----:B-----5:R-:W-:Y:S01]  /*11450*/  FSEL R89, R29, -INF , !P1 ;  /* 0xff8000001d597808 */ /* 0x020fe20004800000 */
[----:B------:R-:W-:Y:S01]  /*11460*/  FMUL.FTZ R100, R100, c[0x0][0x2ec] ;  /* 0x0000bb0064647a20 */ /* 0x000fe20000410000 */
[-C--:B------:R-:W-:Y:S01]  /*11470*/  ISETP.GE.AND P0, PT, R40, R53.reuse, PT ;  /* 0x000000352800720c */ /* 0x080fe20003f06270 */
[C---:B-1----:R-:W-:Y:S01]  /*11480*/  HMMA.16816.F32 R72, R80.reuse, R16, R72 ;  /* 0x000000105048723c */ /* 0x042fe20000001848 */
[-C--:B------:R-:W-:Y:S01]  /*11490*/  ISETP.GE.AND P3, PT, R42, R53.reuse, PT ;  /* 0x000000352a00720c */ /* 0x080fe20003f66270 */
[----:B------:R1:W-:Y:S01]  /*114a0*/  MUFU.TANH R163, R94 ;  /* 0x0000005e00a37308 */ /* 0x0003e20000002400 */
[----:B------:R-:W-:Y:S01]  /*114b0*/  FSEL R92, R31, -INF , !P0 ;  /* 0xff8000001f5c7808 */ /* 0x000fe20004000000 */
[----:B------:R-:W-:Y:S01]  /*114c0*/  FMUL.FTZ R24, R101, c[0x0][0x2ec] ;  /* 0x0000bb0065187a20 */ /* 0x000fe20000410000 */
[-C--:B------:R-:W-:Y:S01]  /*114d0*/  ISETP.GE.AND P0, PT, R48, R53.reuse, PT ;  /* 0x000000353000720c */ /* 0x080fe20003f06270 */
[----:B------:R-:W-:Y:S01]  /*114e0*/  FMUL.FTZ R101, R103, c[0x0][0x2ec] ;  /* 0x0000bb0067657a20 */ /* 0x000fe20000410000 */
[----:B------:R-:W-:Y:S01]  /*114f0*/  ISETP.GE.AND P1, PT, R108, R53, PT ;  /* 0x000000356c00720c */ /* 0x000fe20003f26270 */
[----:B------:R-:W-:Y:S01]  /*11500*/  FFMA.FTZ R16, R0, R55, R66 ;  /* 0x0000003700107223 */ /* 0x000fe20000010042 */
[----:B------:R-:W-:Y:S01]  /*11510*/  FSEL R90, R36, -INF , !P0 ;  /* 0xff800000245a7808 */ /* 0x000fe20004000000 */
[----:B------:R-:W5:Y:S01]  /*11520*/  MUFU.TANH R22, R22 ;  /* 0x0000001600167308 */ /* 0x000f620000002400 */
[----:B------:R-:W-:Y:S01]  /*11530*/  FSEL R55, R37, -INF , !P2 ;  /* 0xff80000025377808 */ /* 0x000fe20005000000 */
[----:B------:R-:W-:Y:S01]  /*11540*/  HMMA.16816.F32 R68, R80, R18, R68 ;  /* 0x000000125044723c */ /* 0x000fe20000001844 */
[----:B------:R-:W-:Y:S01]  /*11550*/  IADD3 R104, R7, 0x38, RZ ;  /* 0x0000003807687810 */ /* 0x000fe20007ffe0ff */
[----:B------:R-:W-:Y:S01]  /*11560*/  FFMA.FTZ R36, R0, R111, R47 ;  /* 0x0000006f00247223 */ /* 0x000fe2000001002f */
[-C--:B------:R-:W-:Y:S01]  /*11570*/  ISETP.GE.AND P2, PT, R112, R54.reuse, PT ;  /* 0x000000367000720c */ /* 0x080fe20003f46270 */
[-C--:B------:R-:W-:Y:S01]  /*11580*/  FFMA.FTZ R17, R0, R113.reuse, R46 ;  /* 0x0000007100117223 */ /* 0x080fe2000001002e */
[----:B------:R-:W-:Y:S01]  /*11590*/  FSEL R16, R16, -INF , !P1 ;  /* 0xff80000010107808 */ /* 0x000fe20004800000 */
[----:B------:R-:W-:Y:S01]  /*115a0*/  MUFU.TANH R105, R105 ;  /* 0x0000006900697308 */ /* 0x000fe20000002400 */
[----:B-1----:R-:W-:Y:S01]  /*115b0*/  FSEL R94, R62, -INF , !P3 ;  /* 0xff8000003e5e7808 */ /* 0x002fe20005800000 */
[----:B------:R-:W-:Y:S01]  /*115c0*/  FFMA.FTZ R6, R0, R113, R56 ;  /* 0x0000007100067223 */ /* 0x000fe20000010038 */
[-C--:B------:R-:W-:Y:S01]  /*115d0*/  ISETP.GE.AND P3, PT, R110, R54.reuse, PT ;  /* 0x000000366e00720c */ /* 0x080fe20003f66270 */
[----:B------:R-:W-:Y:S01]  /*115e0*/  FMUL.FTZ R102, R102, c[0x0][0x2ec] ;  /* 0x0000bb0066667a20 */ /* 0x000fe20000410000 */
[----:B------:R-:W-:Y:S01]  /*115f0*/  ISETP.GE.AND P1, PT, R112, R53, PT ;  /* 0x000000357000720c */ /* 0x000fe20003f26270 */
[----:B---3--:R-:W-:Y:S01]  /*11600*/  FFMA.FTZ R20, R0, R131, R20 ;  /* 0x0000008300147223 */ /* 0x008fe20000010014 */
[----:B------:R-:W-:Y:S01]  /*11610*/  FSEL R37, R65, -INF , !P3 ;  /* 0xff80000041257808 */ /* 0x000fe20005800000 */
[----:B------:R-:W-:Y:S01]  /*11620*/  I2F R23, R104 ;  /* 0x0000006800177306 */ /* 0x000fe20000201400 */
[-C--:B------:R-:W-:Y:S01]  /*11630*/  ISETP.GE.AND P3, PT, R114, R54.reuse, PT ;  /* 0x000000367200720c */ /* 0x080fe20003f66270 */
[----:B--2---:R-:W-:Y:S01]  /*11640*/  FFMA.FTZ R21, R0, R63, R21 ;  /* 0x0000003f00157223 */ /* 0x004fe20000010015 */
[----:B------:R-:W-:Y:S01]  /*11650*/  ISETP.GE.AND P0, PT, R110, R53, PT ;  /* 0x000000356e00720c */ /* 0x000fe20003f06270 */
[C---:B-----5:R-:W-:Y:S01]  /*11660*/  FFMA.FTZ R22, R0.reuse, R39, R22 ;  /* 0x0000002700167223 */ /* 0x060fe20000010016 */
[----:B------:R-:W-:Y:S01]  /*11670*/  FSEL R47, R33, -INF , !P2 ;  /* 0xff800000212f7808 */ /* 0x000fe20005000000 */
[----:B------:R-:W-:Y:S01]  /*11680*/  FFMA.FTZ R33, R0, R115, R34 ;  /* 0x0000007300217223 */ /* 0x000fe20000010022 */
[----:B------:R-:W-:Y:S01]  /*11690*/  FSEL R36, R36, -INF , !P1 ;  /* 0xff80000024247808 */ /* 0x000fe20004800000 */
[----:B------:R-:W1:Y:S01]  /*116a0*/  MUFU.TANH R100, R100 ;  /* 0x0000006400647308 */ /* 0x000e620000002400 */
[C---:B------:R-:W-:Y:S01]  /*116b0*/  ISETP.GE.AND P2, PT, R120.reuse, R54, PT ;  /* 0x000000367800720c */ /* 0x040fe20003f46270 */
[----:B------:R-:W-:Y:S01]  /*116c0*/  FMUL.FTZ R107, R107, c[0x0][0x2ec] ;  /* 0x0000bb006b6b7a20 */ /* 0x000fe20000410000 */
[-C--:B------:R-:W-:Y:S01]  /*116d0*/  ISETP.GE.AND P1, PT, R120, R53.reuse, PT ;  /* 0x000000357800720c */ /* 0x080fe20003f26270 */
[C---:B----4-:R-:W-:Y:S01]  /*116e0*/  HMMA.16816.F32 R72, R8.reuse, R12, R72 ;  /* 0x0000000c0848723c */ /* 0x050fe20000001848 */
[----:B------:R-:W-:Y:S01]  /*116f0*/  FSEL R17, R17, -INF , !P3 ;  /* 0xff80000011117808 */ /* 0x000fe20005800000 */
[----:B------:R-:W-:Y:S01]  /*11700*/  FFMA.FTZ R158, R0, R136, R163 ;  /* 0x00000088009e7223 */ /* 0x000fe200000100a3 */
[-C--:B------:R-:W-:Y:S01]  /*11710*/  ISETP.GE.AND P3, PT, R122, R54.reuse, PT ;  /* 0x000000367a00720c */ /* 0x080fe20003f66270 */
[----:B------:R-:W-:Y:S01]  /*11720*/  MUFU.TANH R24, R24 ;  /* 0x0000001800187308 */ /* 0x000fe20000002400 */
[----:B------:R-:W-:Y:S01]  /*11730*/  FSEL R33, R33, -INF , !P2 ;  /* 0xff80000021217808 */ /* 0x000fe20005000000 */
[----:B------:R-:W-:Y:S01]  /*11740*/  FMUL.FTZ R133, R133, c[0x0][0x2ec] ;  /* 0x0000bb0085857a20 */ /* 0x000fe20000410000 */
[----:B------:R-:W-:Y:S01]  /*11750*/  FSEL R180, R180, -INF , !P1 ;  /* 0xff800000b4b47808 */ /* 0x000fe20004800000 */
[----:B------:R-:W-:Y:S01]  /*11760*/  HMMA.16816.F32 R8, R8, R14, R68 ;  /* 0x0000000e0808723c */ /* 0x000fe20000001844 */
[CC--:B------:R-:W-:Y:S01]  /*11770*/  ISETP.GE.AND P2, PT, R130.reuse, R54.reuse, PT ;  /* 0x000000368200720c */ /* 0x0c0fe20003f46270 */
[----:B------:R-:W-:Y:S01]  /*11780*/  FMUL.FTZ R12, R77, c[0x0][0x2ec] ;  /* 0x0000bb004d0c7a20 */ /* 0x000fe20000410000 */
[----:B------:R-:W-:Y:S01]  /*11790*/  ISETP.GE.AND P1, PT, R130, R53, PT ;  /* 0x000000358200720c */ /* 0x000fe20003f26270 */
[----:B------:R-:W2:Y:S01]  /*117a0*/  I2F R25, R124 ;  /* 0x0000007c00197306 */ /* 0x000ea20000201400 */
[----:B------:R-:W-:Y:S01]  /*117b0*/  FSEL R65, R35, -INF , !P3 ;  /* 0xff80000023417808 */ /* 0x000fe20005800000 */
[----:B-1----:R-:W-:Y:S01]  /*117c0*/  FFMA.FTZ R100, R0, R23, R100 ;  /* 0x0000001700647223 */ /* 0x002fe20000010064 */
[-C--:B------:R-:W-:Y:S01]  /*117d0*/  ISETP.GE.AND P3, PT, R64, R54.reuse, PT ;  /* 0x000000364000720c */ /* 0x080fe20003f66270 */
[----:B------:R-:W-:Y:S01]  /*117e0*/  FMUL.FTZ R13, R78, c[0x0][0x2ec] ;  /* 0x0000bb004e0d7a20 */ /* 0x000fe20000410000 */
[----:B------:R-:W-:Y:S01]  /*117f0*/  IADD3 R42, R7, 0x50, RZ ;  /* 0x00000050072a7810 */ /* 0x000fe20007ffe0ff */
[----:B------:R-:W-:Y:S01]  /*11800*/  FMUL.FTZ R18, R79, c[0x0][0x2ec] ;  /* 0x0000bb004f127a20 */ /* 0x000fe20000410000 */
[----:B------:R-:W-:Y:S01]  /*11810*/  FSEL R29, R20, -INF , !P2 ;  /* 0xff800000141d7808 */ /* 0x000fe20005000000 */
[----:B------:R1:W-:Y:S01]  /*11820*/  MUFU.TANH R103, R98 ;  /* 0x0000006200677308 */ /* 0x0003e20000002400 */
[----:B------:R-:W-:Y:S01]  /*11830*/  FSEL R120, R59, -INF , !P1 ;  /* 0xff8000003b787808 */ /* 0x000fe20004800000 */
[----:B------:R-:W-:Y:S01]  /*11840*/  FFMA.FTZ R59, R0, R45, R105 ;  /* 0x0000002d003b7223 */ /* 0x000fe20000010069 */
[----:B------:R-:W-:Y:S01]  /*11850*/  IADD3 R60, R7, 0x51, RZ ;  /* 0x00000051073c7810 */ /* 0x000fe20007ffe0ff */
[----:B------:R-:W-:Y:S01]  /*11860*/  FMUL.FTZ R14, R73, c[0x0][0x2ec] ;  /* 0x0000bb00490e7a20 */ /* 0x000fe20000410000 */
[-C--:B------:R-:W-:Y:S01]  /*11870*/  ISETP.GE.AND P2, PT, R38, R54.reuse, PT ;  /* 0x000000362600720c */ /* 0x080fe20003f46270 */
[----:B------:R-:W-:Y:S01]  /*11880*/  FMUL.FTZ R15, R75, c[0x0][0x2ec] ;  /* 0x0000bb004b0f7a20 */ /* 0x000fe20000410000 */
[----:B------:R-:W-:Y:S01]  /*11890*/  FSEL R31, R21, -INF , !P3 ;  /* 0xff800000151f7808 */ /* 0x000fe20005800000 */
[----:B------:R3:W-:Y:S01]  /*118a0*/  MUFU.TANH R125, R88 ;  /* 0x00000058007d7308 */ /* 0x0007e20000002400 */
[----:B------:R-:W-:Y:S01]  /*118b0*/  ISETP.GE.AND P3, PT, R44, R54, PT ;  /* 0x000000362c00720c */ /* 0x000fe20003f66270 */
[----:B------:R-:W-:-:S04]  /*118c0*/  DEPBAR.LE SB0, 0x0 ;  /* 0x000080000000791a */ /* 0x000fc80000000000 */
[----:B------:R-:W-:Y:S01]  /*118d0*/  FSEL R61, R22, -INF , !P2 ;  /* 0xff800000163d7808 */ /* 0x000fe20005000000 */
[----:B------:R-:W-:Y:S01]  /*118e0*/  FMUL.FTZ R8, R8, c[0x0][0x2ec] ;  /* 0x0000bb0008087a20 */ /* 0x000fe20000410000 */
[----:B-1----:R-:W-:Y:S01]  /*118f0*/  IADD3 R98, R7, 0x41, RZ ;  /* 0x0000004107627810 */ /* 0x002fe20007ffe0ff */
[----:B------:R-:W-:Y:S01]  /*11900*/  MUFU.TANH R27, R27 ;  /* 0x0000001b001b7308 */ /* 0x000fe20000002400 */
[-C--:B------:R-:W-:Y:S01]  /*11910*/  ISETP.GE.AND P2, PT, R104, R54.reuse, PT ;  /* 0x000000366800720c */ /* 0x080fe20003f46270 */
[----:B------:R-:W-:Y:S01]  /*11920*/  FMUL.FTZ R10, R10, c[0x0][0x2ec] ;  /* 0x0000bb000a0a7a20 */ /* 0x000fe20000410000 */
[----:B------:R-:W-:Y:S01]  /*11930*/  FSEL R59, R59, -INF , !P3 ;  /* 0xff8000003b3b7808 */ /* 0x000fe20005800000 */
[----:B------:R-:W-:Y:S01]  /*11940*/  FMUL.FTZ R9, R9, c[0x0][0x2ec] ;  /* 0x0000bb0009097a20 */ /* 0x000fe20000410000 */
[----:B------:R-:W-:Y:S01]  /*11950*/  ISETP.GE.AND P3, PT, R124, R54, PT ;  /* 0x000000367c00720c */ /* 0x000fe20003f66270 */
[----:B------:R-:W-:Y:S01]  /*11960*/  FMUL.FTZ R11, R11, c[0x0][0x2ec] ;  /* 0x0000bb000b0b7a20 */ /* 0x000fe20000410000 */
[----:B---3--:R-:W-:Y:S01]  /*11970*/  FSEL R88, R32, -INF , !P0 ;  /* 0xff80000020587808 */ /* 0x008fe20004000000 */
[----:B------:R-:W1:Y:S01]  /*11980*/  I2F R26, R96 ;  /* 0x00000060001a7306 */ /* 0x000e620000201400 */
[----:B------:R-:W-:-:S02]  /*11990*/  ISETP.GE.AND P0, PT, R114, R53, PT ;  /* 0x000000357200720c */ /* 0x000fc40003f06270 */
[----:B------:R-:W-:Y:S02]  /*119a0*/  FSEL R161, R100, -INF , !P2 ;  /* 0xff80000064a17808 */ /* 0x000fe40005000000 */
[----:B------:R-:W-:Y:S02]  /*119b0*/  FSEL R6, R6, -INF , !P0 ;  /* 0xff80000006067808 */ /* 0x000fe40004000000 */
[-C--:B------:R-:W-:Y:S01]  /*119c0*/  ISETP.GE.AND P0, PT, R122, R53.reuse, PT ;  /* 0x000000357a00720c */ /* 0x080fe20003f06270 */
[----:B------:R-:W-:Y:S01]  /*119d0*/  MUFU.TANH R97, R97 ;  /* 0x0000006100617308 */ /* 0x000fe20000002400 */
[----:B------:R-:W-:Y:S02]  /*119e0*/  ISETP.GE.AND P2, PT, R96, R54, PT ;  /* 0x000000366000720c */ /* 0x000fe40003f46270 */
[----:B------:R-:W-:Y:S02]  /*119f0*/  FSEL R178, R178, -INF , !P0 ;  /* 0xff800000b2b27808 */ /* 0x000fe40004000000 */
[----:B------:R-:W-:Y:S01]  /*11a00*/  ISETP.GE.AND P0, PT, R64, R53, PT ;  /* 0x000000354000720c */ /* 0x000fe20003f06270 */
[----:B------:R-:W-:Y:S01]  /*11a10*/  FFMA.FTZ R64, R0, R63, R67 ;  /* 0x0000003f00407223 */ /* 0x000fe20000010043 */
[----:B------:R-:W-:Y:S01]  /*11a20*/  ISETP.GE.AND P1, PT, R38, R53, PT ;  /* 0x000000352600720c */ /* 0x000fe20003f26270 */
[----:B------:R-:W3:Y:S01]  /*11a30*/  I2F R126, R98 ;  /* 0x00000062007e7306 */ /* 0x000ee20000201400 */
[C---:B--2---:R-:W-:Y:S01]  /*11a40*/  FFMA.FTZ R63, R0.reuse, R25, R24 ;  /* 0x00000019003f7223 */ /* 0x044fe20000010018 */
[C---:B------:R-:W-:Y:S01]  /*11a50*/  IADD3 R48, R7.reuse, 0x58, RZ ;  /* 0x0000005807307810 */ /* 0x040fe20007ffe0ff */
[CC--:B-1----:R-:W-:Y:S01]  /*11a60*/  FFMA.FTZ R27, R0.reuse, R26.reuse, R27 ;  /* 0x0000001a001b7223 */ /* 0x0c2fe2000001001b */
[----:B------:R-:W-:Y:S01]  /*11a70*/  IADD3 R108, R7, 0x59, RZ ;  /* 0x00000059076c7810 */ /* 0x000fe20007ffe0ff */
[----:B------:R-:W-:Y:S01]  /*11a80*/  FFMA.FTZ R103, R0, R26, R103 ;  /* 0x0000001a00677223 */ /* 0x000fe20000010067 */
[----:B------:R-:W-:Y:S01]  /*11a90*/  FSEL R63, R63, -INF , !P3 ;  /* 0xff8000003f3f7808 */ /* 0x000fe20005800000 */
[----:B------:R-:W-:Y:S01]  /*11aa0*/  FMUL.FTZ R38, R87, c[0x0][0x2ec] ;  /* 0x0000bb0057267a20 */ /* 0x000fe20000410000 */
[----:B------:R-:W1:Y:S01]  /*11ab0*/  MUFU.TANH R106, R106 ;  /* 0x0000006a006a7308 */ /* 0x000e620000002400 */
[-C--:B------:R-:W-:Y:S01]  /*11ac0*/  ISETP.GE.AND P3, PT, R98, R54.reuse, PT ;  /* 0x000000366200720c */ /* 0x080fe20003f66270 */
[----:B------:R-:W-:Y:S01]  /*11ad0*/  FMUL.FTZ R26, R135, c[0x0][0x2ec] ;  /* 0x0000bb00871a7a20 */ /* 0x000fe20000410000 */
[----:B------:R-:W-:Y:S01]  /*11ae0*/  FSEL R157, R27, -INF , !P2 ;  /* 0xff8000001b9d7808 */ /* 0x000fe20005000000 */
[----:B------:R-:W-:Y:S01]  /*11af0*/  FMUL.FTZ R27, R76, c[0x0][0x2ec] ;  /* 0x0000bb004c1b7a20 */ /* 0x000fe20000410000 */
[----:B------:R-:W-:-:S02]  /*11b00*/  ISETP.GE.AND P2, PT, R140, R54, PT ;  /* 0x000000368c00720c */ /* 0x000fc40003f46270 */
[----:B------:R-:W-:Y:S01]  /*11b10*/  IADD3 R32, R7, 0x60, RZ ;  /* 0x0000006007207810 */ /* 0x000fe20007ffe0ff */
[----:B------:R-:W2:Y:S01]  /*11b20*/  MUFU.TANH R139, R139 ;  /* 0x0000008b008b7308 */ /* 0x000ea20000002400 */
[----:B---3--:R-:W-:Y:S01]  /*11b30*/  FFMA.FTZ R97, R0, R126, R97 ;  /* 0x0000007e00617223 */ /* 0x008fe20000010061 */
[----:B------:R-:W-:Y:S02]  /*11b40*/  FSEL R137, R137, -INF , !P2 ;  /* 0xff80000089897808 */ /* 0x000fe40005000000 */
[----:B------:R-:W-:Y:S02]  /*11b50*/  ISETP.GE.AND P2, PT, R42, R54, PT ;  /* 0x000000362a00720c */ /* 0x000fe40003f46270 */
[----:B------:R-:W-:Y:S02]  /*11b60*/  IADD3 R56, R7, 0x61, RZ ;  /* 0x0000006107387810 */ /* 0x000fe40007ffe0ff */
[----:B------:R-:W3:Y:S01]  /*11b70*/  I2F R40, R156 ;  /* 0x0000009c00287306 */ /* 0x000ee20000201400 */
[----:B-1----:R-:W-:Y:S01]  /*11b80*/  FFMA.FTZ R66, R0, R39, R106 ;  /* 0x0000002700427223 */ /* 0x002fe2000001006a */
[----:B------:R-:W-:-:S02]  /*11b90*/  FSEL R64, R64, -INF , !P0 ;  /* 0xff80000040407808 */ /* 0x000fc40004000000 */
[-C--:B------:R-:W-:Y:S01]  /*11ba0*/  ISETP.GE.AND P0, PT, R44, R53.reuse, PT ;  /* 0x000000352c00720c */ /* 0x080fe20003f06270 */
[----:B------:R-:W-:Y:S01]  /*11bb0*/  FMUL.FTZ R44, R132, c[0x0][0x2ec] ;  /* 0x0000bb00842c7a20 */ /* 0x000fe20000410000 */
[----:B------:R-:W-:Y:S02]  /*11bc0*/  FSEL R66, R66, -INF , !P1 ;  /* 0xff80000042427808 */ /* 0x000fe40004800000 */
[----:B------:R-:W1:Y:S01]  /*11bd0*/  MUFU.TANH R102, R102 ;  /* 0x0000006600667308 */ /* 0x000e620000002400 */
[----:B--2---:R-:W-:Y:S01]  /*11be0*/  FFMA.FTZ R174, R0, R126, R139 ;  /* 0x0000007e00ae7223 */ /* 0x004fe2000001008b */
[----:B------:R-:W-:Y:S02]  /*11bf0*/  FSEL R139, R97, -INF , !P3 ;  /* 0xff800000618b7808 */ /* 0x000fe40005800000 */
[----:B------:R-:W-:Y:S02]  /*11c00*/  ISETP.GE.AND P3, PT, R156, R54, PT ;  /* 0x000000369c00720c */ /* 0x000fe40003f66270 */
[----:B------:R-:W-:-:S02]  /*11c10*/  ISETP.GE.AND P1, PT, R104, R53, PT ;  /* 0x000000356800720c */ /* 0x000fc40003f26270 */
[----:B------:R-:W2:Y:S01]  /*11c20*/  MUFU.TANH R101, R101 ;  /* 0x0000006500657308 */ /* 0x000ea20000002400 */
[C---:B---3--:R-:W-:Y:S01]  /*11c30*/  FFMA.FTZ R99, R0.reuse, R40, R99 ;  /* 0x0000002800637223 */ /* 0x048fe20000010063 */
[C---:B------:R-:W-:Y:S02]  /*11c40*/  IADD3 R46, R7.reuse, 0x68, RZ ;  /* 0x00000068072e7810 */ /* 0x040fe40007ffe0ff */
[----:B------:R-:W-:Y:S02]  /*11c50*/  IADD3 R34, R7, 0x70, RZ ;  /* 0x0000007007227810 */ /* 0x000fe40007ffe0ff */
[----:B------:R-:W-:Y:S02]  /*11c60*/  FSEL R163, R99, -INF , !P3 ;  /* 0xff80000063a37808 */ /* 0x000fe40005800000 */
[----:B------:R-:W3:Y:S01]  /*11c70*/  I2F R43, R42 ;  /* 0x0000002a002b7306 */ /* 0x000ee20000201400 */
[----:B-1----:R-:W-:Y:S01]  /*11c80*/  FFMA.FTZ R102, R0, R23, R102 ;  /* 0x0000001700667223 */ /* 0x002fe20000010066 */
[----:B------:R-:W-:-:S02]  /*11c90*/  ISETP.GE.AND P3, PT, R60, R54, PT ;  /* 0x000000363c00720c */ /* 0x000fc40003f66270 */
[C---:B------:R-:W-:Y:S02]  /*11ca0*/  IADD3 R67, R7.reuse, 0x71, RZ ;  /* 0x0000007107437810 */ /* 0x040fe40007ffe0ff */
[----:B------:R-:W-:Y:S02]  /*11cb0*/  FSEL R176, R102, -INF , !P1 ;  /* 0xff80000066b07808 */ /* 0x000fe40004800000 */
[----:B------:R-:W1:Y:S01]  /*11cc0*/  I2F R175, R60 ;  /* 0x0000003c00af7306 */ /* 0x000e620000201400 */
[----:B--2---:R-:W-:Y:S01]  /*11cd0*/  FFMA.FTZ R101, R0, R25, R101 ;  /* 0x0000001900657223 */ /* 0x004fe20000010065 */
[----:B------:R-:W-:Y:S01]  /*11ce0*/  ISETP.GE.AND P1, PT, R96, R53, PT ;  /* 0x000000356000720c */ /* 0x000fe20003f26270 */
[----:B------:R-:W-:Y:S01]  /*11cf0*/  FMUL.FTZ R25, R134, c[0x0][0x2ec] ;  /* 0x0000bb0086197a20 */ /* 0x000fe20000410000 */
[----:B------:R-:W-:Y:S02]  /*11d00*/  IADD3 R20, R7, 0x78, RZ ;  /* 0x0000007807147810 */ /* 0x000fe40007ffe0ff */
[----:B------:R-:W-:-:S02]  /*11d10*/  FSEL R162, R103, -INF , !P1 ;  /* 0xff80000067a27808 */ /* 0x000fc40004800000 */
[----:B------:R-:W2:Y:S01]  /*11d20*/  MUFU.TANH R107, R107 ;  /* 0x0000006b006b7308 */ /* 0x000ea20000002400 */
[----:B---3--:R-:W-:Y:S01]  /*11d30*/  FFMA.FTZ R125, R0, R43, R125 ;  /* 0x0000002b007d7223 */ /* 0x008fe2000001007d */
[----:B------:R-:W-:Y:S02]  /*11d40*/  ISETP.GE.AND P1, PT, R140, R53, PT ;  /* 0x000000358c00720c */ /* 0x000fe40003f26270 */
[----:B------:R-:W-:Y:S02]  /*11d50*/  IADD3 R22, R7, 0x79, RZ ;  /* 0x0000007907167810 */ /* 0x000fe40007ffe0ff */
[----:B------:R-:W-:Y:S02]  /*11d60*/  FSEL R158, R158, -INF , !P1 ;  /* 0xff8000009e9e7808 */ /* 0x000fe40004800000 */
[----:B------:R-:W3:Y:S01]  /*11d70*/  MUFU.TANH R138, R138 ;  /* 0x0000008a008a7308 */ /* 0x000ee20000002400 */
[----:B-1----:R-:W-:Y:S01]  /*11d80*/  FFMA.FTZ R19, R0, R175, R127 ;  /* 0x000000af00137223 */ /* 0x002fe2000001007f */
[----:B------:R-:W-:-:S02]  /*11d90*/  FSEL R127, R125, -INF , !P2 ;  /* 0xff8000007d7f7808 */ /* 0x000fc40005000000 */
[----:B------:R-:W-:Y:S02]  /*11da0*/  ISETP.GE.AND P1, PT, R42, R53, PT ;  /* 0x000000352a00720c */ /* 0x000fe40003f26270 */
[----:B------:R-:W-:Y:S01]  /*11db0*/  FSEL R125, R19, -INF , !P3 ;  /* 0xff800000137d7808 */ /* 0x000fe20005800000 */
[----:B------:R-:W-:Y:S01]  /*11dc0*/  FMUL.FTZ R19, R72, c[0x0][0x2ec] ;  /* 0x0000bb0048137a20 */ /* 0x000fe20000410000 */
[----:B------:R-:W-:Y:S01]  /*11dd0*/  I2F R173, R48 ;  /* 0x0000003000ad7306 */ /* 0x000fe20000201400 */
[----:B--2---:R-:W-:Y:S01]  /*11de0*/  FFMA.FTZ R62, R0, R45, R107 ;  /* 0x0000002d003e7223 */ /* 0x004fe2000001006b */
[-C--:B------:R-:W-:Y:S02]  /*11df0*/  ISETP.GE.AND P2, PT, R48, R54.reuse, PT ;  /* 0x000000363000720c */ /* 0x080fe40003f46270 */
[----:B------:R-:W-:Y:S02]  /*11e00*/  ISETP.GE.AND P3, PT, R108, R54, PT ;  /* 0x000000366c00720c */ /* 0x000fe40003f66270 */
[----:B------:R-:W-:-:S02]  /*11e10*/  FSEL R62, R62, -INF , !P0 ;  /* 0xff8000003e3e7808 */ /* 0x000fc40004000000 */
[----:B------:R-:W1:Y:S01]  /*11e20*/  MUFU.TANH R84, R84 ;  /* 0x0000005400547308 */ /* 0x000e620000002400 */
[----:B------:R-:W-:Y:S01]  /*11e30*/  ISETP.GE.AND P0, PT, R124, R53, PT ;  /* 0x000000357c00720c */ /* 0x000fe20003f06270 */
[----:B---3--:R-:W-:-:S03]  /*11e40*/  FFMA.FTZ R134, R0, R43, R138 ;  /* 0x0000002b00867223 */ /* 0x008fc6000001008a */
[----:B------:R-:W-:Y:S02]  /*11e50*/  FSEL R160, R101, -INF , !P0 ;  /* 0xff80000065a07808 */ /* 0x000fe40004000000 */
[-C--:B------:R-:W-:Y:S01]  /*11e60*/  ISETP.GE.AND P0, PT, R98, R53.reuse, PT ;  /* 0x000000356200720c */ /* 0x080fe20003f06270 */
[----:B------:R-:W2:Y:S01]  /*11e70*/  MUFU.TANH R86, R86 ;  /* 0x0000005600567308 */ /* 0x000ea20000002400 */
[----:B------:R-:W-:Y:S02]  /*11e80*/  FSEL R134, R134, -INF , !P1 ;  /* 0xff80000086867808 */ /* 0x000fe40004800000 */
[-C--:B------:R-:W-:Y:S02]  /*11e90*/  ISETP.GE.AND P1, PT, R48, R53.reuse, PT ;  /* 0x000000353000720c */ /* 0x080fe40003f26270 */
[----:B------:R-:W-:Y:S02]  /*11ea0*/  FSEL R174, R174, -INF , !P0 ;  /* 0xff800000aeae7808 */ /* 0x000fe40004000000 */
[----:B------:R-:W-:Y:S01]  /*11eb0*/  ISETP.GE.AND P0, PT, R156, R53, PT ;  /* 0x000000359c00720c */ /* 0x000fe20003f06270 */
[----:B------:R-:W-:Y:S01]  /*11ec0*/  I2F R51, R108 ;  /* 0x0000006c00337306 */ /* 0x000fe20000201400 */
[----:B-1----:R-:W-:-:S07]  /*11ed0*/  FFMA.FTZ R84, R0, R173, R84 ;  /* 0x000000ad00547223 */ /* 0x002fce0000010054 */
        /* <DEDUP_REMOVED lines=12> */
[----:B------:R-:W1:Y:S01]  /*11fa0*/  MUFU.TANH R25, R25 ;  /* 0x0000001900197308 */ /* 0x000e620000002400 */
[----:B------:R-:W-:Y:S01]  /*11fb0*/  ISETP.GE.AND P0, PT, R60, R53, PT ;  /* 0x000000353c00720c */ /* 0x000fe20003f06270 */
[----:B---3--:R-:W-:-:S05]  /*11fc0*/  FFMA.FTZ R110, R0, R175, R110 ;  /* 0x000000af006e7223 */ /* 0x008fca000001006e */
[----:B------:R-:W-:Y:S01]  /*11fd0*/  FSEL R132, R110, -INF , !P0 ;  /* 0xff8000006e847808 */ /* 0x000fe20004000000 */
[----:B------:R-:W-:Y:S01]  /*11fe0*/  I2F R109, R56 ;  /* 0x00000038006d7306 */ /* 0x000fe20000201400 */
[----:B------:R-:W-:-:S07]  /*11ff0*/  ISETP.GE.AND P0, PT, R108, R53, PT ;  /* 0x000000356c00720c */ /* 0x000fce0003f06270 */
[----:B------:R2:W3:Y:S01]  /*12000*/  MUFU.TANH R24, R133 ;  /* 0x0000008500187308 */ /* 0x0004e20000002400 */
[----:B-1----:R-:W-:-:S05]  /*12010*/  FFMA.FTZ R25, R0, R91, R25 ;  /* 0x0000005b00197223 */ /* 0x002fca0000010019 */
[----:B------:R-:W-:Y:S02]  /*12020*/  FSEL R60, R25, -INF , !P1 ;  /* 0xff800000193c7808 */ /* 0x000fe40004800000 */
[----:B------:R-:W-:Y:S01]  /*12030*/  I2F R35, R58 ;  /* 0x0000003a00237306 */ /* 0x000fe20000201400 */
[----:B------:R-:W-:-:S07]  /*12040*/  ISETP.GE.AND P1, PT, R46, R53, PT ;  /* 0x000000352e00720c */ /* 0x000fce0003f26270 */
[----:B------:R-:W1:Y:S01]  /*12050*/  MUFU.TANH R12, R12 ;  /* 0x0000000c000c7308 */ /* 0x000e620000002400 */
[----:B--2---:R-:W-:Y:S01]  /*12060*/  FSEL R133, R84, -INF , !P2 ;  /* 0xff80000054857808 */ /* 0x004fe20005000000 */
[----:B---3--:R-:W-:Y:S01]  /*12070*/  FFMA.FTZ R24, R0, R109, R24 ;  /* 0x0000006d00187223 */ /* 0x008fe20000010018 */
[----:B------:R-:W-:Y:S01]  /*12080*/  ISETP.GE.AND P2, PT, R32, R54, PT ;  /* 0x000000362000720c */ /* 0x000fe20003f46270 */
[----:B------:R-:W-:-:S04]  /*12090*/  FMUL.FTZ R32, R74, c[0x0][0x2ec] ;  /* 0x0000bb004a207a20 */ /* 0x000fc80000410000 */
[----:B------:R-:W-:Y:S08]  /*120a0*/  I2F R57, R46 ;  /* 0x0000002e00397306 */ /* 0x000ff00000201400 */
[----:B------:R-:W2:Y:S01]  /*120b0*/  MUFU.TANH R27, R27 ;  /* 0x0000001b001b7308 */ /* 0x000ea20000002400 */
[----:B-1----:R-:W-:-:S07]  /*120c0*/  FFMA.FTZ R12, R0, R35, R12 ;  /* 0x00000023000c7223 */ /* 0x002fce000001000c */
[----:B------:R-:W-:Y:S08]  /*120d0*/  I2F R85, R34 ;  /* 0x0000002200557306 */ /* 0x000ff00000201400 */
[----:B------:R-:W1:Y:S01]  /*120e0*/  MUFU.TANH R44, R44 ;  /* 0x0000002c002c7308 */ /* 0x000e620000002400 */
[----:B--2---:R-:W-:Y:S01]  /*120f0*/  FFMA.FTZ R25, R0, R57, R27 ;  /* 0x0000003900197223 */ /* 0x004fe2000001001b */
[----:B------:R-:W-:-:S02]  /*12100*/  FSEL R27, R24, -INF , !P3 ;  /* 0xff800000181b7808 */ /* 0x000fc40005800000 */
[----:B------:R-:W-:-:S04]  /*12110*/  ISETP.GE.AND P3, PT, R34, R54, PT ;  /* 0x000000362200720c */ /* 0x000fc80003f66270 */
[----:B------:R-:W2:Y:S08]  /*12120*/  MUFU.TANH R13, R13 ;  /* 0x0000000d000d7308 */ /* 0x000eb00000002400 */
[----:B------:R-:W3:Y:S01]  /*12130*/  MUFU.TANH R19, R19 ;  /* 0x0000001300137308 */ /* 0x000ee20000002400 */
[----:B-1----:R-:W-:-:S07]  /*12140*/  FFMA.FTZ R44, R0, R91, R44 ;  /* 0x0000005b002c7223 */ /* 0x002fce000001002c */
[----:B------:R-:W-:Y:S01]  /*12150*/  I2F R21, R67 ;  /* 0x0000004300157306 */ /* 0x000fe20000201400 */
[----:B--2---:R-:W-:Y:S01]  /*12160*/  FFMA.FTZ R13, R0, R57, R13 ;  /* 0x00000039000d7223 */ /* 0x004fe2000001000d */
[----:B------:R-:W-:Y:S02]  /*12170*/  FSEL R57, R12, -INF , !P4 ;  /* 0xff8000000c397808 */ /* 0x000fe40006000000 */
[----:B------:R-:W-:Y:S02]  /*12180*/  ISETP.GE.AND P4, PT, R67, R54, PT ;  /* 0x000000364300720c */ /* 0x000fe40003f86270 */
[----:B------:R-:W-:Y:S02]  /*12190*/  FSEL R24, R13, -INF , !P1 ;  /* 0xff8000000d187808 */ /* 0x000fe40004800000 */
[----:B------:R-:W1:Y:S01]  /*121a0*/  MUFU.TANH R14, R14 ;  /* 0x0000000e000e7308 */ /* 0x000e620000002400 */
[----:B---3--:R-:W-:Y:S01]  /*121b0*/  FFMA.FTZ R19, R0, R85, R19 ;  /* 0x0000005500137223 */ /* 0x008fe20000010013 */
[----:B------:R-:W-:-:S04]  /*121c0*/  ISETP.GE.AND P1, PT, R67, R53, PT ;  /* 0x000000354300720c */ /* 0x000fc80003f26270 */
[----:B------:R-:W-:Y:S02]  /*121d0*/  FSEL R45, R19, -INF , !P3 ;  /* 0xff800000132d7808 */ /* 0x000fe40005800000 */
[----:B------:R-:W2:Y:S01]  /*121e0*/  MUFU.TANH R38, R38 ;  /* 0x0000002600267308 */ /* 0x000ea20000002400 */
[----:B------:R-:W-:-:S07]  /*121f0*/  ISETP.GE.AND P3, PT, R20, R54, PT ;  /* 0x000000361400720c */ /* 0x000fce0003f66270 */
[----:B------:R-:W-:Y:S01]  /*12200*/  I2F R39, R20 ;  /* 0x0000001400277306 */ /* 0x000fe20000201400 */
[----:B-1----:R-:W-:-:S07]  /*12210*/  FFMA.FTZ R14, R0, R21, R14 ;  /* 0x00000015000e7223 */ /* 0x002fce000001000e */
[----:B------:R-:W1:Y:S01]  /*12220*/  MUFU.TANH R8, R8 ;  /* 0x0000000800087308 */ /* 0x000e620000002400 */
[----:B--2---:R-:W-:Y:S01]  /*12230*/  FFMA.FTZ R38, R0, R51, R38 ;  /* 0x0000003300267223 */ /* 0x004fe20000010026 */
[----:B------:R-:W-:Y:S02]  /*12240*/  FSEL R51, R44, -INF , !P2 ;  /* 0xff8000002c337808 */ /* 0x000fe40005000000 */
[----:B------:R-:W-:Y:S02]  /*12250*/  FSEL R44, R14, -INF , !P4 ;  /* 0xff8000000e2c7808 */ /* 0x000fe40006000000 */
[----:B------:R-:W-:Y:S02]  /*12260*/  FSEL R124, R38, -INF , !P0 ;  /* 0xff800000267c7808 */ /* 0x000fe40004000000 */
[----:B------:R-:W2:Y:S01]  /*12270*/  MUFU.TANH R26, R26 ;  /* 0x0000001a001a7308 */ /* 0x000ea20000002400 */
[----:B------:R-:W-:Y:S02]  /*12280*/  ISETP.GE.AND P4, PT, R7, R54, PT ;  /* 0x000000360700720c */ /* 0x000fe40003f86270 */
[----:B------:R-:W-:-:S02]  /*12290*/  ISETP.GE.AND P0, PT, R56, R53, PT ;  /* 0x000000353800720c */ /* 0x000fc40003f06270 */
[----:B------:R-:W-:-:S03]  /*122a0*/  ISETP.GE.AND P2, PT, R46, R54, PT ;  /* 0x000000362e00720c */ /* 0x000fc60003f46270 */
[----:B------:R-:W3:Y:S01]  /*122b0*/  MUFU.TANH R18, R18 ;  /* 0x0000001200127308 */ /* 0x000ee20000002400 */
[----:B-1----:R-:W-:Y:S01]  /*122c0*/  FFMA.FTZ R8, R0, R39, R8 ;  /* 0x0000002700087223 */ /* 0x002fe20000010008 */
[----:B------:R-:W-:Y:S02]  /*122d0*/  FSEL R25, R25, -INF , !P2 ;  /* 0xff80000019197808 */ /* 0x000fe40005000000 */
[----:B------:R-:W-:Y:S02]  /*122e0*/  ISETP.GE.AND P2, PT, R34, R53, PT ;  /* 0x000000352200720c */ /* 0x000fe40003f46270 */
[----:B------:R-:W-:Y:S02]  /*122f0*/  FSEL R43, R8, -INF , !P3 ;  /* 0xff800000082b7808 */ /* 0x000fe40005800000 */
[----:B------:R-:W1:Y:S01]  /*12300*/  MUFU.TANH R15, R15 ;  /* 0x0000000f000f7308 */ /* 0x000e620000002400 */
[----:B--2---:R-:W-:Y:S01]  /*12310*/  FFMA.FTZ R26, R0, R109, R26 ;  /* 0x0000006d001a7223 */ /* 0x004fe2000001001a */
[----:B------:R-:W-:-:S02]  /*12320*/  FSEL R8, R28, -INF , !P4 ;  /* 0xff8000001c087808 */ /* 0x000fc40006000000 */
[----:B------:R-:W-:Y:S02]  /*12330*/  ISETP.GE.AND P4, PT, R52, 0x2, PT ;  /* 0x000000023400780c */ /* 0x000fe40003f86270 */
[----:B------:R-:W-:Y:S02]  /*12340*/  FSEL R26, R26, -INF , !P0 ;  /* 0xff8000001a1a7808 */ /* 0x000fe40004000000 */
[----:B------:R-:W2:Y:S01]  /*12350*/  MUFU.TANH R32, R32 ;  /* 0x0000002000207308 */ /* 0x000ea20000002400 */
[----:B---3--:R-:W-:Y:S01]  /*12360*/  FFMA.FTZ R18, R0, R35, R18 ;  /* 0x0000002300127223 */ /* 0x008fe20000010012 */
[----:B------:R-:W-:-:S04]  /*12370*/  ISETP.GE.AND P0, PT, R58, R53, PT ;  /* 0x000000353a00720c */ /* 0x000fc80003f06270 */
[----:B------:R-:W-:Y:S02]  /*12380*/  FSEL R42, R18, -INF , !P0 ;  /* 0xff800000122a7808 */ /* 0x000fe40004000000 */
[----:B------:R-:W3:Y:S01]  /*12390*/  MUFU.TANH R10, R10 ;  /* 0x0000000a000a7308 */ /* 0x000ee20000002400 */
[----:B-1----:R-:W-:Y:S01]  /*123a0*/  FFMA.FTZ R15, R0, R21, R15 ;  /* 0x00000015000f7223 */ /* 0x002fe2000001000f */
[----:B------:R-:W-:-:S04]  /*123b0*/  ISETP.GE.AND P0, PT, R20, R53, PT ;  /* 0x000000351400720c */ /* 0x000fc80003f06270 */
[----:B------:R-:W-:Y:S02]  /*123c0*/  FSEL R38, R15, -INF , !P1 ;  /* 0xff8000000f267808 */ /* 0x000fe40004800000 */
[----:B------:R-:W-:Y:S01]  /*123d0*/  I2F R23, R22 ;  /* 0x0000001600177306 */ /* 0x000fe20000201400 */
[----:B--2---:R-:W-:Y:S01]  /*123e0*/  FFMA.FTZ R32, R0, R85, R32 ;  /* 0x0000005500207223 */ /* 0x004fe20000010020 */
[----:B------:R-:W-:Y:S01]  /*123f0*/  BAR.SYNC.DEFER_BLOCKING 0x0 ;  /* 0x0000000000007b1d */ /* 0x000fe20000010000 */
[----:B------:R-:W-:-:S03]  /*12400*/  ISETP.GE.AND P1, PT, R7, R53, PT ;  /* 0x000000350700720c */ /* 0x000fc60003f26270 */
[----:B------:R-:W-:Y:S02]  /*12410*/  FSEL R40, R32, -INF , !P2 ;  /* 0xff80000020287808 */ /* 0x000fe40005000000 */
[----:B------:R-:W1:Y:S01]  /*12420*/  MUFU.TANH R12, R30 ;  /* 0x0000001e000c7308 */ /* 0x000e620000002400 */
[----:B---3--:R-:W-:Y:S01]  /*12430*/  FFMA.FTZ R10, R0, R39, R10 ;  /* 0x00000027000a7223 */ /* 0x008fe2000001000a */
[----:B------:R-:W-:-:S04]  /*12440*/  ISETP.GE.AND P2, PT, R22, R54, PT ;  /* 0x000000361600720c */ /* 0x000fc80003f46270 */
[----:B------:R-:W-:Y:S02]  /*12450*/  FSEL R34, R10, -INF , !P0 ;  /* 0xff8000000a227808 */ /* 0x000fe40004000000 */
[----:B------:R-:W2:Y:S01]  /*12460*/  MUFU.TANH R9, R9 ;  /* 0x0000000900097308 */ /* 0x000ea20000002400 */
[----:B------:R-:W-:-:S07]  /*12470*/  ISETP.GE.AND P0, PT, R22, R53, PT ;  /* 0x000000351600720c */ /* 0x000fce0003f06270 */
[----:B------:R-:W3:Y:S01]  /*12480*/  MUFU.TANH R11, R11 ;  /* 0x0000000b000b7308 */ /* 0x000ee20000002400 */
[----:B-1----:R-:W-:-:S05]  /*12490*/  FFMA.FTZ R7, R0, R3, R12 ;  /* 0x0000000300077223 */ /* 0x002fca000001000c */
[----:B------:R-:W-:Y:S01]  /*124a0*/  FSEL R7, R7, -INF , !P1 ;  /* 0xff80000007077808 */ /* 0x000fe20004800000 */
[----:B--2---:R-:W-:-:S05]  /*124b0*/  FFMA.FTZ R9, R0, R23, R9 ;  /* 0x0000001700097223 */ /* 0x004fca0000010009 */
[----:B------:R-:W-:Y:S01]  /*124c0*/  FSEL R39, R9, -INF , !P2 ;  /* 0xff80000009277808 */ /* 0x000fe20005000000 */
[----:B---3--:R-:W-:-:S05]  /*124d0*/  FFMA.FTZ R11, R0, R23, R11 ;  /* 0x00000017000b7223 */ /* 0x008fca000001000b */
        /* <DEDUP_REMOVED lines=61> */
.L_x_2526:
[----:B------:R-:W-:-:S05]  /*128b0*/  IMAD.MOV.U32 R10, RZ, RZ, c[0x0][0x198] ;  /* 0x00006600ff0a7624 */ /* 0x000fca00078e00ff */
[----:B------:R-:W-:-:S04]  /*128c0*/  LEA R10, -R10, RZ, 0x7 ;  /* 0x000000ff0a0a7211 */ /* 0x000fc800078e39ff */
[----:B------:R-:W-:Y:S02]  /*128d0*/  SHF.R.S32.HI R9, RZ, 0x1f, R10 ;  /* 0x0000001fff097819 */ /* 0x000fe4000001140a */
.L_x_2527:
        /* <DEDUP_REMOVED lines=114> */
.L_x_2525:
        /* <DEDUP_REMOVED lines=89> */
[----:B------:R-:W-:Y:S02]  /*13590*/  FFMA.FTZ R136, R94, c[0x0][0x23c], -R35 ;  /* 0x00008f005e887a23 */ /* 0x000fe40000010823 */
[----:B------:R-:W1:Y:S01]  /*135a0*/  LDSM.16.MT88.4 R92, [R140+0xb000] ;  /* 0x00b000008c5c783b */ /* 0x000e620000004200 */
[----:B------:R-:W-:-:S02]  /*135b0*/  FFMA.FTZ R135, R89, c[0x0][0x23c], -R48 ;  /* 0x00008f0059877a23 */ /* 0x000fc40000010830 */
[--C-:B------:R-:W-:Y:S02]  /*135c0*/  FFMA.FTZ R67, R49, c[0x0][0x23c], -R48.reuse ;  /* 0x00008f0031437a23 */ /* 0x100fe40000010830 */
[--C-:B------:R-:W-:Y:S01]  /*135d0*/  FFMA.FTZ R130, R7, c[0x0][0x23c], -R35.reuse ;  /* 0x00008f0007827a23 */ /* 0x100fe20000010823 */
[----:B------:R-:W-:Y:S01]  /*135e0*/  MUFU.EX2 R156, R156 ;  /* 0x0000009c009c7308 */ /* 0x000fe20000000800 */
[--C-:B------:R-:W-:Y:S02]  /*135f0*/  FFMA.FTZ R55, R90, c[0x0][0x23c], -R35.reuse ;  /* 0x00008f005a377a23 */ /* 0x100fe40000010823 */
[--C-:B------:R-:W-:Y:S02]  /*13600*/  FFMA.FTZ R49, R37, c[0x0][0x23c], -R48.reuse ;  /* 0x00008f0025317a23 */ /* 0x100fe40000010830 */
[--C-:B------:R-:W-:Y:S02]  /*13610*/  FFMA.FTZ R58, R47, c[0x0][0x23c], -R48.reuse ;  /* 0x00008f002f3a7a23 */ /* 0x100fe40000010830 */
[----:B------:R-:W-:Y:S01]  /*13620*/  FFMA.FTZ R41, R36, c[0x0][0x23c], -R35 ;  /* 0x00008f0024297a23 */ /* 0x000fe20000010823 */
[----:B------:R-:W2:Y:S01]  /*13630*/  MUFU.EX2 R135, R135 ;  /* 0x0000008700877308 */ /* 0x000ea20000000800 */
[----:B------:R-:W-:-:S02]  /*13640*/  FFMA.FTZ R37, R17, c[0x0][0x23c], -R48 ;  /* 0x00008f0011257a23 */ /* 0x000fc40000010830 */
[--C-:B------:R-:W-:Y:S02]  /*13650*/  FFMA.FTZ R56, R16, c[0x0][0x23c], -R35.reuse ;  /* 0x00008f0010387a23 */ /* 0x100fe40000010823 */
[--C-:B------:R-:W-:Y:S01]  /*13660*/  FFMA.FTZ R47, R88, c[0x0][0x23c], -R35.reuse ;  /* 0x00008f00582f7a23 */ /* 0x100fe20000010823 */
[----:B------:R-:W3:Y:S01]  /*13670*/  LDSM.16.MT88.4 R16, [R122+0x9400] ;  /* 0x009400007a10783b */ /* 0x000ee20000004200 */
[----:B------:R-:W-:Y:S01]  /*13680*/  FFMA.FTZ R36, R6, c[0x0][0x23c], -R35 ;  /* 0x00008f0006247a23 */ /* 0x000fe20000010823 */
[----:B------:R-:W4:Y:S01]  /*13690*/  MUFU.EX2 R67, R67 ;  /* 0x0000004300437308 */ /* 0x000f220000000800 */
[--C-:B------:R-:W-:Y:S02]  /*136a0*/  FFMA.FTZ R6, R31, c[0x0][0x23c], -R48.reuse ;  /* 0x00008f001f067a23 */ /* 0x100fe40000010830 */
[--C-:B------:R-:W-:Y:S02]  /*136b0*/  FFMA.FTZ R33, R33, c[0x0][0x23c], -R48.reuse ;  /* 0x00008f0021217a23 */ /* 0x100fe40000010830 */
[----:B------:R-:W-:-:S02]  /*136c0*/  FFMA.FTZ R30, R65, c[0x0][0x23c], -R48 ;  /* 0x00008f00411e7a23 */ /* 0x000fc40000010830 */
[----:B------:R-:W-:Y:S01]  /*136d0*/  FFMA.FTZ R29, R29, c[0x0][0x23c], -R48 ;  /* 0x00008f001d1d7a23 */ /* 0x000fe20000010830 */
[----:B------:R-:W-:Y:S01]  /*136e0*/  MUFU.EX2 R130, R130 ;  /* 0x0000008200827308 */ /* 0x000fe20000000800 */
[----:B--2---:R-:W-:Y:S01]  /*136f0*/  F2FP.PACK_AB R68, R135, R156 ;  /* 0x0000009c8744723e */ /* 0x004fe200000000ff */
[--C-:B------:R-:W-:Y:S02]  /*13700*/  FFMA.FTZ R31, R180, c[0x0][0x23c], -R35.reuse ;  /* 0x00008f00b41f7a23 */ /* 0x100fe40000010823 */
[--C-:B------:R-:W-:Y:S02]  /*13710*/  FFMA.FTZ R28, R178, c[0x0][0x23c], -R35.reuse ;  /* 0x00008f00b21c7a23 */ /* 0x100fe40000010823 */
[--C-:B------:R-:W-:Y:S02]  /*13720*/  FFMA.FTZ R7, R120, c[0x0][0x23c], -R35.reuse ;  /* 0x00008f0078077a23 */ /* 0x100fe40000010823 */
        /* <DEDUP_REMOVED lines=34> */
[----:B--2---:R-:W-:Y:S01]  /*13950*/  F2FP.PACK_AB R8, R49, R46 ;  /* 0x0000002e3108723e */ /* 0x004fe200000000ff */
        /* <DEDUP_REMOVED lines=9> */
[----:B------:R-:W-:Y:S01]  /*139f0*/  FFMA.FTZ R130, R51, c[0x0][0x23c], -R48 ;  /* 0x00008f0033827a23 */ /* 0x000fe20000010830 */
[----:B------:R-:W2:Y:S01]  /*13a00*/  MUFU.EX2 R47, R47 ;  /* 0x0000002f002f7308 */ /* 0x000ea20000000800 */
[----:B-1----:R-:W-:Y:S01]  /*13a10*/  F2FP.PACK_AB R10, R37, R58 ;  /* 0x0000003a250a723e */ /* 0x002fe200000000ff */
[----:B------:R-:W-:-:S02]  /*13a20*/  FADD.FTZ R136, R136, R121 ;  /* 0x0000007988887221 */ /* 0x000fc40000010000 */
[----:B------:R-:W-:Y:S02]  /*13a30*/  FFMA.FTZ R51, R57, c[0x0][0x23c], -R48 ;  /* 0x00008f0039337a23 */ /* 0x000fe40000010830 */
        /* <DEDUP_REMOVED lines=11> */
[----:B------:R-:W-:Y:S02]  /*13af0*/  FADD.FTZ R46, R46, R121 ;  /* 0x000000792e2e7221 */ /* 0x000fe40000010000 */
[----:B------:R-:W-:Y:S01]  /*13b00*/  HMMA.16816.F32 R80, R68, R76, RZ ;  /* 0x0000004c4450723c */ /* 0x000fe200000018ff */
[--C-:B------:R-:W-:Y:S01]  /*13b10*/  FFMA.FTZ R40, R40, c[0x0][0x23c], -R35.reuse ;  /* 0x00008f0028287a23 */ /* 0x100fe20000010823 */
[----:B------:R-:W-:Y:S01]  /*13b20*/  MUFU.EX2 R33, R33 ;  /* 0x0000002100217308 */ /* 0x000fe20000000800 */
[----:B------:R-:W-:-:S05]  /*13b30*/  FFMA.FTZ R34, R34, c[0x0][0x23c], -R35 ;  /* 0x00008f0022227a23 */ /* 0x000fca0000010823 */
        /* <DEDUP_REMOVED lines=11> */
[----:B------:R-:W4:Y:S06]  /*13bf0*/  MUFU.EX2 R28, R28 ;  /* 0x0000001c001c7308 */ /* 0x000f2c0000000800 */
[C---:B---3--:R-:W-:Y:S02]  /*13c00*/  HMMA.16816.F32 R104, R8.reuse, R16, R104 ;  /* 0x000000100868723c */ /* 0x048fe40000001868 */
[----:B------:R-:W-:Y:S06]  /*13c10*/  MUFU.EX2 R7, R7 ;  /* 0x0000000700077308 */ /* 0x000fec0000000800 */
[C---:B------:R-:W-:Y:S01]  /*13c20*/  HMMA.16816.F32 R100, R8.reuse, R18, R100 ;  /* 0x000000120864723c */ /* 0x040fe20000001864 */
[----:B------:R-:W3:Y:S01]  /*13c30*/  LDSM.16.MT88.4 R16, [R140+0xd400] ;  /* 0x00d400008c10783b */ /* 0x000ee20000004200 */
        /* <DEDUP_REMOVED lines=27> */
[----:B----4-:R-:W-:Y:S01]  /*13df0*/  F2FP.PACK_AB R9, R28, R31 ;  /* 0x0000001f1c09723e */ /* 0x010fe200000000ff */
[----:B------:R-:W-:Y:S01]  /*13e00*/  MUFU.EX2 R160, R160 ;  /* 0x000000a000a07308 */ /* 0x000fe20000000800 */
[----:B------:R-:W-:Y:S02]  /*13e10*/  F2FP.PACK_AB R10, R6, R29 ;  /* 0x0000001d060a723e */ /* 0x000fe400000000ff */
[----:B-----5:R-:W-:-:S05]  /*13e20*/  F2FP.PACK_AB R11, R4, R7 ;  /* 0x00000007040b723e */ /* 0x020fca00000000ff */
[----:B------:R-:W-:Y:S02]  /*13e30*/  MUFU.EX2 R139, R139 ;  /* 0x0000008b008b7308 */ /* 0x000fe40000000800 */
[C---:B---3--:R-:W-:Y:S06]  /*13e40*/  HMMA.16816.F32 R112, R8.reuse, R16, R112 ;  /* 0x000000100870723c */ /* 0x048fec0000001870 */
        /* <DEDUP_REMOVED lines=132> */
[C---:B---3--:R-:W-:Y:S01]  /*14690*/  HMMA.16816.F32 R96, R8.reuse, R16, R96 ;  /* 0x000000100860723c */ /* 0x048fe20000001860 */
[--C-:B------:R-:W-:Y:S02]  /*146a0*/  FFMA.FTZ R46, R43, c[0x0][0x23c], -R48.reuse ;  /* 0x00008f002b2e7a23 */ /* 0x100fe40000010830 */
[--C-:B------:R-:W-:Y:S02]  /*146b0*/  FFMA.FTZ R43, R38, c[0x0][0x23c], -R35.reuse ;  /* 0x00008f00262b7a23 */ /* 0x100fe40000010823 */
[----:B------:R-:W-:Y:S02]  /*146c0*/  FFMA.FTZ R35, R32, c[0x0][0x23c], -R35 ;  /* 0x00008f0020237a23 */ /* 0x000fe40000010823 */
[----:B------:R-:W-:Y:S01]  /*146d0*/  FFMA.FTZ R49, R44, c[0x0][0x23c], -R48 ;  /* 0x00008f002c317a23 */ /* 0x000fe20000010830 */
[----:B------:R-:W-:Y:S01]  /*146e0*/  HMMA.16816.F32 R92, R8, R18, R92 ;  /* 0x00000012085c723c */ /* 0x000fe2000000185c */
[----:B------:R-:W2:Y:S01]  /*146f0*/  LDSM.16.MT88.4 R16, [R122+0xe800] ;  /* 0x00e800007a10783b */ /* 0x000ea20000004200 */
[----:B------:R-:W-:Y:S01]  /*14700*/  FADD.FTZ R65, R65, R120 ;  /* 0x0000007841417221 */ /* 0x000fe20000010000 */
[----:B------:R-:W-:Y:S01]  /*14710*/  MUFU.EX2 R44, R56 ;  /* 0x00000038002c7308 */ /* 0x000fe20000000800 */
[----:B------:R-:W-:-:S02]  /*14720*/  FADD.FTZ R63, R63, R66 ;  /* 0x000000423f3f7221 */ /* 0x000fc40000010000 */
[----:B------:R-:W-:Y:S02]  /*14730*/  FFMA.FTZ R48, R39, c[0x0][0x23c], -R48 ;  /* 0x00008f0027307a23 */ /* 0x000fe40000010830 */
[C---:B------:R-:W-:Y:S01]  /*14740*/  HMMA.16816.F32 R88, R8.reuse, R20, R88 ;  /* 0x000000140858723c */ /* 0x040fe20000001858 */
[----:B------:R-:W-:Y:S02]  /*14750*/  FADD.FTZ R64, R64, R65 ;  /* 0x0000004140407221 */ /* 0x000fe40000010000 */
[----:B------:R-:W-:Y:S01]  /*14760*/  FADD.FTZ R62, R62, R63 ;  /* 0x0000003f3e3e7221 */ /* 0x000fe20000010000 */
[----:B------:R-:W3:Y:S01]  /*14770*/  MUFU.EX2 R39, R49 ;  /* 0x0000003100277308 */ /* 0x000ee20000000800 */
[----:B------:R-:W-:Y:S02]  /*14780*/  FADD.FTZ R61, R61, R64 ;  /* 0x000000403d3d7221 */ /* 0x000fe40000010000 */
[----:B------:R-:W-:Y:S01]  /*14790*/  FADD.FTZ R59, R59, R62 ;  /* 0x0000003e3b3b7221 */ /* 0x000fe20000010000 */
[----:B------:R-:W-:Y:S01]  /*147a0*/  HMMA.16816.F32 R84, R8, R22, R84 ;  /* 0x000000160854723c */ /* 0x000fe20000001854 */
[----:B------:R-:W-:Y:S01]  /*147b0*/  LDSM.16.MT88.4 R20, [R140+0xcc00] ;  /* 0x00cc00008c14783b */ /* 0x000fe20000004200 */
[----:B------:R-:W-:-:S02]  /*147c0*/  FADD.FTZ R166, R166, R61 ;  /* 0x0000003da6a67221 */ /* 0x000fc40000010000 */
[----:B------:R-:W-:Y:S01]  /*147d0*/  MUFU.EX2 R46, R46 ;  /* 0x0000002e002e7308 */ /* 0x000fe20000000800 */
[----:B------:R-:W-:Y:S02]  /*147e0*/  FADD.FTZ R162, R162, R59 ;  /* 0x0000003ba2a27221 */ /* 0x000fe40000010000 */
[----:B------:R-:W-:Y:S01]  /*147f0*/  FADD.FTZ R161, R161, R166 ;  /* 0x000000a6a1a17221 */ /* 0x000fe20000010000 */
[C---:B----4-:R-:W-:Y:S01]  /*14800*/  HMMA.16816.F32 R104, R8.reuse, R24, R104 ;  /* 0x000000180868723c */ /* 0x050fe20000001868 */
[----:B------:R-:W-:Y:S02]  /*14810*/  FADD.FTZ R157, R157, R162 ;  /* 0x000000a29d9d7221 */ /* 0x000fe40000010000 */
[----:B------:R-:W-:Y:S01]  /*14820*/  FADD.FTZ R160, R160, R161 ;  /* 0x000000a1a0a07221 */ /* 0x000fe20000010000 */
        /* <DEDUP_REMOVED lines=14> */
[----:B------:R-:W-:Y:S01]  /*14910*/  FADD.FTZ R133, R133, R134 ;  /* 0x0000008685857221 */ /* 0x000fe20000010000 */
[C---:B------:R-:W-:Y:S01]  /*14920*/  HMMA.16816.F32 R100, R8.reuse, R26, R100 ;  /* 0x0000001a0864723c */ /* 0x040fe20000001864 */
[----:B------:R-:W5:Y:S01]  /*14930*/  LDSM.16.MT88.4 R24, [R140+0xac00] ;  /* 0x00ac00008c18783b */ /* 0x000f620000004200 */
[----:B------:R-:W-:Y:S02]  /*14940*/  FADD.FTZ R125, R125, R168 ;  /* 0x000000a87d7d7221 */ /* 0x000fe40000010000 */
[----:B------:R-:W1:Y:S01]  /*14950*/  MUFU.EX2 R35, R35 ;  /* 0x0000002300237308 */ /* 0x000e620000000800 */
        /* <DEDUP_REMOVED lines=14> */
[----:B-1----:R-:W-:Y:S01]  /*14a40*/  F2FP.PACK_AB R9, R43, R40 ;  /* 0x000000282b09723e */ /* 0x002fe200000000ff */
[----:B------:R-:W-:Y:S01]  /*14a50*/  FADD.FTZ R40, R40, R55 ;  /* 0x0000003728287221 */ /* 0x000fe20000010000 */
[----:B------:R-:W-:Y:S01]  /*14a60*/  F2FP.PACK_AB R10, R41, R46 ;  /* 0x0000002e290a723e */ /* 0x000fe200000000ff */
[----:B------:R-:W-:Y:S01]  /*14a70*/  FADD.FTZ R39, R39, R44 ;  /* 0x0000002c27277221 */ /* 0x000fe20000010000 */
[----:B------:R-:W-:Y:S01]  /*14a80*/  F2FP.PACK_AB R11, R35, R32 ;  /* 0x00000020230b723e */ /* 0x000fe200000000ff */
[----:B------:R-:W-:-:S02]  /*14a90*/  FADD.FTZ R43, R43, R40 ;  /* 0x000000282b2b7221 */ /* 0x000fc40000010000 */
[----:B------:R-:W-:Y:S02]  /*14aa0*/  FADD.FTZ R46, R46, R39 ;  /* 0x000000272e2e7221 */ /* 0x000fe40000010000 */
[----:B------:R-:W-:Y:S02]  /*14ab0*/  FADD.FTZ R32, R32, R43 ;  /* 0x0000002b20207221 */ /* 0x000fe40000010000 */
[----:B----4-:R-:W-:Y:S01]  /*14ac0*/  HMMA.16816.F32 R104, R8, R12, R104 ;  /* 0x0000000c0868723c */ /* 0x010fe20000001868 */
[----:B------:R-:W-:Y:S02]  /*14ad0*/  FADD.FTZ R158, R41, R46 ;  /* 0x0000002e299e7221 */ /* 0x000fe40000010000 */
[----:B------:R-:W-:-:S05]  /*14ae0*/  FADD.FTZ R161, R35, R32 ;  /* 0x0000002023a17221 */ /* 0x000fca0000010000 */
[C---:B------:R-:W-:Y:S01]  /*14af0*/  HMMA.16816.F32 R100, R8.reuse, R14, R100 ;  /* 0x0000000e0864723c */ /* 0x040fe20000001864 */
[----:B------:R-:W1:Y:S07]  /*14b00*/  LDSM.16.MT88.4 R12, [R140+0xec00] ;  /* 0x00ec00008c0c783b */ /* 0x000e6e0000004200 */
[C---:B------:R-:W-:Y:S08]  /*14b10*/  HMMA.16816.F32 R96, R8.reuse, R20, R96 ;  /* 0x000000140860723c */ /* 0x040ff00000001860 */
[C---:B------:R-:W-:Y:S01]  /*14b20*/  HMMA.16816.F32 R92, R8.reuse, R22, R92 ;  /* 0x00000016085c723c */ /* 0x040fe2000000185c */
[----:B------:R-:W3:Y:S07]  /*14b30*/  LDSM.16.MT88.4 R20, [R122+0xec00] ;  /* 0x00ec00007a14783b */ /* 0x000eee0000004200 */
[C---:B-----5:R-:W-:Y:S08]  /*14b40*/  HMMA.16816.F32 R112, R8.reuse, R24, R112 ;  /* 0x000000180870723c */ /* 0x060ff00000001870 */
        /* <DEDUP_REMOVED lines=73> */
.L_x_2529:
[----:B------:R-:W-:-:S05]  /*14fe0*/  IMAD.MOV.U32 R6, RZ, RZ, c[0x0][0x1a0] ;  /* 0x00006800ff067624 */ /* 0x000fca00078e00ff */
[----:B------:R-:W-:-:S04]  /*14ff0*/  LEA R6, -R6, RZ, 0x7 ;  /* 0x000000ff06067211 */ /* 0x000fc800078e39ff */
[----:B------:R-:W-:Y:S02]  /*15000*/  SHF.R.S32.HI R7, RZ, 0x1f, R6 ;  /* 0x0000001fff077819 */ /* 0x000fe40000011406 */
.L_x_2530:
[----:B------:R-:W-:Y:S01]  /*15010*/  LOP3.LUT P1, RZ, R5, 0x2, RZ, 0xc0, !PT ;  /* 0x0000000205ff7812 */ /* 0x000fe2000782c0ff */
[----:B------:R-:W-:Y:S01]  /*15020*/  IMAD.SHL.U32 R160, R171, 0x80, RZ ;  /* 0x00000080aba07824 */ /* 0x000fe200078e00ff */
[----:B------:R-:W-:Y:S02]  /*15030*/  LOP3.LUT P0, RZ, R5, 0x4, RZ, 0xc0, !PT ;  /* 0x0000000405ff7812 */ /* 0x000fe4000780c0ff */
[----:B------:R-:W-:Y:S02]  /*15040*/  LEA R120, P3, R6, R128, 0x1 ;  /* 0x0000008006787211 */ /* 0x000fe400078608ff */
[----:B------:R-:W-:Y:S02]  /*15050*/  LOP3.LUT R55, R160, R155, RZ, 0xfc, !PT ;  /* 0x0000009ba0377212 */ /* 0x000fe400078efcff */
[----:B------:R-:W-:Y:S02]  /*15060*/  LEA.HI.X R121, R6, R129, R7, 0x1, P3 ;  /* 0x0000008106797211 */ /* 0x000fe400018f0c07 */
[----:B------:R-:W-:-:S03]  /*15070*/  ISETP.GE.AND P6, PT, R52, 0x3, PT ;  /* 0x000000033400780c */ /* 0x000fc60003fc6270 */
        /* <DEDUP_REMOVED lines=237> */
[----:B------:R-:W-:Y:S01]  /*15f50*/  FMUL.FTZ R36, R36, c[0x0][0x2ec] ;  /* 0x0000bb0024247a20 */ /* 0x000fe20000410000 */
[----:B------:R-:W-:Y:S01]  /*15f60*/  HMMA.16816.F32 R48, R128, R134, R48 ;  /* 0x000000868030723c */ /* 0x000fe20000001830 */
[----:B------:R-:W1:Y:S01]  /*15f70*/  LDSM.16.M88.4 R128, [R123+0x7000] ;  /* 0x007000007b80783b */ /* 0x000e620000000200 */
[----:B------:R-:W-:-:S03]  /*15f80*/  FMUL.FTZ R39, R39, c[0x0][0x2ec] ;  /* 0x0000bb0027277a20 */ /* 0x000fc60000410000 */
[----:B------:R-:W3:Y:S02]  /*15f90*/  LDSM.16.M88.4 R132, [R123+0x7c00] ;  /* 0x007c00007b84783b */ /* 0x000ee40000000200 */
[----:B------:R-:W-:Y:S01]  /*15fa0*/  FMUL.FTZ R32, R32, c[0x0][0x2ec] ;  /* 0x0000bb0020207a20 */ /* 0x000fe20000410000 */
[----:B------:R-:W-:Y:S01]  /*15fb0*/  MUFU.TANH R39, R39 ;  /* 0x0000002700277308 */ /* 0x000fe20000002400 */
[----:B------:R-:W-:-:S07]  /*15fc0*/  FMUL.FTZ R35, R35, c[0x0][0x2ec] ;  /* 0x0000bb0023237a20 */ /* 0x000fce0000410000 */
[----:B------:R-:W-:Y:S01]  /*15fd0*/  MUFU.TANH R35, R35 ;  /* 0x0000002300237308 */ /* 0x000fe20000002400 */
[C---:B--2---:R-:W-:Y:S08]  /*15fe0*/  HMMA.16816.F32 R4, R136.reuse, R164, R4 ;  /* 0x000000a48804723c */ /* 0x044ff00000001804 */
[C---:B------:R-:W-:Y:S08]  /*15ff0*/  HMMA.16816.F32 R124, R136.reuse, R166, R124 ;  /* 0x000000a6887c723c */ /* 0x040ff0000000187c */
[C---:B-1----:R-:W-:Y:S08]  /*16000*/  HMMA.16816.F32 R44, R136.reuse, R128, R44 ;  /* 0x00000080882c723c */ /* 0x042ff0000000182c */
[----:B------:R-:W-:Y:S01]  /*16010*/  FMUL.FTZ R5, R5, c[0x0][0x2ec] ;  /* 0x0000bb0005057a20 */ /* 0x000fe20000410000 */
[----:B------:R-:W-:Y:S01]  /*16020*/  HMMA.16816.F32 R40, R136, R130, R40 ;  /* 0x000000828828723c */ /* 0x000fe20000001828 */
[----:B------:R-:W1:Y:S01]  /*16030*/  LDSM.16.M88.4 R128, [R123+0x7800] ;  /* 0x007800007b80783b */ /* 0x000e620000000200 */
[----:B------:R-:W-:-:S02]  /*16040*/  FMUL.FTZ R4, R4, c[0x0][0x2ec] ;  /* 0x0000bb0004047a20 */ /* 0x000fc40000410000 */
[----:B------:R-:W-:Y:S02]  /*16050*/  FMUL.FTZ R6, R6, c[0x0][0x2ec] ;  /* 0x0000bb0006067a20 */ /* 0x000fe40000410000 */
[----:B------:R2:W-:Y:S01]  /*16060*/  MUFU.TANH R169, R4 ;  /* 0x0000000400a97308 */ /* 0x0005e20000002400 */
[----:B------:R-:W-:Y:S01]  /*16070*/  FMUL.FTZ R124, R124, c[0x0][0x2ec] ;  /* 0x0000bb007c7c7a20 */ /* 0x000fe20000410000 */
[----:B---3--:R-:W-:Y:S01]  /*16080*/  HMMA.16816.F32 R20, R136, R132, R20 ;  /* 0x000000848814723c */ /* 0x008fe20000001814 */
[----:B------:R-:W-:Y:S02]  /*16090*/  FMUL.FTZ R126, R126, c[0x0][0x2ec] ;  /* 0x0000bb007e7e7a20 */ /* 0x000fe40000410000 */
[----:B------:R-:W-:-:S03]  /*160a0*/  FMUL.FTZ R127, R127, c[0x0][0x2ec] ;  /* 0x0000bb007f7f7a20 */ /* 0x000fc60000410000 */
[----:B------:R-:W-:Y:S02]  /*160b0*/  MUFU.TANH R195, R6 ;  /* 0x0000000600c37308 */ /* 0x000fe40000002400 */
[----:B------:R-:W-:Y:S01]  /*160c0*/  HMMA.16816.F32 R16, R136, R134, R16 ;  /* 0x000000868810723c */ /* 0x000fe20000001810 */
[----:B------:R-:W3:Y:S01]  /*160d0*/  LDSM.16.M88.4 R132, [R123+0x8800] ;  /* 0x008800007b84783b */ /* 0x000ee20000000200 */
[----:B--2---:R-:W-:-:S04]  /*160e0*/  IADD3 R4, R55, 0x9, RZ ;  /* 0x0000000937047810 */ /* 0x004fc80007ffe0ff */
[----:B------:R-:W-:Y:S02]  /*160f0*/  MUFU.TANH R167, R124 ;  /* 0x0000007c00a77308 */ /* 0x000fe40000002400 */
[----:B------:R-:W-:Y:S02]  /*16100*/  FMUL.FTZ R42, R42, c[0x0][0x2ec] ;  /* 0x0000bb002a2a7a20 */ /* 0x000fe40000410000 */
[----:B------:R-:W-:Y:S02]  /*16110*/  FMUL.FTZ R157, R43, c[0x0][0x2ec] ;  /* 0x0000bb002b9d7a20 */ /* 0x000fe40000410000 */
[----:B------:R-:W-:Y:S02]  /*16120*/  FMUL.FTZ R40, R40, c[0x0][0x2ec] ;  /* 0x0000bb0028287a20 */ /* 0x000fe40000410000 */
[----:B------:R-:W-:Y:S02]  /*16130*/  I2F R6, R4 ;  /* 0x0000000400067306 */ /* 0x000fe40000201400 */
[----:B------:R-:W-:-:S02]  /*16140*/  FMUL.FTZ R21, R21, c[0x0][0x2ec] ;  /* 0x0000bb0015157a20 */ /* 0x000fc40000410000 */
[----:B------:R-:W-:Y:S02]  /*16150*/  FMUL.FTZ R193, R23, c[0x0][0x2ec] ;  /* 0x0000bb0017c17a20 */ /* 0x000fe40000410000 */
[----:B------:R-:W-:Y:S02]  /*16160*/  FMUL.FTZ R20, R20, c[0x0][0x2ec] ;  /* 0x0000bb0014147a20 */ /* 0x000fe40000410000 */
[----:B------:R-:W-:Y:S01]  /*16170*/  FMUL.FTZ R22, R22, c[0x0][0x2ec] ;  /* 0x0000bb0016167a20 */ /* 0x000fe20000410000 */
[----:B------:R-:W2:Y:S01]  /*16180*/  MUFU.TANH R157, R157 ;  /* 0x0000009d009d7308 */ /* 0x000ea20000002400 */
[----:B------:R-:W-:Y:S01]  /*16190*/  FMUL.FTZ R23, R19, c[0x0][0x2ec] ;  /* 0x0000bb0013177a20 */ /* 0x000fe20000410000 */
[----:B-1----:R-:W-:Y:S01]  /*161a0*/  HMMA.16816.F32 R28, R136, R128, R28 ;  /* 0x00000080881c723c */ /* 0x002fe2000000181c */
[----:B------:R-:W-:Y:S02]  /*161b0*/  FMUL.FTZ R17, R17, c[0x0][0x2ec] ;  /* 0x0000bb0011117a20 */ /* 0x000fe40000410000 */
[----:B------:R-:W-:-:S02]  /*161c0*/  FMUL.FTZ R16, R16, c[0x0][0x2ec] ;  /* 0x0000bb0010107a20 */ /* 0x000fc40000410000 */
[----:B------:R-:W-:Y:S01]  /*161d0*/  FMUL.FTZ R18, R18, c[0x0][0x2ec] ;  /* 0x0000bb0012127a20 */ /* 0x000fe20000410000 */
[----:B------:R1:W-:Y:S02]  /*161e0*/  MUFU.TANH R185, R20 ;  /* 0x0000001400b97308 */ /* 0x0003e40000002400 */
[C---:B------:R-:W-:Y:S01]  /*161f0*/  HMMA.16816.F32 R24, R136.reuse, R130, R24 ;  /* 0x000000828818723c */ /* 0x040fe20000001818 */
[----:B------:R-:W4:Y:S05]  /*16200*/  LDSM.16.M88.4 R128, [R123+0x8000] ;  /* 0x008000007b80783b */ /* 0x000f2a0000000200 */
[----:B------:R-:W-:Y:S01]  /*16210*/  MUFU.TANH R181, R16 ;  /* 0x0000001000b57308 */ /* 0x000fe20000002400 */
[----:B--2---:R-:W-:Y:S01]  /*16220*/  FFMA.FTZ R157, R0, R6, R157 ;  /* 0x00000006009d7223 */ /* 0x004fe2000001009d */
[----:B---3--:R-:W-:Y:S01]  /*16230*/  HMMA.16816.F32 R64, R136, R132, R64 ;  /* 0x000000848840723c */ /* 0x008fe20000001840 */
[----:B-1----:R-:W-:-:S06]  /*16240*/  LOP3.LUT R20, R160, 0x28, R155, 0xfe, !PT ;  /* 0x00000028a0147812 */ /* 0x002fcc00078efe9b */
[----:B------:R-:W-:Y:S01]  /*16250*/  FMUL.FTZ R133, R41, c[0x0][0x2ec] ;  /* 0x0000bb0029857a20 */ /* 0x000fe20000410000 */
[----:B------:R-:W-:Y:S01]  /*16260*/  HMMA.16816.F32 R60, R136, R134, R60 ;  /* 0x00000086883c723c */ /* 0x000fe2000000183c */
[----:B------:R-:W-:Y:S01]  /*16270*/  FMUL.FTZ R29, R29, c[0x0][0x2ec] ;  /* 0x0000bb001d1d7a20 */ /* 0x000fe20000410000 */
[----:B------:R-:W-:Y:S01]  /*16280*/  MUFU.TANH R135, R42 ;  /* 0x0000002a00877308 */ /* 0x000fe20000002400 */
[----:B------:R-:W-:Y:S02]  /*16290*/  FMUL.FTZ R28, R28, c[0x0][0x2ec] ;  /* 0x0000bb001c1c7a20 */ /* 0x000fe40000410000 */
[----:B------:R-:W-:Y:S02]  /*162a0*/  FMUL.FTZ R30, R30, c[0x0][0x2ec] ;  /* 0x0000bb001e1e7a20 */ /* 0x000fe40000410000 */
[----:B------:R-:W-:Y:S02]  /*162b0*/  FMUL.FTZ R163, R31, c[0x0][0x2ec] ;  /* 0x0000bb001fa37a20 */ /* 0x000fe40000410000 */
[----:B------:R-:W-:Y:S01]  /*162c0*/  FMUL.FTZ R25, R25, c[0x0][0x2ec] ;  /* 0x0000bb0019197a20 */ /* 0x000fe20000410000 */
[----:B------:R1:W-:Y:S01]  /*162d0*/  MUFU.TANH R165, R29 ;  /* 0x0000001d00a57308 */ /* 0x0003e20000002400 */
[----:B------:R-:W-:-:S02]  /*162e0*/  FMUL.FTZ R24, R24, c[0x0][0x2ec] ;  /* 0x0000bb0018187a20 */ /* 0x000fc40000410000 */
[----:B------:R-:W-:Y:S02]  /*162f0*/  FMUL.FTZ R26, R26, c[0x0][0x2ec] ;  /* 0x0000bb001a1a7a20 */ /* 0x000fe40000410000 */
[----:B------:R-:W-:Y:S02]  /*16300*/  FMUL.FTZ R41, R37, c[0x0][0x2ec] ;  /* 0x0000bb0025297a20 */ /* 0x000fe40000410000 */
[----:B------:R-:W-:Y:S01]  /*16310*/  FMUL.FTZ R65, R65, c[0x0][0x2ec] ;  /* 0x0000bb0041417a20 */ /* 0x000fe20000410000 */
[----:B------:R-:W-:Y:S01]  /*16320*/  MUFU.TANH R133, R133 ;  /* 0x0000008500857308 */ /* 0x000fe20000002400 */
[----:B------:R-:W-:Y:S02]  /*16330*/  FMUL.FTZ R64, R64, c[0x0][0x2ec] ;  /* 0x0000bb0040407a20 */ /* 0x000fe40000410000 */
[----:B------:R-:W-:Y:S02]  /*16340*/  FMUL.FTZ R66, R66, c[0x0][0x2ec] ;  /* 0x0000bb0042427a20 */ /* 0x000fe40000410000 */
[----:B------:R-:W-:Y:S01]  /*16350*/  FMUL.FTZ R67, R67, c[0x0][0x2ec] ;  /* 0x0000bb0043437a20 */ /* 0x000fe20000410000 */
[----:B----4-:R-:W-:Y:S01]  /*16360*/  HMMA.16816.F32 R12, R136, R128, R12 ;  /* 0x00000080880c723c */ /* 0x010fe2000000180c */
[----:B-1----:R-:W-:Y:S01]  /*16370*/  FMUL.FTZ R29, R27, c[0x0][0x2ec] ;  /* 0x0000bb001b1d7a20 */ /* 0x002fe20000410000 */
[----:B------:R-:W-:Y:S01]  /*16380*/  MUFU.TANH R189, R28 ;  /* 0x0000001c00bd7308 */ /* 0x000fe20000002400 */
[----:B------:R-:W-:-:S02]  /*16390*/  FMUL.FTZ R62, R62, c[0x0][0x2ec] ;  /* 0x0000bb003e3e7a20 */ /* 0x000fc40000410000 */
[----:B------:R-:W-:Y:S02]  /*163a0*/  FMUL.FTZ R61, R61, c[0x0][0x2ec] ;  /* 0x0000bb003d3d7a20 */ /* 0x000fe40000410000 */
[----:B------:R-:W-:Y:S01]  /*163b0*/  FMUL.FTZ R63, R63, c[0x0][0x2ec] ;  /* 0x0000bb003f3f7a20 */ /* 0x000fe20000410000 */
[----:B------:R-:W-:Y:S01]  /*163c0*/  HMMA.16816.F32 R8, R136, R130, R8 ;  /* 0x000000828808723c */ /* 0x000fe20000001808 */
[----:B------:R-:W1:Y:S01]  /*163d0*/  LDSM.16.M88.4 R128, [R123+0x8c00] ;  /* 0x008c00007b80783b */ /* 0x000e620000000200 */
[----:B------:R-:W-:Y:S01]  /*163e0*/  MUFU.TANH R27, R21 ;  /* 0x00000015001b7308 */ /* 0x000fe20000002400 */
[----:B------:R-:W-:Y:S01]  /*163f0*/  FMUL.FTZ R37, R38, c[0x0][0x2ec] ;  /* 0x0000bb0026257a20 */ /* 0x000fe20000410000 */
[----:B------:R-:W-:-:S06]  /*16400*/  DEPBAR.LE SB0, 0x0 ;  /* 0x000080000000791a */ /* 0x000fcc0000000000 */
[----:B------:R-:W-:Y:S06]  /*16410*/  MUFU.TANH R201, R30 ;  /* 0x0000001e00c97308 */ /* 0x000fec0000002400 */
        /* <DEDUP_REMOVED lines=9> */
[----:B------:R-:W-:-:S05]  /*164b0*/  FMUL.FTZ R11, R11, c[0x0][0x2ec] ;  /* 0x0000bb000b0b7a20 */ /* 0x000fca0000410000 */
[----:B------:R-:W-:Y:S01]  /*164c0*/  MUFU.TANH R19, R15 ;  /* 0x0000000f00137308 */ /* 0x000fe20000002400 */
[----:B-1----:R-:W-:Y:S01]  /*164d0*/  HMMA.16816.F32 R56, R136, R128, R56 ;  /* 0x000000808838723c */ /* 0x002fe20000001838 */
[----:B--2---:R-:W-:Y:S01]  /*164e0*/  FMUL.FTZ R13, R7, c[0x0][0x2ec] ;  /* 0x0000bb00070d7a20 */ /* 0x004fe20000410000 */
[----:B------:R-:W-:-:S05]  /*164f0*/  LOP3.LUT R7, R160, 0x8, R155, 0xfe, !PT ;  /* 0x00000008a0077812 */ /* 0x000fca00078efe9b */
[----:B------:R-:W-:Y:S01]  /*16500*/  MUFU.TANH R15, R5 ;  /* 0x00000005000f7308 */ /* 0x000fe20000002400 */
[----:B------:R-:W-:Y:S01]  /*16510*/  FMUL.FTZ R129, R44, c[0x0][0x2ec] ;  /* 0x0000bb002c817a20 */ /* 0x000fe20000410000 */
[----:B------:R-:W-:Y:S01]  /*16520*/  IADD3 R128, R55, 0x1, RZ ;  /* 0x0000000137807810 */ /* 0x000fe20007ffe0ff */
[----:B------:R-:W-:Y:S01]  /*16530*/  FMUL.FTZ R44, R45, c[0x0][0x2ec] ;  /* 0x0000bb002d2c7a20 */ /* 0x000fe20000410000 */
[----:B------:R-:W-:Y:S01]  /*16540*/  HMMA.16816.F32 R48, R136, R130, R48 ;  /* 0x000000828830723c */ /* 0x000fe20000001830 */
[----:B------:R-:W-:-:S03]  /*16550*/  FMUL.FTZ R45, R46, c[0x0][0x2ec] ;  /* 0x0000bb002e2d7a20 */ /* 0x000fc60000410000 */
[----:B------:R-:W-:Y:S01]  /*16560*/  I2F R131, R128 ;  /* 0x0000008000837306 */ /* 0x000fe20000201400 */
[----:B------:R-:W-:Y:S01]  /*16570*/  FMUL.FTZ R46, R47, c[0x0][0x2ec] ;  /* 0x0000bb002f2e7a20 */ /* 0x000fe20000410000 */
[-C--:B------:R-:W-:Y:S01]  /*16580*/  ISETP.GE.AND P0, PT, R128, R54.reuse, PT ;  /* 0x000000368000720c */ /* 0x080fe20003f06270 */
[----:B------:R-:W-:Y:S01]  /*16590*/  FMUL.FTZ R47, R33, c[0x0][0x2ec] ;  /* 0x0000bb00212f7a20 */ /* 0x000fe20000410000 */
[C---:B------:R-:W-:Y:S01]  /*165a0*/  ISETP.GE.AND P1, PT, R7.reuse, R53, PT ;  /* 0x000000350700720c */ /* 0x040fe20003f26270 */
[----:B------:R-:W-:Y:S01]  /*165b0*/  FMUL.FTZ R33, R34, c[0x0][0x2ec] ;  /* 0x0000bb0022217a20 */ /* 0x000fe20000410000 */
[----:B------:R-:W-:Y:S02]  /*165c0*/  ISETP.GE.AND P2, PT, R7, R54, PT ;  /* 0x000000360700720c */ /* 0x000fe40003f46270 */
[----:B------:R-:W-:Y:S01]  /*165d0*/  MUFU.TANH R44, R44 ;  /* 0x0000002c002c7308 */ /* 0x000fe20000002400 */
[----:B------:R-:W-:-:S07]  /*165e0*/  FMUL.FTZ R57, R57, c[0x0][0x2ec] ;  /* 0x0000bb0039397a20 */ /* 0x000fce0000410000 */
[----:B------:R-:W-:Y:S04]  /*165f0*/  MUFU.TANH R46, R46 ;  /* 0x0000002e002e7308 */ /* 0x000fe80000002400 */
[----:B------:R-:W-:-:S04]  /*16600*/  FMUL.FTZ R50, R50, c[0x0][0x2ec] ;  /* 0x0000bb0032327a20 */ /* 0x000fc80000410000 */
[----:B------:R-:W1:Y:S01]  /*16610*/  I2F R5, R7 ;  /* 0x0000000700057306 */ /* 0x000e620000201400 */
[----:B------:R-:W-:-:S07]  /*16620*/  FMUL.FTZ R49, R49, c[0x0][0x2ec] ;  /* 0x0000bb0031317a20 */ /* 0x000fce0000410000 */
[----:B------:R2:W-:Y:S08]  /*16630*/  MUFU.TANH R205, R14 ;  /* 0x0000000e00cd7308 */ /* 0x0005f00000002400 */
[----:B------:R-:W3:Y:S01]  /*16640*/  MUFU.TANH R139, R40 ;  /* 0x00000028008b7308 */ /* 0x000ee20000002400 */
[----:B-1----:R-:W-:Y:S01]  /*16650*/  FFMA.FTZ R135, R0, R5, R135 ;  /* 0x0000000500877223 */ /* 0x002fe20000010087 */
[----:B--2---:R-:W-:-:S06]  /*16660*/  LOP3.LUT R14, R160, 0x20, R155, 0xfe, !PT ;  /* 0x00000020a00e7812 */ /* 0x004fcc00078efe9b */
[----:B------:R-:W-:Y:S01]  /*16670*/  MUFU.TANH R173, R10 ;  /* 0x0000000a00ad7308 */ /* 0x000fe20000002400 */
[C---:B------:R-:W-:Y:S02]  /*16680*/  ISETP.GE.AND P4, PT, R14.reuse, R54, PT ;  /* 0x000000360e00720c */ /* 0x040fe40003f86270 */
[----:B------:R-:W-:Y:S01]  /*16690*/  ISETP.GE.AND P3, PT, R14, R53, PT ;  /* 0x000000350e00720c */ /* 0x000fe20003f66270 */
[----:B---3--:R-:W-:-:S04]  /*166a0*/  FFMA.FTZ R7, R0, R5, R139 ;  /* 0x0000000500077223 */ /* 0x008fc8000001008b */
[----:B------:R-:W1:Y:S01]  /*166b0*/  I2F R10, R14 ;  /* 0x0000000e000a7306 */ /* 0x000e620000201400 */
[----:B------:R-:W-:Y:S01]  /*166c0*/  FFMA.FTZ R5, R0, R6, R133 ;  /* 0x0000000600057223 */ /* 0x000fe20000010085 */
[----:B------:R-:W-:Y:S02]  /*166d0*/  FSEL R6, R135, -INF , !P1 ;  /* 0xff80000087067808 */ /* 0x000fe40004800000 */
[----:B------:R-:W-:Y:S02]  /*166e0*/  FSEL R7, R7, -INF , !P2 ;  /* 0xff80000007077808 */ /* 0x000fe40005000000 */
[C---:B------:R-:W-:Y:S02]  /*166f0*/  ISETP.GE.AND P2, PT, R20.reuse, R54, PT ;  /* 0x000000361400720c */ /* 0x040fe40003f46270 */
[----:B------:R-:W-:Y:S01]  /*16700*/  MUFU.TANH R25, R17 ;  /* 0x0000001100197308 */ /* 0x000fe20000002400 */
[----:B------:R-:W-:-:S07]  /*16710*/  ISETP.GE.AND P1, PT, R20, R53, PT ;  /* 0x000000351400720c */ /* 0x000fce0003f26270 */
[----:B------:R2:W-:Y:S01]  /*16720*/  MUFU.TANH R179, R12 ;  /* 0x0000000c00b37308 */ /* 0x0005e20000002400 */
[CC--:B-1----:R-:W-:Y:S02]  /*16730*/  FFMA.FTZ R135, R0.reuse, R10.reuse, R189 ;  /* 0x0000000a00877223 */ /* 0x0c2fe400000100bd */
[----:B------:R-:W-:Y:S01]  /*16740*/  FFMA.FTZ R156, R0, R10, R201 ;  /* 0x0000000a009c7223 */ /* 0x000fe200000100c9 */
[----:B------:R-:W-:Y:S02]  /*16750*/  IADD3 R10, R55, 0x29, RZ ;  /* 0x00000029370a7810 */ /* 0x000fe40007ffe0ff */
[----:B------:R-:W-:Y:S02]  /*16760*/  FSEL R135, R135, -INF , !P4 ;  /* 0xff80000087877808 */ /* 0x000fe40006000000 */
[----:B------:R1:W-:Y:S01]  /*16770*/  MUFU.TANH R17, R9 ;  /* 0x0000000900117308 */ /* 0x0003e20000002400 */
[----:B------:R-:W-:Y:S02]  /*16780*/  FSEL R156, R156, -INF , !P3 ;  /* 0xff8000009c9c7808 */ /* 0x000fe40005800000 */
[----:B--2---:R-:W-:-:S05]  /*16790*/  IADD3 R12, R55, 0x21, RZ ;  /* 0x00000021370c7810 */ /* 0x004fca0007ffe0ff */
[----:B------:R2:W-:Y:S01]  /*167a0*/  MUFU.TANH R175, R8 ;  /* 0x0000000800af7308 */ /* 0x0005e20000002400 */
[----:B-1----:R-:W-:-:S07]  /*167b0*/  FFMA.FTZ R9, R0, R131, R44 ;  /* 0x0000008300097223 */ /* 0x002fce000001002c */
[----:B------:R-:W1:Y:S01]  /*167c0*/  I2F R16, R12 ;  /* 0x0000000c00107306 */ /* 0x000e620000201400 */
[----:B------:R-:W-:Y:S02]  /*167d0*/  FSEL R9, R9, -INF , !P0 ;  /* 0xff80000009097808 */ /* 0x000fe40004000000 */
[----:B------:R-:W-:Y:S01]  /*167e0*/  ISETP.GE.AND P0, PT, R128, R53, PT ;  /* 0x000000358000720c */ /* 0x000fe20003f06270 */
[----:B------:R-:W-:-:S04]  /*167f0*/  IMAD.MOV.U32 R128, RZ, RZ, R120 ;  /* 0x000000ffff807224 */ /* 0x000fc800078e0078 */
[----:B------:R-:W3:Y:S01]  /*16800*/  MUFU.TANH R163, R163 ;  /* 0x000000a300a37308 */ /* 0x000ee20000002400 */
[----:B--2---:R-:W-:-:S05]  /*16810*/  FFMA.FTZ R8, R0, R131, R46 ;  /* 0x0000008300087223 */ /* 0x004fca000001002e */
[----:B------:R-:W-:Y:S02]  /*16820*/  FSEL R8, R8, -INF , !P0 ;  /* 0xff80000008087808 */ /* 0x000fe40004000000 */
[----:B------:R-:W-:Y:S01]  /*16830*/  ISETP.GE.AND P0, PT, R4, R54, PT ;  /* 0x000000360400720c */ /* 0x000fe20003f06270 */
[----:B------:R-:W-:Y:S01]  /*16840*/  MUFU.TANH R197, R18 ;  /* 0x0000001200c57308 */ /* 0x000fe20000002400 */
[-C--:B-1----:R-:W-:Y:S02]  /*16850*/  FFMA.FTZ R133, R0, R16.reuse, R165 ;  /* 0x0000001000857223 */ /* 0x082fe400000100a5 */
[----:B------:R-:W-:Y:S02]  /*16860*/  FSEL R5, R5, -INF , !P0 ;  /* 0xff80000005057808 */ /* 0x000fe40004000000 */
[----:B------:R-:W-:Y:S01]  /*16870*/  ISETP.GE.AND P0, PT, R4, R53, PT ;  /* 0x000000350400720c */ /* 0x000fe20003f06270 */
[----:B---3--:R-:W-:Y:S02]  /*16880*/  FFMA.FTZ R163, R0, R16, R163 ;  /* 0x0000001000a37223 */ /* 0x008fe400000100a3 */
[----:B------:R-:W-:Y:S01]  /*16890*/  MUFU.TANH R187, R24 ;  /* 0x0000001800bb7308 */ /* 0x000fe20000002400 */
[----:B------:R-:W-:-:S02]  /*168a0*/  FSEL R4, R157, -INF , !P0 ;  /* 0xff8000009d047808 */ /* 0x000fc40004000000 */
[----:B------:R-:W-:-:S04]  /*168b0*/  ISETP.GE.AND P0, PT, R12, R54, PT ;  /* 0x000000360c00720c */ /* 0x000fc80003f06270 */
[----:B------:R-:W-:Y:S01]  /*168c0*/  FSEL R133, R133, -INF , !P0 ;  /* 0xff80000085857808 */ /* 0x000fe20004000000 */
[----:B------:R-:W-:Y:S01]  /*168d0*/  MUFU.TANH R199, R26 ;  /* 0x0000001a00c77308 */ /* 0x000fe20000002400 */
[----:B------:R-:W-:Y:S02]  /*168e0*/  ISETP.GE.AND P0, PT, R12, R53, PT ;  /* 0x000000350c00720c */ /* 0x000fe40003f06270 */
[----:B------:R-:W-:Y:S02]  /*168f0*/  IADD3 R12, R55, 0x31, RZ ;  /* 0x00000031370c7810 */ /* 0x000fe40007ffe0ff */
[----:B------:R-:W-:Y:S02]  /*16900*/  FSEL R202, R163, -INF , !P0 ;  /* 0xff800000a3ca7808 */ /* 0x000fe40004000000 */
[----:B------:R-:W-:Y:S01]  /*16910*/  ISETP.GE.AND P0, PT, R10, R54, PT ;  /* 0x000000360a00720c */ /* 0x000fe20003f06270 */
[----:B------:R1:W2:Y:S08]  /*16920*/  I2F R18, R20 ;  /* 0x0000001400127306 */ /* 0x0002b00000201400 */
[----:B------:R-:W3:Y:S01]  /*16930*/  I2F R14, R10 ;  /* 0x0000000a000e7306 */ /* 0x000ee20000201400 */
[----:B-1----:R-:W-:-:S07]  /*16940*/  LOP3.LUT R20, R160, 0x30, R155, 0xfe, !PT ;  /* 0x00000030a0147812 */ /* 0x002fce00078efe9b */
[----:B------:R-:W1:Y:S01]  /*16950*/  MUFU.TANH R29, R29 ;  /* 0x0000001d001d7308 */ /* 0x000e620000002400 */
[CC--:B--2---:R-:W-:Y:S02]  /*16960*/  FFMA.FTZ R131, R0.reuse, R18.reuse, R187 ;  /* 0x0000001200837223 */ /* 0x0c4fe400000100bb */
[----:B------:R-:W-:Y:S01]  /*16970*/  FFMA.FTZ R134, R0, R18, R199 ;  /* 0x0000001200867223 */ /* 0x000fe200000100c7 */
[C---:B------:R-:W-:Y:S02]  /*16980*/  ISETP.GE.AND P4, PT, R20.reuse, R54, PT ;  /* 0x000000361400720c */ /* 0x040fe40003f86270 */
[----:B------:R-:W-:Y:S01]  /*16990*/  ISETP.GE.AND P3, PT, R20, R53, PT ;  /* 0x000000351400720c */ /* 0x000fe20003f66270 */
[----:B---3--:R-:W-:Y:S01]  /*169a0*/  FFMA.FTZ R31, R0, R14, R31 ;  /* 0x0000000e001f7223 */ /* 0x008fe2000001001f */
[----:B------:R2:W-:Y:S01]  /*169b0*/  MUFU.TANH R183, R22 ;  /* 0x0000001600b77308 */ /* 0x0005e20000002400 */
[----:B------:R-:W-:Y:S02]  /*169c0*/  FSEL R131, R131, -INF , !P2 ;  /* 0xff80000083837808 */ /* 0x000fe40005000000 */
[----:B------:R-:W-:-:S05]  /*169d0*/  FSEL R134, R134, -INF , !P1 ;  /* 0xff80000086867808 */ /* 0x000fca0004800000 */
[----:B------:R3:W4:Y:S01]  /*169e0*/  I2F R16, R20 ;  /* 0x0000001400107306 */ /* 0x0007220000201400 */
[----:B-1----:R-:W-:-:S07]  /*169f0*/  FFMA.FTZ R29, R0, R14, R29 ;  /* 0x0000000e001d7223 */ /* 0x002fce000001001d */
[----:B------:R-:W1:Y:S01]  /*16a00*/  I2F R18, R12 ;  /* 0x0000000c00127306 */ /* 0x000e620000201400 */
[----:B--2---:R-:W-:-:S07]  /*16a10*/  LOP3.LUT R22, R160, 0x18, R155, 0xfe, !PT ;  /* 0x00000018a0167812 */ /* 0x004fce00078efe9b */
[----:B------:R2:W-:Y:S01]  /*16a20*/  MUFU.TANH R191, R11 ;  /* 0x0000000b00bf7308 */ /* 0x0005e20000002400 */
[----:B---3--:R-:W-:Y:S01]  /*16a30*/  LOP3.LUT R20, R160, 0x38, R155, 0xfe, !PT ;  /* 0x00000038a0147812 */ /* 0x008fe200078efe9b */
[CC--:B----4-:R-:W-:Y:S02]  /*16a40*/  FFMA.FTZ R185, R0.reuse, R16.reuse, R185 ;  /* 0x0000001000b97223 */ /* 0x0d0fe400000100b9 */
[----:B------:R-:W-:Y:S01]  /*16a50*/  FFMA.FTZ R183, R0, R16, R183 ;  /* 0x0000001000b77223 */ /* 0x000fe200000100b7 */
[C---:B------:R-:W-:Y:S02]  /*16a60*/  ISETP.GE.AND P2, PT, R20.reuse, R54, PT ;  /* 0x000000361400720c */ /* 0x040fe40003f46270 */
[----:B------:R-:W-:Y:S01]  /*16a70*/  ISETP.GE.AND P1, PT, R20, R53, PT ;  /* 0x000000351400720c */ /* 0x000fe20003f26270 */
[----:B------:R-:W3:Y:S01]  /*16a80*/  MUFU.TANH R193, R193 ;  /* 0x000000c100c17308 */ /* 0x000ee20000002400 */
[----:B-1----:R-:W-:Y:S01]  /*16a90*/  FFMA.FTZ R201, R0, R18, R27 ;  /* 0x0000001200c97223 */ /* 0x002fe2000001001b */
[----:B------:R-:W-:Y:S01]  /*16aa0*/  FSEL R203, R185, -INF , !P4 ;  /* 0xff800000b9cb7808 */ /* 0x000fe20006000000 */
[----:B------:R-:W-:Y:S01]  /*16ab0*/  FMUL.FTZ R27, R60, c[0x0][0x2ec] ;  /* 0x0000bb003c1b7a20 */ /* 0x000fe20000410000 */
[----:B------:R-:W-:Y:S01]  /*16ac0*/  FSEL R206, R183, -INF , !P3 ;  /* 0xff800000b7ce7808 */ /* 0x000fe20005800000 */
[----:B--2---:R-:W-:Y:S01]  /*16ad0*/  FMUL.FTZ R11, R125, c[0x0][0x2ec] ;  /* 0x0000bb007d0b7a20 */ /* 0x004fe20000410000 */
[----:B------:R-:W-:-:S02]  /*16ae0*/  FSEL R125, R31, -INF , !P0 ;  /* 0xff8000001f7d7808 */ /* 0x000fc40004000000 */
[----:B------:R1:W2:Y:S01]  /*16af0*/  I2F R14, R20 ;  /* 0x00000014000e7306 */ /* 0x0002a20000201400 */
[----:B------:R-:W-:Y:S02]  /*16b00*/  ISETP.GE.AND P0, PT, R10, R53, PT ;  /* 0x000000350a00720c */ /* 0x000fe40003f06270 */
[----:B------:R-:W-:Y:S02]  /*16b10*/  IADD3 R10, R55, 0x39, RZ ;  /* 0x00000039370a7810 */ /* 0x000fe40007ffe0ff */
[----:B------:R-:W-:Y:S01]  /*16b20*/  FSEL R198, R29, -INF , !P0 ;  /* 0xff8000001dc67808 */ /* 0x000fe20004000000 */
[----:B---3--:R-:W-:Y:S01]  /*16b30*/  FFMA.FTZ R193, R0, R18, R193 ;  /* 0x0000001200c17223 */ /* 0x008fe200000100c1 */
[----:B------:R-:W-:Y:S01]  /*16b40*/  ISETP.GE.AND P0, PT, R12, R54, PT ;  /* 0x000000360c00720c */ /* 0x000fe20003f06270 */
[----:B------:R-:W3:Y:S03]  /*16b50*/  I2F R16, R10 ;  /* 0x0000000a00107306 */ /* 0x000ee60000201400 */
[----:B------:R-:W-:-:S02]  /*16b60*/  FSEL R201, R201, -INF , !P0 ;  /* 0xff800000c9c97808 */ /* 0x000fc40004000000 */
[----:B------:R-:W-:Y:S02]  /*16b70*/  ISETP.GE.AND P0, PT, R12, R53, PT ;  /* 0x000000350c00720c */ /* 0x000fe40003f06270 */
[----:B------:R-:W-:Y:S01]  /*16b80*/  IADD3 R12, R55, 0x41, RZ ;  /* 0x00000041370c7810 */ /* 0x000fe20007ffe0ff */
[----:B------:R-:W4:Y:S01]  /*16b90*/  MUFU.TANH R23, R23 ;  /* 0x0000001700177308 */ /* 0x000f220000002400 */
[----:B-1----:R-:W-:Y:S01]  /*16ba0*/  LOP3.LUT R20, R160, 0x40, R155, 0xfe, !PT ;  /* 0x00000040a0147812 */ /* 0x002fe200078efe9b */
[CC--:B--2---:R-:W-:Y:S01]  /*16bb0*/  FFMA.FTZ R181, R0.reuse, R14.reuse, R181 ;  /* 0x0000000e00b57223 */ /* 0x0c4fe200000100b5 */
[----:B------:R-:W-:Y:S01]  /*16bc0*/  FSEL R200, R193, -INF , !P0 ;  /* 0xff800000c1c87808 */ /* 0x000fe20004000000 */
[----:B------:R-:W-:Y:S01]  /*16bd0*/  FFMA.FTZ R197, R0, R14, R197 ;  /* 0x0000000e00c57223 */ /* 0x000fe200000100c5 */
[-C--:B------:R-:W-:Y:S02]  /*16be0*/  ISETP.GE.AND P0, PT, R10, R54.reuse, PT ;  /* 0x000000360a00720c */ /* 0x080fe40003f06270 */
[----:B------:R-:W-:Y:S01]  /*16bf0*/  ISETP.GE.AND P4, PT, R20, R54, PT ;  /* 0x000000361400720c */ /* 0x000fe20003f86270 */
[----:B------:R-:W1:Y:S01]  /*16c00*/  I2F R18, R20 ;  /* 0x0000001400127306 */ /* 0x000e620000201400 */
[----:B---3--:R-:W-:Y:S01]  /*16c10*/  FFMA.FTZ R25, R0, R16, R25 ;  /* 0x0000001000197223 */ /* 0x008fe20000010019 */
[----:B------:R-:W-:-:S02]  /*16c20*/  FSEL R204, R197, -INF , !P1 ;  /* 0xff800000c5cc7808 */ /* 0x000fc40004800000 */
[-C--:B------:R-:W-:Y:S02]  /*16c30*/  ISETP.GE.AND P3, PT, R20, R53.reuse, PT ;  /* 0x000000351400720c */ /* 0x080fe40003f66270 */
[----:B------:R-:W-:Y:S02]  /*16c40*/  FSEL R197, R25, -INF , !P0 ;  /* 0xff80000019c57808 */ /* 0x000fe40004000000 */
[----:B------:R-:W2:Y:S01]  /*16c50*/  I2F R14, R12 ;  /* 0x0000000c000e7306 */ /* 0x000ea20000201400 */
[----:B------:R-:W-:Y:S01]  /*16c60*/  ISETP.GE.AND P0, PT, R10, R53, PT ;  /* 0x000000350a00720c */ /* 0x000fe20003f06270 */
[C---:B----4-:R-:W-:Y:S01]  /*16c70*/  FFMA.FTZ R23, R0.reuse, R16, R23 ;  /* 0x0000001000177223 */ /* 0x050fe20000010017 */
[----:B------:R-:W-:Y:S02]  /*16c80*/  IADD3 R10, R55, 0x49, RZ ;  /* 0x00000049370a7810 */ /* 0x000fe40007ffe0ff */
[----:B------:R-:W-:Y:S02]  /*16c90*/  FSEL R199, R181, -INF , !P2 ;  /* 0xff800000b5c77808 */ /* 0x000fe40005000000 */
[----:B------:R-:W-:Y:S01]  /*16ca0*/  FSEL R196, R23, -INF , !P0 ;  /* 0xff80000017c47808 */ /* 0x000fe20004000000 */
[-C--:B-1----:R-:W-:Y:S01]  /*16cb0*/  FFMA.FTZ R179, R0, R18.reuse, R179 ;  /* 0x0000001200b37223 */ /* 0x082fe200000100b3 */
[----:B------:R-:W-:Y:S01]  /*16cc0*/  LOP3.LUT R20, R160, 0x48, R155, 0xfe, !PT ;  /* 0x00000048a0147812 */ /* 0x000fe200078efe9b */
[----:B------:R-:W-:Y:S01]  /*16cd0*/  FFMA.FTZ R188, R0, R18, R205 ;  /* 0x0000001200bc7223 */ /* 0x000fe200000100cd */
[-C--:B------:R-:W-:Y:S01]  /*16ce0*/  ISETP.GE.AND P0, PT, R12, R54.reuse, PT ;  /* 0x000000360c00720c */ /* 0x080fe20003f06270 */
[----:B------:R-:W1:Y:S01]  /*16cf0*/  I2F R18, R10 ;  /* 0x0000000a00127306 */ /* 0x000e620000201400 */
[----:B------:R-:W-:-:S02]  /*16d00*/  ISETP.GE.AND P2, PT, R20, R54, PT ;  /* 0x000000361400720c */ /* 0x000fc40003f46270 */
[-C--:B------:R-:W-:Y:S01]  /*16d10*/  ISETP.GE.AND P1, PT, R20, R53.reuse, PT ;  /* 0x000000351400720c */ /* 0x080fe20003f26270 */
[CC--:B--2---:R-:W-:Y:S01]  /*16d20*/  FFMA.FTZ R21, R0.reuse, R14.reuse, R21 ;  /* 0x0000000e00157223 */ /* 0x0c4fe20000010015 */
[----:B------:R-:W-:Y:S01]  /*16d30*/  FSEL R189, R179, -INF , !P4 ;  /* 0xff800000b3bd7808 */ /* 0x000fe20006000000 */
[----:B------:R-:W-:Y:S01]  /*16d40*/  FFMA.FTZ R19, R0, R14, R19 ;  /* 0x0000000e00137223 */ /* 0x000fe20000010013 */
[----:B------:R-:W-:Y:S01]  /*16d50*/  FSEL R188, R188, -INF , !P3 ;  /* 0xff800000bcbc7808 */ /* 0x000fe20005800000 */
[----:B------:R-:W2:Y:S01]  /*16d60*/  I2F R16, R20 ;  /* 0x0000001400107306 */ /* 0x000ea20000201400 */
[----:B------:R-:W-:Y:S01]  /*16d70*/  FSEL R187, R21, -INF , !P0 ;  /* 0xff80000015bb7808 */ /* 0x000fe20004000000 */
[----:B------:R-:W-:Y:S01]  /*16d80*/  FMUL.FTZ R21, R58, c[0x0][0x2ec] ;  /* 0x0000bb003a157a20 */ /* 0x000fe20000410000 */
[----:B------:R-:W-:Y:S02]  /*16d90*/  ISETP.GE.AND P0, PT, R12, R53, PT ;  /* 0x000000350c00720c */ /* 0x000fe40003f06270 */
[----:B------:R-:W-:-:S02]  /*16da0*/  IADD3 R14, R55, 0x51, RZ ;  /* 0x00000051370e7810 */ /* 0x000fc40007ffe0ff */
[----:B------:R-:W-:Y:S01]  /*16db0*/  FSEL R178, R19, -INF , !P0 ;  /* 0xff80000013b27808 */ /* 0x000fe20004000000 */
[----:B-1----:R-:W-:Y:S01]  /*16dc0*/  FFMA.FTZ R193, R0, R18, R17 ;  /* 0x0000001200c17223 */ /* 0x002fe20000010011 */
[----:B------:R-:W-:Y:S01]  /*16dd0*/  ISETP.GE.AND P0, PT, R10, R54, PT ;  /* 0x000000360a00720c */ /* 0x000fe20003f06270 */
[----:B------:R-:W-:Y:S01]  /*16de0*/  FFMA.FTZ R180, R0, R18, R191 ;  /* 0x0000001200b47223 */ /* 0x000fe200000100bf */
[----:B------:R-:W-:Y:S01]  /*16df0*/  MUFU.TANH R13, R13 ;  /* 0x0000000d000d7308 */ /* 0x000fe20000002400 */
[----:B------:R-:W-:Y:S01]  /*16e00*/  FMUL.FTZ R17, R56, c[0x0][0x2ec] ;  /* 0x0000bb0038117a20 */ /* 0x000fe20000410000 */
[----:B------:R-:W-:Y:S02]  /*16e10*/  FSEL R193, R193, -INF , !P0 ;  /* 0xff800000c1c17808 */ /* 0x000fe40004000000 */
[----:B------:R-:W-:Y:S01]  /*16e20*/  ISETP.GE.AND P0, PT, R10, R53, PT ;  /* 0x000000350a00720c */ /* 0x000fe20003f06270 */
[-C--:B--2---:R-:W-:Y:S01]  /*16e30*/  FFMA.FTZ R175, R0, R16.reuse, R175 ;  /* 0x0000001000af7223 */ /* 0x084fe200000100af */
[----:B------:R-:W-:Y:S01]  /*16e40*/  LOP3.LUT R20, R160, 0x50, R155, 0xfe, !PT ;  /* 0x00000050a0147812 */ /* 0x000fe200078efe9b */
[----:B------:R-:W-:Y:S01]  /*16e50*/  FFMA.FTZ R173, R0, R16, R173 ;  /* 0x0000001000ad7223 */ /* 0x000fe200000100ad */
[----:B------:R-:W-:Y:S01]  /*16e60*/  IADD3 R10, R55, 0x59, RZ ;  /* 0x00000059370a7810 */ /* 0x000fe20007ffe0ff */
[----:B------:R-:W1:Y:S01]  /*16e70*/  I2F R16, R14 ;  /* 0x0000000e00107306 */ /* 0x000e620000201400 */
[----:B------:R-:W-:-:S02]  /*16e80*/  ISETP.GE.AND P4, PT, R20, R54, PT ;  /* 0x000000361400720c */ /* 0x000fc40003f86270 */
[----:B------:R-:W-:Y:S02]  /*16e90*/  ISETP.GE.AND P3, PT, R20, R53, PT ;  /* 0x000000351400720c */ /* 0x000fe40003f66270 */
[----:B------:R-:W-:Y:S02]  /*16ea0*/  FSEL R190, R175, -INF , !P2 ;  /* 0xff800000afbe7808 */ /* 0x000fe40005000000 */
[----:B------:R-:W-:Y:S01]  /*16eb0*/  FSEL R180, R180, -INF , !P0 ;  /* 0xff800000b4b47808 */ /* 0x000fe20004000000 */
[----:B------:R2:W3:Y:S01]  /*16ec0*/  I2F R12, R20 ;  /* 0x00000014000c7306 */ /* 0x0004e20000201400 */
[----:B------:R-:W-:Y:S02]  /*16ed0*/  ISETP.GE.AND P0, PT, R14, R54, PT ;  /* 0x000000360e00720c */ /* 0x000fe40003f06270 */
[----:B------:R-:W-:-:S05]  /*16ee0*/  FSEL R182, R173, -INF , !P1 ;  /* 0xff800000adb67808 */ /* 0x000fca0004800000 */
[----:B------:R-:W-:Y:S01]  /*16ef0*/  MUFU.TANH R11, R11 ;  /* 0x0000000b000b7308 */ /* 0x000fe20000002400 */
[CC--:B-1----:R-:W-:Y:S02]  /*16f00*/  FFMA.FTZ R15, R0.reuse, R16.reuse, R15 ;  /* 0x00000010000f7223 */ /* 0x0c2fe4000001000f */
[----:B------:R-:W-:Y:S01]  /*16f10*/  FFMA.FTZ R166, R0, R16, R13 ;  /* 0x0000001000a67223 */ /* 0x000fe2000001000d */
[C-C-:B------:R-:W-:Y:S02]  /*16f20*/  LOP3.LUT R13, R160.reuse, 0x60, R155.reuse, 0xfe, !PT ;  /* 0x00000060a00d7812 */ /* 0x140fe400078efe9b */
[----:B------:R-:W-:Y:S02]  /*16f30*/  FSEL R165, R15, -INF , !P0 ;  /* 0xff8000000fa57808 */ /* 0x000fe40004000000 */
[----:B--2---:R-:W-:Y:S01]  /*16f40*/  LOP3.LUT R20, R160, 0x58, R155, 0xfe, !PT ;  /* 0x00000058a0147812 */ /* 0x004fe200078efe9b */
[CC--:B---3--:R-:W-:Y:S01]  /*16f50*/  FFMA.FTZ R163, R0.reuse, R12.reuse, R169 ;  /* 0x0000000c00a37223 */ /* 0x0c8fe200000100a9 */
[----:B------:R-:W-:Y:S01]  /*16f60*/  MUFU.TANH R207, R126 ;  /* 0x0000007e00cf7308 */ /* 0x000fe20000002400 */
[----:B------:R-:W-:Y:S01]  /*16f70*/  FFMA.FTZ R176, R0, R12, R195 ;  /* 0x0000000c00b07223 */ /* 0x000fe200000100c3 */
[----:B------:R-:W-:-:S02]  /*16f80*/  ISETP.GE.AND P2, PT, R20, R54, PT ;  /* 0x000000361400720c */ /* 0x000fc40003f46270 */
[-C--:B------:R-:W-:Y:S02]  /*16f90*/  ISETP.GE.AND P0, PT, R14, R53.reuse, PT ;  /* 0x000000350e00720c */ /* 0x080fe40003f06270 */
[----:B------:R-:W-:Y:S02]  /*16fa0*/  ISETP.GE.AND P1, PT, R20, R53, PT ;  /* 0x000000351400720c */ /* 0x000fe40003f26270 */
[----:B------:R-:W1:Y:S01]  /*16fb0*/  I2F R18, R20 ;  /* 0x0000001400127306 */ /* 0x000e620000201400 */
[----:B------:R-:W-:Y:S02]  /*16fc0*/  FSEL R166, R166, -INF , !P0 ;  /* 0xff800000a6a67808 */ /* 0x000fe40004000000 */
[-C--:B------:R-:W-:Y:S02]  /*16fd0*/  ISETP.GE.AND P0, PT, R10, R54.reuse, PT ;  /* 0x000000360a00720c */ /* 0x080fe40003f06270 */
[----:B------:R-:W-:Y:S02]  /*16fe0*/  FSEL R163, R163, -INF , !P4 ;  /* 0xff800000a3a37808 */ /* 0x000fe40006000000 */
[----:B------:R-:W-:Y:S01]  /*16ff0*/  FSEL R176, R176, -INF , !P3 ;  /* 0xff800000b0b07808 */ /* 0x000fe20005800000 */
[----:B------:R-:W2:Y:S01]  /*17000*/  I2F R12, R10 ;  /* 0x0000000a000c7306 */ /* 0x000ea20000201400 */
[----:B------:R-:W-:-:S02]  /*17010*/  ISETP.GE.AND P4, PT, R13, R54, PT ;  /* 0x000000360d00720c */ /* 0x000fc40003f86270 */
[----:B------:R-:W-:Y:S01]  /*17020*/  ISETP.GE.AND P3, PT, R13, R53, PT ;  /* 0x000000350d00720c */ /* 0x000fe20003f66270 */
[----:B-1----:R-:W-:-:S04]  /*17030*/  FFMA.FTZ R167, R0, R18, R167 ;  /* 0x0000001200a77223 */ /* 0x002fc800000100a7 */
[----:B------:R-:W1:Y:S01]  /*17040*/  MUFU.TANH R127, R127 ;  /* 0x0000007f007f7308 */ /* 0x000e620000002400 */
[----:B------:R-:W-:Y:S01]  /*17050*/  FFMA.FTZ R164, R0, R18, R207 ;  /* 0x0000001200a47223 */ /* 0x000fe200000100cf */
[----:B------:R-:W-:Y:S02]  /*17060*/  LOP3.LUT R18, R160, 0x68, R155, 0xfe, !PT ;  /* 0x00000068a0127812 */ /* 0x000fe400078efe9b */
[----:B------:R-:W-:Y:S02]  /*17070*/  FSEL R169, R167, -INF , !P2 ;  /* 0xff800000a7a97808 */ /* 0x000fe40005000000 */
[----:B------:R-:W-:Y:S01]  /*17080*/  FSEL R164, R164, -INF , !P1 ;  /* 0xff800000a4a47808 */ /* 0x000fe20004800000 */
[----:B--2---:R-:W-:Y:S01]  /*17090*/  FFMA.FTZ R167, R0, R12, R11 ;  /* 0x0000000c00a77223 */ /* 0x004fe2000001000b */
[----:B------:R-:W-:Y:S01]  /*170a0*/  IADD3 R11, R55, 0x61, RZ ;  /* 0x00000061370b7810 */ /* 0x000fe20007ffe0ff */
[----:B------:R-:W-:Y:S01]  /*170b0*/  MUFU.TANH R139, R64 ;  /* 0x00000040008b7308 */ /* 0x000fe20000002400 */
[----:B------:R-:W-:-:S02]  /*170c0*/  ISETP.GE.AND P1, PT, R18, R54, PT ;  /* 0x000000361200720c */ /* 0x000fc40003f26270 */
[----:B------:R-:W-:Y:S02]  /*170d0*/  FSEL R167, R167, -INF , !P0 ;  /* 0xff800000a7a77808 */ /* 0x000fe40004000000 */
[-C--:B------:R-:W-:Y:S01]  /*170e0*/  ISETP.GE.AND P0, PT, R10, R53.reuse, PT ;  /* 0x000000350a00720c */ /* 0x080fe20003f06270 */
[----:B-1----:R-:W-:Y:S02]  /*170f0*/  FFMA.FTZ R127, R0, R12, R127 ;  /* 0x0000000c007f7223 */ /* 0x002fe4000001007f */
[----:B------:R-:W-:Y:S01]  /*17100*/  MUFU.TANH R65, R65 ;  /* 0x0000004100417308 */ /* 0x000fe20000002400 */
[----:B------:R-:W-:Y:S02]  /*17110*/  IADD3 R10, R55, 0x69, RZ ;  /* 0x00000069370a7810 */ /* 0x000fe40007ffe0ff */
[----:B------:R-:W-:Y:S02]  /*17120*/  ISETP.GE.AND P2, PT, R18, R53, PT ;  /* 0x000000351200720c */ /* 0x000fe40003f46270 */
[----:B------:R-:W-:-:S02]  /*17130*/  FSEL R168, R127, -INF , !P0 ;  /* 0xff8000007fa87808 */ /* 0x000fc40004000000 */
[----:B------:R-:W-:Y:S01]  /*17140*/  ISETP.GE.AND P0, PT, R11, R54, PT ;  /* 0x000000360b00720c */ /* 0x000fe20003f06270 */
[----:B------:R-:W-:Y:S01]  /*17150*/  MUFU.TANH R157, R66 ;  /* 0x00000042009d7308 */ /* 0x000fe20000002400 */
[----:B------:R-:W-:-:S07]  /*17160*/  LOP3.LUT R20, R160, 0x10, R155, 0xfe, !PT ;  /* 0x00000010a0147812 */ /* 0x000fce00078efe9b */
[----:B------:R-:W1:Y:S08]  /*17170*/  I2F R14, R13 ;  /* 0x0000000d000e7306 */ /* 0x000e700000201400 */
[----:B------:R-:W2:Y:S08]  /*17180*/  I2F R16, R11 ;  /* 0x0000000b00107306 */ /* 0x000eb00000201400 */
[----:B------:R-:W3:Y:S01]  /*17190*/  MUFU.TANH R29, R67 ;  /* 0x00000043001d7308 */ /* 0x000ee20000002400 */
[----:B-1----:R-:W-:-:S02]  /*171a0*/  FFMA.FTZ R139, R0, R14, R139 ;  /* 0x0000000e008b7223 */ /* 0x002fc4000001008b */
[C---:B------:R-:W-:Y:S02]  /*171b0*/  FFMA.FTZ R138, R0.reuse, R14, R157 ;  /* 0x0000000e008a7223 */ /* 0x040fe4000001009d */
[----:B------:R-:W-:Y:S01]  /*171c0*/  FMUL.FTZ R13, R59, c[0x0][0x2ec] ;  /* 0x0000bb003b0d7a20 */ /* 0x000fe20000410000 */
[----:B------:R-:W-:Y:S02]  /*171d0*/  FSEL R173, R139, -INF , !P4 ;  /* 0xff8000008bad7808 */ /* 0x000fe40006000000 */
[----:B------:R-:W-:Y:S01]  /*171e0*/  MUFU.TANH R27, R27 ;  /* 0x0000001b001b7308 */ /* 0x000fe20000002400 */
[----:B--2---:R-:W-:Y:S01]  /*171f0*/  FFMA.FTZ R65, R0, R16, R65 ;  /* 0x0000001000417223 */ /* 0x004fe20000010041 */
[----:B------:R-:W-:-:S04]  /*17200*/  FSEL R138, R138, -INF , !P3 ;  /* 0xff8000008a8a7808 */ /* 0x000fc80005800000 */
[----:B------:R-:W-:Y:S02]  /*17210*/  FSEL R179, R65, -INF , !P0 ;  /* 0xff80000041b37808 */ /* 0x000fe40004000000 */
[----:B------:R-:W-:Y:S01]  /*17220*/  MUFU.TANH R23, R62 ;  /* 0x0000003e00177308 */ /* 0x000fe20000002400 */
[----:B------:R-:W-:Y:S01]  /*17230*/  ISETP.GE.AND P0, PT, R11, R53, PT ;  /* 0x000000350b00720c */ /* 0x000fe20003f06270 */
[----:B---3--:R-:W-:Y:S01]  /*17240*/  FFMA.FTZ R132, R0, R16, R29 ;  /* 0x0000001000847223 */ /* 0x008fe2000001001d */
[----:B------:R-:W-:Y:S01]  /*17250*/  LOP3.LUT R11, R160, 0x70, R155, 0xfe, !PT ;  /* 0x00000070a00b7812 */ /* 0x000fe200078efe9b */
[----:B------:R-:W-:-:S03]  /*17260*/  FMUL.FTZ R29, R48, c[0x0][0x2ec] ;  /* 0x0000bb00301d7a20 */ /* 0x000fc60000410000 */
[----:B------:R-:W-:Y:S01]  /*17270*/  FSEL R132, R132, -INF , !P0 ;  /* 0xff80000084847808 */ /* 0x000fe20004000000 */
[----:B------:R-:W1:Y:S01]  /*17280*/  I2F R12, R18 ;  /* 0x00000012000c7306 */ /* 0x000e620000201400 */
[-C--:B------:R-:W-:Y:S02]  /*17290*/  ISETP.GE.AND P0, PT, R10, R54.reuse, PT ;  /* 0x000000360a00720c */ /* 0x080fe40003f06270 */
[----:B------:R-:W-:-:S05]  /*172a0*/  ISETP.GE.AND P3, PT, R11, R54, PT ;  /* 0x000000360b00720c */ /* 0x000fca0003f66270 */
[----:B------:R-:W-:Y:S08]  /*172b0*/  MUFU.TANH R25, R61 ;  /* 0x0000003d00197308 */ /* 0x000ff00000002400 */
[----:B------:R-:W2:Y:S01]  /*172c0*/  I2F R14, R10 ;  /* 0x0000000a000e7306 */ /* 0x000ea20000201400 */
[CC--:B-1----:R-:W-:Y:S02]  /*172d0*/  FFMA.FTZ R27, R0.reuse, R12.reuse, R27 ;  /* 0x0000000c001b7223 */ /* 0x0c2fe4000001001b */
[----:B------:R-:W-:Y:S01]  /*172e0*/  FFMA.FTZ R23, R0, R12, R23 ;  /* 0x0000000c00177223 */ /* 0x000fe20000010017 */
[----:B------:R-:W-:-:S02]  /*172f0*/  IADD3 R12, R55, 0x71, RZ ;  /* 0x00000071370c7810 */ /* 0x000fc40007ffe0ff */
[----:B------:R-:W-:Y:S02]  /*17300*/  FSEL R175, R27, -INF , !P1 ;  /* 0xff8000001baf7808 */ /* 0x000fe40004800000 */
[----:B------:R-:W-:Y:S01]  /*17310*/  MUFU.TANH R17, R17 ;  /* 0x0000001100117308 */ /* 0x000fe20000002400 */
[----:B------:R-:W-:Y:S02]  /*17320*/  ISETP.GE.AND P1, PT, R11, R53, PT ;  /* 0x000000350b00720c */ /* 0x000fe40003f26270 */
[----:B------:R-:W-:-:S05]  /*17330*/  FSEL R130, R23, -INF , !P2 ;  /* 0xff80000017827808 */ /* 0x000fca0005000000 */
[----:B------:R-:W1:Y:S01]  /*17340*/  I2F R18, R11 ;  /* 0x0000000b00127306 */ /* 0x000e620000201400 */
[----:B--2---:R-:W-:-:S05]  /*17350*/  FFMA.FTZ R25, R0, R14, R25 ;  /* 0x0000000e00197223 */ /* 0x004fca0000010019 */
[----:B------:R-:W-:Y:S02]  /*17360*/  FSEL R181, R25, -INF , !P0 ;  /* 0xff80000019b57808 */ /* 0x000fe40004000000 */
[----:B------:R-:W2:Y:S01]  /*17370*/  MUFU.TANH R19, R63 ;  /* 0x0000003f00137308 */ /* 0x000ea20000002400 */
[----:B------:R-:W-:Y:S02]  /*17380*/  ISETP.GE.AND P0, PT, R10, R53, PT ;  /* 0x000000350a00720c */ /* 0x000fe40003f06270 */
[----:B------:R-:W-:-:S04]  /*17390*/  LOP3.LUT R10, R160, 0x78, R155, 0xfe, !PT ;  /* 0x00000078a00a7812 */ /* 0x000fc800078efe9b */
[----:B------:R-:W-:Y:S01]  /*173a0*/  ISETP.GE.AND P2, PT, R10, R54, PT ;  /* 0x000000360a00720c */ /* 0x000fe20003f46270 */
[----:B------:R-:W-:Y:S01]  /*173b0*/  MUFU.TANH R15, R57 ;  /* 0x00000039000f7308 */ /* 0x000fe20000002400 */
[----:B-1----:R-:W-:-:S05]  /*173c0*/  FFMA.FTZ R185, R0, R18, R17 ;  /* 0x0000001200b97223 */ /* 0x002fca0000010011 */
[----:B------:R-:W-:Y:S02]  /*173d0*/  FSEL R185, R185, -INF , !P3 ;  /* 0xff800000b9b97808 */ /* 0x000fe40005800000 */
[----:B------:R-:W1:Y:S01]  /*173e0*/  I2F R16, R12 ;  /* 0x0000000c00107306 */ /* 0x000e620000201400 */
[----:B--2---:R-:W-:Y:S01]  /*173f0*/  FFMA.FTZ R19, R0, R14, R19 ;  /* 0x0000000e00137223 */ /* 0x004fe20000010013 */
[----:B------:R-:W-:Y:S02]  /*17400*/  IADD3 R14, R55, 0x19, RZ ;  /* 0x00000019370e7810 */ /* 0x000fe40007ffe0ff */
[----:B------:R-:W-:Y:S02]  /*17410*/  ISETP.GE.AND P3, PT, R10, R53, PT ;  /* 0x000000350a00720c */ /* 0x000fe40003f66270 */
[----:B------:R-:W-:Y:S02]  /*17420*/  FSEL R126, R19, -INF , !P0 ;  /* 0xff800000137e7808 */ /* 0x000fe40004000000 */
[----:B------:R-:W2:Y:S01]  /*17430*/  MUFU.TANH R13, R13 ;  /* 0x0000000d000d7308 */ /* 0x000ea20000002400 */
[----:B------:R-:W-:-:S07]  /*17440*/  ISETP.GE.AND P0, PT, R12, R54, PT ;  /* 0x000000360c00720c */ /* 0x000fce0003f06270 */
[----:B------:R-:W-:Y:S01]  /*17450*/  MUFU.TANH R29, R29 ;  /* 0x0000001d001d7308 */ /* 0x000fe20000002400 */
[----:B-1----:R-:W-:Y:S01]  /*17460*/  FFMA.FTZ R184, R0, R16, R15 ;  /* 0x0000001000b87223 */ /* 0x002fe2000001000f */
[----:B------:R-:W-:-:S04]  /*17470*/  LOP3.LUT R15, R160, 0x10, R155, 0xfe, !PT ;  /* 0x00000010a00f7812 */ /* 0x000fc800078efe9b */
[----:B------:R-:W-:Y:S02]  /*17480*/  FSEL R184, R184, -INF , !P0 ;  /* 0xff800000b8b87808 */ /* 0x000fe40004000000 */
[----:B------:R-:W1:Y:S01]  /*17490*/  I2F R17, R10 ;  /* 0x0000000a00117306 */ /* 0x000e620000201400 */
[----:B------:R-:W-:Y:S01]  /*174a0*/  ISETP.GE.AND P0, PT, R12, R53, PT ;  /* 0x000000350c00720c */ /* 0x000fe20003f06270 */
[----:B--2---:R-:W-:Y:S01]  /*174b0*/  FFMA.FTZ R62, R0, R16, R13 ;  /* 0x00000010003e7223 */ /* 0x004fe2000001000d */
[----:B------:R-:W-:Y:S02]  /*174c0*/  IADD3 R16, R55, 0x11, RZ ;  /* 0x0000001137107810 */ /* 0x000fe40007ffe0ff */
[----:B------:R-:W-:Y:S02]  /*174d0*/  LOP3.LUT R13, R160, 0x18, R155, 0xfe, !PT ;  /* 0x00000018a00d7812 */ /* 0x000fe400078efe9b */
[----:B------:R-:W-:Y:S01]  /*174e0*/  FSEL R62, R62, -INF , !P0 ;  /* 0xff8000003e3e7808 */ /* 0x000fe20004000000 */
[----:B------:R-:W2:Y:S01]  /*174f0*/  MUFU.TANH R124, R50 ;  /* 0x00000032007c7308 */ /* 0x000ea20000002400 */
[----:B------:R-:W-:-:S07]  /*17500*/  ISETP.GE.AND P0, PT, R13, R54, PT ;  /* 0x000000360d00720c */ /* 0x000fce0003f06270 */
[----:B------:R-:W3:Y:S01]  /*17510*/  MUFU.TANH R21, R21 ;  /* 0x0000001500157308 */ /* 0x000ee20000002400 */
[----:B-1----:R-:W-:-:S05]  /*17520*/  FFMA.FTZ R29, R0, R17, R29 ;  /* 0x00000011001d7223 */ /* 0x002fca000001001d */
[----:B------:R-:W-:Y:S02]  /*17530*/  FSEL R183, R29, -INF , !P2 ;  /* 0xff8000001db77808 */ /* 0x000fe40005000000 */
[----:B------:R-:W-:Y:S01]  /*17540*/  MUFU.TANH R43, R36 ;  /* 0x00000024002b7308 */ /* 0x000fe20000002400 */
[----:B--2---:R-:W-:Y:S01]  /*17550*/  FFMA.FTZ R124, R0, R17, R124 ;  /* 0x00000011007c7223 */ /* 0x004fe2000001007c */
[----:B------:R-:W-:-:S04]  /*17560*/  ISETP.GE.AND P2, PT, R55, R54, PT ;  /* 0x000000363700720c */ /* 0x000fc80003f46270 */
[----:B------:R-:W-:Y:S02]  /*17570*/  FSEL R124, R124, -INF , !P3 ;  /* 0xff8000007c7c7808 */ /* 0x000fe40005800000 */
[----:B------:R-:W1:Y:S01]  /*17580*/  I2F R12, R15 ;  /* 0x0000000f000c7306 */ /* 0x000e620000201400 */
[----:B---3--:R-:W-:Y:S01]  /*17590*/  FFMA.FTZ R21, R0, R18, R21 ;  /* 0x0000001200157223 */ /* 0x008fe20000010015 */
[----:B------:R-:W-:-:S04]  /*175a0*/  ISETP.GE.AND P3, PT, R55, R53, PT ;  /* 0x000000353700720c */ /* 0x000fc80003f66270 */
[----:B------:R-:W-:Y:S02]  /*175b0*/  FSEL R63, R21, -INF , !P1 ;  /* 0xff800000153f7808 */ /* 0x000fe40004800000 */
[----:B------:R-:W-:Y:S01]  /*175c0*/  MUFU.TANH R41, R41 ;  /* 0x0000002900297308 */ /* 0x000fe20000002400 */
[----:B------:R-:W-:-:S07]  /*175d0*/  ISETP.GE.AND P1, PT, R15, R54, PT ;  /* 0x000000360f00720c */ /* 0x000fce0003f26270 */
[----:B------:R-:W2:Y:S01]  /*175e0*/  I2F R17, R16 ;  /* 0x0000001000117306 */ /* 0x000ea20000201400 */
[----:B-1----:R-:W-:Y:S02]  /*175f0*/  FFMA.FTZ R43, R0, R12, R43 ;  /* 0x0000000c002b7223 */ /* 0x002fe4000001002b */
[----:B------:R-:W-:-:S03]  /*17600*/  FMUL.FTZ R15, R51, c[0x0][0x2ec] ;  /* 0x0000bb00330f7a20 */ /* 0x000fc60000410000 */
[----:B------:R-:W-:Y:S02]  /*17610*/  FSEL R67, R43, -INF , !P1 ;  /* 0xff8000002b437808 */ /* 0x000fe40004800000 */
[----:B------:R-:W1:Y:S01]  /*17620*/  I2F R18, R16 ;  /* 0x0000001000127306 */ /* 0x000e620000201400 */
[----:B------:R-:W-:-:S07]  /*17630*/  ISETP.GE.AND P1, PT, R16, R54, PT ;  /* 0x000000361000720c */ /* 0x000fce0003f26270 */
[----:B------:R-:W-:Y:S01]  /*17640*/  MUFU.TANH R137, R32 ;  /* 0x0000002000897308 */ /* 0x000fe20000002400 */
[----:B--2---:R-:W-:-:S05]  /*17650*/  FFMA.FTZ R41, R0, R17, R41 ;  /* 0x0000001100297223 */ /* 0x004fca0000010029 */
[----:B------:R-:W-:Y:S02]  /*17660*/  FSEL R61, R41, -INF , !P1 ;  /* 0xff800000293d7808 */ /* 0x000fe40004800000 */
[----:B------:R2:W3:Y:S01]  /*17670*/  I2F R59, R13 ;  /* 0x0000000d003b7306 */ /* 0x0004e20000201400 */
[----:B------:R-:W-:Y:S01]  /*17680*/  ISETP.GE.AND P1, PT, R16, R53, PT ;  /* 0x000000351000720c */ /* 0x000fe20003f26270 */
[----:B-1----:R-:W-:-:S05]  /*17690*/  FFMA.FTZ R39, R0, R18, R39 ;  /* 0x0000001200277223 */ /* 0x002fca0000010027 */
[----:B------:R-:W-:Y:S01]  /*176a0*/  FSEL R60, R39, -INF , !P1 ;  /* 0xff800000273c7808 */ /* 0x000fe20004800000 */
[----:B------:R-:W-:Y:S01]  /*176b0*/  MUFU.TANH R47, R47 ;  /* 0x0000002f002f7308 */ /* 0x000fe20000002400 */
[----:B------:R-:W-:-:S07]  /*176c0*/  ISETP.GE.AND P1, PT, R22, R53, PT ;  /* 0x000000351600720c */ /* 0x000fce0003f26270 */
[----:B------:R-:W1:Y:S01]  /*176d0*/  I2F R12, R14 ;  /* 0x0000000e000c7306 */ /* 0x000e620000201400 */
[----:B--2---:R-:W-:Y:S01]  /*176e0*/  IADD3 R13, R55, 0x79, RZ ;  /* 0x00000079370d7810 */ /* 0x004fe20007ffe0ff */
[----:B---3--:R-:W-:-:S05]  /*176f0*/  FFMA.FTZ R59, R0, R59, R137 ;  /* 0x0000003b003b7223 */ /* 0x008fca0000010089 */
[----:B------:R-:W-:Y:S01]  /*17700*/  FSEL R59, R59, -INF , !P0 ;  /* 0xff8000003b3b7808 */ /* 0x000fe20004000000 */
[----:B------:R-:W-:Y:S01]  /*17710*/  MUFU.TANH R129, R129 ;  /* 0x0000008100817308 */ /* 0x000fe20000002400 */
[----:B------:R-:W-:-:S07]  /*17720*/  ISETP.GE.AND P0, PT, R14, R54, PT ;  /* 0x000000360e00720c */ /* 0x000fce0003f06270 */
[----:B------:R-:W2:Y:S01]  /*17730*/  I2F R10, R55 ;  /* 0x00000037000a7306 */ /* 0x000ea20000201400 */
[----:B-1----:R-:W-:-:S05]  /*17740*/  FFMA.FTZ R47, R0, R12, R47 ;  /* 0x0000000c002f7223 */ /* 0x002fca000001002f */
[----:B------:R-:W-:Y:S02]  /*17750*/  FSEL R65, R47, -INF , !P0 ;  /* 0xff8000002f417808 */ /* 0x000fe40004000000 */
[----:B------:R-:W-:Y:S01]  /*17760*/  MUFU.TANH R11, R49 ;  /* 0x00000031000b7308 */ /* 0x000fe20000002400 */
[----:B------:R-:W-:-:S07]  /*17770*/  ISETP.GE.AND P0, PT, R14, R53, PT ;  /* 0x000000350e00720c */ /* 0x000fce0003f06270 */
[----:B------:R-:W1:Y:S01]  /*17780*/  I2F R17, R13 ;  /* 0x0000000d00117306 */ /* 0x000e620000201400 */
[----:B--2---:R-:W-:Y:S02]  /*17790*/  FFMA.FTZ R12, R0, R10, R129 ;  /* 0x0000000a000c7223 */ /* 0x004fe40000010081 */
[----:B------:R-:W-:-:S03]  /*177a0*/  IMAD.MOV.U32 R129, RZ, RZ, R121 ;  /* 0x000000ffff817224 */ /* 0x000fc600078e0079 */
[----:B------:R-:W-:Y:S02]  /*177b0*/  FSEL R12, R12, -INF , !P2 ;  /* 0xff8000000c0c7808 */ /* 0x000fe40005000000 */
[----:B------:R-:W2:Y:S01]  /*177c0*/  I2F R19, R14 ;  /* 0x0000000e00137306 */ /* 0x000ea20000201400 */
[----:B------:R-:W-:-:S07]  /*177d0*/  ISETP.GE.AND P2, PT, R13, R54, PT ;  /* 0x000000360d00720c */ /* 0x000fce0003f46270 */
[----:B------:R-:W3:Y:S01]  /*177e0*/  MUFU.TANH R45, R45 ;  /* 0x0000002d002d7308 */ /* 0x000ee20000002400 */
[----:B-1----:R-:W-:-:S05]  /*177f0*/  FFMA.FTZ R11, R0, R17, R11 ;  /* 0x00000011000b7223 */ /* 0x002fca000001000b */
[----:B------:R-:W-:Y:S02]  /*17800*/  FSEL R186, R11, -INF , !P2 ;  /* 0xff8000000bba7808 */ /* 0x000fe40005000000 */
[----:B------:R-:W-:Y:S01]  /*17810*/  MUFU.TANH R37, R37 ;  /* 0x0000002500257308 */ /* 0x000fe20000002400 */
[----:B--2---:R-:W-:Y:S01]  /*17820*/  FFMA.FTZ R19, R0, R19, R35 ;  /* 0x0000001300137223 */ /* 0x004fe20000010023 */
[----:B------:R-:W-:Y:S01]  /*17830*/  BAR.SYNC.DEFER_BLOCKING 0x0 ;  /* 0x0000000000007b1d */ /* 0x000fe20000010000 */
[----:B------:R-:W-:-:S03]  /*17840*/  ISETP.GE.AND P2, PT, R20, R53, PT ;  /* 0x000000351400720c */ /* 0x000fc60003f46270 */
[----:B------:R-:W-:Y:S02]  /*17850*/  FSEL R136, R19, -INF , !P0 ;  /* 0xff80000013887808 */ /* 0x000fe40004000000 */
[----:B------:R-:W-:Y:S01]  /*17860*/  MUFU.TANH R33, R33 ;  /* 0x0000002100217308 */ /* 0x000fe20000002400 */
[----:B---3--:R-:W-:Y:S01]  /*17870*/  FFMA.FTZ R10, R0, R10, R45 ;  /* 0x0000000a000a7223 */ /* 0x008fe2000001002d */
[----:B------:R-:W-:-:S04]  /*17880*/  ISETP.GE.AND P0, PT, R13, R53, PT ;  /* 0x000000350d00720c */ /* 0x000fc80003f06270 */
[----:B------:R-:W-:Y:S02]  /*17890*/  FSEL R10, R10, -INF , !P3 ;  /* 0xff8000000a0a7808 */ /* 0x000fe40005800000 */
[----:B------:R-:W1:Y:S08]  /*178a0*/  MUFU.TANH R15, R15 ;  /* 0x0000000f000f7308 */ /* 0x000e700000002400 */
[----:B------:R-:W2:Y:S08]  /*178b0*/  I2F R16, R20 ;  /* 0x0000001400107306 */ /* 0x000eb00000201400 */
[----:B------:R-:W3:Y:S01]  /*178c0*/  I2F R18, R22 ;  /* 0x0000001600127306 */ /* 0x000ee20000201400 */
        /* <DEDUP_REMOVED lines=9> */
[----:B------:R-:W-:Y:S01]  /*17960*/  IABS R13, c[0x0][0x2d0] ;  /* 0x0000b400000d7a13 */ /* 0x000fe20000000000 */
[----:B------:R-:W-:Y:S01]  /*17970*/  IMAD.MOV.U32 R14, RZ, RZ, RZ ;  /* 0x000000ffff0e7224 */ /* 0x000fe200078e00ff */
[----:B------:R-:W-:Y:S02]  /*17980*/  IABS R18, R160 ;  /* 0x000000a000127213 */ /* 0x000fe40000000000 */
[----:B------:R-:W1:Y:S08]  /*17990*/  I2F.RP R17, R13 ;  /* 0x0000000d00117306 */ /* 0x000e700000209400 */
        /* <DEDUP_REMOVED lines=26> */
[----:B------:R-:W-:-:S02]  /*17b40*/  ISETP.GE.U32.AND P4, PT, R14, R13, PT ;  /* 0x0000000d0e00720c */ /* 0x000fc40003f86070 */
[----:B------:R-:W-:-:S05]  /*17b50*/  LOP3.LUT R13, RZ, c[0x0][0x2d0], RZ, 0x33, !PT ;  /* 0x0000b400ff0d7a12 */ /* 0x000fca00078e33ff */
        /* <DEDUP_REMOVED lines=26> */
.L_x_2532:
[----:B------:R-:W-:-:S05]  /*17d00*/  IMAD.MOV.U32 R16, RZ, RZ, c[0x0][0x198] ;  /* 0x00006600ff107624 */ /* 0x000fca00078e00ff */
[----:B------:R-:W-:-:S04]  /*17d10*/  LEA R16, -R16, RZ, 0x7 ;  /* 0x000000ff10107211 */ /* 0x000fc800078e39ff */
[----:B------:R-:W-:Y:S02]  /*17d20*/  SHF.R.S32.HI R15, RZ, 0x1f, R16 ;  /* 0x0000001fff0f7819 */ /* 0x000fe40000011410 */
.L_x_2533:
        /* <DEDUP_REMOVED lines=36> */
[--C-:B------:R-:W-:Y:S02]  /*17f70*/  IADD3.X R15, R144, R15, R144.reuse, P3, P2 ;  /* 0x0000000f900f7210 */ /* 0x100fe40001fe4490 */
        /* <DEDUP_REMOVED lines=14> */
[----:B------:R-:W-:Y:S01]  /*18060*/  IMAD.X R14, R15, 0x1, R144, P3 ;  /* 0x000000010f0e7824 */ /* 0x000fe200018e0690 */
        /* <DEDUP_REMOVED lines=12> */
[-C--:B------:R-:W-:Y:S02]  /*18130*/  @P0 LEA.HI.X R25, R16, R177.reuse, R15, 0x1, P2 ;  /* 0x000000b110190211 */ /* 0x080fe400010f0c0f */
[CC--:B------:R-:W-:Y:S01]  /*18140*/  @!P1 LEA R30, P2, R11.reuse, R170.reuse, 0x1 ;  /* 0x000000aa0b1e9211 */ /* 0x0c0fe200078408ff */
[----:B------:R-:W-:Y:S01]  /*18150*/  @!PT LDS RZ, [RZ] ;  /* 0x00000000fffff984 */ /* 0x000fe20000000800 */
[----:B------:R-:W-:Y:S01]  /*18160*/  @!PT LDS RZ, [RZ] ;  /* 0x00000000fffff984 */ /* 0x000fe20000000800 */
[----:B------:R-:W-:Y:S01]  /*18170*/  @!PT LDS RZ, [RZ] ;  /* 0x00000000fffff984 */ /* 0x000fe20000000800 */
[----:B------:R1:W-:Y:S01]  /*18180*/  @!P5 LDGSTS.E.BYPASS.LTC128B.128 [R159+0x6000], [R26.64+0x40] ;  /* 0x060000401a9fdfae */ /* 0x0003e2000b901d46 */
[CC--:B------:R-:W-:Y:S02]  /*18190*/  @!P5 LEA R16, P3, R11.reuse, R170.reuse, 0x1 ;  /* 0x000000aa0b10d211 */ /* 0x0c0fe400078608ff */
[CC--:B------:R-:W-:Y:S01]  /*181a0*/  @!P1 LEA.HI.X R31, R11.reuse, R177.reuse, R14, 0x1, P2 ;  /* 0x000000b10b1f9211 */ /* 0x0c0fe200010f0c0e */
        /* <DEDUP_REMOVED lines=27> */
.L_x_2531:
        /* <DEDUP_REMOVED lines=74> */
[----:B------:R-:W-:Y:S01]  /*18800*/  LDSM.16.MT88.4 R16, [R122+0x9000] ;  /* 0x009000007a10783b */ /* 0x000fe20000004200 */
[----:B-1----:R-:W-:Y:S02]  /*18810*/  FMNMX.FTZ R57, R14, R57, !PT ;  /* 0x000000390e397209 */ /* 0x002fe40007810000 */
[----:B--2---:R-:W-:-:S03]  /*18820*/  FMNMX.FTZ R56, R11, R56, !PT ;  /* 0x000000380b387209 */ /* 0x004fc60007810000 */
[C---:B------:R-:W-:Y:S01]  /*18830*/  FMUL.FTZ R192, R57.reuse, c[0x0][0x23c] ;  /* 0x00008f0039c07a20 */ /* 0x040fe20000410000 */
[----:B------:R-:W-:Y:S02]  /*18840*/  FSETP.NEU.FTZ.AND P1, PT, R57, -INF , PT ;  /* 0xff8000003900780b */ /* 0x000fe40003f3d000 */
[C---:B------:R-:W-:Y:S01]  /*18850*/  FSETP.NEU.FTZ.AND P0, PT, R56.reuse, -INF , PT ;  /* 0xff8000003800780b */ /* 0x040fe20003f1d000 */
[----:B------:R-:W-:Y:S01]  /*18860*/  FMUL.FTZ R121, R56, c[0x0][0x23c] ;  /* 0x00008f0038797a20 */ /* 0x000fe20000410000 */
[----:B------:R-:W-:-:S04]  /*18870*/  FSEL R192, R192, RZ, P1 ;  /* 0x000000ffc0c07208 */ /* 0x000fc80000800000 */
[----:B------:R-:W-:Y:S01]  /*18880*/  FSEL R121, R121, RZ, P0 ;  /* 0x000000ff79797208 */ /* 0x000fe20000000000 */
[--C-:B------:R-:W-:Y:S01]  /*18890*/  FFMA.FTZ R205, R12, c[0x0][0x23c], -R192.reuse ;  /* 0x00008f000ccd7a23 */ /* 0x100fe200000108c0 */
[----:B------:R-:W-:Y:S01]  /*188a0*/  FSEL R12, R57, RZ, P1 ;  /* 0x000000ff390c7208 */ /* 0x000fe20000800000 */
[----:B------:R-:W-:Y:S02]  /*188b0*/  FFMA.FTZ R191, R9, c[0x0][0x23c], -R192 ;  /* 0x00008f0009bf7a23 */ /* 0x000fe400000108c0 */
[--C-:B------:R-:W-:Y:S02]  /*188c0*/  FFMA.FTZ R194, R10, c[0x0][0x23c], -R121.reuse ;  /* 0x00008f000ac27a23 */ /* 0x100fe40000010879 */
[----:B------:R-:W-:Y:S01]  /*188d0*/  FFMA.FTZ R157, R8, c[0x0][0x23c], -R121 ;  /* 0x00008f00089d7a23 */ /* 0x000fe20000010879 */
[----:B------:R-:W-:Y:S01]  /*188e0*/  MUFU.EX2 R205, R205 ;  /* 0x000000cd00cd7308 */ /* 0x000fe20000000800 */
[----:B------:R-:W1:Y:S01]  /*188f0*/  LDSM.16.MT88.4 R8, [R140+0x9000] ;  /* 0x009000008c08783b */ /* 0x000e620000004200 */
[----:B------:R-:W-:Y:S01]  /*18900*/  FADD.FTZ R12, R3, -R12 ;  /* 0x8000000c030c7221 */ /* 0x000fe20000010000 */
[----:B------:R-:W-:Y:S01]  /*18910*/  FSEL R3, R56, RZ, P0 ;  /* 0x000000ff38037208 */ /* 0x000fe20000000000 */
[----:B------:R-:W-:-:S02]  /*18920*/  FFMA.FTZ R174, R7, c[0x0][0x23c], -R192 ;  /* 0x00008f0007ae7a23 */ /* 0x000fc400000108c0 */
[--C-:B------:R-:W-:Y:S02]  /*18930*/  FFMA.FTZ R139, R5, c[0x0][0x23c], -R192.reuse ;  /* 0x00008f00058b7a23 */ /* 0x100fe400000108c0 */
[----:B------:R-:W-:Y:S01]  /*18940*/  FADD.FTZ R3, R2, -R3 ;  /* 0x8000000302037221 */ /* 0x000fe20000010000 */
[----:B------:R-:W2:Y:S01]  /*18950*/  MUFU.EX2 R191, R191 ;  /* 0x000000bf00bf7308 */ /* 0x000ea20000000800 */
[--C-:B------:R-:W-:Y:S02]  /*18960*/  FFMA.FTZ R172, R6, c[0x0][0x23c], -R121.reuse ;  /* 0x00008f0006ac7a23 */ /* 0x100fe40000010879 */
[----:B------:R-:W-:Y:S02]  /*18970*/  FMUL.FTZ R195, R3, c[0x0][0x23c] ;  /* 0x00008f0003c37a20 */ /* 0x000fe40000410000 */
[----:B------:R-:W-:Y:S02]  /*18980*/  FFMA.FTZ R127, R4, c[0x0][0x23c], -R121 ;  /* 0x00008f00047f7a23 */ /* 0x000fe40000010879 */
[----:B------:R-:W-:Y:S01]  /*18990*/  FMUL.FTZ R12, R12, c[0x0][0x23c] ;  /* 0x00008f000c0c7a20 */ /* 0x000fe20000410000 */
[----:B------:R-:W-:Y:S01]  /*189a0*/  MUFU.EX2 R174, R174 ;  /* 0x000000ae00ae7308 */ /* 0x000fe20000000800 */
[----:B------:R-:W-:-:S02]  /*189b0*/  FFMA.FTZ R162, R67, c[0x0][0x23c], -R192 ;  /* 0x00008f0043a27a23 */ /* 0x000fc400000108c0 */
[--C-:B------:R-:W-:Y:S02]  /*189c0*/  FFMA.FTZ R58, R65, c[0x0][0x23c], -R192.reuse ;  /* 0x00008f00413a7a23 */ /* 0x100fe400000108c0 */
[--C-:B------:R-:W-:Y:S02]  /*189d0*/  FFMA.FTZ R137, R66, c[0x0][0x23c], -R121.reuse ;  /* 0x00008f0042897a23 */ /* 0x100fe40000010879 */
[----:B------:R-:W-:Y:S01]  /*189e0*/  FFMA.FTZ R3, R64, c[0x0][0x23c], -R121 ;  /* 0x00008f0040037a23 */ /* 0x000fe20000010879 */
[----:B------:R-:W3:Y:S01]  /*189f0*/  MUFU.EX2 R139, R139 ;  /* 0x0000008b008b7308 */ /* 0x000ee20000000800 */
[----:B--2---:R-:W-:Y:S01]  /*18a00*/  F2FP.PACK_AB R48, R191, R205 ;  /* 0x000000cdbf30723e */ /* 0x004fe200000000ff */
[----:B------:R-:W2:Y:S01]  /*18a10*/  LDSM.16.MT88.4 R64, [R122+0x9400] ;  /* 0x009400007a40783b */ /* 0x000ea20000004200 */
[--C-:B------:R-:W-:Y:S02]  /*18a20*/  FFMA.FTZ R61, R61, c[0x0][0x23c], -R192.reuse ;  /* 0x00008f003d3d7a23 */ /* 0x100fe400000108c0 */
        /* <DEDUP_REMOVED lines=16> */
[--C-:B------:R-:W-:Y:S01]  /*18b30*/  FFMA.FTZ R198, R197, c[0x0][0x23c], -R192.reuse ;  /* 0x00008f00c5c67a23 */ /* 0x100fe200000108c0 */
[----:B------:R-:W5:Y:S01]  /*18b40*/  MUFU.EX2 R195, R195 ;  /* 0x000000c300c37308 */ /* 0x000f620000000800 */
[----:B----4-:R-:W-:Y:S01]  /*18b50*/  F2FP.PACK_AB R49, R157, R194 ;  /* 0x000000c29d31723e */ /* 0x010fe200000000ff */
[----:B------:R-:W-:-:S02]  /*18b60*/  FFMA.FTZ R203, R203, c[0x0][0x23c], -R192 ;  /* 0x00008f00cbcb7a23 */ /* 0x000fc400000108c0 */
[----:B------:R-:W-:Y:S02]  /*18b70*/  FFMA.FTZ R199, R199, c[0x0][0x23c], -R192 ;  /* 0x00008f00c7c77a23 */ /* 0x000fe400000108c0 */
[----:B------:R-:W-:Y:S02]  /*18b80*/  FFMA.FTZ R201, R206, c[0x0][0x23c], -R121 ;  /* 0x00008f00cec97a23 */ /* 0x000fe40000010879 */
[----:B------:R-:W-:Y:S01]  /*18b90*/  MUFU.EX2 R172, R172 ;  /* 0x000000ac00ac7308 */ /* 0x000fe20000000800 */
[-C--:B---3--:R-:W-:Y:S02]  /*18ba0*/  FMUL.FTZ R4, R112, R207.reuse ;  /* 0x000000cf70047220 */ /* 0x088fe40000410000 */
[-C--:B------:R-:W-:Y:S02]  /*18bb0*/  FMUL.FTZ R5, R113, R207.reuse ;  /* 0x000000cf71057220 */ /* 0x080fe40000410000 */
[-C--:B------:R-:W-:Y:S02]  /*18bc0*/  FMUL.FTZ R12, R104, R207.reuse ;  /* 0x000000cf680c7220 */ /* 0x080fe40000410000 */
[----:B------:R-:W-:Y:S01]  /*18bd0*/  FMUL.FTZ R13, R105, R207 ;  /* 0x000000cf690d7220 */ /* 0x000fe20000410000 */
[----:B------:R-:W3:Y:S01]  /*18be0*/  MUFU.EX2 R127, R127 ;  /* 0x0000007f007f7308 */ /* 0x000ee20000000800 */
        /* <DEDUP_REMOVED lines=9> */
[----:B---3--:R-:W-:Y:S01]  /*18c80*/  F2FP.PACK_AB R51, R127, R172 ;  /* 0x000000ac7f33723e */ /* 0x008fe200000000ff */
[-C--:B------:R-:W-:Y:S01]  /*18c90*/  FMUL.FTZ R28, R88, R207.reuse ;  /* 0x000000cf581c7220 */ /* 0x080fe20000410000 */
[----:B------:R-:W3:Y:S01]  /*18ca0*/  MUFU.EX2 R61, R61 ;  /* 0x0000003d003d7308 */ /* 0x000ee20000000800 */
        /* <DEDUP_REMOVED lines=63> */
[----:B------:R-:W-:Y:S02]  /*190a0*/  FFMA.FTZ R187, R193, c[0x0][0x23c], -R192 ;  /* 0x00008f00c1bb7a23 */ /* 0x000fe400000108c0 */
[----:B------:R-:W-:Y:S01]  /*190b0*/  FFMA.FTZ R194, R161, R195, R194 ;  /* 0x000000c3a1c27223 */ /* 0x000fe200000100c2 */
[----:B------:R-:W-:Y:S01]  /*190c0*/  MUFU.EX2 R131, R131 ;  /* 0x0000008300837308 */ /* 0x000fe20000000800 */
[----:B------:R-:W-:Y:S02]  /*190d0*/  FFMA.FTZ R193, R178, c[0x0][0x23c], -R121 ;  /* 0x00008f00b2c17a23 */ /* 0x000fe40000010879 */
[----:B------:R-:W-:Y:S01]  /*190e0*/  FFMA.FTZ R76, R158, R207, R205 ;  /* 0x000000cf9e4c7223 */ /* 0x000fe200000100cd */
[----:B------:R-:W-:Y:S01]  /*190f0*/  HMMA.16816.F32 R44, R48, R52, R44 ;  /* 0x00000034302c723c */ /* 0x000fe2000000182c */
[----:B------:R-:W-:-:S02]  /*19100*/  FFMA.FTZ R189, R189, c[0x0][0x23c], -R192 ;  /* 0x00008f00bdbd7a23 */ /* 0x000fc400000108c0 */
[----:B------:R-:W-:Y:S01]  /*19110*/  FFMA.FTZ R158, R190, c[0x0][0x23c], -R192 ;  /* 0x00008f00be9e7a23 */ /* 0x000fe200000108c0 */
[----:B------:R-:W-:Y:S01]  /*19120*/  MUFU.EX2 R156, R156 ;  /* 0x0000009c009c7308 */ /* 0x000fe20000000800 */
[--C-:B------:R-:W-:Y:S02]  /*19130*/  FFMA.FTZ R188, R188, c[0x0][0x23c], -R121.reuse ;  /* 0x00008f00bcbc7a23 */ /* 0x100fe40000010879 */
[----:B---3--:R-:W-:Y:S01]  /*19140*/  F2FP.PACK_AB R52, R61, R162 ;  /* 0x000000a23d34723e */ /* 0x008fe200000000ff */
[----:B------:R-:W-:Y:S01]  /*19150*/  HMMA.16816.F32 R48, R48, R54, R68 ;  /* 0x000000363030723c */ /* 0x000fe20000001844 */
[----:B------:R-:W3:Y:S01]  /*19160*/  LDSM.16.MT88.4 R68, [R140+0x9400] ;  /* 0x009400008c44783b */ /* 0x000ee20000004200 */
[----:B-1----:R-:W-:Y:S01]  /*19170*/  F2FP.PACK_AB R53, R60, R137 ;  /* 0x000000893c35723e */ /* 0x002fe200000000ff */
[--C-:B------:R-:W-:Y:S01]  /*19180*/  FFMA.FTZ R161, R182, c[0x0][0x23c], -R121.reuse ;  /* 0x00008f00b6a17a23 */ /* 0x100fe20000010879 */
        /* <DEDUP_REMOVED lines=9> */
[----:B--2---:R-:W-:Y:S01]  /*19220*/  HMMA.16816.F32 R12, R52, R64, R12 ;  /* 0x00000040340c723c */ /* 0x004fe2000000180c */
[----:B------:R-:W-:-:S02]  /*19230*/  FFMA.FTZ R176, R176, c[0x0][0x23c], -R121 ;  /* 0x00008f00b0b07a23 */ /* 0x000fc40000010879 */
[----:B------:R-:W-:Y:S01]  /*19240*/  FADD.FTZ R191, R191, R76 ;  /* 0x0000004cbfbf7221 */ /* 0x000fe20000010000 */
[----:B------:R-:W2:Y:S01]  /*19250*/  MUFU.EX2 R125, R125 ;  /* 0x0000007d007d7308 */ /* 0x000ea20000000800 */
        /* <DEDUP_REMOVED lines=13> */
[--C-:B------:R-:W-:Y:S01]  /*19330*/  FFMA.FTZ R185, R185, c[0x0][0x23c], -R192.reuse ;  /* 0x00008f00b9b97a23 */ /* 0x100fe200000108c0 */
[----:B------:R-:W-:Y:S01]  /*19340*/  HMMA.16816.F32 R24, R52, R74, R24 ;  /* 0x0000004a3418723c */ /* 0x000fe20000001818 */
[----:B------:R-:W1:Y:S01]  /*19350*/  LDSM.16.MT88.4 R72, [R140+0xd400] ;  /* 0x00d400008c48783b */ /* 0x000e620000004200 */
[----:B------:R-:W-:-:S02]  /*19360*/  FFMA.FTZ R184, R184, c[0x0][0x23c], -R192 ;  /* 0x00008f00b8b87a23 */ /* 0x000fc400000108c0 */
[----:B------:R-:W-:Y:S01]  /*19370*/  MUFU.EX2 R199, R199 ;  /* 0x000000c700c77308 */ /* 0x000fe20000000800 */
[--C-:B------:R-:W-:Y:S02]  /*19380*/  FFMA.FTZ R183, R183, c[0x0][0x23c], -R192.reuse ;  /* 0x00008f00b7b77a23 */ /* 0x100fe400000108c0 */
[----:B------:R-:W-:Y:S01]  /*19390*/  FFMA.FTZ R186, R186, c[0x0][0x23c], -R192 ;  /* 0x00008f00baba7a23 */ /* 0x000fe200000108c0 */
[C---:B---3--:R-:W-:Y:S01]  /*193a0*/  HMMA.16816.F32 R4, R52.reuse, R68, R4 ;  /* 0x000000443404723c */ /* 0x048fe20000001804 */
[----:B------:R-:W-:Y:S02]  /*193b0*/  FADD.FTZ R139, R139, R174 ;  /* 0x000000ae8b8b7221 */ /* 0x000fe40000010000 */
[----:B------:R-:W-:Y:S01]  /*193c0*/  FADD.FTZ R172, R127, R172 ;  /* 0x000000ac7fac7221 */ /* 0x000fe20000010000 */
[----:B------:R-:W-:Y:S01]  /*193d0*/  MUFU.EX2 R198, R198 ;  /* 0x000000c600c67308 */ /* 0x000fe20000000800 */
[--C-:B------:R-:W-:Y:S02]  /*193e0*/  FFMA.FTZ R63, R63, c[0x0][0x23c], -R121.reuse ;  /* 0x00008f003f3f7a23 */ /* 0x100fe40000010879 */
[--C-:B------:R-:W-:Y:S01]  /*193f0*/  FFMA.FTZ R62, R62, c[0x0][0x23c], -R121.reuse ;  /* 0x00008f003e3e7a23 */ /* 0x100fe20000010879 */
[----:B------:R-:W-:Y:S01]  /*19400*/  HMMA.16816.F32 R8, R52, R70, R8 ;  /* 0x000000463408723c */ /* 0x000fe20000001808 */
[----:B------:R-:W3:Y:S01]  /*19410*/  LDSM.16.MT88.4 R68, [R122+0xb400] ;  /* 0x00b400007a44783b */ /* 0x000ee20000004200 */
[----:B------:R-:W-:-:S02]  /*19420*/  FFMA.FTZ R124, R124, c[0x0][0x23c], -R121 ;  /* 0x00008f007c7c7a23 */ /* 0x000fc40000010879 */
[----:B------:R-:W-:Y:S01]  /*19430*/  MUFU.EX2 R201, R201 ;  /* 0x000000c900c97308 */ /* 0x000fe20000000800 */
[----:B------:R-:W-:Y:S02]  /*19440*/  FFMA.FTZ R120, R120, c[0x0][0x23c], -R121 ;  /* 0x00008f0078787a23 */ /* 0x000fe40000010879 */
[----:B------:R-:W-:Y:S01]  /*19450*/  FADD.FTZ R162, R162, R139 ;  /* 0x0000008ba2a27221 */ /* 0x000fe20000010000 */
[----:B----4-:R-:W-:Y:S01]  /*19460*/  HMMA.16816.F32 R44, R52, R64, R44 ;  /* 0x00000040342c723c */ /* 0x010fe2000000182c */
[----:B------:R-:W-:-:S03]  /*19470*/  FADD.FTZ R137, R137, R172 ;  /* 0x000000ac89897221 */ /* 0x000fc60000010000 */
[----:B------:R-:W4:Y:S01]  /*19480*/  MUFU.EX2 R200, R200 ;  /* 0x000000c800c87308 */ /* 0x000f220000000800 */
[----:B------:R-:W-:Y:S02]  /*19490*/  FADD.FTZ R162, R61, R162 ;  /* 0x000000a23da27221 */ /* 0x000fe40000010000 */
[----:B------:R-:W-:Y:S01]  /*194a0*/  FADD.FTZ R60, R60, R137 ;  /* 0x000000893c3c7221 */ /* 0x000fe20000010000 */
[C---:B------:R-:W-:Y:S01]  /*194b0*/  HMMA.16816.F32 R48, R52.reuse, R66, R48 ;  /* 0x000000423430723c */ /* 0x040fe20000001830 */
[----:B------:R-:W2:Y:S02]  /*194c0*/  LDSM.16.MT88.4 R64, [R122+0x9800] ;  /* 0x009800007a40783b */ /* 0x000ea40000004200 */
[----:B------:R-:W-:Y:S01]  /*194d0*/  FADD.FTZ R3, R3, R60 ;  /* 0x0000003c03037221 */ /* 0x000fe20000010000 */
[----:B------:R-:W-:Y:S03]  /*194e0*/  MUFU.EX2 R197, R197 ;  /* 0x000000c500c57308 */ /* 0x000fe60000000800 */
[----:B------:R-:W-:Y:S01]  /*194f0*/  FADD.FTZ R3, R2, R3 ;  /* 0x0000000302037221 */ /* 0x000fe20000010000 */
[C---:B-1----:R-:W-:Y:S04]  /*19500*/  HMMA.16816.F32 R36, R52.reuse, R72, R36 ;  /* 0x000000483424723c */ /* 0x042fe80000001824 */
[----:B------:R-:W1:Y:S04]  /*19510*/  MUFU.EX2 R196, R196 ;  /* 0x000000c400c47308 */ /* 0x000e680000000800 */
[C---:B------:R-:W-:Y:S01]  /*19520*/  HMMA.16816.F32 R40, R52.reuse, R74, R40 ;  /* 0x0000004a3428723c */ /* 0x040fe20000001828 */
[----:B------:R-:W1:Y:S03]  /*19530*/  LDSM.16.MT88.4 R72, [R140+0xb800] ;  /* 0x00b800008c48783b */ /* 0x000e660000004200 */
[----:B------:R-:W-:Y:S04]  /*19540*/  MUFU.EX2 R189, R189 ;  /* 0x000000bd00bd7308 */ /* 0x000fe80000000800 */
[C---:B---3--:R-:W-:Y:S04]  /*19550*/  HMMA.16816.F32 R28, R52.reuse, R68, R28 ;  /* 0x00000044341c723c */ /* 0x048fe8000000181c */
[----:B------:R-:W3:Y:S04]  /*19560*/  MUFU.EX2 R204, R204 ;  /* 0x000000cc00cc7308 */ /* 0x000ee80000000800 */
[----:B------:R-:W-:Y:S01]  /*19570*/  HMMA.16816.F32 R32, R52, R70, R32 ;  /* 0x000000463420723c */ /* 0x000fe20000001820 */
[----:B------:R-:W3:Y:S03]  /*19580*/  LDSM.16.MT88.4 R68, [R140+0x9800] ;  /* 0x009800008c44783b */ /* 0x000ee60000004200 */
[----:B------:R-:W-:Y:S03]  /*19590*/  MUFU.EX2 R158, R158 ;  /* 0x0000009e009e7308 */ /* 0x000fe60000000800 */
[----:B------:R-:W-:-:S02]  /*195a0*/  F2FP.PACK_AB R52, R135, R160 ;  /* 0x000000a08734723e */ /* 0x000fc400000000ff */
[----:B------:R-:W-:Y:S01]  /*195b0*/  F2FP.PACK_AB R53, R133, R156 ;  /* 0x0000009c8535723e */ /* 0x000fe200000000ff */
[----:B------:R-:W-:Y:S01]  /*195c0*/  FADD.FTZ R156, R156, R3 ;  /* 0x000000039c9c7221 */ /* 0x000fe20000010000 */
[----:B------:R-:W-:Y:S01]  /*195d0*/  F2FP.PACK_AB R54, R131, R136 ;  /* 0x000000888336723e */ /* 0x000fe200000000ff */
[----:B------:R-:W-:Y:S01]  /*195e0*/  MUFU.EX2 R187, R187 ;  /* 0x000000bb00bb7308 */ /* 0x000fe20000000800 */
[----:B--2---:R-:W-:Y:S01]  /*195f0*/  F2FP.PACK_AB R55, R125, R134 ;  /* 0x000000867d37723e */ /* 0x004fe200000000ff */
[----:B------:R-:W-:-:S06]  /*19600*/  FADD.FTZ R133, R133, R156 ;  /* 0x0000009c85857221 */ /* 0x000fcc0000010000 */
[C---:B------:R-:W-:Y:S01]  /*19610*/  HMMA.16816.F32 R12, R52.reuse, R64, R12 ;  /* 0x00000040340c723c */ /* 0x040fe2000000180c */
[----:B------:R-:W-:Y:S07]  /*19620*/  MUFU.EX2 R188, R188 ;  /* 0x000000bc00bc7308 */ /* 0x000fee0000000800 */
[C---:B------:R-:W-:Y:S01]  /*19630*/  HMMA.16816.F32 R16, R52.reuse, R66, R16 ;  /* 0x000000423410723c */ /* 0x040fe20000001810 */
[----:B------:R-:W2:Y:S01]  /*19640*/  LDSM.16.MT88.4 R64, [R122+0xd800] ;  /* 0x00d800007a40783b */ /* 0x000ea20000004200 */
[----:B------:R-:W2:Y:S06]  /*19650*/  MUFU.EX2 R193, R193 ;  /* 0x000000c100c17308 */ /* 0x000eac0000000800 */
[C---:B-1----:R-:W-:Y:S02]  /*19660*/  HMMA.16816.F32 R20, R52.reuse, R72, R20 ;  /* 0x000000483414723c */ /* 0x042fe40000001814 */
[----:B------:R-:W-:Y:S06]  /*19670*/  MUFU.EX2 R161, R161 ;  /* 0x000000a100a17308 */ /* 0x000fec0000000800 */
[C---:B---3--:R-:W-:Y:S02]  /*19680*/  HMMA.16816.F32 R4, R52.reuse, R68, R4 ;  /* 0x000000443404723c */ /* 0x048fe40000001804 */
[----:B------:R-:W1:Y:S06]  /*19690*/  MUFU.EX2 R178, R178 ;  /* 0x000000b200b27308 */ /* 0x000e6c0000000800 */
[C---:B------:R-:W-:Y:S01]  /*196a0*/  HMMA.16816.F32 R8, R52.reuse, R70, R8 ;  /* 0x000000463408723c */ /* 0x040fe20000001808 */
[----:B------:R-:W3:Y:S01]  /*196b0*/  LDSM.16.MT88.4 R68, [R122+0xb800] ;  /* 0x00b800007a44783b */ /* 0x000ee20000004200 */
[----:B------:R-:W-:Y:S06]  /*196c0*/  MUFU.EX2 R185, R185 ;  /* 0x000000b900b97308 */ /* 0x000fec0000000800 */
[C---:B------:R-:W-:Y:S01]  /*196d0*/  HMMA.16816.F32 R24, R52.reuse, R74, R24 ;  /* 0x0000004a3418723c */ /* 0x040fe20000001818 */
[----:B------:R-:W1:Y:S01]  /*196e0*/  LDSM.16.MT88.4 R72, [R140+0xd800] ;  /* 0x00d800008c48783b */ /* 0x000e620000004200 */
[----:B------:R-:W-:Y:S06]  /*196f0*/  MUFU.EX2 R184, R184 ;  /* 0x000000b800b87308 */ /* 0x000fec0000000800 */
[C---:B--2---:R-:W-:Y:S02]  /*19700*/  HMMA.16816.F32 R44, R52.reuse, R64, R44 ;  /* 0x00000040342c723c */ /* 0x044fe4000000182c */
[----:B------:R-:W-:Y:S06]  /*19710*/  MUFU.EX2 R183, R183 ;  /* 0x000000b700b77308 */ /* 0x000fec0000000800 */
[C---:B------:R-:W-:Y:S01]  /*19720*/  HMMA.16816.F32 R48, R52.reuse, R66, R48 ;  /* 0x000000423430723c */ /* 0x040fe20000001830 */
[----:B------:R-:W2:Y:S01]  /*19730*/  LDSM.16.MT88.4 R64, [R140+0xbc00] ;  /* 0x00bc00008c40783b */ /* 0x000ea20000004200 */
[----:B------:R-:W-:Y:S06]  /*19740*/  MUFU.EX2 R186, R186 ;  /* 0x000000ba00ba7308 */ /* 0x000fec0000000800 */
[C---:B---3--:R-:W-:Y:S08]  /*19750*/  HMMA.16816.F32 R28, R52.reuse, R68, R28 ;  /* 0x00000044341c723c */ /* 0x048ff0000000181c */
[C---:B------:R-:W-:Y:S01]  /*19760*/  HMMA.16816.F32 R32, R52.reuse, R70, R32 ;  /* 0x000000463420723c */ /* 0x040fe20000001820 */
[----:B------:R-:W3:Y:S07]  /*19770*/  LDSM.16.MT88.4 R68, [R122+0x9c00] ;  /* 0x009c00007a44783b */ /* 0x000eee0000004200 */
[C---:B-1----:R-:W-:Y:S08]  /*19780*/  HMMA.16816.F32 R36, R52.reuse, R72, R36 ;  /* 0x000000483424723c */ /* 0x042ff00000001824 */
[----:B------:R-:W-:Y:S01]  /*19790*/  HMMA.16816.F32 R40, R52, R74, R40 ;  /* 0x0000004a3428723c */ /* 0x000fe20000001828 */
[----:B------:R-:W1:Y:S06]  /*197a0*/  LDSM.16.MT88.4 R72, [R140+0x9c00] ;  /* 0x009c00008c48783b */ /* 0x000e6c0000004200 */
[----:B-----5:R-:W-:-:S02]  /*197b0*/  F2FP.PACK_AB R52, R202, R203 ;  /* 0x000000cbca34723e */ /* 0x020fc400000000ff */
[----:B----4-:R-:W-:Y:S02]  /*197c0*/  F2FP.PACK_AB R53, R200, R201 ;  /* 0x000000c9c835723e */ /* 0x010fe400000000ff */
[----:B------:R-:W-:Y:S02]  /*197d0*/  F2FP.PACK_AB R54, R198, R199 ;  /* 0x000000c7c636723e */ /* 0x000fe400000000ff */
[----:B------:R-:W-:-:S07]  /*197e0*/  F2FP.PACK_AB R55, R196, R197 ;  /* 0x000000c5c437723e */ /* 0x000fce00000000ff */
[C---:B--2---:R-:W-:Y:S08]  /*197f0*/  HMMA.16816.F32 R20, R52.reuse, R64, R20 ;  /* 0x000000403414723c */ /* 0x044ff00000001814 */
[C---:B---3--:R-:W-:Y:S08]  /*19800*/  HMMA.16816.F32 R12, R52.reuse, R68, R12 ;  /* 0x00000044340c723c */ /* 0x048ff0000000180c */
        /* <DEDUP_REMOVED lines=79> */
[----:B------:R-:W-:Y:S06]  /*19d00*/  LDSM.16.MT88.4 R8, [R140+0xe800] ;  /* 0x00e800008c08783b */ /* 0x000fec0000004200 */
        /* <DEDUP_REMOVED lines=13> */
[----:B------:R-:W3:Y:S07]  /*19de0*/  MUFU.EX2 R24, R62 ;  /* 0x0000003e00187308 */ /* 0x000eee0000000800 */
[C---:B------:R-:W-:Y:S01]  /*19df0*/  HMMA.16816.F32 R88, R4.reuse, R16, R88 ;  /* 0x000000100458723c */ /* 0x040fe20000001858 */
[----:B------:R-:W-:Y:S07]  /*19e00*/  MUFU.EX2 R26, R124 ;  /* 0x0000007c001a7308 */ /* 0x000fee0000000800 */
[C---:B-1----:R-:W-:Y:S01]  /*19e10*/  HMMA.16816.F32 R72, R4.reuse, R12, R72 ;  /* 0x0000000c0448723c */ /* 0x042fe20000001848 */
[----:B------:R-:W1:Y:S06]  /*19e20*/  MUFU.EX2 R27, R120 ;  /* 0x00000078001b7308 */ /* 0x000e6c0000000800 */
[----:B------:R-:W-:Y:S01]  /*19e30*/  FADD.FTZ R13, R59, R162 ;  /* 0x000000a23b0d7221 */ /* 0x000fe20000010000 */
[----:B------:R-:W-:Y:S01]  /*19e40*/  HMMA.16816.F32 R84, R4, R18, R84 ;  /* 0x000000120454723c */ /* 0x000fe20000001854 */
[----:B------:R-:W4:Y:S02]  /*19e50*/  LDSM.16.MT88.4 R16, [R122+0xac00] ;  /* 0x00ac00007a10783b */ /* 0x000f240000004200 */
[----:B------:R-:W-:-:S04]  /*19e60*/  FADD.FTZ R13, R58, R13 ;  /* 0x0000000d3a0d7221 */ /* 0x000fc80000010000 */
[----:B------:R-:W-:Y:S01]  /*19e70*/  FADD.FTZ R160, R160, R13 ;  /* 0x0000000da0a07221 */ /* 0x000fe20000010000 */
[----:B------:R-:W-:Y:S03]  /*19e80*/  HMMA.16816.F32 R80, R4, R8, R80 ;  /* 0x000000080450723c */ /* 0x000fe60000001850 */
[----:B------:R-:W-:-:S04]  /*19e90*/  FADD.FTZ R135, R135, R160 ;  /* 0x000000a087877221 */ /* 0x000fc80000010000 */
[----:B------:R-:W-:Y:S01]  /*19ea0*/  FADD.FTZ R2, R136, R135 ;  /* 0x0000008788027221 */ /* 0x000fe20000010000 */
[----:B------:R-:W-:Y:S01]  /*19eb0*/  HMMA.16816.F32 R76, R4, R10, R76 ;  /* 0x0000000a044c723c */ /* 0x000fe2000000184c */
[----:B------:R-:W5:Y:S02]  /*19ec0*/  LDSM.16.MT88.4 R8, [R140+0xcc00] ;  /* 0x00cc00008c08783b */ /* 0x000f640000004200 */
[----:B------:R-:W-:-:S04]  /*19ed0*/  FADD.FTZ R2, R131, R2 ;  /* 0x0000000283027221 */ /* 0x000fc80000010000 */
[----:B------:R-:W-:Y:S01]  /*19ee0*/  FADD.FTZ R203, R203, R2 ;  /* 0x00000002cbcb7221 */ /* 0x000fe20000010000 */
[----:B------:R-:W-:Y:S01]  /*19ef0*/  HMMA.16816.F32 R68, R4, R14, R68 ;  /* 0x0000000e0444723c */ /* 0x000fe20000001844 */
[----:B------:R-:W5:Y:S02]  /*19f00*/  LDSM.16.MT88.4 R12, [R122+0xcc00] ;  /* 0x00cc00007a0c783b */ /* 0x000f640000004200 */
[----:B------:R-:W-:-:S04]  /*19f10*/  FADD.FTZ R202, R202, R203 ;  /* 0x000000cbcaca7221 */ /* 0x000fc80000010000 */
[----:B------:R-:W-:Y:S01]  /*19f20*/  F2FP.PACK_AB R4, R184, R185 ;  /* 0x000000b9b804723e */ /* 0x000fe200000000ff */
[----:B------:R-:W-:Y:S01]  /*19f30*/  FADD.FTZ R199, R199, R202 ;  /* 0x000000cac7c77221 */ /* 0x000fe20000010000 */
[----:B---3--:R-:W-:Y:S02]  /*19f40*/  F2FP.PACK_AB R5, R24, R25 ;  /* 0x000000191805723e */ /* 0x008fe400000000ff */
[----:B------:R-:W-:Y:S01]  /*19f50*/  F2FP.PACK_AB R6, R186, R183 ;  /* 0x000000b7ba06723e */ /* 0x000fe200000000ff */
[----:B------:R-:W-:Y:S01]  /*19f60*/  FADD.FTZ R198, R198, R199 ;  /* 0x000000c7c6c67221 */ /* 0x000fe20000010000 */
[----:B-1----:R-:W-:-:S03]  /*19f70*/  F2FP.PACK_AB R7, R27, R26 ;  /* 0x0000001a1b07723e */ /* 0x002fc600000000ff */
[----:B------:R-:W-:-:S04]  /*19f80*/  FADD.FTZ R189, R189, R198 ;  /* 0x000000c6bdbd7221 */ /* 0x000fc80000010000 */
        /* <DEDUP_REMOVED lines=31> */
[----:B------:R-:W-:Y:S01]  /*1a180*/  FADD.FTZ R30, R30, R3 ;  /* 0x000000031e1e7221 */ /* 0x000fe20000010000 */
[----:B------:R-:W-:Y:S01]  /*1a190*/  MOV R3, R57 ;  /* 0x0000003900037202 */ /* 0x000fe20000000f00 */
[----:B------:R-:W-:Y:S01]  /*1a1a0*/  FADD.FTZ R2, R32, R49 ;  /* 0x0000003120027221 */ /* 0x000fe20000010000 */
[----:B-1----:R-:W-:Y:S01]  /*1a1b0*/  HMMA.16816.F32 R80, R4, R16, R80 ;  /* 0x000000100450723c */ /* 0x002fe20000001850 */
[----:B------:R-:W-:-:S02]  /*1a1c0*/  FADD.FTZ R29, R29, R30 ;  /* 0x0000001e1d1d7221 */ /* 0x000fc40000010000 */
[----:B------:R-:W-:Y:S02]  /*1a1d0*/  FADD.FTZ R2, R35, R2 ;  /* 0x0000000223027221 */ /* 0x000fe40000010000 */
[----:B------:R-:W-:Y:S02]  /*1a1e0*/  FADD.FTZ R28, R28, R29 ;  /* 0x0000001d1c1c7221 */ /* 0x000fe40000010000 */
        /* <DEDUP_REMOVED lines=15> */
.L_x_2528:
        /* <DEDUP_REMOVED lines=9> */
.L_x_2538:
        /* <DEDUP_REMOVED lines=65> */
.L_x_2535:
[----:B------:R-:W-:Y:S02]  /*1a780*/  ISETP.NE.AND P1, PT, R150, RZ, PT ;  /* 0x000000ff9600720c */ /* 0x000fe40003f25270 */
[----:B------:R-:W-:Y:S02]  /*1a790*/  ISETP.GE.AND P0, PT, R118, c[0x0][0x220], PT ;  /* 0x0000880076007a0c */ /* 0x000fe40003f06270 */
[----:B------:R-:W-:Y:S02]  /*1a7a0*/  SEL R2, RZ, 0x3fffc, P1 ;  /* 0x0003fffcff027807 */ /* 0x000fe40000800000 */
[----:B------:R-:W-:Y:S02]  /*1a7b0*/  IADD3 R7, P2, R147, R4, RZ ;  /* 0x0000000493077210 */ /* 0x000fe40007f5e0ff */
[----:B------:R-:W-:Y:S02]  /*1a7c0*/  LOP3.LUT P1, RZ, R2, 0x4, RZ, 0xc0, !PT ;  /* 0x0000000402ff7812 */ /* 0x000fe4000782c0ff */
[-C--:B------:R-:W-:Y:S02]  /*1a7d0*/  LEA R2, P3, R4, R128.reuse, 0x1 ;  /* 0x0000008004027211 */ /* 0x080fe400078608ff */
[----:B------:R-:W-:Y:S02]  /*1a7e0*/  IADD3.X R8, R146, R3, RZ, P2, !PT ;  /* 0x0000000392087210 */ /* 0x000fe400017fe4ff */
[----:B------:R-:W-:Y:S02]  /*1a7f0*/  LEA.HI.X R3, R4, R129, R3, 0x1, P3 ;  /* 0x0000008104037211 */ /* 0x000fe400018f0c03 */
[----:B------:R-:W-:Y:S02]  /*1a800*/  @!P0 LEA R14, P3, R7, R128, 0x1 ;  /* 0x00000080070e8211 */ /* 0x000fe400078608ff */
[----:B------:R-:W-:Y:S01]  /*1a810*/  IADD3 R5, P2, R147, R7, RZ ;  /* 0x0000000793057210 */ /* 0x000fe20007f5e0ff */
[----:B------:R-:W-:Y:S01]  /*1a820*/  @!PT LDS RZ, [RZ] ;  /* 0x00000000fffff984 */ /* 0x000fe20000000800 */
[----:B------:R-:W-:Y:S01]  /*1a830*/  @!PT LDS RZ, [RZ] ;  /* 0x00000000fffff984 */ /* 0x000fe20000000800 */
[----:B------:R-:W-:Y:S01]  /*1a840*/  @!PT LDS RZ, [RZ] ;  /* 0x00000000fffff984 */ /* 0x000fe20000000800 */
[----:B------:R1:W-:Y:S01]  /*1a850*/  @!P0 LDGSTS.E.BYPASS.LTC128B.128 [R159+0x9000], [R2.64] ;  /* 0x09000000029f8fae */ /* 0x0003e2000b901d46 */
[CCC-:B------:R-:W-:Y:S02]  /*1a860*/  @!P0 LEA.HI.X R15, R7.reuse, R129.reuse, R8.reuse, 0x1, P3 ;  /* 0x00000081070f8211 */ /* 0x1c0fe400018f0c08 */
[C---:B------:R-:W-:Y:S02]  /*1a870*/  IADD3.X R6, R146.reuse, R8, RZ, P2, !PT ;  /* 0x0000000892067210 */ /* 0x040fe400017fe4ff */
[CC--:B------:R-:W-:Y:S02]  /*1a880*/  @!P5 LEA R12, P2, R7.reuse, R128.reuse, 0x1 ;  /* 0x00000080070cd211 */ /* 0x0c0fe400078408ff */
[CC--:B------:R-:W-:Y:S01]  /*1a890*/  @P1 LEA R10, P3, R7.reuse, R128.reuse, 0x1 ;  /* 0x00000080070a1211 */ /* 0x0c0fe200078608ff */
[----:B------:R-:W-:Y:S01]  /*1a8a0*/  @P0 STS.64 [R159+0x9008], RZ ;  /* 0x009008ff9f000388 */ /* 0x000fe20000000a00 */
[CCC-:B------:R-:W-:Y:S02]  /*1a8b0*/  @!P5 LEA.HI.X R13, R7.reuse, R129.reuse, R8.reuse, 0x1, P2 ;  /* 0x00000081070dd211 */ /* 0x1c0fe400010f0c08 */
[-C--:B------:R-:W-:Y:S02]  /*1a8c0*/  @P1 LEA.HI.X R11, R7, R129.reuse, R8, 0x1, P3 ;  /* 0x00000081070b1211 */ /* 0x080fe400018f0c08 */
[CC--:B------:R-:W-:Y:S01]  /*1a8d0*/  @!P0 LEA R16, P4, R5.reuse, R128.reuse, 0x1 ;  /* 0x0000008005108211 */ /* 0x0c0fe200078808ff */
[----:B------:R-:W-:Y:S01]  /*1a8e0*/  @P0 STS [R159+0x9000], RZ ;  /* 0x009000ff9f000388 */ /* 0x000fe20000000800 */
[C---:B------:R-:W-:Y:S02]  /*1a8f0*/  @!P5 LEA R8, P3, R5.reuse, R128, 0x1 ;  /* 0x000000800508d211 */ /* 0x040fe400078608ff */
[CCC-:B------:R-:W-:Y:S01]  /*1a900*/  @!P0 LEA.HI.X R17, R5.reuse, R129.reuse, R6.reuse, 0x1, P4 ;  /* 0x0000008105118211 */ /* 0x1c0fe200020f0c06 */
[----:B------:R-:W-:Y:S01]  /*1a910*/  @P0 STS [R159+0x9004], RZ ;  /* 0x009004ff9f000388 */ /* 0x000fe20000000800 */
[--C-:B------:R-:W-:Y:S02]  /*1a920*/  @!P5 LEA.HI.X R9, R5, R129, R6.reuse, 0x1, P3 ;  /* 0x000000810509d211 */ /* 0x100fe400018f0c06 */
[----:B------:R-:W-:Y:S01]  /*1a930*/  IADD3 R4, P2, R147, R5, RZ ;  /* 0x0000000593047210 */ /* 0x000fe20007f5e0ff */
[----:B------:R-:W-:Y:S01]  /*1a940*/  @!PT LDS RZ, [RZ] ;  /* 0x00000000fffff984 */ /* 0x000fe20000000800 */
[----:B------:R-:W-:Y:S01]  /*1a950*/  @!PT LDS RZ, [RZ] ;  /* 0x00000000fffff984 */ /* 0x000fe20000000800 */
[----:B------:R-:W-:Y:S01]  /*1a960*/  @!PT LDS RZ, [RZ] ;  /* 0x00000000fffff984 */ /* 0x000fe20000000800 */
[----:B------:R1:W-:Y:S03]  /*1a970*/  @!P5 LDGSTS.E.BYPASS.LTC128B.128 [R159+0xb000], [R2.64+0x40] ;  /* 0x0b000040029fdfae */ /* 0x0003e6000b901d46 */
[----:B------:R-:W-:Y:S02]  /*1a980*/  IADD3.X R7, R146, R6, RZ, P2, !PT ;  /* 0x0000000692077210 */ /* 0x000fe400017fe4ff */
[CC--:B------:R-:W-:Y:S02]  /*1a990*/  @P1 LEA R20, P2, R5.reuse, R128.reuse, 0x1 ;  /* 0x0000008005141211 */ /* 0x0c0fe400078408ff */
[CC--:B------:R-:W-:Y:S01]  /*1a9a0*/  @!P0 LEA R22, P4, R4.reuse, R128.reuse, 0x1 ;  /* 0x0000008004168211 */ /* 0x0c0fe200078808ff */
[----:B------:R-:W-:Y:S01]  /*1a9b0*/  @P5 STS.128 [R159+0xb000], RZ ;  /* 0x00b000ff9f005388 */ /* 0x000fe20000000c00 */
[-C--:B------:R-:W-:Y:S02]  /*1a9c0*/  @P1 LEA.HI.X R21, R5, R129.reuse, R6, 0x1, P2 ;  /* 0x0000008105151211 */ /* 0x080fe400010f0c06 */
[CCC-:B------:R-:W-:Y:S02]  /*1a9d0*/  @!P0 LEA.HI.X R23, R4.reuse, R129.reuse, R7.reuse, 0x1, P4 ;  /* 0x0000008104178211 */ /* 0x1c0fe400020f0c07 */
[CC--:B------:R-:W-:Y:S02]  /*1a9e0*/  @!P5 LEA R28, P3, R4.reuse, R128.reuse, 0x1 ;  /* 0x00000080041cd211 */ /* 0x0c0fe400078608ff */
[C---:B------:R-:W-:Y:S01]  /*1a9f0*/  @P1 LEA R6, P2, R4.reuse, R128, 0x1 ;  /* 0x0000008004061211 */ /* 0x040fe200078408ff */
[----:B------:R-:W-:Y:S01]  /*1aa00*/  @!PT LDS RZ, [RZ] ;  /* 0x00000000fffff984 */ /* 0x000fe20000000800 */
[----:B------:R-:W-:Y:S01]  /*1aa10*/  @!PT LDS RZ, [RZ] ;  /* 0x00000000fffff984 */ /* 0x000fe20000000800 */
[----:B------:R-:W-:Y:S01]  /*1aa20*/  @!PT LDS RZ, [RZ] ;  /* 0x00000000fffff984 */ /* 0x000fe20000000800 */
[----:B------:R1:W-:Y:S01]  /*1aa30*/  @P1 LDGSTS.E.BYPASS.LTC128B.128 [R159+0xd000], [R2.64+0x80] ;  /* 0x0d000080029f1fae */ /* 0x0003e2000b901d46 */
[CCC-:B------:R-:W-:Y:S02]  /*1aa40*/  @!P5 LEA.HI.X R29, R4.reuse, R129.reuse, R7.reuse, 0x1, P3 ;  /* 0x00000081041dd211 */ /* 0x1c0fe400018f0c07 */
[----:B------:R-:W-:Y:S02]  /*1aa50*/  @P1 LEA.HI.X R7, R4, R129, R7, 0x1, P2 ;  /* 0x0000008104071211 */ /* 0x000fe400010f0c07 */
[----:B------:R-:W-:Y:S03]  /*1aa60*/  ISETP.GE.AND P2, PT, R171, 0x2, PT ;  /* 0x00000002ab00780c */ /* 0x000fe60003f46270 */
        /* <DEDUP_REMOVED lines=47> */
[----:B---3--:R-:W1:Y:S08]  /*1ad60*/  LDSM.16.M88.4 R8, [R142+0x3000] ;  /* 0x003000008e08783b */ /* 0x008e700000000200 */
[----:B----4-:R-:W2:Y:S08]  /*1ad70*/  LDSM.16.M88.4 R16, [R142+0x3400] ;  /* 0x003400008e10783b */ /* 0x010eb00000000200 */
[----:B------:R-:W5:Y:S08]  /*1ad80*/  LDSM.16.M88.4 R24, [R142+0x3800] ;  /* 0x003800008e18783b */ /* 0x000f700000000200 */
[----:B------:R-:W0:Y:S08]  /*1ad90*/  LDGDEPBAR ;  /* 0x00000000000079af */ /* 0x000e300000000000 */
[----:B------:R-:W3:Y:S01]  /*1ada0*/  LDSM.16.M88.4 R32, [R142+0x3c00] ;  /* 0x003c00008e20783b */ /* 0x000ee20000000200 */
[C---:B-1----:R-:W-:Y:S07]  /*1adb0*/  HMMA.16816.F32 R4, R124.reuse, R8, RZ ;  /* 0x000000087c04723c */ /* 0x042fee00000018ff */
[----:B------:R-:W1:Y:S01]  /*1adc0*/  LDSM.16.M88.4 R40, [R142+0x4000] ;  /* 0x004000008e28783b */ /* 0x000e620000000200 */
[C---:B------:R-:W-:Y:S07]  /*1add0*/  HMMA.16816.F32 R8, R124.reuse, R10, RZ ;  /* 0x0000000a7c08723c */ /* 0x040fee00000018ff */
[----:B------:R-:W4:Y:S01]  /*1ade0*/  LDSM.16.M88.4 R48, [R142+0x4400] ;  /* 0x004400008e30783b */ /* 0x000f220000000200 */
[C---:B--2---:R-:W-:Y:S07]  /*1adf0*/  HMMA.16816.F32 R12, R124.reuse, R16, RZ ;  /* 0x000000107c0c723c */ /* 0x044fee00000018ff */
[----:B------:R-:W2:Y:S01]  /*1ae00*/  LDSM.16.M88.4 R56, [R142+0x4800] ;  /* 0x004800008e38783b */ /* 0x000ea20000000200 */
[C---:B------:R-:W-:Y:S07]  /*1ae10*/  HMMA.16816.F32 R16, R124.reuse, R18, RZ ;  /* 0x000000127c10723c */ /* 0x040fee00000018ff */
[----:B------:R-:W2:Y:S01]  /*1ae20*/  LDSM.16.M88.4 R64, [R142+0x4c00] ;  /* 0x004c00008e40783b */ /* 0x000ea20000000200 */
[C---:B-----5:R-:W-:Y:S07]  /*1ae30*/  HMMA.16816.F32 R20, R124.reuse, R24, RZ ;  /* 0x000000187c14723c */ /* 0x060fee00000018ff */
[----:B------:R-:W-:Y:S01]  /*1ae40*/  LDSM.16.M88.4 R128, [R141] ;  /* 0x000000008d80783b */ /* 0x000fe20000000200 */
[C---:B------:R-:W-:Y:S07]  /*1ae50*/  HMMA.16816.F32 R24, R124.reuse, R26, RZ ;  /* 0x0000001a7c18723c */ /* 0x040fee00000018ff */
[----:B------:R-:W5:Y:S01]  /*1ae60*/  LDSM.16.M88.4 R132, [R123+0x3000] ;  /* 0x003000007b84783b */ /* 0x000f620000000200 */
[C---:B---3--:R-:W-:Y:S07]  /*1ae70*/  HMMA.16816.F32 R28, R124.reuse, R32, RZ ;  /* 0x000000207c1c723c */ /* 0x048fee00000018ff */
[----:B------:R-:W-:Y:S01]  /*1ae80*/  LDSM.16.M88.4 R136, [R123+0x3800] ;  /* 0x003800007b88783b */ /* 0x000fe20000000200 */
[C---:B------:R-:W-:Y:S08]  /*1ae90*/  HMMA.16816.F32 R32, R124.reuse, R34, RZ ;  /* 0x000000227c20723c */ /* 0x040ff000000018ff */
[C---:B-1----:R-:W-:Y:S08]  /*1aea0*/  HMMA.16816.F32 R36, R124.reuse, R40, RZ ;  /* 0x000000287c24723c */ /* 0x042ff000000018ff */
[C---:B------:R-:W-:Y:S08]  /*1aeb0*/  HMMA.16816.F32 R40, R124.reuse, R42, RZ ;  /* 0x0000002a7c28723c */ /* 0x040ff000000018ff */
[C---:B----4-:R-:W-:Y:S08]  /*1aec0*/  HMMA.16816.F32 R44, R124.reuse, R48, RZ ;  /* 0x000000307c2c723c */ /* 0x050ff000000018ff */
[C---:B------:R-:W-:Y:S08]  /*1aed0*/  HMMA.16816.F32 R48, R124.reuse, R50, RZ ;  /* 0x000000327c30723c */ /* 0x040ff000000018ff */
[C---:B--2---:R-:W-:Y:S08]  /*1aee0*/  HMMA.16816.F32 R52, R124.reuse, R56, RZ ;  /* 0x000000387c34723c */ /* 0x044ff000000018ff */
[C---:B------:R-:W-:Y:S08]  /*1aef0*/  HMMA.16816.F32 R56, R124.reuse, R58, RZ ;  /* 0x0000003a7c38723c */ /* 0x040ff000000018ff */
[C---:B------:R-:W-:Y:S08]  /*1af00*/  HMMA.16816.F32 R60, R124.reuse, R64, RZ ;  /* 0x000000407c3c723c */ /* 0x040ff000000018ff */
[----:B------:R-:W-:Y:S01]  /*1af10*/  HMMA.16816.F32 R64, R124, R66, RZ ;  /* 0x000000427c40723c */ /* 0x000fe200000018ff */
[----:B------:R-:W1:Y:S07]  /*1af20*/  LDSM.16.M88.4 R124, [R123+0x3400] ;  /* 0x003400007b7c783b */ /* 0x000e6e0000000200 */
[C---:B-----5:R-:W-:Y:S08]  /*1af30*/  HMMA.16816.F32 R4, R128.reuse, R132, R4 ;  /* 0x000000848004723c */ /* 0x060ff00000001804 */
        /* <DEDUP_REMOVED lines=97> */
[----:B------:R-:W1:Y:S07]  /*1b550*/  LDSM.16.M88.4 R124, [R123+0x7400] ;  /* 0x007400007b7c783b */ /* 0x000e6e0000000200 */
[C---:B--2---:R-:W-:Y:S08]  /*1b560*/  HMMA.16816.F32 R4, R128.reuse, R132, R4 ;  /* 0x000000848004723c */ /* 0x044ff00000001804 */
[C---:B------:R-:W-:Y:S08]  /*1b570*/  HMMA.16816.F32 R8, R128.reuse, R134, R8 ;  /* 0x000000868008723c */ /* 0x040ff00000001808 */
[C---:B-1----:R-:W-:Y:S08]  /*1b580*/  HMMA.16816.F32 R12, R128.reuse, R124, R12 ;  /* 0x0000007c800c723c */ /* 0x042ff0000000180c */
[----:B------:R-:W-:Y:S01]  /*1b590*/  FMUL.FTZ R165, R4, c[0x0][0x2ec] ;  /* 0x0000bb0004a57a20 */ /* 0x000fe20000410000 */
[C---:B------:R-:W-:Y:S03]  /*1b5a0*/  HMMA.16816.F32 R16, R128.reuse, R126, R16 ;  /* 0x0000007e8010723c */ /* 0x040fe60000001810 */
[----:B------:R-:W-:Y:S02]  /*1b5b0*/  FMUL.FTZ R173, R5, c[0x0][0x2ec] ;  /* 0x0000bb0005ad7a20 */ /* 0x000fe40000410000 */
[----:B------:R-:W1:Y:S01]  /*1b5c0*/  MUFU.TANH R165, R165 ;  /* 0x000000a500a57308 */ /* 0x000e620000002400 */
[----:B------:R-:W-:Y:S02]  /*1b5d0*/  FMUL.FTZ R181, R6, c[0x0][0x2ec] ;  /* 0x0000bb0006b57a20 */ /* 0x000fe40000410000 */
[----:B------:R-:W-:Y:S04]  /*1b5e0*/  FMUL.FTZ R9, R9, c[0x0][0x2ec] ;  /* 0x0000bb0009097a20 */ /* 0x000fe80000410000 */
[----:B------:R-:W-:Y:S02]  /*1b5f0*/  FMUL.FTZ R10, R10, c[0x0][0x2ec] ;  /* 0x0000bb000a0a7a20 */ /* 0x000fe40000410000 */
[----:B------:R-:W-:Y:S01]  /*1b600*/  FMUL.FTZ R11, R11, c[0x0][0x2ec] ;  /* 0x0000bb000b0b7a20 */ /* 0x000fe20000410000 */
[----:B------:R-:W2:Y:S01]  /*1b610*/  MUFU.TANH R211, R9 ;  /* 0x0000000900d37308 */ /* 0x000ea20000002400 */
[----:B------:R-:W-:Y:S02]  /*1b620*/  FMUL.FTZ R185, R7, c[0x0][0x2ec] ;  /* 0x0000bb0007b97a20 */ /* 0x000fe40000410000 */
[----:B------:R-:W3:Y:S01]  /*1b630*/  LDSM.16.M88.4 R4, [R123+0x7800] ;  /* 0x007800007b04783b */ /* 0x000ee20000000200 */
[----:B------:R-:W-:Y:S02]  /*1b640*/  FMUL.FTZ R209, R8, c[0x0][0x2ec] ;  /* 0x0000bb0008d17a20 */ /* 0x000fe40000410000 */
[----:B------:R-:W-:Y:S02]  /*1b650*/  FMUL.FTZ R217, R12, c[0x0][0x2ec] ;  /* 0x0000bb000cd97a20 */ /* 0x000fe40000410000 */
[----:B------:R-:W-:Y:S02]  /*1b660*/  FMUL.FTZ R13, R13, c[0x0][0x2ec] ;  /* 0x0000bb000d0d7a20 */ /* 0x000fe40000410000 */
[----:B------:R-:W4:Y:S01]  /*1b670*/  MUFU.TANH R213, R10 ;  /* 0x0000000a00d57308 */ /* 0x000f220000002400 */
[----:B------:R-:W-:Y:S02]  /*1b680*/  FMUL.FTZ R219, R15, c[0x0][0x2ec] ;  /* 0x0000bb000fdb7a20 */ /* 0x000fe40000410000 */
[----:B------:R-:W-:Y:S02]  /*1b690*/  FMUL.FTZ R15, R16, c[0x0][0x2ec] ;  /* 0x0000bb00100f7a20 */ /* 0x000fe40000410000 */
[----:B------:R-:W-:Y:S02]  /*1b6a0*/  FMUL.FTZ R207, R17, c[0x0][0x2ec] ;  /* 0x0000bb0011cf7a20 */ /* 0x000fe40000410000 */
[----:B------:R-:W-:Y:S02]  /*1b6b0*/  FMUL.FTZ R17, R19, c[0x0][0x2ec] ;  /* 0x0000bb0013117a20 */ /* 0x000fe40000410000 */
[----:B------:R-:W-:Y:S01]  /*1b6c0*/  FMUL.FTZ R14, R14, c[0x0][0x2ec] ;  /* 0x0000bb000e0e7a20 */ /* 0x000fe20000410000 */
[----:B------:R5:W1:Y:S01]  /*1b6d0*/  MUFU.TANH R215, R11 ;  /* 0x0000000b00d77308 */ /* 0x000a620000002400 */
[----:B------:R-:W-:Y:S09]  /*1b6e0*/  FMUL.FTZ R18, R18, c[0x0][0x2ec] ;  /* 0x0000bb0012127a20 */ /* 0x000ff20000410000 */
[----:B------:R-:W1:Y:S10]  /*1b6f0*/  MUFU.TANH R173, R173 ;  /* 0x000000ad00ad7308 */ /* 0x000e740000002400 */
[----:B------:R-:W1:Y:S01]  /*1b700*/  MUFU.TANH R181, R181 ;  /* 0x000000b500b57308 */ /* 0x000e620000002400 */
[C---:B---3--:R-:W-:Y:S01]  /*1b710*/  HMMA.16816.F32 R20, R128.reuse, R4, R20 ;  /* 0x000000048014723c */ /* 0x048fe20000001814 */
[----:B-----5:R-:W3:Y:S08]  /*1b720*/  LDSM.16.M88.4 R8, [R123+0x7c00] ;  /* 0x007c00007b08783b */ /* 0x020ef00000000200 */
[----:B------:R-:W1:Y:S01]  /*1b730*/  MUFU.TANH R185, R185 ;  /* 0x000000b900b97308 */ /* 0x000e620000002400 */
[C---:B------:R-:W-:Y:S01]  /*1b740*/  HMMA.16816.F32 R24, R128.reuse, R6, R24 ;  /* 0x000000068018723c */ /* 0x040fe20000001818 */
[----:B------:R-:W5:Y:S08]  /*1b750*/  LDSM.16.M88.4 R4, [R123+0x8000] ;  /* 0x008000007b04783b */ /* 0x000f700000000200 */
[----:B------:R-:W1:Y:S05]  /*1b760*/  MUFU.TANH R209, R209 ;  /* 0x000000d100d17308 */ /* 0x000e6a0000002400 */
        /* <DEDUP_REMOVED lines=9> */
[----:B------:R-:W-:Y:S01]  /*1b800*/  FMUL.FTZ R27, R27, c[0x0][0x2ec] ;  /* 0x0000bb001b1b7a20 */ /* 0x000fe20000410000 */
[C---:B---3--:R-:W-:Y:S08]  /*1b810*/  HMMA.16816.F32 R28, R128.reuse, R8, R28 ;  /* 0x00000008801c723c */ /* 0x048ff0000000181c */
[----:B------:R-:W3:Y:S01]  /*1b820*/  MUFU.TANH R221, R14 ;  /* 0x0000000e00dd7308 */ /* 0x000ee20000002400 */
[C---:B------:R-:W-:Y:S01]  /*1b830*/  HMMA.16816.F32 R32, R128.reuse, R10, R32 ;  /* 0x0000000a8020723c */ /* 0x040fe20000001820 */
[----:B------:R-:W1:Y:S08]  /*1b840*/  LDSM.16.M88.4 R8, [R123+0x8400] ;  /* 0x008400007b08783b */ /* 0x000e700000000200 */
[----:B------:R-:W1:Y:S01]  /*1b850*/  MUFU.TANH R219, R219 ;  /* 0x000000db00db7308 */ /* 0x000e620000002400 */
[C---:B-----5:R-:W-:Y:S05]  /*1b860*/  HMMA.16816.F32 R36, R128.reuse, R4, R36 ;  /* 0x000000048024723c */ /* 0x060fea0000001824 */
[----:B------:R-:W-:Y:S03]  /*1b870*/  FMUL.FTZ R199, R28, c[0x0][0x2ec] ;  /* 0x0000bb001cc77a20 */ /* 0x000fe60000410000 */
[C---:B------:R-:W-:Y:S01]  /*1b880*/  HMMA.16816.F32 R40, R128.reuse, R6, R40 ;  /* 0x000000068028723c */ /* 0x040fe20000001828 */
[----:B------:R-:W2:Y:S01]  /*1b890*/  MUFU.TANH R15, R15 ;  /* 0x0000000f000f7308 */ /* 0x000ea20000002400 */
[----:B------:R-:W5:Y:S02]  /*1b8a0*/  LDSM.16.M88.4 R4, [R123+0x8800] ;  /* 0x008800007b04783b */ /* 0x000f640000000200 */
[----:B------:R-:W-:Y:S02]  /*1b8b0*/  FMUL.FTZ R29, R29, c[0x0][0x2ec] ;  /* 0x0000bb001d1d7a20 */ /* 0x000fe40000410000 */
[----:B------:R-:W-:Y:S02]  /*1b8c0*/  FMUL.FTZ R30, R30, c[0x0][0x2ec] ;  /* 0x0000bb001e1e7a20 */ /* 0x000fe40000410000 */
[----:B------:R-:W-:Y:S03]  /*1b8d0*/  FMUL.FTZ R195, R32, c[0x0][0x2ec] ;  /* 0x0000bb0020c37a20 */ /* 0x000fe60000410000 */
[----:B------:R-:W2:Y:S01]  /*1b8e0*/  MUFU.TANH R207, R207 ;  /* 0x000000cf00cf7308 */ /* 0x000ea20000002400 */
[----:B------:R-:W-:Y:S02]  /*1b8f0*/  FMUL.FTZ R31, R31, c[0x0][0x2ec] ;  /* 0x0000bb001f1f7a20 */ /* 0x000fe40000410000 */
[----:B------:R-:W-:Y:S02]  /*1b900*/  FMUL.FTZ R33, R33, c[0x0][0x2ec] ;  /* 0x0000bb0021217a20 */ /* 0x000fe40000410000 */
[----:B------:R-:W-:Y:S02]  /*1b910*/  FMUL.FTZ R191, R36, c[0x0][0x2ec] ;  /* 0x0000bb0024bf7a20 */ /* 0x000fe40000410000 */
[----:B------:R-:W-:Y:S02]  /*1b920*/  FMUL.FTZ R34, R34, c[0x0][0x2ec] ;  /* 0x0000bb0022227a20 */ /* 0x000fe40000410000 */
[----:B------:R-:W-:Y:S01]  /*1b930*/  FMUL.FTZ R35, R35, c[0x0][0x2ec] ;  /* 0x0000bb0023237a20 */ /* 0x000fe20000410000 */
[----:B------:R-:W2:Y:S01]  /*1b940*/  MUFU.TANH R223, R18 ;  /* 0x0000001200df7308 */ /* 0x000ea20000002400 */
[----:B------:R-:W-:Y:S01]  /*1b950*/  FMUL.FTZ R37, R37, c[0x0][0x2ec] ;  /* 0x0000bb0025257a20 */ /* 0x000fe20000410000 */
[C---:B-1----:R-:W-:Y:S03]  /*1b960*/  HMMA.16816.F32 R44, R128.reuse, R8, R44 ;  /* 0x00000008802c723c */ /* 0x042fe6000000182c */
[----:B------:R-:W-:Y:S02]  /*1b970*/  FMUL.FTZ R183, R40, c[0x0][0x2ec] ;  /* 0x0000bb0028b77a20 */ /* 0x000fe40000410000 */
[----:B------:R-:W-:Y:S03]  /*1b980*/  FMUL.FTZ R38, R38, c[0x0][0x2ec] ;  /* 0x0000bb0026267a20 */ /* 0x000fe60000410000 */
[----:B------:R-:W1:Y:S01]  /*1b990*/  MUFU.TANH R17, R17 ;  /* 0x0000001100117308 */ /* 0x000e620000002400 */
[C---:B------:R-:W-:Y:S01]  /*1b9a0*/  HMMA.16816.F32 R48, R128.reuse, R10, R48 ;  /* 0x0000000a8030723c */ /* 0x040fe20000001830 */
[----:B------:R-:W1:Y:S01]  /*1b9b0*/  LDSM.16.M88.4 R8, [R123+0x8c00] ;  /* 0x008c00007b08783b */ /* 0x000e620000000200 */
[----:B------:R-:W-:Y:S04]  /*1b9c0*/  DEPBAR.LE SB0, 0x0 ;  /* 0x000080000000791a */ /* 0x000fe80000000000 */
[----:B------:R-:W-:Y:S02]  /*1b9d0*/  FMUL.FTZ R39, R39, c[0x0][0x2ec] ;  /* 0x0000bb0027277a20 */ /* 0x000fe40000410000 */
[----:B------:R-:W-:Y:S01]  /*1b9e0*/  FMUL.FTZ R41, R41, c[0x0][0x2ec] ;  /* 0x0000bb0029297a20 */ /* 0x000fe20000410000 */
[----:B------:R-:W1:Y:S01]  /*1b9f0*/  MUFU.TANH R205, R205 ;  /* 0x000000cd00cd7308 */ /* 0x000e620000002400 */
[----:B------:R-:W-:Y:S01]  /*1ba00*/  BAR.SYNC.DEFER_BLOCKING 0x0 ;  /* 0x0000000000007b1d */ /* 0x000fe20000010000 */
[C---:B-----5:R-:W-:Y:S05]  /*1ba10*/  HMMA.16816.F32 R52, R128.reuse, R4, R52 ;  /* 0x000000048034723c */ /* 0x060fea0000001834 */
[----:B------:R-:W-:Y:S02]  /*1ba20*/  FMUL.FTZ R175, R44, c[0x0][0x2ec] ;  /* 0x0000bb002caf7a20 */ /* 0x000fe40000410000 */
[----:B------:R-:W-:Y:S01]  /*1ba30*/  FMUL.FTZ R42, R42, c[0x0][0x2ec] ;  /* 0x0000bb002a2a7a20 */ /* 0x000fe20000410000 */
        /* <DEDUP_REMOVED lines=14> */
[----:B------:R-:W-:Y:S02]  /*1bb20*/  FMUL.FTZ R5, R57, c[0x0][0x2ec] ;  /* 0x0000bb0039057a20 */ /* 0x000fe40000410000 */
[----:B------:R-:W-:Y:S01]  /*1bb30*/  FMUL.FTZ R50, R50, c[0x0][0x2ec] ;  /* 0x0000bb0032327a20 */ /* 0x000fe20000410000 */
[----:B------:R1:W1:Y:S01]  /*1bb40*/  MUFU.TANH R135, R53 ;  /* 0x0000003500877308 */ /* 0x0002620000002400 */
[----:B------:R-:W-:Y:S03]  /*1bb50*/  HMMA.16816.F32 R64, R128, R10, R64 ;  /* 0x0000000a8040723c */ /* 0x000fe60000001840 */
[----:B------:R-:W-:Y:S02]  /*1bb60*/  FMUL.FTZ R51, R51, c[0x0][0x2ec] ;  /* 0x0000bb0033337a20 */ /* 0x000fe40000410000 */
[----:B------:R-:W-:Y:S02]  /*1bb70*/  FMUL.FTZ R54, R54, c[0x0][0x2ec] ;  /* 0x0000bb0036367a20 */ /* 0x000fe40000410000 */
[----:B------:R-:W-:Y:S01]  /*1bb80*/  FMUL.FTZ R55, R55, c[0x0][0x2ec] ;  /* 0x0000bb0037377a20 */ /* 0x000fe20000410000 */
[----:B------:R-:W-:Y:S01]  /*1bb90*/  MOV R128, R2 ;  /* 0x0000000200807202 */ /* 0x000fe20000000f00 */
[----:B------:R-:W2:Y:S03]  /*1bba0*/  MUFU.TANH R201, R201 ;  /* 0x000000c900c97308 */ /* 0x000ea60000002400 */
[----:B------:R-:W-:Y:S01]  /*1bbb0*/  FMUL.FTZ R58, R58, c[0x0][0x2ec] ;  /* 0x0000bb003a3a7a20 */ /* 0x000fe20000410000 */
[----:B------:R-:W-:Y:S01]  /*1bbc0*/  MOV R129, R3 ;  /* 0x0000000300817202 */ /* 0x000fe20000000f00 */
[----:B------:R-:W-:Y:S02]  /*1bbd0*/  FMUL.FTZ R59, R59, c[0x0][0x2ec] ;  /* 0x0000bb003b3b7a20 */ /* 0x000fe40000410000 */
[----:B------:R-:W-:Y:S02]  /*1bbe0*/  FMUL.FTZ R4, R60, c[0x0][0x2ec] ;  /* 0x0000bb003c047a20 */ /* 0x000fe40000410000 */
[----:B------:R-:W-:Y:S01]  /*1bbf0*/  FMUL.FTZ R61, R61, c[0x0][0x2ec] ;  /* 0x0000bb003d3d7a20 */ /* 0x000fe20000410000 */
[----:B------:R2:W2:Y:S01]  /*1bc00*/  MUFU.TANH R187, R25 ;  /* 0x0000001900bb7308 */ /* 0x0004a20000002400 */
[----:B------:R-:W-:Y:S02]  /*1bc10*/  FMUL.FTZ R62, R62, c[0x0][0x2ec] ;  /* 0x0000bb003e3e7a20 */ /* 0x000fe40000410000 */
[----:B------:R-:W-:Y:S02]  /*1bc20*/  FMUL.FTZ R63, R63, c[0x0][0x2ec] ;  /* 0x0000bb003f3f7a20 */ /* 0x000fe40000410000 */
[----:B-1----:R-:W-:Y:S02]  /*1bc30*/  FMUL.FTZ R53, R66, c[0x0][0x2ec] ;  /* 0x0000bb0042357a20 */ /* 0x002fe40000410000 */
        /* <DEDUP_REMOVED lines=39> */
[----:B------:R1:W1:Y:S10]  /*1beb0*/  MUFU.TANH R134, R63 ;  /* 0x0000003f00867308 */ /* 0x0002740000002400 */
[----:B------:R1:W1:Y:S10]  /*1bec0*/  MUFU.TANH R127, R6 ;  /* 0x00000006007f7308 */ /* 0x0002740000002400 */
        /* <DEDUP_REMOVED lines=8> */
[----:B-1----:R-:W-:Y:S01]  /*1bf50*/  MOV R4, UR4 ;  /* 0x0000000400047c02 */ /* 0x002fe20008000f00 */
        /* <DEDUP_REMOVED lines=61> */
.L_x_2537:
        /* <DEDUP_REMOVED lines=91> */
.L_x_2536:
[----:B--234-:R-:W-:Y:S01]  /*1c8e0*/  IADD3 R124, R171, -0x1, RZ ;  /* 0xffffffffab7c7810 */ /* 0x01cfe20007ffe0ff */
[----:B-1----:R-:W-:Y:S03]  /*1c8f0*/  LDSM.16.MT88.4 R40, [R122+0xb000] ;  /* 0x00b000007a28783b */ /* 0x002fe60000004200 */
[----:B------:R-:W-:Y:S04]  /*1c900*/  LEA R2, R124, R155, 0x7 ;  /* 0x0000009b7c027211 */ /* 0x000fe800078e38ff */
[----:B------:R-:W-:Y:S01]  /*1c910*/  I2F R11, R2 ;  /* 0x00000002000b7306 */ /* 0x000fe20000201400 */
[C---:B------:R-:W-:Y:S01]  /*1c920*/  IADD3 R19, R2.reuse, 0x1, RZ ;  /* 0x0000000102137810 */ /* 0x040fe20007ffe0ff */
[----:B------:R-:W-:Y:S01]  /*1c930*/  LDSM.16.MT88.4 R44, [R140+0xd000] ;  /* 0x00d000008c2c783b */ /* 0x000fe20000004200 */
        /* <DEDUP_REMOVED lines=24> */
[----:B------:R-:W-:Y:S07]  /*1cac0*/  IADD3 R131, R2, 0x69, RZ ;  /* 0x0000006902837810 */ /* 0x000fee0007ffe0ff */
        /* <DEDUP_REMOVED lines=18> */
[C---:B------:R-:W-:Y:S02]  /*1cbf0*/  FFMA.FTZ R11, R0.reuse, R11, R165 ;  /* 0x0000000b000b7223 */ /* 0x040fe400000100a5 */
[C---:B------:R-:W-:Y:S02]  /*1cc00*/  FFMA.FTZ R6, R0.reuse, R19, R185 ;  /* 0x0000001300067223 */ /* 0x040fe400000100b9 */
[CC--:B------:R-:W-:Y:S02]  /*1cc10*/  FFMA.FTZ R50, R0.reuse, R65.reuse, R223 ;  /* 0x0000004100327223 */ /* 0x0c0fe400000100df */
[C---:B------:R-:W-:Y:S01]  /*1cc20*/  FFMA.FTZ R65, R0.reuse, R65, R15 ;  /* 0x0000004100417223 */ /* 0x040fe2000001000f */
[----:B------:R-:W-:Y:S01]  /*1cc30*/  FMNMX.FTZ R15, R181, R121, !PT ;  /* 0x00000079b50f7209 */ /* 0x000fe20007810000 */
[C---:B------:R-:W-:Y:S02]  /*1cc40*/  FFMA.FTZ R19, R0.reuse, R19, R173 ;  /* 0x0000001300137223 */ /* 0x040fe400000100ad */
[C---:B------:R-:W-:Y:S02]  /*1cc50*/  FFMA.FTZ R213, R0.reuse, R8, R213 ;  /* 0x0000000800d57223 */ /* 0x040fe400000100d5 */
[----:B------:R-:W-:Y:S01]  /*1cc60*/  FFMA.FTZ R48, R0, R4, R17 ;  /* 0x0000000400307223 */ /* 0x000fe20000010011 */
[----:B------:R-:W-:Y:S01]  /*1cc70*/  IADD3 R17, R2, 0x59, RZ ;  /* 0x0000005902117810 */ /* 0x000fe20007ffe0ff */
[C---:B------:R-:W-:Y:S01]  /*1cc80*/  FFMA.FTZ R209, R0.reuse, R8, R209 ;  /* 0x0000000800d17223 */ /* 0x040fe200000100d1 */
[----:B------:R-:W-:Y:S01]  /*1cc90*/  FMNMX.FTZ R8, R11, R120, !PT ;  /* 0x000000780b087209 */ /* 0x000fe20007810000 */
[----:B------:R-:W-:Y:S01]  /*1cca0*/  FFMA.FTZ R207, R0, R4, R207 ;  /* 0x0000000400cf7223 */ /* 0x000fe200000100cf */
[----:B------:R-:W-:Y:S01]  /*1ccb0*/  FMNMX.FTZ R4, R6, R15, !PT ;  /* 0x0000000f06047209 */ /* 0x000fe20007810000 */
[C---:B------:R-:W-:Y:S01]  /*1ccc0*/  FFMA.FTZ R215, R0.reuse, R7, R215 ;  /* 0x0000000700d77223 */ /* 0x040fe200000100d7 */
[----:B------:R-:W-:Y:S01]  /*1ccd0*/  I2F R15, R10 ;  /* 0x0000000a000f7306 */ /* 0x000fe20000201400 */
[----:B------:R-:W-:Y:S01]  /*1cce0*/  FMNMX.FTZ R8, R19, R8, !PT ;  /* 0x0000000813087209 */ /* 0x000fe20007810000 */
[C---:B------:R-:W-:Y:S01]  /*1ccf0*/  FFMA.FTZ R60, R0.reuse, R51, R221 ;  /* 0x00000033003c7223 */ /* 0x040fe200000100dd */
[----:B------:R-:W-:Y:S01]  /*1cd00*/  FMNMX.FTZ R4, R213, R4, !PT ;  /* 0x00000004d5047209 */ /* 0x000fe20007810000 */
[C---:B------:R-:W-:Y:S01]  /*1cd10*/  FFMA.FTZ R211, R0.reuse, R7, R211 ;  /* 0x0000000700d37223 */ /* 0x040fe200000100d3 */
[----:B------:R-:W-:Y:S01]  /*1cd20*/  FMNMX.FTZ R8, R209, R8, !PT ;  /* 0x00000008d1087209 */ /* 0x000fe20007810000 */
[-C--:B------:R-:W-:Y:S01]  /*1cd30*/  FFMA.FTZ R194, R0, R33.reuse, R194 ;  /* 0x0000002100c27223 */ /* 0x080fe200000100c2 */
[----:B------:R-:W-:Y:S01]  /*1cd40*/  IADD3 R7, R2, 0x51, RZ ;  /* 0x0000005102077810 */ /* 0x000fe20007ffe0ff */
[C---:B------:R-:W-:Y:S01]  /*1cd50*/  FFMA.FTZ R199, R0.reuse, R33, R199 ;  /* 0x0000002100c77223 */ /* 0x040fe200000100c7 */
        /* <DEDUP_REMOVED lines=29> */
[----:B------:R-:W1:Y:S01]  /*1cf30*/  I2F R13, R13 ;  /* 0x0000000d000d7306 */ /* 0x000e620000201400 */
[----:B------:R-:W-:Y:S01]  /*1cf40*/  FMNMX.FTZ R8, R203, R8, !PT ;  /* 0x00000008cb087209 */ /* 0x000fe20007810000 */
[----:B------:R-:W-:Y:S01]  /*1cf50*/  FFMA.FTZ R187, R0, R35, R187 ;  /* 0x0000002300bb7223 */ /* 0x000fe200000100bb */
[----:B------:R-:W-:Y:S01]  /*1cf60*/  FMNMX.FTZ R27, R196, R27, !PT ;  /* 0x0000001bc41b7209 */ /* 0x000fe20007810000 */
[CC--:B------:R-:W-:Y:S01]  /*1cf70*/  FFMA.FTZ R184, R0.reuse, R31.reuse, R184 ;  /* 0x0000001f00b87223 */ /* 0x0c0fe200000100b8 */
[----:B------:R-:W-:Y:S01]  /*1cf80*/  FMNMX.FTZ R8, R201, R8, !PT ;  /* 0x00000008c9087209 */ /* 0x000fe20007810000 */
[----:B------:R-:W-:Y:S01]  /*1cf90*/  FFMA.FTZ R197, R0, R31, R197 ;  /* 0x0000001f00c57223 */ /* 0x000fe200000100c5 */
[----:B------:R-:W-:Y:S01]  /*1cfa0*/  FMNMX.FTZ R27, R194, R27, !PT ;  /* 0x0000001bc21b7209 */ /* 0x000fe20007810000 */
[CC--:B------:R-:W-:Y:S01]  /*1cfb0*/  FFMA.FTZ R190, R0.reuse, R23.reuse, R190 ;  /* 0x0000001700be7223 */ /* 0x0c0fe200000100be */
[----:B------:R-:W-:Y:S01]  /*1cfc0*/  FMNMX.FTZ R8, R187, R8, !PT ;  /* 0x00000008bb087209 */ /* 0x000fe20007810000 */
[----:B------:R-:W-:Y:S01]  /*1cfd0*/  FFMA.FTZ R189, R0, R23, R189 ;  /* 0x0000001700bd7223 */ /* 0x000fe200000100bd */
[----:B------:R-:W-:Y:S01]  /*1cfe0*/  FMNMX.FTZ R23, R184, R27, !PT ;  /* 0x0000001bb8177209 */ /* 0x000fe20007810000 */
[----:B------:R-:W2:Y:S01]  /*1cff0*/  I2F R7, R7 ;  /* 0x0000000700077306 */ /* 0x000ea20000201400 */
[----:B------:R-:W-:Y:S01]  /*1d000*/  FMNMX.FTZ R8, R199, R8, !PT ;  /* 0x00000008c7087209 */ /* 0x000fe20007810000 */
[-C--:B------:R-:W-:Y:S01]  /*1d010*/  FFMA.FTZ R192, R0, R25.reuse, R192 ;  /* 0x0000001900c07223 */ /* 0x080fe200000100c0 */
[----:B------:R-:W-:Y:S01]  /*1d020*/  IADD3 R3, R2, 0x58, RZ ;  /* 0x0000005802037810 */ /* 0x000fe20007ffe0ff */
[----:B------:R-:W-:Y:S01]  /*1d030*/  FFMA.FTZ R191, R0, R25, R191 ;  /* 0x0000001900bf7223 */ /* 0x000fe200000100bf */
[----:B------:R-:W-:Y:S01]  /*1d040*/  FMNMX.FTZ R23, R182, R23, !PT ;  /* 0x00000017b6177209 */ /* 0x000fe20007810000 */
[CC--:B------:R-:W-:Y:S01]  /*1d050*/  FFMA.FTZ R188, R0.reuse, R21.reuse, R188 ;  /* 0x0000001500bc7223 */ /* 0x0c0fe200000100bc */
[----:B------:R-:W-:Y:S01]  /*1d060*/  FMNMX.FTZ R8, R197, R8, !PT ;  /* 0x00000008c5087209 */ /* 0x000fe20007810000 */
[----:B------:R-:W-:Y:S01]  /*1d070*/  FFMA.FTZ R183, R0, R21, R183 ;  /* 0x0000001500b77223 */ /* 0x000fe200000100b7 */
[----:B------:R-:W-:Y:S01]  /*1d080*/  FMNMX.FTZ R23, R180, R23, !PT ;  /* 0x00000017b4177209 */ /* 0x000fe20007810000 */
[----:B------:R-:W3:Y:S01]  /*1d090*/  I2F R3, R3 ;  /* 0x0000000300037306 */ /* 0x000ee20000201400 */
[----:B------:R-:W-:Y:S01]  /*1d0a0*/  FMNMX.FTZ R8, R195, R8, !PT ;  /* 0x00000008c3087209 */ /* 0x000fe20007810000 */
[-C--:B-1----:R-:W-:Y:S01]  /*1d0b0*/  FFMA.FTZ R186, R0, R13.reuse, R186 ;  /* 0x0000000d00ba7223 */ /* 0x082fe200000100ba */
[----:B------:R-:W-:Y:S01]  /*1d0c0*/  IADD3 R31, R2, 0x61, RZ ;  /* 0x00000061021f7810 */ /* 0x000fe20007ffe0ff */
        /* <DEDUP_REMOVED lines=9> */
[----:B------:R-:W-:Y:S01]  /*1d160*/  IADD3 R4, R2, 0x68, RZ ;  /* 0x0000006802047810 */ /* 0x000fe20007ffe0ff */
[----:B--2---:R-:W-:Y:S01]  /*1d170*/  FFMA.FTZ R176, R0, R7, R176 ;  /* 0x0000000700b07223 */ /* 0x004fe200000100b0 */
[----:B------:R-:W-:Y:S01]  /*1d180*/  FMNMX.FTZ R13, R188, R13, !PT ;  /* 0x0000000dbc0d7209 */ /* 0x000fe20007810000 */
[C---:B------:R-:W-:Y:S01]  /*1d190*/  FFMA.FTZ R169, R0.reuse, R7, R169 ;  /* 0x0000000700a97223 */ /* 0x040fe200000100a9 */
[----:B------:R-:W-:Y:S01]  /*1d1a0*/  FMNMX.FTZ R8, R189, R8, !PT ;  /* 0x00000008bd087209 */ /* 0x000fe20007810000 */
[----:B------:R-:W-:Y:S01]  /*1d1b0*/  FFMA.FTZ R137, R0, R15, R137 ;  /* 0x0000000f00897223 */ /* 0x000fe20000010089 */
[----:B------:R-:W-:Y:S01]  /*1d1c0*/  FMNMX.FTZ R13, R186, R13, !PT ;  /* 0x0000000dba0d7209 */ /* 0x000fe20007810000 */
[----:B------:R-:W2:Y:S01]  /*1d1d0*/  I2F R31, R31 ;  /* 0x0000001f001f7306 */ /* 0x000ea20000201400 */
[----:B------:R-:W-:Y:S01]  /*1d1e0*/  FMNMX.FTZ R8, R183, R8, !PT ;  /* 0x00000008b7087209 */ /* 0x000fe20007810000 */
[----:B------:R-:W-:Y:S01]  /*1d1f0*/  FFMA.FTZ R131, R0, R131, R5 ;  /* 0x0000008300837223 */ /* 0x000fe20000010005 */
[----:B------:R-:W-:Y:S01]  /*1d200*/  IADD3 R10, R2, 0x70, RZ ;  /* 0x00000070020a7810 */ /* 0x000fe20007ffe0ff */
[CC--:B---3--:R-:W-:Y:S01]  /*1d210*/  FFMA.FTZ R174, R0.reuse, R3.reuse, R174 ;  /* 0x0000000300ae7223 */ /* 0x0c8fe200000100ae */
[----:B------:R-:W-:Y:S01]  /*1d220*/  FMNMX.FTZ R8, R179, R8, !PT ;  /* 0x00000008b3087209 */ /* 0x000fe20007810000 */
[----:B------:R-:W-:Y:S01]  /*1d230*/  FFMA.FTZ R167, R0, R3, R167 ;  /* 0x0000000300a77223 */ /* 0x000fe200000100a7 */
[----:B------:R-:W-:Y:S01]  /*1d240*/  FMNMX.FTZ R13, R178, R13, !PT ;  /* 0x0000000db20d7209 */ /* 0x000fe20007810000 */
[----:B------:R-:W-:Y:S01]  /*1d250*/  LDSM.16.MT88.4 R24, [R122+0x9000] ;  /* 0x009000007a18783b */ /* 0x000fe20000004200 */
[----:B------:R-:W-:Y:S01]  /*1d260*/  FMNMX.FTZ R8, R175, R8, !PT ;  /* 0x00000008af087209 */ /* 0x000fe20007810000 */
[----:B------:R-:W3:Y:S01]  /*1d270*/  I2F R4, R4 ;  /* 0x0000000400047306 */ /* 0x000ee20000201400 */
[----:B------:R-:W-:Y:S02]  /*1d280*/  FMNMX.FTZ R13, R176, R13, !PT ;  /* 0x0000000db00d7209 */ /* 0x000fe40007810000 */
[----:B------:R-:W-:Y:S01]  /*1d290*/  IADD3 R7, R2, 0x78, RZ ;  /* 0x0000007802077810 */ /* 0x000fe20007ffe0ff */
[----:B-1----:R-:W-:Y:S01]  /*1d2a0*/  FFMA.FTZ R172, R0, R17, R172 ;  /* 0x0000001100ac7223 */ /* 0x002fe200000100ac */
[----:B------:R-:W-:Y:S01]  /*1d2b0*/  FMNMX.FTZ R13, R174, R13, !PT ;  /* 0x0000000dae0d7209 */ /* 0x000fe20007810000 */
[----:B------:R-:W-:Y:S01]  /*1d2c0*/  FFMA.FTZ R163, R0, R17, R163 ;  /* 0x0000001100a37223 */ /* 0x000fe200000100a3 */
[----:B------:R-:W-:Y:S01]  /*1d2d0*/  FMNMX.FTZ R8, R169, R8, !PT ;  /* 0x00000008a9087209 */ /* 0x000fe20007810000 */
[----:B------:R-:W-:Y:S01]  /*1d2e0*/  LDSM.16.MT88.4 R32, [R140+0xb000] ;  /* 0x00b000008c20783b */ /* 0x000fe20000004200 */
[----:B------:R-:W-:Y:S01]  /*1d2f0*/  IADD3 R3, R2, 0x79, RZ ;  /* 0x0000007902037810 */ /* 0x000fe20007ffe0ff */
[----:B------:R-:W1:Y:S01]  /*1d300*/  I2F R21, R10 ;  /* 0x0000000a00157306 */ /* 0x000e620000201400 */
[----:B------:R-:W-:Y:S02]  /*1d310*/  FMNMX.FTZ R13, R172, R13, !PT ;  /* 0x0000000dac0d7209 */ /* 0x000fe40007810000 */
[----:B------:R-:W-:Y:S01]  /*1d320*/  FMNMX.FTZ R8, R167, R8, !PT ;  /* 0x00000008a7087209 */ /* 0x000fe20007810000 */
[----:B--2---:R-:W-:Y:S01]  /*1d330*/  FFMA.FTZ R160, R0, R31, R160 ;  /* 0x0000001f00a07223 */ /* 0x004fe200000100a0 */
[----:B------:R-:W-:Y:S01]  /*1d340*/  FMNMX.FTZ R13, R162, R13, !PT ;  /* 0x0000000da20d7209 */ /* 0x000fe20007810000 */
[----:B------:R-:W-:Y:S01]  /*1d350*/  FFMA.FTZ R135, R0, R31, R135 ;  /* 0x0000001f00877223 */ /* 0x000fe20000010087 */
[----:B------:R-:W-:Y:S02]  /*1d360*/  FMNMX.FTZ R8, R163, R8, !PT ;  /* 0x00000008a3087209 */ /* 0x000fe40007810000 */
[----:B------:R-:W-:Y:S01]  /*1d370*/  FMNMX.FTZ R2, R160, R13, !PT ;  /* 0x0000000da0027209 */ /* 0x000fe20007810000 */
[----:B------:R-:W2:Y:S01]  /*1d380*/  I2F R9, R12 ;  /* 0x0000000c00097306 */ /* 0x000ea20000201400 */
[----:B------:R-:W-:Y:S01]  /*1d390*/  FMNMX.FTZ R8, R137, R8, !PT ;  /* 0x0000000889087209 */ /* 0x000fe20007810000 */
[C---:B---3--:R-:W-:Y:S03]  /*1d3a0*/  FFMA.FTZ R139, R0.reuse, R4, R139 ;  /* 0x00000004008b7223 */ /* 0x048fe6000001008b */
[----:B------:R-:W-:Y:S01]  /*1d3b0*/  FMNMX.FTZ R8, R135, R8, !PT ;  /* 0x0000000887087209 */ /* 0x000fe20007810000 */
[----:B------:R-:W-:Y:S01]  /*1d3c0*/  FFMA.FTZ R133, R0, R4, R133 ;  /* 0x0000000400857223 */ /* 0x000fe20000010085 */
[----:B------:R-:W-:Y:S03]  /*1d3d0*/  FMNMX.FTZ R13, R139, R2, !PT ;  /* 0x000000028b0d7209 */ /* 0x000fe60007810000 */
[----:B------:R-:W3:Y:S01]  /*1d3e0*/  I2F R7, R7 ;  /* 0x0000000700077306 */ /* 0x000ee20000201400 */
[----:B------:R-:W-:Y:S02]  /*1d3f0*/  FMNMX.FTZ R8, R133, R8, !PT ;  /* 0x0000000885087209 */ /* 0x000fe40007810000 */
[----:B------:R-:W-:Y:S01]  /*1d400*/  FMNMX.FTZ R13, R138, R13, !PT ;  /* 0x0000000d8a0d7209 */ /* 0x000fe20007810000 */
[CC--:B-1----:R-:W-:Y:S01]  /*1d410*/  FFMA.FTZ R136, R0.reuse, R21.reuse, R136 ;  /* 0x0000001500887223 */ /* 0x0c2fe20000010088 */
[----:B------:R-:W-:Y:S01]  /*1d420*/  FMNMX.FTZ R5, R131, R8, !PT ;  /* 0x0000000883057209 */ /* 0x000fe20007810000 */
[----:B------:R-:W-:Y:S03]  /*1d430*/  FFMA.FTZ R126, R0, R21, R126 ;  /* 0x00000015007e7223 */ /* 0x000fe6000001007e */
[----:B------:R-:W-:Y:S01]  /*1d440*/  FMNMX.FTZ R13, R136, R13, !PT ;  /* 0x0000000d880d7209 */ /* 0x000fe20007810000 */
[----:B------:R-:W1:Y:S01]  /*1d450*/  I2F R3, R3 ;  /* 0x0000000300037306 */ /* 0x000e620000201400 */
[----:B------:R-:W-:Y:S01]  /*1d460*/  FMNMX.FTZ R4, R126, R5, !PT ;  /* 0x000000057e047209 */ /* 0x000fe20007810000 */
[CC--:B--2---:R-:W-:Y:S02]  /*1d470*/  FFMA.FTZ R134, R0.reuse, R9.reuse, R134 ;  /* 0x0000000900867223 */ /* 0x0c4fe40000010086 */
[----:B------:R-:W-:Y:S03]  /*1d480*/  FFMA.FTZ R125, R0, R9, R125 ;  /* 0x00000009007d7223 */ /* 0x000fe6000001007d */
[----:B------:R-:W-:Y:S02]  /*1d490*/  FMNMX.FTZ R2, R134, R13, !PT ;  /* 0x0000000d86027209 */ /* 0x000fe40007810000 */
[----:B------:R-:W-:Y:S01]  /*1d4a0*/  FMNMX.FTZ R4, R125, R4, !PT ;  /* 0x000000047d047209 */ /* 0x000fe20007810000 */
[CC--:B---3--:R-:W-:Y:S02]  /*1d4b0*/  FFMA.FTZ R53, R0.reuse, R7.reuse, R53 ;  /* 0x0000000700357223 */ /* 0x0c8fe40000010035 */
[C---:B------:R-:W-:Y:S03]  /*1d4c0*/  FFMA.FTZ R127, R0.reuse, R7, R127 ;  /* 0x00000007007f7223 */ /* 0x040fe6000001007f */
[----:B------:R-:W-:Y:S01]  /*1d4d0*/  FMNMX.FTZ R9, R53, R2, !PT ;  /* 0x0000000235097209 */ /* 0x000fe20007810000 */
[CC--:B-1----:R-:W-:Y:S02]  /*1d4e0*/  FFMA.FTZ R52, R0.reuse, R3.reuse, R52 ;  /* 0x0000000300347223 */ /* 0x0c2fe40000010034 */
        /* <DEDUP_REMOVED lines=12> */
[C---:B------:R-:W-:Y:S02]  /*1d5b0*/  FMUL.FTZ R173, R2.reuse, c[0x0][0x23c] ;  /* 0x00008f0002ad7a20 */ /* 0x040fe40000410000 */
[----:B------:R-:W-:Y:S01]  /*1d5c0*/  FADD.FTZ R4, -R2, R121 ;  /* 0x0000007902047221 */ /* 0x000fe20000010100 */
[----:B--2---:R-:W-:Y:S02]  /*1d5d0*/  FMNMX.FTZ R3, R8, R3, !PT ;  /* 0x0000000308037209 */ /* 0x004fe40007810000 */
        /* <DEDUP_REMOVED lines=11> */
[--C-:B------:R-:W-:Y:S01]  /*1d690*/  FFMA.FTZ R165, R213, c[0x0][0x23c], -R173.reuse ;  /* 0x00008f00d5a57a23 */ /* 0x100fe200000108ad */
[----:B------:R-:W-:Y:S01]  /*1d6a0*/  MOV R171, R124 ;  /* 0x0000007c00ab7202 */ /* 0x000fe20000000f00 */
[--C-:B------:R-:W-:Y:S02]  /*1d6b0*/  FFMA.FTZ R166, R19, c[0x0][0x23c], -R120.reuse ;  /* 0x00008f0013a67a23 */ /* 0x100fe40000010878 */
[----:B------:R-:W2:Y:S01]  /*1d6c0*/  LDSM.16.MT88.4 R16, [R140+0x9000] ;  /* 0x009000008c10783b */ /* 0x000ea20000004200 */
        /* <DEDUP_REMOVED lines=33> */
[C---:B------:R-:W-:Y:S02]  /*1d8e0*/  FMUL.FTZ R29, R55.reuse, R89 ;  /* 0x00000059371d7220 */ /* 0x040fe40000410000 */
[C---:B------:R-:W-:Y:S01]  /*1d8f0*/  FMUL.FTZ R37, R55.reuse, R81 ;  /* 0x0000005137257220 */ /* 0x040fe20000410000 */
[----:B-1----:R-:W-:Y:S01]  /*1d900*/  F2FP.PACK_AB R57, R168, R185 ;  /* 0x000000b9a839723e */ /* 0x002fe200000000ff */
[C---:B------:R-:W-:Y:S02]  /*1d910*/  FMUL.FTZ R38, R54.reuse, R82 ;  /* 0x0000005236267220 */ /* 0x040fe40000410000 */
[----:B------:R-:W-:Y:S02]  /*1d920*/  FMUL.FTZ R39, R54, R83 ;  /* 0x0000005336277220 */ /* 0x000fe40000410000 */
[----:B------:R-:W-:Y:S01]  /*1d930*/  FMUL.FTZ R36, R55, R80 ;  /* 0x0000005037247220 */ /* 0x000fe20000410000 */
[----:B------:R-:W-:Y:S01]  /*1d940*/  MUFU.EX2 R181, R181 ;  /* 0x000000b500b57308 */ /* 0x000fe20000000800 */
[--C-:B------:R-:W-:Y:S02]  /*1d950*/  FFMA.FTZ R81, R65, c[0x0][0x23c], -R120.reuse ;  /* 0x00008f0041517a23 */ /* 0x100fe40000010878 */
[--C-:B------:R-:W-:Y:S02]  /*1d960*/  FFMA.FTZ R80, R48, c[0x0][0x23c], -R173.reuse ;  /* 0x00008f0030507a23 */ /* 0x100fe400000108ad */
[--C-:B------:R-:W-:Y:S02]  /*1d970*/  FFMA.FTZ R82, R207, c[0x0][0x23c], -R120.reuse ;  /* 0x00008f00cf527a23 */ /* 0x100fe40000010878 */
[----:B------:R-:W-:Y:S02]  /*1d980*/  FMUL.FTZ R48, R55, R68 ;  /* 0x0000004437307220 */ /* 0x000fe40000410000 */
[--C-:B------:R-:W-:Y:S01]  /*1d990*/  FFMA.FTZ R104, R126, c[0x0][0x23c], -R120.reuse ;  /* 0x00008f007e687a23 */ /* 0x100fe20000010878 */
[----:B------:R-:W1:Y:S01]  /*1d9a0*/  MUFU.EX2 R166, R166 ;  /* 0x000000a600a67308 */ /* 0x000e620000000800 */
[--C-:B------:R-:W-:Y:S02]  /*1d9b0*/  FFMA.FTZ R90, R200, c[0x0][0x23c], -R173.reuse ;  /* 0x00008f00c85a7a23 */ /* 0x100fe400000108ad */
[--C-:B------:R-:W-:Y:S01]  /*1d9c0*/  FFMA.FTZ R83, R196, c[0x0][0x23c], -R173.reuse ;  /* 0x00008f00c4537a23 */ /* 0x100fe200000108ad */
[----:B---3--:R-:W-:Y:S01]  /*1d9d0*/  F2FP.PACK_AB R59, R132, R165 ;  /* 0x000000a5843b723e */ /* 0x008fe200000000ff */
[--C-:B------:R-:W-:Y:S02]  /*1d9e0*/  FFMA.FTZ R89, R187, c[0x0][0x23c], -R120.reuse ;  /* 0x00008f00bb597a23 */ /* 0x100fe40000010878 */
[--C-:B------:R-:W-:Y:S02]  /*1d9f0*/  FFMA.FTZ R97, R182, c[0x0][0x23c], -R173.reuse ;  /* 0x00008f00b6617a23 */ /* 0x100fe400000108ad */
[--C-:B------:R-:W-:Y:S01]  /*1da00*/  FFMA.FTZ R99, R199, c[0x0][0x23c], -R120.reuse ;  /* 0x00008f00c7637a23 */ /* 0x100fe20000010878 */
[----:B------:R-:W3:Y:S01]  /*1da10*/  MUFU.EX2 R164, R164 ;  /* 0x000000a400a47308 */ /* 0x000ee20000000800 */
[--C-:B------:R-:W-:Y:S02]  /*1da20*/  FFMA.FTZ R182, R197, c[0x0][0x23c], -R120.reuse ;  /* 0x00008f00c5b67a23 */ /* 0x100fe40000010878 */
[----:B------:R-:W-:Y:S02]  /*1da30*/  FFMA.FTZ R197, R192, c[0x0][0x23c], -R173 ;  /* 0x00008f00c0c57a23 */ /* 0x000fe400000108ad */
[--C-:B------:R-:W-:Y:S02]  /*1da40*/  FFMA.FTZ R189, R189, c[0x0][0x23c], -R120.reuse ;  /* 0x00008f00bdbd7a23 */ /* 0x100fe40000010878 */
[--C-:B------:R-:W-:Y:S02]  /*1da50*/  FFMA.FTZ R183, R183, c[0x0][0x23c], -R120.reuse ;  /* 0x00008f00b7b77a23 */ /* 0x100fe40000010878 */
[--C-:B------:R-:W-:Y:S01]  /*1da60*/  FFMA.FTZ R192, R179, c[0x0][0x23c], -R120.reuse ;  /* 0x00008f00b3c07a23 */ /* 0x100fe20000010878 */
[----:B------:R-:W-:Y:S01]  /*1da70*/  MUFU.EX2 R80, R80 ;  /* 0x0000005000507308 */ /* 0x000fe20000000800 */
[--C-:B------:R-:W-:Y:S02]  /*1da80*/  FFMA.FTZ R91, R205, c[0x0][0x23c], -R120.reuse ;  /* 0x00008f00cd5b7a23 */ /* 0x100fe40000010878 */
[--C-:B------:R-:W-:Y:S01]  /*1da90*/  FFMA.FTZ R96, R203, c[0x0][0x23c], -R120.reuse ;  /* 0x00008f00cb607a23 */ /* 0x100fe20000010878 */
[----:B-1----:R-:W-:Y:S01]  /*1daa0*/  F2FP.PACK_AB R56, R166, R181 ;  /* 0x000000b5a638723e */ /* 0x002fe200000000ff */
[----:B------:R-:W-:Y:S02]  /*1dab0*/  FFMA.FTZ R181, R55, R158, R181 ;  /* 0x0000009e37b57223 */ /* 0x000fe400000100b5 */
[--C-:B------:R-:W-:Y:S02]  /*1dac0*/  FFMA.FTZ R88, R201, c[0x0][0x23c], -R120.reuse ;  /* 0x00008f00c9587a23 */ /* 0x100fe40000010878 */
[--C-:B------:R-:W-:Y:S01]  /*1dad0*/  FFMA.FTZ R187, R194, c[0x0][0x23c], -R173.reuse ;  /* 0x00008f00c2bb7a23 */ /* 0x100fe200000108ad */
[----:B------:R-:W-:Y:S01]  /*1dae0*/  MUFU.EX2 R81, R81 ;  /* 0x0000005100517308 */ /* 0x000fe20000000800 */
[--C-:B------:R-:W-:Y:S02]  /*1daf0*/  FFMA.FTZ R98, R184, c[0x0][0x23c], -R173.reuse ;  /* 0x00008f00b8627a23 */ /* 0x100fe400000108ad */
[--C-:B------:R-:W-:Y:S01]  /*1db00*/  FFMA.FTZ R184, R195, c[0x0][0x23c], -R120.reuse ;  /* 0x00008f00c3b87a23 */ /* 0x100fe20000010878 */
[----:B---3--:R-:W-:Y:S01]  /*1db10*/  F2FP.PACK_AB R58, R121, R164 ;  /* 0x000000a4793a723e */ /* 0x008fe200000000ff */
[----:B------:R-:W-:Y:S02]  /*1db20*/  FFMA.FTZ R195, R188, c[0x0][0x23c], -R173 ;  /* 0x00008f00bcc37a23 */ /* 0x000fe400000108ad */
[--C-:B------:R-:W-:Y:S02]  /*1db30*/  FFMA.FTZ R188, R191, c[0x0][0x23c], -R120.reuse ;  /* 0x00008f00bfbc7a23 */ /* 0x100fe40000010878 */
[--C-:B------:R-:W-:Y:S01]  /*1db40*/  FFMA.FTZ R193, R193, c[0x0][0x23c], -R120.reuse ;  /* 0x00008f00c1c17a23 */ /* 0x100fe20000010878 */
[----:B------:R-:W-:Y:S01]  /*1db50*/  MUFU.EX2 R90, R90 ;  /* 0x0000005a005a7308 */ /* 0x000fe20000000800 */
[C---:B--2---:R-:W-:Y:S05]  /*1db60*/  HMMA.16816.F32 R4, R56.reuse, R16, R4 ;  /* 0x000000103804723c */ /* 0x044fea0000001804 */
[----:B------:R-:W-:Y:S02]  /*1db70*/  FFMA.FTZ R185, R54, R161, R185 ;  /* 0x000000a136b97223 */ /* 0x000fe400000100b9 */
[C---:B------:R-:W-:Y:S01]  /*1db80*/  FMUL.FTZ R16, R55.reuse, R100 ;  /* 0x0000006437107220 */ /* 0x040fe20000410000 */
[C---:B------:R-:W-:Y:S01]  /*1db90*/  HMMA.16816.F32 R8, R56.reuse, R18, R8 ;  /* 0x000000123808723c */ /* 0x040fe20000001808 */
[----:B------:R-:W-:Y:S03]  /*1dba0*/  MUFU.EX2 R83, R83 ;  /* 0x0000005300537308 */ /* 0x000fe60000000800 */
[C---:B------:R-:W-:Y:S02]  /*1dbb0*/  FMUL.FTZ R17, R55.reuse, R101 ;  /* 0x0000006537117220 */ /* 0x040fe40000410000 */
[--C-:B------:R-:W-:Y:S02]  /*1dbc0*/  FFMA.FTZ R161, R178, c[0x0][0x23c], -R173.reuse ;  /* 0x00008f00b2a17a23 */ /* 0x100fe400000108ad */
[C---:B------:R-:W-:Y:S03]  /*1dbd0*/  HMMA.16816.F32 R12, R56.reuse, R24, R12 ;  /* 0x00000018380c723c */ /* 0x040fe6000000180c */
[----:B------:R-:W-:Y:S01]  /*1dbe0*/  MUFU.EX2 R82, R82 ;  /* 0x0000005200527308 */ /* 0x000fe20000000800 */
[C---:B------:R-:W-:Y:S02]  /*1dbf0*/  FMUL.FTZ R18, R54.reuse, R102 ;  /* 0x0000006636127220 */ /* 0x040fe40000410000 */
[----:B------:R-:W-:Y:S02]  /*1dc00*/  FMUL.FTZ R19, R54, R103 ;  /* 0x0000006736137220 */ /* 0x000fe40000410000 */
[----:B------:R-:W-:Y:S01]  /*1dc10*/  LDSM.16.MT88.4 R100, [R122+0xac00] ;  /* 0x00ac00007a64783b */ /* 0x000fe20000004200 */
[----:B------:R-:W-:Y:S03]  /*1dc20*/  FMUL.FTZ R24, R55, R92 ;  /* 0x0000005c37187220 */ /* 0x000fe60000410000 */
[--C-:B------:R-:W-:Y:S01]  /*1dc30*/  FFMA.FTZ R92, R53, c[0x0][0x23c], -R173.reuse ;  /* 0x00008f00355c7a23 */ /* 0x100fe200000108ad */
[C---:B------:R-:W-:Y:S01]  /*1dc40*/  HMMA.16816.F32 R16, R56.reuse, R26, R16 ;  /* 0x0000001a3810723c */ /* 0x040fe20000001810 */
[----:B------:R-:W-:Y:S02]  /*1dc50*/  MUFU.EX2 R89, R89 ;  /* 0x0000005900597308 */ /* 0x000fe40000000800 */
[C---:B------:R-:W-:Y:S02]  /*1dc60*/  FMUL.FTZ R25, R55.reuse, R93 ;  /* 0x0000005d37197220 */ /* 0x040fe40000410000 */
[--C-:B------:R-:W-:Y:S02]  /*1dc70*/  FFMA.FTZ R93, R202, c[0x0][0x23c], -R173.reuse ;  /* 0x00008f00ca5d7a23 */ /* 0x100fe400000108ad */
[C---:B------:R-:W-:Y:S01]  /*1dc80*/  FMUL.FTZ R26, R54.reuse, R94 ;  /* 0x0000005e361a7220 */ /* 0x040fe20000410000 */
[C---:B------:R-:W-:Y:S03]  /*1dc90*/  HMMA.16816.F32 R20, R56.reuse, R32, R20 ;  /* 0x000000203814723c */ /* 0x040fe60000001814 */
[----:B------:R-:W-:Y:S01]  /*1dca0*/  MUFU.EX2 R93, R93 ;  /* 0x0000005d005d7308 */ /* 0x000fe20000000800 */
[----:B------:R-:W-:Y:S02]  /*1dcb0*/  FMUL.FTZ R27, R54, R95 ;  /* 0x0000005f361b7220 */ /* 0x000fe40000410000 */
[--C-:B------:R-:W-:Y:S02]  /*1dcc0*/  FFMA.FTZ R95, R136, c[0x0][0x23c], -R173.reuse ;  /* 0x00008f00885f7a23 */ /* 0x100fe400000108ad */
[--C-:B------:R-:W-:Y:S03]  /*1dcd0*/  FFMA.FTZ R94, R134, c[0x0][0x23c], -R173.reuse ;  /* 0x00008f00865e7a23 */ /* 0x100fe600000108ad */
[C---:B------:R-:W-:Y:S02]  /*1dce0*/  HMMA.16816.F32 R24, R56.reuse, R34, R24 ;  /* 0x000000223818723c */ /* 0x040fe40000001818 */
[----:B------:R-:W-:Y:S01]  /*1dcf0*/  MUFU.EX2 R126, R94 ;  /* 0x0000005e007e7308 */ /* 0x000fe20000000800 */
[C---:B------:R-:W-:Y:S02]  /*1dd00*/  FMUL.FTZ R32, R55.reuse, R84 ;  /* 0x0000005437207220 */ /* 0x040fe40000410000 */
[--C-:B------:R-:W-:Y:S02]  /*1dd10*/  FFMA.FTZ R84, R60, c[0x0][0x23c], -R173.reuse ;  /* 0x00008f003c547a23 */ /* 0x100fe400000108ad */
[----:B------:R-:W1:Y:S01]  /*1dd20*/  LDSM.16.MT88.4 R60, [R122+0xd000] ;  /* 0x00d000007a3c783b */ /* 0x000e620000004200 */
[C---:B------:R-:W-:Y:S04]  /*1dd30*/  HMMA.16816.F32 R28, R56.reuse, R40, R28 ;  /* 0x00000028381c723c */ /* 0x040fe8000000181c */
[C---:B------:R-:W-:Y:S01]  /*1dd40*/  FMUL.FTZ R35, R54.reuse, R87 ;  /* 0x0000005736237220 */ /* 0x040fe20000410000 */
[----:B------:R-:W-:Y:S01]  /*1dd50*/  MUFU.EX2 R84, R84 ;  /* 0x0000005400547308 */ /* 0x000fe20000000800 */
[----:B------:R-:W-:Y:S02]  /*1dd60*/  FMUL.FTZ R34, R54, R86 ;  /* 0x0000005636227220 */ /* 0x000fe40000410000 */
[C---:B------:R-:W-:Y:S04]  /*1dd70*/  FMUL.FTZ R33, R55.reuse, R85 ;  /* 0x0000005537217220 */ /* 0x040fe80000410000 */
[--C-:B------:R-:W-:Y:S02]  /*1dd80*/  FFMA.FTZ R87, R64, c[0x0][0x23c], -R173.reuse ;  /* 0x00008f0040577a23 */ /* 0x100fe400000108ad */
[----:B------:R-:W2:Y:S01]  /*1dd90*/  LDSM.16.MT88.4 R64, [R140+0x9400] ;  /* 0x009400008c40783b */ /* 0x000ea20000004200 */
[C---:B------:R-:W-:Y:S01]  /*1dda0*/  HMMA.16816.F32 R32, R56.reuse, R42, R32 ;  /* 0x0000002a3820723c */ /* 0x040fe20000001820 */
[----:B------:R-:W-:Y:S02]  /*1ddb0*/  MUFU.EX2 R97, R97 ;  /* 0x0000006100617308 */ /* 0x000fe40000000800 */
[--C-:B------:R-:W-:Y:S02]  /*1ddc0*/  FFMA.FTZ R85, R50, c[0x0][0x23c], -R173.reuse ;  /* 0x00008f0032557a23 */ /* 0x100fe400000108ad */
[C---:B------:R-:W-:Y:S02]  /*1ddd0*/  FMUL.FTZ R50, R54.reuse, R70 ;  /* 0x0000004636327220 */ /* 0x040fe40000410000 */
[C---:B------:R-:W-:Y:S01]  /*1dde0*/  FMUL.FTZ R43, R54.reuse, R79 ;  /* 0x0000004f362b7220 */ /* 0x040fe20000410000 */
[C---:B------:R-:W-:Y:S03]  /*1ddf0*/  HMMA.16816.F32 R36, R56.reuse, R44, R36 ;  /* 0x0000002c3824723c */ /* 0x040fe60000001824 */
[----:B------:R-:W3:Y:S01]  /*1de00*/  MUFU.EX2 R87, R87 ;  /* 0x0000005700577308 */ /* 0x000ee20000000800 */
[C---:B------:R-:W-:Y:S02]  /*1de10*/  FMUL.FTZ R42, R54.reuse, R78 ;  /* 0x0000004e362a7220 */ /* 0x040fe40000410000 */
[C---:B------:R-:W-:Y:S02]  /*1de20*/  FMUL.FTZ R40, R55.reuse, R76 ;  /* 0x0000004c37287220 */ /* 0x040fe40000410000 */
[C---:B------:R-:W-:Y:S04]  /*1de30*/  FMUL.FTZ R41, R55.reuse, R77 ;  /* 0x0000004d37297220 */ /* 0x040fe80000410000 */
[C---:B------:R-:W-:Y:S01]  /*1de40*/  FMUL.FTZ R44, R55.reuse, R72 ;  /* 0x00000048372c7220 */ /* 0x040fe20000410000 */
[----:B------:R-:W4:Y:S01]  /*1de50*/  MUFU.EX2 R85, R85 ;  /* 0x0000005500557308 */ /* 0x000f220000000800 */
[----:B------:R-:W-:Y:S01]  /*1de60*/  FMUL.FTZ R45, R55, R73 ;  /* 0x00000049372d7220 */ /* 0x000fe20000410000 */
[C---:B------:R-:W-:Y:S03]  /*1de70*/  HMMA.16816.F32 R40, R56.reuse, R46, R40 ;  /* 0x0000002e3828723c */ /* 0x040fe60000001828 */
[--C-:B------:R-:W-:Y:S02]  /*1de80*/  FFMA.FTZ R77, R51, c[0x0][0x23c], -R120.reuse ;  /* 0x00008f00334d7a23 */ /* 0x100fe40000010878 */
[--C-:B------:R-:W-:Y:S02]  /*1de90*/  FFMA.FTZ R76, R49, c[0x0][0x23c], -R120.reuse ;  /* 0x00008f00314c7a23 */ /* 0x100fe40000010878 */
[C---:B------:R-:W-:Y:S01]  /*1dea0*/  FMUL.FTZ R46, R54.reuse, R74 ;  /* 0x0000004a362e7220 */ /* 0x040fe20000410000 */
[----:B------:R-:W-:Y:S01]  /*1deb0*/  MUFU.EX2 R91, R91 ;  /* 0x0000005b005b7308 */ /* 0x000fe20000000800 */
[C---:B------:R-:W-:Y:S02]  /*1dec0*/  FMUL.FTZ R47, R54.reuse, R75 ;  /* 0x0000004b362f7220 */ /* 0x040fe40000410000 */
[----:B------:R-:W-:Y:S01]  /*1ded0*/  LDSM.16.MT88.4 R72, [R140+0xc400] ;  /* 0x00c400008c48783b */ /* 0x000fe20000004200 */
[----:B------:R-:W-:Y:S02]  /*1dee0*/  FMUL.FTZ R51, R54, R71 ;  /* 0x0000004736337220 */ /* 0x000fe40000410000 */
[----:B------:R-:W-:Y:S02]  /*1def0*/  FMUL.FTZ R49, R55, R69 ;  /* 0x0000004537317220 */ /* 0x000fe40000410000 */
[C---:B-1----:R-:W-:Y:S02]  /*1df00*/  HMMA.16816.F32 R44, R56.reuse, R60, R44 ;  /* 0x0000003c382c723c */ /* 0x042fe4000000182c */
[----:B------:R-:W-:Y:S01]  /*1df10*/  MUFU.EX2 R76, R76 ;  /* 0x0000004c004c7308 */ /* 0x000fe20000000800 */
[----:B------:R-:W-:Y:S01]  /*1df20*/  LDSM.16.MT88.4 R68, [R140+0xc000] ;  /* 0x00c000008c44783b */ /* 0x000fe20000004200 */
[--C-:B------:R-:W-:Y:S02]  /*1df30*/  FFMA.FTZ R86, R198, c[0x0][0x23c], -R173.reuse ;  /* 0x00008f00c6567a23 */ /* 0x100fe400000108ad */
[--C-:B------:R-:W-:Y:S02]  /*1df40*/  FFMA.FTZ R54, R163, c[0x0][0x23c], -R120.reuse ;  /* 0x00008f00a3367a23 */ /* 0x100fe40000010878 */
[----:B------:R-:W-:Y:S03]  /*1df50*/  HMMA.16816.F32 R48, R56, R62, R48 ;  /* 0x0000003e3830723c */ /* 0x000fe60000001830 */
[----:B------:R-:W1:Y:S01]  /*1df60*/  LDSM.16.MT88.4 R60, [R122+0x9400] ;  /* 0x009400007a3c783b */ /* 0x000e620000004200 */
[----:B------:R-:W5:Y:S01]  /*1df70*/  MUFU.EX2 R77, R77 ;  /* 0x0000004d004d7308 */ /* 0x000f620000000800 */
[--C-:B------:R-:W-:Y:S02]  /*1df80*/  FFMA.FTZ R78, R139, c[0x0][0x23c], -R173.reuse ;  /* 0x00008f008b4e7a23 */ /* 0x100fe400000108ad */
[----:B---3--:R-:W-:Y:S01]  /*1df90*/  F2FP.PACK_AB R57, R87, R84 ;  /* 0x000000545739723e */ /* 0x008fe200000000ff */
[--C-:B------:R-:W-:Y:S01]  /*1dfa0*/  FFMA.FTZ R158, R176, c[0x0][0x23c], -R173.reuse ;  /* 0x00008f00b09e7a23 */ /* 0x100fe200000108ad */
[----:B----4-:R-:W-:Y:S03]  /*1dfb0*/  F2FP.PACK_AB R59, R80, R85 ;  /* 0x00000055503b723e */ /* 0x010fe600000000ff */
[----:B------:R-:W-:Y:S01]  /*1dfc0*/  F2FP.PACK_AB R58, R82, R81 ;  /* 0x00000051523a723e */ /* 0x000fe200000000ff */
[--C-:B------:R-:W-:Y:S01]  /*1dfd0*/  FFMA.FTZ R174, R174, c[0x0][0x23c], -R173.reuse ;  /* 0x00008f00aeae7a23 */ /* 0x100fe200000108ad */
[----:B------:R-:W3:Y:S01]  /*1dfe0*/  MUFU.EX2 R86, R86 ;  /* 0x0000005600567308 */ /* 0x000ee20000000800 */
[--C-:B------:R-:W-:Y:S02]  /*1dff0*/  FFMA.FTZ R179, R172, c[0x0][0x23c], -R173.reuse ;  /* 0x00008f00acb37a23 */ /* 0x100fe400000108ad */
[--C-:B------:R-:W-:Y:S02]  /*1e000*/  FFMA.FTZ R172, R175, c[0x0][0x23c], -R120.reuse ;  /* 0x00008f00afac7a23 */ /* 0x100fe40000010878 */
[--C-:B------:R-:W-:Y:S02]  /*1e010*/  FFMA.FTZ R169, R169, c[0x0][0x23c], -R120.reuse ;  /* 0x00008f00a9a97a23 */ /* 0x100fe40000010878 */
[--C-:B------:R-:W-:Y:S02]  /*1e020*/  FFMA.FTZ R167, R167, c[0x0][0x23c], -R120.reuse ;  /* 0x00008f00a7a77a23 */ /* 0x100fe40000010878 */
[--C-:B------:R-:W-:Y:S01]  /*1e030*/  FFMA.FTZ R162, R162, c[0x0][0x23c], -R173.reuse ;  /* 0x00008f00a2a27a23 */ /* 0x100fe200000108ad */
[----:B------:R-:W4:Y:S01]  /*1e040*/  MUFU.EX2 R96, R96 ;  /* 0x0000006000607308 */ /* 0x000f220000000800 */
[--C-:B------:R-:W-:Y:S02]  /*1e050*/  FFMA.FTZ R160, R160, c[0x0][0x23c], -R173.reuse ;  /* 0x00008f00a0a07a23 */ /* 0x100fe400000108ad */
[--C-:B------:R-:W-:Y:S01]  /*1e060*/  FFMA.FTZ R163, R138, c[0x0][0x23c], -R173.reuse ;  /* 0x00008f008aa37a23 */ /* 0x100fe200000108ad */
[----:B-----5:R-:W-:Y:S01]  /*1e070*/  F2FP.PACK_AB R56, R76, R77 ;  /* 0x0000004d4c38723e */ /* 0x020fe200000000ff */
[----:B------:R-:W-:Y:S02]  /*1e080*/  FFMA.FTZ R173, R52, c[0x0][0x23c], -R173 ;  /* 0x00008f0034ad7a23 */ /* 0x000fe400000108ad */
[--C-:B------:R-:W-:Y:S02]  /*1e090*/  FFMA.FTZ R137, R137, c[0x0][0x23c], -R120.reuse ;  /* 0x00008f0089897a23 */ /* 0x100fe40000010878 */
[--C-:B------:R-:W-:Y:S01]  /*1e0a0*/  FFMA.FTZ R133, R133, c[0x0][0x23c], -R120.reuse ;  /* 0x00008f0085857a23 */ /* 0x100fe20000010878 */
[----:B------:R-:W-:Y:S01]  /*1e0b0*/  MUFU.EX2 R180, R180 ;  /* 0x000000b400b47308 */ /* 0x000fe20000000800 */
[C---:B--2---:R-:W-:Y:S03]  /*1e0c0*/  HMMA.16816.F32 R4, R56.reuse, R64, R4 ;  /* 0x000000403804723c */ /* 0x044fe60000001804 */
[--C-:B------:R-:W-:Y:S02]  /*1e0d0*/  FFMA.FTZ R135, R135, c[0x0][0x23c], -R120.reuse ;  /* 0x00008f0087877a23 */ /* 0x100fe40000010878 */
[--C-:B------:R-:W-:Y:S02]  /*1e0e0*/  FFMA.FTZ R131, R131, c[0x0][0x23c], -R120.reuse ;  /* 0x00008f0083837a23 */ /* 0x100fe40000010878 */
[----:B------:R-:W-:Y:S01]  /*1e0f0*/  FADD.FTZ R181, R166, R181 ;  /* 0x000000b5a6b57221 */ /* 0x000fe20000010000 */
[C---:B------:R-:W-:Y:S01]  /*1e100*/  HMMA.16816.F32 R8, R56.reuse, R66, R8 ;  /* 0x000000423808723c */ /* 0x040fe20000001808 */
[----:B------:R-:W2:Y:S01]  /*1e110*/  LDSM.16.MT88.4 R64, [R140+0xb400] ;  /* 0x00b400008c40783b */ /* 0x000ea20000004200 */
[----:B------:R-:W-:Y:S02]  /*1e120*/  MUFU.EX2 R99, R99 ;  /* 0x0000006300637308 */ /* 0x000fe40000000800 */
[----:B------:R-:W-:Y:S02]  /*1e130*/  FADD.FTZ R164, R164, R181 ;  /* 0x000000b5a4a47221 */ /* 0x000fe40000010000 */
[----:B------:R-:W-:Y:S02]  /*1e140*/  FFMA.FTZ R127, R127, c[0x0][0x23c], -R120 ;  /* 0x00008f007f7f7a23 */ /* 0x000fe40000010878 */
[C---:B-1----:R-:W-:Y:S04]  /*1e150*/  HMMA.16816.F32 R12, R56.reuse, R60, R12 ;  /* 0x0000003c380c723c */ /* 0x042fe8000000180c */
[----:B------:R-:W-:Y:S01]  /*1e160*/  MUFU.EX2 R182, R182 ;  /* 0x000000b600b67308 */ /* 0x000fe20000000800 */
[----:B------:R-:W-:Y:S02]  /*1e170*/  FADD.FTZ R164, R121, R164 ;  /* 0x000000a479a47221 */ /* 0x000fe40000010000 */
[----:B------:R-:W-:Y:S01]  /*1e180*/  FADD.FTZ R168, R168, R185 ;  /* 0x000000b9a8a87221 */ /* 0x000fe20000010000 */
[C---:B------:R-:W-:Y:S01]  /*1e190*/  HMMA.16816.F32 R16, R56.reuse, R62, R16 ;  /* 0x0000003e3810723c */ /* 0x040fe20000001810 */
[----:B------:R-:W1:Y:S03]  /*1e1a0*/  LDSM.16.MT88.4 R60, [R122+0xb400] ;  /* 0x00b400007a3c783b */ /* 0x000e660000004200 */
[----:B------:R-:W-:Y:S02]  /*1e1b0*/  FADD.FTZ R77, R77, R164 ;  /* 0x000000a44d4d7221 */ /* 0x000fe40000010000 */
[----:B------:R-:W-:Y:S01]  /*1e1c0*/  MUFU.EX2 R121, R95 ;  /* 0x0000005f00797308 */ /* 0x000fe20000000800 */
[----:B------:R-:W-:Y:S05]  /*1e1d0*/  FADD.FTZ R165, R165, R168 ;  /* 0x000000a8a5a57221 */ /* 0x000fea0000010000 */
[----:B------:R-:W-:Y:S04]  /*1e1e0*/  FADD.FTZ R165, R132, R165 ;  /* 0x000000a584a57221 */ /* 0x000fe80000010000 */
[----:B------:R-:W-:Y:S01]  /*1e1f0*/  MUFU.EX2 R184, R184 ;  /* 0x000000b800b87308 */ /* 0x000fe20000000800 */
[C---:B--2---:R-:W-:Y:S09]  /*1e200*/  HMMA.16816.F32 R20, R56.reuse, R64, R20 ;  /* 0x000000403814723c */ /* 0x044ff20000001814 */
[----:B------:R-:W-:Y:S01]  /*1e210*/  MUFU.EX2 R197, R197 ;  /* 0x000000c500c57308 */ /* 0x000fe20000000800 */
[C---:B------:R-:W-:Y:S01]  /*1e220*/  HMMA.16816.F32 R24, R56.reuse, R66, R24 ;  /* 0x000000423818723c */ /* 0x040fe20000001818 */
[----:B------:R-:W2:Y:S08]  /*1e230*/  LDSM.16.MT88.4 R64, [R140+0xd400] ;  /* 0x00d400008c40783b */ /* 0x000eb00000004200 */
[----:B------:R-:W-:Y:S01]  /*1e240*/  MUFU.EX2 R190, R190 ;  /* 0x000000be00be7308 */ /* 0x000fe20000000800 */
[C---:B-1----:R-:W-:Y:S09]  /*1e250*/  HMMA.16816.F32 R28, R56.reuse, R60, R28 ;  /* 0x0000003c381c723c */ /* 0x042ff2000000181c */
[----:B------:R-:W-:Y:S01]  /*1e260*/  MUFU.EX2 R195, R195 ;  /* 0x000000c300c37308 */ /* 0x000fe20000000800 */
[C---:B------:R-:W-:Y:S01]  /*1e270*/  HMMA.16816.F32 R32, R56.reuse, R62, R32 ;  /* 0x0000003e3820723c */ /* 0x040fe20000001820 */
[----:B------:R-:W1:Y:S08]  /*1e280*/  LDSM.16.MT88.4 R60, [R122+0xd400] ;  /* 0x00d400007a3c783b */ /* 0x000e700000004200 */
[----:B------:R-:W-:Y:S10]  /*1e290*/  MUFU.EX2 R186, R186 ;  /* 0x000000ba00ba7308 */ /* 0x000ff40000000800 */
[----:B------:R-:W-:Y:S01]  /*1e2a0*/  MUFU.EX2 R188, R188 ;  /* 0x000000bc00bc7308 */ /* 0x000fe20000000800 */
[C---:B--2---:R-:W-:Y:S09]  /*1e2b0*/  HMMA.16816.F32 R36, R56.reuse, R64, R36 ;  /* 0x000000403824723c */ /* 0x044ff20000001824 */
[----:B------:R-:W-:Y:S01]  /*1e2c0*/  MUFU.EX2 R189, R189 ;  /* 0x000000bd00bd7308 */ /* 0x000fe20000000800 */
[C---:B------:R-:W-:Y:S01]  /*1e2d0*/  HMMA.16816.F32 R40, R56.reuse, R66, R40 ;  /* 0x000000423828723c */ /* 0x040fe20000001828 */
[----:B------:R-:W2:Y:S08]  /*1e2e0*/  LDSM.16.MT88.4 R64, [R140+0x9800] ;  /* 0x009800008c40783b */ /* 0x000eb00000004200 */
[----:B------:R-:W-:Y:S01]  /*1e2f0*/  MUFU.EX2 R183, R183 ;  /* 0x000000b700b77308 */ /* 0x000fe20000000800 */
[C---:B-1----:R-:W-:Y:S09]  /*1e300*/  HMMA.16816.F32 R44, R56.reuse, R60, R44 ;  /* 0x0000003c382c723c */ /* 0x042ff2000000182c */
[----:B------:R-:W1:Y:S01]  /*1e310*/  MUFU.EX2 R88, R88 ;  /* 0x0000005800587308 */ /* 0x000e620000000800 */
[----:B------:R-:W-:Y:S01]  /*1e320*/  HMMA.16816.F32 R48, R56, R62, R48 ;  /* 0x0000003e3830723c */ /* 0x000fe20000001830 */
[----:B------:R-:W5:Y:S06]  /*1e330*/  LDSM.16.MT88.4 R60, [R122+0x9800] ;  /* 0x009800007a3c783b */ /* 0x000f6c0000004200 */
[----:B---3--:R-:W-:Y:S02]  /*1e340*/  F2FP.PACK_AB R59, R83, R86 ;  /* 0x00000056533b723e */ /* 0x008fe400000000ff */
[----:B------:R-:W-:Y:S03]  /*1e350*/  MUFU.EX2 R187, R187 ;  /* 0x000000bb00bb7308 */ /* 0x000fe60000000800 */
[----:B------:R-:W-:Y:S02]  /*1e360*/  F2FP.PACK_AB R57, R90, R93 ;  /* 0x0000005d5a39723e */ /* 0x000fe400000000ff */
[----:B----4-:R-:W-:Y:S05]  /*1e370*/  F2FP.PACK_AB R56, R96, R91 ;  /* 0x0000005b6038723e */ /* 0x010fea00000000ff */
[----:B------:R-:W-:Y:S01]  /*1e380*/  MUFU.EX2 R98, R98 ;  /* 0x0000006200627308 */ /* 0x000fe20000000800 */
[----:B-1----:R-:W-:Y:S09]  /*1e390*/  F2FP.PACK_AB R58, R89, R88 ;  /* 0x00000058593a723e */ /* 0x002ff200000000ff */
[----:B------:R-:W-:Y:S01]  /*1e3a0*/  MUFU.EX2 R192, R192 ;  /* 0x000000c000c07308 */ /* 0x000fe20000000800 */
[C---:B--2---:R-:W-:Y:S08]  /*1e3b0*/  HMMA.16816.F32 R4, R56.reuse, R64, R4 ;  /* 0x000000403804723c */ /* 0x044ff00000001804 */
[C---:B------:R-:W-:Y:S01]  /*1e3c0*/  HMMA.16816.F32 R8, R56.reuse, R66, R8 ;  /* 0x000000423808723c */ /* 0x040fe20000001808 */
[----:B------:R-:W1:Y:S01]  /*1e3d0*/  LDSM.16.MT88.4 R64, [R140+0xb800] ;  /* 0x00b800008c40783b */ /* 0x000e620000004200 */
[----:B------:R-:W-:Y:S06]  /*1e3e0*/  MUFU.EX2 R193, R193 ;  /* 0x000000c100c17308 */ /* 0x000fec0000000800 */
[C---:B-----5:R-:W-:Y:S04]  /*1e3f0*/  HMMA.16816.F32 R12, R56.reuse, R60, R12 ;  /* 0x0000003c380c723c */ /* 0x060fe8000000180c */
[----:B------:R-:W-:Y:S04]  /*1e400*/  MUFU.EX2 R161, R161 ;  /* 0x000000a100a17308 */ /* 0x000fe80000000800 */
[C---:B------:R-:W-:Y:S01]  /*1e410*/  HMMA.16816.F32 R16, R56.reuse, R62, R16 ;  /* 0x0000003e3810723c */ /* 0x040fe20000001810 */
[----:B------:R-:W2:Y:S05]  /*1e420*/  LDSM.16.MT88.4 R60, [R122+0xb800] ;  /* 0x00b800007a3c783b */ /* 0x000eaa0000004200 */
[----:B------:R-:W3:Y:S10]  /*1e430*/  MUFU.EX2 R158, R158 ;  /* 0x0000009e009e7308 */ /* 0x000ef40000000800 */
[----:B------:R-:W-:Y:S01]  /*1e440*/  MUFU.EX2 R174, R174 ;  /* 0x000000ae00ae7308 */ /* 0x000fe20000000800 */
[C---:B-1----:R-:W-:Y:S09]  /*1e450*/  HMMA.16816.F32 R20, R56.reuse, R64, R20 ;  /* 0x000000403814723c */ /* 0x042ff20000001814 */
[----:B------:R-:W1:Y:S03]  /*1e460*/  MUFU.EX2 R179, R179 ;  /* 0x000000b300b37308 */ /* 0x000e660000000800 */
[----:B---3--:R-:W-:Y:S01]  /*1e470*/  F2FP.PACK_AB R53, R158, R161 ;  /* 0x000000a19e35723e */ /* 0x008fe200000000ff */
[C---:B------:R-:W-:Y:S01]  /*1e480*/  HMMA.16816.F32 R24, R56.reuse, R66, R24 ;  /* 0x000000423818723c */ /* 0x040fe20000001818 */
[----:B------:R-:W3:Y:S05]  /*1e490*/  LDSM.16.MT88.4 R64, [R140+0xd800] ;  /* 0x00d800008c40783b */ /* 0x000eea0000004200 */
[----:B------:R-:W-:Y:S02]  /*1e4a0*/  MUFU.EX2 R172, R172 ;  /* 0x000000ac00ac7308 */ /* 0x000fe40000000800 */
[C---:B--2---:R-:W-:Y:S08]  /*1e4b0*/  HMMA.16816.F32 R28, R56.reuse, R60, R28 ;  /* 0x0000003c381c723c */ /* 0x044ff0000000181c */
[----:B------:R-:W2:Y:S01]  /*1e4c0*/  MUFU.EX2 R169, R169 ;  /* 0x000000a900a97308 */ /* 0x000ea20000000800 */
[C---:B------:R-:W-:Y:S01]  /*1e4d0*/  HMMA.16816.F32 R32, R56.reuse, R62, R32 ;  /* 0x0000003e3820723c */ /* 0x040fe20000001820 */
[----:B------:R-:W4:Y:S02]  /*1e4e0*/  LDSM.16.MT88.4 R60, [R122+0xd800] ;  /* 0x00d800007a3c783b */ /* 0x000f240000004200 */
[----:B-1----:R-:W-:Y:S06]  /*1e4f0*/  F2FP.PACK_AB R55, R179, R174 ;  /* 0x000000aeb337723e */ /* 0x002fec00000000ff */
[----:B------:R-:W-:Y:S10]  /*1e500*/  MUFU.EX2 R167, R167 ;  /* 0x000000a700a77308 */ /* 0x000ff40000000800 */
[----:B------:R-:W1:Y:S01]  /*1e510*/  MUFU.EX2 R136, R54 ;  /* 0x0000003600887308 */ /* 0x000e620000000800 */
[----:B--2---:R-:W-:Y:S01]  /*1e520*/  F2FP.PACK_AB R52, R169, R172 ;  /* 0x000000aca934723e */ /* 0x004fe200000000ff */
[C---:B---3--:R-:W-:Y:S08]  /*1e530*/  HMMA.16816.F32 R36, R56.reuse, R64, R36 ;  /* 0x000000403824723c */ /* 0x048ff00000001824 */
[----:B------:R-:W-:Y:S01]  /*1e540*/  MUFU.EX2 R139, R162 ;  /* 0x000000a2008b7308 */ /* 0x000fe20000000800 */
[C---:B------:R-:W-:Y:S01]  /*1e550*/  HMMA.16816.F32 R40, R56.reuse, R66, R40 ;  /* 0x000000423828723c */ /* 0x040fe20000001828 */
[----:B------:R-:W2:Y:S08]  /*1e560*/  LDSM.16.MT88.4 R64, [R140+0x9c00] ;  /* 0x009c00008c40783b */ /* 0x000eb00000004200 */
[----:B------:R-:W3:Y:S01]  /*1e570*/  MUFU.EX2 R138, R160 ;  /* 0x000000a0008a7308 */ /* 0x000ee20000000800 */
[C---:B----4-:R-:W-:Y:S03]  /*1e580*/  HMMA.16816.F32 R44, R56.reuse, R60, R44 ;  /* 0x0000003c382c723c */ /* 0x050fe6000000182c */
[----:B-1----:R-:W-:Y:S06]  /*1e590*/  F2FP.PACK_AB R54, R136, R167 ;  /* 0x000000a78836723e */ /* 0x002fec00000000ff */
[----:B------:R1:W-:Y:S01]  /*1e5a0*/  MUFU.EX2 R134, R78 ;  /* 0x0000004e00867308 */ /* 0x0003e20000000800 */
[----:B------:R-:W-:Y:S01]  /*1e5b0*/  HMMA.16816.F32 R48, R56, R62, R48 ;  /* 0x0000003e3830723c */ /* 0x000fe20000001830 */
[----:B------:R-:W4:Y:S06]  /*1e5c0*/  LDSM.16.MT88.4 R60, [R122+0x9c00] ;  /* 0x009c00007a3c783b */ /* 0x000f2c0000004200 */
[----:B------:R-:W-:Y:S02]  /*1e5d0*/  F2FP.PACK_AB R57, R98, R187 ;  /* 0x000000bb6239723e */ /* 0x000fe400000000ff */
[----:B------:R-:W5:Y:S03]  /*1e5e0*/  MUFU.EX2 R163, R163 ;  /* 0x000000a300a37308 */ /* 0x000f660000000800 */
[----:B------:R-:W-:Y:S02]  /*1e5f0*/  F2FP.PACK_AB R59, R180, R97 ;  /* 0x00000061b43b723e */ /* 0x000fe400000000ff */
[----:B------:R-:W-:Y:S02]  /*1e600*/  F2FP.PACK_AB R56, R182, R99 ;  /* 0x00000063b638723e */ /* 0x000fe400000000ff */
[----:B------:R-:W-:Y:S03]  /*1e610*/  F2FP.PACK_AB R58, R193, R184 ;  /* 0x000000b8c13a723e */ /* 0x000fe600000000ff */
[----:B------:R-:W-:Y:S01]  /*1e620*/  MUFU.EX2 R137, R137 ;  /* 0x0000008900897308 */ /* 0x000fe20000000800 */
[----:B-1----:R-:W-:Y:S02]  /*1e630*/  FADD.FTZ R78, R84, R165 ;  /* 0x000000a5544e7221 */ /* 0x002fe40000010000 */
[----:B------:R-:W-:Y:S01]  /*1e640*/  FADD.FTZ R84, R76, R77 ;  /* 0x0000004d4c547221 */ /* 0x000fe20000010000 */
[C---:B--2---:R-:W-:Y:S03]  /*1e650*/  HMMA.16816.F32 R4, R56.reuse, R64, R4 ;  /* 0x000000403804723c */ /* 0x044fe60000001804 */
[----:B------:R-:W-:Y:S03]  /*1e660*/  FADD.FTZ R78, R87, R78 ;  /* 0x0000004e574e7221 */ /* 0x000fe60000010000 */
[----:B------:R-:W1:Y:S01]  /*1e670*/  MUFU.EX2 R160, R135 ;  /* 0x0000008700a07308 */ /* 0x000e620000000800 */
[----:B------:R-:W-:Y:S02]  /*1e680*/  FFMA.FTZ R87, R125, c[0x0][0x23c], -R120 ;  /* 0x00008f007d577a23 */ /* 0x000fe40000010878 */
[----:B------:R-:W-:Y:S01]  /*1e690*/  FADD.FTZ R85, R85, R78 ;  /* 0x0000004e55557221 */ /* 0x000fe20000010000 */
[C---:B------:R-:W-:Y:S01]  /*1e6a0*/  HMMA.16816.F32 R8, R56.reuse, R66, R8 ;  /* 0x000000423808723c */ /* 0x040fe20000001808 */
[----:B------:R-:W2:Y:S02]  /*1e6b0*/  LDSM.16.MT88.4 R64, [R140+0xbc00] ;  /* 0x00bc00008c40783b */ /* 0x000ea40000004200 */
[----:B------:R-:W-:Y:S03]  /*1e6c0*/  FADD.FTZ R80, R80, R85 ;  /* 0x0000005550507221 */ /* 0x000fe60000010000 */
[----:B------:R-:W-:Y:S01]  /*1e6d0*/  MUFU.EX2 R125, R92 ;  /* 0x0000005c007d7308 */ /* 0x000fe20000000800 */
[----:B------:R-:W-:Y:S01]  /*1e6e0*/  FADD.FTZ R81, R81, R84 ;  /* 0x0000005451517221 */ /* 0x000fe20000010000 */
[C---:B----4-:R-:W-:Y:S01]  /*1e6f0*/  HMMA.16816.F32 R12, R56.reuse, R60, R12 ;  /* 0x0000003c380c723c */ /* 0x050fe2000000180c */
[----:B------:R-:W-:Y:S03]  /*1e700*/  LDSM.16.MT88.4 R76, [R140+0xe800] ;  /* 0x00e800008c4c783b */ /* 0x000fe60000004200 */
[----:B------:R-:W-:Y:S02]  /*1e710*/  FADD.FTZ R93, R93, R80 ;  /* 0x000000505d5d7221 */ /* 0x000fe40000010000 */
[----:B------:R-:W-:Y:S02]  /*1e720*/  FFMA.FTZ R120, R130, c[0x0][0x23c], -R120 ;  /* 0x00008f0082787a23 */ /* 0x000fe40000010878 */
[C---:B------:R-:W-:Y:S01]  /*1e730*/  HMMA.16816.F32 R16, R56.reuse, R62, R16 ;  /* 0x0000003e3810723c */ /* 0x040fe20000001810 */
[----:B------:R-:W4:Y:S01]  /*1e740*/  LDSM.16.MT88.4 R60, [R122+0xbc00] ;  /* 0x00bc00007a3c783b */ /* 0x000f220000004200 */
[----:B------:R-:W-:Y:S02]  /*1e750*/  MUFU.EX2 R133, R133 ;  /* 0x0000008500857308 */ /* 0x000fe40000000800 */
[----:B------:R-:W-:Y:S08]  /*1e760*/  FADD.FTZ R82, R82, R81 ;  /* 0x0000005152527221 */ /* 0x000ff00000010000 */
[----:B------:R-:W1:Y:S10]  /*1e770*/  MUFU.EX2 R132, R131 ;  /* 0x0000008300847308 */ /* 0x000e740000000800 */
[----:B------:R-:W-:Y:S01]  /*1e780*/  MUFU.EX2 R120, R120 ;  /* 0x0000007800787308 */ /* 0x000fe20000000800 */
[C---:B--2---:R-:W-:Y:S08]  /*1e790*/  HMMA.16816.F32 R20, R56.reuse, R64, R20 ;  /* 0x000000403814723c */ /* 0x044ff00000001814 */
        /* <DEDUP_REMOVED lines=21> */
[C---:B------:R-:W-:Y:S08]  /*1e8f0*/  HMMA.16816.F32 R20, R56.reuse, R68, R20 ;  /* 0x000000443814723c */ /* 0x040ff00000001814 */
[C---:B------:R-:W-:Y:S01]  /*1e900*/  HMMA.16816.F32 R24, R56.reuse, R70, R24 ;  /* 0x000000463818723c */ /* 0x040fe20000001818 */
[----:B------:R-:W1:Y:S07]  /*1e910*/  LDSM.16.MT88.4 R68, [R122+0xe000] ;  /* 0x00e000007a44783b */ /* 0x000e6e0000004200 */
[C---:B--2---:R-:W-:Y:S08]  /*1e920*/  HMMA.16816.F32 R28, R56.reuse, R64, R28 ;  /* 0x00000040381c723c */ /* 0x044ff0000000181c */
[C---:B------:R-:W-:Y:S01]  /*1e930*/  HMMA.16816.F32 R32, R56.reuse, R66, R32 ;  /* 0x000000423820723c */ /* 0x040fe20000001820 */
[----:B------:R-:W2:Y:S07]  /*1e940*/  LDSM.16.MT88.4 R64, [R140+0xa400] ;  /* 0x00a400008c40783b */ /* 0x000eae0000004200 */
[C---:B----4-:R-:W-:Y:S08]  /*1e950*/  HMMA.16816.F32 R36, R56.reuse, R60, R36 ;  /* 0x0000003c3824723c */ /* 0x050ff00000001824 */
[C---:B------:R-:W-:Y:S01]  /*1e960*/  HMMA.16816.F32 R40, R56.reuse, R62, R40 ;  /* 0x0000003e3828723c */ /* 0x040fe20000001828 */
[----:B------:R-:W4:Y:S07]  /*1e970*/  LDSM.16.MT88.4 R60, [R122+0xa400] ;  /* 0x00a400007a3c783b */ /* 0x000f2e0000004200 */
[C---:B-1----:R-:W-:Y:S08]  /*1e980*/  HMMA.16816.F32 R44, R56.reuse, R68, R44 ;  /* 0x00000044382c723c */ /* 0x042ff0000000182c */
[----:B------:R-:W-:Y:S01]  /*1e990*/  HMMA.16816.F32 R48, R56, R70, R48 ;  /* 0x000000463830723c */ /* 0x000fe20000001830 */
[----:B------:R-:W1:Y:S07]  /*1e9a0*/  LDSM.16.MT88.4 R56, [R122+0xc400] ;  /* 0x00c400007a38783b */ /* 0x000e6e0000004200 */
[C---:B--2---:R-:W-:Y:S01]  /*1e9b0*/  HMMA.16816.F32 R4, R52.reuse, R64, R4 ;  /* 0x000000403404723c */ /* 0x044fe20000001804 */
[----:B------:R-:W-:Y:S07]  /*1e9c0*/  LDSM.16.MT88.4 R68, [R122+0xa800] ;  /* 0x00a800007a44783b */ /* 0x000fee0000004200 */
        /* <DEDUP_REMOVED lines=14> */
[C---:B----4-:R-:W-:Y:S08]  /*1eab0*/  HMMA.16816.F32 R44, R52.reuse, R60, R44 ;  /* 0x0000003c342c723c */ /* 0x050ff0000000182c */
[----:B------:R-:W-:Y:S01]  /*1eac0*/  HMMA.16816.F32 R48, R52, R62, R48 ;  /* 0x0000003e3430723c */ /* 0x000fe20000001830 */
[----:B------:R-:W4:Y:S06]  /*1ead0*/  LDSM.16.MT88.4 R60, [R122+0xe800] ;  /* 0x00e800007a3c783b */ /* 0x000f2c0000004200 */
[----:B---3--:R-:W-:Y:S02]  /*1eae0*/  F2FP.PACK_AB R53, R138, R139 ;  /* 0x0000008b8a35723e */ /* 0x008fe400000000ff */
[----:B-----5:R-:W-:Y:S03]  /*1eaf0*/  F2FP.PACK_AB R55, R163, R134 ;  /* 0x00000086a337723e */ /* 0x020fe600000000ff */
[----:B------:R-:W-:Y:S02]  /*1eb00*/  F2FP.PACK_AB R52, R160, R137 ;  /* 0x00000089a034723e */ /* 0x000fe400000000ff */
[----:B------:R-:W-:Y:S07]  /*1eb10*/  F2FP.PACK_AB R54, R132, R133 ;  /* 0x000000858436723e */ /* 0x000fee00000000ff */
[C---:B-1----:R-:W-:Y:S01]  /*1eb20*/  HMMA.16816.F32 R4, R52.reuse, R56, R4 ;  /* 0x000000383404723c */ /* 0x042fe20000001804 */
[----:B------:R-:W1:Y:S07]  /*1eb30*/  MUFU.EX2 R56, R173 ;  /* 0x000000ad00387308 */ /* 0x000e6e0000000800 */
[C---:B------:R-:W-:Y:S03]  /*1eb40*/  HMMA.16816.F32 R8, R52.reuse, R58, R8 ;  /* 0x0000003a3408723c */ /* 0x040fe60000001808 */
[----:B------:R-:W-:Y:S05]  /*1eb50*/  MUFU.EX2 R58, R87 ;  /* 0x00000057003a7308 */ /* 0x000fea0000000800 */
[C---:B------:R-:W-:Y:S05]  /*1eb60*/  HMMA.16816.F32 R12, R52.reuse, R68, R12 ;  /* 0x00000044340c723c */ /* 0x040fea000000180c */
[----:B------:R-:W3:Y:S02]  /*1eb70*/  MUFU.EX2 R57, R104 ;  /* 0x0000006800397308 */ /* 0x000ee40000000800 */
[----:B------:R-:W-:Y:S01]  /*1eb80*/  F2FP.PACK_AB R69, R126, R121 ;  /* 0x000000797e45723e */ /* 0x000fe200000000ff */
[C---:B------:R-:W-:Y:S07]  /*1eb90*/  HMMA.16816.F32 R16, R52.reuse, R70, R16 ;  /* 0x000000463410723c */ /* 0x040fee0000001810 */
[----:B-1----:R-:W-:Y:S01]  /*1eba0*/  F2FP.PACK_AB R71, R56, R125 ;  /* 0x0000007d3847723e */ /* 0x002fe200000000ff */
[C---:B--2---:R-:W-:Y:S01]  /*1ebb0*/  HMMA.16816.F32 R20, R52.reuse, R64, R20 ;  /* 0x000000403414723c */ /* 0x044fe20000001814 */
[----:B------:R-:W1:Y:S06]  /*1ebc0*/  MUFU.EX2 R59, R127 ;  /* 0x0000007f003b7308 */ /* 0x000e6c0000000800 */
[----:B------:R-:W-:Y:S01]  /*1ebd0*/  FADD.FTZ R65, R90, R93 ;  /* 0x0000005d5a417221 */ /* 0x000fe20000010000 */
[C---:B------:R-:W-:Y:S01]  /*1ebe0*/  HMMA.16816.F32 R24, R52.reuse, R66, R24 ;  /* 0x000000423418723c */ /* 0x040fe20000001818 */
[----:B------:R-:W2:Y:S03]  /*1ebf0*/  LDSM.16.MT88.4 R92, [R140+0xcc00] ;  /* 0x00cc00008c5c783b */ /* 0x000ea60000004200 */
[----:B---3--:R-:W-:Y:S04]  /*1ec00*/  F2FP.PACK_AB R68, R58, R57 ;  /* 0x000000393a44723e */ /* 0x008fe800000000ff */
[C---:B------:R-:W-:Y:S08]  /*1ec10*/  HMMA.16816.F32 R28, R52.reuse, R72, R28 ;  /* 0x00000048341c723c */ /* 0x040ff0000000181c */
[C---:B------:R-:W-:Y:S04]  /*1ec20*/  HMMA.16816.F32 R32, R52.reuse, R74, R32 ;  /* 0x0000004a3420723c */ /* 0x040fe80000001820 */
[----:B-1----:R-:W-:Y:S04]  /*1ec30*/  F2FP.PACK_AB R70, R120, R59 ;  /* 0x0000003b7846723e */ /* 0x002fe800000000ff */
[C---:B------:R-:W-:Y:S08]  /*1ec40*/  HMMA.16816.F32 R36, R52.reuse, R76, R36 ;  /* 0x0000004c3424723c */ /* 0x040ff00000001824 */
[C---:B------:R-:W-:Y:S01]  /*1ec50*/  HMMA.16816.F32 R40, R52.reuse, R78, R40 ;  /* 0x0000004e3428723c */ /* 0x040fe20000001828 */
[----:B------:R-:W-:Y:S07]  /*1ec60*/  LDSM.16.MT88.4 R76, [R140+0xec00] ;  /* 0x00ec00008c4c783b */ /* 0x000fee0000004200 */
[C---:B----4-:R-:W-:Y:S07]  /*1ec70*/  HMMA.16816.F32 R44, R52.reuse, R60, R44 ;  /* 0x0000003c342c723c */ /* 0x050fee000000182c */
[----:B------:R-:W-:Y:S01]  /*1ec80*/  FADD.FTZ R60, R86, R65 ;  /* 0x00000041563c7221 */ /* 0x000fe20000010000 */
[----:B------:R-:W-:Y:S01]  /*1ec90*/  HMMA.16816.F32 R48, R52, R62, R48 ;  /* 0x0000003e3430723c */ /* 0x000fe20000001830 */
[----:B------:R-:W1:Y:S03]  /*1eca0*/  LDSM.16.MT88.4 R84, [R122+0xcc00] ;  /* 0x00cc00007a54783b */ /* 0x000e660000004200 */
[----:B------:R-:W-:Y:S02]  /*1ecb0*/  FADD.FTZ R61, R91, R82 ;  /* 0x000000525b3d7221 */ /* 0x000fe40000010000 */
        /* <DEDUP_REMOVED lines=15> */
[C---:B--2---:R-:W-:Y:S01]  /*1edb0*/  HMMA.16816.F32 R96, R68.reuse, R92, R20 ;  /* 0x0000005c4460723c */ /* 0x044fe20000001814 */
        /* <DEDUP_REMOVED lines=35> */
[----:B------:R-:W-:Y:S01]  /*1eff0*/  FADD.FTZ R126, R126, R121 ;  /* 0x000000797e7e7221 */ /* 0x000fe20000010000 */
[----:B------:R-:W-:Y:S01]  /*1f000*/  MOV R121, R2 ;  /* 0x0000000200797202 */ /* 0x000fe20000000f00 */
[----:B------:R-:W-:Y:S02]  /*1f010*/  FADD.FTZ R58, R58, R57 ;  /* 0x000000393a3a7221 */ /* 0x000fe40000010000 */
[----:B------:R-:W-:Y:S02]  /*1f020*/  FADD.FTZ R125, R125, R126 ;  /* 0x0000007e7d7d7221 */ /* 0x000fe40000010000 */
[----:B------:R-:W-:Y:S02]  /*1f030*/  FADD.FTZ R59, R59, R58 ;  /* 0x0000003a3b3b7221 */ /* 0x000fe40000010000 */
[----:B------:R-:W-:Y:S02]  /*1f040*/  FADD.FTZ R161, R56, R125 ;  /* 0x0000007d38a17221 */ /* 0x000fe40000010000 */
[----:B------:R-:W-:Y:S01]  /*1f050*/  FADD.FTZ R158, R120, R59 ;  /* 0x0000003b789e7221 */ /* 0x000fe20000010000 */
[----:B------:R-:W-:Y:S01]  /*1f060*/  MOV R120, R3 ;  /* 0x0000000300787202 */ /* 0x000fe20000000f00 */
[----:B------:R-:W-:-:S05]  /*1f070*/  @P0 BRA `(.L_x_2538) ;  /* 0xffffb2f000000947 */ /* 0x000fca000383ffff */
.L_x_2534:
        /* <DEDUP_REMOVED lines=166> */
.L_x_2539:
[----:B------:R-:W1:Y:S04]  /*1fae0*/  S2R R3, SR_CTAID.Z ;  /* 0x0000000000037919 */ /* 0x000e680000002700 */
[----:B------:R-:W1:Y:S02]  /*1faf0*/  S2R R2, SR_CTAID.Y ;  /* 0x0000000000027919 */ /* 0x000e640000002600 */
[----:B-1----:R-:W-:-:S04]  /*1fb00*/  IMAD R4, R2, c[0x0][0x1c0], R3 ;  /* 0x0000700002047a24 */ /* 0x002fc800078e0203 */
[----:B------:R-:W-:Y:S02]  /*1fb10*/  IMAD R4, R4, c[0x0][0x214], RZ ;  /* 0x0000850004047a24 */ /* 0x000fe400078e02ff */
.L_x_2540:
        /* <DEDUP_REMOVED lines=35> */
.L_x_2542:
[----:B------:R-:W-:Y:S05]  /*1fd50*/  BSYNC B0 ;  /* 0x0000000000007941 */ /* 0x000fea0003800000 */
.L_x_2541:
        /* <DEDUP_REMOVED lines=33> */
.L_x_2544:
[----:B------:R-:W-:Y:S05]  /*1ff70*/  BSYNC B0 ;  /* 0x0000000000007941 */ /* 0x000fea0003800000 */
.L_x_2543:
        /* <DEDUP_REMOVED lines=21> */
.L_x_2545:
        /* <DEDUP_REMOVED lines=11> */
.L_x_6125:


//--------------------- .text._ZN5flash24flash_fwd_splitkv_kernelI23Flash_fwd_kernel_traitsILi96ELi64ELi128ELi4ELb0ELb0EN7cutlass6half_tE19Flash_kernel_traitsILi96ELi64ELi128ELi4ES3_EELb1ELb0ELb0ELb0ELb1ELb0ELb1ELb0EEEvNS_16Flash_fwd_paramsE --------------------------
	.section	.text._ZN5flash24flash_fwd_splitkv_kernelI23Flash_fwd_kernel_traitsILi96ELi64ELi128ELi4ELb0ELb0EN7cutlass6half_tE19Flash_kernel_traitsILi96ELi64ELi128ELi4ES3_EELb1ELb0ELb0ELb0ELb1ELb0ELb1ELb0EEEvNS_16Flash_fwd_paramsE,"ax",@progbits
	.sectioninfo	@"SHI_REGISTERS=222"
	.align	128
        .global         _ZN5flash24flash_fwd_splitkv_kernelI23Flash_fwd_kernel_traitsILi96ELi64ELi128ELi4ELb0ELb0EN7cutlass6half_tE19Flash_kernel_traitsILi96ELi64ELi128ELi4ES3_EELb1ELb0ELb0ELb0ELb1ELb0ELb1ELb0EEEvNS_16Flash_fwd_paramsE
        .type           _ZN5flash24flash_fwd_splitkv_kernelI23Flash_fwd_kernel_traitsILi96ELi64ELi128ELi4ELb0ELb0EN7cutlass6half_tE19Flash_kernel_traitsILi96ELi64ELi128ELi4ES3_EELb1ELb0ELb0ELb0ELb1ELb0ELb1ELb0EEEvNS_16Flash_fwd_paramsE,@function
        .size           _ZN5flash24flash_fwd_splitkv_kernelI23Flash_fwd_kernel_traitsILi96ELi64ELi128ELi4ELb0ELb0EN7cutlass6half_tE19Flash_kernel_traitsILi96ELi64ELi128ELi4ES3_EELb1ELb0ELb0ELb0ELb1ELb0ELb1ELb0EEEvNS_16Flash_fwd_paramsE,(.L_x_6126 - _ZN5flash24flash_fwd_splitkv_kernelI23Flash_fwd_kernel_traitsILi96ELi64ELi128ELi4ELb0ELb0EN7cutlass6half_tE19Flash_kernel_traitsILi96ELi64ELi128ELi4ES3_EELb1ELb0ELb0ELb0ELb1ELb0ELb1ELb0EEEvNS_16Flash_fwd_paramsE)
        .other          _ZN5flash24flash_fwd_splitkv_kernelI23Flash_fwd_kernel_traitsILi96ELi64ELi128ELi4ELb0ELb0EN7cutlass6half_tE19Flash_kernel_traitsILi96ELi64ELi128ELi4ES3_EELb1ELb0ELb0ELb0ELb1ELb0ELb1ELb0EEEvNS_16Flash_fwd_paramsE,@"STO_CUDA_ENTRY STV_DEFAULT"
_ZN5flash24flash_fwd_splitkv_kernelI23Flash_fwd_kernel_traitsILi96ELi64ELi128ELi4ELb0ELb0EN7cutlass6half_tE19Flash_kernel_traitsILi96ELi64ELi128ELi4ES3_EELb1ELb0ELb0ELb0ELb1ELb0ELb1ELb0EEEvNS_16Flash_fwd_paramsE:
.text._ZN5flash24flash_fwd_splitkv_kernelI23Flash_fwd_kernel_traitsILi96ELi64ELi128ELi4ELb0ELb0EN7cutlass6half_tE19Flash_kernel_traitsILi96ELi64ELi128ELi4ES3_EELb1ELb0ELb0ELb0ELb1ELb0ELb1ELb0EEEvNS_16Flash_fwd_paramsE:
[----:B------:R-:W-:Y:S02]  /*0000*/  MOV R1, c[0x0][0x28] ;  /* 0x00000a0000017a02 */ /* 0x000fe40000000f00 */
[----:B------:R-:W1:Y:S01]  /*0010*/  I2F.U32.RP R2, c[0x0][0x1c0] ;  /* 0x0000700000027b06 */ /* 0x000e620000209000 */
[----:B------:R-:W2:Y:S01]  /*0020*/  S2R R3, SR_CTAID.Z ;  /* 0x0000000000037919 */ /* 0x000ea20000002700 */
[----:B------:R-:W-:Y:S01]  /*0030*/  IMAD.MOV.U32 R4, RZ, RZ, RZ ;  /* 0x000000ffff047224 */ /* 0x000fe200078e00ff */
[----:B------:R-:W-:Y:S01]  /*0040*/  ISETP.NE.U32.AND P1, PT, RZ, c[0x0][0x1c0], PT ;  /* 0x00007000ff007a0c */ /* 0x000fe20003f25070 */
[----:B------:R-:W-:-:S04]  /*0050*/  ULDC.64 UR12, c[0x0][0x118] ;  /* 0x00004600000c7ab9 */ /* 0x000fc80000000a00 */
[----:B-1----:R-:W1:Y:S02]  /*0060*/  MUFU.RCP R5, R2 ;  /* 0x0000000200057308 */ /* 0x002e640000001000 */
[----:B-1----:R-:W-:Y:S01]  /*0070*/  IADD3 R5, R5, 0xffffffe, RZ ;  /* 0x0ffffffe05057810 */ /* 0x002fe20007ffe0ff */
[----:B------:R-:W1:Y:S05]  /*0080*/  LDC.U8 R2, c[0x0][0x312] ;  /* 0x0000c480ff027b82 */ /* 0x000e6a0000000000 */
[----:B------:R-:W3:Y:S02]  /*0090*/  F2I.FTZ.U32.TRUNC.NTZ R5, R5 ;  /* 0x0000000500057305 */ /* 0x000ee4000021f000 */
[----:B---3--:R-:W-:Y:S01]  /*00a0*/  IMAD.MOV R0, RZ, RZ, -R5 ;  /* 0x000000ffff007224 */ /* 0x008fe200078e0a05 */
[----:B-1----:R-:W-:-:S03]  /*00b0*/  ISETP.NE.AND P3, PT, R2, RZ, PT ;  /* 0x000000ff0200720c */ /* 0x002fc60003f65270 */
[----:B------:R-:W-:-:S04]  /*00c0*/  IMAD R7, R0, c[0x0][0x1c0], RZ ;  /* 0x0000700000077a24 */ /* 0x000fc800078e02ff */
[----:B------:R-:W-:-:S06]  /*00d0*/  IMAD.HI.U32 R4, R5, R7, R4 ;  /* 0x0000000705047227 */ /* 0x000fcc00078e0004 */
[----:B--2---:R-:W-:-:S04]  /*00e0*/  IMAD.HI.U32 R197, R4, R3, RZ ;  /* 0x0000000304c57227 */ /* 0x004fc800078e00ff */
[----:B------:R-:W-:Y:S02]  /*00f0*/  IMAD.MOV R0, RZ, RZ, -R197 ;  /* 0x000000ffff007224 */ /* 0x000fe400078e0ac5 */
[----:B------:R-:W-:Y:S02]  /*0100*/  IMAD.MOV.U32 R4, RZ, RZ, -0x1 ;  /* 0xffffffffff047424 */ /* 0x000fe400078e00ff */
        /* <DEDUP_REMOVED lines=25> */
[----:B------:R-:W4:Y:S04]  /*02a0*/  S2R R2, SR_CTAID.Y ;  /* 0x0000000000027919 */ /* 0x000f280000002600 */
[----:B------:R-:W1:Y:S01]  /*02b0*/  S2R R122, SR_TID.X ;  /* 0x00000000007a7919 */ /* 0x000e620000002100 */
        /* <DEDUP_REMOVED lines=10> */
.L_x_2546:
[----:B-1-34-:R-:W-:Y:S02]  /*0360*/  MOV R5, c[0x0][0x218] ;  /* 0x0000860000057a02 */ /* 0x01afe40000000f00 */
.L_x_2547:
        /* <DEDUP_REMOVED lines=17> */
[----:B------:R-:W-:Y:S01]  /*0480*/  LEA.HI R7, R7, R10, RZ, 0x7 ;  /* 0x0000000a07077211 */ /* 0x000fe200078f38ff */
[----:B------:R-:W-:-:S03]  /*0490*/  IMAD.MOV.U32 R10, RZ, RZ, RZ ;  /* 0x000000ffff0a7224 */ /* 0x000fc600078e00ff */
[----:B------:R-:W-:Y:S01]  /*04a0*/  LEA.HI.SX32 R7, R7, c[0x0][0x10], 0x19 ;  /* 0x0000040007077a11 */ /* 0x000fe200078fcaff */
[----:B-1----:R-:W1:Y:S03]  /*04b0*/  MUFU.RCP R11, R3 ;  /* 0x00000003000b7308 */ /* 0x002e660000001000 */
[----:B------:R-:W-:Y:S02]  /*04c0*/  IADD3 R7, R7, -0x1, RZ ;  /* 0xffffffff07077810 */ /* 0x000fe40007ffe0ff */
[----:B-1----:R-:W-:Y:S02]  /*04d0*/  IADD3 R11, R11, 0xffffffe, RZ ;  /* 0x0ffffffe0b0b7810 */ /* 0x002fe40007ffe0ff */
[----:B------:R-:W-:Y:S02]  /*04e0*/  IABS R3, R7 ;  /* 0x0000000700037213 */ /* 0x000fe40000000000 */
[----:B------:R-:W-:-:S02]  /*04f0*/  LOP3.LUT R7, R7, c[0x0][0x10], RZ, 0x3c, !PT ;  /* 0x0000040007077a12 */ /* 0x000fc400078e3cff */
[----:B------:R-:W1:Y:S02]  /*0500*/  F2I.FTZ.U32.TRUNC.NTZ R11, R11 ;  /* 0x0000000b000b7305 */ /* 0x000e64000021f000 */
[----:B------:R-:W-:Y:S01]  /*0510*/  ISETP.GE.AND P0, PT, R7, RZ, PT ;  /* 0x000000ff0700720c */ /* 0x000fe20003f06270 */
[----:B-1----:R-:W-:-:S04]  /*0520*/  IMAD.MOV R5, RZ, RZ, -R11 ;  /* 0x000000ffff057224 */ /* 0x002fc800078e0a0b */
[----:B------:R-:W-:-:S04]  /*0530*/  IMAD R5, R5, R6, RZ ;  /* 0x0000000605057224 */ /* 0x000fc800078e02ff */
[----:B------:R-:W-:-:S04]  /*0540*/  IMAD.HI.U32 R10, R11, R5, R10 ;  /* 0x000000050b0a7227 */ /* 0x000fc800078e000a */
[----:B------:R-:W-:-:S04]  /*0550*/  IMAD.MOV.U32 R5, RZ, RZ, R3 ;  /* 0x000000ffff057224 */ /* 0x000fc800078e0003 */
[----:B------:R-:W-:Y:S01]  /*0560*/  IMAD.HI.U32 R9, R10, R5, RZ ;  /* 0x000000050a097227 */ /* 0x000fe200078e00ff */
[----:B------:R-:W-:-:S03]  /*0570*/  IADD3 R10, R120, 0x7f, RZ ;  /* 0x0000007f780a7810 */ /* 0x000fc60007ffe0ff */
        /* <DEDUP_REMOVED lines=25> */
[----:B------:R-:W-:Y:S01]  /*0710*/  SHF.R.S32.HI R3, RZ, 0x1f, R122 ;  /* 0x0000001fff037819 */ /* 0x000fe2000001147a */
[----:B------:R-:W-:Y:S01]  /*0720*/  IMAD R197, R2, c[0x0][0x210], R197 ;  /* 0x0000840002c57a24 */ /* 0x000fe200078e02c5 */
[----:B------:R-:W-:Y:S01]  /*0730*/  LOP3.LUT P6, RZ, R122, 0x7, RZ, 0xc0, !PT ;  /* 0x000000077aff7812 */ /* 0x000fe200078cc0ff */
[----:B------:R-:W-:Y:S01]  /*0740*/  IMAD.IADD R127, R127, 0x1, -R126 ;  /* 0x000000017f7f7824 */ /* 0x000fe200078e0a7e */
[----:B------:R-:W-:-:S04]  /*0750*/  LEA.HI R0, R3, R122, RZ, 0x3 ;  /* 0x0000007a03007211 */ /* 0x000fc800078f18ff */
[----:B------:R-:W-:Y:S02]  /*0760*/  LOP3.LUT R3, R0, 0x3ffffff8, RZ, 0xc0, !PT ;  /* 0x3ffffff800037812 */ /* 0x000fe400078ec0ff */
[----:B------:R-:W-:-:S03]  /*0770*/  SHF.R.S32.HI R0, RZ, 0x3, R0 ;  /* 0x00000003ff007819 */ /* 0x000fc60000011400 */
[----:B------:R-:W-:Y:S01]  /*0780*/  IMAD.IADD R4, R122, 0x1, -R3 ;  /* 0x000000017a047824 */ /* 0x000fe200078e0a03 */
[C---:B------:R-:W-:Y:S01]  /*0790*/  IADD3 R6, R0.reuse, 0x10, RZ ;  /* 0x0000001000067810 */ /* 0x040fe20007ffe0ff */
[----:B------:R-:W-:Y:S01]  /*07a0*/  IMAD R3, R197, c[0x0][0x1c0], R22 ;  /* 0x00007000c5037a24 */ /* 0x000fe200078e0216 */
[-C--:B------:R-:W-:Y:S01]  /*07b0*/  ISETP.GE.AND P0, PT, R0, R127.reuse, PT ;  /* 0x0000007f0000720c */ /* 0x080fe20003f06270 */
[----:B------:R-:W-:Y:S01]  /*07c0*/  IMAD.SHL.U32 R4, R4, 0x4, RZ ;  /* 0x0000000404047824 */ /* 0x000fe200078e00ff */
[-C--:B------:R-:W-:Y:S01]  /*07d0*/  ISETP.GE.OR P4, PT, R6, R127.reuse, P6 ;  /* 0x0000007f0600720c */ /* 0x080fe20003786670 */
[----:B------:R-:W-:Y:S01]  /*07e0*/  IMAD R3, R3, c[0x0][0x214], R126 ;  /* 0x0000850003037a24 */ /* 0x000fe200078e027e */
[----:B------:R-:W-:Y:S02]  /*07f0*/  ISETP.GE.OR P5, PT, R0, R127, P6 ;  /* 0x0000007f0000720c */ /* 0x000fe400037a6670 */
[----:B------:R-:W-:Y:S01]  /*0800*/  SHF.R.S32.HI R5, RZ, 0x1f, R4 ;  /* 0x0000001fff057819 */ /* 0x000fe20000011404 */
[----:B------:R-:W-:-:S04]  /*0810*/  IMAD R2, R3, c[0x0][0x22c], RZ ;  /* 0x00008b0003027a24 */ /* 0x000fc800078e02ff */
[----:B------:R-:W-:-:S05]  /*0820*/  IMAD.WIDE R4, R0, 0x60, R4 ;  /* 0x0000006000047825 */ /* 0x000fca00078e0204 */
[----:B------:R-:W-:-:S04]  /*0830*/  IADD3 R4, P1, R2, R4, RZ ;  /* 0x0000000402047210 */ /* 0x000fc80007f3e0ff */
[----:B------:R-:W-:Y:S02]  /*0840*/  LEA.HI.X.SX32 R5, R2, R5, 0x1, P1 ;  /* 0x0000000502057211 */ /* 0x000fe400008f0eff */
[-C--:B------:R-:W-:Y:S02]  /*0850*/  ISETP.GE.AND P1, PT, R6, R127.reuse, PT ;  /* 0x0000007f0600720c */ /* 0x080fe40003f26270 */
[----:B------:R-:W-:Y:S02]  /*0860*/  LEA R8, P2, R4, c[0x0][0x1d8], 0x2 ;  /* 0x0000760004087a11 */ /* 0x000fe400078410ff */
[----:B------:R-:W-:Y:S02]  /*0870*/  IADD3 R2, R0, 0x20, RZ ;  /* 0x0000002000027810 */ /* 0x000fe40007ffe0ff */
[----:B------:R-:W-:Y:S01]  /*0880*/  LEA.HI.X R9, R4, c[0x0][0x1dc], R5, 0x2, P2 ;  /* 0x0000770004097a11 */ /* 0x000fe200010f1405 */
[----:B------:R-:W-:Y:S01]  /*0890*/  @!P5 IMAD.MOV.U32 R4, RZ, RZ, -0x800000 ;  /* 0xff800000ff04d424 */ /* 0x000fe200078e00ff */
[----:B------:R-:W-:-:S02]  /*08a0*/  ISETP.GE.AND P2, PT, R2, R127, PT ;  /* 0x0000007f0200720c */ /* 0x000fc40003f46270 */
[-C--:B------:R-:W-:Y:S01]  /*08b0*/  ISETP.GE.OR P3, PT, R2, R127.reuse, P6 ;  /* 0x0000007f0200720c */ /* 0x080fe20003766670 */
[----:B------:R1:W-:Y:S01]  /*08c0*/  @!P0 STG.E.128 [R8.64], RZ ;  /* 0x000000ff08008986 */ /* 0x0003e2000c101d0c */
[----:B------:R-:W-:Y:S02]  /*08d0*/  IADD3 R2, R0, 0x30, RZ ;  /* 0x0000003000027810 */ /* 0x000fe40007ffe0ff */
[----:B------:R-:W-:Y:S01]  /*08e0*/  SHF.R.S32.HI R5, RZ, 0x1f, R3 ;  /* 0x0000001fff057819 */ /* 0x000fe20000011403 */
[----:B------:R1:W-:Y:S01]  /*08f0*/  @!P0 STG.E.128 [R8.64+0x80], RZ ;  /* 0x000080ff08008986 */ /* 0x0003e2000c101d0c */
[----:B------:R-:W-:-:S03]  /*0900*/  ISETP.GE.OR P6, PT, R2, R127, P6 ;  /* 0x0000007f0200720c */ /* 0x000fc600037c6670 */
[----:B------:R1:W-:Y:S01]  /*0910*/  @!P0 STG.E.128 [R8.64+0x100], RZ ;  /* 0x000100ff08008986 */ /* 0x0003e2000c101d0c */
[----:B------:R-:W-:-:S03]  /*0920*/  IADD3 R3, P0, R3, R0, RZ ;  /* 0x0000000003037210 */ /* 0x000fc60007f1e0ff */
[----:B------:R1:W-:Y:S01]  /*0930*/  @!P1 STG.E.128 [R8.64+0x1800], RZ ;  /* 0x001800ff08009986 */ /* 0x0003e2000c101d0c */
[----:B------:R-:W-:Y:S02]  /*0940*/  LEA.HI.X.SX32 R0, R0, R5, 0x1, P0 ;  /* 0x0000000500007211 */ /* 0x000fe400000f0eff */
[C---:B------:R-:W-:Y:S01]  /*0950*/  LEA R6, P0, R3.reuse, c[0x0][0x208], 0x2 ;  /* 0x0000820003067a11 */ /* 0x040fe200078010ff */
[----:B------:R1:W-:Y:S03]  /*0960*/  @!P1 STG.E.128 [R8.64+0x1880], RZ ;  /* 0x001880ff08009986 */ /* 0x0003e6000c101d0c */
[----:B------:R-:W-:Y:S01]  /*0970*/  LEA.HI.X R7, R3, c[0x0][0x20c], R0, 0x2, P0 ;  /* 0x0000830003077a11 */ /* 0x000fe200000f1400 */
[----:B------:R1:W-:Y:S01]  /*0980*/  @!P1 STG.E.128 [R8.64+0x1900], RZ ;  /* 0x001900ff08009986 */ /* 0x0003e2000c101d0c */
[----:B------:R-:W-:Y:S01]  /*0990*/  ISETP.GE.AND P1, PT, R2, R127, PT ;  /* 0x0000007f0200720c */ /* 0x000fe20003f26270 */
[----:B------:R-:W-:-:S02]  /*09a0*/  @!P4 IMAD.MOV.U32 R3, RZ, RZ, -0x800000 ;  /* 0xff800000ff03c424 */ /* 0x000fc400078e00ff */
[----:B------:R-:W-:Y:S01]  /*09b0*/  @!P3 IMAD.MOV.U32 R0, RZ, RZ, -0x800000 ;  /* 0xff800000ff00b424 */ /* 0x000fe200078e00ff */
[----:B------:R1:W-:Y:S04]  /*09c0*/  @!P2 STG.E.128 [R8.64+0x3000], RZ ;  /* 0x003000ff0800a986 */ /* 0x0003e8000c101d0c */
[----:B------:R1:W-:Y:S04]  /*09d0*/  @!P2 STG.E.128 [R8.64+0x3080], RZ ;  /* 0x003080ff0800a986 */ /* 0x0003e8000c101d0c */
[----:B------:R1:W-:Y:S04]  /*09e0*/  @!P2 STG.E.128 [R8.64+0x3100], RZ ;  /* 0x003100ff0800a986 */ /* 0x0003e8000c101d0c */
[----:B------:R1:W-:Y:S04]  /*09f0*/  @!P1 STG.E.128 [R8.64+0x4800], RZ ;  /* 0x004800ff08009986 */ /* 0x0003e8000c101d0c */
[----:B------:R1:W-:Y:S04]  /*0a00*/  @!P1 STG.E.128 [R8.64+0x4880], RZ ;  /* 0x004880ff08009986 */ /* 0x0003e8000c101d0c */
[----:B------:R1:W-:Y:S04]  /*0a10*/  @!P1 STG.E.128 [R8.64+0x4900], RZ ;  /* 0x004900ff08009986 */ /* 0x0003e8000c101d0c */
[----:B------:R1:W-:Y:S04]  /*0a20*/  @!P4 STG.E [R6.64+0x40], R3 ;  /* 0x000040030600c986 */ /* 0x0003e8000c10190c */
[----:B------:R1:W-:Y:S04]  /*0a30*/  @!P3 STG.E [R6.64+0x80], R0 ;  /* 0x000080000600b986 */ /* 0x0003e8000c10190c */
[----:B------:R1:W-:Y:S01]  /*0a40*/  @!P5 STG.E [R6.64], R4 ;  /* 0x000000040600d986 */ /* 0x0003e2000c10190c */
[----:B------:R-:W-:Y:S05]  /*0a50*/  @P6 EXIT ;  /* 0x000000000000694d */ /* 0x000fea0003800000 */
[----:B-1----:R-:W-:-:S05]  /*0a60*/  MOV R3, 0xff800000 ;  /* 0xff80000000037802 */ /* 0x002fca0000000f00 */
[----:B------:R-:W-:Y:S01]  /*0a70*/  STG.E [R6.64+0xc0], R3 ;  /* 0x0000c00306007986 */ /* 0x000fe2000c10190c */
[----:B------:R-:W-:Y:S05]  /*0a80*/  EXIT ;  /* 0x000000000000794d */ /* 0x000fea0003800000 */
.L_x_2548:
[----:B------:R-:W-:Y:S01]  /*0a90*/  ISETP.NE.U32.AND P0, PT, RZ, c[0x0][0x2b8], PT ;  /* 0x0000ae00ff007a0c */ /* 0x000fe20003f05070 */
        /* <DEDUP_REMOVED lines=20> */
[----:B-1---5:R-:W1:Y:S01]  /*0be0*/  I2F.RP R5, R161 ;  /* 0x000000a100057306 */ /* 0x022e620000209400 */
        /* <DEDUP_REMOVED lines=52> */
[----:B------:R-:W-:Y:S02]  /*0f30*/  SHF.R.S32.HI R6, RZ, 0x1f, R7 ;  /* 0x0000001fff067819 */ /* 0x000fe40000011407 */
[----:B--2---:R-:W-:Y:S01]  /*0f40*/  SHF.R.S32.HI R5, RZ, 0x1f, R16 ;  /* 0x0000001fff057819 */ /* 0x004fe20000011410 */
[----:B------:R-:W-:-:S04]  /*0f50*/  IMAD.WIDE.U32 R10, R16, c[0x0][0x180], RZ ;  /* 0x00006000100a7a25 */ /* 0x000fc800078e00ff */
[C---:B------:R-:W-:Y:S02]  /*0f60*/  IMAD R13, R5.reuse, c[0x0][0x180], RZ ;  /* 0x00006000050d7a24 */ /* 0x040fe400078e02ff */
[----:B------:R-:W-:Y:S02]  /*0f70*/  IMAD.MOV.U32 R20, RZ, RZ, R10 ;  /* 0x000000ffff147224 */ /* 0x000fe400078e000a */
[----:B------:R-:W-:Y:S02]  /*0f80*/  IMAD R2, R16, c[0x0][0x184], R13 ;  /* 0x0000610010027a24 */ /* 0x000fe400078e020d */
[----:B------:R-:W-:-:S03]  /*0f90*/  IMAD R5, R5, c[0x0][0x188], RZ ;  /* 0x0000620005057a24 */ /* 0x000fc600078e02ff */
[----:B------:R-:W-:Y:S01]  /*0fa0*/  IADD3 R21, R11, R2, RZ ;  /* 0x000000020b157210 */ /* 0x000fe20007ffe0ff */
[C---:B------:R-:W-:Y:S02]  /*0fb0*/  IMAD R11, R9.reuse, c[0x0][0x19c], R0 ;  /* 0x00006700090b7a24 */ /* 0x040fe400078e0200 */
[----:B------:R-:W-:Y:S02]  /*0fc0*/  IMAD R0, R6, c[0x0][0x1b0], RZ ;  /* 0x00006c0006007a24 */ /* 0x000fe400078e02ff */
[----:B------:R-:W-:-:S04]  /*0fd0*/  IMAD.WIDE.U32 R20, R9, c[0x0][0x198], R20 ;  /* 0x0000660009147a25 */ /* 0x000fc800078e0014 */
[C---:B------:R-:W-:Y:S01]  /*0fe0*/  IMAD R2, R16.reuse, c[0x0][0x18c], R5 ;  /* 0x0000630010027a24 */ /* 0x040fe200078e0205 */
[----:B------:R-:W-:Y:S01]  /*0ff0*/  IADD3 R21, R21, R11, RZ ;  /* 0x0000000b15157210 */ /* 0x000fe20007ffe0ff */
[----:B------:R-:W-:Y:S02]  /*1000*/  IMAD R0, R7, c[0x0][0x1b4], R0 ;  /* 0x00006d0007007a24 */ /* 0x000fe400078e0200 */
[----:B------:R-:W-:-:S04]  /*1010*/  IMAD.WIDE.U32 R16, R16, c[0x0][0x188], RZ ;  /* 0x0000620010107a25 */ /* 0x000fc800078e00ff */
[----:B------:R-:W-:-:S04]  /*1020*/  IMAD.WIDE.U32 R20, R7, c[0x0][0x1b0], R20 ;  /* 0x00006c0007147a25 */ /* 0x000fc800078e0014 */
[----:B------:R-:W-:Y:S01]  /*1030*/  IMAD.IADD R2, R17, 0x1, R2 ;  /* 0x0000000111027824 */ /* 0x000fe200078e0202 */
[----:B------:R-:W-:Y:S01]  /*1040*/  IADD3 R0, R21, R0, RZ ;  /* 0x0000000015007210 */ /* 0x000fe20007ffe0ff */
[----:B------:R-:W-:Y:S05]  /*1050*/  BRA `(.L_x_2550) ;  /* 0x0000041000007947 */ /* 0x000fea0003800000 */
.L_x_2549:
        /* <DEDUP_REMOVED lines=16> */
.L_x_2551:
[----:B------:R-:W-:-:S04]  /*1160*/  IABS R3, c[0x0][0x1c8] ;  /* 0x0000720000037a13 */ /* 0x000fc80000000000 */
[----:B------:R-:W1:Y:S08]  /*1170*/  I2F.RP R9, R3 ;  /* 0x0000000300097306 */ /* 0x000e700000209400 */
[----:B-1----:R-:W1:Y:S02]  /*1180*/  MUFU.RCP R6, R9 ;  /* 0x0000000900067308 */ /* 0x002e640000001000 */
[----:B-1----:R-:W-:-:S02]  /*1190*/  IADD3 R6, R6, 0xffffffe, RZ ;  /* 0x0ffffffe06067810 */ /* 0x002fc40007ffe0ff */
[----:B------:R-:W-:-:S04]  /*11a0*/  LEA R9, R117, 0xffffff80, 0x7 ;  /* 0xffffff8075097811 */ /* 0x000fc800078e38ff */
[----:B------:R-:W1:Y:S01]  /*11b0*/  F2I.FTZ.U32.TRUNC.NTZ R7, R6 ;  /* 0x0000000600077305 */ /* 0x000e62000021f000 */
[----:B------:R-:W-:-:S04]  /*11c0*/  IMAD.WIDE.U32 R10, R9, c[0x0][0x198], R10 ;  /* 0x00006600090a7a25 */ /* 0x000fc800078e000a */
        /* <DEDUP_REMOVED lines=9> */
[----:B------:R-:W-:-:S03]  /*1260*/  @P3 IMAD.IADD R2, R8, 0x1, R15 ;  /* 0x0000000108023824 */ /* 0x000fc600078e020f */
[----:B------:R-:W-:Y:S01]  /*1270*/  ISETP.GT.U32.AND P0, PT, R3, R0, PT ;  /* 0x000000000300720c */ /* 0x000fe20003f04070 */
[----:B------:R-:W-:-:S04]  /*1280*/  @P3 IMAD.WIDE.U32 R16, R2, c[0x0][0x1a0], RZ ;  /* 0x0000680002103a25 */ /* 0x000fc800078e00ff */
[----:B------:R-:W-:-:S08]  /*1290*/  @P3 IMAD R2, R2, c[0x0][0x1a4], R17 ;  /* 0x0000690002023a24 */ /* 0x000fd000078e0211 */
        /* <DEDUP_REMOVED lines=29> */
.L_x_2550:
[----:B------:R-:W-:Y:S01]  /*1470*/  ISETP.NE.AND P0, PT, R4, -0x1, PT ;  /* 0xffffffff0400780c */ /* 0x000fe20003f05270 */
[----:B------:R-:W-:Y:S01]  /*1480*/  IMAD.IADD R186, R127, 0x1, -R126 ;  /* 0x000000017fba7824 */ /* 0x000fe200078e0a7e */
[----:B-----5:R-:W-:Y:S01]  /*1490*/  SHF.R.S32.HI R5, RZ, 0x1f, R122 ;  /* 0x0000001fff057819 */ /* 0x020fe2000001147a */
[----:B------:R-:W-:Y:S01]  /*14a0*/  IMAD.MOV.U32 R160, RZ, RZ, c[0x0][0x198] ;  /* 0x00006600ffa07624 */ /* 0x000fe200078e00ff */
[----:B------:R-:W-:Y:S01]  /*14b0*/  SHF.R.S32.HI R13, RZ, 0x1f, R22 ;  /* 0x0000001fff0d7819 */ /* 0x000fe20000011416 */
[----:B------:R-:W-:Y:S01]  /*14c0*/  IMAD R6, R6, c[0x0][0x1b8], RZ ;  /* 0x00006e0006067a24 */ /* 0x000fe200078e02ff */
[CC--:B------:R-:W-:Y:S01]  /*14d0*/  LEA.HI R19, R5.reuse, R122.reuse, RZ, 0x2 ;  /* 0x0000007a05137211 */ /* 0x0c0fe200078f10ff */
[----:B------:R-:W-:Y:S01]  /*14e0*/  IMAD.SHL.U32 R166, R122, 0x2, RZ ;  /* 0x000000027aa67824 */ /* 0x000fe200078e00ff */
[----:B------:R-:W-:Y:S01]  /*14f0*/  LEA.HI R124, R5, R122, RZ, 0x5 ;  /* 0x0000007a057c7211 */ /* 0x000fe200078f28ff */
[----:B------:R-:W-:Y:S01]  /*1500*/  IMAD R13, R13, c[0x0][0x1a8], RZ ;  /* 0x00006a000d0d7a24 */ /* 0x000fe200078e02ff */
[----:B------:R-:W-:Y:S01]  /*1510*/  LOP3.LUT R17, R19, 0xfffffffc, RZ, 0xc0, !PT ;  /* 0xfffffffc13117812 */ /* 0x000fe200078ec0ff */
[----:B------:R-:W-:Y:S01]  /*1520*/  IMAD R6, R7, c[0x0][0x1bc], R6 ;  /* 0x00006f0007067a24 */ /* 0x000fe200078e0206 */
[----:B------:R-:W-:Y:S01]  /*1530*/  SHF.R.S32.HI R125, RZ, 0x5, R124 ;  /* 0x00000005ff7d7819 */ /* 0x000fe2000001147c */
[----:B------:R-:W-:Y:S01]  /*1540*/  @!P0 IMAD.WIDE.U32 R10, R197, c[0x0][0x178], RZ ;  /* 0x00005e00c50a8a25 */ /* 0x000fe200078e00ff */
[----:B------:R-:W-:-:S02]  /*1550*/  @!P0 SHF.R.S32.HI R8, RZ, 0x1f, R197 ;  /* 0x0000001fff088819 */ /* 0x000fc400000114c5 */
[----:B------:R-:W-:Y:S01]  /*1560*/  IADD3 R193, R117, -0x1, RZ ;  /* 0xffffffff75c17810 */ /* 0x000fe20007ffe0ff */
[----:B------:R-:W-:Y:S01]  /*1570*/  IMAD.IADD R17, R122, 0x1, -R17 ;  /* 0x000000017a117824 */ /* 0x000fe200078e0a11 */
[----:B------:R-:W-:Y:S01]  /*1580*/  LOP3.LUT R166, R166, 0x6, RZ, 0xc0, !PT ;  /* 0x00000006a6a67812 */ /* 0x000fe200078ec0ff */
[----:B------:R-:W-:Y:S02]  /*1590*/  @!P0 IMAD R8, R8, c[0x0][0x178], RZ ;  /* 0x00005e0008088a24 */ /* 0x000fe400078e02ff */
[----:B------:R-:W-:-:S04]  /*15a0*/  @P0 IMAD.WIDE.U32 R14, R4, c[0x0][0x190], RZ ;  /* 0x00006400040e0a25 */ /* 0x000fc800078e00ff */
[----:B------:R-:W-:Y:S02]  /*15b0*/  @!P0 IMAD R8, R197, c[0x0][0x17c], R8 ;  /* 0x00005f00c5088a24 */ /* 0x000fe400078e0208 */
[----:B------:R-:W-:Y:S02]  /*15c0*/  @!P0 IMAD.MOV.U32 R14, RZ, RZ, R10 ;  /* 0x000000ffff0e8224 */ /* 0x000fe400078e000a */
[----:B------:R-:W-:Y:S02]  /*15d0*/  IMAD.SHL.U32 R17, R17, 0x8, RZ ;  /* 0x0000000811117824 */ /* 0x000fe400078e00ff */
[----:B------:R-:W-:Y:S02]  /*15e0*/  @P0 IMAD R4, R4, c[0x0][0x194], R15 ;  /* 0x0000650004040a24 */ /* 0x000fe400078e020f */
[----:B------:R-:W-:Y:S01]  /*15f0*/  @!P0 IMAD.IADD R4, R11, 0x1, R8 ;  /* 0x000000010b048824 */ /* 0x000fe200078e0208 */
[----:B------:R-:W-:Y:S01]  /*1600*/  IADD3 R14, P0, R17, R14, RZ ;  /* 0x0000000e110e7210 */ /* 0x000fe20007f1e0ff */
[----:B------:R-:W-:Y:S01]  /*1610*/  IMAD R18, R22, c[0x0][0x1ac], R13 ;  /* 0x00006b0016127a24 */ /* 0x000fe200078e020d */
[----:B------:R-:W-:Y:S01]  /*1620*/  SHF.R.S32.HI R11, RZ, 0x1f, R17 ;  /* 0x0000001fff0b7819 */ /* 0x000fe20000011411 */
[----:B------:R-:W-:Y:S01]  /*1630*/  IMAD.SHL.U32 R121, R193, 0x80, RZ ;  /* 0x00000080c1797824 */ /* 0x000fe200078e00ff */
[----:B------:R-:W-:-:S03]  /*1640*/  IADD3 R20, P1, R17, R20, RZ ;  /* 0x0000001411147210 */ /* 0x000fc60007f3e0ff */
[----:B------:R-:W-:Y:S01]  /*1650*/  IMAD.X R15, R11, 0x1, R4, P0 ;  /* 0x000000010b0f7824 */ /* 0x000fe200000e0604 */
[----:B------:R-:W-:Y:S01]  /*1660*/  LEA.HI R4, R5, R122, RZ, 0x3 ;  /* 0x0000007a05047211 */ /* 0x000fe200078f18ff */
[----:B------:R-:W-:Y:S01]  /*1670*/  IMAD.X R21, R11, 0x1, R0, P1 ;  /* 0x000000010b157824 */ /* 0x000fe200008e0600 */
[----:B------:R-:W-:Y:S01]  /*1680*/  IADD3 R16, P0, R17, R16, RZ ;  /* 0x0000001011107210 */ /* 0x000fe20007f1e0ff */
[----:B------:R-:W-:Y:S01]  /*1690*/  IMAD.WIDE.U32 R22, R22, c[0x0][0x1a8], R14 ;  /* 0x00006a0016167a25 */ /* 0x000fe200078e000e */
[----:B------:R-:W-:Y:S02]  /*16a0*/  SHF.R.S32.HI R14, RZ, 0x2, R19 ;  /* 0x00000002ff0e7819 */ /* 0x000fe40000011413 */
[----:B------:R-:W-:Y:S02]  /*16b0*/  SHF.R.S32.HI R187, RZ, 0x3, R4 ;  /* 0x00000003ffbb7819 */ /* 0x000fe40000011404 */
[C---:B------:R-:W-:Y:S01]  /*16c0*/  IADD3 R13, R14.reuse, 0x20, RZ ;  /* 0x000000200e0d7810 */ /* 0x040fe20007ffe0ff */
[----:B------:R-:W-:Y:S01]  /*16d0*/  IMAD.WIDE.U32 R20, R14, c[0x0][0x198], R20 ;  /* 0x000066000e147a25 */ /* 0x000fe200078e0014 */
[----:B------:R-:W-:-:S02]  /*16e0*/  LEA.HI R19, R19, R14, RZ, 0x1 ;  /* 0x0000000e13137211 */ /* 0x000fc400078f08ff */
[-C--:B------:R-:W-:Y:S01]  /*16f0*/  ISETP.GE.AND P3, PT, R13, R186.reuse, PT ;  /* 0x000000ba0d00720c */ /* 0x080fe20003f66270 */
[----:B------:R-:W-:Y:S01]  /*1700*/  IMAD.SHL.U32 R8, R187, 0x40, RZ ;  /* 0x00000040bb087824 */ /* 0x000fe200078e00ff */
[----:B------:R-:W-:Y:S01]  /*1710*/  SHF.R.S32.HI R15, RZ, 0x1f, R14 ;  /* 0x0000001fff0f7819 */ /* 0x000fe2000001140e */
[----:B------:R-:W-:Y:S01]  /*1720*/  IMAD.MOV.U32 R162, RZ, RZ, R20 ;  /* 0x000000ffffa27224 */ /* 0x000fe200078e0014 */
[----:B------:R-:W-:Y:S02]  /*1730*/  LOP3.LUT R19, R19, 0x7fffffe, RZ, 0xc0, !PT ;  /* 0x07fffffe13137812 */ /* 0x000fe400078ec0ff */
[----:B------:R-:W-:Y:S01]  /*1740*/  LOP3.LUT R8, R8, 0xc0, RZ, 0xc0, !PT ;  /* 0x000000c008087812 */ /* 0x000fe200078ec0ff */
[----:B------:R-:W-:Y:S01]  /*1750*/  IMAD.WIDE R24, R25, 0x40, R14 ;  /* 0x0000004019187825 */ /* 0x000fe200078e020e */
[----:B------:R-:W-:Y:S02]  /*1760*/  ISETP.GE.AND P4, PT, R14, R186, PT ;  /* 0x000000ba0e00720c */ /* 0x000fe40003f86270 */
[----:B------:R-:W-:Y:S01]  /*1770*/  LOP3.LUT R17, R8, 0x18, R17, 0xf8, !PT ;  /* 0x0000001808117812 */ /* 0x000fe200078ef811 */
[C---:B------:R-:W-:Y:S01]  /*1780*/  IMAD.IADD R10, R14.reuse, 0x1, -R19 ;  /* 0x000000010e0a7824 */ /* 0x040fe200078e0a13 */
[----:B------:R-:W-:Y:S01]  /*1790*/  SHF.R.U32.HI R8, RZ, 0x3, R8 ;  /* 0x00000003ff087819 */ /* 0x000fe20000011608 */
[----:B------:R-:W-:Y:S01]  /*17a0*/  IMAD.IADD R19, R23, 0x1, R18 ;  /* 0x0000000117137824 */ /* 0x000fe200078e0212 */
[----:B------:R-:W-:Y:S01]  /*17b0*/  IADD3 R118, P1, R14, R9, RZ ;  /* 0x000000090e767210 */ /* 0x000fe20007f3e0ff */
[----:B------:R-:W-:Y:S01]  /*17c0*/  IMAD R195, R125, 0x8, R10 ;  /* 0x000000087dc37824 */ /* 0x000fe200078e020a */
[----:B------:R-:W-:Y:S01]  /*17d0*/  LOP3.LUT R8, R17, R8, RZ, 0x3c, !PT ;  /* 0x0000000811087212 */ /* 0x000fe200078e3cff */
[----:B------:R-:W-:Y:S01]  /*17e0*/  IMAD.X R17, R11, 0x1, R2, P0 ;  /* 0x000000010b117824 */ /* 0x000fe200000e0602 */
[----:B------:R-:W-:Y:S01]  /*17f0*/  @!P3 IADD3 R10, P0, R24, 0x20, RZ ;  /* 0x00000020180ab810 */ /* 0x000fe20007f1e0ff */
[----:B------:R-:W-:Y:S01]  /*1800*/  @!P3 IMAD.MOV.U32 R23, RZ, RZ, R19 ;  /* 0x000000ffff17b224 */ /* 0x000fe200078e0013 */
[----:B------:R-:W-:Y:S01]  /*1810*/  LEA.HI R5, R5, R122, RZ, 0x4 ;  /* 0x0000007a05057211 */ /* 0x000fe200078f20ff */
[----:B------:R-:W-:-:S02]  /*1820*/  @!P4 IMAD.MOV.U32 R18, RZ, RZ, R22 ;  /* 0x000000ffff12c224 */ /* 0x000fc400078e0016 */
[----:B------:R-:W-:Y:S01]  /*1830*/  @!P4 IMAD R9, R25, c[0x0][0x190], RZ ;  /* 0x000064001909ca24 */ /* 0x000fe200078e02ff */
[----:B------:R-:W-:Y:S01]  /*1840*/  LOP3.LUT R123, R5, 0xfffffff0, RZ, 0xc0, !PT ;  /* 0xfffffff0057b7812 */ /* 0x000fe200078ec0ff */
[----:B------:R-:W-:Y:S02]  /*1850*/  @!P3 IMAD.X R11, RZ, RZ, R25, P0 ;  /* 0x000000ffff0bb224 */ /* 0x000fe400000e0619 */
[----:B------:R-:W-:Y:S02]  /*1860*/  IMAD.IADD R2, R120, 0x1, -R121 ;  /* 0x0000000178027824 */ /* 0x000fe400078e0a79 */
[C---:B------:R-:W-:Y:S02]  /*1870*/  @!P4 IMAD R9, R24.reuse, c[0x0][0x194], R9 ;  /* 0x000065001809ca24 */ /* 0x040fe400078e0209 */
[----:B------:R-:W-:Y:S01]  /*1880*/  @!P4 IMAD.WIDE.U32 R18, R24, c[0x0][0x190], R18 ;  /* 0x000064001812ca25 */ /* 0x000fe200078e0012 */
[----:B------:R-:W-:-:S03]  /*1890*/  ISETP.GE.AND P5, PT, R14, R2, PT ;  /* 0x000000020e00720c */ /* 0x000fc60003fa6270 */
[----:B------:R-:W-:Y:S01]  /*18a0*/  @!P3 IMAD R11, R11, c[0x0][0x190], RZ ;  /* 0x000064000b0bba24 */ /* 0x000fe200078e02ff */
[----:B------:R-:W-:Y:S01]  /*18b0*/  @!P4 LEA R24, P0, R18, c[0x0][0x160], 0x1 ;  /* 0x000058001218ca11 */ /* 0x000fe200078008ff */
[----:B------:R-:W-:Y:S02]  /*18c0*/  IMAD.U32 R195, R195, 0x20, R8 ;  /* 0x00000020c3c37824 */ /* 0x000fe400078e0008 */
[----:B------:R-:W-:Y:S01]  /*18d0*/  IMAD.X R3, R15, 0x1, R3, P1 ;  /* 0x000000010f037824 */ /* 0x000fe200008e0603 */
[----:B------:R-:W-:Y:S01]  /*18e0*/  ISETP.GE.AND P1, PT, R13, R2, PT ;  /* 0x000000020d00720c */ /* 0x000fe20003f26270 */
[----:B------:R-:W-:Y:S02]  /*18f0*/  @!P3 IMAD R8, R10, c[0x0][0x194], R11 ;  /* 0x000065000a08ba24 */ /* 0x000fe400078e020b */
[----:B------:R-:W-:Y:S02]  /*1900*/  @!P4 IMAD.IADD R0, R19, 0x1, R9 ;  /* 0x000000011300c824 */ /* 0x000fe400078e0209 */
[----:B------:R-:W-:Y:S01]  /*1910*/  IMAD R163, R15, c[0x0][0x198], RZ ;  /* 0x000066000fa37a24 */ /* 0x000fe200078e02ff */
[----:B------:R-:W-:Y:S01]  /*1920*/  IADD3 R15, R14, 0x60, RZ ;  /* 0x000000600e0f7810 */ /* 0x000fe20007ffe0ff */
[----:B------:R-:W-:Y:S01]  /*1930*/  @!P3 IMAD.WIDE.U32 R10, R10, c[0x0][0x190], R22 ;  /* 0x000064000a0aba25 */ /* 0x000fe200078e0016 */
[----:B------:R-:W-:-:S03]  /*1940*/  @!P4 LEA.HI.X R25, R18, c[0x0][0x164], R0, 0x1, P0 ;  /* 0x000059001219ca11 */ /* 0x000fc600000f0c00 */
[----:B------:R-:W-:Y:S01]  /*1950*/  IMAD R163, R14, c[0x0][0x19c], R163 ;  /* 0x000067000ea37a24 */ /* 0x000fe200078e02a3 */
[----:B------:R-:W-:Y:S01]  /*1960*/  @!P3 LEA R20, P0, R10, c[0x0][0x160], 0x1 ;  /* 0x000058000a14ba11 */ /* 0x000fe200078008ff */
[----:B------:R-:W-:Y:S01]  /*1970*/  @!P3 IMAD.IADD R8, R11, 0x1, R8 ;  /* 0x000000010b08b824 */ /* 0x000fe200078e0208 */
[----:B------:R-:W-:Y:S01]  /*1980*/  IADD3 R11, R14, 0x40, RZ ;  /* 0x000000400e0b7810 */ /* 0x000fe20007ffe0ff */
[----:B------:R-:W-:Y:S01]  /*1990*/  IMAD.IADD R163, R21, 0x1, R163 ;  /* 0x0000000115a37824 */ /* 0x000fe200078e02a3 */
[----:B------:R-:W-:Y:S01]  /*19a0*/  @!P1 LEA R9, P2, R160, R162, 0x5 ;  /* 0x000000a2a0099211 */ /* 0x000fe200078428ff */
[----:B------:R-:W-:Y:S01]  /*19b0*/  IMAD.MOV.U32 R0, RZ, RZ, c[0x0][0x19c] ;  /* 0x00006700ff007624 */ /* 0x000fe200078e00ff */
[----:B------:R-:W-:Y:S01]  /*19c0*/  @!P3 LEA.HI.X R21, R10, c[0x0][0x164], R8, 0x1, P0 ;  /* 0x000059000a15ba11 */ /* 0x000fe200000f0c08 */
[----:B------:R-:W-:Y:S01]  /*19d0*/  IMAD.SHL.U32 R195, R195, 0x2, RZ ;  /* 0x00000002c3c37824 */ /* 0x000fe200078e00ff */
[----:B------:R-:W-:Y:S01]  /*19e0*/  ISETP.GE.AND P0, PT, R11, R2, PT ;  /* 0x000000020b00720c */ /* 0x000fe20003f06270 */
[C---:B------:R-:W-:Y:S01]  /*19f0*/  IMAD.WIDE.U32 R22, R160.reuse, 0x40, RZ ;  /* 0x00000040a0167825 */ /* 0x040fe200078e00ff */
[----:B------:R-:W-:-:S02]  /*1a00*/  @!P1 LEA.HI.X R8, R160, R163, R0, 0x5, P2 ;  /* 0x000000a3a0089211 */ /* 0x000fc400010f2c00 */
[C---:B------:R-:W-:Y:S01]  /*1a10*/  @!P1 LEA R18, P2, R9.reuse, c[0x0][0x168], 0x1 ;  /* 0x00005a0009129a11 */ /* 0x040fe200078408ff */
[----:B------:R-:W-:Y:S01]  /*1a20*/  @!PT LDS RZ, [RZ] ;  /* 0x00000000fffff984 */ /* 0x000fe20000000800 */
[----:B------:R-:W-:Y:S01]  /*1a30*/  @!PT LDS RZ, [RZ] ;  /* 0x00000000fffff984 */ /* 0x000fe20000000800 */
[----:B------:R-:W-:Y:S01]  /*1a40*/  @!PT LDS RZ, [RZ] ;  /* 0x00000000fffff984 */ /* 0x000fe20000000800 */
[----:B------:R1:W-:Y:S01]  /*1a50*/  @!P4 LDGSTS.E.BYPASS.LTC128B.128 [R195], [R24.64] ;  /* 0x0000000018c3cfae */ /* 0x0003e2000b901d4c */
[----:B------:R-:W-:Y:S02]  /*1a60*/  IMAD.IADD R123, R122, 0x1, -R123 ;  /* 0x000000017a7b7824 */ /* 0x000fe400078e0a7b */
[----:B------:R-:W-:Y:S01]  /*1a70*/  @!P1 LEA.HI.X R19, R9, c[0x0][0x16c], R8, 0x1, P2 ;  /* 0x00005b0009139a11 */ /* 0x000fe200010f0c08 */
[----:B------:R1:W-:Y:S01]  /*1a80*/  @!P4 LDGSTS.E.BYPASS.LTC128B.128 [R195+0x1000], [R24.64+0x40] ;  /* 0x0100004018c3cfae */ /* 0x0003e2000b901d4c */
[----:B------:R-:W-:Y:S02]  /*1a90*/  IMAD.SHL.U32 R8, R0, 0x40, RZ ;  /* 0x0000004000087824 */ /* 0x000fe400078e00ff */
[----:B------:R-:W-:Y:S01]  /*1aa0*/  IMAD R3, R3, c[0x0][0x1a0], RZ ;  /* 0x0000680003037a24 */ /* 0x000fe200078e02ff */
[----:B------:R1:W-:Y:S01]  /*1ab0*/  @!P4 LDGSTS.E.BYPASS.LTC128B.128 [R195+0x2000], [R24.64+0x80] ;  /* 0x0200008018c3cfae */ /* 0x0003e2000b901d4c */
[----:B------:R-:W-:-:S02]  /*1ac0*/  @!P0 IADD3 R9, P2, R162, R22, RZ ;  /* 0x00000016a2098210 */ /* 0x000fc40007f5e0ff */
[----:B------:R-:W-:Y:S01]  /*1ad0*/  @!P5 LEA R22, P4, R162, c[0x0][0x168], 0x1 ;  /* 0x00005a00a216da11 */ /* 0x000fe200078808ff */
[----:B------:R2:W-:Y:S01]  /*1ae0*/  @!P3 LDGSTS.E.BYPASS.LTC128B.128 [R195+0x800], [R20.64] ;  /* 0x0080000014c3bfae */ /* 0x0005e2000b901d4c */
[----:B------:R-:W-:Y:S01]  /*1af0*/  @!P0 IADD3.X R8, R163, R23, R8, P2, !PT ;  /* 0x00000017a3088210 */ /* 0x000fe200017fe408 */
[----:B------:R-:W-:Y:S01]  /*1b00*/  IMAD R3, R118, c[0x0][0x1a4], R3 ;  /* 0x0000690076037a24 */ /* 0x000fe200078e0203 */
[----:B------:R-:W-:Y:S01]  /*1b10*/  @!P5 LEA.HI.X R23, R162, c[0x0][0x16c], R163, 0x1, P4 ;  /* 0x00005b00a217da11 */ /* 0x000fe200020f0ca3 */
[----:B------:R2:W-:Y:S01]  /*1b20*/  @!P3 LDGSTS.E.BYPASS.LTC128B.128 [R195+0x1800], [R20.64+0x40] ;  /* 0x0180004014c3bfae */ /* 0x0005e2000b901d4c */
[----:B------:R-:W-:Y:S02]  /*1b30*/  @!P0 LEA R10, P2, R9, c[0x0][0x168], 0x1 ;  /* 0x00005a00090a8a11 */ /* 0x000fe400078408ff */
[-C--:B------:R-:W-:Y:S01]  /*1b40*/  ISETP.GE.AND P4, PT, R13, R2.reuse, PT ;  /* 0x000000020d00720c */ /* 0x080fe20003f86270 */
[----:B------:R2:W-:Y:S01]  /*1b50*/  @!P3 LDGSTS.E.BYPASS.LTC128B.128 [R195+0x2800], [R20.64+0x80] ;  /* 0x0280008014c3bfae */ /* 0x0005e2000b901d4c */
[-C--:B------:R-:W-:Y:S01]  /*1b60*/  ISETP.GE.AND P3, PT, R11, R2.reuse, PT ;  /* 0x000000020b00720c */ /* 0x080fe20003f66270 */
[----:B------:R-:W-:Y:S01]  /*1b70*/  IMAD.WIDE.U32 R12, R7, c[0x0][0x1b8], R16 ;  /* 0x00006e00070c7a25 */ /* 0x000fe200078e0010 */
[----:B------:R-:W-:Y:S01]  /*1b80*/  @!P0 LEA.HI.X R11, R9, c[0x0][0x16c], R8, 0x1, P2 ;  /* 0x00005b00090b8a11 */ /* 0x000fe200010f0c08 */
[----:B------:R2:W-:Y:S01]  /*1b90*/  @!P5 LDGSTS.E.BYPASS.LTC128B.128 [R195+0x3000], [R22.64] ;  /* 0x0300000016c3dfae */ /* 0x0005e2000b901d4c */
[----:B------:R-:W-:Y:S01]  /*1ba0*/  ISETP.GE.AND P2, PT, R15, R2, PT ;  /* 0x000000020f00720c */ /* 0x000fe20003f46270 */
[----:B------:R-:W-:Y:S01]  /*1bb0*/  IMAD.IADD R13, R13, 0x1, R6 ;  /* 0x000000010d0d7824 */ /* 0x000fe200078e0206 */
[C---:B------:R-:W-:Y:S01]  /*1bc0*/  LOP3.LUT R9, R4.reuse, 0xfffffff8, RZ, 0xc0, !PT ;  /* 0xfffffff804097812 */ /* 0x040fe200078ec0ff */
[----:B------:R2:W-:Y:S01]  /*1bd0*/  @!P5 LDGSTS.E.BYPASS.LTC128B.128 [R195+0x5000], [R22.64+0x40] ;  /* 0x0500004016c3dfae */ /* 0x0005e2000b901d4c */
[----:B------:R-:W-:Y:S01]  /*1be0*/  LEA.HI R4, R4, R187, RZ, 0x1 ;  /* 0x000000bb04047211 */ /* 0x000fe200078f08ff */
[----:B------:R-:W-:-:S02]  /*1bf0*/  IMAD.WIDE.U32 R118, R118, c[0x0][0x1a0], R12 ;  /* 0x0000680076767a25 */ /* 0x000fc400078e000c */
[----:B------:R2:W-:Y:S01]  /*1c00*/  @!P5 LDGSTS.E.BYPASS.LTC128B.128 [R195+0x7000], [R22.64+0x80] ;  /* 0x0700008016c3dfae */ /* 0x0005e2000b901d4c */
[-C--:B------:R-:W-:Y:S01]  /*1c10*/  ISETP.GE.AND P5, PT, R14, R2.reuse, PT ;  /* 0x000000020e00720c */ /* 0x080fe20003fa6270 */
[----:B------:R-:W-:Y:S01]  /*1c20*/  IMAD.IADD R9, R122, 0x1, -R9 ;  /* 0x000000017a097824 */ /* 0x000fe200078e0a09 */
[----:B------:R-:W-:Y:S01]  /*1c30*/  SHF.R.S32.HI R14, RZ, 0x1f, R123 ;  /* 0x0000001fff0e7819 */ /* 0x000fe2000001147b */
[----:B------:R3:W-:Y:S01]  /*1c40*/  @!P1 LDGSTS.E.BYPASS.LTC128B.128 [R195+0x3800], [R18.64] ;  /* 0x0380000012c39fae */ /* 0x0007e2000b901d4c */
[----:B------:R-:W-:Y:S01]  /*1c50*/  LOP3.LUT R4, R4, 0xfffffffe, RZ, 0xc0, !PT ;  /* 0xfffffffe04047812 */ /* 0x000fe200078ec0ff */
[----:B------:R-:W-:Y:S01]  /*1c60*/  IMAD.IADD R116, R119, 0x1, R3 ;  /* 0x0000000177747824 */ /* 0x000fe200078e0203 */
[----:B------:R-:W-:Y:S01]  /*1c70*/  LEA.HI R196, R9, R9, RZ, 0x1 ;  /* 0x0000000909c47211 */ /* 0x000fe200078f08ff */
[----:B------:R3:W-:Y:S01]  /*1c80*/  @!P1 LDGSTS.E.BYPASS.LTC128B.128 [R195+0x5800], [R18.64+0x40] ;  /* 0x0580004012c39fae */ /* 0x0007e2000b901d4c */
[----:B------:R-:W-:Y:S02]  /*1c90*/  IMAD.MOV.U32 R12, RZ, RZ, 0x40 ;  /* 0x00000040ff0c7424 */ /* 0x000fe400078e00ff */
[----:B------:R-:W-:Y:S01]  /*1ca0*/  LOP3.LUT R192, R196, 0xfffffffe, RZ, 0xc0, !PT ;  /* 0xfffffffec4c07812 */ /* 0x000fe200078ec0ff */
[----:B------:R3:W-:Y:S01]  /*1cb0*/  @!P1 LDGSTS.E.BYPASS.LTC128B.128 [R195+0x7800], [R18.64+0x80] ;  /* 0x0780008012c39fae */ /* 0x0007e2000b901d4c */
[----:B------:R-:W-:Y:S01]  /*1cc0*/  ISETP.GE.AND P1, PT, R15, R2, PT ;  /* 0x000000020f00720c */ /* 0x000fe20003f26270 */
[----:B------:R-:W-:Y:S01]  /*1cd0*/  IMAD.IADD R194, R187, 0x1, -R4 ;  /* 0x00000001bbc27824 */ /* 0x000fe200078e0a04 */
[----:B------:R-:W-:Y:S01]  /*1ce0*/  SHF.R.S32.HI R2, RZ, 0x4, R5 ;  /* 0x00000004ff027819 */ /* 0x000fe20000011405 */
[----:B------:R-:W-:Y:S01]  /*1cf0*/  IMAD.IADD R192, R9, 0x1, -R192 ;  /* 0x0000000109c07824 */ /* 0x000fe200078e0ac0 */
[----:B------:R-:W-:Y:S01]  /*1d00*/  SHF.R.S32.HI R196, RZ, 0x1, R196 ;  /* 0x00000001ffc47819 */ /* 0x000fe200000114c4 */
[----:B------:R4:W-:Y:S01]  /*1d10*/  @!P0 LDGSTS.E.BYPASS.LTC128B.128 [R195+0x4000], [R10.64] ;  /* 0x040000000ac38fae */ /* 0x0009e2000b901d4c */
[----:B------:R-:W-:Y:S01]  /*1d20*/  LEA.HI R5, R2, R2, RZ, 0x1 ;  /* 0x0000000202057211 */ /* 0x000fe200078f08ff */
[----:B------:R-:W-:-:S02]  /*1d30*/  IMAD.SHL.U32 R6, R194, 0x8, RZ ;  /* 0x00000008c2067824 */ /* 0x000fc400078e00ff */
[----:B------:R4:W-:Y:S01]  /*1d40*/  @!P0 LDGSTS.E.BYPASS.LTC128B.128 [R195+0x6000], [R10.64+0x40] ;  /* 0x060000400ac38fae */ /* 0x0009e2000b901d4c */
[----:B------:R-:W-:Y:S02]  /*1d50*/  LOP3.LUT R7, R5, 0xfffffffe, RZ, 0xc0, !PT ;  /* 0xfffffffe05077812 */ /* 0x000fe400078ec0ff */
[-C--:B------:R-:W-:Y:S01]  /*1d60*/  LEA.HI R5, R123, R123.reuse, RZ, 0x1 ;  /* 0x0000007b7b057211 */ /* 0x080fe200078f08ff */
[----:B------:R-:W-:Y:S01]  /*1d70*/  @!P1 IMAD R13, R0, 0x60, RZ ;  /* 0x00000060000d9824 */ /* 0x000fe200078e02ff */
[----:B------:R4:W-:Y:S01]  /*1d80*/  @!P0 LDGSTS.E.BYPASS.LTC128B.128 [R195+0x8000], [R10.64+0x80] ;  /* 0x080000800ac38fae */ /* 0x0009e2000b901d4c */
[----:B------:R-:W-:Y:S01]  /*1d90*/  IMAD.IADD R7, R2, 0x1, -R7 ;  /* 0x0000000102077824 */ /* 0x000fe200078e0a07 */
[----:B------:R-:W-:Y:S02]  /*1da0*/  LOP3.LUT R8, R5, 0x7fffffe, RZ, 0xc0, !PT ;  /* 0x07fffffe05087812 */ /* 0x000fe400078ec0ff */
[----:B------:R-:W-:Y:S01]  /*1db0*/  LEA.HI R2, R14, R123, RZ, 0x3 ;  /* 0x0000007b0e027211 */ /* 0x000fe200078f18ff */
[----:B------:R-:W-:Y:S01]  /*1dc0*/  IMAD R184, R7, 0x8, R192 ;  /* 0x0000000807b87824 */ /* 0x000fe200078e02c0 */
[--C-:B------:R-:W-:Y:S01]  /*1dd0*/  SHF.R.S32.HI R4, RZ, 0x1, R5.reuse ;  /* 0x00000001ff047819 */ /* 0x100fe20000011405 */
[----:B------:R-:W-:Y:S01]  /*1de0*/  IMAD.IADD R123, R123, 0x1, -R8 ;  /* 0x000000017b7b7824 */ /* 0x000fe200078e0a08 */
[----:B------:R-:W-:Y:S01]  /*1df0*/  SHF.R.S32.HI R9, RZ, 0x1f, R5 ;  /* 0x0000001fff097819 */ /* 0x000fe20000011405 */
[----:B------:R-:W-:Y:S01]  /*1e00*/  IMAD.SHL.U32 R8, R196, 0x40, RZ ;  /* 0x00000040c4087824 */ /* 0x000fe200078e00ff */
[----:B------:R-:W-:Y:S01]  /*1e10*/  LEA R190, P0, R118, c[0x0][0x170], 0x1 ;  /* 0x00005c0076be7a11 */ /* 0x000fe200078008ff */
[----:B------:R-:W-:Y:S01]  /*1e20*/  IMAD.SHL.U32 R7, R7, 0x8, RZ ;  /* 0x0000000807077824 */ /* 0x000fe200078e00ff */
[----:B------:R-:W-:Y:S01]  /*1e30*/  LEA.HI R0, R9, R4, RZ, 0x2 ;  /* 0x0000000409007211 */ /* 0x000fe200078f10ff */
[----:B------:R-:W-:Y:S01]  /*1e40*/  IMAD.SHL.U32 R2, R2, 0x20, RZ ;  /* 0x0000002002027824 */ /* 0x000fe200078e00ff */
[----:B------:R-:W-:Y:S01]  /*1e50*/  LOP3.LUT R5, R8, 0xc0, RZ, 0xc0, !PT ;  /* 0x000000c008057812 */ /* 0x000fe200078ec0ff */
[----:B------:R-:W-:Y:S01]  /*1e60*/  @!P1 IMAD.WIDE.U32 R8, R160, 0x60, R162 ;  /* 0x00000060a0089825 */ /* 0x000fe200078e00a2 */
[----:B------:R-:W-:-:S02]  /*1e70*/  LOP3.LUT R3, R0, 0xfffffffc, RZ, 0xc0, !PT ;  /* 0xfffffffc00037812 */ /* 0x000fc400078ec0ff */
[----:B------:R-:W-:Y:S01]  /*1e80*/  LEA.HI.X R189, R118, c[0x0][0x174], R116, 0x1, P0 ;  /* 0x00005d0076bd7a11 */ /* 0x000fe200000f0c74 */
[----:B------:R-:W-:Y:S01]  /*1e90*/  @!P1 IMAD.IADD R0, R9, 0x1, R13 ;  /* 0x0000000109009824 */ /* 0x000fe200078e020d */
[----:B------:R-:W-:Y:S01]  /*1ea0*/  @!P1 LEA R14, P0, R8, c[0x0][0x168], 0x1 ;  /* 0x00005a00080e9a11 */ /* 0x000fe200078008ff */
[----:B------:R-:W-:Y:S01]  /*1eb0*/  IMAD.IADD R3, R4, 0x1, -R3 ;  /* 0x0000000104037824 */ /* 0x000fe200078e0a03 */
[----:B------:R-:W-:Y:S01]  /*1ec0*/  LOP3.LUT R6, R5, 0x8, R6, 0xf8, !PT ;  /* 0x0000000805067812 */ /* 0x000fe200078ef806 */
[----:B------:R-:W-:Y:S01]  /*1ed0*/  @!P2 IMAD.MOV.U32 R4, RZ, RZ, R190 ;  /* 0x000000ffff04a224 */ /* 0x000fe200078e00be */
[----:B------:R-:W-:Y:S01]  /*1ee0*/  @!P1 LEA.HI.X R15, R8, c[0x0][0x16c], R0, 0x1, P0 ;  /* 0x00005b00080f9a11 */ /* 0x000fe200000f0c00 */
[----:B------:R-:W-:Y:S01]  /*1ef0*/  IMAD.SHL.U32 R8, R3, 0x40, RZ ;  /* 0x0000004003087824 */ /* 0x000fe200078e00ff */
[----:B------:R-:W-:Y:S01]  /*1f00*/  SHF.R.U32.HI R5, RZ, 0x3, R5 ;  /* 0x00000003ff057819 */ /* 0x000fe20000011605 */
[----:B----4-:R-:W-:Y:S01]  /*1f10*/  @!P2 IMAD.MOV.U32 R10, RZ, RZ, c[0x0][0x1a0] ;  /* 0x00006800ff0aa624 */ /* 0x010fe200078e00ff */
[----:B------:R-:W-:Y:S01]  /*1f20*/  LOP3.LUT R2, R2, 0xffffff00, RZ, 0xc0, !PT ;  /* 0xffffff0002027812 */ /* 0x000fe200078ec0ff */
[----:B------:R4:W-:Y:S01]  /*1f30*/  @!P1 LDGSTS.E.BYPASS.LTC128B.128 [R195+0x4800], [R14.64] ;  /* 0x048000000ec39fae */ /* 0x0009e2000b901d4c */
[----:B------:R-:W-:Y:S01]  /*1f40*/  LOP3.LUT R5, R6, R5, RZ, 0x3c, !PT ;  /* 0x0000000506057212 */ /* 0x000fe200078e3cff */
[----:B------:R-:W-:Y:S01]  /*1f50*/  IMAD R6, R12, c[0x0][0x1a4], RZ ;  /* 0x000069000c067a24 */ /* 0x000fe200078e02ff */
[----:B------:R-:W-:Y:S01]  /*1f60*/  LOP3.LUT R8, R8, 0xc0, RZ, 0xc0, !PT ;  /* 0x000000c008087812 */ /* 0x000fe200078ec0ff */
[----:B------:R4:W-:Y:S01]  /*1f70*/  @!P1 LDGSTS.E.BYPASS.LTC128B.128 [R195+0x6800], [R14.64+0x40] ;  /* 0x068000400ec39fae */ /* 0x0009e2000b901d4c */
[----:B------:R-:W-:-:S02]  /*1f80*/  IMAD.WIDE.U32 R12, R12, c[0x0][0x1a0], RZ ;  /* 0x000068000c0c7a25 */ /* 0x000fc400078e00ff */
[----:B------:R-:W-:Y:S01]  /*1f90*/  LOP3.LUT R7, R8, 0x8, R7, 0xf8, !PT ;  /* 0x0000000808077812 */ /* 0x000fe200078ef807 */
[----:B------:R4:W-:Y:S01]  /*1fa0*/  @!P1 LDGSTS.E.BYPASS.LTC128B.128 [R195+0x8800], [R14.64+0x80] ;  /* 0x088000800ec39fae */ /* 0x0009e2000b901d4c */
[----:B------:R-:W-:Y:S01]  /*1fb0*/  IMAD.U32 R184, R184, 0x20, R5 ;  /* 0x00000020b8b87824 */ /* 0x000fe200078e0005 */
[----:B------:R-:W-:Y:S01]  /*1fc0*/  SHF.R.U32.HI R8, RZ, 0x3, R8 ;  /* 0x00000003ff087819 */ /* 0x000fe20000011608 */
[----:B------:R-:W-:Y:S01]  /*1fd0*/  @!P2 IMAD.MOV.U32 R5, RZ, RZ, R189 ;  /* 0x000000ffff05a224 */ /* 0x000fe200078e00bd */
[----:B------:R-:W0:Y:S01]  /*1fe0*/  LDGDEPBAR ;  /* 0x00000000000079af */ /* 0x000e220000000000 */
[----:B------:R-:W-:Y:S01]  /*1ff0*/  @!P2 IMAD.MOV.U32 R0, RZ, RZ, c[0x0][0x1a4] ;  /* 0x00006900ff00a624 */ /* 0x000fe200078e00ff */
[----:B------:R-:W-:Y:S01]  /*2000*/  @!P4 IADD3 R16, P1, R190, R12, RZ ;  /* 0x0000000cbe10c210 */ /* 0x000fe20007f3e0ff */
[----:B------:R-:W-:-:S03]  /*2010*/  @!P2 IMAD.WIDE.U32 R10, R10, 0xc0, R4 ;  /* 0x000000c00a0aa825 */ /* 0x000fc600078e0004 */
[----:B------:R-:W-:Y:S01]  /*2020*/  @!P4 IADD3.X R17, R189, R13, R6, P1, !PT ;  /* 0x0000000dbd11c210 */ /* 0x000fe20000ffe406 */
[----:B------:R-:W-:Y:S01]  /*2030*/  @!P3 IMAD.MOV.U32 R5, RZ, RZ, c[0x0][0x1a0] ;  /* 0x00006800ff05b624 */ /* 0x000fe200078e00ff */
[----:B------:R-:W-:Y:S01]  /*2040*/  LOP3.LUT P1, RZ, R3, 0x2, RZ, 0xc0, !PT ;  /* 0x0000000203ff7812 */ /* 0x000fe2000782c0ff */
[----:B------:R-:W-:Y:S02]  /*2050*/  @!P2 IMAD R0, R0, 0xc0, RZ ;  /* 0x000000c00000a824 */ /* 0x000fe400078e02ff */
[----:B------:R-:W-:Y:S01]  /*2060*/  @!P3 IMAD.MOV.U32 R4, RZ, RZ, c[0x0][0x1a4] ;  /* 0x00006900ff04b624 */ /* 0x000fe200078e00ff */
[C---:B------:R-:W-:Y:S01]  /*2070*/  @!P3 LEA R12, P0, R5.reuse, R190, 0x7 ;  /* 0x000000be050cb211 */ /* 0x040fe200078038ff */
[----:B------:R-:W-:Y:S02]  /*2080*/  @!P5 IMAD.MOV.U32 R6, RZ, RZ, R190 ;  /* 0x000000ffff06d224 */ /* 0x000fe400078e00be */
[----:B------:R-:W-:Y:S01]  /*2090*/  IMAD.SHL.U32 R184, R184, 0x2, RZ ;  /* 0x00000002b8b87824 */ /* 0x000fe200078e00ff */
[----:B------:R-:W-:Y:S01]  /*20a0*/  @!P3 LEA.HI.X R13, R5, R189, R4, 0x7, P0 ;  /* 0x000000bd050db211 */ /* 0x000fe200000f3c04 */
[----:B------:R-:W-:Y:S01]  /*20b0*/  IMAD R4, R125, 0x200, R2 ;  /* 0x000002007d047824 */ /* 0x000fe200078e0202 */
[----:B------:R-:W-:Y:S01]  /*20c0*/  LOP3.LUT P0, RZ, R196, 0x2, RZ, 0xc0, !PT ;  /* 0x00000002c4ff7812 */ /* 0x000fe2000780c0ff */
[----:B------:R-:W-:-:S02]  /*20d0*/  IMAD.MOV.U32 R3, RZ, RZ, 0x10 ;  /* 0x00000010ff037424 */ /* 0x000fc400078e00ff */
[----:B------:R-:W-:Y:S02]  /*20e0*/  IMAD R185, R123, 0x20, R4 ;  /* 0x000000207bb97824 */ /* 0x000fe400078e0204 */
[----:B----4-:R-:W-:Y:S01]  /*20f0*/  @!P2 IMAD.IADD R15, R11, 0x1, R0 ;  /* 0x000000010b0fa824 */ /* 0x010fe200078e0200 */
[----:B------:R-:W-:-:S04]  /*2100*/  DEPBAR.LE SB0, 0x0 ;  /* 0x000080000000791a */ /* 0x000fc80000000000 */
[----:B------:R-:W-:Y:S01]  /*2110*/  BAR.SYNC.DEFER_BLOCKING 0x0 ;  /* 0x0000000000007b1d */ /* 0x000fe20000010000 */
[----:B------:R-:W-:Y:S01]  /*2120*/  LOP3.LUT R0, R7, R8, RZ, 0x3c, !PT ;  /* 0x0000000807007212 */ /* 0x000fe200078e3cff */
[----:B------:R-:W-:Y:S01]  /*2130*/  @!P5 IMAD.MOV.U32 R7, RZ, RZ, R189 ;  /* 0x000000ffff07d224 */ /* 0x000fe200078e00bd */
[----:B------:R-:W-:Y:S01]  /*2140*/  SEL R3, R3, 0xfffffff0, !P1 ;  /* 0xfffffff003037807 */ /* 0x000fe20004800000 */
[----:B------:R-:W-:Y:S02]  /*2150*/  @!P2 IMAD.MOV.U32 R14, RZ, RZ, R10 ;  /* 0x000000ffff0ea224 */ /* 0x000fe400078e000a */
[----:B------:R-:W-:Y:S02]  /*2160*/  IMAD.IADD R185, R0, 0x1, R185 ;  /* 0x0000000100b97824 */ /* 0x000fe400078e02b9 */
[----:B------:R-:W-:Y:S02]  /*2170*/  IMAD.MOV.U32 R5, RZ, RZ, 0x20 ;  /* 0x00000020ff057424 */ /* 0x000fe400078e00ff */
[----:B------:R-:W-:-:S03]  /*2180*/  IMAD.SHL.U32 R185, R185, 0x2, RZ ;  /* 0x00000002b9b97824 */ /* 0x000fc600078e00ff */
[----:B------:R-:W-:Y:S01]  /*2190*/  SEL R5, R5, 0xffffffe0, !P0 ;  /* 0xffffffe005057807 */ /* 0x000fe20004000000 */
        /* <DEDUP_REMOVED lines=41> */
[----:B------:R-:W2:Y:S04]  /*2430*/  LDSM.16.M88.4 R32, [R184+0x3400] ;  /* 0x00340000b820783b */ /* 0x000ea80000000200 */
[----:B------:R-:W2:Y:S04]  /*2440*/  LDSM.16.M88.4 R84, [R184+0x4800] ;  /* 0x00480000b854783b */ /* 0x000ea80000000200 */
[----:B------:R-:W2:Y:S04]  /*2450*/  LDSM.16.M88.4 R40, [R184+0x3000] ;  /* 0x00300000b828783b */ /* 0x000ea80000000200 */
[----:B-1----:R-:W1:Y:S04]  /*2460*/  LDSM.16.M88.4 R24, [R184+0x3800] ;  /* 0x00380000b818783b */ /* 0x002e680000000200 */
[----:B---3--:R-:W3:Y:S04]  /*2470*/  LDSM.16.M88.4 R16, [R184+0x3c00] ;  /* 0x003c0000b810783b */ /* 0x008ee80000000200 */
[----:B------:R-:W1:Y:S04]  /*2480*/  LDSM.16.M88.4 R8, [R184+0x4000] ;  /* 0x00400000b808783b */ /* 0x000e680000000200 */
[----:B------:R-:W1:Y:S04]  /*2490*/  LDSM.16.M88.4 R92, [R184+0x4400] ;  /* 0x00440000b85c783b */ /* 0x000e680000000200 */
[----:B------:R-:W-:Y:S04]  /*24a0*/  LDSM.16.M88.4 R60, [R183] ;  /* 0x00000000b73c783b */ /* 0x000fe80000000200 */
[----:B----4-:R-:W4:Y:S04]  /*24b0*/  LDSM.16.M88.4 R4, [R181+0x3400] ;  /* 0x00340000b504783b */ /* 0x010f280000000200 */
[----:B------:R-:W1:Y:S04]  /*24c0*/  LDSM.16.M88.4 R48, [R181+0x4800] ;  /* 0x00480000b530783b */ /* 0x000e680000000200 */
[----:B------:R-:W1:Y:S01]  /*24d0*/  LDSM.16.M88.4 R52, [R181+0x3000] ;  /* 0x00300000b534783b */ /* 0x000e620000000200 */
[C---:B--2---:R-:W-:Y:S03]  /*24e0*/  HMMA.16816.F32 R36, R76.reuse, R32, RZ ;  /* 0x000000204c24723c */ /* 0x044fe600000018ff */
[----:B------:R-:W2:Y:S04]  /*24f0*/  LDSM.16.M88.4 R56, [R184+0x4c00] ;  /* 0x004c0000b838783b */ /* 0x000ea80000000200 */
[----:B------:R-:W1:Y:S01]  /*2500*/  LDSM.16.M88.4 R104, [R181+0x3800] ;  /* 0x00380000b568783b */ /* 0x000e620000000200 */
[C---:B------:R-:W-:Y:S03]  /*2510*/  HMMA.16816.F32 R88, R76.reuse, R84, RZ ;  /* 0x000000544c58723c */ /* 0x040fe600000018ff */
[----:B------:R-:W2:Y:S04]  /*2520*/  LDSM.16.M88.4 R100, [R181+0x3c00] ;  /* 0x003c0000b564783b */ /* 0x000ea80000000200 */
[----:B------:R-:W2:Y:S01]  /*2530*/  LDSM.16.M88.4 R72, [R181+0x4000] ;  /* 0x00400000b548783b */ /* 0x000ea20000000200 */
[C---:B------:R-:W-:Y:S03]  /*2540*/  HMMA.16816.F32 R44, R76.reuse, R40, RZ ;  /* 0x000000284c2c723c */ /* 0x040fe600000018ff */
[----:B------:R-:W2:Y:S04]  /*2550*/  LDSM.16.M88.4 R68, [R181+0x4400] ;  /* 0x00440000b544783b */ /* 0x000ea80000000200 */
[----:B------:R-:W2:Y:S01]  /*2560*/  LDSM.16.M88.4 R64, [R181+0x4c00] ;  /* 0x004c0000b540783b */ /* 0x000ea20000000200 */
[C---:B------:R-:W-:Y:S03]  /*2570*/  HMMA.16816.F32 R32, R76.reuse, R34, RZ ;  /* 0x000000224c20723c */ /* 0x040fe600000018ff */
[----:B------:R-:W-:Y:S04]  /*2580*/  LDSM.16.M88.4 R108, [R184+0x5c00] ;  /* 0x005c0000b86c783b */ /* 0x000fe80000000200 */
[----:B------:R-:W-:Y:S01]  /*2590*/  LDSM.16.M88.4 R112, [R183+0x1000] ;  /* 0x00100000b770783b */ /* 0x000fe20000000200 */
[C---:B------:R-:W-:Y:S03]  /*25a0*/  HMMA.16816.F32 R84, R76.reuse, R86, RZ ;  /* 0x000000564c54723c */ /* 0x040fe600000018ff */
[----:B------:R-:W0:Y:S05]  /*25b0*/  LDGDEPBAR ;  /* 0x00000000000079af */ /* 0x000e2a0000000000 */
[C---:B------:R-:W-:Y:S08]  /*25c0*/  HMMA.16816.F32 R40, R76.reuse, R42, RZ ;  /* 0x0000002a4c28723c */ /* 0x040ff000000018ff */
[C---:B-1----:R-:W-:Y:S08]  /*25d0*/  HMMA.16816.F32 R28, R76.reuse, R24, RZ ;  /* 0x000000184c1c723c */ /* 0x042ff000000018ff */
[C---:B---3--:R-:W-:Y:S08]  /*25e0*/  HMMA.16816.F32 R20, R76.reuse, R16, RZ ;  /* 0x000000104c14723c */ /* 0x048ff000000018ff */
[C---:B------:R-:W-:Y:S08]  /*25f0*/  HMMA.16816.F32 R12, R76.reuse, R8, RZ ;  /* 0x000000084c0c723c */ /* 0x040ff000000018ff */
[C---:B------:R-:W-:Y:S08]  /*2600*/  HMMA.16816.F32 R96, R76.reuse, R92, RZ ;  /* 0x0000005c4c60723c */ /* 0x040ff000000018ff */
[C---:B------:R-:W-:Y:S08]  /*2610*/  HMMA.16816.F32 R24, R76.reuse, R26, RZ ;  /* 0x0000001a4c18723c */ /* 0x040ff000000018ff */
[C---:B------:R-:W-:Y:S08]  /*2620*/  HMMA.16816.F32 R16, R76.reuse, R18, RZ ;  /* 0x000000124c10723c */ /* 0x040ff000000018ff */
[C---:B------:R-:W-:Y:S08]  /*2630*/  HMMA.16816.F32 R8, R76.reuse, R10, RZ ;  /* 0x0000000a4c08723c */ /* 0x040ff000000018ff */
[----:B------:R-:W-:Y:S08]  /*2640*/  HMMA.16816.F32 R92, R76, R94, RZ ;  /* 0x0000005e4c5c723c */ /* 0x000ff000000018ff */
[C---:B----4-:R-:W-:Y:S08]  /*2650*/  HMMA.16816.F32 R36, R60.reuse, R4, R36 ;  /* 0x000000043c24723c */ /* 0x050ff00000001824 */
[C---:B------:R-:W-:Y:S01]  /*2660*/  HMMA.16816.F32 R32, R60.reuse, R6, R32 ;  /* 0x000000063c20723c */ /* 0x040fe20000001820 */
[----:B------:R-:W-:Y:S07]  /*2670*/  LDSM.16.M88.4 R4, [R185+0x1000] ;  /* 0x00100000b904783b */ /* 0x000fee0000000200 */
[C---:B------:R-:W-:Y:S08]  /*2680*/  HMMA.16816.F32 R88, R60.reuse, R48, R88 ;  /* 0x000000303c58723c */ /* 0x040ff00000001858 */
[C---:B------:R-:W-:Y:S01]  /*2690*/  HMMA.16816.F32 R84, R60.reuse, R50, R84 ;  /* 0x000000323c54723c */ /* 0x040fe20000001854 */
[----:B------:R-:W1:Y:S07]  /*26a0*/  LDSM.16.M88.4 R48, [R184+0x5800] ;  /* 0x00580000b830783b */ /* 0x000e6e0000000200 */
[C---:B------:R-:W-:Y:S08]  /*26b0*/  HMMA.16816.F32 R44, R60.reuse, R52, R44 ;  /* 0x000000343c2c723c */ /* 0x040ff0000000182c */
[----:B------:R-:W-:Y:S01]  /*26c0*/  HMMA.16816.F32 R40, R60, R54, R40 ;  /* 0x000000363c28723c */ /* 0x000fe20000001828 */
[----:B------:R-:W3:Y:S07]  /*26d0*/  LDSM.16.M88.4 R52, [R184+0x5400] ;  /* 0x00540000b834783b */ /* 0x000eee0000000200 */
[C---:B--2---:R-:W-:Y:S08]  /*26e0*/  HMMA.16816.F32 R80, R76.reuse, R56, RZ ;  /* 0x000000384c50723c */ /* 0x044ff000000018ff */
[----:B------:R-:W-:Y:S01]  /*26f0*/  HMMA.16816.F32 R76, R76, R58, RZ ;  /* 0x0000003a4c4c723c */ /* 0x000fe200000018ff */
[----:B------:R-:W2:Y:S07]  /*2700*/  LDSM.16.M88.4 R56, [R184+0x5000] ;  /* 0x00500000b838783b */ /* 0x000eae0000000200 */
[C---:B------:R-:W-:Y:S08]  /*2710*/  HMMA.16816.F32 R28, R60.reuse, R104, R28 ;  /* 0x000000683c1c723c */ /* 0x040ff0000000181c */
[C---:B------:R-:W-:Y:S01]  /*2720*/  HMMA.16816.F32 R24, R60.reuse, R106, R24 ;  /* 0x0000006a3c18723c */ /* 0x040fe20000001818 */
[----:B------:R-:W4:Y:S07]  /*2730*/  LDSM.16.M88.4 R104, [R184+0x6000] ;  /* 0x00600000b868783b */ /* 0x000f2e0000000200 */
[C---:B------:R-:W-:Y:S08]  /*2740*/  HMMA.16816.F32 R20, R60.reuse, R100, R20 ;  /* 0x000000643c14723c */ /* 0x040ff00000001814 */
[C---:B------:R-:W-:Y:S01]  /*2750*/  HMMA.16816.F32 R16, R60.reuse, R102, R16 ;  /* 0x000000663c10723c */ /* 0x040fe20000001810 */
[----:B------:R-:W1:Y:S07]  /*2760*/  LDSM.16.M88.4 R100, [R184+0x6400] ;  /* 0x00640000b864783b */ /* 0x000e6e0000000200 */
[C---:B------:R-:W-:Y:S08]  /*2770*/  HMMA.16816.F32 R12, R60.reuse, R72, R12 ;  /* 0x000000483c0c723c */ /* 0x040ff0000000180c */
[C---:B------:R-:W-:Y:S01]  /*2780*/  HMMA.16816.F32 R8, R60.reuse, R74, R8 ;  /* 0x0000004a3c08723c */ /* 0x040fe20000001808 */
[----:B------:R-:W2:Y:S07]  /*2790*/  LDSM.16.M88.4 R72, [R184+0x6800] ;  /* 0x00680000b848783b */ /* 0x000eae0000000200 */
[C---:B------:R-:W-:Y:S08]  /*27a0*/  HMMA.16816.F32 R96, R60.reuse, R68, R96 ;  /* 0x000000443c60723c */ /* 0x040ff00000001860 */
[C---:B------:R-:W-:Y:S01]  /*27b0*/  HMMA.16816.F32 R92, R60.reuse, R70, R92 ;  /* 0x000000463c5c723c */ /* 0x040fe2000000185c */
[----:B------:R-:W2:Y:S07]  /*27c0*/  LDSM.16.M88.4 R68, [R184+0x6c00] ;  /* 0x006c0000b844783b */ /* 0x000eae0000000200 */
[C---:B------:R-:W-:Y:S08]  /*27d0*/  HMMA.16816.F32 R80, R60.reuse, R64, R80 ;  /* 0x000000403c50723c */ /* 0x040ff00000001850 */
[----:B------:R-:W-:Y:S01]  /*27e0*/  HMMA.16816.F32 R76, R60, R66, R76 ;  /* 0x000000423c4c723c */ /* 0x000fe2000000184c */
[----:B------:R-:W4:Y:S04]  /*27f0*/  LDSM.16.M88.4 R64, [R181+0x5000] ;  /* 0x00500000b540783b */ /* 0x000f280000000200 */
[----:B------:R-:W4:Y:S03]  /*2800*/  LDSM.16.M88.4 R60, [R181+0x5400] ;  /* 0x00540000b53c783b */ /* 0x000f260000000200 */
        /* <DEDUP_REMOVED lines=8> */
[----:B------:R-:W-:Y:S07]  /*2890*/  LDSM.16.M88.4 R56, [R181+0x5800] ;  /* 0x00580000b538783b */ /* 0x000fee0000000200 */
[C---:B------:R-:W-:Y:S08]  /*28a0*/  HMMA.16816.F32 R20, R4.reuse, R108, R20 ;  /* 0x0000006c0414723c */ /* 0x040ff00000001814 */
[C---:B------:R-:W-:Y:S01]  /*28b0*/  HMMA.16816.F32 R16, R4.reuse, R110, R16 ;  /* 0x0000006e0410723c */ /* 0x040fe20000001810 */
[----:B------:R-:W-:Y:S07]  /*28c0*/  LDSM.16.M88.4 R108, [R181+0x6400] ;  /* 0x00640000b56c783b */ /* 0x000fee0000000200 */
[C---:B----4-:R-:W-:Y:S08]  /*28d0*/  HMMA.16816.F32 R12, R4.reuse, R104, R12 ;  /* 0x00000068040c723c */ /* 0x050ff0000000180c */
        /* <DEDUP_REMOVED lines=10> */
[----:B------:R-:W2:Y:S04]  /*2980*/  LDSM.16.M88.4 R4, [R185+0x2000] ;  /* 0x00200000b904783b */ /* 0x000ea80000000200 */
[----:B------:R-:W4:Y:S03]  /*2990*/  LDSM.16.M88.4 R68, [R184+0x7400] ;  /* 0x00740000b844783b */ /* 0x000f260000000200 */
[C---:B------:R-:W-:Y:S08]  /*29a0*/  HMMA.16816.F32 R44, R112.reuse, R64, R44 ;  /* 0x00000040702c723c */ /* 0x040ff0000000182c */
[C---:B------:R-:W-:Y:S01]  /*29b0*/  HMMA.16816.F32 R40, R112.reuse, R66, R40 ;  /* 0x000000427028723c */ /* 0x040fe20000001828 */
[----:B------:R-:W-:Y:S07]  /*29c0*/  LDSM.16.M88.4 R64, [R184+0x7800] ;  /* 0x00780000b840783b */ /* 0x000fee0000000200 */
[C---:B------:R-:W-:Y:S08]  /*29d0*/  HMMA.16816.F32 R36, R112.reuse, R60, R36 ;  /* 0x0000003c7024723c */ /* 0x040ff00000001824 */
[C---:B-1----:R-:W-:Y:S08]  /*29e0*/  HMMA.16816.F32 R12, R112.reuse, R48, R12 ;  /* 0x00000030700c723c */ /* 0x042ff0000000180c */
[C---:B------:R-:W-:Y:S01]  /*29f0*/  HMMA.16816.F32 R8, R112.reuse, R50, R8 ;  /* 0x000000327008723c */ /* 0x040fe20000001808 */
[----:B------:R-:W1:Y:S07]  /*2a00*/  LDSM.16.M88.4 R48, [R184+0x8800] ;  /* 0x00880000b830783b */ /* 0x000e6e0000000200 */
[C---:B---3--:R-:W-:Y:S08]  /*2a10*/  HMMA.16816.F32 R20, R112.reuse, R52, R20 ;  /* 0x000000347014723c */ /* 0x048ff00000001814 */
[C---:B------:R-:W-:Y:S01]  /*2a20*/  HMMA.16816.F32 R16, R112.reuse, R54, R16 ;  /* 0x000000367010723c */ /* 0x040fe20000001810 */
[----:B------:R-:W3:Y:S07]  /*2a30*/  LDSM.16.M88.4 R52, [R184+0x8400] ;  /* 0x00840000b834783b */ /* 0x000eee0000000200 */
[----:B------:R-:W-:Y:S01]  /*2a40*/  HMMA.16816.F32 R32, R112, R62, R32 ;  /* 0x0000003e7020723c */ /* 0x000fe20000001820 */
[----:B------:R-:W-:Y:S07]  /*2a50*/  LDSM.16.M88.4 R60, [R184+0x7c00] ;  /* 0x007c0000b83c783b */ /* 0x000fee0000000200 */
[C---:B--2---:R-:W-:Y:S08]  /*2a60*/  HMMA.16816.F32 R44, R4.reuse, R72, R44 ;  /* 0x00000048042c723c */ /* 0x044ff0000000182c */
[----:B------:R-:W-:Y:S08]  /*2a70*/  HMMA.16816.F32 R40, R4, R74, R40 ;  /* 0x0000004a0428723c */ /* 0x000ff00000001828 */
[----:B------:R-:W-:Y:S08]  /*2a80*/  HMMA.16816.F32 R88, R112, R104, R88 ;  /* 0x000000687058723c */ /* 0x000ff00000001858 */
[----:B----4-:R-:W-:Y:S01]  /*2a90*/  HMMA.16816.F32 R72, R4, R68, R36 ;  /* 0x000000440448723c */ /* 0x010fe20000001824 */
[----:B------:R-:W2:Y:S07]  /*2aa0*/  LDSM.16.M88.4 R36, [R184+0x8c00] ;  /* 0x008c0000b824783b */ /* 0x000eae0000000200 */
[C---:B------:R-:W-:Y:S08]  /*2ab0*/  HMMA.16816.F32 R96, R112.reuse, R108, R96 ;  /* 0x0000006c7060723c */ /* 0x040ff00000001860 */
[C---:B------:R-:W-:Y:S08]  /*2ac0*/  HMMA.16816.F32 R92, R112.reuse, R110, R92 ;  /* 0x0000006e705c723c */ /* 0x040ff0000000185c */
[C---:B------:R-:W-:Y:S08]  /*2ad0*/  HMMA.16816.F32 R80, R112.reuse, R100, R80 ;  /* 0x000000647050723c */ /* 0x040ff00000001850 */
[----:B------:R-:W-:Y:S01]  /*2ae0*/  HMMA.16816.F32 R76, R112, R102, R76 ;  /* 0x00000066704c723c */ /* 0x000fe2000000184c */
[----:B------:R-:W-:Y:S07]  /*2af0*/  LDSM.16.M88.4 R100, [R181+0x7000] ;  /* 0x00700000b564783b */ /* 0x000fee0000000200 */
[----:B------:R-:W-:Y:S01]  /*2b00*/  HMMA.16816.F32 R32, R4, R70, R32 ;  /* 0x000000460420723c */ /* 0x000fe20000001820 */
[----:B------:R-:W4:Y:S07]  /*2b10*/  LDSM.16.M88.4 R68, [R183+0x2000] ;  /* 0x00200000b744783b */ /* 0x000f2e0000000200 */
[C---:B------:R-:W-:Y:S08]  /*2b20*/  HMMA.16816.F32 R28, R112.reuse, R56, R28 ;  /* 0x00000038701c723c */ /* 0x040ff0000000181c */
[C---:B------:R-:W-:Y:S01]  /*2b30*/  HMMA.16816.F32 R24, R112.reuse, R58, R24 ;  /* 0x0000003a7018723c */ /* 0x040fe20000001818 */
[----:B------:R-:W2:Y:S07]  /*2b40*/  LDSM.16.M88.4 R56, [R184+0x8000] ;  /* 0x00800000b838783b */ /* 0x000eae0000000200 */
[----:B------:R-:W-:Y:S08]  /*2b50*/  HMMA.16816.F32 R84, R112, R106, R84 ;  /* 0x0000006a7054723c */ /* 0x000ff00000001854 */
[C---:B-1----:R-:W-:Y:S07]  /*2b60*/  HMMA.16816.F32 R88, R4.reuse, R48, R88 ;  /* 0x000000300458723c */ /* 0x042fee0000001858 */
[----:B------:R-:W-:Y:S01]  /*2b70*/  LOP3.LUT R49, R124, 0xffffffe0, RZ, 0xc0, !PT ;  /* 0xffffffe07c317812 */ /* 0x000fe200078ec0ff */
[----:B---3--:R-:W-:Y:S04]  /*2b80*/  HMMA.16816.F32 R96, R4, R52, R96 ;  /* 0x000000340460723c */ /* 0x008fe80000001860 */
[----:B------:R-:W-:-:S04]  /*2b90*/  IMAD.IADD R48, R122, 0x1, -R49 ;  /* 0x000000017a307824 */ /* 0x000fc800078e0a31 */
[----:B------:R-:W-:Y:S01]  /*2ba0*/  HMMA.16816.F32 R92, R4, R54, R92 ;  /* 0x00000036045c723c */ /* 0x000fe2000000185c */
[----:B------:R-:W1:Y:S01]  /*2bb0*/  LDSM.16.M88.4 R52, [R181+0x7400] ;  /* 0x00740000b534783b */ /* 0x000e620000000200 */
[----:B------:R-:W-:-:S04]  /*2bc0*/  SHF.R.S32.HI R201, RZ, 0x1f, R48 ;  /* 0x0000001fffc97819 */ /* 0x000fc80000011430 */
[----:B------:R-:W-:Y:S02]  /*2bd0*/  LEA.HI R201, R201, R48, RZ, 0x2 ;  /* 0x00000030c9c97211 */ /* 0x000fe400078f10ff */
[----:B------:R-:W-:Y:S01]  /*2be0*/  HMMA.16816.F32 R84, R4, R50, R84 ;  /* 0x000000320454723c */ /* 0x000fe20000001854 */
[----:B------:R-:W3:Y:S01]  /*2bf0*/  LDSM.16.M88.4 R48, [R181+0x7800] ;  /* 0x00780000b530783b */ /* 0x000ee20000000200 */
[----:B------:R-:W-:-:S06]  /*2c00*/  SHF.R.S32.HI R201, RZ, 0x2, R201 ;  /* 0x00000002ffc97819 */ /* 0x000fcc00000114c9 */
[----:B--2---:R-:W-:Y:S07]  /*2c10*/  HMMA.16816.F32 R80, R4, R36, R80 ;  /* 0x000000240450723c */ /* 0x004fee0000001850 */
[----:B------:R-:W-:Y:S01]  /*2c20*/  IMAD R36, R125, 0x10, R126 ;  /* 0x000000107d247824 */ /* 0x000fe200078e027e */
[----:B----4-:R-:W-:Y:S04]  /*2c30*/  HMMA.16816.F32 R44, R68, R100, R44 ;  /* 0x00000064442c723c */ /* 0x010fe8000000182c */
[----:B------:R-:W-:-:S04]  /*2c40*/  IADD3 R36, R36, 0x1, R201 ;  /* 0x0000000124247810 */ /* 0x000fc80007ffe0c9 */
[----:B------:R-:W-:Y:S01]  /*2c50*/  IADD3 R165, R120, R36, -R127 ;  /* 0x0000002478a57210 */ /* 0x000fe20007ffe87f */
[----:B------:R-:W-:Y:S01]  /*2c60*/  HMMA.16816.F32 R40, R68, R102, R40 ;  /* 0x000000664428723c */ /* 0x000fe20000001828 */
[----:B------:R-:W-:Y:S02]  /*2c70*/  SHF.R.S32.HI R36, RZ, 0x1f, R125 ;  /* 0x0000001fff247819 */ /* 0x000fe4000001147d */
[----:B------:R-:W-:Y:S02]  /*2c80*/  IADD3 R165, R165, c[0x0][0x2e8], RZ ;  /* 0x0000ba00a5a57a10 */ /* 0x000fe40007ffe0ff */
[----:B------:R-:W-:Y:S02]  /*2c90*/  LEA.HI R36, R36, R125, RZ, 0x2 ;  /* 0x0000007d24247211 */ /* 0x000fe400078f10ff */
[----:B------:R-:W-:Y:S01]  /*2ca0*/  IADD3 R37, R165, 0x8, RZ ;  /* 0x00000008a5257810 */ /* 0x000fe20007ffe0ff */
[----:B------:R-:W-:Y:S01]  /*2cb0*/  HMMA.16816.F32 R28, R4, R64, R28 ;  /* 0x00000040041c723c */ /* 0x000fe2000000181c */
[----:B------:R-:W-:-:S02]  /*2cc0*/  LOP3.LUT R200, R36, 0xfffffffc, RZ, 0xc0, !PT ;  /* 0xfffffffc24c87812 */ /* 0x000fc400078ec0ff */
[-C--:B------:R-:W-:Y:S02]  /*2cd0*/  IMNMX R165, R165, R120.reuse, PT ;  /* 0x00000078a5a57217 */ /* 0x080fe40003800200 */
[----:B------:R-:W-:Y:S01]  /*2ce0*/  IMNMX R164, R37, R120, PT ;  /* 0x0000007825a47217 */ /* 0x000fe20003800200 */
[----:B------:R-:W-:Y:S02]  /*2cf0*/  IMAD.IADD R200, R125, 0x1, -R200 ;  /* 0x000000017dc87824 */ /* 0x000fe400078e0ac8 */
[C---:B------:R-:W-:Y:S08]  /*2d00*/  HMMA.16816.F32 R24, R4.reuse, R66, R24 ;  /* 0x000000420418723c */ /* 0x040ff00000001818 */
[C---:B------:R-:W-:Y:S08]  /*2d10*/  HMMA.16816.F32 R20, R4.reuse, R60, R20 ;  /* 0x0000003c0414723c */ /* 0x040ff00000001814 */
[C---:B------:R-:W-:Y:S08]  /*2d20*/  HMMA.16816.F32 R16, R4.reuse, R62, R16 ;  /* 0x0000003e0410723c */ /* 0x040ff00000001810 */
[C---:B------:R-:W-:Y:S07]  /*2d30*/  HMMA.16816.F32 R12, R4.reuse, R56, R12 ;  /* 0x00000038040c723c */ /* 0x040fee000000180c */
[----:B------:R-:W-:Y:S01]  /*2d40*/  IMAD.IADD R57, R121, 0x1, R166 ;  /* 0x0000000179397824 */ /* 0x000fe200078e02a6 */
[----:B------:R-:W-:Y:S04]  /*2d50*/  HMMA.16816.F32 R8, R4, R58, R8 ;  /* 0x0000003a0408723c */ /* 0x000fe80000001808 */
[----:B------:R-:W-:-:S04]  /*2d60*/  IADD3 R36, R57, 0x1, RZ ;  /* 0x0000000139247810 */ /* 0x000fc80007ffe0ff */
[----:B------:R-:W-:Y:S01]  /*2d70*/  HMMA.16816.F32 R76, R4, R38, R76 ;  /* 0x00000026044c723c */ /* 0x000fe2000000184c */
[----:B------:R-:W2:Y:S01]  /*2d80*/  LDSM.16.M88.4 R4, [R181+0x7c00] ;  /* 0x007c0000b504783b */ /* 0x000ea20000000200 */
[CC--:B------:R-:W-:Y:S02]  /*2d90*/  ISETP.GE.AND P5, PT, R36.reuse, R165.reuse, PT ;  /* 0x000000a52400720c */ /* 0x0c0fe40003fa6270 */
[----:B------:R-:W-:Y:S02]  /*2da0*/  ISETP.GE.AND P1, PT, R36, R164, PT ;  /* 0x000000a42400720c */ /* 0x000fe40003f26270 */
[----:B------:R-:W-:Y:S02]  /*2db0*/  IADD3 R36, R57, 0x9, RZ ;  /* 0x0000000939247810 */ /* 0x000fe40007ffe0ff */
[----:B-1----:R-:W-:Y:S01]  /*2dc0*/  HMMA.16816.F32 R72, R68, R52, R72 ;  /* 0x000000344448723c */ /* 0x002fe20000001848 */
[----:B------:R-:W-:Y:S02]  /*2dd0*/  FSEL R101, R45, -INF , !P5 ;  /* 0xff8000002d657808 */ /* 0x000fe40006800000 */
[----:B------:R-:W-:-:S02]  /*2de0*/  ISETP.GE.AND P3, PT, R36, R165, PT ;  /* 0x000000a52400720c */ /* 0x000fc40003f66270 */
[-C--:B------:R-:W-:Y:S02]  /*2df0*/  ISETP.GE.AND P4, PT, R36, R164.reuse, PT ;  /* 0x000000a42400720c */ /* 0x080fe40003f86270 */
[----:B------:R-:W-:Y:S01]  /*2e00*/  IMAD R53, R123, 0x20, R2 ;  /* 0x000000207b357824 */ /* 0x000fe200078e0202 */
[C---:B------:R-:W-:Y:S01]  /*2e10*/  IADD3 R2, R57.reuse, 0x8, RZ ;  /* 0x0000000839027810 */ /* 0x040fe20007ffe0ff */
[C---:B------:R-:W-:Y:S01]  /*2e20*/  HMMA.16816.F32 R32, R68.reuse, R54, R32 ;  /* 0x000000364420723c */ /* 0x040fe20000001820 */
[----:B------:R-:W-:Y:S02]  /*2e30*/  IADD3 R36, R57, 0x11, RZ ;  /* 0x0000001139247810 */ /* 0x000fe40007ffe0ff */
[C---:B------:R-:W-:Y:S02]  /*2e40*/  ISETP.GE.AND P2, PT, R2.reuse, R165, PT ;  /* 0x000000a50200720c */ /* 0x040fe40003f46270 */
[----:B------:R-:W-:Y:S02]  /*2e50*/  ISETP.GE.AND P0, PT, R2, R164, PT ;  /* 0x000000a40200720c */ /* 0x000fe40003f06270 */
[----:B------:R-:W-:Y:S01]  /*2e60*/  FSEL R45, R40, -INF , !P2 ;  /* 0xff800000282d7808 */ /* 0x000fe20005000000 */
[----:B---3--:R-:W-:Y:S01]  /*2e70*/  HMMA.16816.F32 R28, R68, R48, R28 ;  /* 0x00000030441c723c */ /* 0x008fe2000000181c */
[----:B------:R-:W-:-:S02]  /*2e80*/  FSEL R40, R42, -INF , !P0 ;  /* 0xff8000002a287808 */ /* 0x000fc40004000000 */
[----:B------:R-:W-:Y:S02]  /*2e90*/  FSEL R41, R41, -INF , !P3 ;  /* 0xff80000029297808 */ /* 0x000fe40005800000 */
[CC--:B------:R-:W-:Y:S02]  /*2ea0*/  ISETP.GE.AND P0, PT, R36.reuse, R165.reuse, PT ;  /* 0x000000a52400720c */ /* 0x0c0fe40003f06270 */
[----:B------:R-:W-:Y:S01]  /*2eb0*/  ISETP.GE.AND P3, PT, R36, R164, PT ;  /* 0x000000a42400720c */ /* 0x000fe20003f66270 */
[----:B------:R-:W-:Y:S01]  /*2ec0*/  HMMA.16816.F32 R24, R68, R50, R24 ;  /* 0x000000324418723c */ /* 0x000fe20000001818 */
[----:B------:R-:W1:Y:S01]  /*2ed0*/  LDSM.16.M88.4 R36, [R181+0x8000] ;  /* 0x00800000b524783b */ /* 0x000e620000000200 */
[C---:B------:R-:W-:Y:S02]  /*2ee0*/  IADD3 R2, R57.reuse, 0x10, RZ ;  /* 0x0000001039027810 */ /* 0x040fe40007ffe0ff */
[----:B------:R-:W-:Y:S02]  /*2ef0*/  IADD3 R48, R57, 0x19, RZ ;  /* 0x0000001939307810 */ /* 0x000fe40007ffe0ff */
[----:B------:R-:W-:-:S02]  /*2f00*/  ISETP.GE.AND P5, PT, R2, R165, PT ;  /* 0x000000a50200720c */ /* 0x000fc40003fa6270 */
[----:B------:R-:W-:Y:S01]  /*2f10*/  ISETP.GE.AND P2, PT, R2, R164, PT ;  /* 0x000000a40200720c */ /* 0x000fe20003f46270 */
[C---:B--2---:R-:W-:Y:S01]  /*2f20*/  HMMA.16816.F32 R20, R68.reuse, R4, R20 ;  /* 0x000000044414723c */ /* 0x044fe20000001814 */
[----:B------:R-:W-:Y:S02]  /*2f30*/  IADD3 R2, R57, 0x18, RZ ;  /* 0x0000001839027810 */ /* 0x000fe40007ffe0ff */
[----:B------:R-:W-:Y:S02]  /*2f40*/  FSEL R100, R43, -INF , !P4 ;  /* 0xff8000002b647808 */ /* 0x000fe40006000000 */
[----:B------:R-:W-:Y:S02]  /*2f50*/  FSEL R43, R72, -INF , !P5 ;  /* 0xff800000482b7808 */ /* 0x000fe40006800000 */
[----:B------:R-:W-:Y:S01]  /*2f60*/  FSEL R42, R74, -INF , !P2 ;  /* 0xff8000004a2a7808 */ /* 0x000fe20005000000 */
[----:B------:R-:W-:Y:S01]  /*2f70*/  HMMA.16816.F32 R16, R68, R6, R16 ;  /* 0x000000064410723c */ /* 0x000fe20000001810 */
        /* <DEDUP_REMOVED lines=10> */
[----:B------:R-:W-:Y:S02]  /*3020*/  ISETP.GE.AND P4, PT, R2, R164, PT ;  /* 0x000000a40200720c */ /* 0x000fe40003f86270 */
[-C--:B------:R-:W-:Y:S01]  /*3030*/  ISETP.GE.AND P5, PT, R48, R165.reuse, PT ;  /* 0x000000a53000720c */ /* 0x080fe20003fa6270 */
[----:B-1----:R-:W-:Y:S01]  /*3040*/  HMMA.16816.F32 R12, R68, R36, R12 ;  /* 0x00000024440c723c */ /* 0x002fe2000000180c */
[----:B------:R-:W-:-:S02]  /*3050*/  ISETP.GE.AND P3, PT, R2, R165, PT ;  /* 0x000000a50200720c */ /* 0x000fc40003f66270 */
[----:B------:R-:W-:Y:S02]  /*3060*/  FSEL R105, R33, -INF , !P2 ;  /* 0xff80000021697808 */ /* 0x000fe40005000000 */
[----:B------:R-:W-:Y:S02]  /*3070*/  FSEL R104, R35, -INF , !P0 ;  /* 0xff80000023687808 */ /* 0x000fe40004000000 */
[C---:B------:R-:W-:Y:S01]  /*3080*/  IADD3 R4, R57.reuse, 0x29, RZ ;  /* 0x0000002939047810 */ /* 0x040fe20007ffe0ff */
[----:B------:R-:W1:Y:S01]  /*3090*/  LDSM.16.M88.4 R32, [R181+0x8400] ;  /* 0x00840000b520783b */ /* 0x000e620000000200 */
[----:B------:R-:W-:Y:S01]  /*30a0*/  IADD3 R2, R57, 0x28, RZ ;  /* 0x0000002839027810 */ /* 0x000fe20007ffe0ff */
[----:B------:R-:W-:Y:S01]  /*30b0*/  HMMA.16816.F32 R36, R68, R38, R8 ;  /* 0x000000264424723c */ /* 0x000fe20000001808 */
[----:B------:R-:W-:Y:S02]  /*30c0*/  FSEL R148, R30, -INF , !P4 ;  /* 0xff8000001e947808 */ /* 0x000fe40006000000 */
[----:B------:R-:W-:-:S02]  /*30d0*/  FSEL R149, R29, -INF , !P5 ;  /* 0xff8000001d957808 */ /* 0x000fc40006800000 */
[----:B------:R-:W-:Y:S02]  /*30e0*/  FSEL R151, R28, -INF , !P3 ;  /* 0xff8000001c977808 */ /* 0x000fe40005800000 */
[C---:B------:R-:W-:Y:S02]  /*30f0*/  ISETP.GE.AND P4, PT, R4.reuse, R165, PT ;  /* 0x000000a50400720c */ /* 0x040fe40003f86270 */
[-C--:B------:R-:W-:Y:S02]  /*3100*/  ISETP.GE.AND P5, PT, R4, R164.reuse, PT ;  /* 0x000000a40400720c */ /* 0x080fe40003fa6270 */
[-C--:B------:R-:W-:Y:S02]  /*3110*/  ISETP.GE.AND P3, PT, R2, R164.reuse, PT ;  /* 0x000000a40200720c */ /* 0x080fe40003f66270 */
        /* <DEDUP_REMOVED lines=8> */
[----:B------:R-:W-:Y:S01]  /*31a0*/  FSEL R62, R31, -INF , !P2 ;  /* 0xff8000001f3e7808 */ /* 0x000fe20005000000 */
[----:B------:R-:W2:Y:S01]  /*31b0*/  LDSM.16.M88.4 R4, [R181+0x8800] ;  /* 0x00880000b504783b */ /* 0x000ea20000000200 */
[----:B------:R-:W-:Y:S02]  /*31c0*/  FSEL R31, R24, -INF , !P0 ;  /* 0xff800000181f7808 */ /* 0x000fe40004000000 */
[C---:B------:R-:W-:Y:S02]  /*31d0*/  ISETP.GE.AND P2, PT, R2.reuse, R165, PT ;  /* 0x000000a50200720c */ /* 0x040fe40003f46270 */
[----:B------:R-:W-:Y:S02]  /*31e0*/  ISETP.GE.AND P0, PT, R2, R164, PT ;  /* 0x000000a40200720c */ /* 0x000fe40003f06270 */
[C---:B------:R-:W-:Y:S01]  /*31f0*/  IADD3 R2, R57.reuse, 0x38, RZ ;  /* 0x0000003839027810 */ /* 0x040fe20007ffe0ff */
[----:B-1----:R-:W-:Y:S01]  /*3200*/  HMMA.16816.F32 R96, R68, R32, R96 ;  /* 0x000000204460723c */ /* 0x002fe20000001860 */
[----:B------:R-:W-:-:S02]  /*3210*/  IADD3 R24, R57, 0x39, RZ ;  /* 0x0000003939187810 */ /* 0x000fc40007ffe0ff */
[----:B------:R-:W-:Y:S02]  /*3220*/  FSEL R59, R20, -INF , !P2 ;  /* 0xff800000143b7808 */ /* 0x000fe40005000000 */
[----:B------:R-:W-:Y:S02]  /*3230*/  FSEL R64, R22, -INF , !P0 ;  /* 0xff80000016407808 */ /* 0x000fe40004000000 */
[----:B------:R-:W-:Y:S01]  /*3240*/  ISETP.GE.AND P2, PT, R2, R164, PT ;  /* 0x000000a40200720c */ /* 0x000fe20003f46270 */
[----:B------:R-:W-:Y:S01]  /*3250*/  HMMA.16816.F32 R92, R68, R34, R92 ;  /* 0x00000022445c723c */ /* 0x000fe2000000185c */
[----:B------:R-:W-:Y:S02]  /*3260*/  ISETP.GE.AND P0, PT, R24, R165, PT ;  /* 0x000000a51800720c */ /* 0x000fe40003f06270 */
[----:B------:R-:W-:Y:S02]  /*3270*/  IADD3 R8, R57, 0x41, RZ ;  /* 0x0000004139087810 */ /* 0x000fe40007ffe0ff */
[----:B------:R-:W-:-:S02]  /*3280*/  FSEL R66, R18, -INF , !P2 ;  /* 0xff80000012427808 */ /* 0x000fc40005000000 */
[----:B------:R-:W-:Y:S02]  /*3290*/  FSEL R61, R17, -INF , !P0 ;  /* 0xff800000113d7808 */ /* 0x000fe40004000000 */
[C---:B------:R-:W-:Y:S02]  /*32a0*/  ISETP.GE.AND P2, PT, R8.reuse, R165, PT ;  /* 0x000000a50800720c */ /* 0x040fe40003f46270 */
[----:B------:R-:W-:Y:S02]  /*32b0*/  ISETP.GE.AND P0, PT, R8, R164, PT ;  /* 0x000000a40800720c */ /* 0x000fe40003f06270 */
[----:B------:R-:W1:Y:S01]  /*32c0*/  LDSM.16.M88.4 R8, [R181+0x8c00] ;  /* 0x008c0000b508783b */ /* 0x000e620000000200 */
[----:B------:R-:W-:Y:S01]  /*32d0*/  FSEL R60, R27, -INF , !P5 ;  /* 0xff8000001b3c7808 */ /* 0x000fe20006800000 */
[----:B------:R-:W-:-:S04]  /*32e0*/  DEPBAR.LE SB0, 0x0 ;  /* 0x000080000000791a */ /* 0x000fc80000000000 */
[----:B------:R-:W-:Y:S02]  /*32f0*/  ISETP.GE.AND P5, PT, R2, R165, PT ;  /* 0x000000a50200720c */ /* 0x000fe40003fa6270 */
[----:B------:R-:W-:Y:S02]  /*3300*/  IADD3 R2, R57, 0x40, RZ ;  /* 0x0000004039027810 */ /* 0x000fe40007ffe0ff */
[----:B------:R-:W-:Y:S01]  /*3310*/  FSEL R67, R21, -INF , !P3 ;  /* 0xff80000015437808 */ /* 0x000fe20005800000 */
[----:B--2---:R-:W-:Y:S01]  /*3320*/  HMMA.16816.F32 R88, R68, R4, R88 ;  /* 0x000000044458723c */ /* 0x004fe20000001858 */
[----:B------:R-:W-:Y:S02]  /*3330*/  FSEL R130, R23, -INF , !P4 ;  /* 0xff80000017827808 */ /* 0x000fe40006000000 */
[----:B------:R-:W-:Y:S02]  /*3340*/  FSEL R147, R16, -INF , !P5 ;  /* 0xff80000010937808 */ /* 0x000fe40006800000 */
[----:B------:R-:W-:-:S02]  /*3350*/  ISETP.GE.AND P3, PT, R24, R164, PT ;  /* 0x000000a41800720c */ /* 0x000fc40003f66270 */
[CC--:B------:R-:W-:Y:S01]  /*3360*/  ISETP.GE.AND P4, PT, R2.reuse, R165.reuse, PT ;  /* 0x000000a50200720c */ /* 0x0c0fe20003f86270 */
[----:B------:R-:W-:Y:S01]  /*3370*/  HMMA.16816.F32 R84, R68, R6, R84 ;  /* 0x000000064454723c */ /* 0x000fe20000001854 */
[----:B------:R-:W-:Y:S02]  /*3380*/  ISETP.GE.AND P5, PT, R2, R164, PT ;  /* 0x000000a40200720c */ /* 0x000fe40003fa6270 */
[----:B------:R-:W-:Y:S02]  /*3390*/  IADD3 R2, R57, 0x48, RZ ;  /* 0x0000004839027810 */ /* 0x000fe40007ffe0ff */
[----:B------:R-:W-:Y:S02]  /*33a0*/  FSEL R128, R19, -INF , !P3 ;  /* 0xff80000013807808 */ /* 0x000fe40005800000 */
[----:B------:R-:W-:Y:S02]  /*33b0*/  FSEL R137, R12, -INF , !P4 ;  /* 0xff8000000c897808 */ /* 0x000fe40006000000 */
[----:B------:R-:W-:-:S02]  /*33c0*/  ISETP.GE.AND P3, PT, R2, R165, PT ;  /* 0x000000a50200720c */ /* 0x000fc40003f66270 */
[----:B------:R-:W-:Y:S02]  /*33d0*/  ISETP.GE.AND P4, PT, R2, R164, PT ;  /* 0x000000a40200720c */ /* 0x000fe40003f86270 */
[C---:B------:R-:W-:Y:S02]  /*33e0*/  IADD3 R2, R57.reuse, 0x50, RZ ;  /* 0x0000005039027810 */ /* 0x040fe40007ffe0ff */
[C---:B------:R-:W-:Y:S02]  /*33f0*/  IADD3 R12, R57.reuse, 0x51, RZ ;  /* 0x00000051390c7810 */ /* 0x040fe40007ffe0ff */
[----:B------:R-:W-:Y:S02]  /*3400*/  IADD3 R16, R57, 0x49, RZ ;  /* 0x0000004939107810 */ /* 0x000fe40007ffe0ff */
[----:B------:R-:W-:Y:S02]  /*3410*/  FSEL R146, R15, -INF , !P0 ;  /* 0xff8000000f927808 */ /* 0x000fe40004000000 */
[----:B------:R-:W-:Y:S01]  /*3420*/  FSEL R133, R36, -INF , !P3 ;  /* 0xff80000024857808 */ /* 0x000fe20005800000 */
[----:B-1----:R-:W-:Y:S01]  /*3430*/  HMMA.16816.F32 R80, R68, R8, R80 ;  /* 0x000000084450723c */ /* 0x002fe20000001850 */
[----:B------:R-:W-:-:S02]  /*3440*/  FSEL R144, R38, -INF , !P4 ;  /* 0xff80000026907808 */ /* 0x000fc40006000000 */
[CC--:B------:R-:W-:Y:S02]  /*3450*/  ISETP.GE.AND P0, PT, R2.reuse, R165.reuse, PT ;  /* 0x000000a50200720c */ /* 0x0c0fe40003f06270 */
[----:B------:R-:W-:Y:S02]  /*3460*/  ISETP.GE.AND P3, PT, R2, R164, PT ;  /* 0x000000a40200720c */ /* 0x000fe40003f66270 */
[----:B------:R-:W-:Y:S01]  /*3470*/  ISETP.GE.AND P4, PT, R12, R165, PT ;  /* 0x000000a50c00720c */ /* 0x000fe20003f86270 */
[----:B------:R-:W-:Y:S01]  /*3480*/  HMMA.16816.F32 R76, R68, R10, R76 ;  /* 0x0000000a444c723c */ /* 0x000fe2000000184c */
[C---:B------:R-:W-:Y:S02]  /*3490*/  IADD3 R2, R57.reuse, 0x58, RZ ;  /* 0x0000005839027810 */ /* 0x040fe40007ffe0ff */
[----:B------:R-:W-:Y:S02]  /*34a0*/  IADD3 R4, R57, 0x59, RZ ;  /* 0x0000005939047810 */ /* 0x000fe40007ffe0ff */
[----:B------:R-:W-:-:S02]  /*34b0*/  FSEL R132, R14, -INF , !P5 ;  /* 0xff8000000e847808 */ /* 0x000fc40006800000 */
[----:B------:R-:W-:Y:S01]  /*34c0*/  FSEL R131, R13, -INF , !P2 ;  /* 0xff8000000d837808 */ /* 0x000fe20005000000 */
[----:B------:R-:W-:Y:S01]  /*34d0*/  BAR.SYNC.DEFER_BLOCKING 0x0 ;  /* 0x0000000000007b1d */ /* 0x000fe20000010000 */
[C---:B------:R-:W-:Y:S02]  /*34e0*/  ISETP.GE.AND P5, PT, R16.reuse, R165, PT ;  /* 0x000000a51000720c */ /* 0x040fe40003fa6270 */
[----:B------:R-:W-:Y:S02]  /*34f0*/  ISETP.GE.AND P2, PT, R16, R164, PT ;  /* 0x000000a41000720c */ /* 0x000fe40003f46270 */
[----:B------:R-:W-:Y:S02]  /*3500*/  FSEL R145, R96, -INF , !P0 ;  /* 0xff80000060917808 */ /* 0x000fe40004000000 */
[----:B------:R-:W-:Y:S02]  /*3510*/  FSEL R142, R98, -INF , !P3 ;  /* 0xff800000628e7808 */ /* 0x000fe40005800000 */
[----:B------:R-:W-:-:S02]  /*3520*/  FSEL R141, R97, -INF , !P4 ;  /* 0xff800000618d7808 */ /* 0x000fc40006000000 */
[-C--:B------:R-:W-:Y:S02]  /*3530*/  ISETP.GE.AND P0, PT, R2, R164.reuse, PT ;  /* 0x000000a40200720c */ /* 0x080fe40003f06270 */
[C---:B------:R-:W-:Y:S02]  /*3540*/  ISETP.GE.AND P3, PT, R4.reuse, R165, PT ;  /* 0x000000a50400720c */ /* 0x040fe40003f66270 */
[----:B------:R-:W-:Y:S02]  /*3550*/  ISETP.GE.AND P4, PT, R4, R164, PT ;  /* 0x000000a40400720c */ /* 0x000fe40003f86270 */
[----:B------:R-:W-:Y:S02]  /*3560*/  IADD3 R4, R57, 0x61, RZ ;  /* 0x0000006139047810 */ /* 0x000fe40007ffe0ff */
[----:B------:R-:W-:Y:S02]  /*3570*/  FSEL R135, R37, -INF , !P5 ;  /* 0xff80000025877808 */ /* 0x000fe40006800000 */
[----:B------:R-:W-:-:S02]  /*3580*/  FSEL R140, R39, -INF , !P2 ;  /* 0xff800000278c7808 */ /* 0x000fc40005000000 */
[----:B------:R-:W-:Y:S02]  /*3590*/  ISETP.GE.AND P5, PT, R12, R164, PT ;  /* 0x000000a40c00720c */ /* 0x000fe40003fa6270 */
[-C--:B------:R-:W-:Y:S02]  /*35a0*/  ISETP.GE.AND P2, PT, R2, R165.reuse, PT ;  /* 0x000000a50200720c */ /* 0x080fe40003f46270 */
        /* <DEDUP_REMOVED lines=17> */
[----:B------:R-:W-:Y:S02]  /*36c0*/  IADD3 R2, R57, 0x70, RZ ;  /* 0x0000007039027810 */ /* 0x000fe40007ffe0ff */
[----:B------:R-:W-:Y:S02]  /*36d0*/  FSEL R122, R87, -INF , !P0 ;  /* 0xff800000577a7808 */ /* 0x000fe40004000000 */
[----:B------:R-:W-:Y:S02]  /*36e0*/  ISETP.GT.AND P0, PT, R193, R188, PT ;  /* 0x000000bcc100720c */ /* 0x000fe40003f04270 */
[----:B------:R-:W-:Y:S02]  /*36f0*/  FSEL R126, R90, -INF , !P2 ;  /* 0xff8000005a7e7808 */ /* 0x000fe40005000000 */
[----:B------:R-:W-:-:S02]  /*3700*/  FSEL R124, R91, -INF , !P3 ;  /* 0xff8000005b7c7808 */ /* 0x000fc40005800000 */
[-C--:B------:R-:W-:Y:S02]  /*3710*/  ISETP.GE.AND P2, PT, R4, R165.reuse, PT ;  /* 0x000000a50400720c */ /* 0x080fe40003f46270 */
[----:B------:R-:W-:Y:S02]  /*3720*/  ISETP.GE.AND P3, PT, R2, R165, PT ;  /* 0x000000a50200720c */ /* 0x000fe40003f66270 */
[----:B------:R-:W-:Y:S02]  /*3730*/  IADD3 R4, R57, 0x71, RZ ;  /* 0x0000007139047810 */ /* 0x000fe40007ffe0ff */
[----:B------:R-:W-:Y:S02]  /*3740*/  FSEL R125, R84, -INF , !P4 ;  /* 0xff800000547d7808 */ /* 0x000fe40006000000 */
[----:B------:R-:W-:Y:S02]  /*3750*/  ISETP.GE.AND P4, PT, R2, R164, PT ;  /* 0x000000a40200720c */ /* 0x000fe40003f86270 */
[----:B------:R-:W-:-:S02]  /*3760*/  FSEL R120, R86, -INF , !P5 ;  /* 0xff80000056787808 */ /* 0x000fc40006800000 */
[----:B------:R-:W-:Y:S02]  /*3770*/  FSEL R123, R85, -INF , !P2 ;  /* 0xff800000557b7808 */ /* 0x000fe40005000000 */
[----:B------:R-:W-:Y:S02]  /*3780*/  FSEL R6, R47, -INF , !P1 ;  /* 0xff8000002f067808 */ /* 0x000fe40004800000 */
[----:B------:R-:W-:Y:S02]  /*3790*/  FSEL R65, R80, -INF , !P3 ;  /* 0xff80000050417808 */ /* 0x000fe40005800000 */
[C---:B------:R-:W-:Y:S02]  /*37a0*/  ISETP.GE.AND P5, PT, R4.reuse, R165, PT ;  /* 0x000000a50400720c */ /* 0x040fe40003fa6270 */
[----:B------:R-:W-:Y:S01]  /*37b0*/  ISETP.GE.AND P2, PT, R4, R164, PT ;  /* 0x000000a40400720c */ /* 0x000fe20003f46270 */
[----:B------:R-:W-:Y:S01]  /*37c0*/  IMAD.IADD R4, R0, 0x1, R53 ;  /* 0x0000000100047824 */ /* 0x000fe200078e0235 */
[----:B------:R-:W-:-:S02]  /*37d0*/  IADD3 R2, R57, 0x78, RZ ;  /* 0x0000007839027810 */ /* 0x000fc40007ffe0ff */
[C---:B------:R-:W-:Y:S02]  /*37e0*/  ISETP.GE.AND P1, PT, R57.reuse, R165, PT ;  /* 0x000000a53900720c */ /* 0x040fe40003f26270 */
[C---:B------:R-:W-:Y:S02]  /*37f0*/  ISETP.GE.AND P3, PT, R57.reuse, R164, PT ;  /* 0x000000a43900720c */ /* 0x040fe40003f66270 */
[----:B------:R-:W-:Y:S02]  /*3800*/  IADD3 R57, R57, 0x79, RZ ;  /* 0x0000007939397810 */ /* 0x000fe40007ffe0ff */
[----:B------:R-:W-:Y:S02]  /*3810*/  FSEL R56, R82, -INF , !P4 ;  /* 0xff80000052387808 */ /* 0x000fe40006000000 */
[----:B------:R-:W-:Y:S02]  /*3820*/  FSEL R44, R44, -INF , !P1 ;  /* 0xff8000002c2c7808 */ /* 0x000fe40004800000 */
[----:B------:R-:W-:-:S02]  /*3830*/  FSEL R46, R46, -INF , !P3 ;  /* 0xff8000002e2e7808 */ /* 0x000fc40005800000 */
[----:B------:R-:W-:Y:S02]  /*3840*/  FSEL R63, R81, -INF , !P5 ;  /* 0xff800000513f7808 */ /* 0x000fe40006800000 */
[----:B------:R-:W-:Y:S02]  /*3850*/  FSEL R54, R83, -INF , !P2 ;  /* 0xff80000053367808 */ /* 0x000fe40005000000 */
[CC--:B------:R-:W-:Y:S02]  /*3860*/  ISETP.GE.AND P4, PT, R2.reuse, R165.reuse, PT ;  /* 0x000000a50200720c */ /* 0x0c0fe40003f86270 */
[----:B------:R-:W-:Y:S02]  /*3870*/  ISETP.GE.AND P1, PT, R2, R164, PT ;  /* 0x000000a40200720c */ /* 0x000fe40003f26270 */
[----:B------:R-:W-:Y:S02]  /*3880*/  @!P0 LEA R204, P2, R162, c[0x0][0x168], 0x1 ;  /* 0x00005a00a2cc8a11 */ /* 0x000fe400078408ff */
[----:B------:R-:W-:-:S02]  /*3890*/  ISETP.GE.AND P5, PT, R57, R165, PT ;  /* 0x000000a53900720c */ /* 0x000fc40003fa6270 */
[----:B------:R-:W-:Y:S02]  /*38a0*/  ISETP.GE.AND P3, PT, R57, R164, PT ;  /* 0x000000a43900720c */ /* 0x000fe40003f66270 */
[----:B------:R-:W-:Y:S02]  /*38b0*/  @!P0 LEA.HI.X R205, R162, c[0x0][0x16c], R163, 0x1, P2 ;  /* 0x00005b00a2cd8a11 */ /* 0x000fe400010f0ca3 */
        /* <DEDUP_REMOVED lines=63> */
.L_x_2553:
[----:B------:R-:W-:-:S04]  /*3cb0*/  LEA R0, -R160, RZ, 0x7 ;  /* 0x000000ffa0007211 */ /* 0x000fc800078e39ff */
[----:B------:R-:W-:Y:S02]  /*3cc0*/  SHF.R.S32.HI R2, RZ, 0x1f, R0 ;  /* 0x0000001fff027819 */ /* 0x000fe40000011400 */
.L_x_2554:
[----:B------:R-:W-:Y:S01]  /*3cd0*/  IADD3 R162, P0, R0, R162, RZ ;  /* 0x000000a200a27210 */ /* 0x000fe20007f1e0ff */
[----:B------:R-:W-:Y:S02]  /*3ce0*/  IMAD.MOV.U32 R7, RZ, RZ, 0x6 ;  /* 0x00000006ff077424 */ /* 0x000fe400078e00ff */
[----:B------:R-:W-:Y:S01]  /*3cf0*/  IMAD.SHL.U32 R5, R160, 0x40, RZ ;  /* 0x00000040a0057824 */ /* 0x000fe200078e00ff */
        /* <DEDUP_REMOVED lines=26> */
.L_x_2552:
        /* <DEDUP_REMOVED lines=59> */
[----:B-1----:R-:W-:Y:S02]  /*4250*/  FMNMX.FTZ R8, R52, R5, !PT ;  /* 0x0000000534087209 */ /* 0x002fe40007810000 */
[----:B------:R-:W-:Y:S02]  /*4260*/  FMNMX.FTZ R0, R55, R0, !PT ;  /* 0x0000000037007209 */ /* 0x000fe40007810000 */
[----:B------:R-:W-:-:S02]  /*4270*/  FMNMX.FTZ R8, R51, R8, !PT ;  /* 0x0000000833087209 */ /* 0x000fc40007810000 */
[----:B------:R-:W-:Y:S01]  /*4280*/  SHF.L.U32 R182, R4, 0x1, RZ ;  /* 0x0000000104b67819 */ /* 0x000fe200000006ff */
[----:B------:R-:W1:Y:S01]  /*4290*/  SHFL.BFLY PT, R7, R0, 0x2, 0x1f ;  /* 0x0c401f0000077f89 */ /* 0x000e6200000e0000 */
[----:B------:R-:W-:Y:S02]  /*42a0*/  ISETP.GT.AND P3, PT, R193, R188, PT ;  /* 0x000000bcc100720c */ /* 0x000fe40003f64270 */
        /* <DEDUP_REMOVED lines=17> */
[----:B--2---:R-:W-:Y:S01]  /*43c0*/  FMNMX.FTZ R0, R5, R0, !PT ;  /* 0x0000000005007209 */ /* 0x004fe20007810000 */
[C---:B------:R-:W-:Y:S01]  /*43d0*/  FMUL.FTZ R58, R2.reuse, c[0x0][0x23c] ;  /* 0x00008f00023a7a20 */ /* 0x040fe20000410000 */
[----:B------:R-:W-:-:S03]  /*43e0*/  FSETP.NEU.FTZ.AND P0, PT, R2, -INF , PT ;  /* 0xff8000000200780b */ /* 0x000fc60003f1d000 */
[----:B------:R-:W-:Y:S01]  /*43f0*/  FMUL.FTZ R53, R0, c[0x0][0x23c] ;  /* 0x00008f0000357a20 */ /* 0x000fe20000410000 */
        /* <DEDUP_REMOVED lines=9> */
[----:B------:R-:W-:-:S02]  /*4490*/  FFMA.FTZ R46, R6, c[0x0][0x23c], -R53 ;  /* 0x00008f00062e7a23 */ /* 0x000fc40000010835 */
[--C-:B------:R-:W-:Y:S01]  /*44a0*/  FFMA.FTZ R48, R40, c[0x0][0x23c], -R53.reuse ;  /* 0x00008f0028307a23 */ /* 0x100fe20000010835 */
[----:B------:R-:W1:Y:S01]  /*44b0*/  LDSM.16.MT88.4 R4, [R180+0xd000] ;  /* 0x00d00000b404783b */ /* 0x000e620000004200 */
[--C-:B------:R-:W-:Y:S01]  /*44c0*/  FFMA.FTZ R41, R100, c[0x0][0x23c], -R53.reuse ;  /* 0x00008f0064297a23 */ /* 0x100fe20000010835 */
        /* <DEDUP_REMOVED lines=9> */
[----:B------:R-:W-:Y:S01]  /*4560*/  FFMA.FTZ R33, R104, c[0x0][0x23c], -R53 ;  /* 0x00008f0068217a23 */ /* 0x000fe20000010835 */
[----:B------:R-:W3:Y:S01]  /*4570*/  MUFU.EX2 R44, R44 ;  /* 0x0000002c002c7308 */ /* 0x000ee20000000800 */
        /* <DEDUP_REMOVED lines=10> */
[----:B---3--:R-:W-:Y:S01]  /*4620*/  F2FP.PACK_AB R102, R44, R45 ;  /* 0x0000002d2c66723e */ /* 0x008fe200000000ff */
        /* <DEDUP_REMOVED lines=18> */
[----:B---3--:R-:W-:Y:S01]  /*4750*/  F2FP.PACK_AB R103, R41, R48 ;  /* 0x000000302967723e */ /* 0x008fe200000000ff */
        /* <DEDUP_REMOVED lines=24> */
[----:B------:R-:W3:Y:S01]  /*48e0*/  MUFU.EX2 R37, R37 ;  /* 0x0000002500257308 */ /* 0x000ee20000000800 */
        /* <DEDUP_REMOVED lines=11> */
[----:B------:R-:W4:Y:S01]  /*49a0*/  MUFU.EX2 R33, R33 ;  /* 0x0000002100217308 */ /* 0x000f220000000800 */
[----:B------:R-:W-:-:S02]  /*49b0*/  FADD.FTZ R41, R41, R48 ;  /* 0x0000003029297221 */ /* 0x000fc40000010000 */
[----:B------:R-:W-:Y:S02]  /*49c0*/  FFMA.FTZ R207, R55, c[0x0][0x23c], -R58 ;  /* 0x00008f0037cf7a23 */ /* 0x000fe4000001083a */
[----:B------:R-:W-:Y:S01]  /*49d0*/  FFMA.FTZ R206, R51, c[0x0][0x23c], -R53 ;  /* 0x00008f0033ce7a23 */ /* 0x000fe20000010835 */
        /* <DEDUP_REMOVED lines=8> */
[C---:B-1----:R-:W-:Y:S02]  /*4a60*/  HMMA.16816.F32 R104, R100.reuse, R4, RZ ;  /* 0x000000046468723c */ /* 0x042fe400000018ff */
[----:B------:R-:W-:Y:S05]  /*4a70*/  MUFU.EX2 R34, R34 ;  /* 0x0000002200227308 */ /* 0x000fea0000000800 */
[----:B--2---:R-:W-:Y:S01]  /*4a80*/  F2FP.PACK_AB R4, R40, R43 ;  /* 0x0000002b2804723e */ /* 0x004fe200000000ff */
[----:B------:R-:W-:Y:S01]  /*4a90*/  HMMA.16816.F32 R100, R100, R6, RZ ;  /* 0x000000066464723c */ /* 0x000fe200000018ff */
[----:B---3--:R-:W-:Y:S01]  /*4aa0*/  F2FP.PACK_AB R5, R37, R42 ;  /* 0x0000002a2505723e */ /* 0x008fe200000000ff */
[----:B------:R-:W1:Y:S01]  /*4ab0*/  MUFU.EX2 R29, R29 ;  /* 0x0000001d001d7308 */ /* 0x000e620000000800 */
[----:B------:R-:W-:-:S02]  /*4ac0*/  FADD.FTZ R43, R43, R44 ;  /* 0x0000002c2b2b7221 */ /* 0x000fc40000010000 */
[----:B------:R-:W-:Y:S02]  /*4ad0*/  FADD.FTZ R42, R42, R41 ;  /* 0x000000292a2a7221 */ /* 0x000fe40000010000 */
[----:B------:R-:W-:Y:S01]  /*4ae0*/  F2FP.PACK_AB R6, R36, R39 ;  /* 0x000000272406723e */ /* 0x000fe200000000ff */
[----:B------:R-:W-:Y:S01]  /*4af0*/  FADD.FTZ R40, R40, R43 ;  /* 0x0000002b28287221 */ /* 0x000fe20000010000 */
[----:B----4-:R-:W-:Y:S01]  /*4b00*/  F2FP.PACK_AB R7, R33, R38 ;  /* 0x000000262107723e */ /* 0x010fe200000000ff */
        /* <DEDUP_REMOVED lines=23> */
[C---:B------:R-:W-:Y:S01]  /*4c80*/  HMMA.16816.F32 R108, R4.reuse, R26, R108 ;  /* 0x0000001a046c723c */ /* 0x040fe2000000186c */
[----:B------:R-:W-:Y:S01]  /*4c90*/  LDSM.16.MT88.4 R24, [R180+0xb800] ;  /* 0x00b80000b418783b */ /* 0x000fe20000004200 */
[----:B------:R-:W-:Y:S06]  /*4ca0*/  MUFU.EX2 R66, R66 ;  /* 0x0000004200427308 */ /* 0x000fec0000000800 */
[C---:B---3--:R-:W-:Y:S02]  /*4cb0*/  HMMA.16816.F32 R92, R4.reuse, R12, R92 ;  /* 0x0000000c045c723c */ /* 0x048fe4000000185c */
[----:B------:R-:W3:Y:S06]  /*4cc0*/  MUFU.EX2 R121, R121 ;  /* 0x0000007900797308 */ /* 0x000eec0000000800 */
[C---:B------:R-:W-:Y:S01]  /*4cd0*/  HMMA.16816.F32 R96, R4.reuse, R14, R96 ;  /* 0x0000000e0460723c */ /* 0x040fe20000001860 */
[----:B------:R-:W3:Y:S01]  /*4ce0*/  LDSM.16.MT88.4 R12, [R182+0xb800] ;  /* 0x00b80000b60c783b */ /* 0x000ee20000004200 */
[----:B------:R-:W-:Y:S06]  /*4cf0*/  MUFU.EX2 R128, R128 ;  /* 0x0000008000807308 */ /* 0x000fec0000000800 */
[C---:B------:R-:W-:Y:S02]  /*4d00*/  HMMA.16816.F32 R104, R4.reuse, R20, R104 ;  /* 0x000000140468723c */ /* 0x040fe40000001868 */
[----:B------:R-:W2:Y:S06]  /*4d10*/  MUFU.EX2 R131, R131 ;  /* 0x0000008300837308 */ /* 0x000eac0000000800 */
[----:B------:R-:W-:Y:S01]  /*4d20*/  HMMA.16816.F32 R100, R4, R22, R100 ;  /* 0x000000160464723c */ /* 0x000fe20000001864 */
[----:B------:R-:W-:Y:S01]  /*4d30*/  LDSM.16.MT88.4 R20, [R180+0xd800] ;  /* 0x00d80000b414783b */ /* 0x000fe20000004200 */
[----:B------:R-:W-:Y:S05]  /*4d40*/  MUFU.EX2 R133, R133 ;  /* 0x0000008500857308 */ /* 0x000fea0000000800 */
[----:B-----5:R-:W-:Y:S01]  /*4d50*/  F2FP.PACK_AB R4, R32, R35 ;  /* 0x000000232004723e */ /* 0x020fe200000000ff */
[----:B------:R-:W-:Y:S01]  /*4d60*/  FADD.FTZ R35, R35, R36 ;  /* 0x0000002423237221 */ /* 0x000fe20000010000 */
[----:B-1----:R-:W-:Y:S01]  /*4d70*/  F2FP.PACK_AB R5, R29, R34 ;  /* 0x000000221d05723e */ /* 0x002fe200000000ff */
        /* <DEDUP_REMOVED lines=8> */
[C---:B------:R-:W-:Y:S01]  /*4e00*/  HMMA.16816.F32 R72, R4.reuse, R8, R72 ;  /* 0x000000080448723c */ /* 0x040fe20000001848 */
[----:B------:R-:W-:Y:S02]  /*4e10*/  FADD.FTZ R30, R30, R29 ;  /* 0x0000001d1e1e7221 */ /* 0x000fe40000010000 */
[----:B------:R-:W-:Y:S02]  /*4e20*/  FADD.FTZ R28, R28, R31 ;  /* 0x0000001f1c1c7221 */ /* 0x000fe40000010000 */
[----:B------:R-:W-:Y:S01]  /*4e30*/  FADD.FTZ R3, R3, R30 ;  /* 0x0000001e03037221 */ /* 0x000fe20000010000 */
[----:B------:R-:W1:Y:S02]  /*4e40*/  MUFU.EX2 R135, R135 ;  /* 0x0000008700877308 */ /* 0x000e640000000800 */
[C---:B------:R-:W-:Y:S01]  /*4e50*/  HMMA.16816.F32 R76, R4.reuse, R10, R76 ;  /* 0x0000000a044c723c */ /* 0x040fe2000000184c */
[----:B------:R-:W2:Y:S05]  /*4e60*/  LDSM.16.MT88.4 R8, [R182+0xd800] ;  /* 0x00d80000b608783b */ /* 0x000eaa0000004200 */
[----:B------:R-:W-:Y:S02]  /*4e70*/  MUFU.EX2 R137, R137 ;  /* 0x0000008900897308 */ /* 0x000fe40000000800 */
[C---:B---3--:R-:W-:Y:S06]  /*4e80*/  HMMA.16816.F32 R80, R4.reuse, R12, R80 ;  /* 0x0000000c0450723c */ /* 0x048fec0000001850 */
[----:B------:R-:W3:Y:S02]  /*4e90*/  MUFU.EX2 R140, R140 ;  /* 0x0000008c008c7308 */ /* 0x000ee40000000800 */
[C---:B------:R-:W-:Y:S01]  /*4ea0*/  HMMA.16816.F32 R84, R4.reuse, R14, R84 ;  /* 0x0000000e0454723c */ /* 0x040fe20000001854 */
[----:B------:R-:W5:Y:S05]  /*4eb0*/  LDSM.16.MT88.4 R12, [R180+0x9c00] ;  /* 0x009c0000b40c783b */ /* 0x000f6a0000004200 */
[----:B------:R-:W-:Y:S02]  /*4ec0*/  MUFU.EX2 R144, R144 ;  /* 0x0000009000907308 */ /* 0x000fe40000000800 */
[C---:B------:R-:W-:Y:S06]  /*4ed0*/  HMMA.16816.F32 R112, R4.reuse, R16, R112 ;  /* 0x000000100470723c */ /* 0x040fec0000001870 */
[----:B------:R-:W1:Y:S02]  /*4ee0*/  MUFU.EX2 R141, R141 ;  /* 0x0000008d008d7308 */ /* 0x000e640000000800 */
[C---:B------:R-:W-:Y:S01]  /*4ef0*/  HMMA.16816.F32 R68, R4.reuse, R18, R68 ;  /* 0x000000120444723c */ /* 0x040fe20000001844 */
[----:B------:R-:W-:Y:S05]  /*4f00*/  LDSM.16.MT88.4 R16, [R182+0x9c00] ;  /* 0x009c0000b610783b */ /* 0x000fea0000004200 */
[----:B------:R-:W-:Y:S02]  /*4f10*/  MUFU.EX2 R146, R146 ;  /* 0x0000009200927308 */ /* 0x000fe40000000800 */
[C---:B------:R-:W-:Y:S06]  /*4f20*/  HMMA.16816.F32 R88, R4.reuse, R24, R88 ;  /* 0x000000180458723c */ /* 0x040fec0000001858 */
[----:B------:R-:W-:Y:S02]  /*4f30*/  MUFU.EX2 R139, R139 ;  /* 0x0000008b008b7308 */ /* 0x000fe40000000800 */
[C---:B--2---:R-:W-:Y:S06]  /*4f40*/  HMMA.16816.F32 R92, R4.reuse, R8, R92 ;  /* 0x00000008045c723c */ /* 0x044fec000000185c */
[----:B------:R-:W-:Y:S02]  /*4f50*/  MUFU.EX2 R142, R142 ;  /* 0x0000008e008e7308 */ /* 0x000fe40000000800 */
[C---:B------:R-:W-:Y:S01]  /*4f60*/  HMMA.16816.F32 R96, R4.reuse, R10, R96 ;  /* 0x0000000a0460723c */ /* 0x040fe20000001860 */
[----:B------:R-:W2:Y:S05]  /*4f70*/  LDSM.16.MT88.4 R8, [R182+0xbc00] ;  /* 0x00bc0000b608783b */ /* 0x000eaa0000004200 */
[----:B------:R-:W1:Y:S02]  /*4f80*/  MUFU.EX2 R143, R143 ;  /* 0x0000008f008f7308 */ /* 0x000e640000000800 */
[C---:B------:R-:W-:Y:S01]  /*4f90*/  HMMA.16816.F32 R108, R4.reuse, R26, R108 ;  /* 0x0000001a046c723c */ /* 0x040fe2000000186c */
[----:B------:R-:W1:Y:S05]  /*4fa0*/  LDSM.16.MT88.4 R24, [R180+0xbc00] ;  /* 0x00bc0000b418783b */ /* 0x000e6a0000004200 */
[----:B------:R-:W-:Y:S02]  /*4fb0*/  MUFU.EX2 R136, R136 ;  /* 0x0000008800887308 */ /* 0x000fe40000000800 */
[C---:B------:R-:W-:Y:S06]  /*4fc0*/  HMMA.16816.F32 R104, R4.reuse, R20, R104 ;  /* 0x000000140468723c */ /* 0x040fec0000001868 */
[----:B------:R-:W1:Y:S02]  /*4fd0*/  MUFU.EX2 R145, R145 ;  /* 0x0000009100917308 */ /* 0x000e640000000800 */
[----:B------:R-:W-:Y:S01]  /*4fe0*/  HMMA.16816.F32 R100, R4, R22, R100 ;  /* 0x000000160464723c */ /* 0x000fe20000001864 */
[----:B------:R-:W-:Y:S05]  /*4ff0*/  LDSM.16.MT88.4 R20, [R180+0xdc00] ;  /* 0x00dc0000b414783b */ /* 0x000fea0000004200 */
        /* <DEDUP_REMOVED lines=12> */
[----:B-----5:R-:W-:Y:S01]  /*50c0*/  HMMA.16816.F32 R72, R4, R12, R72 ;  /* 0x0000000c0448723c */ /* 0x020fe20000001848 */
[----:B------:R-:W-:Y:S01]  /*50d0*/  FADD.FTZ R61, R61, R62 ;  /* 0x0000003e3d3d7221 */ /* 0x000fe20000010000 */
[----:B------:R-:W-:Y:S01]  /*50e0*/  MUFU.EX2 R138, R138 ;  /* 0x0000008a008a7308 */ /* 0x000fe20000000800 */
[----:B------:R-:W-:-:S05]  /*50f0*/  FADD.FTZ R121, R121, R66 ;  /* 0x0000004279797221 */ /* 0x000fca0000010000 */
[C---:B------:R-:W-:Y:S01]  /*5100*/  HMMA.16816.F32 R76, R4.reuse, R14, R76 ;  /* 0x0000000e044c723c */ /* 0x040fe2000000184c */
[----:B------:R-:W5:Y:S01]  /*5110*/  LDSM.16.MT88.4 R12, [R182+0xdc00] ;  /* 0x00dc0000b60c783b */ /* 0x000f620000004200 */
[----:B------:R-:W-:Y:S06]  /*5120*/  MUFU.EX2 R123, R123 ;  /* 0x0000007b007b7308 */ /* 0x000fec0000000800 */
[C---:B--2---:R-:W-:Y:S02]  /*5130*/  HMMA.16816.F32 R80, R4.reuse, R8, R80 ;  /* 0x000000080450723c */ /* 0x044fe40000001850 */
[----:B------:R-:W-:Y:S06]  /*5140*/  MUFU.EX2 R125, R125 ;  /* 0x0000007d007d7308 */ /* 0x000fec0000000800 */
[C---:B------:R-:W-:Y:S01]  /*5150*/  HMMA.16816.F32 R84, R4.reuse, R10, R84 ;  /* 0x0000000a0454723c */ /* 0x040fe20000001854 */
[----:B------:R-:W2:Y:S01]  /*5160*/  LDSM.16.MT88.4 R8, [R180+0xa000] ;  /* 0x00a00000b408783b */ /* 0x000ea20000004200 */
        /* <DEDUP_REMOVED lines=9> */
[----:B------:R-:W-:Y:S01]  /*5200*/  LDSM.16.MT88.4 R24, [R180+0xc000] ;  /* 0x00c00000b418783b */ /* 0x000fe20000004200 */
[----:B------:R-:W-:Y:S06]  /*5210*/  MUFU.EX2 R206, R206 ;  /* 0x000000ce00ce7308 */ /* 0x000fec0000000800 */
[C---:B-----5:R-:W-:Y:S08]  /*5220*/  HMMA.16816.F32 R92, R4.reuse, R12, R92 ;  /* 0x0000000c045c723c */ /* 0x060ff0000000185c */
[C---:B------:R-:W-:Y:S01]  /*5230*/  HMMA.16816.F32 R96, R4.reuse, R14, R96 ;  /* 0x0000000e0460723c */ /* 0x040fe20000001860 */
[----:B------:R-:W1:Y:S07]  /*5240*/  LDSM.16.MT88.4 R12, [R182+0xc000] ;  /* 0x00c00000b60c783b */ /* 0x000e6e0000004200 */
[C---:B------:R-:W-:Y:S08]  /*5250*/  HMMA.16816.F32 R104, R4.reuse, R20, R104 ;  /* 0x000000140468723c */ /* 0x040ff00000001868 */
[----:B------:R-:W-:Y:S01]  /*5260*/  HMMA.16816.F32 R100, R4, R22, R100 ;  /* 0x000000160464723c */ /* 0x000fe20000001864 */
[----:B------:R-:W-:Y:S06]  /*5270*/  LDSM.16.MT88.4 R20, [R180+0xe000] ;  /* 0x00e00000b414783b */ /* 0x000fec0000004200 */
[----:B------:R-:W-:Y:S01]  /*5280*/  F2FP.PACK_AB R4, R131, R128 ;  /* 0x000000808304723e */ /* 0x000fe200000000ff */
[----:B------:R-:W-:Y:S01]  /*5290*/  FADD.FTZ R128, R128, R61 ;  /* 0x0000003d80807221 */ /* 0x000fe20000010000 */
[----:B------:R-:W-:Y:S01]  /*52a0*/  F2FP.PACK_AB R5, R135, R132 ;  /* 0x000000848705723e */ /* 0x000fe200000000ff */
[----:B------:R-:W-:Y:S01]  /*52b0*/  FADD.FTZ R132, R132, R121 ;  /* 0x0000007984847221 */ /* 0x000fe20000010000 */
[----:B------:R-:W-:Y:S01]  /*52c0*/  F2FP.PACK_AB R6, R130, R133 ;  /* 0x000000858206723e */ /* 0x000fe200000000ff */
[----:B------:R-:W-:Y:S01]  /*52d0*/  FADD.FTZ R128, R131, R128 ;  /* 0x0000008083807221 */ /* 0x000fe20000010000 */
[----:B---3--:R-:W-:Y:S01]  /*52e0*/  F2FP.PACK_AB R7, R140, R137 ;  /* 0x000000898c07723e */ /* 0x008fe200000000ff */
        /* <DEDUP_REMOVED lines=14> */
[C---:B------:R-:W-:Y:S08]  /*53d0*/  HMMA.16816.F32 R88, R4.reuse, R24, R88 ;  /* 0x000000180458723c */ /* 0x040ff00000001858 */
[C---:B--2---:R-:W-:Y:S08]  /*53e0*/  HMMA.16816.F32 R92, R4.reuse, R8, R92 ;  /* 0x00000008045c723c */ /* 0x044ff0000000185c */
[C---:B------:R-:W-:Y:S01]  /*53f0*/  HMMA.16816.F32 R96, R4.reuse, R10, R96 ;  /* 0x0000000a0460723c */ /* 0x040fe20000001860 */
[----:B------:R-:W2:Y:S07]  /*5400*/  LDSM.16.MT88.4 R8, [R182+0xc400] ;  /* 0x00c40000b608783b */ /* 0x000eae0000004200 */
[C---:B------:R-:W-:Y:S01]  /*5410*/  HMMA.16816.F32 R108, R4.reuse, R26, R108 ;  /* 0x0000001a046c723c */ /* 0x040fe2000000186c */
[----:B------:R-:W-:Y:S07]  /*5420*/  LDSM.16.MT88.4 R24, [R182+0xe400] ;  /* 0x00e40000b618783b */ /* 0x000fee0000004200 */
[C---:B------:R-:W-:Y:S08]  /*5430*/  HMMA.16816.F32 R104, R4.reuse, R20, R104 ;  /* 0x000000140468723c */ /* 0x040ff00000001868 */
[----:B------:R-:W-:Y:S01]  /*5440*/  HMMA.16816.F32 R100, R4, R22, R100 ;  /* 0x000000160464723c */ /* 0x000fe20000001864 */
[----:B------:R-:W5:Y:S06]  /*5450*/  LDSM.16.MT88.4 R20, [R180+0xc400] ;  /* 0x00c40000b414783b */ /* 0x000f6c0000004200 */
        /* <DEDUP_REMOVED lines=21> */
[C---:B-----5:R-:W-:Y:S08]  /*55b0*/  HMMA.16816.F32 R88, R4.reuse, R20, R88 ;  /* 0x000000140458723c */ /* 0x060ff00000001858 */
[C---:B------:R-:W-:Y:S01]  /*55c0*/  HMMA.16816.F32 R108, R4.reuse, R22, R108 ;  /* 0x00000016046c723c */ /* 0x040fe2000000186c */
[----:B------:R-:W-:Y:S07]  /*55d0*/  LDSM.16.MT88.4 R20, [R182+0xc800] ;  /* 0x00c80000b614783b */ /* 0x000fee0000004200 */
[C---:B------:R-:W-:Y:S07]  /*55e0*/  HMMA.16816.F32 R92, R4.reuse, R24, R92 ;  /* 0x00000018045c723c */ /* 0x040fee000000185c */
[--C-:B------:R-:W-:Y:S01]  /*55f0*/  FFMA.FTZ R24, R65, c[0x0][0x23c], -R58.reuse ;  /* 0x00008f0041187a23 */ /* 0x100fe2000001083a */
[----:B------:R-:W-:Y:S01]  /*5600*/  HMMA.16816.F32 R96, R4, R26, R96 ;  /* 0x0000001a0460723c */ /* 0x000fe20000001860 */
[----:B------:R-:W-:-:S04]  /*5610*/  FFMA.FTZ R25, R63, c[0x0][0x23c], -R58 ;  /* 0x00008f003f197a23 */ /* 0x000fc8000001083a */
[----:B------:R-:W-:Y:S03]  /*5620*/  MUFU.EX2 R24, R24 ;  /* 0x0000001800187308 */ /* 0x000fe60000000800 */
[C---:B---3--:R-:W-:Y:S05]  /*5630*/  HMMA.16816.F32 R104, R4.reuse, R16, R104 ;  /* 0x000000100468723c */ /* 0x048fea0000001868 */
[----:B------:R-:W3:Y:S03]  /*5640*/  MUFU.EX2 R25, R25 ;  /* 0x0000001900197308 */ /* 0x000ee60000000800 */
[----:B------:R-:W-:Y:S01]  /*5650*/  HMMA.16816.F32 R100, R4, R18, R100 ;  /* 0x000000120464723c */ /* 0x000fe20000001864 */
[----:B------:R-:W5:Y:S06]  /*5660*/  LDSM.16.MT88.4 R16, [R180+0xc800] ;  /* 0x00c80000b410783b */ /* 0x000f6c0000004200 */
[----:B----4-:R-:W-:Y:S01]  /*5670*/  F2FP.PACK_AB R4, R134, R129 ;  /* 0x000000818604723e */ /* 0x010fe200000000ff */
        /* <DEDUP_REMOVED lines=19> */
[----:B------:R-:W4:Y:S07]  /*57b0*/  LDSM.16.MT88.4 R16, [R182+0xac00] ;  /* 0x00ac0000b610783b */ /* 0x000f2e0000004200 */
[C---:B------:R-:W-:Y:S07]  /*57c0*/  HMMA.16816.F32 R80, R4.reuse, R20, R80 ;  /* 0x000000140450723c */ /* 0x040fee0000001850 */
[----:B------:R-:W-:Y:S01]  /*57d0*/  FFMA.FTZ R20, R57, c[0x0][0x23c], -R58 ;  /* 0x00008f0039147a23 */ /* 0x000fe2000001083a */
[----:B-1----:R-:W-:Y:S01]  /*57e0*/  HMMA.16816.F32 R92, R4, R12, R92 ;  /* 0x0000000c045c723c */ /* 0x002fe2000000185c */
[----:B------:R-:W-:-:S04]  /*57f0*/  FFMA.FTZ R21, R56, c[0x0][0x23c], -R53 ;  /* 0x00008f0038157a23 */ /* 0x000fc80000010835 */
[----:B------:R-:W1:Y:S03]  /*5800*/  MUFU.EX2 R20, R20 ;  /* 0x0000001400147308 */ /* 0x000e660000000800 */
[C---:B------:R-:W-:Y:S01]  /*5810*/  HMMA.16816.F32 R96, R4.reuse, R14, R96 ;  /* 0x0000000e0460723c */ /* 0x040fe20000001860 */
[----:B------:R-:W5:Y:S04]  /*5820*/  LDSM.16.MT88.4 R12, [R180+0xac00] ;  /* 0x00ac0000b40c783b */ /* 0x000f680000004200 */
[----:B------:R-:W-:Y:S03]  /*5830*/  MUFU.EX2 R21, R21 ;  /* 0x0000001500157308 */ /* 0x000fe60000000800 */
[C---:B--2---:R-:W-:Y:S08]  /*5840*/  HMMA.16816.F32 R104, R4.reuse, R8, R104 ;  /* 0x000000080468723c */ /* 0x044ff00000001868 */
[C---:B------:R-:W-:Y:S01]  /*5850*/  HMMA.16816.F32 R100, R4.reuse, R10, R100 ;  /* 0x0000000a0464723c */ /* 0x040fe20000001864 */
[----:B------:R-:W2:Y:S07]  /*5860*/  LDSM.16.MT88.4 R8, [R182+0xcc00] ;  /* 0x00cc0000b608783b */ /* 0x000eae0000004200 */
[----:B------:R-:W-:Y:S07]  /*5870*/  HMMA.16816.F32 R84, R4, R22, R84 ;  /* 0x000000160454723c */ /* 0x000fee0000001854 */
[--C-:B------:R-:W-:Y:S01]  /*5880*/  FFMA.FTZ R22, R54, c[0x0][0x23c], -R53.reuse ;  /* 0x00008f0036167a23 */ /* 0x100fe20000010835 */
[----:B---3--:R-:W-:Y:S01]  /*5890*/  F2FP.PACK_AB R4, R25, R24 ;  /* 0x000000181904723e */ /* 0x008fe200000000ff */
[----:B------:R-:W-:Y:S01]  /*58a0*/  FFMA.FTZ R23, R52, c[0x0][0x23c], -R53 ;  /* 0x00008f0034177a23 */ /* 0x000fe20000010835 */
[----:B-1----:R-:W-:Y:S01]  /*58b0*/  F2FP.PACK_AB R6, R207, R20 ;  /* 0x00000014cf06723e */ /* 0x002fe200000000ff */
[----:B------:R-:W-:-:S02]  /*58c0*/  FADD.FTZ R24, R24, R123 ;  /* 0x0000007b18187221 */ /* 0x000fc40000010000 */
[----:B------:R-:W1:Y:S02]  /*58d0*/  MUFU.EX2 R22, R22 ;  /* 0x0000001600167308 */ /* 0x000e640000000800 */
[----:B------:R-:W-:-:S04]  /*58e0*/  FADD.FTZ R25, R25, R24 ;  /* 0x0000001819197221 */ /* 0x000fc80000010000 */
[----:B------:R-:W-:Y:S02]  /*58f0*/  FADD.FTZ R20, R20, R25 ;  /* 0x0000001914147221 */ /* 0x000fe40000010000 */
[----:B------:R-:W3:Y:S02]  /*5900*/  MUFU.EX2 R23, R23 ;  /* 0x0000001700177308 */ /* 0x000ee40000000800 */
[----:B------:R-:W-:Y:S01]  /*5910*/  FADD.FTZ R207, R207, R20 ;  /* 0x00000014cfcf7221 */ /* 0x000fe20000010000 */
[----:B-1----:R-:W-:Y:S01]  /*5920*/  F2FP.PACK_AB R5, R22, R21 ;  /* 0x000000151605723e */ /* 0x002fe200000000ff */
[----:B------:R-:W-:-:S04]  /*5930*/  FADD.FTZ R21, R21, R120 ;  /* 0x0000007815157221 */ /* 0x000fc80000010000 */
[----:B------:R-:W-:Y:S01]  /*5940*/  FADD.FTZ R22, R22, R21 ;  /* 0x0000001516167221 */ /* 0x000fe20000010000 */
[----:B---3--:R-:W-:-:S03]  /*5950*/  F2FP.PACK_AB R7, R206, R23 ;  /* 0x00000017ce07723e */ /* 0x008fc600000000ff */
[----:B------:R-:W-:-:S04]  /*5960*/  FADD.FTZ R23, R23, R22 ;  /* 0x0000001617177221 */ /* 0x000fc80000010000 */
[----:B------:R-:W-:Y:S01]  /*5970*/  FADD.FTZ R206, R206, R23 ;  /* 0x00000017cece7221 */ /* 0x000fe20000010000 */
[C---:B----4-:R-:W-:Y:S08]  /*5980*/  HMMA.16816.F32 R112, R4.reuse, R16, R112 ;  /* 0x000000100470723c */ /* 0x050ff00000001870 */
[C---:B------:R-:W-:Y:S01]  /*5990*/  HMMA.16816.F32 R68, R4.reuse, R18, R68 ;  /* 0x000000120444723c */ /* 0x040fe20000001844 */
[----:B------:R-:W1:Y:S07]  /*59a0*/  LDSM.16.MT88.4 R16, [R180+0xcc00] ;  /* 0x00cc0000b410783b */ /* 0x000e6e0000004200 */
[C---:B-----5:R-:W-:Y:S08]  /*59b0*/  HMMA.16816.F32 R72, R4.reuse, R12, R72 ;  /* 0x0000000c0448723c */ /* 0x060ff00000001848 */
[C---:B------:R-:W-:Y:S01]  /*59c0*/  HMMA.16816.F32 R76, R4.reuse, R14, R76 ;  /* 0x0000000e044c723c */ /* 0x040fe2000000184c */
[----:B------:R-:W3:Y:S07]  /*59d0*/  LDSM.16.MT88.4 R12, [R182+0xec00] ;  /* 0x00ec0000b60c783b */ /* 0x000eee0000004200 */
[C---:B--2---:R-:W-:Y:S08]  /*59e0*/  HMMA.16816.F32 R80, R4.reuse, R8, R80 ;  /* 0x000000080450723c */ /* 0x044ff00000001850 */
[C---:B------:R-:W-:Y:S01]  /*59f0*/  HMMA.16816.F32 R84, R4.reuse, R10, R84 ;  /* 0x0000000a0454723c */ /* 0x040fe20000001854 */
[----:B------:R-:W2:Y:S07]  /*5a00*/  LDSM.16.MT88.4 R8, [R180+0xec00] ;  /* 0x00ec0000b408783b */ /* 0x000eae0000004200 */
[C---:B-1----:R-:W-:Y:S08]  /*5a10*/  HMMA.16816.F32 R88, R4.reuse, R16, R88 ;  /* 0x000000100458723c */ /* 0x042ff00000001858 */
[C---:B------:R-:W-:Y:S08]  /*5a20*/  HMMA.16816.F32 R108, R4.reuse, R18, R108 ;  /* 0x00000012046c723c */ /* 0x040ff0000000186c */
[C---:B---3--:R-:W-:Y:S08]  /*5a30*/  HMMA.16816.F32 R92, R4.reuse, R12, R92 ;  /* 0x0000000c045c723c */ /* 0x048ff0000000185c */
        /* <DEDUP_REMOVED lines=67> */
.L_x_2556:
[----:B------:R-:W-:-:S05]  /*5e70*/  IMAD.MOV.U32 R5, RZ, RZ, c[0x0][0x1a0] ;  /* 0x00006800ff057624 */ /* 0x000fca00078e00ff */
[----:B------:R-:W-:-:S04]  /*5e80*/  LEA R5, -R5, RZ, 0x7 ;  /* 0x000000ff05057211 */ /* 0x000fc800078e39ff */
[----:B------:R-:W-:Y:S02]  /*5e90*/  SHF.R.S32.HI R3, RZ, 0x1f, R5 ;  /* 0x0000001fff037819 */ /* 0x000fe40000011405 */
.L_x_2557:
[C---:B------:R-:W-:Y:S01]  /*5ea0*/  LEA R190, P1, R5.reuse, R190, 0x1 ;  /* 0x000000be05be7211 */ /* 0x040fe200078208ff */
[----:B------:R-:W-:Y:S01]  /*5eb0*/  IMAD.MOV.U32 R4, RZ, RZ, c[0x0][0x1a0] ;  /* 0x00006800ff047624 */ /* 0x000fe200078e00ff */
[CC--:B------:R-:W-:Y:S01]  /*5ec0*/  IADD3 R6, P0, R5.reuse, R118.reuse, RZ ;  /* 0x0000007605067210 */ /* 0x0c0fe20007f1e0ff */
[----:B------:R-:W-:Y:S01]  /*5ed0*/  IMAD.MOV.U32 R7, RZ, RZ, c[0x0][0x1a4] ;  /* 0x00006900ff077624 */ /* 0x000fe200078e00ff */
[----:B------:R-:W-:Y:S02]  /*5ee0*/  LEA.HI.X R189, R5, R189, R3, 0x1, P1 ;  /* 0x000000bd05bd7211 */ /* 0x000fe400008f0c03 */
[----:B------:R-:W-:Y:S01]  /*5ef0*/  LEA R9, P1, R4, R5, 0x5 ;  /* 0x0000000504097211 */ /* 0x000fe200078228ff */
[----:B------:R-:W-:Y:S01]  /*5f00*/  IMAD.X R5, R3, 0x1, R116, P0 ;  /* 0x0000000103057824 */ /* 0x000fe200000e0674 */
[----:B------:R-:W-:Y:S01]  /*5f10*/  LEA R10, P2, R6, c[0x0][0x170], 0x1 ;  /* 0x00005c00060a7a11 */ /* 0x000fe200078408ff */
[----:B------:R-:W-:Y:S01]  /*5f20*/  IMAD.MOV.U32 R191, RZ, RZ, R189 ;  /* 0x000000ffffbf7224 */ /* 0x000fe200078e00bd */
[----:B------:R-:W-:-:S02]  /*5f30*/  IADD3 R9, P0, R9, R118, RZ ;  /* 0x0000007609097210 */ /* 0x000fc40007f1e0ff */
[----:B------:R-:W-:Y:S01]  /*5f40*/  LEA.HI.X R7, R4, R3, R7, 0x5, P1 ;  /* 0x0000000304077211 */ /* 0x000fe200008f2c07 */
[----:B------:R-:W-:Y:S01]  /*5f50*/  IMAD.MOV.U32 R3, RZ, RZ, 0x6 ;  /* 0x00000006ff037424 */ /* 0x000fe200078e00ff */
[----:B------:R-:W-:Y:S01]  /*5f60*/  LEA.HI.X R11, R6, c[0x0][0x174], R5, 0x1, P2 ;  /* 0x00005d00060b7a11 */ /* 0x000fe200010f0c05 */
[C---:B------:R-:W-:Y:S01]  /*5f70*/  IMAD.SHL.U32 R5, R4.reuse, 0x40, RZ ;  /* 0x0000004004057824 */ /* 0x040fe200078e00ff */
[----:B------:R-:W-:Y:S01]  /*5f80*/  @!PT LDS RZ, [RZ] ;  /* 0x00000000fffff984 */ /* 0x000fe20000000800 */
[----:B------:R-:W-:Y:S01]  /*5f90*/  @!PT LDS RZ, [RZ] ;  /* 0x00000000fffff984 */ /* 0x000fe20000000800 */
[----:B------:R-:W-:Y:S01]  /*5fa0*/  @!PT LDS RZ, [RZ] ;  /* 0x00000000fffff984 */ /* 0x000fe20000000800 */
[----:B------:R1:W-:Y:S01]  /*5fb0*/  LDGSTS.E.BYPASS.LTC128B.128 [R195+0x9000], [R190.64] ;  /* 0x09000000bec37fae */ /* 0x0003e2000b901d4c */
[----:B------:R-:W-:Y:S01]  /*5fc0*/  IMAD.X R116, R7, 0x1, R116, P0 ;  /* 0x0000000107747824 */ /* 0x000fe200000e0674 */
[----:B------:R-:W-:Y:S02]  /*5fd0*/  LEA R6, P0, R9, c[0x0][0x170], 0x1 ;  /* 0x00005c0009067a11 */ /* 0x000fe400078008ff */
[----:B------:R-:W-:Y:S01]  /*5fe0*/  SHF.L.U64.HI R4, R4, R3, c[0x0][0x1a4] ;  /* 0x0000690004047619 */ /* 0x000fe20000010203 */
[----:B------:R2:W-:Y:S01]  /*5ff0*/  LDGSTS.E.BYPASS.LTC128B.128 [R195+0xb000], [R10.64+0x40] ;  /* 0x0b0000400ac37fae */ /* 0x0005e2000b901d4c */
[----:B------:R-:W-:-:S02]  /*6000*/  IADD3 R8, P1, R5, R190, RZ ;  /* 0x000000be05087210 */ /* 0x000fc40007f3e0ff */
[----:B------:R-:W-:Y:S01]  /*6010*/  LEA.HI.X R7, R9, c[0x0][0x174], R116, 0x1, P0 ;  /* 0x00005d0009077a11 */ /* 0x000fe200000f0c74 */
[----:B------:R2:W-:Y:S01]  /*6020*/  LDGSTS.E.BYPASS.LTC128B.128 [R195+0xd000], [R10.64+0x80] ;  /* 0x0d0000800ac37fae */ /* 0x0005e2000b901d4c */
[-C--:B------:R-:W-:Y:S01]  /*6030*/  IADD3 R16, P0, R8, R5.reuse, RZ ;  /* 0x0000000508107210 */ /* 0x080fe20007f1e0ff */
[----:B------:R-:W-:Y:S01]  /*6040*/  IMAD.X R9, R4, 0x1, R189, P1 ;  /* 0x0000000104097824 */ /* 0x000fe200008e06bd */
[-C--:B------:R-:W-:Y:S02]  /*6050*/  IADD3 R20, P2, R6, R5.reuse, RZ ;  /* 0x0000000506147210 */ /* 0x080fe40007f5e0ff */
[-C--:B------:R-:W-:Y:S01]  /*6060*/  IADD3 R18, P1, R16, R5.reuse, RZ ;  /* 0x0000000510127210 */ /* 0x080fe20007f3e0ff */
[--C-:B------:R-:W-:Y:S01]  /*6070*/  IMAD.X R17, R9, 0x1, R4.reuse, P0 ;  /* 0x0000000109117824 */ /* 0x100fe200000e0604 */
[----:B------:R-:W-:Y:S01]  /*6080*/  IADD3 R24, P0, R20, R5, RZ ;  /* 0x0000000514187210 */ /* 0x000fe20007f1e0ff */
[--C-:B------:R-:W-:Y:S01]  /*6090*/  IMAD.X R21, R7, 0x1, R4.reuse, P2 ;  /* 0x0000000107157824 */ /* 0x100fe200010e0604 */
[----:B------:R2:W-:Y:S01]  /*60a0*/  LDGSTS.E.BYPASS.LTC128B.128 [R195+0x9800], [R8.64] ;  /* 0x0980000008c37fae */ /* 0x0005e2000b901d4c */
[----:B------:R-:W-:-:S02]  /*60b0*/  IMAD.X R19, R17, 0x1, R4, P1 ;  /* 0x0000000111137824 */ /* 0x000fc400008e0604 */
[----:B------:R-:W-:Y:S01]  /*60c0*/  IMAD.X R25, R21, 0x1, R4, P0 ;  /* 0x0000000115197824 */ /* 0x000fe200000e0604 */
        /* <DEDUP_REMOVED lines=9> */
[----:B------:R-:W1:Y:S04]  /*6160*/  LDSM.16.M88.4 R116, [R184+0x3000] ;  /* 0x00300000b874783b */ /* 0x000e680000000200 */
[----:B------:R-:W4:Y:S04]  /*6170*/  LDSM.16.M88.4 R60, [R184+0x3400] ;  /* 0x00340000b83c783b */ /* 0x000f280000000200 */
[----:B------:R-:W4:Y:S04]  /*6180*/  LDSM.16.M88.4 R52, [R184+0x3800] ;  /* 0x00380000b834783b */ /* 0x000f280000000200 */
[----:B------:R-:W4:Y:S04]  /*6190*/  LDSM.16.M88.4 R44, [R184+0x3c00] ;  /* 0x003c0000b82c783b */ /* 0x000f280000000200 */
[----:B------:R-:W4:Y:S04]  /*61a0*/  LDSM.16.M88.4 R36, [R184+0x4000] ;  /* 0x00400000b824783b */ /* 0x000f280000000200 */
[----:B------:R-:W4:Y:S04]  /*61b0*/  LDSM.16.M88.4 R28, [R184+0x4400] ;  /* 0x00440000b81c783b */ /* 0x000f280000000200 */
[----:B-----5:R-:W5:Y:S04]  /*61c0*/  LDSM.16.M88.4 R20, [R184+0x4800] ;  /* 0x00480000b814783b */ /* 0x020f680000000200 */
[----:B---3--:R-:W3:Y:S04]  /*61d0*/  LDSM.16.M88.4 R4, [R184+0x4c00] ;  /* 0x004c0000b804783b */ /* 0x008ee80000000200 */
[----:B------:R-:W-:Y:S04]  /*61e0*/  LDSM.16.M88.4 R144, [R183] ;  /* 0x00000000b790783b */ /* 0x000fe80000000200 */
[----:B------:R-:W3:Y:S04]  /*61f0*/  LDSM.16.M88.4 R124, [R181+0x3000] ;  /* 0x00300000b57c783b */ /* 0x000ee80000000200 */
[----:B--2---:R-:W2:Y:S01]  /*6200*/  LDSM.16.M88.4 R8, [R181+0x3400] ;  /* 0x00340000b508783b */ /* 0x004ea20000000200 */
[C---:B-1----:R-:W-:Y:S03]  /*6210*/  HMMA.16816.F32 R120, R12.reuse, R116, RZ ;  /* 0x000000740c78723c */ /* 0x042fe600000018ff */
[----:B------:R-:W1:Y:S04]  /*6220*/  LDSM.16.M88.4 R132, [R181+0x3800] ;  /* 0x00380000b584783b */ /* 0x000e680000000200 */
        /* <DEDUP_REMOVED lines=11> */
[C---:B------:R-:W-:Y:S08]  /*62e0*/  HMMA.16816.F32 R48, R12.reuse, R44, RZ ;  /* 0x0000002c0c30723c */ /* 0x040ff000000018ff */
[C---:B------:R-:W-:Y:S08]  /*62f0*/  HMMA.16816.F32 R40, R12.reuse, R36, RZ ;  /* 0x000000240c28723c */ /* 0x040ff000000018ff */
[C---:B------:R-:W-:Y:S08]  /*6300*/  HMMA.16816.F32 R32, R12.reuse, R28, RZ ;  /* 0x0000001c0c20723c */ /* 0x040ff000000018ff */
[C---:B-----5:R-:W-:Y:S08]  /*6310*/  HMMA.16816.F32 R24, R12.reuse, R20, RZ ;  /* 0x000000140c18723c */ /* 0x060ff000000018ff */
[C---:B------:R-:W-:Y:S08]  /*6320*/  HMMA.16816.F32 R52, R12.reuse, R54, RZ ;  /* 0x000000360c34723c */ /* 0x040ff000000018ff */
[C---:B------:R-:W-:Y:S08]  /*6330*/  HMMA.16816.F32 R44, R12.reuse, R46, RZ ;  /* 0x0000002e0c2c723c */ /* 0x040ff000000018ff */
[C---:B------:R-:W-:Y:S08]  /*6340*/  HMMA.16816.F32 R36, R12.reuse, R38, RZ ;  /* 0x000000260c24723c */ /* 0x040ff000000018ff */
[C---:B------:R-:W-:Y:S08]  /*6350*/  HMMA.16816.F32 R28, R12.reuse, R30, RZ ;  /* 0x0000001e0c1c723c */ /* 0x040ff000000018ff */
[C---:B------:R-:W-:Y:S08]  /*6360*/  HMMA.16816.F32 R20, R12.reuse, R22, RZ ;  /* 0x000000160c14723c */ /* 0x040ff000000018ff */
[C---:B---3--:R-:W-:Y:S08]  /*6370*/  HMMA.16816.F32 R16, R12.reuse, R4, RZ ;  /* 0x000000040c10723c */ /* 0x048ff000000018ff */
[----:B------:R-:W-:Y:S01]  /*6380*/  HMMA.16816.F32 R12, R12, R6, RZ ;  /* 0x000000060c0c723c */ /* 0x000fe200000018ff */
[----:B------:R-:W3:Y:S07]  /*6390*/  LDSM.16.M88.4 R4, [R181+0x3c00] ;  /* 0x003c0000b504783b */ /* 0x000eee0000000200 */
        /* <DEDUP_REMOVED lines=12> */
[----:B------:R-:W-:Y:S08]  /*6460*/  HMMA.16816.F32 R40, R144, R156, R40 ;  /* 0x0000009c9028723c */ /* 0x000ff00000001828 */
[C---:B--2---:R-:W-:Y:S08]  /*6470*/  HMMA.16816.F32 R56, R8.reuse, R124, R56 ;  /* 0x0000007c0838723c */ /* 0x044ff00000001838 */
[----:B------:R-:W-:Y:S01]  /*6480*/  HMMA.16816.F32 R52, R8, R126, R52 ;  /* 0x0000007e0834723c */ /* 0x000fe20000001834 */
[----:B------:R-:W2:Y:S07]  /*6490*/  LDSM.16.M88.4 R124, [R184+0x6800] ;  /* 0x00680000b87c783b */ /* 0x000eae0000000200 */
[C---:B------:R-:W-:Y:S01]  /*64a0*/  HMMA.16816.F32 R36, R144.reuse, R158, R36 ;  /* 0x0000009e9024723c */ /* 0x040fe20000001824 */
[----:B------:R-:W-:Y:S07]  /*64b0*/  LDSM.16.M88.4 R156, [R185+0x2000] ;  /* 0x00200000b99c783b */ /* 0x000fee0000000200 */
[C---:B------:R-:W-:Y:S08]  /*64c0*/  HMMA.16816.F32 R32, R144.reuse, R152, R32 ;  /* 0x000000989020723c */ /* 0x040ff00000001820 */
[C---:B------:R-:W-:Y:S01]  /*64d0*/  HMMA.16816.F32 R28, R144.reuse, R154, R28 ;  /* 0x0000009a901c723c */ /* 0x040fe2000000181c */
[----:B------:R-:W-:Y:S07]  /*64e0*/  LDSM.16.M88.4 R152, [R184+0x6c00] ;  /* 0x006c0000b898783b */ /* 0x000fee0000000200 */
[C---:B------:R-:W-:Y:S08]  /*64f0*/  HMMA.16816.F32 R24, R144.reuse, R128, R24 ;  /* 0x000000809018723c */ /* 0x040ff00000001818 */
[C---:B------:R-:W-:Y:S01]  /*6500*/  HMMA.16816.F32 R20, R144.reuse, R130, R20 ;  /* 0x000000829014723c */ /* 0x040fe20000001814 */
[----:B------:R-:W3:Y:S07]  /*6510*/  LDSM.16.M88.4 R128, [R184+0x6400] ;  /* 0x00640000b880783b */ /* 0x000eee0000000200 */
[C---:B------:R-:W-:Y:S08]  /*6520*/  HMMA.16816.F32 R16, R144.reuse, R148, R16 ;  /* 0x000000949010723c */ /* 0x040ff00000001810 */
[----:B------:R-:W-:Y:S01]  /*6530*/  HMMA.16816.F32 R12, R144, R150, R12 ;  /* 0x00000096900c723c */ /* 0x000fe2000000180c */
[----:B------:R-:W-:Y:S04]  /*6540*/  LDSM.16.M88.4 R148, [R181+0x5000] ;  /* 0x00500000b594783b */ /* 0x000fe80000000200 */
        /* <DEDUP_REMOVED lines=10> */
[C---:B------:R-:W-:Y:S08]  /*65f0*/  HMMA.16816.F32 R64, R8.reuse, R136, R64 ;  /* 0x000000880840723c */ /* 0x040ff00000001840 */
[C---:B------:R-:W-:Y:S01]  /*6600*/  HMMA.16816.F32 R60, R8.reuse, R138, R60 ;  /* 0x0000008a083c723c */ /* 0x040fe2000000183c */
[----:B------:R-:W5:Y:S07]  /*6610*/  LDSM.16.M88.4 R136, [R181+0x5c00] ;  /* 0x005c0000b588783b */ /* 0x000f6e0000000200 */
[C---:B------:R-:W-:Y:S08]  /*6620*/  HMMA.16816.F32 R48, R8.reuse, R132, R48 ;  /* 0x000000840830723c */ /* 0x040ff00000001830 */
[C---:B------:R-:W-:Y:S01]  /*6630*/  HMMA.16816.F32 R44, R8.reuse, R134, R44 ;  /* 0x00000086082c723c */ /* 0x040fe2000000182c */
[----:B------:R-:W2:Y:S07]  /*6640*/  LDSM.16.M88.4 R132, [R181+0x6000] ;  /* 0x00600000b584783b */ /* 0x000eae0000000200 */
[C---:B---3--:R-:W-:Y:S08]  /*6650*/  HMMA.16816.F32 R32, R8.reuse, R128, R32 ;  /* 0x000000800820723c */ /* 0x048ff00000001820 */
[C---:B------:R-:W-:Y:S01]  /*6660*/  HMMA.16816.F32 R28, R8.reuse, R130, R28 ;  /* 0x00000082081c723c */ /* 0x040fe2000000181c */
[----:B------:R-:W3:Y:S07]  /*6670*/  LDSM.16.M88.4 R128, [R181+0x6400] ;  /* 0x00640000b580783b */ /* 0x000eee0000000200 */
[C---:B------:R-:W-:Y:S08]  /*6680*/  HMMA.16816.F32 R16, R8.reuse, R152, R16 ;  /* 0x000000980810723c */ /* 0x040ff00000001810 */
[----:B------:R-:W-:Y:S01]  /*6690*/  HMMA.16816.F32 R12, R8, R154, R12 ;  /* 0x0000009a080c723c */ /* 0x000fe2000000180c */
[----:B------:R-:W3:Y:S04]  /*66a0*/  LDSM.16.M88.4 R8, [R181+0x6c00] ;  /* 0x006c0000b508783b */ /* 0x000ee80000000200 */
[----:B------:R-:W3:Y:S03]  /*66b0*/  LDSM.16.M88.4 R152, [R184+0x7000] ;  /* 0x00700000b898783b */ /* 0x000ee60000000200 */
        /* <DEDUP_REMOVED lines=12> */
[C---:B-----5:R-:W-:Y:S08]  /*6780*/  HMMA.16816.F32 R48, R4.reuse, R136, R48 ;  /* 0x000000880430723c */ /* 0x060ff00000001830 */
        /* <DEDUP_REMOVED lines=8> */
[C---:B------:R-:W-:Y:S08]  /*6810*/  HMMA.16816.F32 R16, R4.reuse, R8, R16 ;  /* 0x000000080410723c */ /* 0x040ff00000001810 */
[----:B------:R-:W-:Y:S01]  /*6820*/  HMMA.16816.F32 R12, R4, R10, R12 ;  /* 0x0000000a040c723c */ /* 0x000fe2000000180c */
[----:B------:R-:W-:Y:S04]  /*6830*/  LDSM.16.M88.4 R8, [R183+0x2000] ;  /* 0x00200000b708783b */ /* 0x000fe80000000200 */
[----:B------:R-:W3:Y:S03]  /*6840*/  LDSM.16.M88.4 R4, [R181+0x7000] ;  /* 0x00700000b504783b */ /* 0x000ee60000000200 */
[C---:B------:R-:W-:Y:S08]  /*6850*/  HMMA.16816.F32 R120, R156.reuse, R152, R120 ;  /* 0x000000989c78723c */ /* 0x040ff00000001878 */
[C---:B------:R-:W-:Y:S08]  /*6860*/  HMMA.16816.F32 R116, R156.reuse, R154, R116 ;  /* 0x0000009a9c74723c */ /* 0x040ff00000001874 */
[C---:B-1----:R-:W-:Y:S08]  /*6870*/  HMMA.16816.F32 R64, R156.reuse, R148, R64 ;  /* 0x000000949c40723c */ /* 0x042ff00000001840 */
[C---:B------:R-:W-:Y:S01]  /*6880*/  HMMA.16816.F32 R60, R156.reuse, R150, R60 ;  /* 0x000000969c3c723c */ /* 0x040fe2000000183c */
[----:B------:R-:W1:Y:S07]  /*6890*/  LDSM.16.M88.4 R148, [R181+0x7400] ;  /* 0x00740000b594783b */ /* 0x000e6e0000000200 */
[C---:B--2---:R-:W-:Y:S08]  /*68a0*/  HMMA.16816.F32 R16, R156.reuse, R124, R16 ;  /* 0x0000007c9c10723c */ /* 0x044ff00000001810 */
[----:B------:R-:W-:Y:S01]  /*68b0*/  HMMA.16816.F32 R12, R156, R126, R12 ;  /* 0x0000007e9c0c723c */ /* 0x000fe2000000180c */
[----:B------:R-:W2:Y:S07]  /*68c0*/  LDSM.16.M88.4 R124, [R181+0x7800] ;  /* 0x00780000b57c783b */ /* 0x000eae0000000200 */
[C---:B---3--:R-:W-:Y:S08]  /*68d0*/  HMMA.16816.F32 R120, R8.reuse, R4, R120 ;  /* 0x000000040878723c */ /* 0x048ff00000001878 */
[----:B------:R-:W-:Y:S01]  /*68e0*/  HMMA.16816.F32 R116, R8, R6, R116 ;  /* 0x000000060874723c */ /* 0x000fe20000001874 */
[----:B------:R-:W3:Y:S07]  /*68f0*/  LDSM.16.M88.4 R4, [R181+0x7c00] ;  /* 0x007c0000b504783b */ /* 0x000eee0000000200 */
[C---:B------:R-:W-:Y:S08]  /*6900*/  HMMA.16816.F32 R56, R156.reuse, R144, R56 ;  /* 0x000000909c38723c */ /* 0x040ff00000001838 */
[C---:B------:R-:W-:Y:S08]  /*6910*/  HMMA.16816.F32 R52, R156.reuse, R146, R52 ;  /* 0x000000929c34723c */ /* 0x040ff00000001834 */
[C---:B------:R-:W-:Y:S08]  /*6920*/  HMMA.16816.F32 R48, R156.reuse, R140, R48 ;  /* 0x0000008c9c30723c */ /* 0x040ff00000001830 */
[----:B------:R-:W-:Y:S07]  /*6930*/  HMMA.16816.F32 R20, R156, R130, R20 ;  /* 0x000000829c14723c */ /* 0x000fee0000001814 */
[----:B------:R-:W-:Y:S01]  /*6940*/  IMAD R130, R193, 0x80, R166 ;  /* 0x00000080c1827824 */ /* 0x000fe200078e02a6 */
[----:B-1----:R-:W-:Y:S04]  /*6950*/  HMMA.16816.F32 R64, R8, R148, R64 ;  /* 0x000000940840723c */ /* 0x002fe80000001840 */
[----:B------:R-:W-:-:S02]  /*6960*/  ISETP.GE.AND P4, PT, R130, R165, PT ;  /* 0x000000a58200720c */ /* 0x000fc40003f86270 */
[CC--:B------:R-:W-:Y:S02]  /*6970*/  ISETP.GE.AND P2, PT, R130.reuse, R164.reuse, PT ;  /* 0x000000a48200720c */ /* 0x0c0fe40003f46270 */
[----:B------:R-:W-:Y:S01]  /*6980*/  HMMA.16816.F32 R24, R156, R128, R24 ;  /* 0x000000809c18723c */ /* 0x000fe20000001818 */
[----:B------:R-:W-:Y:S02]  /*6990*/  IADD3 R131, R130, 0x10, RZ ;  /* 0x0000001082837810 */ /* 0x000fe40007ffe0ff */
[----:B------:R-:W-:Y:S02]  /*69a0*/  FSEL R213, R122, -INF , !P2 ;  /* 0xff8000007ad57808 */ /* 0x000fe40005000000 */
[----:B------:R-:W-:Y:S02]  /*69b0*/  ISETP.GE.AND P2, PT, R131, R164, PT ;  /* 0x000000a48300720c */ /* 0x000fe40003f46270 */
[C---:B------:R-:W-:Y:S01]  /*69c0*/  IADD3 R128, R130.reuse, 0x1, RZ ;  /* 0x0000000182807810 */ /* 0x040fe20007ffe0ff */
[----:B------:R-:W-:Y:S01]  /*69d0*/  HMMA.16816.F32 R60, R8, R150, R60 ;  /* 0x00000096083c723c */ /* 0x000fe2000000183c */
[----:B------:R-:W-:-:S02]  /*69e0*/  IADD3 R129, R130, 0x8, RZ ;  /* 0x0000000882817810 */ /* 0x000fc40007ffe0ff */
[CC--:B------:R-:W-:Y:S02]  /*69f0*/  ISETP.GE.AND P3, PT, R128.reuse, R165.reuse, PT ;  /* 0x000000a58000720c */ /* 0x0c0fe40003f66270 */
[-C--:B------:R-:W-:Y:S02]  /*6a00*/  ISETP.GE.AND P0, PT, R128, R164.reuse, PT ;  /* 0x000000a48000720c */ /* 0x080fe40003f06270 */
[----:B------:R-:W-:Y:S01]  /*6a10*/  IADD3 R128, R130, 0x9, RZ ;  /* 0x0000000982807810 */ /* 0x000fe20007ffe0ff */
[----:B--2---:R-:W-:Y:S01]  /*6a20*/  HMMA.16816.F32 R56, R8, R124, R56 ;  /* 0x0000007c0838723c */ /* 0x004fe20000001838 */
[C---:B------:R-:W-:Y:S02]  /*6a30*/  ISETP.GE.AND P1, PT, R129.reuse, R165, PT ;  /* 0x000000a58100720c */ /* 0x040fe40003f26270 */
[----:B------:R-:W-:Y:S02]  /*6a40*/  ISETP.GE.AND P5, PT, R129, R164, PT ;  /* 0x000000a48100720c */ /* 0x000fe40003fa6270 */
[----:B------:R-:W-:-:S02]  /*6a50*/  FSEL R129, R120, -INF , !P4 ;  /* 0xff80000078817808 */ /* 0x000fc40006000000 */
[----:B------:R-:W-:Y:S01]  /*6a60*/  ISETP.GE.AND P4, PT, R128, R165, PT ;  /* 0x000000a58000720c */ /* 0x000fe20003f86270 */
[----:B------:R-:W-:Y:S01]  /*6a70*/  HMMA.16816.F32 R28, R156, R134, R28 ;  /* 0x000000869c1c723c */ /* 0x000fe2000000181c */
[----:B------:R-:W-:Y:S02]  /*6a80*/  IADD3 R125, R130, 0x11, RZ ;  /* 0x00000011827d7810 */ /* 0x000fe40007ffe0ff */
[----:B------:R-:W-:Y:S02]  /*6a90*/  FSEL R217, R123, -INF , !P0 ;  /* 0xff8000007bd97808 */ /* 0x000fe40004000000 */
[----:B------:R-:W-:Y:S02]  /*6aa0*/  FSEL R124, R117, -INF , !P4 ;  /* 0xff800000757c7808 */ /* 0x000fe40006000000 */
[----:B------:R-:W-:Y:S01]  /*6ab0*/  FSEL R134, R121, -INF , !P3 ;  /* 0xff80000079867808 */ /* 0x000fe20005800000 */
[----:B------:R-:W-:Y:S01]  /*6ac0*/  HMMA.16816.F32 R52, R8, R126, R52 ;  /* 0x0000007e0834723c */ /* 0x000fe20000001834 */
[----:B------:R-:W-:Y:S01]  /*6ad0*/  ISETP.GE.AND P3, PT, R128, R164, PT ;  /* 0x000000a48000720c */ /* 0x000fe20003f66270 */
[----:B------:R-:W1:Y:S01]  /*6ae0*/  LDSM.16.M88.4 R120, [R181+0x8000] ;  /* 0x00800000b578783b */ /* 0x000e620000000200 */
[----:B------:R-:W-:-:S02]  /*6af0*/  FSEL R128, R116, -INF , !P1 ;  /* 0xff80000074807808 */ /* 0x000fc40004800000 */
[----:B------:R-:W-:Y:S02]  /*6b00*/  IADD3 R116, R130, 0x18, RZ ;  /* 0x0000001882747810 */ /* 0x000fe40007ffe0ff */
[----:B------:R-:W-:Y:S01]  /*6b10*/  FSEL R219, R118, -INF , !P5 ;  /* 0xff80000076db7808 */ /* 0x000fe20006800000 */
[----:B------:R-:W-:Y:S01]  /*6b20*/  HMMA.16816.F32 R44, R156, R142, R44 ;  /* 0x0000008e9c2c723c */ /* 0x000fe2000000182c */
[----:B------:R-:W-:Y:S02]  /*6b30*/  FSEL R215, R119, -INF , !P3 ;  /* 0xff80000077d77808 */ /* 0x000fe40005800000 */
[-C--:B------:R-:W-:Y:S02]  /*6b40*/  ISETP.GE.AND P4, PT, R125, R165.reuse, PT ;  /* 0x000000a57d00720c */ /* 0x080fe40003f86270 */
[C---:B------:R-:W-:Y:S02]  /*6b50*/  ISETP.GE.AND P3, PT, R116.reuse, R165, PT ;  /* 0x000000a57400720c */ /* 0x040fe40003f66270 */
[----:B------:R-:W-:Y:S01]  /*6b60*/  ISETP.GE.AND P5, PT, R116, R164, PT ;  /* 0x000000a47400720c */ /* 0x000fe20003fa6270 */
[----:B---3--:R-:W-:Y:S01]  /*6b70*/  HMMA.16816.F32 R48, R8, R4, R48 ;  /* 0x000000040830723c */ /* 0x008fe20000001830 */
[----:B------:R-:W-:-:S02]  /*6b80*/  IADD3 R116, R130, 0x19, RZ ;  /* 0x0000001982747810 */ /* 0x000fc40007ffe0ff */
[----:B------:R-:W-:Y:S02]  /*6b90*/  ISETP.GE.AND P1, PT, R131, R165, PT ;  /* 0x000000a58300720c */ /* 0x000fe40003f26270 */
[----:B------:R-:W-:Y:S02]  /*6ba0*/  FSEL R210, R65, -INF , !P4 ;  /* 0xff80000041d27808 */ /* 0x000fe40006000000 */
[-C--:B------:R-:W-:Y:S01]  /*6bb0*/  ISETP.GE.AND P0, PT, R125, R164.reuse, PT ;  /* 0x000000a47d00720c */ /* 0x080fe20003f06270 */
[----:B------:R-:W-:Y:S01]  /*6bc0*/  HMMA.16816.F32 R40, R156, R136, R40 ;  /* 0x000000889c28723c */ /* 0x000fe20000001828 */
[----:B------:R-:W-:Y:S02]  /*6bd0*/  ISETP.GE.AND P4, PT, R116, R164, PT ;  /* 0x000000a47400720c */ /* 0x000fe40003f86270 */
[C---:B------:R-:W-:Y:S02]  /*6be0*/  IADD3 R117, R130.reuse, 0x20, RZ ;  /* 0x0000002082757810 */ /* 0x040fe40007ffe0ff */
[----:B------:R-:W-:-:S02]  /*6bf0*/  IADD3 R4, R130, 0x28, RZ ;  /* 0x0000002882047810 */ /* 0x000fc40007ffe0ff */
[----:B------:R-:W-:Y:S01]  /*6c00*/  FSEL R212, R64, -INF , !P1 ;  /* 0xff80000040d47808 */ /* 0x000fe20004800000 */
[----:B------:R-:W-:Y:S01]  /*6c10*/  HMMA.16816.F32 R44, R8, R6, R44 ;  /* 0x00000006082c723c */ /* 0x000fe2000000182c */
[----:B------:R-:W-:Y:S02]  /*6c20*/  ISETP.GE.AND P1, PT, R116, R165, PT ;  /* 0x000000a57400720c */ /* 0x000fe40003f26270 */
[----:B------:R-:W-:Y:S02]  /*6c30*/  FSEL R60, R60, -INF , !P3 ;  /* 0xff8000003c3c7808 */ /* 0x000fe40005800000 */
[----:B------:R-:W-:Y:S02]  /*6c40*/  FSEL R209, R66, -INF , !P2 ;  /* 0xff80000042d17808 */ /* 0x000fe40005000000 */
[----:B------:R-:W-:Y:S01]  /*6c50*/  IADD3 R5, R130, 0x21, RZ ;  /* 0x0000002182057810 */ /* 0x000fe20007ffe0ff */
[----:B------:R-:W-:Y:S01]  /*6c60*/  HMMA.16816.F32 R36, R156, R138, R36 ;  /* 0x0000008a9c24723c */ /* 0x000fe20000001824 */
[----:B------:R-:W-:-:S02]  /*6c70*/  FSEL R211, R67, -INF , !P0 ;  /* 0xff80000043d37808 */ /* 0x000fc40004000000 */
[----:B------:R-:W-:Y:S01]  /*6c80*/  FSEL R203, R62, -INF , !P5 ;  /* 0xff8000003ecb7808 */ /* 0x000fe20006800000 */
[----:B------:R-:W2:Y:S01]  /*6c90*/  LDSM.16.M88.4 R64, [R181+0x8400] ;  /* 0x00840000b540783b */ /* 0x000ea20000000200 */
[----:B------:R-:W-:Y:S02]  /*6ca0*/  FSEL R191, R63, -INF , !P4 ;  /* 0xff8000003fbf7808 */ /* 0x000fe40006000000 */
[-C--:B------:R-:W-:Y:S01]  /*6cb0*/  ISETP.GE.AND P3, PT, R117, R165.reuse, PT ;  /* 0x000000a57500720c */ /* 0x080fe20003f66270 */
[----:B------:R-:W-:Y:S01]  /*6cc0*/  HMMA.16816.F32 R32, R156, R132, R32 ;  /* 0x000000849c20723c */ /* 0x000fe20000001820 */
[C---:B------:R-:W-:Y:S02]  /*6cd0*/  ISETP.GE.AND P4, PT, R4.reuse, R165, PT ;  /* 0x000000a50400720c */ /* 0x040fe40003f86270 */
[----:B------:R-:W-:Y:S02]  /*6ce0*/  ISETP.GE.AND P5, PT, R4, R164, PT ;  /* 0x000000a40400720c */ /* 0x000fe40003fa6270 */
[----:B------:R-:W-:-:S02]  /*6cf0*/  IADD3 R4, R130, 0x29, RZ ;  /* 0x0000002982047810 */ /* 0x000fc40007ffe0ff */
[----:B------:R-:W-:Y:S01]  /*6d00*/  FSEL R208, R61, -INF , !P1 ;  /* 0xff8000003dd07808 */ /* 0x000fe20004800000 */
[C---:B-1----:R-:W-:Y:S01]  /*6d10*/  HMMA.16816.F32 R40, R8.reuse, R120, R40 ;  /* 0x000000780828723c */ /* 0x042fe20000001828 */
[C---:B------:R-:W-:Y:S02]  /*6d20*/  ISETP.GE.AND P1, PT, R5.reuse, R165, PT ;  /* 0x000000a50500720c */ /* 0x040fe40003f26270 */
[-C--:B------:R-:W-:Y:S02]  /*6d30*/  ISETP.GE.AND P0, PT, R5, R164.reuse, PT ;  /* 0x000000a40500720c */ /* 0x080fe40003f06270 */
[----:B------:R-:W-:Y:S02]  /*6d40*/  ISETP.GE.AND P2, PT, R117, R164, PT ;  /* 0x000000a47500720c */ /* 0x000fe40003f46270 */
[----:B------:R-:W-:Y:S01]  /*6d50*/  IADD3 R5, R130, 0x30, RZ ;  /* 0x0000003082057810 */ /* 0x000fe20007ffe0ff */
[----:B------:R-:W-:Y:S01]  /*6d60*/  HMMA.16816.F32 R36, R8, R122, R36 ;  /* 0x0000007a0824723c */ /* 0x000fe20000001824 */
[----:B------:R-:W-:-:S02]  /*6d70*/  FSEL R202, R56, -INF , !P3 ;  /* 0xff80000038ca7808 */ /* 0x000fc40005800000 */
[----:B------:R-:W-:Y:S02]  /*6d80*/  ISETP.GE.AND P3, PT, R4, R165, PT ;  /* 0x000000a50400720c */ /* 0x000fe40003f66270 */
[----:B------:R-:W-:Y:S02]  /*6d90*/  IADD3 R56, R130, 0x31, RZ ;  /* 0x0000003182387810 */ /* 0x000fe40007ffe0ff */
[----:B------:R-:W-:Y:S02]  /*6da0*/  FSEL R178, R57, -INF , !P1 ;  /* 0xff80000039b27808 */ /* 0x000fe40004800000 */
[----:B------:R-:W-:Y:S02]  /*6db0*/  FSEL R176, R52, -INF , !P4 ;  /* 0xff80000034b07808 */ /* 0x000fe40006000000 */
[----:B------:R-:W-:Y:S02]  /*6dc0*/  FSEL R179, R58, -INF , !P2 ;  /* 0xff8000003ab37808 */ /* 0x000fe40005000000 */
[----:B------:R-:W-:-:S02]  /*6dd0*/  ISETP.GE.AND P1, PT, R4, R164, PT ;  /* 0x000000a40400720c */ /* 0x000fc40003f26270 */
[CC--:B------:R-:W-:Y:S02]  /*6de0*/  ISETP.GE.AND P4, PT, R5.reuse, R165.reuse, PT ;  /* 0x000000a50500720c */ /* 0x0c0fe40003f86270 */
[-C--:B------:R-:W-:Y:S02]  /*6df0*/  ISETP.GE.AND P2, PT, R5, R164.reuse, PT ;  /* 0x000000a40500720c */ /* 0x080fe40003f46270 */
[----:B------:R-:W-:Y:S01]  /*6e00*/  FSEL R177, R59, -INF , !P0 ;  /* 0xff8000003bb17808 */ /* 0x000fe20004000000 */
[----:B------:R-:W1:Y:S01]  /*6e10*/  LDSM.16.M88.4 R4, [R181+0x8800] ;  /* 0x00880000b504783b */ /* 0x000e620000000200 */
[----:B------:R-:W-:Y:S01]  /*6e20*/  FSEL R174, R53, -INF , !P3 ;  /* 0xff80000035ae7808 */ /* 0x000fe20005800000 */
[----:B--2---:R-:W-:Y:S01]  /*6e30*/  HMMA.16816.F32 R32, R8, R64, R32 ;  /* 0x000000400820723c */ /* 0x004fe20000001820 */
[C---:B------:R-:W-:Y:S02]  /*6e40*/  ISETP.GE.AND P3, PT, R56.reuse, R165, PT ;  /* 0x000000a53800720c */ /* 0x040fe40003f66270 */
[----:B------:R-:W-:-:S02]  /*6e50*/  ISETP.GE.AND P0, PT, R56, R164, PT ;  /* 0x000000a43800720c */ /* 0x000fc40003f06270 */
[----:B------:R-:W-:Y:S02]  /*6e60*/  FSEL R172, R48, -INF , !P4 ;  /* 0xff80000030ac7808 */ /* 0x000fe40006000000 */
[----:B------:R-:W-:Y:S01]  /*6e70*/  FSEL R170, R49, -INF , !P3 ;  /* 0xff80000031aa7808 */ /* 0x000fe20005800000 */
[----:B------:R-:W-:Y:S01]  /*6e80*/  HMMA.16816.F32 R28, R8, R66, R28 ;  /* 0x00000042081c723c */ /* 0x000fe2000000181c */
[----:B------:R-:W-:Y:S02]  /*6e90*/  FSEL R171, R50, -INF , !P2 ;  /* 0xff80000032ab7808 */ /* 0x000fe40005000000 */
[----:B------:R-:W-:Y:S02]  /*6ea0*/  FSEL R169, R51, -INF , !P0 ;  /* 0xff80000033a97808 */ /* 0x000fe40004000000 */
[----:B------:R-:W2:Y:S01]  /*6eb0*/  LDSM.16.M88.4 R48, [R181+0x8c00] ;  /* 0x008c0000b530783b */ /* 0x000ea20000000200 */
[----:B------:R-:W-:Y:S01]  /*6ec0*/  IADD3 R52, R130, 0x38, RZ ;  /* 0x0000003882347810 */ /* 0x000fe20007ffe0ff */
[----:B------:R-:W-:-:S04]  /*6ed0*/  DEPBAR.LE SB0, 0x0 ;  /* 0x000080000000791a */ /* 0x000fc80000000000 */
[----:B------:R-:W-:Y:S02]  /*6ee0*/  FSEL R175, R54, -INF , !P5 ;  /* 0xff80000036af7808 */ /* 0x000fe40006800000 */
[----:B------:R-:W-:Y:S01]  /*6ef0*/  FSEL R173, R55, -INF , !P1 ;  /* 0xff80000037ad7808 */ /* 0x000fe20004800000 */
[----:B------:R-:W-:Y:S01]  /*6f00*/  BAR.SYNC.DEFER_BLOCKING 0x0 ;  /* 0x0000000000007b1d */ /* 0x000fe20000010000 */
[C---:B------:R-:W-:Y:S02]  /*6f10*/  ISETP.GE.AND P1, PT, R52.reuse, R165, PT ;  /* 0x000000a53400720c */ /* 0x040fe40003f26270 */
[----:B------:R-:W-:Y:S02]  /*6f20*/  ISETP.GE.AND P5, PT, R52, R164, PT ;  /* 0x000000a43400720c */ /* 0x000fe40003fa6270 */
[----:B------:R-:W-:Y:S02]  /*6f30*/  IADD3 R52, R130, 0x39, RZ ;  /* 0x0000003982347810 */ /* 0x000fe40007ffe0ff */
[----:B------:R-:W-:-:S02]  /*6f40*/  FSEL R168, R44, -INF , !P1 ;  /* 0xff8000002ca87808 */ /* 0x000fc40004800000 */
[C---:B------:R-:W-:Y:S02]  /*6f50*/  ISETP.GE.AND P4, PT, R52.reuse, R165, PT ;  /* 0x000000a53400720c */ /* 0x040fe40003f86270 */
[----:B------:R-:W-:Y:S02]  /*6f60*/  ISETP.GE.AND P3, PT, R52, R164, PT ;  /* 0x000000a43400720c */ /* 0x000fe40003f66270 */
[C---:B------:R-:W-:Y:S02]  /*6f70*/  IADD3 R53, R130.reuse, 0x40, RZ ;  /* 0x0000004082357810 */ /* 0x040fe40007ffe0ff */
[C---:B------:R-:W-:Y:S01]  /*6f80*/  IADD3 R52, R130.reuse, 0x41, RZ ;  /* 0x0000004182347810 */ /* 0x040fe20007ffe0ff */
[----:B-1----:R-:W-:Y:S01]  /*6f90*/  HMMA.16816.F32 R24, R8, R4, R24 ;  /* 0x000000040818723c */ /* 0x002fe20000001818 */
[----:B------:R-:W-:Y:S02]  /*6fa0*/  IADD3 R44, R130, 0x48, RZ ;  /* 0x00000048822c7810 */ /* 0x000fe40007ffe0ff */
[----:B------:R-:W-:-:S02]  /*6fb0*/  FSEL R166, R45, -INF , !P4 ;  /* 0xff8000002da67808 */ /* 0x000fc40006000000 */
[----:B------:R-:W-:Y:S02]  /*6fc0*/  FSEL R167, R46, -INF , !P5 ;  /* 0xff8000002ea77808 */ /* 0x000fe40006800000 */
[----:B------:R-:W-:Y:S01]  /*6fd0*/  FSEL R159, R47, -INF , !P3 ;  /* 0xff8000002f9f7808 */ /* 0x000fe20005800000 */
[C---:B------:R-:W-:Y:S01]  /*6fe0*/  HMMA.16816.F32 R20, R8.reuse, R6, R20 ;  /* 0x000000060814723c */ /* 0x040fe20000001814 */
[-C--:B------:R-:W-:Y:S02]  /*6ff0*/  ISETP.GE.AND P1, PT, R53, R165.reuse, PT ;  /* 0x000000a53500720c */ /* 0x080fe40003f26270 */
[-C--:B------:R-:W-:Y:S02]  /*7000*/  ISETP.GE.AND P4, PT, R52, R165.reuse, PT ;  /* 0x000000a53400720c */ /* 0x080fe40003f86270 */
[C---:B------:R-:W-:Y:S02]  /*7010*/  ISETP.GE.AND P3, PT, R44.reuse, R165, PT ;  /* 0x000000a52c00720c */ /* 0x040fe40003f66270 */
[----:B------:R-:W-:Y:S01]  /*7020*/  ISETP.GE.AND P5, PT, R44, R164, PT ;  /* 0x000000a42c00720c */ /* 0x000fe20003fa6270 */
[----:B--2---:R-:W-:Y:S01]  /*7030*/  HMMA.16816.F32 R16, R8, R48, R16 ;  /* 0x000000300810723c */ /* 0x004fe20000001810 */
[----:B------:R-:W-:-:S02]  /*7040*/  IADD3 R44, R130, 0x49, RZ ;  /* 0x00000049822c7810 */ /* 0x000fc40007ffe0ff */
[----:B------:R-:W-:Y:S02]  /*7050*/  FSEL R158, R40, -INF , !P1 ;  /* 0xff800000289e7808 */ /* 0x000fe40004800000 */
[----:B------:R-:W-:Y:S02]  /*7060*/  FSEL R154, R41, -INF , !P4 ;  /* 0xff800000299a7808 */ /* 0x000fe40006000000 */
[C---:B------:R-:W-:Y:S01]  /*7070*/  ISETP.GE.AND P1, PT, R44.reuse, R165, PT ;  /* 0x000000a52c00720c */ /* 0x040fe20003f26270 */
[----:B------:R-:W-:Y:S01]  /*7080*/  HMMA.16816.F32 R12, R8, R50, R12 ;  /* 0x00000032080c723c */ /* 0x000fe2000000180c */
[----:B------:R-:W-:Y:S02]  /*7090*/  ISETP.GE.AND P4, PT, R44, R164, PT ;  /* 0x000000a42c00720c */ /* 0x000fe40003f86270 */
[C---:B------:R-:W-:Y:S02]  /*70a0*/  IADD3 R45, R130.reuse, 0x50, RZ ;  /* 0x00000050822d7810 */ /* 0x040fe40007ffe0ff */
        /* <DEDUP_REMOVED lines=13> */
[CC--:B------:R-:W-:Y:S02]  /*7180*/  ISETP.GE.AND P3, PT, R4.reuse, R165.reuse, PT ;  /* 0x000000a50400720c */ /* 0x0c0fe40003f66270 */
[-C--:B------:R-:W-:Y:S02]  /*7190*/  ISETP.GE.AND P1, PT, R4, R164.reuse, PT ;  /* 0x000000a40400720c */ /* 0x080fe40003f26270 */
[----:B------:R-:W-:Y:S02]  /*71a0*/  IADD3 R4, R130, 0x61, RZ ;  /* 0x0000006182047810 */ /* 0x000fe40007ffe0ff */
[----:B------:R-:W-:Y:S02]  /*71b0*/  FSEL R144, R29, -INF , !P3 ;  /* 0xff8000001d907808 */ /* 0x000fe40005800000 */
[----:B------:R-:W-:Y:S02]  /*71c0*/  ISETP.GE.AND P3, PT, R4, R165, PT ;  /* 0x000000a50400720c */ /* 0x000fe40003f66270 */
[----:B------:R-:W-:-:S02]  /*71d0*/  ISETP.GE.AND P0, PT, R52, R164, PT ;  /* 0x000000a43400720c */ /* 0x000fc40003f06270 */
[----:B------:R-:W-:Y:S02]  /*71e0*/  IADD3 R6, R130, 0x70, RZ ;  /* 0x0000007082067810 */ /* 0x000fe40007ffe0ff */
[----:B------:R-:W-:Y:S02]  /*71f0*/  FSEL R140, R25, -INF , !P3 ;  /* 0xff800000198c7808 */ /* 0x000fe40005800000 */
[----:B------:R-:W-:Y:S02]  /*7200*/  FSEL R155, R43, -INF , !P0 ;  /* 0xff8000002b9b7808 */ /* 0x000fe40004000000 */
[----:B------:R-:W-:Y:S02]  /*7210*/  ISETP.GE.AND P3, PT, R6, R165, PT ;  /* 0x000000a50600720c */ /* 0x000fe40003f66270 */
[-C--:B------:R-:W-:Y:S02]  /*7220*/  ISETP.GE.AND P2, PT, R53, R164.reuse, PT ;  /* 0x000000a43500720c */ /* 0x080fe40003f46270 */
[----:B------:R-:W-:-:S02]  /*7230*/  ISETP.GE.AND P0, PT, R5, R164, PT ;  /* 0x000000a40500720c */ /* 0x000fc40003f06270 */
[----:B------:R-:W-:Y:S02]  /*7240*/  FSEL R117, R16, -INF , !P3 ;  /* 0xff80000010757808 */ /* 0x000fe40005800000 */
[----:B------:R-:W-:Y:S02]  /*7250*/  FSEL R157, R42, -INF , !P2 ;  /* 0xff8000002a9d7808 */ /* 0x000fe40005000000 */
[----:B------:R-:W-:Y:S02]  /*7260*/  FSEL R147, R35, -INF , !P0 ;  /* 0xff80000023937808 */ /* 0x000fe40004000000 */
[-C--:B------:R-:W-:Y:S02]  /*7270*/  ISETP.GE.AND P3, PT, R6, R164.reuse, PT ;  /* 0x000000a40600720c */ /* 0x080fe40003f66270 */
[-C--:B------:R-:W-:Y:S02]  /*7280*/  ISETP.GE.AND P2, PT, R45, R164.reuse, PT ;  /* 0x000000a42d00720c */ /* 0x080fe40003f46270 */
[----:B------:R-:W-:-:S02]  /*7290*/  ISETP.GE.AND P0, PT, R4, R164, PT ;  /* 0x000000a40400720c */ /* 0x000fc40003f06270 */
[C---:B------:R-:W-:Y:S02]  /*72a0*/  IADD3 R5, R130.reuse, 0x60, RZ ;  /* 0x0000006082057810 */ /* 0x040fe40007ffe0ff */
[----:B------:R-:W-:Y:S02]  /*72b0*/  IADD3 R7, R130, 0x69, RZ ;  /* 0x0000006982077810 */ /* 0x000fe40007ffe0ff */
[----:B------:R-:W-:Y:S02]  /*72c0*/  FSEL R121, R18, -INF , !P3 ;  /* 0xff80000012797808 */ /* 0x000fe40005800000 */
[----:B------:R-:W-:Y:S02]  /*72d0*/  FSEL R148, R28, -INF , !P5 ;  /* 0xff8000001c947808 */ /* 0x000fe40006800000 */
[----:B------:R-:W-:Y:S02]  /*72e0*/  FSEL R149, R34, -INF , !P2 ;  /* 0xff80000022957808 */ /* 0x000fe40005000000 */
[----:B------:R-:W-:-:S02]  /*72f0*/  FSEL R139, R27, -INF , !P0 ;  /* 0xff8000001b8b7808 */ /* 0x000fc40004000000 */
[----:B------:R-:W-:Y:S02]  /*7300*/  ISETP.GT.AND P3, PT, R193, R188, PT ;  /* 0x000000bcc100720c */ /* 0x000fe40003f64270 */
[CC--:B------:R-:W-:Y:S02]  /*7310*/  ISETP.GE.AND P5, PT, R5.reuse, R165.reuse, PT ;  /* 0x000000a50500720c */ /* 0x0c0fe40003fa6270 */
[----:B------:R-:W-:Y:S02]  /*7320*/  ISETP.GE.AND P2, PT, R5, R164, PT ;  /* 0x000000a40500720c */ /* 0x000fe40003f46270 */
[C---:B------:R-:W-:Y:S02]  /*7330*/  IADD3 R4, R130.reuse, 0x68, RZ ;  /* 0x0000006882047810 */ /* 0x040fe40007ffe0ff */
        /* <DEDUP_REMOVED lines=9> */
[----:B------:R-:W-:Y:S02]  /*73d0*/  ISETP.GE.AND P2, PT, R5, R165, PT ;  /* 0x000000a50500720c */ /* 0x000fe40003f46270 */
[----:B------:R-:W-:Y:S02]  /*73e0*/  ISETP.GE.AND P0, PT, R7, R164, PT ;  /* 0x000000a40700720c */ /* 0x000fe40003f06270 */
[----:B------:R-:W-:Y:S02]  /*73f0*/  IADD3 R130, R130, 0x79, RZ ;  /* 0x0000007982827810 */ /* 0x000fe40007ffe0ff */
        /* <DEDUP_REMOVED lines=8> */
[-C--:B------:R-:W-:Y:S02]  /*7480*/  ISETP.GE.AND P1, PT, R4, R164.reuse, PT ;  /* 0x000000a40400720c */ /* 0x080fe40003f26270 */
        /* <DEDUP_REMOVED lines=8> */
[----:B------:R-:W1:Y:S01]  /*7510*/  I2F.RP R11, R161 ;  /* 0x000000a1000b7306 */ /* 0x000e620000209400 */
[----:B------:R-:W-:-:S05]  /*7520*/  IMAD.SHL.U32 R4, R193, 0x80, RZ ;  /* 0x00000080c1047824 */ /* 0x000fca00078e00ff */
[C---:B------:R-:W-:Y:S02]  /*7530*/  IADD3 R10, R4.reuse, -0x80, RZ ;  /* 0xffffff80040a7810 */ /* 0x040fe40007ffe0ff */
[----:B------:R-:W-:Y:S02]  /*7540*/  IABS R7, R4 ;  /* 0x0000000400077213 */ /* 0x000fe40000000000 */
[----:B------:R-:W-:Y:S02]  /*7550*/  IABS R5, R10 ;  /* 0x0000000a00057213 */ /* 0x000fe40000000000 */
[----:B------:R-:W-:Y:S02]  /*7560*/  LOP3.LUT R4, R4, c[0x0][0x2d0], RZ, 0x3c, !PT ;  /* 0x0000b40004047a12 */ /* 0x000fe400078e3cff */
[----:B------:R-:W-:Y:S01]  /*7570*/  LOP3.LUT R10, R10, c[0x0][0x2d0], RZ, 0x3c, !PT ;  /* 0x0000b4000a0a7a12 */ /* 0x000fe200078e3cff */
[----:B-1----:R-:W1:Y:S01]  /*7580*/  MUFU.RCP R8, R11 ;  /* 0x0000000b00087308 */ /* 0x002e620000001000 */
[----:B------:R-:W-:-:S02]  /*7590*/  ISETP.GE.AND P2, PT, R4, RZ, PT ;  /* 0x000000ff0400720c */ /* 0x000fc40003f46270 */
        /* <DEDUP_REMOVED lines=20> */
[----:B------:R-:W-:Y:S02]  /*76e0*/  ISETP.GE.AND P0, PT, R10, RZ, PT ;  /* 0x000000ff0a00720c */ /* 0x000fe40003f06270 */
[----:B------:R-:W-:-:S02]  /*76f0*/  @!P1 IADD3 R9, R9, 0x1, RZ ;  /* 0x0000000109099810 */ /* 0x000fc40007ffe0ff */
[----:B------:R-:W-:-:S05]  /*7700*/  ISETP.NE.AND P1, PT, RZ, c[0x0][0x2d0], PT ;  /* 0x0000b400ff007a0c */ /* 0x000fca0003f25270 */
        /* <DEDUP_REMOVED lines=22> */
[----:B------:R-:W-:-:S05]  /*7870*/  IMAD.WIDE.U32 R6, R6, c[0x0][0x180], R8 ;  /* 0x0000600006067a25 */ /* 0x000fca00078e0008 */
[----:B------:R-:W-:Y:S01]  /*7880*/  IADD3 R4, R7, R5, RZ ;  /* 0x0000000507047210 */ /* 0x000fe20007ffe0ff */
[----:B------:R-:W-:Y:S05]  /*7890*/  BRA `(.L_x_2560) ;  /* 0x0000002000007947 */ /* 0x000fea0003800000 */
.L_x_2559:
[----:B------:R-:W-:-:S04]  /*78a0*/  LEA R6, -R160, RZ, 0x7 ;  /* 0x000000ffa0067211 */ /* 0x000fc800078e39ff */
[----:B------:R-:W-:Y:S02]  /*78b0*/  SHF.R.S32.HI R4, RZ, 0x1f, R6 ;  /* 0x0000001fff047819 */ /* 0x000fe40000011406 */
.L_x_2560:
        /* <DEDUP_REMOVED lines=28> */
.L_x_2558:
[----:B------:R-:W-:Y:S01]  /*7a80*/  FMNMX.FTZ R3, R2, R129, !PT ;  /* 0x0000008102037209 */ /* 0x000fe20007810000 */
[----:B------:R-:W-:Y:S01]  /*7a90*/  LDSM.16.MT88.4 R20, [R180+0x9000] ;  /* 0x00900000b414783b */ /* 0x000fe20000004200 */
[----:B-1----:R-:W-:-:S02]  /*7aa0*/  FMNMX.FTZ R6, R0, R213, !PT ;  /* 0x000000d500067209 */ /* 0x002fc40007810000 */
        /* <DEDUP_REMOVED lines=86> */
[----:B------:R-:W-:Y:S02]  /*8010*/  FFMA.FTZ R130, R129, c[0x0][0x23c], -R131 ;  /* 0x00008f0081827a23 */ /* 0x000fe40000010883 */
[----:B------:R-:W-:Y:S02]  /*8020*/  FADD.FTZ R5, R0, -R5 ;  /* 0x8000000500057221 */ /* 0x000fe40000010000 */
[--C-:B------:R-:W-:Y:S02]  /*8030*/  FFMA.FTZ R129, R134, c[0x0][0x23c], -R131.reuse ;  /* 0x00008f0086817a23 */ /* 0x100fe40000010883 */
[--C-:B------:R-:W-:Y:S01]  /*8040*/  FFMA.FTZ R127, R124, c[0x0][0x23c], -R131.reuse ;  /* 0x00008f007c7f7a23 */ /* 0x100fe20000010883 */
[----:B------:R-:W-:Y:S01]  /*8050*/  MUFU.EX2 R130, R130 ;  /* 0x0000008200827308 */ /* 0x000fe20000000800 */
[----:B------:R-:W-:Y:S02]  /*8060*/  FFMA.FTZ R128, R128, c[0x0][0x23c], -R131 ;  /* 0x00008f0080807a23 */ /* 0x000fe40000010883 */
[----:B------:R-:W-:-:S02]  /*8070*/  FFMA.FTZ R125, R213, c[0x0][0x23c], -R126 ;  /* 0x00008f00d57d7a23 */ /* 0x000fc4000001087e */
[--C-:B------:R-:W-:Y:S02]  /*8080*/  FFMA.FTZ R124, R217, c[0x0][0x23c], -R126.reuse ;  /* 0x00008f00d97c7a23 */ /* 0x100fe4000001087e */
[--C-:B------:R-:W-:Y:S01]  /*8090*/  FFMA.FTZ R3, R219, c[0x0][0x23c], -R126.reuse ;  /* 0x00008f00db037a23 */ /* 0x100fe2000001087e */
[----:B------:R-:W1:Y:S01]  /*80a0*/  MUFU.EX2 R129, R129 ;  /* 0x0000008100817308 */ /* 0x000e620000000800 */
[--C-:B------:R-:W-:Y:S02]  /*80b0*/  FFMA.FTZ R2, R215, c[0x0][0x23c], -R126.reuse ;  /* 0x00008f00d7027a23 */ /* 0x100fe4000001087e */
[----:B------:R-:W-:Y:S02]  /*80c0*/  FMUL.FTZ R134, R4, c[0x0][0x23c] ;  /* 0x00008f0004867a20 */ /* 0x000fe40000410000 */
[----:B------:R-:W-:Y:S02]  /*80d0*/  FMUL.FTZ R0, R5, c[0x0][0x23c] ;  /* 0x00008f0005007a20 */ /* 0x000fe40000410000 */
[--C-:B------:R-:W-:Y:S01]  /*80e0*/  FFMA.FTZ R155, R155, c[0x0][0x23c], -R126.reuse ;  /* 0x00008f009b9b7a23 */ /* 0x100fe2000001087e */
[----:B------:R-:W-:Y:S01]  /*80f0*/  MUFU.EX2 R128, R128 ;  /* 0x0000008000807308 */ /* 0x000fe20000000800 */
[----:B------:R-:W-:-:S02]  /*8100*/  FFMA.FTZ R153, R153, c[0x0][0x23c], -R126 ;  /* 0x00008f0099997a23 */ /* 0x000fc4000001087e */
[--C-:B------:R-:W-:Y:S02]  /*8110*/  FFMA.FTZ R150, R150, c[0x0][0x23c], -R131.reuse ;  /* 0x00008f0096967a23 */ /* 0x100fe40000010883 */
[--C-:B------:R-:W-:Y:S02]  /*8120*/  FFMA.FTZ R147, R147, c[0x0][0x23c], -R126.reuse ;  /* 0x00008f0093937a23 */ /* 0x100fe4000001087e */
[--C-:B------:R-:W-:Y:S01]  /*8130*/  FFMA.FTZ R145, R145, c[0x0][0x23c], -R126.reuse ;  /* 0x00008f0091917a23 */ /* 0x100fe2000001087e */
[----:B------:R-:W2:Y:S01]  /*8140*/  MUFU.EX2 R127, R127 ;  /* 0x0000007f007f7308 */ /* 0x000ea20000000800 */
[----:B-1----:R-:W-:Y:S01]  /*8150*/  F2FP.PACK_AB R4, R129, R130 ;  /* 0x000000828104723e */ /* 0x002fe200000000ff */
[--C-:B------:R-:W-:Y:S02]  /*8160*/  FFMA.FTZ R142, R142, c[0x0][0x23c], -R131.reuse ;  /* 0x00008f008e8e7a23 */ /* 0x100fe40000010883 */
[----:B------:R-:W-:Y:S02]  /*8170*/  FFMA.FTZ R138, R138, c[0x0][0x23c], -R131 ;  /* 0x00008f008a8a7a23 */ /* 0x000fe40000010883 */
[----:B------:R-:W-:-:S02]  /*8180*/  FFMA.FTZ R139, R139, c[0x0][0x23c], -R126 ;  /* 0x00008f008b8b7a23 */ /* 0x000fc4000001087e */
[----:B------:R-:W-:Y:S01]  /*8190*/  MUFU.EX2 R125, R125 ;  /* 0x0000007d007d7308 */ /* 0x000fe20000000800 */
[----:B------:R-:W-:Y:S02]  /*81a0*/  FFMA.FTZ R137, R137, c[0x0][0x23c], -R126 ;  /* 0x00008f0089897a23 */ /* 0x000fe4000001087e */
[--C-:B------:R-:W-:Y:S02]  /*81b0*/  FFMA.FTZ R117, R117, c[0x0][0x23c], -R131.reuse ;  /* 0x00008f0075757a23 */ /* 0x100fe40000010883 */
[--C-:B------:R-:W-:Y:S02]  /*81c0*/  FFMA.FTZ R116, R116, c[0x0][0x23c], -R131.reuse ;  /* 0x00008f0074747a23 */ /* 0x100fe40000010883 */
[--C-:B------:R-:W-:Y:S01]  /*81d0*/  FFMA.FTZ R123, R123, c[0x0][0x23c], -R131.reuse ;  /* 0x00008f007b7b7a23 */ /* 0x100fe20000010883 */
[----:B------:R-:W1:Y:S01]  /*81e0*/  MUFU.EX2 R124, R124 ;  /* 0x0000007c007c7308 */ /* 0x000e620000000800 */
[----:B--2---:R-:W-:Y:S01]  /*81f0*/  F2FP.PACK_AB R6, R127, R128 ;  /* 0x000000807f06723e */ /* 0x004fe200000000ff */
[----:B------:R-:W-:-:S02]  /*8200*/  FFMA.FTZ R122, R122, c[0x0][0x23c], -R131 ;  /* 0x00008f007a7a7a23 */ /* 0x000fc40000010883 */
[--C-:B------:R-:W-:Y:S02]  /*8210*/  FFMA.FTZ R121, R121, c[0x0][0x23c], -R126.reuse ;  /* 0x00008f0079797a23 */ /* 0x100fe4000001087e */
[--C-:B------:R-:W-:Y:S02]  /*8220*/  FFMA.FTZ R120, R120, c[0x0][0x23c], -R126.reuse ;  /* 0x00008f0078787a23 */ /* 0x100fe4000001087e */
[----:B------:R-:W-:Y:S01]  /*8230*/  MUFU.EX2 R3, R3 ;  /* 0x0000000300037308 */ /* 0x000fe20000000800 */
[--C-:B------:R-:W-:Y:S02]  /*8240*/  FFMA.FTZ R119, R119, c[0x0][0x23c], -R126.reuse ;  /* 0x00008f0077777a23 */ /* 0x100fe4000001087e */
[----:B------:R-:W-:-:S05]  /*8250*/  FFMA.FTZ R118, R118, c[0x0][0x23c], -R126 ;  /* 0x00008f0076767a23 */ /* 0x000fca000001087e */
[----:B------:R-:W2:Y:S01]  /*8260*/  MUFU.EX2 R2, R2 ;  /* 0x0000000200027308 */ /* 0x000ea20000000800 */
[----:B-1----:R-:W-:-:S07]  /*8270*/  F2FP.PACK_AB R5, R124, R125 ;  /* 0x0000007d7c05723e */ /* 0x002fce00000000ff */
[----:B------:R-:W1:Y:S08]  /*8280*/  MUFU.EX2 R134, R134 ;  /* 0x0000008600867308 */ /* 0x000e700000000800 */
[----:B------:R-:W3:Y:S01]  /*8290*/  MUFU.EX2 R0, R0 ;  /* 0x0000000000007308 */ /* 0x000ee20000000800 */
[----:B--2---:R-:W-:Y:S01]  /*82a0*/  F2FP.PACK_AB R7, R2, R3 ;  /* 0x000000030207723e */ /* 0x004fe200000000ff */
[----:B-1----:R-:W-:-:S06]  /*82b0*/  FMUL.FTZ R16, R72, R134 ;  /* 0x0000008648107220 */ /* 0x002fcc0000410000 */
[----:B------:R-:W-:Y:S01]  /*82c0*/  MUFU.EX2 R155, R155 ;  /* 0x0000009b009b7308 */ /* 0x000fe20000000800 */
[-C--:B------:R-:W-:Y:S02]  /*82d0*/  FMUL.FTZ R17, R73, R134.reuse ;  /* 0x0000008649117220 */ /* 0x080fe40000410000 */
[-C--:B------:R-:W-:Y:S02]  /*82e0*/  FMUL.FTZ R76, R76, R134.reuse ;  /* 0x000000864c4c7220 */ /* 0x080fe40000410000 */
[----:B------:R-:W-:Y:S02]  /*82f0*/  FMUL.FTZ R77, R77, R134 ;  /* 0x000000864d4d7220 */ /* 0x000fe40000410000 */
[-C--:B---3--:R-:W-:Y:S01]  /*8300*/  FMUL.FTZ R18, R74, R0.reuse ;  /* 0x000000004a127220 */ /* 0x088fe20000410000 */
[----:B------:R-:W-:Y:S01]  /*8310*/  MUFU.EX2 R153, R153 ;  /* 0x0000009900997308 */ /* 0x000fe20000000800 */
[-C--:B------:R-:W-:Y:S02]  /*8320*/  FMUL.FTZ R19, R75, R0.reuse ;  /* 0x000000004b137220 */ /* 0x080fe40000410000 */
        /* <DEDUP_REMOVED lines=15> */
[--C-:B------:R-:W-:Y:S01]  /*8420*/  FFMA.FTZ R77, R60, c[0x0][0x23c], -R131.reuse ;  /* 0x00008f003c4d7a23 */ /* 0x100fe20000010883 */
[C---:B------:R-:W-:Y:S01]  /*8430*/  HMMA.16816.F32 R8, R4.reuse, R12, R8 ;  /* 0x0000000c0408723c */ /* 0x040fe20000001808 */
[----:B------:R-:W1:Y:S01]  /*8440*/  LDSM.16.MT88.4 R60, [R180+0xd000] ;  /* 0x00d00000b43c783b */ /* 0x000e620000004200 */
[-C--:B------:R-:W-:Y:S01]  /*8450*/  FMUL.FTZ R24, R80, R134.reuse ;  /* 0x0000008650187220 */ /* 0x080fe20000410000 */
[----:B------:R-:W-:Y:S01]  /*8460*/  MUFU.EX2 R145, R145 ;  /* 0x0000009100917308 */ /* 0x000fe20000000800 */
[----:B------:R-:W-:Y:S02]  /*8470*/  FMUL.FTZ R25, R81, R134 ;  /* 0x0000008651197220 */ /* 0x000fe40000410000 */
[-C--:B------:R-:W-:Y:S02]  /*8480*/  FMUL.FTZ R26, R82, R0.reuse ;  /* 0x00000000521a7220 */ /* 0x080fe40000410000 */
[----:B------:R-:W-:Y:S01]  /*8490*/  FMUL.FTZ R27, R83, R0 ;  /* 0x00000000531b7220 */ /* 0x000fe20000410000 */
[----:B------:R-:W-:Y:S01]  /*84a0*/  HMMA.16816.F32 R12, R4, R14, R68 ;  /* 0x0000000e040c723c */ /* 0x000fe20000001844 */
[--C-:B------:R-:W-:Y:S01]  /*84b0*/  FFMA.FTZ R76, R212, c[0x0][0x23c], -R131.reuse ;  /* 0x00008f00d44c7a23 */ /* 0x100fe20000010883 */
[----:B------:R-:W-:Y:S01]  /*84c0*/  MUFU.EX2 R77, R77 ;  /* 0x0000004d004d7308 */ /* 0x000fe20000000800 */
[--C-:B------:R-:W-:Y:S01]  /*84d0*/  FFMA.FTZ R79, R210, c[0x0][0x23c], -R131.reuse ;  /* 0x00008f00d24f7a23 */ /* 0x100fe20000010883 */
[----:B------:R-:W2:Y:S01]  /*84e0*/  LDSM.16.MT88.4 R68, [R182+0xd400] ;  /* 0x00d40000b644783b */ /* 0x000ea20000004200 */
[----:B------:R-:W-:-:S02]  /*84f0*/  FFMA.FTZ R78, R208, c[0x0][0x23c], -R131 ;  /* 0x00008f00d04e7a23 */ /* 0x000fc40000010883 */
[--C-:B------:R-:W-:Y:S01]  /*8500*/  FFMA.FTZ R81, R209, c[0x0][0x23c], -R126.reuse ;  /* 0x00008f00d1517a23 */ /* 0x100fe2000001087e */
[----:B------:R-:W-:Y:S01]  /*8510*/  HMMA.16816.F32 R24, R4, R28, R24 ;  /* 0x0000001c0418723c */ /* 0x000fe20000001818 */
[--C-:B------:R-:W-:Y:S01]  /*8520*/  FFMA.FTZ R82, R211, c[0x0][0x23c], -R126.reuse ;  /* 0x00008f00d3527a23 */ /* 0x100fe2000001087e */
[----:B------:R-:W-:Y:S01]  /*8530*/  MUFU.EX2 R76, R76 ;  /* 0x0000004c004c7308 */ /* 0x000fe20000000800 */
[--C-:B------:R-:W-:Y:S02]  /*8540*/  FFMA.FTZ R80, R203, c[0x0][0x23c], -R126.reuse ;  /* 0x00008f00cb507a23 */ /* 0x100fe4000001087e */
[----:B------:R-:W-:Y:S02]  /*8550*/  FFMA.FTZ R83, R191, c[0x0][0x23c], -R126 ;  /* 0x00008f00bf537a23 */ /* 0x000fe4000001087e */
[-C--:B------:R-:W-:Y:S02]  /*8560*/  FMUL.FTZ R84, R84, R134.reuse ;  /* 0x0000008654547220 */ /* 0x080fe40000410000 */
[----:B------:R-:W-:Y:S01]  /*8570*/  FMUL.FTZ R85, R85, R134 ;  /* 0x0000008655557220 */ /* 0x000fe20000410000 */
[----:B------:R-:W3:Y:S01]  /*8580*/  MUFU.EX2 R79, R79 ;  /* 0x0000004f004f7308 */ /* 0x000ee20000000800 */
[----:B------:R-:W-:-:S02]  /*8590*/  FMUL.FTZ R86, R86, R0 ;  /* 0x0000000056567220 */ /* 0x000fc40000410000 */
[----:B------:R-:W-:Y:S02]  /*85a0*/  FMUL.FTZ R87, R87, R0 ;  /* 0x0000000057577220 */ /* 0x000fe40000410000 */
[-C--:B------:R-:W-:Y:S02]  /*85b0*/  FMUL.FTZ R32, R88, R134.reuse ;  /* 0x0000008658207220 */ /* 0x080fe40000410000 */
[----:B------:R-:W-:Y:S01]  /*85c0*/  FMUL.FTZ R33, R89, R134 ;  /* 0x0000008659217220 */ /* 0x000fe20000410000 */
[----:B------:R-:W-:Y:S01]  /*85d0*/  MUFU.EX2 R78, R78 ;  /* 0x0000004e004e7308 */ /* 0x000fe20000000800 */
[-C--:B------:R-:W-:Y:S01]  /*85e0*/  FMUL.FTZ R34, R90, R0.reuse ;  /* 0x000000005a227220 */ /* 0x080fe20000410000 */
[----:B------:R-:W-:Y:S01]  /*85f0*/  HMMA.16816.F32 R28, R4, R30, R84 ;  /* 0x0000001e041c723c */ /* 0x000fe20000001854 */
        /* <DEDUP_REMOVED lines=18> */
[----:B------:R-:W-:Y:S01]  /*8720*/  FMUL.FTZ R99, R99, R0 ;  /* 0x0000000063637220 */ /* 0x000fe20000410000 */
[----:B------:R-:W-:Y:S01]  /*8730*/  LDSM.16.MT88.4 R108, [R180+0xcc00] ;  /* 0x00cc0000b46c783b */ /* 0x000fe20000004200 */
[-C--:B------:R-:W-:Y:S02]  /*8740*/  FMUL.FTZ R52, R104, R134.reuse ;  /* 0x0000008668347220 */ /* 0x080fe40000410000 */
[----:B------:R-:W-:Y:S01]  /*8750*/  FMUL.FTZ R53, R105, R134 ;  /* 0x0000008669357220 */ /* 0x000fe20000410000 */
[----:B------:R-:W5:Y:S01]  /*8760*/  MUFU.EX2 R83, R83 ;  /* 0x0000005300537308 */ /* 0x000f620000000800 */
[-C--:B------:R-:W-:Y:S01]  /*8770*/  FMUL.FTZ R54, R106, R0.reuse ;  /* 0x000000006a367220 */ /* 0x080fe20000410000 */
[----:B------:R-:W-:Y:S01]  /*8780*/  HMMA.16816.F32 R44, R4, R46, R96 ;  /* 0x0000002e042c723c */ /* 0x000fe20000001860 */
[----:B------:R-:W-:-:S02]  /*8790*/  FMUL.FTZ R55, R107, R0 ;  /* 0x000000006b377220 */ /* 0x000fc40000410000 */
[-C--:B------:R-:W-:Y:S02]  /*87a0*/  FMUL.FTZ R100, R100, R134.reuse ;  /* 0x0000008664647220 */ /* 0x080fe40000410000 */
[----:B------:R-:W-:Y:S01]  /*87b0*/  FMUL.FTZ R101, R101, R134 ;  /* 0x0000008665657220 */ /* 0x000fe20000410000 */
[----:B------:R-:W-:Y:S01]  /*87c0*/  MUFU.EX2 R142, R142 ;  /* 0x0000008e008e7308 */ /* 0x000fe20000000800 */
[-C--:B------:R-:W-:Y:S01]  /*87d0*/  FMUL.FTZ R102, R102, R0.reuse ;  /* 0x0000000066667220 */ /* 0x080fe20000410000 */
[C---:B-1----:R-:W-:Y:S01]  /*87e0*/  HMMA.16816.F32 R52, R4.reuse, R60, R52 ;  /* 0x0000003c0434723c */ /* 0x042fe20000001834 */
[----:B------:R-:W-:Y:S02]  /*87f0*/  FMUL.FTZ R103, R103, R0 ;  /* 0x0000000067677220 */ /* 0x000fe40000410000 */
[--C-:B------:R-:W-:Y:S02]  /*8800*/  FFMA.FTZ R84, R202, c[0x0][0x23c], -R131.reuse ;  /* 0x00008f00ca547a23 */ /* 0x100fe40000010883 */
[--C-:B------:R-:W-:Y:S01]  /*8810*/  FFMA.FTZ R85, R178, c[0x0][0x23c], -R131.reuse ;  /* 0x00008f00b2557a23 */ /* 0x100fe20000010883 */
[----:B------:R-:W-:Y:S01]  /*8820*/  MUFU.EX2 R138, R138 ;  /* 0x0000008a008a7308 */ /* 0x000fe20000000800 */
[----:B---3--:R-:W-:Y:S01]  /*8830*/  F2FP.PACK_AB R60, R79, R76 ;  /* 0x0000004c4f3c723e */ /* 0x008fe200000000ff */
[----:B------:R-:W-:Y:S01]  /*8840*/  HMMA.16816.F32 R4, R4, R62, R100 ;  /* 0x0000003e0404723c */ /* 0x000fe20000001864 */
[----:B----4-:R-:W-:Y:S01]  /*8850*/  F2FP.PACK_AB R61, R82, R81 ;  /* 0x00000051523d723e */ /* 0x010fe200000000ff */
[----:B------:R-:W-:-:S02]  /*8860*/  FFMA.FTZ R87, R176, c[0x0][0x23c], -R131 ;  /* 0x00008f00b0577a23 */ /* 0x000fc40000010883 */
[--C-:B------:R-:W-:Y:S02]  /*8870*/  FFMA.FTZ R86, R174, c[0x0][0x23c], -R131.reuse ;  /* 0x00008f00ae567a23 */ /* 0x100fe40000010883 */
[--C-:B------:R-:W-:Y:S01]  /*8880*/  FFMA.FTZ R88, R179, c[0x0][0x23c], -R126.reuse ;  /* 0x00008f00b3587a23 */ /* 0x100fe2000001087e */
[----:B------:R-:W-:Y:S01]  /*8890*/  F2FP.PACK_AB R62, R78, R77 ;  /* 0x0000004d4e3e723e */ /* 0x000fe200000000ff */
[--C-:B------:R-:W-:Y:S01]  /*88a0*/  FFMA.FTZ R89, R177, c[0x0][0x23c], -R126.reuse ;  /* 0x00008f00b1597a23 */ /* 0x100fe2000001087e */
[----:B-----5:R-:W-:Y:S01]  /*88b0*/  F2FP.PACK_AB R63, R83, R80 ;  /* 0x00000050533f723e */ /* 0x020fe200000000ff */
[--C-:B------:R-:W-:Y:S01]  /*88c0*/  FFMA.FTZ R90, R175, c[0x0][0x23c], -R126.reuse ;  /* 0x00008f00af5a7a23 */ /* 0x100fe2000001087e */
[----:B------:R-:W-:Y:S01]  /*88d0*/  MUFU.EX2 R84, R84 ;  /* 0x0000005400547308 */ /* 0x000fe20000000800 */
[----:B------:R-:W-:Y:S02]  /*88e0*/  FFMA.FTZ R91, R173, c[0x0][0x23c], -R126 ;  /* 0x00008f00ad5b7a23 */ /* 0x000fe4000001087e */
[----:B------:R-:W-:-:S02]  /*88f0*/  FFMA.FTZ R92, R172, c[0x0][0x23c], -R131 ;  /* 0x00008f00ac5c7a23 */ /* 0x000fc40000010883 */
[C---:B------:R-:W-:Y:S01]  /*8900*/  HMMA.16816.F32 R8, R60.reuse, R64, R8 ;  /* 0x000000403c08723c */ /* 0x040fe20000001808 */
[--C-:B------:R-:W-:Y:S02]  /*8910*/  FFMA.FTZ R93, R170, c[0x0][0x23c], -R131.reuse ;  /* 0x00008f00aa5d7a23 */ /* 0x100fe40000010883 */
[----:B------:R-:W1:Y:S01]  /*8920*/  MUFU.EX2 R85, R85 ;  /* 0x0000005500557308 */ /* 0x000e620000000800 */
[--C-:B------:R-:W-:Y:S02]  /*8930*/  FFMA.FTZ R95, R168, c[0x0][0x23c], -R131.reuse ;  /* 0x00008f00a85f7a23 */ /* 0x100fe40000010883 */
[----:B------:R-:W-:Y:S02]  /*8940*/  FFMA.FTZ R94, R166, c[0x0][0x23c], -R131 ;  /* 0x00008f00a65e7a23 */ /* 0x000fe40000010883 */
[----:B------:R-:W-:Y:S01]  /*8950*/  HMMA.16816.F32 R12, R60, R66, R12 ;  /* 0x000000423c0c723c */ /* 0x000fe2000000180c */
[----:B------:R-:W3:Y:S01]  /*8960*/  LDSM.16.MT88.4 R64, [R180+0xb400] ;  /* 0x00b40000b440783b */ /* 0x000ee20000004200 */
[--C-:B------:R-:W-:Y:S01]  /*8970*/  FFMA.FTZ R96, R171, c[0x0][0x23c], -R126.reuse ;  /* 0x00008f00ab607a23 */ /* 0x100fe2000001087e */
[----:B------:R-:W-:Y:S01]  /*8980*/  MUFU.EX2 R87, R87 ;  /* 0x0000005700577308 */ /* 0x000fe20000000800 */
[----:B------:R-:W-:-:S02]  /*8990*/  FFMA.FTZ R97, R169, c[0x0][0x23c], -R126 ;  /* 0x00008f00a9617a23 */ /* 0x000fc4000001087e */
[--C-:B------:R-:W-:Y:S02]  /*89a0*/  FFMA.FTZ R98, R167, c[0x0][0x23c], -R126.reuse ;  /* 0x00008f00a7627a23 */ /* 0x100fe4000001087e */
[C---:B------:R-:W-:Y:S01]  /*89b0*/  HMMA.16816.F32 R16, R60.reuse, R48, R16 ;  /* 0x000000303c10723c */ /* 0x040fe20000001810 */
[----:B------:R-:W-:Y:S02]  /*89c0*/  FFMA.FTZ R99, R159, c[0x0][0x23c], -R126 ;  /* 0x00008f009f637a23 */ /* 0x000fe4000001087e */
[----:B------:R-:W-:Y:S01]  /*89d0*/  MUFU.EX2 R86, R86 ;  /* 0x0000005600567308 */ /* 0x000fe20000000800 */
[--C-:B------:R-:W-:Y:S02]  /*89e0*/  FFMA.FTZ R105, R154, c[0x0][0x23c], -R131.reuse ;  /* 0x00008f009a697a23 */ /* 0x100fe40000010883 */
[--C-:B------:R-:W-:Y:S02]  /*89f0*/  FFMA.FTZ R107, R152, c[0x0][0x23c], -R131.reuse ;  /* 0x00008f00986b7a23 */ /* 0x100fe40000010883 */
[----:B------:R-:W-:Y:S01]  /*8a00*/  HMMA.16816.F32 R20, R60, R50, R20 ;  /* 0x000000323c14723c */ /* 0x000fe20000001814 */
[----:B------:R-:W4:Y:S01]  /*8a10*/  LDSM.16.MT88.4 R48, [R180+0xd400] ;  /* 0x00d40000b430783b */ /* 0x000f220000004200 */
[--C-:B------:R-:W-:Y:S01]  /*8a20*/  FFMA.FTZ R104, R158, c[0x0][0x23c], -R131.reuse ;  /* 0x00008f009e687a23 */ /* 0x100fe20000010883 */
[----:B------:R-:W-:Y:S01]  /*8a30*/  MUFU.EX2 R88, R88 ;  /* 0x0000005800587308 */ /* 0x000fe20000000800 */
[----:B------:R-:W-:-:S02]  /*8a40*/  FFMA.FTZ R106, R156, c[0x0][0x23c], -R131 ;  /* 0x00008f009c6a7a23 */ /* 0x000fc40000010883 */
[--C-:B------:R-:W-:Y:S02]  /*8a50*/  FFMA.FTZ R152, R157, c[0x0][0x23c], -R126.reuse ;  /* 0x00008f009d987a23 */ /* 0x100fe4000001087e */
[C---:B------:R-:W-:Y:S01]  /*8a60*/  HMMA.16816.F32 R24, R60.reuse, R56, R24 ;  /* 0x000000383c18723c */ /* 0x040fe20000001818 */
[--C-:B------:R-:W-:Y:S02]  /*8a70*/  FFMA.FTZ R154, R151, c[0x0][0x23c], -R126.reuse ;  /* 0x00008f00979a7a23 */ /* 0x100fe4000001087e */
[----:B------:R-:W5:Y:S01]  /*8a80*/  MUFU.EX2 R89, R89 ;  /* 0x0000005900597308 */ /* 0x000f620000000800 */
[--C-:B------:R-:W-:Y:S02]  /*8a90*/  FFMA.FTZ R151, R146, c[0x0][0x23c], -R131.reuse ;  /* 0x00008f0092977a23 */ /* 0x100fe40000010883 */
[--C-:B------:R-:W-:Y:S02]  /*8aa0*/  FFMA.FTZ R146, R148, c[0x0][0x23c], -R131.reuse ;  /* 0x00008f0094927a23 */ /* 0x100fe40000010883 */
[----:B------:R-:W-:Y:S01]  /*8ab0*/  HMMA.16816.F32 R28, R60, R58, R28 ;  /* 0x0000003a3c1c723c */ /* 0x000fe2000000181c */
[----:B------:R-:W5:Y:S01]  /*8ac0*/  LDSM.16.MT88.4 R56, [R182+0x9800] ;  /* 0x00980000b638783b */ /* 0x000f620000004200 */
[----:B------:R-:W-:Y:S01]  /*8ad0*/  FFMA.FTZ R157, R144, c[0x0][0x23c], -R131 ;  /* 0x00008f00909d7a23 */ /* 0x000fe20000010883 */
[----:B------:R-:W-:Y:S01]  /*8ae0*/  MUFU.EX2 R90, R90 ;  /* 0x0000005a005a7308 */ /* 0x000fe20000000800 */
[----:B------:R-:W-:-:S02]  /*8af0*/  FFMA.FTZ R144, R149, c[0x0][0x23c], -R126 ;  /* 0x00008f0095907a23 */ /* 0x000fc4000001087e */
[--C-:B------:R-:W-:Y:S02]  /*8b00*/  FFMA.FTZ R148, R143, c[0x0][0x23c], -R126.reuse ;  /* 0x00008f008f947a23 */ /* 0x100fe4000001087e */
[C---:B--2---:R-:W-:Y:S01]  /*8b10*/  HMMA.16816.F32 R40, R60.reuse, R68, R40 ;  /* 0x000000443c28723c */ /* 0x044fe20000001828 */
[--C-:B------:R-:W-:Y:S02]  /*8b20*/  FFMA.FTZ R143, R140, c[0x0][0x23c], -R131.reuse ;  /* 0x00008f008c8f7a23 */ /* 0x100fe40000010883 */
[----:B------:R-:W2:Y:S01]  /*8b30*/  MUFU.EX2 R91, R91 ;  /* 0x0000005b005b7308 */ /* 0x000ea20000000800 */
[----:B------:R-:W-:Y:S02]  /*8b40*/  FFMA.FTZ R149, R136, c[0x0][0x23c], -R131 ;  /* 0x00008f0088957a23 */ /* 0x000fe40000010883 */
[--C-:B------:R-:W-:Y:S02]  /*8b50*/  FFMA.FTZ R136, R141, c[0x0][0x23c], -R126.reuse ;  /* 0x00008f008d887a23 */ /* 0x100fe4000001087e */
[----:B---3--:R-:W-:Y:S01]  /*8b60*/  HMMA.16816.F32 R32, R60, R64, R32 ;  /* 0x000000403c20723c */ /* 0x008fe20000001820 */
[----:B------:R-:W-:-:S02]  /*8b70*/  FFMA.FTZ R140, R135, c[0x0][0x23c], -R126 ;  /* 0x00008f00878c7a23 */ /* 0x000fc4000001087e */
[----:B------:R-:W3:Y:S01]  /*8b80*/  MUFU.EX2 R92, R92 ;  /* 0x0000005c005c7308 */ /* 0x000ee20000000800 */
[----:B------:R-:W-:Y:S02]  /*8b90*/  FFMA.FTZ R130, R207, R134, R130 ;  /* 0x00000086cf827223 */ /* 0x000fe40000010082 */
[----:B------:R-:W-:Y:S02]  /*8ba0*/  FFMA.FTZ R125, R206, R0, R125 ;  /* 0x00000000ce7d7223 */ /* 0x000fe4000001007d */
[----:B------:R-:W-:Y:S01]  /*8bb0*/  HMMA.16816.F32 R36, R60, R66, R36 ;  /* 0x000000423c24723c */ /* 0x000fe20000001824 */
[----:B------:R-:W3:Y:S01]  /*8bc0*/  LDSM.16.MT88.4 R64, [R182+0xb800] ;  /* 0x00b80000b640783b */ /* 0x000ee20000004200 */
[----:B------:R-:W-:Y:S01]  /*8bd0*/  FADD.FTZ R129, R129, R130 ;  /* 0x0000008281817221 */ /* 0x000fe20000010000 */
[----:B------:R-:W2:Y:S01]  /*8be0*/  MUFU.EX2 R93, R93 ;  /* 0x0000005d005d7308 */ /* 0x000ea20000000800 */
[----:B------:R-:W-:Y:S02]  /*8bf0*/  FADD.FTZ R124, R124, R125 ;  /* 0x0000007d7c7c7221 */ /* 0x000fe40000010000 */
[----:B------:R-:W-:-:S02]  /*8c00*/  FADD.FTZ R128, R128, R129 ;  /* 0x0000008180807221 */ /* 0x000fc40000010000 */
[C---:B----4-:R-:W-:Y:S01]  /*8c10*/  HMMA.16816.F32 R52, R60.reuse, R48, R52 ;  /* 0x000000303c34723c */ /* 0x050fe20000001834 */
[----:B------:R-:W-:Y:S02]  /*8c20*/  FADD.FTZ R3, R3, R124 ;  /* 0x0000007c03037221 */ /* 0x000fe40000010000 */
[----:B------:R-:W4:Y:S01]  /*8c30*/  MUFU.EX2 R95, R95 ;  /* 0x0000005f005f7308 */ /* 0x000f220000000800 */
[----:B------:R-:W-:Y:S02]  /*8c40*/  FADD.FTZ R127, R127, R128 ;  /* 0x000000807f7f7221 */ /* 0x000fe40000010000 */
[----:B------:R-:W-:Y:S01]  /*8c50*/  FADD.FTZ R2, R2, R3 ;  /* 0x0000000302027221 */ /* 0x000fe20000010000 */
[----:B-1----:R-:W-:Y:S01]  /*8c60*/  F2FP.PACK_AB R48, R85, R84 ;  /* 0x000000545530723e */ /* 0x002fe200000000ff */
[C---:B------:R-:W-:Y:S01]  /*8c70*/  HMMA.16816.F32 R4, R60.reuse, R50, R4 ;  /* 0x000000323c04723c */ /* 0x040fe20000001804 */
[----:B-----5:R-:W-:Y:S01]  /*8c80*/  F2FP.PACK_AB R49, R89, R88 ;  /* 0x000000585931723e */ /* 0x020fe200000000ff */
[----:B------:R-:W-:Y:S01]  /*8c90*/  FADD.FTZ R76, R76, R127 ;  /* 0x0000007f4c4c7221 */ /* 0x000fe20000010000 */
[----:B------:R-:W1:Y:S01]  /*8ca0*/  MUFU.EX2 R94, R94 ;  /* 0x0000005e005e7308 */ /* 0x000e620000000800 */
[----:B------:R-:W-:Y:S01]  /*8cb0*/  FADD.FTZ R3, R81, R2 ;  /* 0x0000000251037221 */ /* 0x000fe20000010000 */
[----:B------:R-:W-:Y:S01]  /*8cc0*/  MOV R2, R133 ;  /* 0x0000008500027202 */ /* 0x000fe20000000f00 */
[----:B------:R-:W-:Y:S01]  /*8cd0*/  FADD.FTZ R76, R79, R76 ;  /* 0x0000004c4f4c7221 */ /* 0x000fe20000010000 */
[----:B------:R-:W-:Y:S01]  /*8ce0*/  F2FP.PACK_AB R50, R86, R87 ;  /* 0x000000575632723e */ /* 0x000fe200000000ff */
[----:B------:R-:W-:Y:S01]  /*8cf0*/  HMMA.16816.F32 R44, R60, R70, R44 ;  /* 0x000000463c2c723c */ /* 0x000fe2000000182c */
[----:B--2---:R-:W-:Y:S01]  /*8d00*/  F2FP.PACK_AB R51, R91, R90 ;  /* 0x0000005a5b33723e */ /* 0x004fe200000000ff */
[----:B------:R-:W2:Y:S01]  /*8d10*/  LDSM.16.MT88.4 R60, [R180+0xd800] ;  /* 0x00d80000b43c783b */ /* 0x000ea20000004200 */
[----:B------:R-:W-:Y:S01]  /*8d20*/  MUFU.EX2 R96, R96 ;  /* 0x0000006000607308 */ /* 0x000fe20000000800 */
[----:B------:R-:W-:-:S02]  /*8d30*/  FADD.FTZ R3, R82, R3 ;  /* 0x0000000352037221 */ /* 0x000fc40000010000 */
[----:B------:R-:W-:Y:S01]  /*8d40*/  LDSM.16.MT88.4 R68, [R182+0xd800] ;  /* 0x00d80000b644783b */ /* 0x000fe20000004200 */
[----:B------:R-:W-:Y:S01]  /*8d50*/  FADD.FTZ R77, R77, R76 ;  /* 0x0000004c4d4d7221 */ /* 0x000fe20000010000 */
[C---:B------:R-:W-:Y:S01]  /*8d60*/  HMMA.16816.F32 R8, R48.reuse, R56, R8 ;  /* 0x000000383008723c */ /* 0x040fe20000001808 */
[----:B------:R-:W-:Y:S02]  /*8d70*/  FADD.FTZ R80, R80, R3 ;  /* 0x0000000350507221 */ /* 0x000fe40000010000 */
[----:B------:R-:W5:Y:S01]  /*8d80*/  MUFU.EX2 R97, R97 ;  /* 0x0000006100617308 */ /* 0x000f620000000800 */
[----:B------:R-:W-:Y:S02]  /*8d90*/  FADD.FTZ R3, R78, R77 ;  /* 0x0000004d4e037221 */ /* 0x000fe40000010000 */
[----:B------:R-:W-:Y:S02]  /*8da0*/  FADD.FTZ R83, R83, R80 ;  /* 0x0000005053537221 */ /* 0x000fe40000010000 */
[----:B------:R-:W-:Y:S01]  /*8db0*/  HMMA.16816.F32 R12, R48, R58, R12 ;  /* 0x0000003a300c723c */ /* 0x000fe2000000180c */
[----:B------:R-:W5:Y:S01]  /*8dc0*/  LDSM.16.MT88.4 R56, [R180+0xb800] ;  /* 0x00b80000b438783b */ /* 0x000f620000004200 */
[----:B------:R-:W-:Y:S01]  /*8dd0*/  FADD.FTZ R0, R84, R3 ;  /* 0x0000000354007221 */ /* 0x000fe20000010000 */
[----:B------:R-:W-:Y:S01]  /*8de0*/  MUFU.EX2 R98, R98 ;  /* 0x0000006200627308 */ /* 0x000fe20000000800 */
[----:B------:R-:W-:-:S02]  /*8df0*/  FADD.FTZ R88, R88, R83 ;  /* 0x0000005358587221 */ /* 0x000fc40000010000 */
[----:B------:R-:W-:Y:S02]  /*8e00*/  FADD.FTZ R0, R85, R0 ;  /* 0x0000000055007221 */ /* 0x000fe40000010000 */
[C---:B---3--:R-:W-:Y:S01]  /*8e10*/  HMMA.16816.F32 R24, R48.reuse, R64, R24 ;  /* 0x000000403018723c */ /* 0x048fe20000001818 */
[----:B------:R-:W-:Y:S02]  /*8e20*/  FADD.FTZ R89, R89, R88 ;  /* 0x0000005859597221 */ /* 0x000fe40000010000 */
[----:B------:R-:W3:Y:S01]  /*8e30*/  MUFU.EX2 R99, R99 ;  /* 0x0000006300637308 */ /* 0x000ee20000000800 */
[----:B------:R-:W-:Y:S02]  /*8e40*/  FADD.FTZ R3, R87, R0 ;  /* 0x0000000057037221 */ /* 0x000fe40000010000 */
[----:B------:R-:W-:Y:S02]  /*8e50*/  FADD.FTZ R90, R90, R89 ;  /* 0x000000595a5a7221 */ /* 0x000fe40000010000 */
[----:B------:R-:W-:Y:S01]  /*8e60*/  HMMA.16816.F32 R28, R48, R66, R28 ;  /* 0x00000042301c723c */ /* 0x000fe2000000181c */
[----:B------:R-:W3:Y:S01]  /*8e70*/  LDSM.16.MT88.4 R64, [R182+0x9c00] ;  /* 0x009c0000b640783b */ /* 0x000ee20000004200 */
[----:B------:R-:W-:Y:S01]  /*8e80*/  FADD.FTZ R3, R86, R3 ;  /* 0x0000000356037221 */ /* 0x000fe20000010000 */
[----:B------:R-:W-:Y:S01]  /*8e90*/  MUFU.EX2 R104, R104 ;  /* 0x0000006800687308 */ /* 0x000fe20000000800 */
[----:B------:R-:W-:-:S02]  /*8ea0*/  FADD.FTZ R91, R91, R90 ;  /* 0x0000005a5b5b7221 */ /* 0x000fc40000010000 */
[----:B------:R-:W-:Y:S02]  /*8eb0*/  FADD.FTZ R0, R92, R3 ;  /* 0x000000035c007221 */ /* 0x000fe40000010000 */
[C---:B------:R-:W-:Y:S02]  /*8ec0*/  HMMA.16816.F32 R16, R48.reuse, R72, R16 ;  /* 0x000000483010723c */ /* 0x040fe40000001810 */
[----:B------:R-:W-:Y:S01]  /*8ed0*/  FADD.FTZ R0, R93, R0 ;  /* 0x000000005d007221 */ /* 0x000fe20000010000 */
[----:B------:R-:W-:Y:S03]  /*8ee0*/  MUFU.EX2 R105, R105 ;  /* 0x0000006900697308 */ /* 0x000fe60000000800 */
[----:B----4-:R-:W-:Y:S02]  /*8ef0*/  FADD.FTZ R3, R95, R0 ;  /* 0x000000005f037221 */ /* 0x010fe40000010000 */
[C---:B--2---:R-:W-:Y:S02]  /*8f00*/  HMMA.16816.F32 R52, R48.reuse, R60, R52 ;  /* 0x0000003c3034723c */ /* 0x044fe40000001834 */
[----:B-1----:R-:W-:Y:S01]  /*8f10*/  FADD.FTZ R3, R94, R3 ;  /* 0x000000035e037221 */ /* 0x002fe20000010000 */
[----:B------:R-:W-:Y:S05]  /*8f20*/  MUFU.EX2 R106, R106 ;  /* 0x0000006a006a7308 */ /* 0x000fea0000000800 */
[C---:B------:R-:W-:Y:S01]  /*8f30*/  HMMA.16816.F32 R4, R48.reuse, R62, R4 ;  /* 0x0000003e3004723c */ /* 0x040fe20000001804 */
[----:B------:R-:W-:Y:S02]  /*8f40*/  LDSM.16.MT88.4 R60, [R180+0xbc00] ;  /* 0x00bc0000b43c783b */ /* 0x000fe40000004200 */
[----:B------:R-:W-:Y:S05]  /*8f50*/  MUFU.EX2 R107, R107 ;  /* 0x0000006b006b7308 */ /* 0x000fea0000000800 */
[C---:B-----5:R-:W-:Y:S03]  /*8f60*/  HMMA.16816.F32 R32, R48.reuse, R56, R32 ;  /* 0x000000383020723c */ /* 0x060fe60000001820 */
[----:B------:R-:W1:Y:S05]  /*8f70*/  MUFU.EX2 R152, R152 ;  /* 0x0000009800987308 */ /* 0x000e6a0000000800 */
[C---:B------:R-:W-:Y:S01]  /*8f80*/  HMMA.16816.F32 R36, R48.reuse, R58, R36 ;  /* 0x0000003a3024723c */ /* 0x040fe20000001824 */
[----:B------:R-:W2:Y:S02]  /*8f90*/  LDSM.16.MT88.4 R56, [R182+0xbc00] ;  /* 0x00bc0000b638783b */ /* 0x000ea40000004200 */
[----:B------:R-:W-:Y:S05]  /*8fa0*/  MUFU.EX2 R154, R154 ;  /* 0x0000009a009a7308 */ /* 0x000fea0000000800 */
[C---:B------:R-:W-:Y:S01]  /*8fb0*/  HMMA.16816.F32 R20, R48.reuse, R74, R20 ;  /* 0x0000004a3014723c */ /* 0x040fe20000001814 */
[----:B------:R-:W4:Y:S02]  /*8fc0*/  LDSM.16.MT88.4 R72, [R180+0x9c00] ;  /* 0x009c0000b448783b */ /* 0x000f240000004200 */
[----:B------:R-:W-:Y:S05]  /*8fd0*/  MUFU.EX2 R151, R151 ;  /* 0x0000009700977308 */ /* 0x000fea0000000800 */
[C---:B------:R-:W-:Y:S03]  /*8fe0*/  HMMA.16816.F32 R40, R48.reuse, R68, R40 ;  /* 0x000000443028723c */ /* 0x040fe60000001828 */
[----:B------:R-:W-:Y:S05]  /*8ff0*/  MUFU.EX2 R146, R146 ;  /* 0x0000009200927308 */ /* 0x000fea0000000800 */
[----:B------:R-:W-:Y:S01]  /*9000*/  HMMA.16816.F32 R44, R48, R70, R44 ;  /* 0x00000046302c723c */ /* 0x000fe2000000182c */
[----:B------:R-:W5:Y:S02]  /*9010*/  LDSM.16.MT88.4 R68, [R182+0xdc00] ;  /* 0x00dc0000b644783b */ /* 0x000f640000004200 */
[----:B------:R-:W-:Y:S04]  /*9020*/  MUFU.EX2 R157, R157 ;  /* 0x0000009d009d7308 */ /* 0x000fe80000000800 */
[----:B------:R-:W-:-:S02]  /*9030*/  F2FP.PACK_AB R48, R93, R92 ;  /* 0x0000005c5d30723e */ /* 0x000fc400000000ff */
[----:B------:R-:W-:Y:S01]  /*9040*/  F2FP.PACK_AB R49, R97, R96 ;  /* 0x000000606131723e */ /* 0x000fe200000000ff */
[----:B------:R-:W-:Y:S01]  /*9050*/  FADD.FTZ R96, R96, R91 ;  /* 0x0000005b60607221 */ /* 0x000fe20000010000 */
[----:B------:R-:W-:Y:S01]  /*9060*/  F2FP.PACK_AB R50, R94, R95 ;  /* 0x0000005f5e32723e */ /* 0x000fe200000000ff */
[----:B------:R-:W-:Y:S01]  /*9070*/  MUFU.EX2 R144, R144 ;  /* 0x0000009000907308 */ /* 0x000fe20000000800 */
[----:B---3--:R-:W-:Y:S01]  /*9080*/  F2FP.PACK_AB R51, R99, R98 ;  /* 0x000000626333723e */ /* 0x008fe200000000ff */
[----:B------:R-:W-:-:S04]  /*9090*/  FADD.FTZ R97, R97, R96 ;  /* 0x0000006061617221 */ /* 0x000fc80000010000 */
[----:B------:R-:W-:Y:S02]  /*90a0*/  FADD.FTZ R98, R98, R97 ;  /* 0x0000006162627221 */ /* 0x000fe40000010000 */
[----:B------:R-:W-:Y:S01]  /*90b0*/  HMMA.16816.F32 R8, R48, R64, R8 ;  /* 0x000000403008723c */ /* 0x000fe20000001808 */
[----:B------:R-:W-:Y:S01]  /*90c0*/  MUFU.EX2 R148, R148 ;  /* 0x0000009400947308 */ /* 0x000fe20000000800 */
[----:B------:R-:W-:-:S04]  /*90d0*/  FADD.FTZ R99, R99, R98 ;  /* 0x0000006263637221 */ /* 0x000fc80000010000 */
[----:B-1----:R-:W-:Y:S02]  /*90e0*/  FADD.FTZ R0, R152, R99 ;  /* 0x0000006398007221 */ /* 0x002fe40000010000 */
[----:B------:R-:W-:Y:S01]  /*90f0*/  HMMA.16816.F32 R12, R48, R66, R12 ;  /* 0x00000042300c723c */ /* 0x000fe2000000180c */
[----:B------:R-:W1:Y:S01]  /*9100*/  LDSM.16.MT88.4 R64, [R180+0xdc00] ;  /* 0x00dc0000b440783b */ /* 0x000e620000004200 */
[----:B------:R-:W-:Y:S01]  /*9110*/  MUFU.EX2 R143, R143 ;  /* 0x0000008f008f7308 */ /* 0x000fe20000000800 */
[----:B------:R-:W-:-:S05]  /*9120*/  FADD.FTZ R0, R155, R0 ;  /* 0x000000009b007221 */ /* 0x000fca0000010000 */
[C---:B--2---:R-:W-:Y:S02]  /*9130*/  HMMA.16816.F32 R24, R48.reuse, R56, R24 ;  /* 0x000000383018723c */ /* 0x044fe40000001818 */
[----:B------:R-:W-:Y:S06]  /*9140*/  MUFU.EX2 R149, R149 ;  /* 0x0000009500957308 */ /* 0x000fec0000000800 */
[C---:B------:R-:W-:Y:S01]  /*9150*/  HMMA.16816.F32 R28, R48.reuse, R58, R28 ;  /* 0x0000003a301c723c */ /* 0x040fe2000000181c */
[----:B------:R-:W2:Y:S01]  /*9160*/  LDSM.16.MT88.4 R56, [R182+0xa000] ;  /* 0x00a00000b638783b */ /* 0x000ea20000004200 */
[----:B------:R-:W-:Y:S06]  /*9170*/  MUFU.EX2 R136, R136 ;  /* 0x0000008800887308 */ /* 0x000fec0000000800 */
[C---:B------:R-:W-:Y:S02]  /*9180*/  HMMA.16816.F32 R32, R48.reuse, R60, R32 ;  /* 0x0000003c3020723c */ /* 0x040fe40000001820 */
[----:B------:R-:W-:Y:S06]  /*9190*/  MUFU.EX2 R139, R139 ;  /* 0x0000008b008b7308 */ /* 0x000fec0000000800 */
[C---:B------:R-:W-:Y:S01]  /*91a0*/  HMMA.16816.F32 R36, R48.reuse, R62, R36 ;  /* 0x0000003e3024723c */ /* 0x040fe20000001824 */
[----:B------:R-:W3:Y:S01]  /*91b0*/  LDSM.16.MT88.4 R60, [R182+0xc000] ;  /* 0x00c00000b63c783b */ /* 0x000ee20000004200 */
[----:B------:R-:W-:Y:S06]  /*91c0*/  MUFU.EX2 R137, R137 ;  /* 0x0000008900897308 */ /* 0x000fec0000000800 */
[C---:B----4-:R-:W-:Y:S02]  /*91d0*/  HMMA.16816.F32 R16, R48.reuse, R72, R16 ;  /* 0x000000483010723c */ /* 0x050fe40000001810 */
[----:B------:R-:W-:Y:S06]  /*91e0*/  MUFU.EX2 R140, R140 ;  /* 0x0000008c008c7308 */ /* 0x000fec0000000800 */
[C---:B------:R-:W-:Y:S01]  /*91f0*/  HMMA.16816.F32 R20, R48.reuse, R74, R20 ;  /* 0x0000004a3014723c */ /* 0x040fe20000001814 */
[----:B------:R-:W4:Y:S01]  /*9200*/  LDSM.16.MT88.4 R72, [R180+0xa000] ;  /* 0x00a00000b448783b */ /* 0x000f220000004200 */
[----:B------:R-:W-:Y:S06]  /*9210*/  MUFU.EX2 R117, R117 ;  /* 0x0000007500757308 */ /* 0x000fec0000000800 */
[C---:B-----5:R-:W-:Y:S02]  /*9220*/  HMMA.16816.F32 R40, R48.reuse, R68, R40 ;  /* 0x000000443028723c */ /* 0x060fe40000001828 */
[----:B------:R-:W5:Y:S06]  /*9230*/  MUFU.EX2 R116, R116 ;  /* 0x0000007400747308 */ /* 0x000f6c0000000800 */
[C---:B------:R-:W-:Y:S01]  /*9240*/  HMMA.16816.F32 R44, R48.reuse, R70, R44 ;  /* 0x00000046302c723c */ /* 0x040fe2000000182c */
[----:B------:R-:W3:Y:S01]  /*9250*/  LDSM.16.MT88.4 R68, [R182+0xe000] ;  /* 0x00e00000b644783b */ /* 0x000ee20000004200 */
[----:B------:R-:W-:Y:S06]  /*9260*/  MUFU.EX2 R123, R123 ;  /* 0x0000007b007b7308 */ /* 0x000fec0000000800 */
[----:B-1----:R-:W-:Y:S02]  /*9270*/  HMMA.16816.F32 R52, R48, R64, R52 ;  /* 0x000000403034723c */ /* 0x002fe40000001834 */
[----:B------:R-:W1:Y:S01]  /*9280*/  MUFU.EX2 R122, R122 ;  /* 0x0000007a007a7308 */ /* 0x000e620000000800 */
[----:B-----5:R-:W-:-:S05]  /*9290*/  F2FP.PACK_AB R100, R116, R117 ;  /* 0x000000757464723e */ /* 0x020fca00000000ff */
[----:B------:R-:W-:Y:S01]  /*92a0*/  HMMA.16816.F32 R4, R48, R66, R4 ;  /* 0x000000423004723c */ /* 0x000fe20000001804 */
[----:B------:R-:W-:Y:S01]  /*92b0*/  LDSM.16.MT88.4 R64, [R180+0xe000] ;  /* 0x00e00000b440783b */ /* 0x000fe20000004200 */
[----:B------:R-:W-:Y:S05]  /*92c0*/  MUFU.EX2 R121, R121 ;  /* 0x0000007900797308 */ /* 0x000fea0000000800 */
[----:B------:R-:W-:Y:S01]  /*92d0*/  F2FP.PACK_AB R48, R105, R104 ;  /* 0x000000686930723e */ /* 0x000fe200000000ff */
[----:B------:R-:W-:Y:S01]  /*92e0*/  FADD.FTZ R104, R104, R3 ;  /* 0x0000000368687221 */ /* 0x000fe20000010000 */
[----:B------:R-:W-:Y:S01]  /*92f0*/  F2FP.PACK_AB R49, R155, R152 ;  /* 0x000000989b31723e */ /* 0x000fe200000000ff */
[----:B------:R-:W5:Y:S01]  /*9300*/  MUFU.EX2 R120, R120 ;  /* 0x0000007800787308 */ /* 0x000f620000000800 */
[----:B------:R-:W-:Y:S01]  /*9310*/  F2FP.PACK_AB R50, R107, R106 ;  /* 0x0000006a6b32723e */ /* 0x000fe200000000ff */
[----:B------:R-:W-:Y:S01]  /*9320*/  FADD.FTZ R105, R105, R104 ;  /* 0x0000006869697221 */ /* 0x000fe20000010000 */
[----:B------:R-:W-:Y:S01]  /*9330*/  F2FP.PACK_AB R51, R154, R153 ;  /* 0x000000999a33723e */ /* 0x000fe200000000ff */
[----:B------:R-:W-:Y:S01]  /*9340*/  FADD.FTZ R3, R153, R0 ;  /* 0x0000000099037221 */ /* 0x000fe20000010000 */
[----:B-1----:R-:W-:Y:S01]  /*9350*/  F2FP.PACK_AB R102, R122, R123 ;  /* 0x0000007b7a66723e */ /* 0x002fe200000000ff */
[----:B------:R-:W-:-:S02]  /*9360*/  FADD.FTZ R106, R106, R105 ;  /* 0x000000696a6a7221 */ /* 0x000fc40000010000 */
[----:B------:R-:W-:Y:S01]  /*9370*/  MUFU.EX2 R119, R119 ;  /* 0x0000007700777308 */ /* 0x000fe20000000800 */
[----:B------:R-:W-:Y:S01]  /*9380*/  FADD.FTZ R3, R154, R3 ;  /* 0x000000039a037221 */ /* 0x000fe20000010000 */
[----:B--2---:R-:W-:Y:S01]  /*9390*/  HMMA.16816.F32 R8, R48, R56, R8 ;  /* 0x000000383008723c */ /* 0x004fe20000001808 */
[----:B------:R-:W-:Y:S02]  /*93a0*/  FADD.FTZ R107, R107, R106 ;  /* 0x0000006a6b6b7221 */ /* 0x000fe40000010000 */
[----:B------:R-:W-:-:S03]  /*93b0*/  FADD.FTZ R0, R144, R3 ;  /* 0x0000000390007221 */ /* 0x000fc60000010000 */
[----:B------:R-:W1:Y:S01]  /*93c0*/  MUFU.EX2 R206, R118 ;  /* 0x0000007600ce7308 */ /* 0x000e620000000800 */
[----:B-----5:R-:W-:Y:S01]  /*93d0*/  F2FP.PACK_AB R101, R120, R121 ;  /* 0x000000797865723e */ /* 0x020fe200000000ff */
[----:B------:R-:W-:Y:S01]  /*93e0*/  HMMA.16816.F32 R12, R48, R58, R12 ;  /* 0x0000003a300c723c */ /* 0x000fe2000000180c */
[----:B------:R-:W2:Y:S01]  /*93f0*/  LDSM.16.MT88.4 R56, [R180+0xc000] ;  /* 0x00c00000b438783b */ /* 0x000ea20000004200 */
[----:B------:R-:W-:-:S04]  /*9400*/  FADD.FTZ R0, R147, R0 ;  /* 0x0000000093007221 */ /* 0x000fc80000010000 */
[----:B------:R-:W-:Y:S02]  /*9410*/  FADD.FTZ R3, R145, R0 ;  /* 0x0000000091037221 */ /* 0x000fe40000010000 */
[----:B---3--:R-:W-:Y:S02]  /*9420*/  HMMA.16816.F32 R24, R48, R60, R24 ;  /* 0x0000003c3018723c */ /* 0x008fe40000001818 */
[----:B------:R-:W-:Y:S01]  /*9430*/  FADD.FTZ R3, R148, R3 ;  /* 0x0000000394037221 */ /* 0x000fe20000010000 */
[----:B-1----:R-:W-:-:S03]  /*9440*/  F2FP.PACK_AB R103, R206, R119 ;  /* 0x00000077ce67723e */ /* 0x002fc600000000ff */
[----:B------:R-:W-:Y:S02]  /*9450*/  FADD.FTZ R0, R136, R3 ;  /* 0x0000000388007221 */ /* 0x000fe40000010000 */
[----:B------:R-:W-:Y:S01]  /*9460*/  HMMA.16816.F32 R28, R48, R62, R28 ;  /* 0x0000003e301c723c */ /* 0x000fe2000000181c */
[----:B------:R-:W1:Y:S01]  /*9470*/  LDSM.16.MT88.4 R60, [R182+0xa400] ;  /* 0x00a40000b63c783b */ /* 0x000e620000004200 */
[----:B------:R-:W-:-:S06]  /*9480*/  FADD.FTZ R0, R139, R0 ;  /* 0x000000008b007221 */ /* 0x000fcc0000010000 */
[C---:B----4-:R-:W-:Y:S08]  /*9490*/  HMMA.16816.F32 R16, R48.reuse, R72, R16 ;  /* 0x000000483010723c */ /* 0x050ff00000001810 */
[C---:B------:R-:W-:Y:S01]  /*94a0*/  HMMA.16816.F32 R20, R48.reuse, R74, R20 ;  /* 0x0000004a3014723c */ /* 0x040fe20000001814 */
[----:B------:R-:W3:Y:S07]  /*94b0*/  LDSM.16.MT88.4 R72, [R180+0xa400] ;  /* 0x00a40000b448783b */ /* 0x000eee0000004200 */
[C---:B------:R-:W-:Y:S08]  /*94c0*/  HMMA.16816.F32 R40, R48.reuse, R68, R40 ;  /* 0x000000443028723c */ /* 0x040ff00000001828 */
[C---:B--2---:R-:W-:Y:S08]  /*94d0*/  HMMA.16816.F32 R32, R48.reuse, R56, R32 ;  /* 0x000000383020723c */ /* 0x044ff00000001820 */
[C---:B------:R-:W-:Y:S01]  /*94e0*/  HMMA.16816.F32 R36, R48.reuse, R58, R36 ;  /* 0x0000003a3024723c */ /* 0x040fe20000001824 */
[----:B------:R-:W2:Y:S07]  /*94f0*/  LDSM.16.MT88.4 R56, [R182+0xc400] ;  /* 0x00c40000b638783b */ /* 0x000eae0000004200 */
[C---:B------:R-:W-:Y:S01]  /*9500*/  HMMA.16816.F32 R44, R48.reuse, R70, R44 ;  /* 0x00000046302c723c */ /* 0x040fe2000000182c */
[----:B------:R-:W4:Y:S07]  /*9510*/  LDSM.16.MT88.4 R68, [R182+0xe400] ;  /* 0x00e40000b644783b */ /* 0x000f2e0000004200 */
[C---:B------:R-:W-:Y:S08]  /*9520*/  HMMA.16816.F32 R52, R48.reuse, R64, R52 ;  /* 0x000000403034723c */ /* 0x040ff00000001834 */
[----:B------:R-:W-:Y:S01]  /*9530*/  HMMA.16816.F32 R4, R48, R66, R4 ;  /* 0x000000423004723c */ /* 0x000fe20000001804 */
[----:B------:R-:W-:Y:S06]  /*9540*/  LDSM.16.MT88.4 R64, [R180+0xe400] ;  /* 0x00e40000b440783b */ /* 0x000fec0000004200 */
[----:B------:R-:W-:Y:S01]  /*9550*/  F2FP.PACK_AB R48, R151, R150 ;  /* 0x000000969730723e */ /* 0x000fe200000000ff */
[----:B------:R-:W-:Y:S01]  /*9560*/  FADD.FTZ R150, R150, R107 ;  /* 0x0000006b96967221 */ /* 0x000fe20000010000 */
[----:B------:R-:W-:-:S02]  /*9570*/  F2FP.PACK_AB R49, R147, R144 ;  /* 0x000000909331723e */ /* 0x000fc400000000ff */
[----:B------:R-:W-:Y:S01]  /*9580*/  F2FP.PACK_AB R50, R157, R146 ;  /* 0x000000929d32723e */ /* 0x000fe200000000ff */
[----:B------:R-:W-:Y:S01]  /*9590*/  FADD.FTZ R151, R151, R150 ;  /* 0x0000009697977221 */ /* 0x000fe20000010000 */
[----:B------:R-:W-:-:S03]  /*95a0*/  F2FP.PACK_AB R51, R148, R145 ;  /* 0x000000919433723e */ /* 0x000fc600000000ff */
[----:B------:R-:W-:-:S04]  /*95b0*/  FADD.FTZ R146, R146, R151 ;  /* 0x0000009792927221 */ /* 0x000fc80000010000 */
[----:B-1----:R-:W-:Y:S01]  /*95c0*/  HMMA.16816.F32 R8, R48, R60, R8 ;  /* 0x0000003c3008723c */ /* 0x002fe20000001808 */
[----:B------:R-:W-:-:S07]  /*95d0*/  FADD.FTZ R157, R157, R146 ;  /* 0x000000929d9d7221 */ /* 0x000fce0000010000 */
        /* <DEDUP_REMOVED lines=8> */
[C---:B----4-:R-:W-:Y:S08]  /*9660*/  HMMA.16816.F32 R40, R48.reuse, R68, R40 ;  /* 0x000000443028723c */ /* 0x050ff00000001828 */
[C---:B-1----:R-:W-:Y:S08]  /*9670*/  HMMA.16816.F32 R32, R48.reuse, R60, R32 ;  /* 0x0000003c3020723c */ /* 0x042ff00000001820 */
[C---:B------:R-:W-:Y:S01]  /*9680*/  HMMA.16816.F32 R36, R48.reuse, R62, R36 ;  /* 0x0000003e3024723c */ /* 0x040fe20000001824 */
[----:B------:R-:W-:Y:S07]  /*9690*/  LDSM.16.MT88.4 R60, [R182+0xc800] ;  /* 0x00c80000b63c783b */ /* 0x000fee0000004200 */
[C---:B------:R-:W-:Y:S01]  /*96a0*/  HMMA.16816.F32 R44, R48.reuse, R70, R44 ;  /* 0x00000046302c723c */ /* 0x040fe2000000182c */
[----:B------:R-:W-:Y:S07]  /*96b0*/  LDSM.16.MT88.4 R68, [R182+0xe800] ;  /* 0x00e80000b644783b */ /* 0x000fee0000004200 */
[C---:B------:R-:W-:Y:S07]  /*96c0*/  HMMA.16816.F32 R52, R48.reuse, R64, R52 ;  /* 0x000000403034723c */ /* 0x040fee0000001834 */
[----:B------:R-:W-:Y:S01]  /*96d0*/  F2FP.PACK_AB R64, R143, R142 ;  /* 0x0000008e8f40723e */ /* 0x000fe200000000ff */
[----:B------:R-:W-:Y:S01]  /*96e0*/  HMMA.16816.F32 R4, R48, R66, R4 ;  /* 0x000000423004723c */ /* 0x000fe20000001804 */
[----:B------:R-:W1:Y:S01]  /*96f0*/  LDSM.16.MT88.4 R48, [R180+0xc800] ;  /* 0x00c80000b430783b */ /* 0x000e620000004200 */
[----:B------:R-:W-:Y:S01]  /*9700*/  F2FP.PACK_AB R65, R139, R136 ;  /* 0x000000888b41723e */ /* 0x000fe200000000ff */
[----:B------:R-:W-:-:S04]  /*9710*/  FADD.FTZ R142, R142, R157 ;  /* 0x0000009d8e8e7221 */ /* 0x000fc80000010000 */
        /* <DEDUP_REMOVED lines=9> */
[----:B------:R-:W-:Y:S01]  /*97b0*/  FADD.FTZ R117, R117, R0 ;  /* 0x0000000075757221 */ /* 0x000fe20000010000 */
[----:B------:R-:W-:Y:S01]  /*97c0*/  MOV R0, R132 ;  /* 0x0000008400007202 */ /* 0x000fe20000000f00 */
[----:B------:R-:W-:Y:S01]  /*97d0*/  FADD.FTZ R120, R120, R121 ;  /* 0x0000007978787221 */ /* 0x000fe20000010000 */
[----:B------:R-:W-:Y:S01]  /*97e0*/  HMMA.16816.F32 R20, R64, R58, R20 ;  /* 0x0000003a4014723c */ /* 0x000fe20000001814 */
[----:B------:R-:W2:Y:S01]  /*97f0*/  LDSM.16.MT88.4 R56, [R180+0xe800] ;  /* 0x00e80000b438783b */ /* 0x000ea20000004200 */
[----:B------:R-:W-:Y:S02]  /*9800*/  FADD.FTZ R116, R116, R117 ;  /* 0x0000007574747221 */ /* 0x000fe40000010000 */
[----:B------:R-:W-:Y:S02]  /*9810*/  FADD.FTZ R119, R119, R120 ;  /* 0x0000007877777221 */ /* 0x000fe40000010000 */
[----:B------:R-:W-:-:S02]  /*9820*/  FADD.FTZ R123, R123, R116 ;  /* 0x000000747b7b7221 */ /* 0x000fc40000010000 */
[----:B------:R-:W-:Y:S01]  /*9830*/  HMMA.16816.F32 R8, R64, R72, R8 ;  /* 0x000000484008723c */ /* 0x000fe20000001808 */
[----:B------:R-:W-:Y:S02]  /*9840*/  FADD.FTZ R206, R206, R119 ;  /* 0x00000077cece7221 */ /* 0x000fe40000010000 */
[----:B------:R-:W-:-:S05]  /*9850*/  FADD.FTZ R207, R122, R123 ;  /* 0x0000007b7acf7221 */ /* 0x000fca0000010000 */
[C---:B------:R-:W-:Y:S08]  /*9860*/  HMMA.16816.F32 R12, R64.reuse, R74, R12 ;  /* 0x0000004a400c723c */ /* 0x040ff0000000180c */
[C---:B-1----:R-:W-:Y:S08]  /*9870*/  HMMA.16816.F32 R32, R64.reuse, R48, R32 ;  /* 0x000000304020723c */ /* 0x042ff00000001820 */
[C---:B------:R-:W-:Y:S01]  /*9880*/  HMMA.16816.F32 R36, R64.reuse, R50, R36 ;  /* 0x000000324024723c */ /* 0x040fe20000001824 */
[----:B------:R-:W1:Y:S07]  /*9890*/  LDSM.16.MT88.4 R48, [R182+0xac00] ;  /* 0x00ac0000b630783b */ /* 0x000e6e0000004200 */
[C---:B------:R-:W-:Y:S08]  /*98a0*/  HMMA.16816.F32 R40, R64.reuse, R68, R40 ;  /* 0x000000444028723c */ /* 0x040ff00000001828 */
[C---:B------:R-:W-:Y:S08]  /*98b0*/  HMMA.16816.F32 R44, R64.reuse, R70, R44 ;  /* 0x00000046402c723c */ /* 0x040ff0000000182c */
[C---:B------:R-:W-:Y:S08]  /*98c0*/  HMMA.16816.F32 R24, R64.reuse, R60, R24 ;  /* 0x0000003c4018723c */ /* 0x040ff00000001818 */
[C---:B------:R-:W-:Y:S01]  /*98d0*/  HMMA.16816.F32 R28, R64.reuse, R62, R28 ;  /* 0x0000003e401c723c */ /* 0x040fe2000000181c */
[----:B------:R-:W3:Y:S07]  /*98e0*/  LDSM.16.MT88.4 R60, [R180+0xac00] ;  /* 0x00ac0000b43c783b */ /* 0x000eee0000004200 */
[C---:B--2---:R-:W-:Y:S08]  /*98f0*/  HMMA.16816.F32 R52, R64.reuse, R56, R52 ;  /* 0x000000384034723c */ /* 0x044ff00000001834 */
[----:B------:R-:W-:Y:S01]  /*9900*/  HMMA.16816.F32 R4, R64, R58, R4 ;  /* 0x0000003a4004723c */ /* 0x000fe20000001804 */
[----:B------:R-:W2:Y:S07]  /*9910*/  LDSM.16.MT88.4 R56, [R182+0xcc00] ;  /* 0x00cc0000b638783b */ /* 0x000eae0000004200 */
[C---:B-1----:R-:W-:Y:S01]  /*9920*/  HMMA.16816.F32 R112, R100.reuse, R48, R8 ;  /* 0x000000306470723c */ /* 0x042fe20000001808 */
[----:B------:R-:W1:Y:S07]  /*9930*/  LDSM.16.MT88.4 R8, [R182+0xec00] ;  /* 0x00ec0000b608783b */ /* 0x000e6e0000004200 */
[C---:B------:R-:W-:Y:S01]  /*9940*/  HMMA.16816.F32 R68, R100.reuse, R50, R12 ;  /* 0x000000326444723c */ /* 0x040fe2000000180c */
[----:B------:R-:W4:Y:S07]  /*9950*/  LDSM.16.MT88.4 R12, [R180+0xec00] ;  /* 0x00ec0000b40c783b */ /* 0x000f2e0000004200 */
[C---:B------:R-:W-:Y:S08]  /*9960*/  HMMA.16816.F32 R88, R100.reuse, R108, R32 ;  /* 0x0000006c6458723c */ /* 0x040ff00000001820 */
[C---:B---3--:R-:W-:Y:S08]  /*9970*/  HMMA.16816.F32 R72, R100.reuse, R60, R16 ;  /* 0x0000003c6448723c */ /* 0x048ff00000001810 */
[C---:B------:R-:W-:Y:S08]  /*9980*/  HMMA.16816.F32 R76, R100.reuse, R62, R20 ;  /* 0x0000003e644c723c */ /* 0x040ff00000001814 */
[C---:B--2---:R-:W-:Y:S08]  /*9990*/  HMMA.16816.F32 R80, R100.reuse, R56, R24 ;  /* 0x000000386450723c */ /* 0x044ff00000001818 */
[C---:B------:R-:W-:Y:S08]  /*99a0*/  HMMA.16816.F32 R84, R100.reuse, R58, R28 ;  /* 0x0000003a6454723c */ /* 0x040ff0000000181c */
[C---:B------:R-:W-:Y:S08]  /*99b0*/  HMMA.16816.F32 R108, R100.reuse, R110, R36 ;  /* 0x0000006e646c723c */ /* 0x040ff00000001824 */
[C---:B-1----:R-:W-:Y:S08]  /*99c0*/  HMMA.16816.F32 R92, R100.reuse, R8, R40 ;  /* 0x00000008645c723c */ /* 0x042ff00000001828 */
[C---:B------:R-:W-:Y:S08]  /*99d0*/  HMMA.16816.F32 R96, R100.reuse, R10, R44 ;  /* 0x0000000a6460723c */ /* 0x040ff0000000182c */
[C---:B----4-:R-:W-:Y:S08]  /*99e0*/  HMMA.16816.F32 R104, R100.reuse, R12, R52 ;  /* 0x0000000c6468723c */ /* 0x050ff00000001834 */
[----:B------:R-:W-:Y:S11]  /*99f0*/  HMMA.16816.F32 R100, R100, R14, R4 ;  /* 0x0000000e6464723c */ /* 0x000ff60000001804 */
[----:B------:R-:W-:Y:S08]  /*9a00*/  @!UPT UIADD3 URZ, URZ, URZ, URZ ;  /* 0x0000003f3f3ff290 */ /* 0x000ff0000fffe03f */
.L_x_2555:
[----:B------:R-:W-:Y:S05]  /*9a10*/  @!P3 BRA `(.L_x_2561) ;  /* 0x000035300000b947 */ /* 0x000fea0003800000 */
[----:B------:R-:W-:Y:S01]  /*9a20*/  ULDC UR8, c[0x0][0x1a0] ;  /* 0x0000680000087ab9 */ /* 0x000fe20000000800 */
[----:B------:R-:W-:Y:S01]  /*9a30*/  IMAD.MOV.U32 R3, RZ, RZ, R0 ;  /* 0x000000ffff037224 */ /* 0x000fe200078e0000 */
[----:B------:R-:W-:Y:S01]  /*9a40*/  ULEA UR5, -UR8, URZ, 0x7 ;  /* 0x0000003f08057291 */ /* 0x000fe2000f8e393f */
[----:B------:R-:W-:Y:S01]  /*9a50*/  IMAD.MOV.U32 R117, RZ, RZ, R2 ;  /* 0x000000ffff757224 */ /* 0x000fe200078e0002 */
[----:B------:R-:W-:-:S02]  /*9a60*/  UMOV UR10, 0x6 ;  /* 0x00000006000a7882 */ /* 0x000fc40000000000 */
[----:B------:R-:W-:Y:S02]  /*9a70*/  USHF.R.S32.HI UR4, URZ, 0x1f, UR5 ;  /* 0x0000001f3f047899 */ /* 0x000fe40008011405 */
[----:B------:R-:W-:Y:S01]  /*9a80*/  ULDC UR9, c[0x0][0x1a4] ;  /* 0x0000690000097ab9 */ /* 0x000fe20000000800 */
[----:B------:R-:W-:Y:S01]  /*9a90*/  MOV R203, UR5 ;  /* 0x0000000500cb7c02 */ /* 0x000fe20008000f00 */
[----:B------:R-:W-:Y:S02]  /*9aa0*/  USHF.L.U64.HI UR9, UR8, UR10, UR9 ;  /* 0x0000000a08097299 */ /* 0x000fe40008010209 */
[----:B------:R-:W-:Y:S01]  /*9ab0*/  MOV R202, UR4 ;  /* 0x0000000400ca7c02 */ /* 0x000fe20008000f00 */
[----:B------:R-:W-:Y:S02]  /*9ac0*/  USHF.L.U32 UR8, UR8, 0x6, URZ ;  /* 0x0000000608087899 */ /* 0x000fe4000800063f */
[----:B------:R-:W-:Y:S02]  /*9ad0*/  ULDC UR4, c[0x0][0x19c] ;  /* 0x0000670000047ab9 */ /* 0x000fe40000000800 */
.L_x_2565:
        /* <DEDUP_REMOVED lines=65> */
.L_x_2562:
        /* <DEDUP_REMOVED lines=15> */
[----:B------:R-:W-:Y:S01]  /*9fe0*/  ISETP.GT.AND P0, PT, R193, R188, PT ;  /* 0x000000bcc100720c */ /* 0x000fe20003f04270 */
        /* <DEDUP_REMOVED lines=11> */
[----:B------:R-:W4:Y:S04]  /*a0a0*/  LDSM.16.M88.4 R128, [R184+0x3400] ;  /* 0x00340000b880783b */ /* 0x000f280000000200 */
[----:B------:R-:W5:Y:S04]  /*a0b0*/  LDSM.16.M88.4 R132, [R184+0x3800] ;  /* 0x00380000b884783b */ /* 0x000f680000000200 */
[----:B------:R-:W0:Y:S04]  /*a0c0*/  LDGDEPBAR ;  /* 0x00000000000079af */ /* 0x000e280000000000 */
[----:B------:R-:W1:Y:S04]  /*a0d0*/  LDSM.16.M88.4 R136, [R184+0x3c00] ;  /* 0x003c0000b888783b */ /* 0x000e680000000200 */
[----:B------:R-:W1:Y:S04]  /*a0e0*/  LDSM.16.M88.4 R140, [R184+0x4000] ;  /* 0x00400000b88c783b */ /* 0x000e680000000200 */
[----:B------:R-:W1:Y:S04]  /*a0f0*/  LDSM.16.M88.4 R144, [R184+0x4400] ;  /* 0x00440000b890783b */ /* 0x000e680000000200 */
[----:B------:R-:W-:Y:S04]  /*a100*/  LDSM.16.M88.4 R148, [R183] ;  /* 0x00000000b794783b */ /* 0x000fe80000000200 */
[----:B------:R-:W-:Y:S04]  /*a110*/  LDSM.16.M88.4 R152, [R181+0x3000] ;  /* 0x00300000b598783b */ /* 0x000fe80000000200 */
[----:B--2---:R-:W-:Y:S01]  /*a120*/  LDSM.16.M88.4 R156, [R184+0x5400] ;  /* 0x00540000b89c783b */ /* 0x004fe20000000200 */
[C---:B---3--:R-:W-:Y:S03]  /*a130*/  HMMA.16816.F32 R4, R120.reuse, R124, RZ ;  /* 0x0000007c7804723c */ /* 0x048fe600000018ff */
[----:B------:R-:W-:Y:S04]  /*a140*/  LDSM.16.M88.4 R160, [R184+0x6000] ;  /* 0x00600000b8a0783b */ /* 0x000fe80000000200 */
[----:B------:R-:W-:Y:S01]  /*a150*/  LDSM.16.M88.4 R164, [R181+0x5c00] ;  /* 0x005c0000b5a4783b */ /* 0x000fe20000000200 */
[C---:B------:R-:W-:Y:S03]  /*a160*/  HMMA.16816.F32 R8, R120.reuse, R126, RZ ;  /* 0x0000007e7808723c */ /* 0x040fe600000018ff */
[----:B------:R-:W2:Y:S04]  /*a170*/  LDSM.16.M88.4 R124, [R184+0x4800] ;  /* 0x00480000b87c783b */ /* 0x000ea80000000200 */
[----:B------:R-:W-:Y:S01]  /*a180*/  LDSM.16.M88.4 R168, [R185+0x2000] ;  /* 0x00200000b9a8783b */ /* 0x000fe20000000200 */
[C---:B----4-:R-:W-:Y:S03]  /*a190*/  HMMA.16816.F32 R12, R120.reuse, R128, RZ ;  /* 0x00000080780c723c */ /* 0x050fe600000018ff */
[----:B------:R-:W-:Y:S04]  /*a1a0*/  LDSM.16.M88.4 R172, [R184+0x7000] ;  /* 0x00700000b8ac783b */ /* 0x000fe80000000200 */
[----:B------:R-:W-:Y:S01]  /*a1b0*/  LDSM.16.M88.4 R176, [R181+0x8800] ;  /* 0x00880000b5b0783b */ /* 0x000fe20000000200 */
[C---:B------:R-:W-:Y:S03]  /*a1c0*/  HMMA.16816.F32 R16, R120.reuse, R130, RZ ;  /* 0x000000827810723c */ /* 0x040fe600000018ff */
[----:B------:R-:W3:Y:S05]  /*a1d0*/  LDSM.16.M88.4 R128, [R184+0x4c00] ;  /* 0x004c0000b880783b */ /* 0x000eea0000000200 */
[C---:B-----5:R-:W-:Y:S08]  /*a1e0*/  HMMA.16816.F32 R20, R120.reuse, R132, RZ ;  /* 0x000000847814723c */ /* 0x060ff000000018ff */
[C---:B------:R-:W-:Y:S01]  /*a1f0*/  HMMA.16816.F32 R24, R120.reuse, R134, RZ ;  /* 0x000000867818723c */ /* 0x040fe200000018ff */
[----:B------:R-:W4:Y:S07]  /*a200*/  LDSM.16.M88.4 R132, [R181+0x3400] ;  /* 0x00340000b584783b */ /* 0x000f2e0000000200 */
[C---:B-1----:R-:W-:Y:S08]  /*a210*/  HMMA.16816.F32 R28, R120.reuse, R136, RZ ;  /* 0x00000088781c723c */ /* 0x042ff000000018ff */
[C---:B------:R-:W-:Y:S01]  /*a220*/  HMMA.16816.F32 R32, R120.reuse, R138, RZ ;  /* 0x0000008a7820723c */ /* 0x040fe200000018ff */
[----:B------:R-:W1:Y:S07]  /*a230*/  LDSM.16.M88.4 R136, [R181+0x3800] ;  /* 0x00380000b588783b */ /* 0x000e6e0000000200 */
[C---:B------:R-:W-:Y:S08]  /*a240*/  HMMA.16816.F32 R36, R120.reuse, R140, RZ ;  /* 0x0000008c7824723c */ /* 0x040ff000000018ff */
[C---:B------:R-:W-:Y:S01]  /*a250*/  HMMA.16816.F32 R40, R120.reuse, R142, RZ ;  /* 0x0000008e7828723c */ /* 0x040fe200000018ff */
[----:B------:R-:W5:Y:S07]  /*a260*/  LDSM.16.M88.4 R140, [R181+0x3c00] ;  /* 0x003c0000b58c783b */ /* 0x000f6e0000000200 */
[C---:B------:R-:W-:Y:S08]  /*a270*/  HMMA.16816.F32 R44, R120.reuse, R144, RZ ;  /* 0x00000090782c723c */ /* 0x040ff000000018ff */
[C---:B------:R-:W-:Y:S01]  /*a280*/  HMMA.16816.F32 R48, R120.reuse, R146, RZ ;  /* 0x000000927830723c */ /* 0x040fe200000018ff */
[----:B------:R-:W-:Y:S07]  /*a290*/  LDSM.16.M88.4 R144, [R185+0x1000] ;  /* 0x00100000b990783b */ /* 0x000fee0000000200 */
[C---:B--2---:R-:W-:Y:S08]  /*a2a0*/  HMMA.16816.F32 R52, R120.reuse, R124, RZ ;  /* 0x0000007c7834723c */ /* 0x044ff000000018ff */
[C---:B------:R-:W-:Y:S01]  /*a2b0*/  HMMA.16816.F32 R56, R120.reuse, R126, RZ ;  /* 0x0000007e7838723c */ /* 0x040fe200000018ff */
[----:B------:R-:W2:Y:S07]  /*a2c0*/  LDSM.16.M88.4 R124, [R181+0x4000] ;  /* 0x00400000b57c783b */ /* 0x000eae0000000200 */
[C---:B---3--:R-:W-:Y:S08]  /*a2d0*/  HMMA.16816.F32 R60, R120.reuse, R128, RZ ;  /* 0x00000080783c723c */ /* 0x048ff000000018ff */
[----:B------:R-:W-:Y:S01]  /*a2e0*/  HMMA.16816.F32 R64, R120, R130, RZ ;  /* 0x000000827840723c */ /* 0x000fe200000018ff */
[----:B------:R-:W3:Y:S04]  /*a2f0*/  LDSM.16.M88.4 R120, [R181+0x4400] ;  /* 0x00440000b578783b */ /* 0x000ee80000000200 */
[----:B------:R-:W2:Y:S03]  /*a300*/  LDSM.16.M88.4 R128, [R181+0x4800] ;  /* 0x00480000b580783b */ /* 0x000ea60000000200 */
[C---:B------:R-:W-:Y:S08]  /*a310*/  HMMA.16816.F32 R4, R148.reuse, R152, R4 ;  /* 0x000000989404723c */ /* 0x040ff00000001804 */
[C---:B------:R-:W-:Y:S01]  /*a320*/  HMMA.16816.F32 R8, R148.reuse, R154, R8 ;  /* 0x0000009a9408723c */ /* 0x040fe20000001808 */
[----:B------:R-:W-:Y:S07]  /*a330*/  LDSM.16.M88.4 R152, [R184+0x5000] ;  /* 0x00500000b898783b */ /* 0x000fee0000000200 */
[C---:B----4-:R-:W-:Y:S08]  /*a340*/  HMMA.16816.F32 R12, R148.reuse, R132, R12 ;  /* 0x00000084940c723c */ /* 0x050ff0000000180c */
[C---:B------:R-:W-:Y:S01]  /*a350*/  HMMA.16816.F32 R16, R148.reuse, R134, R16 ;  /* 0x000000869410723c */ /* 0x040fe20000001810 */
[----:B------:R-:W4:Y:S07]  /*a360*/  LDSM.16.M88.4 R132, [R181+0x4c00] ;  /* 0x004c0000b584783b */ /* 0x000f2e0000000200 */
[C---:B-1----:R-:W-:Y:S08]  /*a370*/  HMMA.16816.F32 R20, R148.reuse, R136, R20 ;  /* 0x000000889414723c */ /* 0x042ff00000001814 */
[C---:B------:R-:W-:Y:S01]  /*a380*/  HMMA.16816.F32 R24, R148.reuse, R138, R24 ;  /* 0x0000008a9418723c */ /* 0x040fe20000001818 */
[----:B------:R-:W1:Y:S07]  /*a390*/  LDSM.16.M88.4 R136, [R184+0x5800] ;  /* 0x00580000b888783b */ /* 0x000e6e0000000200 */
[C---:B-----5:R-:W-:Y:S08]  /*a3a0*/  HMMA.16816.F32 R28, R148.reuse, R140, R28 ;  /* 0x0000008c941c723c */ /* 0x060ff0000000181c */
[C---:B------:R-:W-:Y:S01]  /*a3b0*/  HMMA.16816.F32 R32, R148.reuse, R142, R32 ;  /* 0x0000008e9420723c */ /* 0x040fe20000001820 */
[----:B------:R-:W5:Y:S07]  /*a3c0*/  LDSM.16.M88.4 R140, [R184+0x5c00] ;  /* 0x005c0000b88c783b */ /* 0x000f6e0000000200 */
        /* <DEDUP_REMOVED lines=8> */
[----:B------:R-:W1:Y:S07]  /*a450*/  LDSM.16.M88.4 R128, [R184+0x6c00] ;  /* 0x006c0000b880783b */ /* 0x000e6e0000000200 */
[C---:B----4-:R-:W-:Y:S08]  /*a460*/  HMMA.16816.F32 R60, R148.reuse, R132, R60 ;  /* 0x00000084943c723c */ /* 0x050ff0000000183c */
[----:B------:R-:W-:Y:S01]  /*a470*/  HMMA.16816.F32 R64, R148, R134, R64 ;  /* 0x000000869440723c */ /* 0x000fe20000001840 */
[----:B------:R-:W-:Y:S04]  /*a480*/  LDSM.16.M88.4 R132, [R183+0x1000] ;  /* 0x00100000b784783b */ /* 0x000fe80000000200 */
[----:B------:R-:W4:Y:S03]  /*a490*/  LDSM.16.M88.4 R148, [R181+0x5000] ;  /* 0x00500000b594783b */ /* 0x000f260000000200 */
[C---:B------:R-:W-:Y:S08]  /*a4a0*/  HMMA.16816.F32 R4, R144.reuse, R152, R4 ;  /* 0x000000989004723c */ /* 0x040ff00000001804 */
[C---:B------:R-:W-:Y:S01]  /*a4b0*/  HMMA.16816.F32 R8, R144.reuse, R154, R8 ;  /* 0x0000009a9008723c */ /* 0x040fe20000001808 */
[----:B------:R-:W2:Y:S07]  /*a4c0*/  LDSM.16.M88.4 R152, [R181+0x5400] ;  /* 0x00540000b598783b */ /* 0x000eae0000000200 */
[C---:B------:R-:W-:Y:S08]  /*a4d0*/  HMMA.16816.F32 R12, R144.reuse, R156, R12 ;  /* 0x0000009c900c723c */ /* 0x040ff0000000180c */
[C---:B------:R-:W-:Y:S01]  /*a4e0*/  HMMA.16816.F32 R16, R144.reuse, R158, R16 ;  /* 0x0000009e9010723c */ /* 0x040fe20000001810 */
[----:B------:R-:W2:Y:S07]  /*a4f0*/  LDSM.16.M88.4 R156, [R181+0x5800] ;  /* 0x00580000b59c783b */ /* 0x000eae0000000200 */
[C---:B-1----:R-:W-:Y:S08]  /*a500*/  HMMA.16816.F32 R20, R144.reuse, R136, R20 ;  /* 0x000000889014723c */ /* 0x042ff00000001814 */
[C---:B------:R-:W-:Y:S01]  /*a510*/  HMMA.16816.F32 R24, R144.reuse, R138, R24 ;  /* 0x0000008a9018723c */ /* 0x040fe20000001818 */
[----:B------:R-:W1:Y:S07]  /*a520*/  LDSM.16.M88.4 R136, [R181+0x6000] ;  /* 0x00600000b588783b */ /* 0x000e6e0000000200 */
[C---:B-----5:R-:W-:Y:S08]  /*a530*/  HMMA.16816.F32 R28, R144.reuse, R140, R28 ;  /* 0x0000008c901c723c */ /* 0x060ff0000000181c */
[C---:B------:R-:W-:Y:S01]  /*a540*/  HMMA.16816.F32 R32, R144.reuse, R142, R32 ;  /* 0x0000008e9020723c */ /* 0x040fe20000001820 */
[----:B------:R-:W5:Y:S07]  /*a550*/  LDSM.16.M88.4 R140, [R181+0x6400] ;  /* 0x00640000b58c783b */ /* 0x000f6e0000000200 */
[C---:B------:R-:W-:Y:S08]  /*a560*/  HMMA.16816.F32 R36, R144.reuse, R160, R36 ;  /* 0x000000a09024723c */ /* 0x040ff00000001824 */
        /* <DEDUP_REMOVED lines=10> */
[----:B------:R-:W1:Y:S04]  /*a610*/  LDSM.16.M88.4 R128, [R184+0x7800] ;  /* 0x00780000b880783b */ /* 0x000e680000000200 */
[----:B------:R-:W-:Y:S03]  /*a620*/  LDSM.16.M88.4 R144, [R184+0x8c00] ;  /* 0x008c0000b890783b */ /* 0x000fe60000000200 */
        /* <DEDUP_REMOVED lines=12> */
[C---:B-1----:R-:W-:Y:S08]  /*a6f0*/  HMMA.16816.F32 R36, R132.reuse, R136, R36 ;  /* 0x000000888424723c */ /* 0x042ff00000001824 */
        /* <DEDUP_REMOVED lines=8> */
[C---:B--2---:R-:W-:Y:S08]  /*a780*/  HMMA.16816.F32 R60, R132.reuse, R124, R60 ;  /* 0x0000007c843c723c */ /* 0x044ff0000000183c */
[----:B------:R-:W-:Y:S01]  /*a790*/  HMMA.16816.F32 R64, R132, R126, R64 ;  /* 0x0000007e8440723c */ /* 0x000fe20000001840 */
[----:B------:R-:W1:Y:S04]  /*a7a0*/  LDSM.16.M88.4 R124, [R184+0x7c00] ;  /* 0x007c0000b87c783b */ /* 0x000e680000000200 */
[----:B------:R-:W2:Y:S03]  /*a7b0*/  LDSM.16.M88.4 R132, [R184+0x8000] ;  /* 0x00800000b884783b */ /* 0x000ea60000000200 */
[C---:B------:R-:W-:Y:S08]  /*a7c0*/  HMMA.16816.F32 R4, R168.reuse, R172, R4 ;  /* 0x000000aca804723c */ /* 0x040ff00000001804 */
[C---:B------:R-:W-:Y:S01]  /*a7d0*/  HMMA.16816.F32 R8, R168.reuse, R174, R8 ;  /* 0x000000aea808723c */ /* 0x040fe20000001808 */
[----:B------:R-:W-:Y:S07]  /*a7e0*/  LDSM.16.M88.4 R172, [R181+0x8400] ;  /* 0x00840000b5ac783b */ /* 0x000fee0000000200 */
[C---:B---3--:R-:W-:Y:S08]  /*a7f0*/  HMMA.16816.F32 R12, R168.reuse, R120, R12 ;  /* 0x00000078a80c723c */ /* 0x048ff0000000180c */
[C---:B------:R-:W-:Y:S01]  /*a800*/  HMMA.16816.F32 R16, R168.reuse, R122, R16 ;  /* 0x0000007aa810723c */ /* 0x040fe20000001810 */
[----:B------:R-:W3:Y:S07]  /*a810*/  LDSM.16.M88.4 R120, [R181+0x7400] ;  /* 0x00740000b578783b */ /* 0x000eee0000000200 */
[C---:B------:R-:W-:Y:S08]  /*a820*/  HMMA.16816.F32 R20, R168.reuse, R128, R20 ;  /* 0x00000080a814723c */ /* 0x040ff00000001814 */
[C---:B------:R-:W-:Y:S01]  /*a830*/  HMMA.16816.F32 R24, R168.reuse, R130, R24 ;  /* 0x00000082a818723c */ /* 0x040fe20000001818 */
[----:B------:R-:W4:Y:S01]  /*a840*/  LDSM.16.M88.4 R128, [R181+0x8c00] ;  /* 0x008c0000b580783b */ /* 0x000f220000000200 */
[----:B------:R-:W-:Y:S04]  /*a850*/  DEPBAR.LE SB0, 0x0 ;  /* 0x000080000000791a */ /* 0x000fe80000000000 */
[----:B------:R-:W-:Y:S02]  /*a860*/  BAR.SYNC.DEFER_BLOCKING 0x0 ;  /* 0x0000000000007b1d */ /* 0x000fe40000010000 */
[C---:B-1----:R-:W-:Y:S08]  /*a870*/  HMMA.16816.F32 R28, R168.reuse, R124, R28 ;  /* 0x0000007ca81c723c */ /* 0x042ff0000000181c */
[C---:B------:R-:W-:Y:S08]  /*a880*/  HMMA.16816.F32 R32, R168.reuse, R126, R32 ;  /* 0x0000007ea820723c */ /* 0x040ff00000001820 */
[C---:B--2---:R-:W-:Y:S08]  /*a890*/  HMMA.16816.F32 R36, R168.reuse, R132, R36 ;  /* 0x00000084a824723c */ /* 0x044ff00000001824 */
[C---:B------:R-:W-:Y:S08]  /*a8a0*/  HMMA.16816.F32 R40, R168.reuse, R134, R40 ;  /* 0x00000086a828723c */ /* 0x040ff00000001828 */
        /* <DEDUP_REMOVED lines=8> */
[C---:B---3--:R-:W-:Y:S08]  /*a930*/  HMMA.16816.F32 R12, R148.reuse, R120, R12 ;  /* 0x00000078940c723c */ /* 0x048ff0000000180c */
[C---:B------:R-:W-:Y:S08]  /*a940*/  HMMA.16816.F32 R16, R148.reuse, R122, R16 ;  /* 0x0000007a9410723c */ /* 0x040ff00000001810 */
        /* <DEDUP_REMOVED lines=10> */
[C---:B----4-:R-:W-:Y:S08]  /*a9f0*/  HMMA.16816.F32 R60, R148.reuse, R128, R60 ;  /* 0x00000080943c723c */ /* 0x050ff0000000183c */
        /* <DEDUP_REMOVED lines=67> */
.L_x_2564:
        /* <DEDUP_REMOVED lines=26> */
.L_x_2563:
        /* <DEDUP_REMOVED lines=87> */
[----:B------:R-:W-:Y:S01]  /*b540*/  ISETP.GT.AND P0, PT, R193, R188, PT ;  /* 0x000000bcc100720c */ /* 0x000fe20003f04270 */
[--C-:B------:R-:W-:Y:S01]  /*b550*/  FFMA.FTZ R119, R5, c[0x0][0x23c], -R136.reuse ;  /* 0x00008f0005777a23 */ /* 0x100fe20000010888 */
[----:B------:R-:W-:Y:S01]  /*b560*/  MOV R117, R2 ;  /* 0x0000000200757202 */ /* 0x000fe20000000f00 */
        /* <DEDUP_REMOVED lines=8> */
[--C-:B------:R-:W-:Y:S02]  /*b5f0*/  FFMA.FTZ R139, R14, c[0x0][0x23c], -R135.reuse ;  /* 0x00008f000e8b7a23 */ /* 0x100fe40000010887 */
[--C-:B--2---:R-:W-:Y:S02]  /*b600*/  FFMA.FTZ R118, R7, c[0x0][0x23c], -R135.reuse ;  /* 0x00008f0007767a23 */ /* 0x104fe40000010887 */
[--C-:B------:R-:W-:Y:S02]  /*b610*/  FFMA.FTZ R7, R11, c[0x0][0x23c], -R135.reuse ;  /* 0x00008f000b077a23 */ /* 0x100fe40000010887 */
[C---:B---3--:R-:W-:Y:S02]  /*b620*/  FMUL.FTZ R8, R116.reuse, R112 ;  /* 0x0000007074087220 */ /* 0x048fe40000410000 */
        /* <DEDUP_REMOVED lines=26> */
[----:B------:R-:W2:Y:S01]  /*b7d0*/  MUFU.EX2 R5, R5 ;  /* 0x0000000500057308 */ /* 0x000ea20000000800 */
[C---:B------:R-:W-:Y:S02]  /*b7e0*/  FMUL.FTZ R86, R3.reuse, R86 ;  /* 0x0000005603567220 */ /* 0x040fe40000410000 */
[C---:B------:R-:W-:Y:S01]  /*b7f0*/  FMUL.FTZ R87, R3.reuse, R87 ;  /* 0x0000005703577220 */ /* 0x040fe20000410000 */
[----:B---3--:R-:W-:Y:S01]  /*b800*/  F2FP.PACK_AB R113, R118, R133 ;  /* 0x000000857671723e */ /* 0x008fe200000000ff */
[C---:B------:R-:W-:Y:S02]  /*b810*/  FMUL.FTZ R12, R116.reuse, R108 ;  /* 0x0000006c740c7220 */ /* 0x040fe40000410000 */
[C---:B------:R-:W-:Y:S02]  /*b820*/  FMUL.FTZ R13, R116.reuse, R109 ;  /* 0x0000006d740d7220 */ /* 0x040fe40000410000 */
[----:B------:R-:W-:Y:S01]  /*b830*/  FMUL.FTZ R14, R3, R110 ;  /* 0x0000006e030e7220 */ /* 0x000fe20000410000 */
[----:B------:R-:W-:Y:S01]  /*b840*/  MUFU.EX2 R6, R6 ;  /* 0x0000000600067308 */ /* 0x000fe20000000800 */
[--C-:B------:R-:W-:Y:S02]  /*b850*/  FFMA.FTZ R140, R15, c[0x0][0x23c], -R135.reuse ;  /* 0x00008f000f8c7a23 */ /* 0x100fe40000010887 */
[C---:B------:R-:W-:Y:S02]  /*b860*/  FMUL.FTZ R15, R3.reuse, R111 ;  /* 0x0000006f030f7220 */ /* 0x040fe40000410000 */
[----:B------:R-:W-:Y:S01]  /*b870*/  LDSM.16.MT88.4 R108, [R180+0xd000] ;  /* 0x00d00000b46c783b */ /* 0x000fe20000004200 */
[C---:B------:R-:W-:Y:S02]  /*b880*/  FMUL.FTZ R88, R116.reuse, R88 ;  /* 0x0000005874587220 */ /* 0x040fe40000410000 */
[----:B------:R-:W-:Y:S02]  /*b890*/  FMUL.FTZ R89, R116, R89 ;  /* 0x0000005974597220 */ /* 0x000fe40000410000 */
        /* <DEDUP_REMOVED lines=9> */
[----:B------:R-:W-:Y:S01]  /*b930*/  LDSM.16.MT88.4 R20, [R182+0xd400] ;  /* 0x00d40000b614783b */ /* 0x000fe20000004200 */
        /* <DEDUP_REMOVED lines=8> */
[--C-:B------:R-:W-:Y:S02]  /*b9c0*/  FFMA.FTZ R154, R41, c[0x0][0x23c], -R136.reuse ;  /* 0x00008f00299a7a23 */ /* 0x100fe40000010888 */
[C---:B------:R-:W-:Y:S02]  /*b9d0*/  FMUL.FTZ R92, R116.reuse, R92 ;  /* 0x0000005c745c7220 */ /* 0x040fe40000410000 */
[C---:B------:R-:W-:Y:S02]  /*b9e0*/  FMUL.FTZ R93, R116.reuse, R93 ;  /* 0x0000005d745d7220 */ /* 0x040fe40000410000 */
[C---:B------:R-:W-:Y:S01]  /*b9f0*/  HMMA.16816.F32 R8, R112.reuse, R120, R8 ;  /* 0x000000787008723c */ /* 0x040fe20000001808 */
[----:B------:R-:W-:Y:S04]  /*ba00*/  MUFU.EX2 R139, R139 ;  /* 0x0000008b008b7308 */ /* 0x000fe80000000800 */
[C---:B------:R-:W-:Y:S02]  /*ba10*/  FMUL.FTZ R94, R3.reuse, R94 ;  /* 0x0000005e035e7220 */ /* 0x040fe40000410000 */
[C---:B------:R-:W-:Y:S01]  /*ba20*/  FMUL.FTZ R95, R3.reuse, R95 ;  /* 0x0000005f035f7220 */ /* 0x040fe20000410000 */
[C---:B------:R-:W-:Y:S01]  /*ba30*/  HMMA.16816.F32 R68, R112.reuse, R122, R68 ;  /* 0x0000007a7044723c */ /* 0x040fe20000001844 */
[----:B------:R-:W3:Y:S02]  /*ba40*/  LDSM.16.MT88.4 R120, [R180+0xb000] ;  /* 0x00b00000b478783b */ /* 0x000ee40000004200 */
[----:B------:R-:W4:Y:S01]  /*ba50*/  MUFU.EX2 R140, R140 ;  /* 0x0000008c008c7308 */ /* 0x000f220000000800 */
        /* <DEDUP_REMOVED lines=13> */
[----:B------:R-:W-:Y:S02]  /*bb30*/  FMUL.FTZ R103, R3, R103 ;  /* 0x0000006703677220 */ /* 0x000fe40000410000 */
[C---:B------:R-:W-:Y:S01]  /*bb40*/  HMMA.16816.F32 R84, R112.reuse, R130, R84 ;  /* 0x000000827054723c */ /* 0x040fe20000001854 */
[----:B------:R-:W-:Y:S01]  /*bb50*/  LDSM.16.MT88.4 R128, [R182+0xb400] ;  /* 0x00b40000b680783b */ /* 0x000fe20000004200 */
[----:B------:R-:W-:Y:S02]  /*bb60*/  MUFU.EX2 R147, R147 ;  /* 0x0000009300937308 */ /* 0x000fe40000000800 */
[--C-:B------:R-:W-:Y:S02]  /*bb70*/  FFMA.FTZ R141, R16, c[0x0][0x23c], -R136.reuse ;  /* 0x00008f00108d7a23 */ /* 0x100fe40000010888 */
[C---:B------:R-:W-:Y:S01]  /*bb80*/  FMUL.FTZ R16, R116.reuse, R104 ;  /* 0x0000006874107220 */ /* 0x040fe20000410000 */
[----:B--2---:R-:W-:Y:S01]  /*bb90*/  F2FP.PACK_AB R104, R137, R138 ;  /* 0x0000008a8968723e */ /* 0x004fe200000000ff */
[--C-:B------:R-:W-:Y:S01]  /*bba0*/  FFMA.FTZ R142, R17, c[0x0][0x23c], -R136.reuse ;  /* 0x00008f00118e7a23 */ /* 0x100fe20000010888 */
[C---:B---3--:R-:W-:Y:S03]  /*bbb0*/  HMMA.16816.F32 R88, R112.reuse, R120, R88 ;  /* 0x000000787058723c */ /* 0x048fe60000001858 */
[----:B------:R-:W-:Y:S01]  /*bbc0*/  MUFU.EX2 R141, R141 ;  /* 0x0000008d008d7308 */ /* 0x000fe20000000800 */
[----:B------:R-:W-:Y:S01]  /*bbd0*/  FMUL.FTZ R17, R116, R105 ;  /* 0x0000006974117220 */ /* 0x000fe20000410000 */
[----:B----4-:R-:W-:Y:S01]  /*bbe0*/  F2FP.PACK_AB R105, R140, R139 ;  /* 0x0000008b8c69723e */ /* 0x010fe200000000ff */
[--C-:B------:R-:W-:Y:S02]  /*bbf0*/  FFMA.FTZ R143, R18, c[0x0][0x23c], -R135.reuse ;  /* 0x00008f00128f7a23 */ /* 0x100fe40000010887 */
[C---:B------:R-:W-:Y:S01]  /*bc00*/  HMMA.16816.F32 R12, R112.reuse, R122, R12 ;  /* 0x0000007a700c723c */ /* 0x040fe2000000180c */
[----:B------:R-:W2:Y:S03]  /*bc10*/  LDSM.16.MT88.4 R120, [R182+0x9400] ;  /* 0x00940000b678783b */ /* 0x000ea60000004200 */
[--C-:B------:R-:W-:Y:S01]  /*bc20*/  FFMA.FTZ R144, R19, c[0x0][0x23c], -R135.reuse ;  /* 0x00008f0013907a23 */ /* 0x100fe20000010887 */
[----:B------:R-:W3:Y:S01]  /*bc30*/  MUFU.EX2 R142, R142 ;  /* 0x0000008e008e7308 */ /* 0x000ee20000000800 */
[C---:B------:R-:W-:Y:S02]  /*bc40*/  FMUL.FTZ R18, R3.reuse, R106 ;  /* 0x0000006a03127220 */ /* 0x040fe40000410000 */
[C---:B-1----:R-:W-:Y:S04]  /*bc50*/  HMMA.16816.F32 R92, R112.reuse, R124, R92 ;  /* 0x0000007c705c723c */ /* 0x042fe8000000185c */
[----:B------:R-:W-:Y:S02]  /*bc60*/  FMUL.FTZ R19, R3, R107 ;  /* 0x0000006b03137220 */ /* 0x000fe40000410000 */
[--C-:B------:R-:W-:Y:S01]  /*bc70*/  FFMA.FTZ R44, R44, c[0x0][0x23c], -R136.reuse ;  /* 0x00008f002c2c7a23 */ /* 0x100fe20000010888 */
[----:B------:R-:W-:Y:S01]  /*bc80*/  MUFU.EX2 R143, R143 ;  /* 0x0000008f008f7308 */ /* 0x000fe20000000800 */
[C---:B------:R-:W-:Y:S01]  /*bc90*/  HMMA.16816.F32 R96, R112.reuse, R126, R96 ;  /* 0x0000007e7060723c */ /* 0x040fe20000001860 */
[----:B------:R-:W1:Y:S03]  /*bca0*/  LDSM.16.MT88.4 R124, [R180+0x9400] ;  /* 0x00940000b47c783b */ /* 0x000e660000004200 */
[--C-:B------:R-:W-:Y:S02]  /*bcb0*/  FFMA.FTZ R45, R45, c[0x0][0x23c], -R136.reuse ;  /* 0x00008f002d2d7a23 */ /* 0x100fe40000010888 */
[--C-:B------:R-:W-:Y:S02]  /*bcc0*/  FFMA.FTZ R46, R46, c[0x0][0x23c], -R135.reuse ;  /* 0x00008f002e2e7a23 */ /* 0x100fe40000010887 */
[C---:B------:R-:W-:Y:S01]  /*bcd0*/  HMMA.16816.F32 R16, R112.reuse, R108, R16 ;  /* 0x0000006c7010723c */ /* 0x040fe20000001810 */
[----:B------:R-:W4:Y:S03]  /*bce0*/  MUFU.EX2 R144, R144 ;  /* 0x0000009000907308 */ /* 0x000f260000000800 */
[--C-:B------:R-:W-:Y:S01]  /*bcf0*/  FFMA.FTZ R47, R47, c[0x0][0x23c], -R135.reuse ;  /* 0x00008f002f2f7a23 */ /* 0x100fe20000010887 */
[----:B---3--:R-:W-:Y:S01]  /*bd00*/  F2FP.PACK_AB R106, R142, R141 ;  /* 0x0000008d8e6a723e */ /* 0x008fe200000000ff */
[--C-:B------:R-:W-:Y:S02]  /*bd10*/  FFMA.FTZ R48, R48, c[0x0][0x23c], -R136.reuse ;  /* 0x00008f0030307a23 */ /* 0x100fe40000010888 */
[----:B------:R-:W-:Y:S01]  /*bd20*/  HMMA.16816.F32 R100, R112, R110, R100 ;  /* 0x0000006e7064723c */ /* 0x000fe20000001864 */
[----:B------:R-:W3:Y:S02]  /*bd30*/  LDSM.16.MT88.4 R108, [R180+0xb400] ;  /* 0x00b40000b46c783b */ /* 0x000ee40000004200 */
[----:B------:R-:W5:Y:S01]  /*bd40*/  MUFU.EX2 R148, R148 ;  /* 0x0000009400947308 */ /* 0x000f620000000800 */
[--C-:B------:R-:W-:Y:S02]  /*bd50*/  FFMA.FTZ R49, R49, c[0x0][0x23c], -R136.reuse ;  /* 0x00008f0031317a23 */ /* 0x100fe40000010888 */
[--C-:B------:R-:W-:Y:S02]  /*bd60*/  FFMA.FTZ R50, R50, c[0x0][0x23c], -R135.reuse ;  /* 0x00008f0032327a23 */ /* 0x100fe40000010887 */
[--C-:B------:R-:W-:Y:S01]  /*bd70*/  FFMA.FTZ R51, R51, c[0x0][0x23c], -R135.reuse ;  /* 0x00008f0033337a23 */ /* 0x100fe20000010887 */
[----:B------:R-:W3:Y:S03]  /*bd80*/  LDSM.16.MT88.4 R112, [R180+0xd400] ;  /* 0x00d40000b470783b */ /* 0x000ee60000004200 */
[--C-:B------:R-:W-:Y:S01]  /*bd90*/  FFMA.FTZ R52, R52, c[0x0][0x23c], -R136.reuse ;  /* 0x00008f0034347a23 */ /* 0x100fe20000010888 */
[----:B------:R-:W-:Y:S01]  /*bda0*/  MUFU.EX2 R149, R149 ;  /* 0x0000009500957308 */ /* 0x000fe20000000800 */
[--C-:B------:R-:W-:Y:S02]  /*bdb0*/  FFMA.FTZ R53, R53, c[0x0][0x23c], -R136.reuse ;  /* 0x00008f0035357a23 */ /* 0x100fe40000010888 */
[--C-:B------:R-:W-:Y:S01]  /*bdc0*/  FFMA.FTZ R54, R54, c[0x0][0x23c], -R135.reuse ;  /* 0x00008f0036367a23 */ /* 0x100fe20000010887 */
[----:B----4-:R-:W-:Y:S01]  /*bdd0*/  F2FP.PACK_AB R107, R144, R143 ;  /* 0x0000008f906b723e */ /* 0x010fe200000000ff */
[--C-:B------:R-:W-:Y:S02]  /*bde0*/  FFMA.FTZ R55, R55, c[0x0][0x23c], -R135.reuse ;  /* 0x00008f0037377a23 */ /* 0x100fe40000010887 */
[--C-:B------:R-:W-:Y:S02]  /*bdf0*/  FFMA.FTZ R56, R56, c[0x0][0x23c], -R136.reuse ;  /* 0x00008f0038387a23 */ /* 0x100fe40000010888 */
[----:B------:R-:W-:Y:S01]  /*be00*/  FFMA.FTZ R57, R57, c[0x0][0x23c], -R136 ;  /* 0x00008f0039397a23 */ /* 0x000fe20000010888 */
[----:B------:R-:W-:Y:S01]  /*be10*/  MUFU.EX2 R150, R150 ;  /* 0x0000009600967308 */ /* 0x000fe20000000800 */
[C---:B--2---:R-:W-:Y:S05]  /*be20*/  HMMA.16816.F32 R8, R104.reuse, R120, R8 ;  /* 0x000000786808723c */ /* 0x044fea0000001808 */
[--C-:B------:R-:W-:Y:S02]  /*be30*/  FFMA.FTZ R58, R58, c[0x0][0x23c], -R135.reuse ;  /* 0x00008f003a3a7a23 */ /* 0x100fe40000010887 */
[----:B------:R-:W-:Y:S01]  /*be40*/  FFMA.FTZ R59, R59, c[0x0][0x23c], -R135 ;  /* 0x00008f003b3b7a23 */ /* 0x000fe20000010887 */
[C---:B------:R-:W-:Y:S01]  /*be50*/  HMMA.16816.F32 R68, R104.reuse, R122, R68 ;  /* 0x0000007a6844723c */ /* 0x040fe20000001844 */
[----:B------:R-:W-:Y:S01]  /*be60*/  LDSM.16.MT88.4 R120, [R180+0xd800] ;  /* 0x00d80000b478783b */ /* 0x000fe20000004200 */
[----:B------:R-:W-:Y:S02]  /*be70*/  MUFU.EX2 R151, R151 ;  /* 0x0000009700977308 */ /* 0x000fe40000000800 */
[----:B------:R-:W-:Y:S02]  /*be80*/  FFMA.FTZ R134, R116, R207, R134 ;  /* 0x000000cf74867223 */ /* 0x000fe40000010086 */
[----:B------:R-:W-:Y:S02]  /*be90*/  FFMA.FTZ R133, R3, R206, R133 ;  /* 0x000000ce03857223 */ /* 0x000fe40000010085 */
[C---:B-1----:R-:W-:Y:S04]  /*bea0*/  HMMA.16816.F32 R72, R104.reuse, R124, R72 ;  /* 0x0000007c6848723c */ /* 0x042fe80000001848 */
[----:B------:R-:W-:Y:S01]  /*beb0*/  MUFU.EX2 R152, R152 ;  /* 0x0000009800987308 */ /* 0x000fe20000000800 */
[----:B------:R-:W-:Y:S02]  /*bec0*/  FADD.FTZ R119, R119, R134 ;  /* 0x0000008677777221 */ /* 0x000fe40000010000 */
[--C-:B------:R-:W-:Y:S01]  /*bed0*/  FFMA.FTZ R124, R24, c[0x0][0x23c], -R136.reuse ;  /* 0x00008f00187c7a23 */ /* 0x100fe20000010888 */
[C---:B------:R-:W-:Y:S04]  /*bee0*/  HMMA.16816.F32 R76, R104.reuse, R126, R76 ;  /* 0x0000007e684c723c */ /* 0x040fe8000000184c */
[--C-:B------:R-:W-:Y:S02]  /*bef0*/  FFMA.FTZ R125, R25, c[0x0][0x23c], -R136.reuse ;  /* 0x00008f00197d7a23 */ /* 0x100fe40000010888 */
[----:B------:R-:W-:Y:S01]  /*bf00*/  MUFU.EX2 R124, R124 ;  /* 0x0000007c007c7308 */ /* 0x000fe20000000800 */
[----:B------:R-:W-:Y:S01]  /*bf10*/  FFMA.FTZ R126, R26, c[0x0][0x23c], -R135 ;  /* 0x00008f001a7e7a23 */ /* 0x000fe20000010887 */
[C---:B------:R-:W-:Y:S04]  /*bf20*/  HMMA.16816.F32 R80, R104.reuse, R128, R80 ;  /* 0x000000806850723c */ /* 0x040fe80000001850 */
[--C-:B------:R-:W-:Y:S02]  /*bf30*/  FFMA.FTZ R127, R28, c[0x0][0x23c], -R136.reuse ;  /* 0x00008f001c7f7a23 */ /* 0x100fe40000010888 */
[----:B------:R-:W-:Y:S02]  /*bf40*/  FADD.FTZ R133, R118, R133 ;  /* 0x0000008576857221 */ /* 0x000fe40000010000 */
[C---:B------:R-:W-:Y:S01]  /*bf50*/  HMMA.16816.F32 R84, R104.reuse, R130, R84 ;  /* 0x000000826854723c */ /* 0x040fe20000001854 */
[----:B------:R-:W1:Y:S03]  /*bf60*/  MUFU.EX2 R125, R125 ;  /* 0x0000007d007d7308 */ /* 0x000e660000000800 */
[--C-:B------:R-:W-:Y:S02]  /*bf70*/  FFMA.FTZ R129, R27, c[0x0][0x23c], -R135.reuse ;  /* 0x00008f001b817a23 */ /* 0x100fe40000010887 */
[----:B------:R-:W2:Y:S01]  /*bf80*/  LDSM.16.MT88.4 R24, [R182+0x9800] ;  /* 0x00980000b618783b */ /* 0x000ea20000004200 */
[----:B------:R-:W-:Y:S01]  /*bf90*/  FFMA.FTZ R128, R29, c[0x0][0x23c], -R136 ;  /* 0x00008f001d807a23 */ /* 0x000fe20000010888 */
[C---:B---3--:R-:W-:Y:S03]  /*bfa0*/  HMMA.16816.F32 R88, R104.reuse, R108, R88 ;  /* 0x0000006c6858723c */ /* 0x048fe60000001858 */
[----:B------:R-:W-:Y:S01]  /*bfb0*/  MUFU.EX2 R126, R126 ;  /* 0x0000007e007e7308 */ /* 0x000fe20000000800 */
[--C-:B------:R-:W-:Y:S02]  /*bfc0*/  FFMA.FTZ R130, R30, c[0x0][0x23c], -R135.reuse ;  /* 0x00008f001e827a23 */ /* 0x100fe40000010887 */
[----:B------:R-:W-:Y:S02]  /*bfd0*/  FFMA.FTZ R131, R31, c[0x0][0x23c], -R135 ;  /* 0x00008f001f837a23 */ /* 0x000fe40000010887 */
[C---:B------:R-:W-:Y:S01]  /*bfe0*/  HMMA.16816.F32 R12, R104.reuse, R110, R12 ;  /* 0x0000006e680c723c */ /* 0x040fe2000000180c */
[----:B------:R-:W3:Y:S03]  /*bff0*/  LDSM.16.MT88.4 R108, [R180+0x9800] ;  /* 0x00980000b46c783b */ /* 0x000ee60000004200 */
[----:B------:R-:W-:Y:S01]  /*c000*/  FADD.FTZ R132, R132, R119 ;  /* 0x0000007784847221 */ /* 0x000fe20000010000 */
[----:B------:R-:W4:Y:S01]  /*c010*/  MUFU.EX2 R129, R129 ;  /* 0x0000008100817308 */ /* 0x000f220000000800 */
[----:B------:R-:W-:Y:S02]  /*c020*/  FADD.FTZ R6, R6, R133 ;  /* 0x0000008506067221 */ /* 0x000fe40000010000 */
[C---:B------:R-:W-:Y:S01]  /*c030*/  HMMA.16816.F32 R92, R104.reuse, R20, R92 ;  /* 0x00000014685c723c */ /* 0x040fe2000000185c */
[----:B------:R-:W3:Y:S03]  /*c040*/  LDSM.16.MT88.4 R28, [R182+0xb800] ;  /* 0x00b80000b61c783b */ /* 0x000ee60000004200 */
[----:B------:R-:W-:Y:S02]  /*c050*/  FADD.FTZ R5, R5, R132 ;  /* 0x0000008405057221 */ /* 0x000fe40000010000 */
[----:B------:R-:W-:Y:S01]  /*c060*/  FADD.FTZ R6, R7, R6 ;  /* 0x0000000607067221 */ /* 0x000fe20000010000 */
[----:B------:R-:W-:Y:S01]  /*c070*/  F2FP.PACK_AB R20, R146, R145 ;  /* 0x000000919214723e */ /* 0x000fe200000000ff */
[C---:B------:R-:W-:Y:S01]  /*c080*/  HMMA.16816.F32 R96, R104.reuse, R22, R96 ;  /* 0x000000166860723c */ /* 0x040fe20000001860 */
[----:B------:R-:W-:Y:S03]  /*c090*/  MUFU.EX2 R127, R127 ;  /* 0x0000007f007f7308 */ /* 0x000fe60000000800 */
[----:B-----5:R-:W-:Y:S01]  /*c0a0*/  F2FP.PACK_AB R21, R148, R147 ;  /* 0x000000939415723e */ /* 0x020fe200000000ff */
[----:B------:R-:W-:Y:S02]  /*c0b0*/  FADD.FTZ R138, R138, R5 ;  /* 0x000000058a8a7221 */ /* 0x000fe40000010000 */
[----:B-1----:R-:W-:Y:S01]  /*c0c0*/  F2FP.PACK_AB R22, R125, R124 ;  /* 0x0000007c7d16723e */ /* 0x002fe200000000ff */
[C---:B------:R-:W-:Y:S03]  /*c0d0*/  HMMA.16816.F32 R16, R104.reuse, R112, R16 ;  /* 0x000000706810723c */ /* 0x040fe60000001810 */
[----:B------:R-:W1:Y:S01]  /*c0e0*/  MUFU.EX2 R128, R128 ;  /* 0x0000008000807308 */ /* 0x000e620000000800 */
[----:B------:R-:W-:Y:S01]  /*c0f0*/  FADD.FTZ R139, R139, R6 ;  /* 0x000000068b8b7221 */ /* 0x000fe20000010000 */
[----:B----4-:R-:W-:Y:S01]  /*c100*/  F2FP.PACK_AB R23, R129, R126 ;  /* 0x0000007e8117723e */ /* 0x010fe200000000ff */
[----:B------:R-:W-:Y:S02]  /*c110*/  FADD.FTZ R138, R137, R138 ;  /* 0x0000008a898a7221 */ /* 0x000fe40000010000 */
[----:B------:R-:W-:Y:S01]  /*c120*/  HMMA.16816.F32 R100, R104, R114, R100 ;  /* 0x000000726864723c */ /* 0x000fe20000001864 */
[----:B------:R-:W4:Y:S03]  /*c130*/  LDSM.16.MT88.4 R104, [R180+0xb800] ;  /* 0x00b80000b468783b */ /* 0x000f260000004200 */
[----:B------:R-:W-:Y:S01]  /*c140*/  FADD.FTZ R140, R140, R139 ;  /* 0x0000008b8c8c7221 */ /* 0x000fe20000010000 */
[----:B------:R-:W-:Y:S01]  /*c150*/  MUFU.EX2 R130, R130 ;  /* 0x0000008200827308 */ /* 0x000fe20000000800 */
[----:B------:R-:W-:Y:S02]  /*c160*/  FADD.FTZ R141, R141, R138 ;  /* 0x0000008a8d8d7221 */ /* 0x000fe40000010000 */
[C---:B--2---:R-:W-:Y:S01]  /*c170*/  HMMA.16816.F32 R8, R20.reuse, R24, R8 ;  /* 0x000000181408723c */ /* 0x044fe20000001808 */
[----:B------:R-:W2:Y:S04]  /*c180*/  LDSM.16.MT88.4 R112, [R182+0xd800] ;  /* 0x00d80000b670783b */ /* 0x000ea80000004200 */
[----:B------:R-:W-:Y:S02]  /*c190*/  FADD.FTZ R143, R143, R140 ;  /* 0x0000008c8f8f7221 */ /* 0x000fe40000010000 */
[----:B------:R-:W5:Y:S01]  /*c1a0*/  MUFU.EX2 R131, R131 ;  /* 0x0000008300837308 */ /* 0x000f620000000800 */
[C---:B------:R-:W-:Y:S01]  /*c1b0*/  HMMA.16816.F32 R68, R20.reuse, R26, R68 ;  /* 0x0000001a1444723c */ /* 0x040fe20000001844 */
[----:B------:R-:W1:Y:S03]  /*c1c0*/  LDSM.16.MT88.4 R24, [R182+0x9c00] ;  /* 0x009c0000b618783b */ /* 0x000e660000004200 */
[----:B------:R-:W-:Y:S02]  /*c1d0*/  FADD.FTZ R142, R142, R141 ;  /* 0x0000008d8e8e7221 */ /* 0x000fe40000010000 */
[----:B------:R-:W-:Y:S02]  /*c1e0*/  FADD.FTZ R144, R144, R143 ;  /* 0x0000008f90907221 */ /* 0x000fe40000010000 */
[C---:B---3--:R-:W-:Y:S01]  /*c1f0*/  HMMA.16816.F32 R72, R20.reuse, R108, R72 ;  /* 0x0000006c1448723c */ /* 0x048fe20000001848 */
[----:B------:R-:W-:Y:S03]  /*c200*/  MUFU.EX2 R153, R153 ;  /* 0x0000009900997308 */ /* 0x000fe60000000800 */
[----:B------:R-:W-:Y:S02]  /*c210*/  FADD.FTZ R3, R145, R142 ;  /* 0x0000008e91037221 */ /* 0x000fe40000010000 */
[----:B------:R-:W-:Y:S02]  /*c220*/  FADD.FTZ R5, R147, R144 ;  /* 0x0000009093057221 */ /* 0x000fe40000010000 */
[C---:B------:R-:W-:Y:S01]  /*c230*/  HMMA.16816.F32 R76, R20.reuse, R110, R76 ;  /* 0x0000006e144c723c */ /* 0x040fe2000000184c */
[----:B------:R-:W-:Y:S02]  /*c240*/  LDSM.16.MT88.4 R108, [R180+0xcc00] ;  /* 0x00cc0000b46c783b */ /* 0x000fe40000004200 */
[----:B------:R-:W-:Y:S01]  /*c250*/  MUFU.EX2 R154, R154 ;  /* 0x0000009a009a7308 */ /* 0x000fe20000000800 */
[----:B------:R-:W-:Y:S02]  /*c260*/  FADD.FTZ R3, R146, R3 ;  /* 0x0000000392037221 */ /* 0x000fe40000010000 */
[----:B------:R-:W-:Y:S02]  /*c270*/  FADD.FTZ R5, R148, R5 ;  /* 0x0000000594057221 */ /* 0x000fe40000010000 */
[C---:B------:R-:W-:Y:S04]  /*c280*/  HMMA.16816.F32 R80, R20.reuse, R28, R80 ;  /* 0x0000001c1450723c */ /* 0x040fe80000001850 */
[----:B------:R-:W-:Y:S01]  /*c290*/  FADD.FTZ R6, R124, R3 ;  /* 0x000000037c067221 */ /* 0x000fe20000010000 */
[----:B------:R-:W-:Y:S01]  /*c2a0*/  MUFU.EX2 R44, R44 ;  /* 0x0000002c002c7308 */ /* 0x000fe20000000800 */
[----:B------:R-:W-:Y:S02]  /*c2b0*/  FADD.FTZ R126, R126, R5 ;  /* 0x000000057e7e7221 */ /* 0x000fe40000010000 */
[C---:B------:R-:W-:Y:S01]  /*c2c0*/  HMMA.16816.F32 R84, R20.reuse, R30, R84 ;  /* 0x0000001e1454723c */ /* 0x040fe20000001854 */
[----:B------:R-:W3:Y:S03]  /*c2d0*/  LDSM.16.MT88.4 R28, [R182+0xbc00] ;  /* 0x00bc0000b61c783b */ /* 0x000ee60000004200 */
[----:B------:R-:W-:Y:S02]  /*c2e0*/  FADD.FTZ R6, R125, R6 ;  /* 0x000000067d067221 */ /* 0x000fe40000010000 */
[----:B------:R-:W-:Y:S01]  /*c2f0*/  FADD.FTZ R129, R129, R126 ;  /* 0x0000007e81817221 */ /* 0x000fe20000010000 */
[----:B------:R-:W-:Y:S01]  /*c300*/  MUFU.EX2 R45, R45 ;  /* 0x0000002d002d7308 */ /* 0x000fe20000000800 */
[C---:B----4-:R-:W-:Y:S08]  /*c310*/  HMMA.16816.F32 R88, R20.reuse, R104, R88 ;  /* 0x000000681458723c */ /* 0x050ff00000001858 */
[C---:B------:R-:W-:Y:S01]  /*c320*/  HMMA.16816.F32 R12, R20.reuse, R106, R12 ;  /* 0x0000006a140c723c */ /* 0x040fe2000000180c */
[----:B------:R-:W4:Y:S01]  /*c330*/  LDSM.16.MT88.4 R104, [R180+0xbc00] ;  /* 0x00bc0000b468783b */ /* 0x000f220000004200 */
[----:B------:R-:W-:Y:S06]  /*c340*/  MUFU.EX2 R46, R46 ;  /* 0x0000002e002e7308 */ /* 0x000fec0000000800 */
[C---:B--2---:R-:W-:Y:S04]  /*c350*/  HMMA.16816.F32 R92, R20.reuse, R112, R92 ;  /* 0x00000070145c723c */ /* 0x044fe8000000185c */
[----:B------:R-:W-:Y:S04]  /*c360*/  MUFU.EX2 R47, R47 ;  /* 0x0000002f002f7308 */ /* 0x000fe80000000800 */
[C---:B------:R-:W-:Y:S06]  /*c370*/  HMMA.16816.F32 R96, R20.reuse, R114, R96 ;  /* 0x000000721460723c */ /* 0x040fec0000001860 */
[----:B------:R-:W-:Y:S02]  /*c380*/  MUFU.EX2 R48, R48 ;  /* 0x0000003000307308 */ /* 0x000fe40000000800 */
[C---:B------:R-:W-:Y:S07]  /*c390*/  HMMA.16816.F32 R16, R20.reuse, R120, R16 ;  /* 0x000000781410723c */ /* 0x040fee0000001810 */
[--C-:B------:R-:W-:Y:S01]  /*c3a0*/  FFMA.FTZ R120, R36, c[0x0][0x23c], -R136.reuse ;  /* 0x00008f0024787a23 */ /* 0x100fe20000010888 */
[----:B------:R-:W-:Y:S01]  /*c3b0*/  HMMA.16816.F32 R100, R20, R122, R100 ;  /* 0x0000007a1464723c */ /* 0x000fe20000001864 */
[----:B------:R-:W-:Y:S03]  /*c3c0*/  MUFU.EX2 R49, R49 ;  /* 0x0000003100317308 */ /* 0x000fe60000000800 */
[----:B------:R-:W-:Y:S03]  /*c3d0*/  FFMA.FTZ R121, R37, c[0x0][0x23c], -R136 ;  /* 0x00008f0025797a23 */ /* 0x000fe60000010888 */
[----:B-1----:R-:W-:Y:S01]  /*c3e0*/  F2FP.PACK_AB R20, R128, R127 ;  /* 0x0000007f8014723e */ /* 0x002fe200000000ff */
[--C-:B------:R-:W-:Y:S01]  /*c3f0*/  FFMA.FTZ R122, R38, c[0x0][0x23c], -R135.reuse ;  /* 0x00008f00267a7a23 */ /* 0x100fe20000010887 */
[----:B-----5:R-:W-:Y:S02]  /*c400*/  F2FP.PACK_AB R21, R131, R130 ;  /* 0x000000828315723e */ /* 0x020fe400000000ff */
[----:B------:R-:W1:Y:S01]  /*c410*/  MUFU.EX2 R120, R120 ;  /* 0x0000007800787308 */ /* 0x000e620000000800 */
[----:B------:R-:W-:Y:S01]  /*c420*/  F2FP.PACK_AB R22, R150, R149 ;  /* 0x000000959616723e */ /* 0x000fe200000000ff */
[----:B------:R-:W-:Y:S01]  /*c430*/  FFMA.FTZ R123, R39, c[0x0][0x23c], -R135 ;  /* 0x00008f00277b7a23 */ /* 0x000fe20000010887 */
[----:B------:R-:W-:Y:S01]  /*c440*/  F2FP.PACK_AB R23, R152, R151 ;  /* 0x000000979817723e */ /* 0x000fe200000000ff */
[----:B------:R-:W-:Y:S01]  /*c450*/  LDSM.16.MT88.4 R36, [R182+0xc000] ;  /* 0x00c00000b624783b */ /* 0x000fe20000004200 */
[----:B------:R-:W-:Y:S02]  /*c460*/  FADD.FTZ R127, R127, R6 ;  /* 0x000000067f7f7221 */ /* 0x000fe40000010000 */
[----:B------:R-:W-:Y:S02]  /*c470*/  FADD.FTZ R6, R130, R129 ;  /* 0x0000008182067221 */ /* 0x000fe40000010000 */
[----:B------:R-:W-:Y:S01]  /*c480*/  FADD.FTZ R128, R128, R127 ;  /* 0x0000007f80807221 */ /* 0x000fe20000010000 */
[C---:B------:R-:W-:Y:S01]  /*c490*/  HMMA.16816.F32 R8, R20.reuse, R24, R8 ;  /* 0x000000181408723c */ /* 0x040fe20000001808 */
[----:B------:R-:W2:Y:S02]  /*c4a0*/  MUFU.EX2 R121, R121 ;  /* 0x0000007900797308 */ /* 0x000ea40000000800 */
[----:B------:R-:W-:Y:S02]  /*c4b0*/  FADD.FTZ R6, R131, R6 ;  /* 0x0000000683067221 */ /* 0x000fe40000010000 */
[----:B------:R-:W-:Y:S02]  /*c4c0*/  FADD.FTZ R3, R149, R128 ;  /* 0x0000008095037221 */ /* 0x000fe40000010000 */
[----:B------:R-:W-:Y:S01]  /*c4d0*/  FADD.FTZ R5, R151, R6 ;  /* 0x0000000697057221 */ /* 0x000fe20000010000 */
[C---:B------:R-:W-:Y:S01]  /*c4e0*/  HMMA.16816.F32 R68, R20.reuse, R26, R68 ;  /* 0x0000001a1444723c */ /* 0x040fe20000001844 */
[----:B------:R-:W5:Y:S02]  /*c4f0*/  LDSM.16.MT88.4 R24, [R182+0xdc00] ;  /* 0x00dc0000b618783b */ /* 0x000f640000004200 */
[----:B------:R-:W-:Y:S01]  /*c500*/  MUFU.EX2 R122, R122 ;  /* 0x0000007a007a7308 */ /* 0x000fe20000000800 */
[----:B------:R-:W-:Y:S02]  /*c510*/  FADD.FTZ R3, R150, R3 ;  /* 0x0000000396037221 */ /* 0x000fe40000010000 */
[----:B------:R-:W-:Y:S02]  /*c520*/  FADD.FTZ R5, R152, R5 ;  /* 0x0000000598057221 */ /* 0x000fe40000010000 */
[C---:B------:R-:W-:Y:S04]  /*c530*/  HMMA.16816.F32 R72, R20.reuse, R32, R72 ;  /* 0x000000201448723c */ /* 0x040fe80000001848 */
[----:B-1----:R-:W-:Y:S01]  /*c540*/  FADD.FTZ R6, R120, R3 ;  /* 0x0000000378067221 */ /* 0x002fe20000010000 */
[----:B------:R-:W1:Y:S03]  /*c550*/  MUFU.EX2 R123, R123 ;  /* 0x0000007b007b7308 */ /* 0x000e660000000800 */
[C---:B------:R-:W-:Y:S01]  /*c560*/  HMMA.16816.F32 R76, R20.reuse, R34, R76 ;  /* 0x00000022144c723c */ /* 0x040fe2000000184c */
[----:B------:R-:W1:Y:S03]  /*c570*/  LDSM.16.MT88.4 R32, [R180+0xdc00] ;  /* 0x00dc0000b420783b */ /* 0x000e660000004200 */
[----:B--2---:R-:W-:Y:S03]  /*c580*/  FADD.FTZ R6, R121, R6 ;  /* 0x0000000679067221 */ /* 0x004fe60000010000 */
[----:B------:R-:W-:Y:S01]  /*c590*/  MUFU.EX2 R50, R50 ;  /* 0x0000003200327308 */ /* 0x000fe20000000800 */
[C---:B---3--:R-:W-:Y:S04]  /*c5a0*/  HMMA.16816.F32 R80, R20.reuse, R28, R80 ;  /* 0x0000001c1450723c */ /* 0x048fe80000001850 */
[----:B------:R-:W-:Y:S04]  /*c5b0*/  FADD.FTZ R3, R153, R6 ;  /* 0x0000000699037221 */ /* 0x000fe80000010000 */
[C---:B------:R-:W-:Y:S01]  /*c5c0*/  HMMA.16816.F32 R84, R20.reuse, R30, R84 ;  /* 0x0000001e1454723c */ /* 0x040fe20000001854 */
[----:B------:R-:W2:Y:S01]  /*c5d0*/  LDSM.16.MT88.4 R28, [R182+0xa000] ;  /* 0x00a00000b61c783b */ /* 0x000ea20000004200 */
[----:B------:R-:W-:Y:S02]  /*c5e0*/  MUFU.EX2 R51, R51 ;  /* 0x0000003300337308 */ /* 0x000fe40000000800 */
[----:B------:R-:W-:Y:S04]  /*c5f0*/  FADD.FTZ R3, R154, R3 ;  /* 0x000000039a037221 */ /* 0x000fe80000010000 */
[C---:B----4-:R-:W-:Y:S04]  /*c600*/  HMMA.16816.F32 R88, R20.reuse, R104, R88 ;  /* 0x000000681458723c */ /* 0x050fe80000001858 */
[----:B------:R-:W-:Y:S03]  /*c610*/  MUFU.EX2 R52, R52 ;  /* 0x0000003400347308 */ /* 0x000fe60000000800 */
[--C-:B------:R-:W-:Y:S01]  /*c620*/  FFMA.FTZ R104, R42, c[0x0][0x23c], -R135.reuse ;  /* 0x00008f002a687a23 */ /* 0x100fe20000010887 */
[C---:B------:R-:W-:Y:S04]  /*c630*/  HMMA.16816.F32 R12, R20.reuse, R106, R12 ;  /* 0x0000006a140c723c */ /* 0x040fe8000000180c */
[----:B------:R-:W-:Y:S02]  /*c640*/  FFMA.FTZ R105, R43, c[0x0][0x23c], -R135 ;  /* 0x00008f002b697a23 */ /* 0x000fe40000010887 */
[----:B------:R-:W-:Y:S01]  /*c650*/  LDSM.16.MT88.4 R40, [R182+0xe000] ;  /* 0x00e00000b628783b */ /* 0x000fe20000004200 */
[----:B------:R-:W-:Y:S01]  /*c660*/  MUFU.EX2 R104, R104 ;  /* 0x0000006800687308 */ /* 0x000fe20000000800 */
[C---:B-----5:R-:W-:Y:S08]  /*c670*/  HMMA.16816.F32 R92, R20.reuse, R24, R92 ;  /* 0x00000018145c723c */ /* 0x060ff0000000185c */
[C---:B------:R-:W-:Y:S01]  /*c680*/  HMMA.16816.F32 R96, R20.reuse, R26, R96 ;  /* 0x0000001a1460723c */ /* 0x040fe20000001860 */
[----:B------:R-:W3:Y:S01]  /*c690*/  MUFU.EX2 R105, R105 ;  /* 0x0000006900697308 */ /* 0x000ee20000000800 */
[----:B------:R-:W4:Y:S06]  /*c6a0*/  LDSM.16.MT88.4 R24, [R180+0xa000] ;  /* 0x00a00000b418783b */ /* 0x000f2c0000004200 */
[C---:B-1----:R-:W-:Y:S03]  /*c6b0*/  HMMA.16816.F32 R16, R20.reuse, R32, R16 ;  /* 0x000000201410723c */ /* 0x042fe60000001810 */
[----:B------:R-:W1:Y:S05]  /*c6c0*/  MUFU.EX2 R53, R53 ;  /* 0x0000003500357308 */ /* 0x000e6a0000000800 */
[----:B------:R-:W-:Y:S01]  /*c6d0*/  HMMA.16816.F32 R100, R20, R34, R100 ;  /* 0x000000221464723c */ /* 0x000fe20000001864 */
[----:B------:R-:W5:Y:S04]  /*c6e0*/  LDSM.16.MT88.4 R32, [R180+0xc000] ;  /* 0x00c00000b420783b */ /* 0x000f680000004200 */
[----:B------:R-:W-:Y:S02]  /*c6f0*/  MUFU.EX2 R54, R54 ;  /* 0x0000003600367308 */ /* 0x000fe40000000800 */
[----:B------:R-:W-:Y:S02]  /*c700*/  F2FP.PACK_AB R20, R121, R120 ;  /* 0x000000787914723e */ /* 0x000fe400000000ff */
[----:B------:R-:W-:Y:S03]  /*c710*/  F2FP.PACK_AB R21, R123, R122 ;  /* 0x0000007a7b15723e */ /* 0x000fe600000000ff */
[----:B------:R-:W-:Y:S01]  /*c720*/  F2FP.PACK_AB R22, R154, R153 ;  /* 0x000000999a16723e */ /* 0x000fe200000000ff */
[----:B------:R-:W-:Y:S01]  /*c730*/  FADD.FTZ R122, R122, R5 ;  /* 0x000000057a7a7221 */ /* 0x000fe20000010000 */
[----:B---3--:R-:W-:Y:S01]  /*c740*/  F2FP.PACK_AB R23, R105, R104 ;  /* 0x000000686917723e */ /* 0x008fe200000000ff */
[----:B------:R-:W3:Y:S02]  /*c750*/  MUFU.EX2 R55, R55 ;  /* 0x0000003700377308 */ /* 0x000ee40000000800 */
[----:B------:R-:W-:Y:S04]  /*c760*/  FADD.FTZ R123, R123, R122 ;  /* 0x0000007a7b7b7221 */ /* 0x000fe80000010000 */
[C---:B--2---:R-:W-:Y:S03]  /*c770*/  HMMA.16816.F32 R8, R20.reuse, R28, R8 ;  /* 0x0000001c1408723c */ /* 0x044fe60000001808 */
[----:B------:R-:W-:Y:S01]  /*c780*/  FADD.FTZ R104, R104, R123 ;  /* 0x0000007b68687221 */ /* 0x000fe20000010000 */
[----:B------:R-:W-:Y:S03]  /*c790*/  MUFU.EX2 R56, R56 ;  /* 0x0000003800387308 */ /* 0x000fe60000000800 */
[----:B------:R-:W-:Y:S01]  /*c7a0*/  FADD.FTZ R105, R105, R104 ;  /* 0x0000006869697221 */ /* 0x000fe20000010000 */
[C---:B------:R-:W-:Y:S01]  /*c7b0*/  HMMA.16816.F32 R68, R20.reuse, R30, R68 ;  /* 0x0000001e1444723c */ /* 0x040fe20000001844 */
[----:B------:R-:W-:Y:S05]  /*c7c0*/  LDSM.16.MT88.4 R28, [R182+0xa400] ;  /* 0x00a40000b61c783b */ /* 0x000fea0000004200 */
[----:B------:R-:W2:Y:S02]  /*c7d0*/  MUFU.EX2 R57, R57 ;  /* 0x0000003900397308 */ /* 0x000ea40000000800 */
[C---:B----4-:R-:W-:Y:S08]  /*c7e0*/  HMMA.16816.F32 R72, R20.reuse, R24, R72 ;  /* 0x000000181448723c */ /* 0x050ff00000001848 */
[C---:B------:R-:W-:Y:S01]  /*c7f0*/  HMMA.16816.F32 R76, R20.reuse, R26, R76 ;  /* 0x0000001a144c723c */ /* 0x040fe2000000184c */
[----:B------:R-:W4:Y:S01]  /*c800*/  LDSM.16.MT88.4 R24, [R180+0xe000] ;  /* 0x00e00000b418783b */ /* 0x000f220000004200 */
[----:B------:R-:W-:Y:S06]  /*c810*/  MUFU.EX2 R58, R58 ;  /* 0x0000003a003a7308 */ /* 0x000fec0000000800 */
[C---:B------:R-:W-:Y:S04]  /*c820*/  HMMA.16816.F32 R80, R20.reuse, R36, R80 ;  /* 0x000000241450723c */ /* 0x040fe80000001850 */
[----:B------:R-:W1:Y:S04]  /*c830*/  MUFU.EX2 R59, R59 ;  /* 0x0000003b003b7308 */ /* 0x000e680000000800 */
[C---:B------:R-:W-:Y:S01]  /*c840*/  HMMA.16816.F32 R84, R20.reuse, R38, R84 ;  /* 0x000000261454723c */ /* 0x040fe20000001854 */
[----:B------:R-:W-:Y:S07]  /*c850*/  LDSM.16.MT88.4 R36, [R180+0xc400] ;  /* 0x00c40000b424783b */ /* 0x000fee0000004200 */
[C---:B-----5:R-:W-:Y:S08]  /*c860*/  HMMA.16816.F32 R88, R20.reuse, R32, R88 ;  /* 0x000000201458723c */ /* 0x060ff00000001858 */
[C---:B------:R-:W-:Y:S01]  /*c870*/  HMMA.16816.F32 R12, R20.reuse, R34, R12 ;  /* 0x00000022140c723c */ /* 0x040fe2000000180c */
[----:B------:R-:W5:Y:S07]  /*c880*/  LDSM.16.MT88.4 R32, [R180+0xa400] ;  /* 0x00a40000b420783b */ /* 0x000f6e0000004200 */
[C---:B------:R-:W-:Y:S08]  /*c890*/  HMMA.16816.F32 R92, R20.reuse, R40, R92 ;  /* 0x00000028145c723c */ /* 0x040ff0000000185c */
[C---:B------:R-:W-:Y:S01]  /*c8a0*/  HMMA.16816.F32 R96, R20.reuse, R42, R96 ;  /* 0x0000002a1460723c */ /* 0x040fe20000001860 */
[----:B------:R-:W-:Y:S07]  /*c8b0*/  LDSM.16.MT88.4 R40, [R182+0xe400] ;  /* 0x00e40000b628783b */ /* 0x000fee0000004200 */
        /* <DEDUP_REMOVED lines=8> */
[----:B------:R-:W-:Y:S01]  /*c940*/  F2FP.PACK_AB R23, R51, R50 ;  /* 0x000000323317723e */ /* 0x000fe200000000ff */
[----:B------:R-:W-:Y:S01]  /*c950*/  FADD.FTZ R45, R45, R44 ;  /* 0x0000002c2d2d7221 */ /* 0x000fe20000010000 */
[----:B------:R-:W-:Y:S01]  /*c960*/  MOV R3, R0 ;  /* 0x0000000000037202 */ /* 0x000fe20000000f00 */
[----:B------:R-:W-:Y:S02]  /*c970*/  FADD.FTZ R47, R47, R46 ;  /* 0x0000002e2f2f7221 */ /* 0x000fe40000010000 */
[----:B------:R-:W-:Y:S02]  /*c980*/  FADD.FTZ R48, R48, R45 ;  /* 0x0000002d30307221 */ /* 0x000fe40000010000 */
[C---:B------:R-:W-:Y:S03]  /*c990*/  HMMA.16816.F32 R8, R20.reuse, R28, R8 ;  /* 0x0000001c1408723c */ /* 0x040fe60000001808 */
[----:B------:R-:W-:Y:S02]  /*c9a0*/  FADD.FTZ R50, R50, R47 ;  /* 0x0000002f32327221 */ /* 0x000fe40000010000 */
[----:B------:R-:W-:Y:S02]  /*c9b0*/  FADD.FTZ R49, R49, R48 ;  /* 0x0000003031317221 */ /* 0x000fe40000010000 */
[----:B------:R-:W-:Y:S01]  /*c9c0*/  FADD.FTZ R51, R51, R50 ;  /* 0x0000003233337221 */ /* 0x000fe20000010000 */
        /* <DEDUP_REMOVED lines=8> */
[C---:B------:R-:W-:Y:S08]  /*ca50*/  HMMA.16816.F32 R88, R20.reuse, R36, R88 ;  /* 0x000000241458723c */ /* 0x040ff00000001858 */
[C---:B------:R-:W-:Y:S01]  /*ca60*/  HMMA.16816.F32 R12, R20.reuse, R38, R12 ;  /* 0x00000026140c723c */ /* 0x040fe2000000180c */
[----:B------:R-:W2:Y:S07]  /*ca70*/  LDSM.16.MT88.4 R36, [R182+0xc800] ;  /* 0x00c80000b624783b */ /* 0x000eae0000004200 */
[C---:B------:R-:W-:Y:S07]  /*ca80*/  HMMA.16816.F32 R92, R20.reuse, R40, R92 ;  /* 0x00000028145c723c */ /* 0x040fee000000185c */
[--C-:B------:R-:W-:Y:S01]  /*ca90*/  FFMA.FTZ R40, R60, c[0x0][0x23c], -R136.reuse ;  /* 0x00008f003c287a23 */ /* 0x100fe20000010888 */
[C---:B------:R-:W-:Y:S04]  /*caa0*/  HMMA.16816.F32 R96, R20.reuse, R42, R96 ;  /* 0x0000002a1460723c */ /* 0x040fe80000001860 */
[----:B------:R-:W-:Y:S01]  /*cab0*/  FFMA.FTZ R41, R61, c[0x0][0x23c], -R136 ;  /* 0x00008f003d297a23 */ /* 0x000fe20000010888 */
[----:B------:R-:W-:Y:S02]  /*cac0*/  MUFU.EX2 R40, R40 ;  /* 0x0000002800287308 */ /* 0x000fe40000000800 */
[--C-:B------:R-:W-:Y:S01]  /*cad0*/  FFMA.FTZ R42, R62, c[0x0][0x23c], -R135.reuse ;  /* 0x00008f003e2a7a23 */ /* 0x100fe20000010887 */
[C---:B-1----:R-:W-:Y:S04]  /*cae0*/  HMMA.16816.F32 R16, R20.reuse, R28, R16 ;  /* 0x0000001c1410723c */ /* 0x042fe80000001810 */
[----:B------:R-:W-:Y:S03]  /*caf0*/  FFMA.FTZ R43, R63, c[0x0][0x23c], -R135 ;  /* 0x00008f003f2b7a23 */ /* 0x000fe60000010887 */
[----:B------:R-:W1:Y:S01]  /*cb00*/  MUFU.EX2 R41, R41 ;  /* 0x0000002900297308 */ /* 0x000e620000000800 */
[----:B------:R-:W-:Y:S01]  /*cb10*/  HMMA.16816.F32 R100, R20, R30, R100 ;  /* 0x0000001e1464723c */ /* 0x000fe20000001864 */
[----:B------:R-:W1:Y:S06]  /*cb20*/  LDSM.16.MT88.4 R28, [R180+0xc800] ;  /* 0x00c80000b41c783b */ /* 0x000e6c0000004200 */
[----:B------:R-:W-:Y:S01]  /*cb30*/  F2FP.PACK_AB R20, R53, R52 ;  /* 0x000000343514723e */ /* 0x000fe200000000ff */
[----:B------:R-:W-:Y:S01]  /*cb40*/  FADD.FTZ R52, R52, R49 ;  /* 0x0000003134347221 */ /* 0x000fe20000010000 */
[----:B---3--:R-:W-:Y:S01]  /*cb50*/  F2FP.PACK_AB R21, R55, R54 ;  /* 0x000000363715723e */ /* 0x008fe200000000ff */
[----:B------:R-:W-:Y:S02]  /*cb60*/  MUFU.EX2 R42, R42 ;  /* 0x0000002a002a7308 */ /* 0x000fe40000000800 */
[----:B--2---:R-:W-:Y:S01]  /*cb70*/  F2FP.PACK_AB R22, R57, R56 ;  /* 0x000000383916723e */ /* 0x004fe200000000ff */
[----:B------:R-:W-:Y:S01]  /*cb80*/  FADD.FTZ R54, R54, R51 ;  /* 0x0000003336367221 */ /* 0x000fe20000010000 */
[----:B------:R-:W-:Y:S01]  /*cb90*/  F2FP.PACK_AB R23, R59, R58 ;  /* 0x0000003a3b17723e */ /* 0x000fe200000000ff */
[----:B------:R-:W-:Y:S02]  /*cba0*/  FADD.FTZ R53, R53, R52 ;  /* 0x0000003435357221 */ /* 0x000fe40000010000 */
[----:B------:R-:W-:Y:S02]  /*cbb0*/  FADD.FTZ R55, R55, R54 ;  /* 0x0000003637377221 */ /* 0x000fe40000010000 */
[----:B------:R-:W-:Y:S01]  /*cbc0*/  FADD.FTZ R56, R56, R53 ;  /* 0x0000003538387221 */ /* 0x000fe20000010000 */
[----:B------:R-:W2:Y:S01]  /*cbd0*/  MUFU.EX2 R43, R43 ;  /* 0x0000002b002b7308 */ /* 0x000ea20000000800 */
[C---:B-----5:R-:W-:Y:S03]  /*cbe0*/  HMMA.16816.F32 R8, R20.reuse, R32, R8 ;  /* 0x000000201408723c */ /* 0x060fe60000001808 */
[----:B------:R-:W-:Y:S02]  /*cbf0*/  FADD.FTZ R58, R58, R55 ;  /* 0x000000373a3a7221 */ /* 0x000fe40000010000 */
[----:B------:R-:W-:Y:S02]  /*cc00*/  FADD.FTZ R57, R57, R56 ;  /* 0x0000003839397221 */ /* 0x000fe40000010000 */
[----:B------:R-:W-:Y:S01]  /*cc10*/  FADD.FTZ R59, R59, R58 ;  /* 0x0000003a3b3b7221 */ /* 0x000fe20000010000 */
[C---:B------:R-:W-:Y:S01]  /*cc20*/  HMMA.16816.F32 R68, R20.reuse, R34, R68 ;  /* 0x000000221444723c */ /* 0x040fe20000001844 */
[----:B------:R-:W3:Y:S07]  /*cc30*/  LDSM.16.MT88.4 R32, [R182+0xe800] ;  /* 0x00e80000b620783b */ /* 0x000eee0000004200 */
[C---:B----4-:R-:W-:Y:S08]  /*cc40*/  HMMA.16816.F32 R72, R20.reuse, R24, R72 ;  /* 0x000000181448723c */ /* 0x050ff00000001848 */
[C---:B------:R-:W-:Y:S01]  /*cc50*/  HMMA.16816.F32 R76, R20.reuse, R26, R76 ;  /* 0x0000001a144c723c */ /* 0x040fe2000000184c */
[----:B------:R-:W4:Y:S07]  /*cc60*/  LDSM.16.MT88.4 R24, [R180+0xe800] ;  /* 0x00e80000b418783b */ /* 0x000f2e0000004200 */
        /* <DEDUP_REMOVED lines=9> */
[C---:B------:R-:W-:Y:S01]  /*cd00*/  HMMA.16816.F32 R12, R20.reuse, R30, R12 ;  /* 0x0000001e140c723c */ /* 0x040fe2000000180c */
[----:B------:R-:W5:Y:S07]  /*cd10*/  LDSM.16.MT88.4 R28, [R182+0xac00] ;  /* 0x00ac0000b61c783b */ /* 0x000f6e0000004200 */
[C---:B---3--:R-:W-:Y:S01]  /*cd20*/  HMMA.16816.F32 R92, R20.reuse, R32, R92 ;  /* 0x00000020145c723c */ /* 0x048fe2000000185c */
[----:B------:R-:W-:Y:S07]  /*cd30*/  MUFU.EX2 R38, R38 ;  /* 0x0000002600267308 */ /* 0x000fee0000000800 */
[C---:B------:R-:W-:Y:S01]  /*cd40*/  HMMA.16816.F32 R96, R20.reuse, R34, R96 ;  /* 0x000000221460723c */ /* 0x040fe20000001860 */
[----:B------:R-:W3:Y:S02]  /*cd50*/  LDSM.16.MT88.4 R32, [R180+0xac00] ;  /* 0x00ac0000b420783b */ /* 0x000ee40000004200 */
[----:B------:R-:W1:Y:S05]  /*cd60*/  MUFU.EX2 R135, R135 ;  /* 0x0000008700877308 */ /* 0x000e6a0000000800 */
[C---:B----4-:R-:W-:Y:S08]  /*cd70*/  HMMA.16816.F32 R16, R20.reuse, R24, R16 ;  /* 0x000000181410723c */ /* 0x050ff00000001810 */
[----:B------:R-:W-:Y:S01]  /*cd80*/  HMMA.16816.F32 R100, R20, R26, R100 ;  /* 0x0000001a1464723c */ /* 0x000fe20000001864 */
[----:B------:R-:W4:Y:S06]  /*cd90*/  LDSM.16.MT88.4 R24, [R182+0xcc00] ;  /* 0x00cc0000b618783b */ /* 0x000f2c0000004200 */
[----:B------:R-:W-:Y:S01]  /*cda0*/  F2FP.PACK_AB R20, R41, R40 ;  /* 0x000000282914723e */ /* 0x000fe200000000ff */
[----:B------:R-:W-:Y:S01]  /*cdb0*/  FADD.FTZ R40, R40, R57 ;  /* 0x0000003928287221 */ /* 0x000fe20000010000 */
[----:B--2---:R-:W-:Y:S03]  /*cdc0*/  F2FP.PACK_AB R21, R43, R42 ;  /* 0x0000002a2b15723e */ /* 0x004fe600000000ff */
[----:B-1----:R-:W-:Y:S01]  /*cdd0*/  F2FP.PACK_AB R22, R37, R36 ;  /* 0x000000242516723e */ /* 0x002fe200000000ff */
[----:B------:R-:W-:Y:S01]  /*cde0*/  FADD.FTZ R42, R42, R59 ;  /* 0x0000003b2a2a7221 */ /* 0x000fe20000010000 */
[----:B------:R-:W-:Y:S01]  /*cdf0*/  F2FP.PACK_AB R23, R135, R38 ;  /* 0x000000268717723e */ /* 0x000fe200000000ff */
[----:B------:R-:W-:Y:S02]  /*ce00*/  FADD.FTZ R41, R41, R40 ;  /* 0x0000002829297221 */ /* 0x000fe40000010000 */
[----:B------:R-:W-:Y:S02]  /*ce10*/  FADD.FTZ R43, R43, R42 ;  /* 0x0000002a2b2b7221 */ /* 0x000fe40000010000 */
[----:B------:R-:W-:Y:S02]  /*ce20*/  FADD.FTZ R36, R36, R41 ;  /* 0x0000002924247221 */ /* 0x000fe40000010000 */
[C---:B-----5:R-:W-:Y:S01]  /*ce30*/  HMMA.16816.F32 R112, R20.reuse, R28, R8 ;  /* 0x0000001c1470723c */ /* 0x060fe20000001808 */
[----:B------:R-:W1:Y:S02]  /*ce40*/  LDSM.16.MT88.4 R8, [R182+0xec00] ;  /* 0x00ec0000b608783b */ /* 0x000e640000004200 */
[----:B------:R-:W-:Y:S02]  /*ce50*/  FADD.FTZ R38, R38, R43 ;  /* 0x0000002b26267221 */ /* 0x000fe40000010000 */
[----:B------:R-:W-:Y:S02]  /*ce60*/  FADD.FTZ R207, R37, R36 ;  /* 0x0000002425cf7221 */ /* 0x000fe40000010000 */
[----:B------:R-:W-:Y:S01]  /*ce70*/  FADD.FTZ R206, R135, R38 ;  /* 0x0000002687ce7221 */ /* 0x000fe20000010000 */
[C---:B------:R-:W-:Y:S08]  /*ce80*/  HMMA.16816.F32 R68, R20.reuse, R30, R68 ;  /* 0x0000001e1444723c */ /* 0x040ff00000001844 */
[C---:B---3--:R-:W-:Y:S08]  /*ce90*/  HMMA.16816.F32 R72, R20.reuse, R32, R72 ;  /* 0x000000201448723c */ /* 0x048ff00000001848 */
[C---:B------:R-:W-:Y:S08]  /*cea0*/  HMMA.16816.F32 R76, R20.reuse, R34, R76 ;  /* 0x00000022144c723c */ /* 0x040ff0000000184c */
[C---:B----4-:R-:W-:Y:S08]  /*ceb0*/  HMMA.16816.F32 R80, R20.reuse, R24, R80 ;  /* 0x000000181450723c */ /* 0x050ff00000001850 */
[C---:B------:R-:W-:Y:S01]  /*cec0*/  HMMA.16816.F32 R84, R20.reuse, R26, R84 ;  /* 0x0000001a1454723c */ /* 0x040fe20000001854 */
[----:B------:R-:W2:Y:S07]  /*ced0*/  LDSM.16.MT88.4 R24, [R180+0xec00] ;  /* 0x00ec0000b418783b */ /* 0x000eae0000004200 */
[C---:B------:R-:W-:Y:S08]  /*cee0*/  HMMA.16816.F32 R88, R20.reuse, R108, R88 ;  /* 0x0000006c1458723c */ /* 0x040ff00000001858 */
[C---:B------:R-:W-:Y:S08]  /*cef0*/  HMMA.16816.F32 R108, R20.reuse, R110, R12 ;  /* 0x0000006e146c723c */ /* 0x040ff0000000180c */
[C---:B-1----:R-:W-:Y:S08]  /*cf00*/  HMMA.16816.F32 R92, R20.reuse, R8, R92 ;  /* 0x00000008145c723c */ /* 0x042ff0000000185c */
[C---:B------:R-:W-:Y:S08]  /*cf10*/  HMMA.16816.F32 R96, R20.reuse, R10, R96 ;  /* 0x0000000a1460723c */ /* 0x040ff00000001860 */
[C---:B--2---:R-:W-:Y:S08]  /*cf20*/  HMMA.16816.F32 R104, R20.reuse, R24, R16 ;  /* 0x000000181468723c */ /* 0x044ff00000001810 */
[----:B------:R-:W-:Y:S01]  /*cf30*/  HMMA.16816.F32 R100, R20, R26, R100 ;  /* 0x0000001a1464723c */ /* 0x000fe20000001864 */
[----:B------:R-:W-:-:S07]  /*cf40*/  @P0 BRA `(.L_x_2565) ;  /* 0xffffcb9000000947 */ /* 0x000fce000383ffff */
.L_x_2561:
[----:B------:R-:W1:Y:S01]  /*cf50*/  SHFL.BFLY PT, R8, R207, 0x2, 0x1f ;  /* 0x0c401f00cf087f89 */ /* 0x000e6200000e0000 */
[----:B------:R-:W-:Y:S01]  /*cf60*/  MOV R9, 0x3f800000 ;  /* 0x3f80000000097802 */ /* 0x000fe20000000f00 */
[----:B------:R-:W-:Y:S01]  /*cf70*/  BSSY B0, `(.L_x_2566) ;  /* 0x00000b1000007945 */ /* 0x000fe20003800000 */
[----:B------:R-:W-:Y:S01]  /*cf80*/  SHF.L.U32 R196, R196, 0x3, RZ ;  /* 0x00000003c4c47819 */ /* 0x000fe200000006ff */
[----:B------:R-:W2:Y:S01]  /*cf90*/  SHFL.BFLY PT, R3, R206, 0x2, 0x1f ;  /* 0x0c401f00ce037f89 */ /* 0x000ea200000e0000 */
[----:B------:R-:W-:-:S02]  /*cfa0*/  IADD3 R62, -R197, RZ, RZ ;  /* 0x000000ffc53e7210 */ /* 0x000fc40007ffe1ff */
[----:B------:R-:W-:Y:S01]  /*cfb0*/  LEA R201, R200, R201, 0x4 ;  /* 0x000000c9c8c97211 */ /* 0x000fe200078e20ff */
[----:B------:R-:W3:Y:S04]  /*cfc0*/  S2R R5, SR_TID.X ;  /* 0x0000000000057919 */ /* 0x000ee80000002100 */
[----:B------:R-:W-:Y:S06]  /*cfd0*/  BAR.SYNC.DEFER_BLOCKING 0x0 ;  /* 0x0000000000007b1d */ /* 0x000fec0000010000 */
[----:B------:R-:W4:Y:S01]  /*cfe0*/  S2R R60, SR_CTAID.Y ;  /* 0x00000000003c7919 */ /* 0x000f220000002600 */
[----:B-1----:R-:W-:-:S02]  /*cff0*/  FADD.FTZ R8, R8, R207 ;  /* 0x000000cf08087221 */ /* 0x002fc40000010000 */
[----:B--2---:R-:W-:-:S03]  /*d000*/  FADD.FTZ R3, R3, R206 ;  /* 0x000000ce03037221 */ /* 0x004fc60000010000 */
[----:B------:R-:W1:Y:S01]  /*d010*/  SHFL.BFLY PT, R7, R8, 0x1, 0x1f ;  /* 0x0c201f0008077f89 */ /* 0x000e6200000e0000 */
[----:B---3--:R-:W-:-:S03]  /*d020*/  SHF.R.S32.HI R4, RZ, 0x1f, R5 ;  /* 0x0000001fff047819 */ /* 0x008fc60000011405 */
[----:B------:R-:W2:Y:S01]  /*d030*/  SHFL.BFLY PT, R6, R3, 0x1, 0x1f ;  /* 0x0c201f0003067f89 */ /* 0x000ea200000e0000 */
[CC--:B------:R-:W-:Y:S02]  /*d040*/  LEA.HI R11, R4.reuse, R5.reuse, RZ, 0x2 ;  /* 0x00000005040b7211 */ /* 0x0c0fe400078f10ff */
[-C--:B------:R-:W-:Y:S02]  /*d050*/  LEA.HI R15, R4, R5.reuse, RZ, 0x6 ;  /* 0x00000005040f7211 */ /* 0x080fe400078f30ff */
[----:B------:R-:W-:Y:S02]  /*d060*/  LOP3.LUT R12, R11, 0xfffffffc, RZ, 0xc0, !PT ;  /* 0xfffffffc0b0c7812 */ /* 0x000fe400078ec0ff */
[----:B------:R-:W-:Y:S01]  /*d070*/  SHF.R.S32.HI R11, RZ, 0x2, R11 ;  /* 0x00000002ff0b7819 */ /* 0x000fe2000001140b */
[----:B----4-:R-:W-:Y:S01]  /*d080*/  IMAD R60, R60, c[0x0][0x210], R197 ;  /* 0x000084003c3c7a24 */ /* 0x010fe200078e02c5 */
[----:B------:R-:W-:Y:S02]  /*d090*/  IADD3 R13, -R12, R5, RZ ;  /* 0x000000050c0d7210 */ /* 0x000fe40007ffe1ff */
[----:B------:R-:W-:-:S02]  /*d0a0*/  SHF.R.S32.HI R12, RZ, 0x1f, R11 ;  /* 0x0000001fff0c7819 */ /* 0x000fc4000001140b */
[----:B------:R-:W-:Y:S02]  /*d0b0*/  SHF.L.U32 R15, R15, 0x2, RZ ;  /* 0x000000020f0f7819 */ /* 0x000fe400000006ff */
[----:B------:R-:W-:Y:S02]  /*d0c0*/  LEA.HI R12, R12, R11, RZ, 0x3 ;  /* 0x0000000b0c0c7211 */ /* 0x000fe400078f18ff */
[----:B------:R-:W-:Y:S01]  /*d0d0*/  LOP3.LUT R15, R15, 0x3fffff00, RZ, 0xc0, !PT ;  /* 0x3fffff000f0f7812 */ /* 0x000fe200078ec0ff */
[----:B-1----:R-:W-:Y:S01]  /*d0e0*/  FADD.FTZ R7, R8, R7 ;  /* 0x0000000708077221 */ /* 0x002fe20000010000 */
[----:B------:R-:W-:Y:S02]  /*d0f0*/  LOP3.LUT R12, R12, 0xfffffff8, RZ, 0xc0, !PT ;  /* 0xfffffff80c0c7812 */ /* 0x000fe400078ec0ff */
[----:B------:R-:W-:Y:S01]  /*d100*/  MOV R8, 0x3f800000 ;  /* 0x3f80000000087802 */ /* 0x000fe20000000f00 */
[----:B--2---:R-:W-:Y:S01]  /*d110*/  FADD.FTZ R6, R3, R6 ;  /* 0x0000000603067221 */ /* 0x004fe20000010000 */
[----:B------:R-:W-:-:S02]  /*d120*/  IADD3 R11, R11, -R12, RZ ;  /* 0x8000000c0b0b7210 */ /* 0x000fc40007ffe0ff */
[----:B------:R-:W-:Y:S02]  /*d130*/  FSETP.NE.FTZ.AND P3, PT, R7, RZ, PT ;  /* 0x000000ff0700720b */ /* 0x000fe40003f75000 */
[----:B------:R-:W-:Y:S02]  /*d140*/  LEA.HI R3, R4, R5, RZ, 0x5 ;  /* 0x0000000504037211 */ /* 0x000fe400078f28ff */
[----:B------:R-:W-:Y:S02]  /*d150*/  LEA.HI R12, R11, R11, RZ, 0x1 ;  /* 0x0000000b0b0c7211 */ /* 0x000fe400078f08ff */
[----:B------:R-:W-:Y:S02]  /*d160*/  SHF.R.S32.HI R10, RZ, 0x5, R3 ;  /* 0x00000005ff0a7819 */ /* 0x000fe40000011403 */
[----:B------:R-:W-:Y:S02]  /*d170*/  LOP3.LUT R14, R12, 0x1fffffe, RZ, 0xc0, !PT ;  /* 0x01fffffe0c0e7812 */ /* 0x000fe400078ec0ff */
[----:B------:R-:W-:-:S02]  /*d180*/  FSETP.NE.FTZ.AND P2, PT, R6, RZ, PT ;  /* 0x000000ff0600720b */ /* 0x000fc40003f55000 */
[----:B------:R-:W-:Y:S01]  /*d190*/  LEA R10, R10, R13, 0x8 ;  /* 0x0000000d0a0a7211 */ /* 0x000fe200078e40ff */
[----:B------:R-:W1:Y:S01]  /*d1a0*/  @P3 MUFU.RCP R9, R7 ;  /* 0x0000000700093308 */ /* 0x000e620000001000 */
[----:B------:R-:W-:Y:S02]  /*d1b0*/  IADD3 R11, R11, -R14, RZ ;  /* 0x8000000e0b0b7210 */ /* 0x000fe40007ffe0ff */
[----:B------:R-:W-:Y:S02]  /*d1c0*/  SHF.R.S32.HI R12, RZ, 0x1, R12 ;  /* 0x00000001ff0c7819 */ /* 0x000fe4000001140c */
[----:B------:R-:W-:Y:S02]  /*d1d0*/  LEA.HI R13, R4, R5, RZ, 0x4 ;  /* 0x00000005040d7211 */ /* 0x000fe400078f20ff */
[----:B------:R-:W-:Y:S01]  /*d1e0*/  LEA R10, R11, R10, 0x4 ;  /* 0x0000000a0b0a7211 */ /* 0x000fe200078e20ff */
[----:B------:R-:W-:Y:S01]  /*d1f0*/  @P3 MUFU.LG2 R7, R7 ;  /* 0x0000000700073308 */ /* 0x000fe20000000c00 */
[----:B------:R-:W-:-:S02]  /*d200*/  SHF.L.U32 R11, R12, 0x6, RZ ;  /* 0x000000060c0b7819 */ /* 0x000fc400000006ff */
[----:B------:R-:W-:Y:S02]  /*d210*/  SHF.R.S32.HI R13, RZ, 0x4, R13 ;  /* 0x00000004ff0d7819 */ /* 0x000fe4000001140d */
[----:B------:R-:W-:Y:S02]  /*d220*/  LOP3.LUT R11, R11, 0xc0, RZ, 0xc0, !PT ;  /* 0x000000c00b0b7812 */ /* 0x000fe400078ec0ff */
[----:B------:R-:W-:Y:S01]  /*d230*/  LOP3.LUT R14, R12, 0x1, RZ, 0xc0, !PT ;  /* 0x000000010c0e7812 */ /* 0x000fe200078ec0ff */
[----:B------:R-:W2:Y:S01]  /*d240*/  @P2 MUFU.RCP R8, R6 ;  /* 0x0000000600082308 */ /* 0x000ea20000001000 */
[----:B------:R-:W-:Y:S01]  /*d250*/  SHF.L.U32 R13, R13, 0x6, RZ ;  /* 0x000000060d0d7819 */ /* 0x000fe200000006ff */
[----:B-1----:R-:W-:Y:S01]  /*d260*/  FMUL.FTZ R112, R9, R112 ;  /* 0x0000007009707220 */ /* 0x002fe20000410000 */
        /* <DEDUP_REMOVED lines=10> */
[----:B------:R-:W-:Y:S01]  /*d310*/  LEA R15, R194, R15, 0x5 ;  /* 0x0000000fc20f7211 */ /* 0x000fe200078e28ff */
        /* <DEDUP_REMOVED lines=20> */
[----:B------:R-:W-:Y:S01]  /*d460*/  FMUL.FTZ R92, R9, R92 ;  /* 0x0000005c095c7220 */ /* 0x000fe20000410000 */
[----:B------:R-:W-:Y:S01]  /*d470*/  IADD3 R64, R5, -R64, RZ ;  /* 0x8000004005407210 */ /* 0x000fe20007ffe0ff */
        /* <DEDUP_REMOVED lines=43> */
[----:B------:R-:W-:Y:S02]  /*d730*/  IADD3 R13, R9, R12, RZ ;  /* 0x0000000c090d7210 */ /* 0x000fe40007ffe0ff */
[----:B------:R-:W2:Y:S01]  /*d740*/  S2R R9, SR_CTAID.Z ;  /* 0x0000000000097919 */ /* 0x000ea20000002700 */
[----:B------:R-:W-:-:S03]  /*d750*/  @P3 FFMA.FTZ R3, R2, c[0x0][0x238], R7 ;  /* 0x00008e0002033a23 */ /* 0x000fc60000010007 */
[----:B------:R-:W-:Y:S04]  /*d760*/  STS.64 [R13], R76 ;  /* 0x0000004c0d007388 */ /* 0x000fe80000000a00 */
[----:B------:R-:W-:Y:S04]  /*d770*/  STS.64 [R13+0x400], R78 ;  /* 0x0004004e0d007388 */ /* 0x000fe80000000a00 */
[----:B------:R-:W-:Y:S04]  /*d780*/  STS.64 [R10.X4+0x2000], R80 ;  /* 0x002000500a007388 */ /* 0x000fe80000004a00 */
[----:B------:R-:W-:Y:S04]  /*d790*/  STS.64 [R10.X4+0x2400], R82 ;  /* 0x002400520a007388 */ /* 0x000fe80000004a00 */
[----:B------:R-:W-:Y:S04]  /*d7a0*/  STS.64 [R12+0x2000], R84 ;  /* 0x002000540c007388 */ /* 0x000fe80000000a00 */
[----:B------:R-:W-:Y:S01]  /*d7b0*/  STS.64 [R12+0x2400], R86 ;  /* 0x002400560c007388 */ /* 0x000fe20000000a00 */
[----:B--2---:R-:W-:-:S03]  /*d7c0*/  IMAD R9, R62, c[0x0][0x1c0], R9 ;  /* 0x000070003e097a24 */ /* 0x004fc600078e0209 */
        /* <DEDUP_REMOVED lines=13> */
[----:B--2---:R-:W2:Y:S04]  /*d8a0*/  S2R R10, SR_CTAID.X ;  /* 0x00000000000a7919 */ /* 0x004ea80000002500 */
[----:B------:R-:W-:Y:S01]  /*d8b0*/  BAR.SYNC.DEFER_BLOCKING 0x0 ;  /* 0x0000000000007b1d */ /* 0x000fe20000010000 */
[----:B-1----:R-:W-:Y:S01]  /*d8c0*/  @P2 FMUL.FTZ R11, R6, 0.69314718246459960938 ;  /* 0x3f317218060b2820 */ /* 0x002fe20000410000 */
[----:B--2---:R-:W-:-:S04]  /*d8d0*/  SHF.L.U32 R10, R10, 0x6, RZ ;  /* 0x000000060a0a7819 */ /* 0x004fc800000006ff */
[----:B------:R-:W1:Y:S01]  /*d8e0*/  LDS.128 R52, [R8.X4] ;  /* 0x0000000008347984 */ /* 0x000e620000004c00 */
[----:B------:R-:W-:-:S03]  /*d8f0*/  IMAD R10, R9, c[0x0][0x214], R10 ;  /* 0x00008500090a7a24 */ /* 0x000fc600078e020a */
[----:B------:R-:W2:Y:S04]  /*d900*/  LDS.128 R48, [R8.X4+0x800] ;  /* 0x0008000008307984 */ /* 0x000ea80000004c00 */
        /* <DEDUP_REMOVED lines=13> */
[----:B--234-:R-:W-:Y:S02]  /*d9e0*/  IADD3 R9, R201, 0x8, RZ ;  /* 0x00000008c9097810 */ /* 0x01cfe40007ffe0ff */
[----:B------:R-:W-:-:S02]  /*d9f0*/  SHF.R.S32.HI R7, RZ, 0x1f, R201 ;  /* 0x0000001fff077819 */ /* 0x000fc400000114c9 */
        /* <DEDUP_REMOVED lines=8> */
.L_x_2567:
[----:B--234-:R-:W-:Y:S05]  /*da80*/  BSYNC B0 ;  /* 0x0000000000007941 */ /* 0x01cfea0003800000 */
.L_x_2566:
[----:B------:R-:W-:Y:S01]  /*da90*/  LEA.HI R0, R4, R5, RZ, 0x3 ;  /* 0x0000000504007211 */ /* 0x000fe200078f18ff */
[----:B------:R-:W-:Y:S01]  /*daa0*/  IMAD R10, R10, c[0x0][0x22c], RZ ;  /* 0x00008b000a0a7a24 */ /* 0x000fe200078e02ff */
[----:B------:R-:W-:Y:S02]  /*dab0*/  IADD3 R3, R187, 0x10, RZ ;  /* 0x00000010bb037810 */ /* 0x000fe40007ffe0ff */
[----:B------:R-:W-:Y:S02]  /*dac0*/  LOP3.LUT R0, R0, 0xfffffff8, RZ, 0xc0, !PT ;  /* 0xfffffff800007812 */ /* 0x000fe400078ec0ff */
[----:B------:R-:W-:-:S02]  /*dad0*/  ISETP.GE.AND P2, PT, R3, R186, PT ;  /* 0x000000ba0300720c */ /* 0x000fc40003f46270 */
[----:B------:R-:W-:Y:S01]  /*dae0*/  IADD3 R3, R187, 0x20, RZ ;  /* 0x00000020bb037810 */ /* 0x000fe20007ffe0ff */
[----:B------:R-:W-:Y:S01]  /*daf0*/  IMAD.IADD R0, R5, 0x1, -R0 ;  /* 0x0000000105007824 */ /* 0x000fe200078e0a00 */
[-C--:B------:R-:W-:Y:S02]  /*db00*/  ISETP.GE.AND P3, PT, R187, R186.reuse, PT ;  /* 0x000000babb00720c */ /* 0x080fe40003f66270 */
[----:B------:R-:W-:Y:S01]  /*db10*/  ISETP.GE.AND P1, PT, R3, R186, PT ;  /* 0x000000ba0300720c */ /* 0x000fe20003f26270 */
[----:B------:R-:W-:-:S05]  /*db20*/  IMAD.SHL.U32 R4, R0, 0x4, RZ ;  /* 0x0000000400047824 */ /* 0x000fca00078e00ff */
[----:B------:R-:W-:-:S05]  /*db30*/  SHF.R.S32.HI R5, RZ, 0x1f, R4 ;  /* 0x0000001fff057819 */ /* 0x000fca0000011404 */
[C---:B------:R-:W-:Y:S01]  /*db40*/  IMAD.WIDE R4, R187.reuse, 0x60, R4 ;  /* 0x00000060bb047825 */ /* 0x040fe200078e0204 */
[----:B------:R-:W-:-:S04]  /*db50*/  IADD3 R187, R187, 0x30, RZ ;  /* 0x00000030bbbb7810 */ /* 0x000fc80007ffe0ff */
[----:B------:R-:W-:-:S04]  /*db60*/  IADD3 R0, P0, R10, R4, RZ ;  /* 0x000000040a007210 */ /* 0x000fc80007f1e0ff */
[----:B------:R-:W-:Y:S02]  /*db70*/  LEA.HI.X.SX32 R5, R10, R5, 0x1, P0 ;  /* 0x000000050a057211 */ /* 0x000fe400000f0eff */
[----:B------:R-:W-:-:S04]  /*db80*/  LEA R2, P0, R0, c[0x0][0x1d8], 0x2 ;  /* 0x0000760000027a11 */ /* 0x000fc800078010ff */
[----:B------:R-:W-:Y:S02]  /*db90*/  LEA.HI.X R3, R0, c[0x0][0x1dc], R5, 0x2, P0 ;  /* 0x0000770000037a11 */ /* 0x000fe400000f1405 */
[----:B------:R-:W-:-:S03]  /*dba0*/  ISETP.GE.AND P0, PT, R187, R186, PT ;  /* 0x000000babb00720c */ /* 0x000fc60003f06270 */
[----:B-1----:R1:W-:Y:S04]  /*dbb0*/  @!P3 STG.E.128 [R2.64+0x80], R36 ;  /* 0x000080240200b986 */ /* 0x0023e8000c101d0c */
[----:B------:R1:W-:Y:S04]  /*dbc0*/  @!P3 STG.E.128 [R2.64+0x100], R20 ;  /* 0x000100140200b986 */ /* 0x0003e8000c101d0c */
[----:B------:R1:W-:Y:S04]  /*dbd0*/  @!P2 STG.E.128 [R2.64+0x1800], R48 ;  /* 0x001800300200a986 */ /* 0x0003e8000c101d0c */
[----:B------:R1:W-:Y:S04]  /*dbe0*/  @!P2 STG.E.128 [R2.64+0x1880], R32 ;  /* 0x001880200200a986 */ /* 0x0003e8000c101d0c */
[----:B------:R1:W-:Y:S04]  /*dbf0*/  @!P2 STG.E.128 [R2.64+0x1900], R16 ;  /* 0x001900100200a986 */ /* 0x0003e8000c101d0c */
[----:B------:R1:W-:Y:S04]  /*dc00*/  @!P1 STG.E.128 [R2.64+0x3000], R44 ;  /* 0x0030002c02009986 */ /* 0x0003e8000c101d0c */
[----:B------:R1:W-:Y:S04]  /*dc10*/  @!P1 STG.E.128 [R2.64+0x3080], R28 ;  /* 0x0030801c02009986 */ /* 0x0003e8000c101d0c */
[----:B------:R1:W-:Y:S04]  /*dc20*/  @!P1 STG.E.128 [R2.64+0x3100], R12 ;  /* 0x0031000c02009986 */ /* 0x0003e8000c101d0c */
[----:B------:R1:W-:Y:S04]  /*dc30*/  @!P3 STG.E.64 [R2.64], R52 ;  /* 0x000000340200b986 */ /* 0x0003e8000c101b0c */
[----:B------:R1:W-:Y:S01]  /*dc40*/  @!P3 STG.E.64 [R2.64+0x8], R54 ;  /* 0x000008360200b986 */ /* 0x0003e2000c101b0c */
[----:B------:R-:W-:Y:S05]  /*dc50*/  @P0 EXIT ;  /* 0x000000000000094d */ /* 0x000fea0003800000 */
[----:B------:R-:W-:Y:S04]  /*dc60*/  STG.E.128 [R2.64+0x4800], R40 ;  /* 0x0048002802007986 */ /* 0x000fe8000c101d0c */
[----:B------:R-:W-:Y:S04]  /*dc70*/  STG.E.128 [R2.64+0x4880], R24 ;  /* 0x0048801802007986 */ /* 0x000fe8000c101d0c */
[----:B------:R-:W-:Y:S01]  /*dc80*/  STG.E.128 [R2.64+0x4900], R56 ;  /* 0x0049003802007986 */ /* 0x000fe2000c101d0c */
[----:B------:R-:W-:Y:S05]  /*dc90*/  EXIT ;  /* 0x000000000000794d */ /* 0x000fea0003800000 */
.L_x_2568:
        /* <DEDUP_REMOVED lines=14> */
.L_x_6126:


//--------------------- .text._ZN5flash24flash_fwd_splitkv_kernelI23Flash_fwd_kernel_traitsILi96ELi64ELi128ELi4ELb0ELb0EN7cutlass6half_tE19Flash_kernel_traitsILi96ELi64ELi128ELi4ES3_EELb1ELb0ELb0ELb0ELb1ELb1ELb1ELb0EEEvNS_16Flash_fwd_paramsE --------------------------
	.section	.text._ZN5flash24flash_fwd_splitkv_kernelI23Flash_fwd_kernel_traitsILi96ELi64ELi128ELi4ELb0ELb0EN7cutlass6half_tE19Flash_kernel_traitsILi96ELi64ELi128ELi4ES3_EELb1ELb0ELb0ELb0ELb1ELb1ELb1ELb0EEEvNS_16Flash_fwd_paramsE,"ax",@progbits
	.sectioninfo	@"SHI_REGISTERS=255"
	.align	128
        .global         _ZN5flash24flash_fwd_splitkv_kernelI23Flash_fwd_kernel_traitsILi96ELi64ELi128ELi4ELb0ELb0EN7cutlass6half_tE19Flash_kernel_traitsILi96ELi64ELi128ELi4ES3_EELb1ELb0ELb0ELb0ELb1ELb1ELb1ELb0EEEvNS_16Flash_fwd_paramsE
        .type           _ZN5flash24flash_fwd_splitkv_kernelI23Flash_fwd_kernel_traitsILi96ELi64ELi128ELi4ELb0ELb0EN7cutlass6half_tE19Flash_kernel_traitsILi96ELi64ELi128ELi4ES3_EELb1ELb0ELb0ELb0ELb1ELb1ELb1ELb0EEEvNS_16Flash_fwd_paramsE,@function
        .size           _ZN5flash24flash_fwd_splitkv_kernelI23Flash_fwd_kernel_traitsILi96ELi64ELi128ELi4ELb0ELb0EN7cutlass6half_tE19Flash_kernel_traitsILi96ELi64ELi128ELi4ES3_EELb1ELb0ELb0ELb0ELb1ELb1ELb1ELb0EEEvNS_16Flash_fwd_paramsE,(.L_x_6127 - _ZN5flash24flash_fwd_splitkv_kernelI23Flash_fwd_kernel_traitsILi96ELi64ELi128ELi4ELb0ELb0EN7cutlass6half_tE19Flash_kernel_traitsILi96ELi64ELi128ELi4ES3_EELb1ELb0ELb0ELb0ELb1ELb1ELb1ELb0EEEvNS_16Flash_fwd_paramsE)
        .other          _ZN5flash24flash_fwd_splitkv_kernelI23Flash_fwd_kernel_traitsILi96ELi64ELi128ELi4ELb0ELb0EN7cutlass6half_tE19Flash_kernel_traitsILi96ELi64ELi128ELi4ES3_EELb1ELb0ELb0ELb0ELb1ELb1ELb1ELb0EEEvNS_16Flash_fwd_paramsE,@"STO_CUDA_ENTRY STV_DEFAULT"
_ZN5flash24flash_fwd_splitkv_kernelI23Flash_fwd_kernel_traitsILi96ELi64ELi128ELi4ELb0ELb0EN7cutlass6half_tE19Flash_kernel_traitsILi96ELi64ELi128ELi4ES3_EELb1ELb0ELb0ELb0ELb1ELb1ELb1ELb0EEEvNS_16Flash_fwd_paramsE:
.text._ZN5flash24flash_fwd_splitkv_kernelI23Flash_fwd_kernel_traitsILi96ELi64ELi128ELi4ELb0ELb0EN7cutlass6half_tE19Flash_kernel_traitsILi96ELi64ELi128ELi4ES3_EELb1ELb0ELb0ELb0ELb1ELb1ELb1ELb0EEEvNS_16Flash_fwd_paramsE:
        /* <DEDUP_REMOVED lines=54> */
.L_x_2569:
[----:B-1-34-:R-:W-:Y:S02]  /*0360*/  MOV R3, c[0x0][0x218] ;  /* 0x0000860000037a02 */ /* 0x01afe40000000f00 */
.L_x_2570:
[----:B------:R-:W-:-:S04]  /*0370*/  ISETP.NE.U32.AND P2, PT, RZ, c[0x0][0x258], PT ;  /* 0x00009600ff007a0c */ /* 0x000fc80003f45070 */
[----:B------:R-:W-:-:S13]  /*0380*/  ISETP.NE.AND.EX P2, PT, RZ, c[0x0][0x25c], PT, P2 ;  /* 0x00009700ff007a0c */ /* 0x000fda0003f45320 */
[----:B------:R-:W-:-:S06]  /*0390*/  @P2 IMAD.WIDE R10, R197, R0, c[0x0][0x258] ;  /* 0x00009600c50a2625 */ /* 0x000fcc00078e0200 */
        /* <DEDUP_REMOVED lines=42> */
[----:B------:R-:W-:Y:S02]  /*0640*/  IADD3 R10, R135, 0x7f, RZ ;  /* 0x0000007f870a7810 */ /* 0x000fe40007ffe0ff */
[----:B------:R-:W-:Y:S01]  /*0650*/  SHF.R.S32.HI R3, RZ, 0x7, R3 ;  /* 0x00000007ff037819 */ /* 0x000fe20000011403 */
        /* <DEDUP_REMOVED lines=11> */
[----:B------:R-:W-:Y:S01]  /*0710*/  SHF.R.S32.HI R3, RZ, 0x1f, R138 ;  /* 0x0000001fff037819 */ /* 0x000fe2000001148a */
[----:B------:R-:W-:Y:S01]  /*0720*/  IMAD R197, R6, c[0x0][0x210], R197 ;  /* 0x0000840006c57a24 */ /* 0x000fe200078e02c5 */
[----:B------:R-:W-:Y:S02]  /*0730*/  LOP3.LUT P6, RZ, R138, 0x7, RZ, 0xc0, !PT ;  /* 0x000000078aff7812 */ /* 0x000fe400078cc0ff */
[----:B------:R-:W-:Y:S01]  /*0740*/  LEA.HI R0, R3, R138, RZ, 0x3 ;  /* 0x0000008a03007211 */ /* 0x000fe200078f18ff */
[----:B------:R-:W-:-:S03]  /*0750*/  IMAD R20, R197, c[0x0][0x1c0], R20 ;  /* 0x00007000c5147a24 */ /* 0x000fc600078e0214 */
[----:B------:R-:W-:Y:S02]  /*0760*/  LOP3.LUT R3, R0, 0x3ffffff8, RZ, 0xc0, !PT ;  /* 0x3ffffff800037812 */ /* 0x000fe400078ec0ff */
[----:B------:R-:W-:-:S03]  /*0770*/  SHF.R.S32.HI R0, RZ, 0x3, R0 ;  /* 0x00000003ff007819 */ /* 0x000fc60000011400 */
[----:B------:R-:W-:Y:S01]  /*0780*/  IMAD.IADD R3, R138, 0x1, -R3 ;  /* 0x000000018a037824 */ /* 0x000fe200078e0a03 */
[----:B------:R-:W-:-:S03]  /*0790*/  IADD3 R6, R0, 0x10, RZ ;  /* 0x0000001000067810 */ /* 0x000fc60007ffe0ff */
[----:B------:R-:W-:Y:S02]  /*07a0*/  IMAD.SHL.U32 R4, R3, 0x4, RZ ;  /* 0x0000000403047824 */ /* 0x000fe400078e00ff */
[--C-:B------:R-:W-:Y:S02]  /*07b0*/  IMAD R3, R20, c[0x0][0x214], R143.reuse ;  /* 0x0000850014037a24 */ /* 0x100fe400078e028f */
[----:B------:R-:W-:Y:S01]  /*07c0*/  IMAD.IADD R143, R140, 0x1, -R143 ;  /* 0x000000018c8f7824 */ /* 0x000fe200078e0a8f */
[----:B------:R-:W-:Y:S01]  /*07d0*/  SHF.R.S32.HI R5, RZ, 0x1f, R4 ;  /* 0x0000001fff057819 */ /* 0x000fe20000011404 */
[----:B------:R-:W-:-:S03]  /*07e0*/  IMAD R2, R3, c[0x0][0x22c], RZ ;  /* 0x00008b0003027a24 */ /* 0x000fc600078e02ff */
[CC--:B------:R-:W-:Y:S01]  /*07f0*/  ISETP.GE.AND P0, PT, R0.reuse, R143.reuse, PT ;  /* 0x0000008f0000720c */ /* 0x0c0fe20003f06270 */
[----:B------:R-:W-:Y:S01]  /*0800*/  IMAD.WIDE R4, R0, 0x60, R4 ;  /* 0x0000006000047825 */ /* 0x000fe200078e0204 */
[-C--:B------:R-:W-:Y:S02]  /*0810*/  ISETP.GE.OR P4, PT, R6, R143.reuse, P6 ;  /* 0x0000008f0600720c */ /* 0x080fe40003786670 */
[----:B------:R-:W-:Y:S02]  /*0820*/  ISETP.GE.OR P5, PT, R0, R143, P6 ;  /* 0x0000008f0000720c */ /* 0x000fe400037a6670 */
        /* <DEDUP_REMOVED lines=38> */
.L_x_2571:
        /* <DEDUP_REMOVED lines=78> */
[----:B------:R-:W-:Y:S02]  /*0f70*/  IMAD R7, R7, c[0x0][0x188], RZ ;  /* 0x0000620007077a24 */ /* 0x000fe400078e02ff */
[----:B------:R-:W-:Y:S02]  /*0f80*/  IMAD R2, R16, c[0x0][0x184], R5 ;  /* 0x0000610010027a24 */ /* 0x000fe400078e0205 */
[----:B------:R-:W-:-:S03]  /*0f90*/  IMAD R5, R9, c[0x0][0x19c], R0 ;  /* 0x0000670009057a24 */ /* 0x000fc600078e0200 */
[----:B------:R-:W-:Y:S01]  /*0fa0*/  IADD3 R11, R11, R2, RZ ;  /* 0x000000020b0b7210 */ /* 0x000fe20007ffe0ff */
[C---:B------:R-:W-:Y:S02]  /*0fb0*/  IMAD R2, R16.reuse, c[0x0][0x18c], R7 ;  /* 0x0000630010027a24 */ /* 0x040fe400078e0207 */
        /* <DEDUP_REMOVED lines=9> */
.L_x_2572:
        /* <DEDUP_REMOVED lines=16> */
.L_x_2574:
[----:B------:R-:W-:Y:S02]  /*1150*/  IABS R6, c[0x0][0x1c8] ;  /* 0x0000720000067a13 */ /* 0x000fe40000000000 */
[----:B------:R-:W-:Y:S02]  /*1160*/  MOV R8, RZ ;  /* 0x000000ff00087202 */ /* 0x000fe40000000f00 */
[----:B------:R-:W1:Y:S01]  /*1170*/  I2F.RP R12, R6 ;  /* 0x00000006000c7306 */ /* 0x000e620000209400 */
[----:B------:R-:W-:-:S05]  /*1180*/  @P3 IADD3 R2, R7, R2, RZ ;  /* 0x0000000207023210 */ /* 0x000fca0007ffe0ff */
[----:B------:R-:W-:-:S04]  /*1190*/  @P3 IMAD.WIDE.U32 R16, R2, c[0x0][0x1a0], RZ ;  /* 0x0000680002103a25 */ /* 0x000fc800078e00ff */
[----:B------:R-:W-:Y:S01]  /*11a0*/  @P3 IMAD R2, R2, c[0x0][0x1a4], R17 ;  /* 0x0000690002023a24 */ /* 0x000fe200078e0211 */
[----:B-1----:R-:W1:Y:S02]  /*11b0*/  MUFU.RCP R9, R12 ;  /* 0x0000000c00097308 */ /* 0x002e640000001000 */
[----:B-1----:R-:W-:-:S06]  /*11c0*/  IADD3 R9, R9, 0xffffffe, RZ ;  /* 0x0ffffffe09097810 */ /* 0x002fcc0007ffe0ff */
[----:B------:R-:W1:Y:S02]  /*11d0*/  F2I.FTZ.U32.TRUNC.NTZ R9, R9 ;  /* 0x0000000900097305 */ /* 0x000e64000021f000 */
[----:B-1----:R-:W-:-:S04]  /*11e0*/  IMAD.MOV R0, RZ, RZ, -R9 ;  /* 0x000000ffff007224 */ /* 0x002fc800078e0a09 */
[----:B------:R-:W-:Y:S01]  /*11f0*/  IMAD R3, R0, R6, RZ ;  /* 0x0000000600037224 */ /* 0x000fe200078e02ff */
[----:B------:R-:W-:-:S03]  /*1200*/  IABS R0, R20 ;  /* 0x0000001400007213 */ /* 0x000fc60000000000 */
[----:B------:R-:W-:Y:S01]  /*1210*/  IMAD.HI.U32 R3, R9, R3, R8 ;  /* 0x0000000309037227 */ /* 0x000fe200078e0008 */
[----:B------:R-:W-:-:S05]  /*1220*/  LEA R9, R134, 0xffffff80, 0x7 ;  /* 0xffffff8086097811 */ /* 0x000fca00078e38ff */
[----:B------:R-:W-:-:S04]  /*1230*/  IMAD.HI.U32 R8, R3, R0, RZ ;  /* 0x0000000003087227 */ /* 0x000fc800078e00ff */
[----:B------:R-:W-:Y:S02]  /*1240*/  IMAD.MOV R3, RZ, RZ, -R8 ;  /* 0x000000ffff037224 */ /* 0x000fe400078e0a08 */
[----:B------:R-:W-:-:S04]  /*1250*/  IMAD.WIDE.U32 R10, R9, c[0x0][0x198], R10 ;  /* 0x00006600090a7a25 */ /* 0x000fc800078e000a */
[----:B------:R-:W-:Y:S01]  /*1260*/  IMAD R3, R6, R3, R0 ;  /* 0x0000000306037224 */ /* 0x000fe200078e0200 */
[----:B------:R-:W-:Y:S02]  /*1270*/  LOP3.LUT R0, R20, c[0x0][0x1c8], RZ, 0x3c, !PT ;  /* 0x0000720014007a12 */ /* 0x000fe400078e3cff */
[----:B------:R-:W-:Y:S02]  /*1280*/  MOV R166, R10 ;  /* 0x0000000a00a67202 */ /* 0x000fe40000000f00 */
[----:B------:R-:W-:Y:S02]  /*1290*/  ISETP.GT.U32.AND P0, PT, R6, R3, PT ;  /* 0x000000030600720c */ /* 0x000fe40003f04070 */
[----:B------:R-:W-:-:S11]  /*12a0*/  ISETP.GE.AND P1, PT, R0, RZ, PT ;  /* 0x000000ff0000720c */ /* 0x000fd60003f26270 */
[-C--:B------:R-:W-:Y:S02]  /*12b0*/  @!P0 IADD3 R3, R3, -R6.reuse, RZ ;  /* 0x8000000603038210 */ /* 0x080fe40007ffe0ff */
[----:B------:R-:W-:Y:S02]  /*12c0*/  @!P0 IADD3 R8, R8, 0x1, RZ ;  /* 0x0000000108088810 */ /* 0x000fe40007ffe0ff */
[----:B------:R-:W-:Y:S02]  /*12d0*/  ISETP.GE.U32.AND P2, PT, R3, R6, PT ;  /* 0x000000060300720c */ /* 0x000fe40003f46070 */
[----:B------:R-:W-:Y:S02]  /*12e0*/  ISETP.NE.AND P0, PT, RZ, c[0x0][0x1c8], PT ;  /* 0x00007200ff007a0c */ /* 0x000fe40003f05270 */
[----:B------:R-:W-:-:S05]  /*12f0*/  SHF.R.S32.HI R3, RZ, 0x1f, R9 ;  /* 0x0000001fff037819 */ /* 0x000fca0000011409 */
[----:B------:R-:W-:-:S04]  /*1300*/  IMAD R0, R3, c[0x0][0x198], RZ ;  /* 0x0000660003007a24 */ /* 0x000fc800078e02ff */
[----:B------:R-:W-:Y:S01]  /*1310*/  @P2 IADD3 R8, R8, 0x1, RZ ;  /* 0x0000000108082810 */ /* 0x000fe20007ffe0ff */
[----:B------:R-:W-:-:S04]  /*1320*/  IMAD R13, R9, c[0x0][0x19c], R0 ;  /* 0x00006700090d7a24 */ /* 0x000fc800078e0200 */
        /* <DEDUP_REMOVED lines=19> */
.L_x_2573:
[----:B------:R-:W-:Y:S01]  /*1460*/  ISETP.NE.AND P0, PT, R4, -0x1, PT ;  /* 0xffffffff0400780c */ /* 0x000fe20003f05270 */
[----:B------:R-:W-:Y:S01]  /*1470*/  IMAD.IADD R187, R140, 0x1, -R143 ;  /* 0x000000018cbb7824 */ /* 0x000fe200078e0a8f */
[----:B------:R-:W-:Y:S01]  /*1480*/  SHF.R.S32.HI R7, RZ, 0x1f, R138 ;  /* 0x0000001fff077819 */ /* 0x000fe2000001148a */
[----:B------:R-:W-:Y:S01]  /*1490*/  IMAD.MOV.U32 R117, RZ, RZ, c[0x0][0x198] ;  /* 0x00006600ff757624 */ /* 0x000fe200078e00ff */
[----:B------:R-:W-:Y:S01]  /*14a0*/  IADD3 R192, R134, -0x1, RZ ;  /* 0xffffffff86c07810 */ /* 0x000fe20007ffe0ff */
[----:B------:R-:W-:Y:S01]  /*14b0*/  IMAD.SHL.U32 R169, R138, 0x2, RZ ;  /* 0x000000028aa97824 */ /* 0x000fe200078e00ff */
[CC--:B------:R-:W-:Y:S02]  /*14c0*/  LEA.HI R17, R7.reuse, R138.reuse, RZ, 0x2 ;  /* 0x0000008a07117211 */ /* 0x0c0fe400078f10ff */
[----:B------:R-:W-:Y:S02]  /*14d0*/  LEA.HI R141, R7, R138, RZ, 0x5 ;  /* 0x0000008a078d7211 */ /* 0x000fe400078f28ff */
[----:B------:R-:W-:-:S02]  /*14e0*/  LOP3.LUT R11, R17, 0xfffffffc, RZ, 0xc0, !PT ;  /* 0xfffffffc110b7812 */ /* 0x000fc400078ec0ff */
[----:B------:R-:W-:Y:S01]  /*14f0*/  SHF.R.S32.HI R139, RZ, 0x5, R141 ;  /* 0x00000005ff8b7819 */ /* 0x000fe2000001148d */
[----:B------:R-:W-:Y:S01]  /*1500*/  @!P0 IMAD.WIDE.U32 R12, R197, c[0x0][0x178], RZ ;  /* 0x00005e00c50c8a25 */ /* 0x000fe200078e00ff */
[----:B------:R-:W-:Y:S02]  /*1510*/  @!P0 SHF.R.S32.HI R10, RZ, 0x1f, R197 ;  /* 0x0000001fff0a8819 */ /* 0x000fe400000114c5 */
[----:B------:R-:W-:Y:S01]  /*1520*/  LOP3.LUT R141, R141, 0xffffffe0, RZ, 0xc0, !PT ;  /* 0xffffffe08d8d7812 */ /* 0x000fe200078ec0ff */
[----:B------:R-:W-:Y:S01]  /*1530*/  IMAD.IADD R11, R138, 0x1, -R11 ;  /* 0x000000018a0b7824 */ /* 0x000fe200078e0a0b */
[----:B------:R-:W-:Y:S01]  /*1540*/  LOP3.LUT R169, R169, 0x6, RZ, 0xc0, !PT ;  /* 0x00000006a9a97812 */ /* 0x000fe200078ec0ff */
[----:B------:R-:W-:Y:S02]  /*1550*/  @!P0 IMAD R10, R10, c[0x0][0x178], RZ ;  /* 0x00005e000a0a8a24 */ /* 0x000fe400078e02ff */
[----:B------:R-:W-:-:S04]  /*1560*/  @P0 IMAD.WIDE.U32 R14, R4, c[0x0][0x190], RZ ;  /* 0x00006400040e0a25 */ /* 0x000fc800078e00ff */
[----:B-----5:R-:W-:Y:S02]  /*1570*/  @!P0 IMAD R5, R197, c[0x0][0x17c], R10 ;  /* 0x00005f00c5058a24 */ /* 0x020fe400078e020a */
[----:B------:R-:W-:Y:S02]  /*1580*/  @!P0 IMAD.MOV.U32 R14, RZ, RZ, R12 ;  /* 0x000000ffff0e8224 */ /* 0x000fe400078e000c */
[----:B------:R-:W-:Y:S02]  /*1590*/  IMAD.SHL.U32 R11, R11, 0x8, RZ ;  /* 0x000000080b0b7824 */ /* 0x000fe400078e00ff */
[----:B------:R-:W-:Y:S02]  /*15a0*/  @P0 IMAD R4, R4, c[0x0][0x194], R15 ;  /* 0x0000650004040a24 */ /* 0x000fe400078e020f */
[----:B------:R-:W-:Y:S01]  /*15b0*/  @!P0 IMAD.IADD R4, R13, 0x1, R5 ;  /* 0x000000010d048824 */ /* 0x000fe200078e0205 */
[----:B------:R-:W-:Y:S01]  /*15c0*/  SHF.R.S32.HI R13, RZ, 0x1f, R20 ;  /* 0x0000001fff0d7819 */ /* 0x000fe20000011414 */
[----:B------:R-:W-:Y:S01]  /*15d0*/  IMAD.IADD R141, R138, 0x1, -R141 ;  /* 0x000000018a8d7824 */ /* 0x000fe200078e0a8d */
[----:B------:R-:W-:-:S02]  /*15e0*/  IADD3 R14, P0, R11, R14, RZ ;  /* 0x0000000e0b0e7210 */ /* 0x000fc40007f1e0ff */
[----:B------:R-:W-:Y:S01]  /*15f0*/  SHF.R.S32.HI R19, RZ, 0x1f, R11 ;  /* 0x0000001fff137819 */ /* 0x000fe2000001140b */
[----:B------:R-:W-:Y:S01]  /*1600*/  IMAD R13, R13, c[0x0][0x1a8], RZ ;  /* 0x00006a000d0d7a24 */ /* 0x000fe200078e02ff */
[----:B------:R-:W-:Y:S02]  /*1610*/  LEA.HI R5, R7, R138, RZ, 0x3 ;  /* 0x0000008a07057211 */ /* 0x000fe400078f18ff */
[----:B------:R-:W-:Y:S01]  /*1620*/  IADD3 R166, P1, R11, R166, RZ ;  /* 0x000000a60ba67210 */ /* 0x000fe20007f3e0ff */
[----:B------:R-:W-:Y:S01]  /*1630*/  IMAD.X R15, R19, 0x1, R4, P0 ;  /* 0x00000001130f7824 */ /* 0x000fe200000e0604 */
[----:B------:R-:W-:Y:S01]  /*1640*/  SHF.R.S32.HI R188, RZ, 0x3, R5 ;  /* 0x00000003ffbc7819 */ /* 0x000fe20000011405 */
[C---:B------:R-:W-:Y:S01]  /*1650*/  IMAD R10, R20.reuse, c[0x0][0x1ac], R13 ;  /* 0x00006b00140a7a24 */ /* 0x040fe200078e020d */
[----:B------:R-:W-:Y:S01]  /*1660*/  IADD3 R16, P0, R11, R16, RZ ;  /* 0x000000100b107210 */ /* 0x000fe20007f1e0ff */
[----:B------:R-:W-:Y:S01]  /*1670*/  IMAD.WIDE.U32 R20, R20, c[0x0][0x1a8], R14 ;  /* 0x00006a0014147a25 */ /* 0x000fe200078e000e */
[----:B------:R-:W-:-:S02]  /*1680*/  SHF.R.S32.HI R14, RZ, 0x2, R17 ;  /* 0x00000002ff0e7819 */ /* 0x000fc40000011411 */
[----:B------:R-:W-:Y:S01]  /*1690*/  LEA.HI R7, R7, R138, RZ, 0x4 ;  /* 0x0000008a07077211 */ /* 0x000fe200078f20ff */
[----:B------:R-:W-:Y:S01]  /*16a0*/  IMAD.SHL.U32 R4, R188, 0x40, RZ ;  /* 0x00000040bc047824 */ /* 0x000fe200078e00ff */
[C---:B------:R-:W-:Y:S01]  /*16b0*/  IADD3 R13, R14.reuse, 0x20, RZ ;  /* 0x000000200e0d7810 */ /* 0x040fe20007ffe0ff */
[----:B------:R-:W-:Y:S01]  /*16c0*/  IMAD.X R167, R19, 0x1, R0, P1 ;  /* 0x0000000113a77824 */ /* 0x000fe200008e0600 */
[----:B------:R-:W-:Y:S02]  /*16d0*/  LEA.HI R17, R17, R14, RZ, 0x1 ;  /* 0x0000000e11117211 */ /* 0x000fe400078f08ff */
[-C--:B------:R-:W-:Y:S01]  /*16e0*/  ISETP.GE.AND P3, PT, R13, R187.reuse, PT ;  /* 0x000000bb0d00720c */ /* 0x080fe20003f66270 */
[C---:B------:R-:W-:Y:S01]  /*16f0*/  IMAD.WIDE.U32 R166, R14.reuse, c[0x0][0x198], R166 ;  /* 0x000066000ea67a25 */ /* 0x040fe200078e00a6 */
[----:B------:R-:W-:Y:S02]  /*1700*/  SHF.R.S32.HI R15, RZ, 0x1f, R14 ;  /* 0x0000001fff0f7819 */ /* 0x000fe4000001140e */
[----:B------:R-:W-:-:S02]  /*1710*/  ISETP.GE.AND P4, PT, R14, R187, PT ;  /* 0x000000bb0e00720c */ /* 0x000fc40003f86270 */
[----:B------:R-:W-:Y:S01]  /*1720*/  LOP3.LUT R4, R4, 0xc0, RZ, 0xc0, !PT ;  /* 0x000000c004047812 */ /* 0x000fe200078ec0ff */
[----:B------:R-:W-:Y:S01]  /*1730*/  IMAD.WIDE R22, R23, 0x40, R14 ;  /* 0x0000004017167825 */ /* 0x000fe200078e020e */
[----:B------:R-:W-:Y:S02]  /*1740*/  LOP3.LUT R17, R17, 0x7fffffe, RZ, 0xc0, !PT ;  /* 0x07fffffe11117812 */ /* 0x000fe400078ec0ff */
[----:B------:R-:W-:Y:S01]  /*1750*/  LOP3.LUT R11, R4, 0x18, R11, 0xf8, !PT ;  /* 0x00000018040b7812 */ /* 0x000fe200078ef80b */
[----:B------:R-:W-:Y:S01]  /*1760*/  IMAD R165, R15, c[0x0][0x198], RZ ;  /* 0x000066000fa57a24 */ /* 0x000fe200078e02ff */
[----:B------:R-:W-:Y:S01]  /*1770*/  SHF.R.U32.HI R4, RZ, 0x3, R4 ;  /* 0x00000003ff047819 */ /* 0x000fe20000011604 */
[C---:B------:R-:W-:Y:S01]  /*1780*/  IMAD.IADD R12, R14.reuse, 0x1, -R17 ;  /* 0x000000010e0c7824 */ /* 0x040fe200078e0a11 */
[----:B------:R-:W-:Y:S01]  /*1790*/  IADD3 R136, P1, R14, R9, RZ ;  /* 0x000000090e887210 */ /* 0x000fe20007f3e0ff */
[----:B------:R-:W-:Y:S01]  /*17a0*/  IMAD.X R17, R19, 0x1, R2, P0 ;  /* 0x0000000113117824 */ /* 0x000fe200000e0602 */
[----:B------:R-:W-:Y:S01]  /*17b0*/  @!P3 IADD3 R18, P0, R22, 0x20, RZ ;  /* 0x000000201612b810 */ /* 0x000fe20007f1e0ff */
[----:B------:R-:W-:Y:S01]  /*17c0*/  IMAD R193, R139, 0x8, R12 ;  /* 0x000000088bc17824 */ /* 0x000fe200078e020c */
[----:B------:R-:W-:Y:S01]  /*17d0*/  LOP3.LUT R4, R11, R4, RZ, 0x3c, !PT ;  /* 0x000000040b047212 */ /* 0x000fe200078e3cff */
[----:B------:R-:W-:Y:S01]  /*17e0*/  IMAD.IADD R11, R21, 0x1, R10 ;  /* 0x00000001150b7824 */ /* 0x000fe200078e020a */
[----:B------:R-:W-:Y:S01]  /*17f0*/  LOP3.LUT R133, R7, 0xfffffff0, RZ, 0xc0, !PT ;  /* 0xfffffff007857812 */ /* 0x000fe200078ec0ff */
[----:B------:R-:W-:Y:S01]  /*1800*/  IMAD.SHL.U32 R2, R192, 0x80, RZ ;  /* 0x00000080c0027824 */ /* 0x000fe200078e00ff */
[----:B------:R-:W-:Y:S01]  /*1810*/  SHF.R.S32.HI R7, RZ, 0x4, R7 ;  /* 0x00000004ff077819 */ /* 0x000fe20000011407 */
[----:B------:R-:W-:-:S02]  /*1820*/  @!P4 IMAD.MOV.U32 R10, RZ, RZ, R20 ;  /* 0x000000ffff0ac224 */ /* 0x000fc400078e0014 */
[----:B------:R-:W-:Y:S02]  /*1830*/  @!P4 IMAD R0, R23, c[0x0][0x190], RZ ;  /* 0x000064001700ca24 */ /* 0x000fe400078e02ff */
[----:B------:R-:W-:Y:S02]  /*1840*/  @!P3 IMAD.X R9, RZ, RZ, R23, P0 ;  /* 0x000000ffff09b224 */ /* 0x000fe400000e0617 */
[----:B------:R-:W-:Y:S02]  /*1850*/  IMAD.U32 R193, R193, 0x20, R4 ;  /* 0x00000020c1c17824 */ /* 0x000fe400078e0004 */
[----:B------:R-:W-:Y:S02]  /*1860*/  @!P3 IMAD.MOV.U32 R21, RZ, RZ, R11 ;  /* 0x000000ffff15b224 */ /* 0x000fe400078e000b */
[----:B------:R-:W-:Y:S02]  /*1870*/  IMAD.IADD R4, R135, 0x1, -R2 ;  /* 0x0000000187047824 */ /* 0x000fe400078e0a02 */
[----:B------:R-:W-:-:S02]  /*1880*/  IMAD.X R3, R15, 0x1, R3, P1 ;  /* 0x000000010f037824 */ /* 0x000fc400008e0603 */
[C---:B------:R-:W-:Y:S01]  /*1890*/  @!P4 IMAD R15, R22.reuse, c[0x0][0x194], R0 ;  /* 0x00006500160fca24 */ /* 0x040fe200078e0200 */
[-C--:B------:R-:W-:Y:S01]  /*18a0*/  ISETP.GE.AND P1, PT, R13, R4.reuse, PT ;  /* 0x000000040d00720c */ /* 0x080fe20003f26270 */
[----:B------:R-:W-:Y:S01]  /*18b0*/  @!P4 IMAD.WIDE.U32 R10, R22, c[0x0][0x190], R10 ;  /* 0x00006400160aca25 */ /* 0x000fe200078e000a */
[----:B------:R-:W-:-:S03]  /*18c0*/  ISETP.GE.AND P5, PT, R14, R4, PT ;  /* 0x000000040e00720c */ /* 0x000fc60003fa6270 */
[----:B------:R-:W-:Y:S01]  /*18d0*/  @!P3 IMAD R9, R9, c[0x0][0x190], RZ ;  /* 0x000064000909ba24 */ /* 0x000fe200078e02ff */
[----:B------:R-:W-:Y:S01]  /*18e0*/  @!P4 LEA R24, P0, R10, c[0x0][0x160], 0x1 ;  /* 0x000058000a18ca11 */ /* 0x000fe200078008ff */
[----:B------:R-:W-:Y:S01]  /*18f0*/  @!P4 IMAD.IADD R0, R11, 0x1, R15 ;  /* 0x000000010b00c824 */ /* 0x000fe200078e020f */
[----:B------:R-:W-:Y:S01]  /*1900*/  IADD3 R11, R14, 0x40, RZ ;  /* 0x000000400e0b7810 */ /* 0x000fe20007ffe0ff */
[----:B------:R-:W-:Y:S01]  /*1910*/  @!P3 IMAD R9, R18, c[0x0][0x194], R9 ;  /* 0x000065001209ba24 */ /* 0x000fe200078e0209 */
[----:B------:R-:W-:Y:S01]  /*1920*/  IADD3 R15, R14, 0x60, RZ ;  /* 0x000000600e0f7810 */ /* 0x000fe20007ffe0ff */
[----:B------:R-:W-:Y:S01]  /*1930*/  @!P3 IMAD.WIDE.U32 R18, R18, c[0x0][0x190], R20 ;  /* 0x000064001212ba25 */ /* 0x000fe200078e0014 */
[----:B------:R-:W-:Y:S02]  /*1940*/  @!P4 LEA.HI.X R25, R10, c[0x0][0x164], R0, 0x1, P0 ;  /* 0x000059000a19ca11 */ /* 0x000fe400000f0c00 */
[----:B------:R-:W-:Y:S01]  /*1950*/  @!P1 LEA R10, P2, R117, R166, 0x5 ;  /* 0x000000a6750a9211 */ /* 0x000fe200078428ff */
[----:B------:R-:W-:Y:S01]  /*1960*/  @!P3 IMAD.IADD R9, R19, 0x1, R9 ;  /* 0x000000011309b824 */ /* 0x000fe200078e0209 */
[----:B------:R-:W-:Y:S01]  /*1970*/  @!P3 LEA R20, P0, R18, c[0x0][0x160], 0x1 ;  /* 0x000058001214ba11 */ /* 0x000fe200078008ff */
[----:B------:R-:W-:-:S02]  /*1980*/  IMAD R165, R14, c[0x0][0x19c], R165 ;  /* 0x000067000ea57a24 */ /* 0x000fc400078e02a5 */
[----:B------:R-:W-:Y:S01]  /*1990*/  IMAD.MOV.U32 R0, RZ, RZ, c[0x0][0x19c] ;  /* 0x00006700ff007624 */ /* 0x000fe200078e00ff */
[----:B------:R-:W-:Y:S01]  /*19a0*/  @!P3 LEA.HI.X R21, R18, c[0x0][0x164], R9, 0x1, P0 ;  /* 0x000059001215ba11 */ /* 0x000fe200000f0c09 */
[----:B------:R-:W-:Y:S01]  /*19b0*/  IMAD.IADD R165, R167, 0x1, R165 ;  /* 0x00000001a7a57824 */ /* 0x000fe200078e02a5 */
[----:B------:R-:W-:Y:S01]  /*19c0*/  ISETP.GE.AND P0, PT, R11, R4, PT ;  /* 0x000000040b00720c */ /* 0x000fe20003f06270 */
[----:B------:R-:W-:-:S03]  /*19d0*/  IMAD.WIDE.U32 R22, R117, 0x40, RZ ;  /* 0x0000004075167825 */ /* 0x000fc600078e00ff */
[----:B------:R-:W-:Y:S01]  /*19e0*/  @!P1 LEA.HI.X R9, R117, R165, R0, 0x5, P2 ;  /* 0x000000a575099211 */ /* 0x000fe200010f2c00 */
[----:B------:R-:W-:Y:S01]  /*19f0*/  IMAD.SHL.U32 R193, R193, 0x2, RZ ;  /* 0x00000002c1c17824 */ /* 0x000fe200078e00ff */
[----:B------:R-:W-:Y:S01]  /*1a00*/  @!P1 LEA R18, P2, R10, c[0x0][0x168], 0x1 ;  /* 0x00005a000a129a11 */ /* 0x000fe200078408ff */
[----:B------:R-:W-:Y:S02]  /*1a10*/  IMAD.IADD R133, R138, 0x1, -R133 ;  /* 0x000000018a857824 */ /* 0x000fe400078e0a85 */
[----:B------:R-:W-:Y:S01]  /*1a20*/  IMAD R3, R3, c[0x0][0x1a0], RZ ;  /* 0x0000680003037a24 */ /* 0x000fe200078e02ff */
[----:B------:R-:W-:Y:S01]  /*1a30*/  @!P1 LEA.HI.X R19, R10, c[0x0][0x16c], R9, 0x1, P2 ;  /* 0x00005b000a139a11 */ /* 0x000fe200010f0c09 */
[----:B------:R-:W-:Y:S01]  /*1a40*/  IMAD.SHL.U32 R10, R0, 0x40, RZ ;  /* 0x00000040000a7824 */ /* 0x000fe200078e00ff */
[----:B------:R-:W-:Y:S01]  /*1a50*/  @!PT LDS RZ, [RZ] ;  /* 0x00000000fffff984 */ /* 0x000fe20000000800 */
[----:B------:R-:W-:Y:S01]  /*1a60*/  @!PT LDS RZ, [RZ] ;  /* 0x00000000fffff984 */ /* 0x000fe20000000800 */
[----:B------:R-:W-:Y:S01]  /*1a70*/  @!PT LDS RZ, [RZ] ;  /* 0x00000000fffff984 */ /* 0x000fe20000000800 */
[----:B------:R1:W-:Y:S01]  /*1a80*/  @!P4 LDGSTS.E.BYPASS.LTC128B.128 [R193], [R24.64] ;  /* 0x0000000018c1cfae */ /* 0x0003e2000b901d4c */
[----:B------:R-:W-:Y:S02]  /*1a90*/  @!P0 IADD3 R12, P2, R166, R22, RZ ;  /* 0x00000016a60c8210 */ /* 0x000fe40007f5e0ff */
[----:B------:R-:W-:Y:S01]  /*1aa0*/  SHF.R.S32.HI R116, RZ, 0x1f, R133 ;  /* 0x0000001fff747819 */ /* 0x000fe20000011485 */
[----:B------:R1:W-:Y:S01]  /*1ab0*/  @!P4 LDGSTS.E.BYPASS.LTC128B.128 [R193+0x1000], [R24.64+0x40] ;  /* 0x0100004018c1cfae */ /* 0x0003e2000b901d4c */
[----:B------:R-:W-:-:S02]  /*1ac0*/  @!P0 IADD3.X R9, R165, R23, R10, P2, !PT ;  /* 0x00000017a5098210 */ /* 0x000fc400017fe40a */
[----:B------:R-:W-:Y:S01]  /*1ad0*/  @!P0 LEA R10, P2, R12, c[0x0][0x168], 0x1 ;  /* 0x00005a000c0a8a11 */ /* 0x000fe200078408ff */
[----:B------:R1:W-:Y:S01]  /*1ae0*/  @!P4 LDGSTS.E.BYPASS.LTC128B.128 [R193+0x2000], [R24.64+0x80] ;  /* 0x0200008018c1cfae */ /* 0x0003e2000b901d4c */
[----:B------:R-:W-:Y:S02]  /*1af0*/  @!P5 LEA R22, P4, R166, c[0x0][0x168], 0x1 ;  /* 0x00005a00a616da11 */ /* 0x000fe400078808ff */
[----:B------:R-:W-:Y:S01]  /*1b00*/  LEA.HI R116, R116, R133, RZ, 0x3 ;  /* 0x0000008574747211 */ /* 0x000fe200078f18ff */
[----:B------:R2:W-:Y:S01]  /*1b10*/  @!P3 LDGSTS.E.BYPASS.LTC128B.128 [R193+0x800], [R20.64] ;  /* 0x0080000014c1bfae */ /* 0x0005e2000b901d4c */
[----:B------:R-:W-:Y:S02]  /*1b20*/  @!P5 LEA.HI.X R23, R166, c[0x0][0x16c], R165, 0x1, P4 ;  /* 0x00005b00a617da11 */ /* 0x000fe400020f0ca5 */
[----:B------:R-:W-:Y:S01]  /*1b30*/  ISETP.GE.AND P4, PT, R13, R4, PT ;  /* 0x000000040d00720c */ /* 0x000fe20003f86270 */
[----:B------:R2:W-:Y:S01]  /*1b40*/  @!P3 LDGSTS.E.BYPASS.LTC128B.128 [R193+0x1800], [R20.64+0x40] ;  /* 0x0180004014c1bfae */ /* 0x0005e2000b901d4c */
[----:B------:R-:W-:-:S02]  /*1b50*/  IMAD R13, R136, c[0x0][0x1a4], R3 ;  /* 0x00006900880d7a24 */ /* 0x000fc400078e0203 */
[----:B------:R-:W-:Y:S01]  /*1b60*/  IMAD.SHL.U32 R116, R116, 0x20, RZ ;  /* 0x0000002074747824 */ /* 0x000fe200078e00ff */
[----:B------:R2:W-:Y:S01]  /*1b70*/  @!P3 LDGSTS.E.BYPASS.LTC128B.128 [R193+0x2800], [R20.64+0x80] ;  /* 0x0280008014c1bfae */ /* 0x0005e2000b901d4c */
[-C--:B------:R-:W-:Y:S02]  /*1b80*/  ISETP.GE.AND P3, PT, R11, R4.reuse, PT ;  /* 0x000000040b00720c */ /* 0x080fe40003f66270 */
[----:B------:R-:W-:Y:S01]  /*1b90*/  @!P0 LEA.HI.X R11, R12, c[0x0][0x16c], R9, 0x1, P2 ;  /* 0x00005b000c0b8a11 */ /* 0x000fe200010f0c09 */
[----:B------:R-:W-:Y:S01]  /*1ba0*/  IMAD R9, R6, c[0x0][0x1b8], RZ ;  /* 0x00006e0006097a24 */ /* 0x000fe200078e02ff */
[----:B------:R2:W-:Y:S01]  /*1bb0*/  @!P5 LDGSTS.E.BYPASS.LTC128B.128 [R193+0x3000], [R22.64] ;  /* 0x0300000016c1dfae */ /* 0x0005e2000b901d4c */
[----:B------:R-:W-:Y:S01]  /*1bc0*/  ISETP.GE.AND P2, PT, R15, R4, PT ;  /* 0x000000040f00720c */ /* 0x000fe20003f46270 */
[----:B------:R-:W-:Y:S01]  /*1bd0*/  IMAD.MOV.U32 R12, RZ, RZ, 0x40 ;  /* 0x00000040ff0c7424 */ /* 0x000fe200078e00ff */
[----:B------:R-:W-:Y:S01]  /*1be0*/  LOP3.LUT R116, R116, 0xffffff00, RZ, 0xc0, !PT ;  /* 0xffffff0074747812 */ /* 0x000fe200078ec0ff */
[----:B------:R-:W-:Y:S01]  /*1bf0*/  IMAD R6, R8, c[0x0][0x1bc], R9 ;  /* 0x00006f0008067a24 */ /* 0x000fe200078e0209 */
[C---:B------:R-:W-:Y:S01]  /*1c00*/  LOP3.LUT R9, R5.reuse, 0xfffffff8, RZ, 0xc0, !PT ;  /* 0xfffffff805097812 */ /* 0x040fe200078ec0ff */
[----:B------:R2:W-:Y:S01]  /*1c10*/  @!P5 LDGSTS.E.BYPASS.LTC128B.128 [R193+0x5000], [R22.64+0x40] ;  /* 0x0500004016c1dfae */ /* 0x0005e2000b901d4c */
[----:B------:R-:W-:Y:S01]  /*1c20*/  LEA.HI R5, R5, R188, RZ, 0x1 ;  /* 0x000000bc05057211 */ /* 0x000fe200078f08ff */
[----:B------:R-:W-:-:S02]  /*1c30*/  IMAD R186, R139, 0x200, R116 ;  /* 0x000002008bba7824 */ /* 0x000fc400078e0274 */
[----:B------:R2:W-:Y:S01]  /*1c40*/  @!P5 LDGSTS.E.BYPASS.LTC128B.128 [R193+0x7000], [R22.64+0x80] ;  /* 0x0700008016c1dfae */ /* 0x0005e2000b901d4c */
[----:B------:R-:W-:Y:S01]  /*1c50*/  IMAD.IADD R9, R138, 0x1, -R9 ;  /* 0x000000018a097824 */ /* 0x000fe200078e0a09 */
[-C--:B------:R-:W-:Y:S02]  /*1c60*/  ISETP.GE.AND P5, PT, R14, R4.reuse, PT ;  /* 0x000000040e00720c */ /* 0x080fe40003fa6270 */
[----:B------:R3:W-:Y:S01]  /*1c70*/  @!P1 LDGSTS.E.BYPASS.LTC128B.128 [R193+0x3800], [R18.64] ;  /* 0x0380000012c19fae */ /* 0x0007e2000b901d4c */
[----:B------:R-:W-:Y:S02]  /*1c80*/  LOP3.LUT R5, R5, 0xfffffffe, RZ, 0xc0, !PT ;  /* 0xfffffffe05057812 */ /* 0x000fe400078ec0ff */
[----:B------:R-:W-:Y:S01]  /*1c90*/  LEA.HI R196, R9, R9, RZ, 0x1 ;  /* 0x0000000909c47211 */ /* 0x000fe200078f08ff */
[----:B------:R3:W-:Y:S02]  /*1ca0*/  @!P1 LDGSTS.E.BYPASS.LTC128B.128 [R193+0x5800], [R18.64+0x40] ;  /* 0x0580004012c19fae */ /* 0x0007e4000b901d4c */
[----:B------:R-:W-:Y:S01]  /*1cb0*/  IMAD.IADD R195, R188, 0x1, -R5 ;  /* 0x00000001bcc37824 */ /* 0x000fe200078e0a05 */
[----:B------:R-:W-:Y:S01]  /*1cc0*/  LOP3.LUT R194, R196, 0xfffffffe, RZ, 0xc0, !PT ;  /* 0xfffffffec4c27812 */ /* 0x000fe200078ec0ff */
[----:B------:R3:W-:Y:S01]  /*1cd0*/  @!P1 LDGSTS.E.BYPASS.LTC128B.128 [R193+0x7800], [R18.64+0x80] ;  /* 0x0780008012c19fae */ /* 0x0007e2000b901d4c */
[----:B------:R-:W-:Y:S01]  /*1ce0*/  ISETP.GE.AND P1, PT, R15, R4, PT ;  /* 0x000000040f00720c */ /* 0x000fe20003f26270 */
[----:B------:R-:W-:Y:S01]  /*1cf0*/  IMAD.WIDE.U32 R14, R8, c[0x0][0x1b8], R16 ;  /* 0x00006e00080e7a25 */ /* 0x000fe200078e0010 */
[----:B------:R-:W-:Y:S01]  /*1d00*/  LEA.HI R4, R7, R7, RZ, 0x1 ;  /* 0x0000000707047211 */ /* 0x000fe200078f08ff */
[----:B------:R4:W-:Y:S01]  /*1d10*/  @!P0 LDGSTS.E.BYPASS.LTC128B.128 [R193+0x4000], [R10.64] ;  /* 0x040000000ac18fae */ /* 0x0009e2000b901d4c */
[----:B------:R-:W-:Y:S01]  /*1d20*/  SHF.R.S32.HI R196, RZ, 0x1, R196 ;  /* 0x00000001ffc47819 */ /* 0x000fe200000114c4 */
[----:B------:R-:W-:Y:S01]  /*1d30*/  IMAD.IADD R15, R15, 0x1, R6 ;  /* 0x000000010f0f7824 */ /* 0x000fe200078e0206 */
[----:B------:R-:W-:Y:S01]  /*1d40*/  LOP3.LUT R8, R4, 0xfffffffe, RZ, 0xc0, !PT ;  /* 0xfffffffe04087812 */ /* 0x000fe200078ec0ff */
[----:B------:R4:W-:Y:S01]  /*1d50*/  @!P0 LDGSTS.E.BYPASS.LTC128B.128 [R193+0x6000], [R10.64+0x40] ;  /* 0x060000400ac18fae */ /* 0x0009e2000b901d4c */
[----:B------:R-:W-:Y:S01]  /*1d60*/  LEA.HI R4, R133, R133, RZ, 0x1 ;  /* 0x0000008585047211 */ /* 0x000fe200078f08ff */
[----:B------:R-:W-:-:S02]  /*1d70*/  IMAD.SHL.U32 R3, R196, 0x40, RZ ;  /* 0x00000040c4037824 */ /* 0x000fc400078e00ff */
[----:B------:R-:W-:Y:S01]  /*1d80*/  IMAD.IADD R7, R7, 0x1, -R8 ;  /* 0x0000000107077824 */ /* 0x000fe200078e0a08 */
[----:B------:R-:W-:Y:S01]  /*1d90*/  LOP3.LUT R8, R4, 0x7fffffe, RZ, 0xc0, !PT ;  /* 0x07fffffe04087812 */ /* 0x000fe200078ec0ff */
[----:B------:R-:W-:Y:S01]  /*1da0*/  IMAD.WIDE.U32 R136, R136, c[0x0][0x1a0], R14 ;  /* 0x0000680088887a25 */ /* 0x000fe200078e000e */
[--C-:B------:R-:W-:Y:S01]  /*1db0*/  SHF.R.S32.HI R5, RZ, 0x1, R4.reuse ;  /* 0x00000001ff057819 */ /* 0x100fe20000011404 */
[----:B------:R4:W-:Y:S01]  /*1dc0*/  @!P0 LDGSTS.E.BYPASS.LTC128B.128 [R193+0x8000], [R10.64+0x80] ;  /* 0x080000800ac18fae */ /* 0x0009e2000b901d4c */
[----:B------:R-:W-:Y:S01]  /*1dd0*/  SHF.R.S32.HI R6, RZ, 0x1f, R4 ;  /* 0x0000001fff067819 */ /* 0x000fe20000011404 */
[----:B------:R-:W-:Y:S01]  /*1de0*/  @!P1 IMAD.MOV.U32 R167, RZ, RZ, R165 ;  /* 0x000000ffffa79224 */ /* 0x000fe200078e00a5 */
[----:B------:R-:W-:Y:S01]  /*1df0*/  LOP3.LUT R4, R3, 0xc0, RZ, 0xc0, !PT ;  /* 0x000000c003047812 */ /* 0x000fe200078ec0ff */
[----:B------:R-:W-:Y:S01]  /*1e00*/  IMAD.SHL.U32 R15, R195, 0x8, RZ ;  /* 0x00000008c30f7824 */ /* 0x000fe200078e00ff */
[----:B------:R-:W-:Y:S01]  /*1e10*/  LEA R190, P0, R136, c[0x0][0x170], 0x1 ;  /* 0x00005c0088be7a11 */ /* 0x000fe200078008ff */
[----:B------:R-:W-:-:S02]  /*1e20*/  IMAD.IADD R133, R133, 0x1, -R8 ;  /* 0x0000000185857824 */ /* 0x000fc400078e0a08 */
[----:B------:R-:W-:Y:S01]  /*1e30*/  IMAD.IADD R194, R9, 0x1, -R194 ;  /* 0x0000000109c27824 */ /* 0x000fe200078e0ac2 */
[----:B------:R-:W-:Y:S01]  /*1e40*/  LOP3.LUT R15, R4, 0x8, R15, 0xf8, !PT ;  /* 0x00000008040f7812 */ /* 0x000fe200078ef80f */
[----:B------:R-:W-:Y:S01]  /*1e50*/  IMAD.IADD R132, R137, 0x1, R13 ;  /* 0x0000000189847824 */ /* 0x000fe200078e020d */
[----:B------:R-:W-:Y:S01]  /*1e60*/  SHF.R.U32.HI R4, RZ, 0x3, R4 ;  /* 0x00000003ff047819 */ /* 0x000fe20000011604 */
[----:B------:R-:W-:Y:S01]  /*1e70*/  @!P1 IMAD R3, R0, 0x60, RZ ;  /* 0x0000006000039824 */ /* 0x000fe200078e02ff */
[----:B------:R-:W-:Y:S01]  /*1e80*/  LEA.HI R0, R6, R5, RZ, 0x2 ;  /* 0x0000000506007211 */ /* 0x000fe200078f10ff */
[----:B------:R-:W-:Y:S01]  /*1e90*/  @!P1 IMAD.WIDE.U32 R8, R117, 0x60, R166 ;  /* 0x0000006075089825 */ /* 0x000fe200078e00a6 */
[----:B------:R-:W-:Y:S02]  /*1ea0*/  LEA.HI.X R191, R136, c[0x0][0x174], R132, 0x1, P0 ;  /* 0x00005d0088bf7a11 */ /* 0x000fe400000f0c84 */
[----:B------:R-:W-:Y:S01]  /*1eb0*/  LOP3.LUT R4, R15, R4, RZ, 0x3c, !PT ;  /* 0x000000040f047212 */ /* 0x000fe200078e3cff */
[----:B------:R-:W-:Y:S01]  /*1ec0*/  @!P1 IMAD.IADD R3, R9, 0x1, R3 ;  /* 0x0000000109039824 */ /* 0x000fe200078e0203 */
[----:B------:R-:W-:Y:S01]  /*1ed0*/  @!P1 LEA R14, P0, R8, c[0x0][0x168], 0x1 ;  /* 0x00005a00080e9a11 */ /* 0x000fe200078008ff */
[----:B------:R-:W-:Y:S01]  /*1ee0*/  IMAD R185, R7, 0x8, R194 ;  /* 0x0000000807b97824 */ /* 0x000fe200078e02c2 */
[----:B------:R-:W-:Y:S01]  /*1ef0*/  LOP3.LUT R0, R0, 0xfffffffc, RZ, 0xc0, !PT ;  /* 0xfffffffc00007812 */ /* 0x000fe200078ec0ff */
[----:B------:R-:W-:Y:S01]  /*1f00*/  IMAD R6, R12, c[0x0][0x1a4], RZ ;  /* 0x000069000c067a24 */ /* 0x000fe200078e02ff */
[----:B------:R-:W-:Y:S01]  /*1f10*/  @!P1 LEA.HI.X R15, R8, c[0x0][0x16c], R3, 0x1, P0 ;  /* 0x00005b00080f9a11 */ /* 0x000fe200000f0c03 */
[----:B------:R-:W-:-:S02]  /*1f20*/  IMAD.U32 R185, R185, 0x20, R4 ;  /* 0x00000020b9b97824 */ /* 0x000fc400078e0004 */
[----:B------:R-:W-:Y:S02]  /*1f30*/  IMAD.IADD R0, R5, 0x1, -R0 ;  /* 0x0000000105007824 */ /* 0x000fe400078e0a00 */
[----:B------:R1:W-:Y:S01]  /*1f40*/  @!P1 LDGSTS.E.BYPASS.LTC128B.128 [R193+0x4800], [R14.64] ;  /* 0x048000000ec19fae */ /* 0x0003e2000b901d4c */
[----:B----4-:R-:W-:Y:S02]  /*1f50*/  @!P2 IMAD.MOV.U32 R10, RZ, RZ, c[0x0][0x1a0] ;  /* 0x00006800ff0aa624 */ /* 0x010fe400078e00ff */
[----:B------:R-:W-:Y:S01]  /*1f60*/  @!P2 IMAD.MOV.U32 R4, RZ, RZ, R190 ;  /* 0x000000ffff04a224 */ /* 0x000fe200078e00be */
[----:B------:R1:W-:Y:S01]  /*1f70*/  @!P1 LDGSTS.E.BYPASS.LTC128B.128 [R193+0x6800], [R14.64+0x40] ;  /* 0x068000400ec19fae */ /* 0x0003e2000b901d4c */
[----:B------:R-:W-:Y:S02]  /*1f80*/  @!P2 IMAD.MOV.U32 R5, RZ, RZ, R191 ;  /* 0x000000ffff05a224 */ /* 0x000fe400078e00bf */
[----:B------:R-:W-:Y:S01]  /*1f90*/  IMAD.WIDE.U32 R12, R12, c[0x0][0x1a0], RZ ;  /* 0x000068000c0c7a25 */ /* 0x000fe200078e00ff */
[----:B------:R1:W-:Y:S03]  /*1fa0*/  @!P1 LDGSTS.E.BYPASS.LTC128B.128 [R193+0x8800], [R14.64+0x80] ;  /* 0x088000800ec19fae */ /* 0x0003e6000b901d4c */
[----:B------:R-:W-:Y:S01]  /*1fb0*/  @!P2 IMAD.WIDE.U32 R10, R10, 0xc0, R4 ;  /* 0x000000c00a0aa825 */ /* 0x000fe200078e0004 */
[----:B------:R-:W0:Y:S03]  /*1fc0*/  LDGDEPBAR ;  /* 0x00000000000079af */ /* 0x000e260000000000 */
[----:B------:R-:W-:-:S02]  /*1fd0*/  @!P3 IMAD.MOV.U32 R3, RZ, RZ, c[0x0][0x1a0] ;  /* 0x00006800ff03b624 */ /* 0x000fc400078e00ff */
[----:B------:R-:W-:Y:S02]  /*1fe0*/  @!P2 IMAD.MOV.U32 R5, RZ, RZ, c[0x0][0x1a4] ;  /* 0x00006900ff05a624 */ /* 0x000fe400078e00ff */
[----:B------:R-:W-:Y:S02]  /*1ff0*/  IMAD.SHL.U32 R8, R0, 0x40, RZ ;  /* 0x0000004000087824 */ /* 0x000fe400078e00ff */
[----:B------:R-:W-:Y:S02]  /*2000*/  @!P3 IMAD.MOV.U32 R4, RZ, RZ, c[0x0][0x1a4] ;  /* 0x00006900ff04b624 */ /* 0x000fe400078e00ff */
[----:B------:R-:W-:Y:S01]  /*2010*/  @!P2 IMAD R5, R5, 0xc0, RZ ;  /* 0x000000c00505a824 */ /* 0x000fe200078e02ff */
[----:B------:R-:W-:Y:S01]  /*2020*/  LOP3.LUT R8, R8, 0xc0, RZ, 0xc0, !PT ;  /* 0x000000c008087812 */ /* 0x000fe200078ec0ff */
[----:B------:R-:W-:Y:S02]  /*2030*/  IMAD.SHL.U32 R7, R7, 0x8, RZ ;  /* 0x0000000807077824 */ /* 0x000fe400078e00ff */
[----:B------:R-:W-:-:S02]  /*2040*/  @!P2 IMAD.IADD R11, R11, 0x1, R5 ;  /* 0x000000010b0ba824 */ /* 0x000fc400078e0205 */
[----:B------:R-:W-:Y:S01]  /*2050*/  @!P5 IMAD.MOV.U32 R5, RZ, RZ, R191 ;  /* 0x000000ffff05d224 */ /* 0x000fe200078e00bf */
[----:B------:R-:W-:Y:S01]  /*2060*/  LOP3.LUT R7, R8, 0x8, R7, 0xf8, !PT ;  /* 0x0000000808077812 */ /* 0x000fe200078ef807 */
[----:B------:R-:W-:Y:S01]  /*2070*/  IMAD R186, R133, 0x20, R186 ;  /* 0x0000002085ba7824 */ /* 0x000fe200078e02ba */
[----:B------:R-:W-:Y:S01]  /*2080*/  SHF.R.U32.HI R8, RZ, 0x3, R8 ;  /* 0x00000003ff087819 */ /* 0x000fe20000011608 */
[----:B------:R-:W-:Y:S01]  /*2090*/  IMAD.SHL.U32 R185, R185, 0x2, RZ ;  /* 0x00000002b9b97824 */ /* 0x000fe200078e00ff */
[----:B-1----:R-:W-:Y:S01]  /*20a0*/  @!P4 IADD3 R14, P1, R190, R12, RZ ;  /* 0x0000000cbe0ec210 */ /* 0x002fe20007f3e0ff */
[----:B------:R-:W-:-:S04]  /*20b0*/  DEPBAR.LE SB0, 0x0 ;  /* 0x000080000000791a */ /* 0x000fc80000000000 */
[----:B------:R-:W-:Y:S01]  /*20c0*/  BAR.SYNC.DEFER_BLOCKING 0x0 ;  /* 0x0000000000007b1d */ /* 0x000fe20000010000 */
[----:B------:R-:W-:Y:S01]  /*20d0*/  @!P3 LEA R12, P0, R3, R190, 0x7 ;  /* 0x000000be030cb211 */ /* 0x000fe200078038ff */
[----:B------:R-:W-:Y:S01]  /*20e0*/  IMAD R116, R133, 0x20, R116 ;  /* 0x0000002085747824 */ /* 0x000fe200078e0274 */
[----:B------:R-:W-:Y:S02]  /*20f0*/  @!P4 IADD3.X R15, R191, R13, R6, P1, !PT ;  /* 0x0000000dbf0fc210 */ /* 0x000fe40000ffe406 */
[----:B------:R-:W-:Y:S01]  /*2100*/  @!P3 LEA.HI.X R13, R3, R191, R4, 0x7, P0 ;  /* 0x000000bf030db211 */ /* 0x000fe200000f3c04 */
[----:B------:R-:W-:Y:S01]  /*2110*/  @!P5 IMAD.MOV.U32 R4, RZ, RZ, R190 ;  /* 0x000000ffff04d224 */ /* 0x000fe200078e00be */
[----:B------:R-:W-:Y:S01]  /*2120*/  LOP3.LUT R119, R7, R8, RZ, 0x3c, !PT ;  /* 0x0000000807777212 */ /* 0x000fe200078e3cff */
[----:B------:R-:W-:Y:S01]  /*2130*/  IMAD.MOV.U32 R3, RZ, RZ, 0x10 ;  /* 0x00000010ff037424 */ /* 0x000fe200078e00ff */
[----:B------:R-:W-:Y:S01]  /*2140*/  LOP3.LUT P1, RZ, R0, 0x2, RZ, 0xc0, !PT ;  /* 0x0000000200ff7812 */ /* 0x000fe2000782c0ff */
[----:B------:R-:W-:Y:S01]  /*2150*/  IMAD.MOV.U32 R0, RZ, RZ, 0x20 ;  /* 0x00000020ff007424 */ /* 0x000fe200078e00ff */
[----:B------:R-:W-:Y:S01]  /*2160*/  LOP3.LUT P0, RZ, R196, 0x2, RZ, 0xc0, !PT ;  /* 0x00000002c4ff7812 */ /* 0x000fe2000780c0ff */
[----:B------:R-:W-:Y:S01]  /*2170*/  IMAD.IADD R186, R119, 0x1, R186 ;  /* 0x0000000177ba7824 */ /* 0x000fe200078e02ba */
[----:B------:R-:W-:Y:S01]  /*2180*/  SEL R3, R3, 0xfffffff0, !P1 ;  /* 0xfffffff003037807 */ /* 0x000fe20004800000 */
[----:B------:R-:W-:Y:S01]  /*2190*/  IMAD.IADD R119, R119, 0x1, R116 ;  /* 0x0000000177777824 */ /* 0x000fe200078e0274 */
[----:B------:R-:W-:Y:S01]  /*21a0*/  SEL R0, R0, 0xffffffe0, !P0 ;  /* 0xffffffe000007807 */ /* 0x000fe20004000000 */
[----:B------:R-:W-:-:S04]  /*21b0*/  IMAD.SHL.U32 R186, R186, 0x2, RZ ;  /* 0x00000002baba7824 */ /* 0x000fc800078e00ff */
[----:B------:R-:W-:Y:S02]  /*21c0*/  IMAD R184, R3, 0x2, R186 ;  /* 0x0000000203b87824 */ /* 0x000fe400078e02ba */
        /* <DEDUP_REMOVED lines=40> */
[----:B------:R-:W1:Y:S04]  /*2450*/  LDSM.16.M88.4 R24, [R185+0x3000] ;  /* 0x00300000b918783b */ /* 0x000e680000000200 */
[----:B------:R-:W-:Y:S04]  /*2460*/  LDSM.16.M88.4 R120, [R184] ;  /* 0x00000000b878783b */ /* 0x000fe80000000200 */
[----:B------:R-:W-:Y:S04]  /*2470*/  LDSM.16.M88.4 R88, [R118+0x3000] ;  /* 0x003000007658783b */ /* 0x000fe80000000200 */
[----:B------:R-:W2:Y:S04]  /*2480*/  LDSM.16.M88.4 R76, [R185+0x3400] ;  /* 0x00340000b94c783b */ /* 0x000ea80000000200 */
[----:B------:R-:W2:Y:S04]  /*2490*/  LDSM.16.M88.4 R68, [R185+0x3800] ;  /* 0x00380000b944783b */ /* 0x000ea80000000200 */
[----:B------:R-:W2:Y:S04]  /*24a0*/  LDSM.16.M88.4 R60, [R185+0x3c00] ;  /* 0x003c0000b93c783b */ /* 0x000ea80000000200 */
[----:B------:R-:W2:Y:S04]  /*24b0*/  LDSM.16.M88.4 R52, [R185+0x4000] ;  /* 0x00400000b934783b */ /* 0x000ea80000000200 */
[----:B------:R-:W2:Y:S04]  /*24c0*/  LDSM.16.M88.4 R44, [R185+0x4400] ;  /* 0x00440000b92c783b */ /* 0x000ea80000000200 */
[----:B------:R-:W2:Y:S04]  /*24d0*/  LDSM.16.M88.4 R100, [R185+0x4800] ;  /* 0x00480000b964783b */ /* 0x000ea80000000200 */
[----:B----4-:R-:W4:Y:S01]  /*24e0*/  LDSM.16.M88.4 R12, [R185+0x4c00] ;  /* 0x004c0000b90c783b */ /* 0x010f220000000200 */
[C---:B-1----:R-:W-:Y:S03]  /*24f0*/  HMMA.16816.F32 R28, R92.reuse, R24, RZ ;  /* 0x000000185c1c723c */ /* 0x042fe600000018ff */
[----:B---3--:R-:W-:Y:S04]  /*2500*/  LDSM.16.M88.4 R16, [R186+0x1000] ;  /* 0x00100000ba10783b */ /* 0x008fe80000000200 */
[----:B--2---:R-:W1:Y:S01]  /*2510*/  LDSM.16.M88.4 R20, [R185+0x5000] ;  /* 0x00500000b914783b */ /* 0x004e620000000200 */
[C---:B------:R-:W-:Y:S03]  /*2520*/  HMMA.16816.F32 R24, R92.reuse, R26, RZ ;  /* 0x0000001a5c18723c */ /* 0x040fe600000018ff */
[----:B------:R-:W2:Y:S04]  /*2530*/  LDSM.16.M88.4 R32, [R118+0x3c00] ;  /* 0x003c00007620783b */ /* 0x000ea80000000200 */
[----:B------:R-:W3:Y:S01]  /*2540*/  LDSM.16.M88.4 R8, [R118+0x4000] ;  /* 0x004000007608783b */ /* 0x000ee20000000200 */
[C---:B------:R-:W-:Y:S03]  /*2550*/  HMMA.16816.F32 R36, R92.reuse, R76, RZ ;  /* 0x0000004c5c24723c */ /* 0x040fe600000018ff */
[----:B------:R-:W1:Y:S04]  /*2560*/  LDSM.16.M88.4 R84, [R118+0x3400] ;  /* 0x003400007654783b */ /* 0x000e680000000200 */
[----:B------:R-:W1:Y:S01]  /*2570*/  LDSM.16.M88.4 R40, [R118+0x3800] ;  /* 0x003800007628783b */ /* 0x000e620000000200 */
[----:B------:R-:W-:Y:S03]  /*2580*/  HMMA.16816.F32 R72, R92, R68, RZ ;  /* 0x000000445c48723c */ /* 0x000fe600000018ff */
[----:B------:R-:W-:Y:S04]  /*2590*/  LDSM.16.M88.4 R80, [R118+0x5000] ;  /* 0x005000007650783b */ /* 0x000fe80000000200 */
[----:B------:R-:W-:Y:S01]  /*25a0*/  LDSM.16.M88.4 R4, [R118+0x4400] ;  /* 0x004400007604783b */ /* 0x000fe20000000200 */
[----:B------:R-:W-:Y:S03]  /*25b0*/  HMMA.16816.F32 R24, R120, R90, R24 ;  /* 0x0000005a7818723c */ /* 0x000fe60000001818 */
        /* <DEDUP_REMOVED lines=14> */
[C---:B----4-:R-:W-:Y:S08]  /*26a0*/  HMMA.16816.F32 R96, R92.reuse, R12, RZ ;  /* 0x0000000c5c60723c */ /* 0x050ff000000018ff */
[----:B------:R-:W-:Y:S01]  /*26b0*/  HMMA.16816.F32 R92, R92, R14, RZ ;  /* 0x0000000e5c5c723c */ /* 0x000fe200000018ff */
[----:B------:R-:W4:Y:S07]  /*26c0*/  LDSM.16.M88.4 R12, [R184+0x1000] ;  /* 0x00100000b80c783b */ /* 0x000f2e0000000200 */
[----:B------:R-:W-:Y:S01]  /*26d0*/  HMMA.16816.F32 R28, R120, R88, R28 ;  /* 0x00000058781c723c */ /* 0x000fe2000000181c */
[----:B------:R-:W-:Y:S07]  /*26e0*/  LDSM.16.M88.4 R88, [R185+0x5800] ;  /* 0x00580000b958783b */ /* 0x000fee0000000200 */
[----:B-1----:R-:W-:Y:S08]  /*26f0*/  HMMA.16816.F32 R24, R16, R22, R24 ;  /* 0x000000161018723c */ /* 0x002ff00000001818 */
[C---:B--2---:R-:W-:Y:S08]  /*2700*/  HMMA.16816.F32 R64, R120.reuse, R32, R64 ;  /* 0x000000207840723c */ /* 0x044ff00000001840 */
[C---:B------:R-:W-:Y:S01]  /*2710*/  HMMA.16816.F32 R60, R120.reuse, R34, R60 ;  /* 0x00000022783c723c */ /* 0x040fe2000000183c */
[----:B------:R-:W-:Y:S07]  /*2720*/  LDSM.16.M88.4 R32, [R185+0x7000] ;  /* 0x00700000b920783b */ /* 0x000fee0000000200 */
[C---:B---3--:R-:W-:Y:S08]  /*2730*/  HMMA.16816.F32 R56, R120.reuse, R8, R56 ;  /* 0x000000087838723c */ /* 0x048ff00000001838 */
[C---:B------:R-:W-:Y:S01]  /*2740*/  HMMA.16816.F32 R52, R120.reuse, R10, R52 ;  /* 0x0000000a7834723c */ /* 0x040fe20000001834 */
[----:B------:R-:W1:Y:S07]  /*2750*/  LDSM.16.M88.4 R8, [R186+0x2000] ;  /* 0x00200000ba08783b */ /* 0x000e6e0000000200 */
[C---:B------:R-:W-:Y:S08]  /*2760*/  HMMA.16816.F32 R36, R120.reuse, R84, R36 ;  /* 0x000000547824723c */ /* 0x040ff00000001824 */
[----:B------:R-:W-:Y:S01]  /*2770*/  HMMA.16816.F32 R76, R120, R86, R76 ;  /* 0x00000056784c723c */ /* 0x000fe2000000184c */
[----:B------:R-:W-:Y:S07]  /*2780*/  LDSM.16.M88.4 R84, [R185+0x5c00] ;  /* 0x005c0000b954783b */ /* 0x000fee0000000200 */
[----:B------:R-:W-:Y:S01]  /*2790*/  HMMA.16816.F32 R28, R16, R20, R28 ;  /* 0x00000014101c723c */ /* 0x000fe2000000181c */
[----:B------:R-:W-:Y:S07]  /*27a0*/  LDSM.16.M88.4 R20, [R118+0x7000] ;  /* 0x007000007614783b */ /* 0x000fee0000000200 */
[C---:B------:R-:W-:Y:S08]  /*27b0*/  HMMA.16816.F32 R72, R120.reuse, R40, R72 ;  /* 0x000000287848723c */ /* 0x040ff00000001848 */
[----:B------:R-:W-:Y:S01]  /*27c0*/  HMMA.16816.F32 R68, R120, R42, R68 ;  /* 0x0000002a7844723c */ /* 0x000fe20000001844 */
[----:B------:R-:W2:Y:S07]  /*27d0*/  LDSM.16.M88.4 R40, [R118+0x5400] ;  /* 0x005400007628783b */ /* 0x000eae0000000200 */
[----:B----4-:R-:W-:Y:S08]  /*27e0*/  HMMA.16816.F32 R24, R12, R82, R24 ;  /* 0x000000520c18723c */ /* 0x010ff00000001818 */
[C---:B------:R-:W-:Y:S08]  /*27f0*/  HMMA.16816.F32 R48, R120.reuse, R4, R48 ;  /* 0x000000047830723c */ /* 0x040ff00000001830 */
[----:B------:R-:W-:Y:S01]  /*2800*/  HMMA.16816.F32 R44, R120, R6, R44 ;  /* 0x00000006782c723c */ /* 0x000fe2000000182c */
[----:B------:R-:W3:Y:S07]  /*2810*/  LDSM.16.M88.4 R4, [R184+0x2000] ;  /* 0x00200000b804783b */ /* 0x000eee0000000200 */
[----:B------:R-:W-:Y:S01]  /*2820*/  HMMA.16816.F32 R28, R12, R80, R28 ;  /* 0x000000500c1c723c */ /* 0x000fe2000000181c */
[----:B------:R-:W4:Y:S07]  /*2830*/  LDSM.16.M88.4 R80, [R185+0x6000] ;  /* 0x00600000b950783b */ /* 0x000f2e0000000200 */
[C---:B------:R-:W-:Y:S08]  /*2840*/  HMMA.16816.F32 R36, R16.reuse, R124, R36 ;  /* 0x0000007c1024723c */ /* 0x040ff00000001824 */
[----:B------:R-:W-:Y:S08]  /*2850*/  HMMA.16816.F32 R76, R16, R126, R76 ;  /* 0x0000007e104c723c */ /* 0x000ff0000000184c */
[C---:B-1----:R-:W-:Y:S08]  /*2860*/  HMMA.16816.F32 R24, R8.reuse, R34, R24 ;  /* 0x000000220818723c */ /* 0x042ff00000001818 */
[----:B------:R-:W-:Y:S01]  /*2870*/  HMMA.16816.F32 R28, R8, R32, R28 ;  /* 0x00000020081c723c */ /* 0x000fe2000000181c */
[----:B------:R-:W-:Y:S07]  /*2880*/  LDSM.16.M88.4 R32, [R118+0x7400] ;  /* 0x007400007620783b */ /* 0x000fee0000000200 */
[----:B------:R-:W-:Y:S01]  /*2890*/  HMMA.16816.F32 R128, R120, R112, R104 ;  /* 0x000000707880723c */ /* 0x000fe20000001868 */
[----:B------:R-:W1:Y:S07]  /*28a0*/  LDSM.16.M88.4 R104, [R185+0x7400] ;  /* 0x00740000b968783b */ /* 0x000e6e0000000200 */
[C---:B--2---:R-:W-:Y:S08]  /*28b0*/  HMMA.16816.F32 R36, R12.reuse, R40, R36 ;  /* 0x000000280c24723c */ /* 0x044ff00000001824 */
[----:B------:R-:W-:Y:S01]  /*28c0*/  HMMA.16816.F32 R76, R12, R42, R76 ;  /* 0x0000002a0c4c723c */ /* 0x000fe2000000184c */
[----:B------:R-:W2:Y:S07]  /*28d0*/  LDSM.16.M88.4 R40, [R118+0x5800] ;  /* 0x005800007628783b */ /* 0x000eae0000000200 */
[----:B---3--:R-:W-:Y:S08]  /*28e0*/  HMMA.16816.F32 R24, R4, R22, R24 ;  /* 0x000000160418723c */ /* 0x008ff00000001818 */
[C---:B------:R-:W-:Y:S08]  /*28f0*/  HMMA.16816.F32 R72, R16.reuse, R88, R72 ;  /* 0x000000581048723c */ /* 0x040ff00000001848 */
[C---:B------:R-:W-:Y:S08]  /*2900*/  HMMA.16816.F32 R68, R16.reuse, R90, R68 ;  /* 0x0000005a1044723c */ /* 0x040ff00000001844 */
[----:B----4-:R-:W-:Y:S01]  /*2910*/  HMMA.16816.F32 R56, R16, R80, R56 ;  /* 0x000000501038723c */ /* 0x010fe20000001838 */
[----:B------:R-:W-:-:S02]  /*2920*/  FMUL.FTZ R24, R24, c[0x0][0x2ec] ;  /* 0x0000bb0018187a20 */ /* 0x000fc40000410000 */
[----:B------:R-:W-:Y:S02]  /*2930*/  FMUL.FTZ R25, R25, c[0x0][0x2ec] ;  /* 0x0000bb0019197a20 */ /* 0x000fe40000410000 */
[----:B------:R-:W-:Y:S02]  /*2940*/  FMUL.FTZ R89, R26, c[0x0][0x2ec] ;  /* 0x0000bb001a597a20 */ /* 0x000fe40000410000 */
[----:B------:R-:W-:Y:S01]  /*2950*/  MUFU.TANH R88, R25 ;  /* 0x0000001900587308 */ /* 0x000fe20000002400 */
[----:B------:R-:W-:Y:S01]  /*2960*/  HMMA.16816.F32 R52, R16, R82, R52 ;  /* 0x000000521034723c */ /* 0x000fe20000001834 */
[----:B------:R-:W3:Y:S01]  /*2970*/  LDSM.16.M88.4 R80, [R118+0x5c00] ;  /* 0x005c00007650783b */ /* 0x000ee20000000200 */
[----:B------:R-:W-:-:S05]  /*2980*/  FMUL.FTZ R90, R27, c[0x0][0x2ec] ;  /* 0x0000bb001b5a7a20 */ /* 0x000fca0000410000 */
[----:B------:R-:W-:Y:S01]  /*2990*/  MUFU.TANH R89, R89 ;  /* 0x0000005900597308 */ /* 0x000fe20000002400 */
[----:B------:R-:W-:Y:S01]  /*29a0*/  HMMA.16816.F32 R28, R4, R20, R28 ;  /* 0x00000014041c723c */ /* 0x000fe2000000181c */
[----:B------:R-:W4:Y:S06]  /*29b0*/  LDSM.16.M88.4 R20, [R185+0x7800] ;  /* 0x00780000b914783b */ /* 0x000f2c0000000200 */
[----:B------:R-:W-:Y:S01]  /*29c0*/  MUFU.TANH R90, R90 ;  /* 0x0000005a005a7308 */ /* 0x000fe20000002400 */
[C---:B------:R-:W-:Y:S08]  /*29d0*/  HMMA.16816.F32 R64, R16.reuse, R84, R64 ;  /* 0x000000541040723c */ /* 0x040ff00000001840 */
[----:B------:R-:W-:Y:S01]  /*29e0*/  HMMA.16816.F32 R60, R16, R86, R60 ;  /* 0x00000056103c723c */ /* 0x000fe2000000183c */
[----:B------:R2:W-:Y:S07]  /*29f0*/  MUFU.TANH R87, R24 ;  /* 0x0000001800577308 */ /* 0x0005ee0000002400 */
[----:B-1----:R-:W-:Y:S01]  /*2a00*/  HMMA.16816.F32 R36, R8, R104, R36 ;  /* 0x000000680824723c */ /* 0x002fe20000001824 */
[----:B------:R-:W-:-:S02]  /*2a10*/  FMUL.FTZ R0, R28, c[0x0][0x2ec] ;  /* 0x0000bb001c007a20 */ /* 0x000fc40000410000 */
[----:B------:R-:W-:Y:S02]  /*2a20*/  FMUL.FTZ R85, R29, c[0x0][0x2ec] ;  /* 0x0000bb001d557a20 */ /* 0x000fe40000410000 */
[----:B------:R-:W-:Y:S02]  /*2a30*/  FMUL.FTZ R84, R30, c[0x0][0x2ec] ;  /* 0x0000bb001e547a20 */ /* 0x000fe40000410000 */
[----:B------:R-:W-:Y:S01]  /*2a40*/  FMUL.FTZ R86, R31, c[0x0][0x2ec] ;  /* 0x0000bb001f567a20 */ /* 0x000fe20000410000 */
[----:B------:R-:W-:Y:S01]  /*2a50*/  HMMA.16816.F32 R76, R8, R106, R76 ;  /* 0x0000006a084c723c */ /* 0x000fe2000000184c */
[----:B--2---:R-:W1:Y:S01]  /*2a60*/  LDSM.16.M88.4 R24, [R185+0x7c00] ;  /* 0x007c0000b918783b */ /* 0x004e620000000200 */
[----:B------:R-:W2:Y:S03]  /*2a70*/  MUFU.TANH R85, R85 ;  /* 0x0000005500557308 */ /* 0x000ea60000002400 */
[----:B------:R-:W1:Y:S03]  /*2a80*/  LDSM.16.M88.4 R28, [R185+0x6400] ;  /* 0x00640000b91c783b */ /* 0x000e660000000200 */
[C---:B------:R-:W-:Y:S02]  /*2a90*/  HMMA.16816.F32 R72, R12.reuse, R40, R72 ;  /* 0x000000280c48723c */ /* 0x040fe40000001848 */
[----:B------:R-:W1:Y:S06]  /*2aa0*/  MUFU.TANH R86, R86 ;  /* 0x0000005600567308 */ /* 0x000e6c0000002400 */
[C---:B------:R-:W-:Y:S01]  /*2ab0*/  HMMA.16816.F32 R68, R12.reuse, R42, R68 ;  /* 0x0000002a0c44723c */ /* 0x040fe20000001844 */
[----:B------:R-:W-:Y:S01]  /*2ac0*/  LDSM.16.M88.4 R40, [R118+0x7800] ;  /* 0x007800007628783b */ /* 0x000fe20000000200 */
[----:B------:R-:W-:Y:S06]  /*2ad0*/  MUFU.TANH R0, R0 ;  /* 0x0000000000007308 */ /* 0x000fec0000002400 */
[C---:B---3--:R-:W-:Y:S02]  /*2ae0*/  HMMA.16816.F32 R64, R12.reuse, R80, R64 ;  /* 0x000000500c40723c */ /* 0x048fe40000001840 */
[----:B------:R-:W-:Y:S06]  /*2af0*/  MUFU.TANH R84, R84 ;  /* 0x0000005400547308 */ /* 0x000fec0000002400 */
[----:B------:R-:W-:Y:S08]  /*2b00*/  HMMA.16816.F32 R60, R12, R82, R60 ;  /* 0x000000520c3c723c */ /* 0x000ff0000000183c */
[C---:B------:R-:W-:Y:S08]  /*2b10*/  HMMA.16816.F32 R36, R4.reuse, R32, R36 ;  /* 0x000000200424723c */ /* 0x040ff00000001824 */
[----:B------:R-:W-:Y:S01]  /*2b20*/  HMMA.16816.F32 R76, R4, R34, R76 ;  /* 0x00000022044c723c */ /* 0x000fe2000000184c */
[----:B------:R-:W3:Y:S07]  /*2b30*/  LDSM.16.M88.4 R32, [R118+0x7c00] ;  /* 0x007c00007620783b */ /* 0x000eee0000000200 */
[C---:B----4-:R-:W-:Y:S08]  /*2b40*/  HMMA.16816.F32 R72, R8.reuse, R20, R72 ;  /* 0x000000140848723c */ /* 0x050ff00000001848 */
[----:B------:R-:W-:Y:S01]  /*2b50*/  HMMA.16816.F32 R68, R8, R22, R68 ;  /* 0x000000160844723c */ /* 0x000fe20000001844 */
[----:B------:R-:W4:Y:S01]  /*2b60*/  LDSM.16.M88.4 R20, [R118+0x6000] ;  /* 0x006000007614783b */ /* 0x000f220000000200 */
[----:B------:R-:W-:-:S02]  /*2b70*/  FMUL.FTZ R36, R36, c[0x0][0x2ec] ;  /* 0x0000bb0024247a20 */ /* 0x000fc40000410000 */
[----:B------:R-:W-:Y:S02]  /*2b80*/  FMUL.FTZ R37, R37, c[0x0][0x2ec] ;  /* 0x0000bb0025257a20 */ /* 0x000fe40000410000 */
[----:B------:R-:W-:Y:S01]  /*2b90*/  FMUL.FTZ R38, R38, c[0x0][0x2ec] ;  /* 0x0000bb0026267a20 */ /* 0x000fe20000410000 */
[----:B------:R-:W2:Y:S01]  /*2ba0*/  MUFU.TANH R104, R36 ;  /* 0x0000002400687308 */ /* 0x000ea20000002400 */
[C---:B-1----:R-:W-:Y:S01]  /*2bb0*/  HMMA.16816.F32 R64, R8.reuse, R24, R64 ;  /* 0x000000180840723c */ /* 0x042fe20000001840 */
[----:B------:R-:W-:Y:S02]  /*2bc0*/  FMUL.FTZ R39, R39, c[0x0][0x2ec] ;  /* 0x0000bb0027277a20 */ /* 0x000fe40000410000 */
[----:B------:R-:W-:Y:S02]  /*2bd0*/  FMUL.FTZ R76, R76, c[0x0][0x2ec] ;  /* 0x0000bb004c4c7a20 */ /* 0x000fe40000410000 */
[----:B------:R-:W-:Y:S02]  /*2be0*/  FMUL.FTZ R78, R78, c[0x0][0x2ec] ;  /* 0x0000bb004e4e7a20 */ /* 0x000fe40000410000 */
[----:B------:R-:W-:Y:S01]  /*2bf0*/  MUFU.TANH R91, R37 ;  /* 0x00000025005b7308 */ /* 0x000fe20000002400 */
[----:B------:R-:W-:Y:S01]  /*2c00*/  HMMA.16816.F32 R60, R8, R26, R60 ;  /* 0x0000001a083c723c */ /* 0x000fe2000000183c */
[----:B------:R-:W1:Y:S01]  /*2c10*/  LDSM.16.M88.4 R24, [R118+0x6400] ;  /* 0x006400007618783b */ /* 0x000e620000000200 */
[----:B------:R-:W-:-:S02]  /*2c20*/  FMUL.FTZ R77, R77, c[0x0][0x2ec] ;  /* 0x0000bb004d4d7a20 */ /* 0x000fc40000410000 */
[----:B------:R-:W-:-:S03]  /*2c30*/  FMUL.FTZ R79, R79, c[0x0][0x2ec] ;  /* 0x0000bb004f4f7a20 */ /* 0x000fc60000410000 */
[----:B------:R-:W1:Y:S01]  /*2c40*/  MUFU.TANH R105, R38 ;  /* 0x0000002600697308 */ /* 0x000e620000002400 */
[C---:B------:R-:W-:Y:S07]  /*2c50*/  HMMA.16816.F32 R48, R16.reuse, R28, R48 ;  /* 0x0000001c1030723c */ /* 0x040fee0000001830 */
[----:B------:R2:W1:Y:S01]  /*2c60*/  MUFU.TANH R80, R39 ;  /* 0x0000002700507308 */ /* 0x0004620000002400 */
[----:B------:R-:W-:Y:S01]  /*2c70*/  HMMA.16816.F32 R44, R16, R30, R44 ;  /* 0x0000001e102c723c */ /* 0x000fe2000000182c */
[----:B------:R-:W-:Y:S06]  /*2c80*/  LDSM.16.M88.4 R28, [R185+0x8000] ;  /* 0x00800000b91c783b */ /* 0x000fec0000000200 */
[----:B------:R-:W1:Y:S01]  /*2c90*/  MUFU.TANH R76, R76 ;  /* 0x0000004c004c7308 */ /* 0x000e620000002400 */
[----:B---3--:R-:W-:Y:S01]  /*2ca0*/  HMMA.16816.F32 R64, R4, R32, R64 ;  /* 0x000000200440723c */ /* 0x008fe20000001840 */
[----:B--2---:R-:W2:Y:S07]  /*2cb0*/  LDSM.16.M88.4 R36, [R185+0x6800] ;  /* 0x00680000b924783b */ /* 0x004eae0000000200 */
[C---:B----4-:R-:W-:Y:S01]  /*2cc0*/  HMMA.16816.F32 R56, R12.reuse, R20, R56 ;  /* 0x000000140c38723c */ /* 0x050fe20000001838 */
[----:B------:R-:W3:Y:S07]  /*2cd0*/  MUFU.TANH R78, R78 ;  /* 0x0000004e004e7308 */ /* 0x000eee0000002400 */
[----:B------:R-:W-:Y:S01]  /*2ce0*/  HMMA.16816.F32 R52, R12, R22, R52 ;  /* 0x000000160c34723c */ /* 0x000fe20000001834 */
[----:B------:R-:W4:Y:S01]  /*2cf0*/  LDSM.16.M88.4 R20, [R185+0x6c00] ;  /* 0x006c0000b914783b */ /* 0x000f220000000200 */
[----:B------:R-:W1:Y:S06]  /*2d00*/  MUFU.TANH R77, R77 ;  /* 0x0000004d004d7308 */ /* 0x000e6c0000002400 */
[----:B------:R-:W-:Y:S01]  /*2d10*/  HMMA.16816.F32 R60, R4, R34, R60 ;  /* 0x00000022043c723c */ /* 0x000fe2000000183c */
[----:B------:R-:W2:Y:S01]  /*2d20*/  LDSM.16.M88.4 R32, [R185+0x8400] ;  /* 0x00840000b920783b */ /* 0x000ea20000000200 */
[----:B------:R-:W1:Y:S01]  /*2d30*/  MUFU.TANH R79, R79 ;  /* 0x0000004f004f7308 */ /* 0x000e620000002400 */
[----:B------:R-:W-:-:S02]  /*2d40*/  FMUL.FTZ R64, R64, c[0x0][0x2ec] ;  /* 0x0000bb0040407a20 */ /* 0x000fc40000410000 */
[----:B------:R-:W-:Y:S02]  /*2d50*/  FMUL.FTZ R66, R66, c[0x0][0x2ec] ;  /* 0x0000bb0042427a20 */ /* 0x000fe40000410000 */
[----:B------:R-:W-:Y:S01]  /*2d60*/  FMUL.FTZ R65, R65, c[0x0][0x2ec] ;  /* 0x0000bb0041417a20 */ /* 0x000fe20000410000 */
[C---:B------:R-:W-:Y:S01]  /*2d70*/  HMMA.16816.F32 R100, R120.reuse, R114, R100 ;  /* 0x000000727864723c */ /* 0x040fe20000001864 */
[----:B------:R-:W-:Y:S01]  /*2d80*/  FMUL.FTZ R67, R67, c[0x0][0x2ec] ;  /* 0x0000bb0043437a20 */ /* 0x000fe20000410000 */
[----:B------:R-:W-:Y:S06]  /*2d90*/  MUFU.TANH R64, R64 ;  /* 0x0000004000407308 */ /* 0x000fec0000002400 */
[----:B------:R-:W-:Y:S02]  /*2da0*/  HMMA.16816.F32 R96, R120, R108, R96 ;  /* 0x0000006c7860723c */ /* 0x000fe40000001860 */
[----:B------:R-:W-:Y:S06]  /*2db0*/  MUFU.TANH R66, R66 ;  /* 0x0000004200427308 */ /* 0x000fec0000002400 */
[----:B-1----:R-:W-:Y:S01]  /*2dc0*/  HMMA.16816.F32 R48, R12, R24, R48 ;  /* 0x000000180c30723c */ /* 0x002fe20000001830 */
[----:B------:R-:W-:Y:S01]  /*2dd0*/  FMUL.FTZ R61, R61, c[0x0][0x2ec] ;  /* 0x0000bb003d3d7a20 */ /* 0x000fe20000410000 */
[----:B------:R-:W-:Y:S01]  /*2de0*/  MUFU.TANH R65, R65 ;  /* 0x0000004100417308 */ /* 0x000fe20000002400 */
[----:B------:R-:W-:-:S05]  /*2df0*/  FMUL.FTZ R60, R60, c[0x0][0x2ec] ;  /* 0x0000bb003c3c7a20 */ /* 0x000fca0000410000 */
[----:B------:R-:W-:Y:S01]  /*2e00*/  HMMA.16816.F32 R44, R12, R26, R44 ;  /* 0x0000001a0c2c723c */ /* 0x000fe2000000182c */
[----:B------:R-:W1:Y:S01]  /*2e10*/  LDSM.16.M88.4 R24, [R118+0x8400] ;  /* 0x008400007618783b */ /* 0x000e620000000200 */
[----:B------:R-:W-:Y:S06]  /*2e20*/  MUFU.TANH R61, R61 ;  /* 0x0000003d003d7308 */ /* 0x000fec0000002400 */
[----:B------:R-:W-:Y:S02]  /*2e30*/  HMMA.16816.F32 R92, R120, R110, R92 ;  /* 0x0000006e785c723c */ /* 0x000fe4000000185c */
[----:B------:R-:W-:Y:S06]  /*2e40*/  MUFU.TANH R121, R60 ;  /* 0x0000003c00797308 */ /* 0x000fec0000002400 */
[C---:B--2---:R-:W-:Y:S08]  /*2e50*/  HMMA.16816.F32 R128, R16.reuse, R36, R128 ;  /* 0x000000241080723c */ /* 0x044ff00000001880 */
[C---:B------:R-:W-:Y:S01]  /*2e60*/  HMMA.16816.F32 R100, R16.reuse, R38, R100 ;  /* 0x000000261064723c */ /* 0x040fe20000001864 */
[----:B------:R-:W2:Y:S07]  /*2e70*/  LDSM.16.M88.4 R36, [R118+0x6800] ;  /* 0x006800007624783b */ /* 0x000eae0000000200 */
[----:B----4-:R-:W-:Y:S07]  /*2e80*/  HMMA.16816.F32 R96, R16, R20, R96 ;  /* 0x000000141060723c */ /* 0x010fee0000001860 */
[----:B------:R-:W-:Y:S01]  /*2e90*/  SHF.R.S32.HI R20, RZ, 0x1f, R141 ;  /* 0x0000001fff147819 */ /* 0x000fe2000001148d */
[----:B------:R-:W-:Y:S03]  /*2ea0*/  HMMA.16816.F32 R48, R8, R32, R48 ;  /* 0x000000200830723c */ /* 0x000fe60000001830 */
[----:B------:R-:W-:Y:S01]  /*2eb0*/  LEA.HI R201, R20, R141, RZ, 0x2 ;  /* 0x0000008d14c97211 */ /* 0x000fe200078f10ff */
[----:B------:R-:W-:-:S03]  /*2ec0*/  IMAD R20, R139, 0x10, R143 ;  /* 0x000000108b147824 */ /* 0x000fc600078e028f */
[----:B------:R-:W-:Y:S01]  /*2ed0*/  SHF.R.S32.HI R201, RZ, 0x2, R201 ;  /* 0x00000002ffc97819 */ /* 0x000fe200000114c9 */
[C---:B------:R-:W-:Y:S01]  /*2ee0*/  HMMA.16816.F32 R72, R4.reuse, R40, R72 ;  /* 0x000000280448723c */ /* 0x040fe20000001848 */
[----:B------:R-:W-:Y:S01]  /*2ef0*/  IMAD.IADD R33, R2, 0x1, R169 ;  /* 0x0000000102217824 */ /* 0x000fe200078e02a9 */
[----:B------:R-:W-:Y:S02]  /*2f00*/  SHF.R.S32.HI R32, RZ, 0x1f, R139 ;  /* 0x0000001fff207819 */ /* 0x000fe4000001148b */
[----:B------:R-:W-:Y:S02]  /*2f10*/  IADD3 R20, R20, 0x1, R201 ;  /* 0x0000000114147810 */ /* 0x000fe40007ffe0c9 */
[----:B------:R-:W-:Y:S02]  /*2f20*/  IADD3 R21, R33, 0x8, RZ ;  /* 0x0000000821157810 */ /* 0x000fe40007ffe0ff */
[----:B------:R-:W-:Y:S01]  /*2f30*/  HMMA.16816.F32 R68, R4, R42, R68 ;  /* 0x0000002a0444723c */ /* 0x000fe20000001844 */
[----:B------:R-:W4:Y:S01]  /*2f40*/  LDSM.16.M88.4 R40, [R118+0x8000] ;  /* 0x008000007628783b */ /* 0x000f220000000200 */
[----:B------:R-:W-:-:S02]  /*2f50*/  IADD3 R20, R135, R20, -R140 ;  /* 0x0000001487147210 */ /* 0x000fc40007ffe88c */
[----:B------:R-:W-:Y:S02]  /*2f60*/  LEA.HI R32, R32, R139, RZ, 0x2 ;  /* 0x0000008b20207211 */ /* 0x000fe400078f10ff */
[----:B------:R-:W-:Y:S02]  /*2f70*/  IADD3 R168, R20, c[0x0][0x2e8], RZ ;  /* 0x0000ba0014a87a10 */ /* 0x000fe40007ffe0ff */
[----:B------:R-:W-:Y:S01]  /*2f80*/  HMMA.16816.F32 R52, R8, R30, R52 ;  /* 0x0000001e0834723c */ /* 0x000fe20000001834 */
[----:B------:R-:W-:Y:S02]  /*2f90*/  IADD3 R20, R33, 0x1, RZ ;  /* 0x0000000121147810 */ /* 0x000fe40007ffe0ff */
[----:B------:R-:W-:-:S05]  /*2fa0*/  LOP3.LUT R32, R32, 0xfffffffc, RZ, 0xc0, !PT ;  /* 0xfffffffc20207812 */ /* 0x000fca00078ec0ff */
[----:B------:R-:W-:Y:S01]  /*2fb0*/  HMMA.16816.F32 R44, R8, R34, R44 ;  /* 0x00000022082c723c */ /* 0x000fe2000000182c */
[----:B------:R-:W-:Y:S02]  /*2fc0*/  IMAD.IADD R200, R139, 0x1, -R32 ;  /* 0x000000018bc87824 */ /* 0x000fe400078e0a20 */
[----:B------:R-:W-:Y:S02]  /*2fd0*/  FMUL.FTZ R72, R72, c[0x0][0x2ec] ;  /* 0x0000bb0048487a20 */ /* 0x000fe40000410000 */
[----:B------:R-:W-:Y:S02]  /*2fe0*/  FMUL.FTZ R74, R74, c[0x0][0x2ec] ;  /* 0x0000bb004a4a7a20 */ /* 0x000fe40000410000 */
[----:B------:R-:W-:Y:S01]  /*2ff0*/  FMUL.FTZ R73, R73, c[0x0][0x2ec] ;  /* 0x0000bb0049497a20 */ /* 0x000fe20000410000 */
[----:B------:R-:W-:Y:S01]  /*3000*/  HMMA.16816.F32 R92, R16, R22, R92 ;  /* 0x00000016105c723c */ /* 0x000fe2000000185c */
[----:B------:R-:W3:Y:S01]  /*3010*/  LDSM.16.M88.4 R16, [R118+0x6c00] ;  /* 0x006c00007610783b */ /* 0x000ee20000000200 */
[----:B------:R-:W2:Y:S01]  /*3020*/  MUFU.TANH R72, R72 ;  /* 0x0000004800487308 */ /* 0x000ea20000002400 */
[----:B------:R-:W-:-:S02]  /*3030*/  FMUL.FTZ R75, R75, c[0x0][0x2ec] ;  /* 0x0000bb004b4b7a20 */ /* 0x000fc40000410000 */
[----:B------:R-:W-:Y:S02]  /*3040*/  FMUL.FTZ R68, R68, c[0x0][0x2ec] ;  /* 0x0000bb0044447a20 */ /* 0x000fe40000410000 */
[----:B------:R-:W-:Y:S01]  /*3050*/  FMUL.FTZ R70, R70, c[0x0][0x2ec] ;  /* 0x0000bb0046467a20 */ /* 0x000fe20000410000 */
[----:B------:R-:W-:Y:S01]  /*3060*/  HMMA.16816.F32 R56, R8, R28, R56 ;  /* 0x0000001c0838723c */ /* 0x000fe20000001838 */
[----:B------:R-:W3:Y:S01]  /*3070*/  LDSM.16.M88.4 R28, [R185+0x8800] ;  /* 0x00880000b91c783b */ /* 0x000ee20000000200 */
[----:B------:R-:W3:Y:S01]  /*3080*/  MUFU.TANH R74, R74 ;  /* 0x0000004a004a7308 */ /* 0x000ee20000002400 */
[----:B------:R-:W-:Y:S02]  /*3090*/  FMUL.FTZ R149, R69, c[0x0][0x2ec] ;  /* 0x0000bb0045957a20 */ /* 0x000fe40000410000 */
[----:B------:R-:W-:-:S03]  /*30a0*/  FMUL.FTZ R69, R71, c[0x0][0x2ec] ;  /* 0x0000bb0047457a20 */ /* 0x000fc60000410000 */
[----:B-1----:R-:W-:Y:S02]  /*30b0*/  HMMA.16816.F32 R48, R4, R24, R48 ;  /* 0x000000180430723c */ /* 0x002fe40000001830 */
[----:B------:R-:W1:Y:S05]  /*30c0*/  MUFU.TANH R73, R73 ;  /* 0x0000004900497308 */ /* 0x000e6a0000002400 */
[C---:B------:R-:W-:Y:S01]  /*30d0*/  IADD3 R24, R168.reuse, 0x8, RZ ;  /* 0x00000008a8187810 */ /* 0x040fe20007ffe0ff */
[----:B--2---:R-:W-:Y:S01]  /*30e0*/  HMMA.16816.F32 R128, R12, R36, R128 ;  /* 0x000000240c80723c */ /* 0x004fe20000001880 */
[-C--:B------:R-:W-:Y:S01]  /*30f0*/  IMNMX R168, R168, R135.reuse, PT ;  /* 0x00000087a8a87217 */ /* 0x080fe20003800200 */
[----:B------:R-:W2:Y:S01]  /*3100*/  MUFU.TANH R75, R75 ;  /* 0x0000004b004b7308 */ /* 0x000ea20000002400 */
[----:B------:R-:W-:-:S02]  /*3110*/  IMNMX R167, R24, R135, PT ;  /* 0x0000008718a77217 */ /* 0x000fc40003800200 */
[CC--:B------:R-:W-:Y:S02]  /*3120*/  ISETP.GE.AND P1, PT, R20.reuse, R168.reuse, PT ;  /* 0x000000a81400720c */ /* 0x0c0fe40003f26270 */
[-C--:B------:R-:W-:Y:S01]  /*3130*/  ISETP.GE.AND P5, PT, R20, R167.reuse, PT ;  /* 0x000000a71400720c */ /* 0x080fe20003fa6270 */
[C---:B----4-:R-:W-:Y:S01]  /*3140*/  HMMA.16816.F32 R52, R4.reuse, R42, R52 ;  /* 0x0000002a0434723c */ /* 0x050fe20000001834 */
[C---:B------:R-:W-:Y:S01]  /*3150*/  IADD3 R24, R33.reuse, 0x10, RZ ;  /* 0x0000001021187810 */ /* 0x040fe20007ffe0ff */
[----:B------:R-:W4:Y:S01]  /*3160*/  MUFU.TANH R68, R68 ;  /* 0x0000004400447308 */ /* 0x000f220000002400 */
[----:B------:R-:W-:Y:S02]  /*3170*/  IADD3 R20, R33, 0x9, RZ ;  /* 0x0000000921147810 */ /* 0x000fe40007ffe0ff */
[----:B------:R-:W-:Y:S02]  /*3180*/  FSEL R85, R85, -INF , !P1 ;  /* 0xff80000055557808 */ /* 0x000fe40004800000 */
[----:B------:R-:W-:Y:S01]  /*3190*/  FSEL R86, R86, -INF , !P5 ;  /* 0xff80000056567808 */ /* 0x000fe20006800000 */
[----:B------:R-:W-:Y:S01]  /*31a0*/  HMMA.16816.F32 R44, R4, R26, R44 ;  /* 0x0000001a042c723c */ /* 0x000fe2000000182c */
[CC--:B------:R-:W-:Y:S01]  /*31b0*/  ISETP.GE.AND P1, PT, R24.reuse, R168.reuse, PT ;  /* 0x000000a81800720c */ /* 0x0c0fe20003f26270 */
[----:B------:R-:W1:Y:S01]  /*31c0*/  MUFU.TANH R154, R70 ;  /* 0x00000046009a7308 */ /* 0x000e620000002400 */
[-C--:B------:R-:W-:Y:S01]  /*31d0*/  ISETP.GE.AND P5, PT, R24, R167.reuse, PT ;  /* 0x000000a71800720c */ /* 0x080fe20003fa6270 */
[----:B------:R-:W-:Y:S01]  /*31e0*/  FMUL.FTZ R48, R48, c[0x0][0x2ec] ;  /* 0x0000bb0030307a20 */ /* 0x000fe20000410000 */
[CC--:B------:R-:W-:Y:S01]  /*31f0*/  ISETP.GE.AND P3, PT, R21.reuse, R168.reuse, PT ;  /* 0x000000a81500720c */ /* 0x0c0fe20003f66270 */
[----:B------:R-:W-:Y:S01]  /*3200*/  FMUL.FTZ R50, R50, c[0x0][0x2ec] ;  /* 0x0000bb0032327a20 */ /* 0x000fe20000410000 */
[-C--:B------:R-:W-:Y:S01]  /*3210*/  ISETP.GE.AND P0, PT, R21, R167.reuse, PT ;  /* 0x000000a71500720c */ /* 0x080fe20003f06270 */
[C---:B------:R-:W-:Y:S01]  /*3220*/  HMMA.16816.F32 R100, R12.reuse, R38, R100 ;  /* 0x000000260c64723c */ /* 0x040fe20000001864 */
[CC--:B------:R-:W-:Y:S01]  /*3230*/  ISETP.GE.AND P4, PT, R20.reuse, R168.reuse, PT ;  /* 0x000000a81400720c */ /* 0x0c0fe20003f86270 */
[----:B------:R-:W1:Y:S01]  /*3240*/  MUFU.TANH R149, R149 ;  /* 0x0000009500957308 */ /* 0x000e620000002400 */
[-C--:B------:R-:W-:Y:S01]  /*3250*/  ISETP.GE.AND P2, PT, R20, R167.reuse, PT ;  /* 0x000000a71400720c */ /* 0x080fe20003f46270 */
[----:B------:R-:W-:Y:S01]  /*3260*/  FMUL.FTZ R49, R49, c[0x0][0x2ec] ;  /* 0x0000bb0031317a20 */ /* 0x000fe20000410000 */
[C---:B------:R-:W-:Y:S01]  /*3270*/  IADD3 R25, R33.reuse, 0x11, RZ ;  /* 0x0000001121197810 */ /* 0x040fe20007ffe0ff */
[----:B------:R-:W1:Y:S01]  /*3280*/  LDSM.16.M88.4 R20, [R118+0x8800] ;  /* 0x008800007614783b */ /* 0x000e620000000200 */
[----:B------:R-:W-:Y:S01]  /*3290*/  IADD3 R24, R33, 0x18, RZ ;  /* 0x0000001821187810 */ /* 0x000fe20007ffe0ff */
[----:B---3--:R-:W-:Y:S01]  /*32a0*/  HMMA.16816.F32 R96, R12, R16, R96 ;  /* 0x000000100c60723c */ /* 0x008fe20000001860 */
[----:B------:R-:W-:Y:S01]  /*32b0*/  FSEL R87, R87, -INF , !P3 ;  /* 0xff80000057577808 */ /* 0x000fe20005800000 */
[----:B------:R-:W3:Y:S01]  /*32c0*/  MUFU.TANH R69, R69 ;  /* 0x0000004500457308 */ /* 0x000ee20000002400 */
[----:B------:R-:W-:Y:S01]  /*32d0*/  FSEL R36, R89, -INF , !P0 ;  /* 0xff80000059247808 */ /* 0x000fe20004000000 */
[----:B------:R-:W-:Y:S01]  /*32e0*/  FMUL.FTZ R52, R52, c[0x0][0x2ec] ;  /* 0x0000bb0034347a20 */ /* 0x000fe20000410000 */
[----:B------:R-:W-:Y:S01]  /*32f0*/  FSEL R43, R88, -INF , !P4 ;  /* 0xff800000582b7808 */ /* 0x000fe20006000000 */
[----:B------:R-:W-:Y:S01]  /*3300*/  FMUL.FTZ R54, R54, c[0x0][0x2ec] ;  /* 0x0000bb0036367a20 */ /* 0x000fe20000410000 */
[----:B------:R-:W-:Y:S01]  /*3310*/  FSEL R90, R90, -INF , !P2 ;  /* 0xff8000005a5a7808 */ /* 0x000fe20005000000 */
[C---:B------:R-:W-:Y:S01]  /*3320*/  HMMA.16816.F32 R128, R8.reuse, R28, R128 ;  /* 0x0000001c0880723c */ /* 0x040fe20000001880 */
[CC--:B------:R-:W-:Y:S01]  /*3330*/  ISETP.GE.AND P3, PT, R25.reuse, R168.reuse, PT ;  /* 0x000000a81900720c */ /* 0x0c0fe20003f66270 */
[----:B------:R-:W1:Y:S01]  /*3340*/  MUFU.TANH R70, R67 ;  /* 0x0000004300467308 */ /* 0x000e620000002400 */
[-C--:B------:R-:W-:Y:S01]  /*3350*/  ISETP.GE.AND P0, PT, R25, R167.reuse, PT ;  /* 0x000000a71900720c */ /* 0x080fe20003f06270 */
[----:B------:R-:W-:Y:S01]  /*3360*/  FMUL.FTZ R53, R53, c[0x0][0x2ec] ;  /* 0x0000bb0035357a20 */ /* 0x000fe20000410000 */
[CC--:B------:R-:W-:Y:S01]  /*3370*/  ISETP.GE.AND P4, PT, R24.reuse, R168.reuse, PT ;  /* 0x000000a81800720c */ /* 0x0c0fe20003f86270 */
[----:B------:R-:W-:Y:S01]  /*3380*/  FMUL.FTZ R55, R55, c[0x0][0x2ec] ;  /* 0x0000bb0037377a20 */ /* 0x000fe20000410000 */
[-C--:B------:R-:W-:Y:S01]  /*3390*/  ISETP.GE.AND P2, PT, R24, R167.reuse, PT ;  /* 0x000000a71800720c */ /* 0x080fe20003f46270 */
[----:B------:R-:W-:Y:S01]  /*33a0*/  HMMA.16816.F32 R100, R8, R30, R100 ;  /* 0x0000001e0864723c */ /* 0x000fe20000001864 */
[----:B------:R-:W2:Y:S01]  /*33b0*/  LDSM.16.M88.4 R24, [R185+0x8c00] ;  /* 0x008c0000b918783b */ /* 0x000ea20000000200 */
[----:B------:R-:W-:Y:S01]  /*33c0*/  IADD3 R28, R33, 0x19, RZ ;  /* 0x00000019211c7810 */ /* 0x000fe20007ffe0ff */
[----:B------:R-:W-:Y:S01]  /*33d0*/  MUFU.TANH R52, R52 ;  /* 0x0000003400347308 */ /* 0x000fe20000002400 */
[----:B------:R-:W-:Y:S01]  /*33e0*/  FSEL R37, R104, -INF , !P1 ;  /* 0xff80000068257808 */ /* 0x000fe20004800000 */
[----:B------:R-:W-:Y:S01]  /*33f0*/  FMUL.FTZ R44, R44, c[0x0][0x2ec] ;  /* 0x0000bb002c2c7a20 */ /* 0x000fe20000410000 */
[----:B------:R-:W-:Y:S01]  /*3400*/  FSEL R32, R105, -INF , !P5 ;  /* 0xff80000069207808 */ /* 0x000fe20006800000 */
[----:B------:R-:W-:Y:S01]  /*3410*/  FMUL.FTZ R46, R46, c[0x0][0x2ec] ;  /* 0x0000bb002e2e7a20 */ /* 0x000fe20000410000 */
[C---:B------:R-:W-:Y:S01]  /*3420*/  ISETP.GE.AND P1, PT, R28.reuse, R168, PT ;  /* 0x000000a81c00720c */ /* 0x040fe20003f26270 */
[----:B------:R-:W-:Y:S01]  /*3430*/  HMMA.16816.F32 R92, R12, R18, R92 ;  /* 0x000000120c5c723c */ /* 0x000fe2000000185c */
[----:B------:R-:W-:Y:S01]  /*3440*/  ISETP.GE.AND P5, PT, R28, R167, PT ;  /* 0x000000a71c00720c */ /* 0x000fe20003fa6270 */
[----:B------:R-:W-:Y:S01]  /*3450*/  MUFU.TANH R150, R54 ;  /* 0x0000003600967308 */ /* 0x000fe20000002400 */
[----:B------:R-:W3:Y:S01]  /*3460*/  LDSM.16.M88.4 R28, [R118+0x8c00] ;  /* 0x008c0000761c783b */ /* 0x000ee20000000200 */
[----:B------:R-:W-:Y:S01]  /*3470*/  IADD3 R17, R33, 0x20, RZ ;  /* 0x0000002021117810 */ /* 0x000fe20007ffe0ff */
[----:B------:R-:W-:Y:S01]  /*3480*/  FMUL.FTZ R45, R45, c[0x0][0x2ec] ;  /* 0x0000bb002d2d7a20 */ /* 0x000fe20000410000 */
[----:B------:R-:W-:Y:S01]  /*3490*/  IADD3 R16, R33, 0x21, RZ ;  /* 0x0000002121107810 */ /* 0x000fe20007ffe0ff */
[----:B------:R-:W-:Y:S01]  /*34a0*/  FMUL.FTZ R47, R47, c[0x0][0x2ec] ;  /* 0x0000bb002f2f7a20 */ /* 0x000fe20000410000 */
[----:B------:R-:W-:Y:S01]  /*34b0*/  HMMA.16816.F32 R56, R4, R40, R56 ;  /* 0x000000280438723c */ /* 0x000fe20000001838 */
[----:B------:R-:W-:Y:S01]  /*34c0*/  FSEL R91, R91, -INF , !P3 ;  /* 0xff8000005b5b7808 */ /* 0x000fe20005800000 */
[----:B------:R-:W-:Y:S01]  /*34d0*/  MUFU.TANH R135, R53 ;  /* 0x0000003500877308 */ /* 0x000fe20000002400 */
[----:B------:R-:W-:Y:S01]  /*34e0*/  FSEL R80, R80, -INF , !P0 ;  /* 0xff80000050507808 */ /* 0x000fe20004000000 */
[----:B------:R-:W-:Y:S01]  /*34f0*/  FMUL.FTZ R51, R51, c[0x0][0x2ec] ;  /* 0x0000bb0033337a20 */ /* 0x000fe20000410000 */
[----:B------:R-:W-:Y:S01]  /*3500*/  FSEL R35, R76, -INF , !P4 ;  /* 0xff8000004c237808 */ /* 0x000fe20006000000 */
[----:B------:R-:W-:-:S04]  /*3510*/  DEPBAR.LE SB0, 0x0 ;  /* 0x000080000000791a */ /* 0x000fc80000000000 */
[C---:B-1----:R-:W-:Y:S01]  /*3520*/  HMMA.16816.F32 R128, R4.reuse, R20, R128 ;  /* 0x000000140480723c */ /* 0x042fe20000001880 */
[----:B------:R-:W-:Y:S01]  /*3530*/  FMUL.FTZ R41, R63, c[0x0][0x2ec] ;  /* 0x0000bb003f297a20 */ /* 0x000fe20000410000 */
[----:B------:R-:W-:Y:S01]  /*3540*/  FSEL R38, R78, -INF , !P2 ;  /* 0xff8000004e267808 */ /* 0x000fe20005000000 */
[----:B------:R-:W-:Y:S01]  /*3550*/  FMUL.FTZ R40, R62, c[0x0][0x2ec] ;  /* 0x0000bb003e287a20 */ /* 0x000fe20000410000 */
[CC--:B------:R-:W-:Y:S01]  /*3560*/  ISETP.GE.AND P3, PT, R17.reuse, R168.reuse, PT ;  /* 0x000000a81100720c */ /* 0x0c0fe20003f66270 */
[----:B------:R-:W-:Y:S01]  /*3570*/  MUFU.TANH R140, R55 ;  /* 0x00000037008c7308 */ /* 0x000fe20000002400 */
[----:B------:R-:W-:Y:S02]  /*3580*/  ISETP.GE.AND P0, PT, R17, R167, PT ;  /* 0x000000a71100720c */ /* 0x000fe40003f06270 */
[----:B------:R-:W-:Y:S01]  /*3590*/  IADD3 R21, R33, 0x28, RZ ;  /* 0x0000002821157810 */ /* 0x000fe20007ffe0ff */
[----:B------:R-:W-:Y:S01]  /*35a0*/  HMMA.16816.F32 R100, R4, R22, R100 ;  /* 0x000000160464723c */ /* 0x000fe20000001864 */
[----:B------:R-:W-:-:S02]  /*35b0*/  ISETP.GE.AND P4, PT, R16, R168, PT ;  /* 0x000000a81000720c */ /* 0x000fc40003f86270 */
[-C--:B------:R-:W-:Y:S01]  /*35c0*/  ISETP.GE.AND P2, PT, R16, R167.reuse, PT ;  /* 0x000000a71000720c */ /* 0x080fe20003f46270 */
[----:B------:R-:W-:Y:S01]  /*35d0*/  MUFU.TANH R41, R41 ;  /* 0x0000002900297308 */ /* 0x000fe20000002400 */
[----:B------:R-:W-:Y:S01]  /*35e0*/  IADD3 R16, R33, 0x29, RZ ;  /* 0x0000002921107810 */ /* 0x000fe20007ffe0ff */
[----:B------:R-:W-:Y:S01]  /*35f0*/  FMUL.FTZ R56, R56, c[0x0][0x2ec] ;  /* 0x0000bb0038387a20 */ /* 0x000fe20000410000 */
[----:B------:R-:W-:Y:S01]  /*3600*/  FSEL R17, R77, -INF , !P1 ;  /* 0xff8000004d117808 */ /* 0x000fe20004800000 */
[C---:B--2---:R-:W-:Y:S01]  /*3610*/  HMMA.16816.F32 R96, R8.reuse, R24, R96 ;  /* 0x000000180860723c */ /* 0x044fe20000001860 */
[----:B------:R-:W-:Y:S01]  /*3620*/  FSEL R20, R79, -INF , !P5 ;  /* 0xff8000004f147808 */ /* 0x000fe20006800000 */
[----:B------:R-:W-:Y:S01]  /*3630*/  FMUL.FTZ R58, R58, c[0x0][0x2ec] ;  /* 0x0000bb003a3a7a20 */ /* 0x000fe20000410000 */
[-C--:B------:R-:W-:Y:S01]  /*3640*/  ISETP.GE.AND P1, PT, R21, R168.reuse, PT ;  /* 0x000000a81500720c */ /* 0x080fe20003f26270 */
[----:B------:R-:W-:Y:S01]  /*3650*/  FMUL.FTZ R42, R57, c[0x0][0x2ec] ;  /* 0x0000bb00392a7a20 */ /* 0x000fe20000410000 */
[-C--:B------:R-:W-:Y:S01]  /*3660*/  ISETP.GE.AND P5, PT, R21, R167.reuse, PT ;  /* 0x000000a71500720c */ /* 0x080fe20003fa6270 */
[----:B------:R-:W1:Y:S01]  /*3670*/  MUFU.TANH R40, R40 ;  /* 0x0000002800287308 */ /* 0x000e620000002400 */
[----:B------:R-:W-:Y:S01]  /*3680*/  FSEL R21, R72, -INF , !P3 ;  /* 0xff80000048157808 */ /* 0x000fe20005800000 */
[----:B------:R-:W-:Y:S01]  /*3690*/  HMMA.16816.F32 R92, R8, R26, R92 ;  /* 0x0000001a085c723c */ /* 0x000fe2000000185c */
[----:B------:R-:W-:Y:S01]  /*36a0*/  FSEL R34, R74, -INF , !P0 ;  /* 0xff8000004a227808 */ /* 0x000fe20004000000 */
[----:B------:R-:W-:Y:S01]  /*36b0*/  FMUL.FTZ R59, R59, c[0x0][0x2ec] ;  /* 0x0000bb003b3b7a20 */ /* 0x000fe20000410000 */
[-C--:B------:R-:W-:Y:S01]  /*36c0*/  ISETP.GE.AND P3, PT, R16, R168.reuse, PT ;  /* 0x000000a81000720c */ /* 0x080fe20003f66270 */
[----:B------:R-:W-:Y:S01]  /*36d0*/  FMUL.FTZ R128, R128, c[0x0][0x2ec] ;  /* 0x0000bb0080807a20 */ /* 0x000fe20000410000 */
[-C--:B------:R-:W-:Y:S01]  /*36e0*/  ISETP.GE.AND P0, PT, R16, R167.reuse, PT ;  /* 0x000000a71000720c */ /* 0x080fe20003f06270 */
[----:B------:R-:W2:Y:S01]  /*36f0*/  MUFU.TANH R56, R56 ;  /* 0x0000003800387308 */ /* 0x000ea20000002400 */
[----:B------:R-:W-:Y:S01]  /*3700*/  IADD3 R16, R33, 0x30, RZ ;  /* 0x0000003021107810 */ /* 0x000fe20007ffe0ff */
[----:B------:R-:W-:Y:S01]  /*3710*/  FMUL.FTZ R126, R130, c[0x0][0x2ec] ;  /* 0x0000bb00827e7a20 */ /* 0x000fe20000410000 */
[----:B------:R-:W-:Y:S01]  /*3720*/  FSEL R151, R73, -INF , !P4 ;  /* 0xff80000049977808 */ /* 0x000fe20006000000 */
[----:B------:R-:W-:Y:S01]  /*3730*/  FMUL.FTZ R127, R129, c[0x0][0x2ec] ;  /* 0x0000bb00817f7a20 */ /* 0x000fe20000410000 */
[CC--:B------:R-:W-:Y:S01]  /*3740*/  ISETP.GE.AND P4, PT, R16.reuse, R168.reuse, PT ;  /* 0x000000a81000720c */ /* 0x0c0fe20003f86270 */
[----:B------:R-:W-:Y:S01]  /*3750*/  FMUL.FTZ R124, R131, c[0x0][0x2ec] ;  /* 0x0000bb00837c7a20 */ /* 0x000fe20000410000 */
[----:B------:R-:W-:Y:S01]  /*3760*/  FSEL R62, R75, -INF , !P2 ;  /* 0xff8000004b3e7808 */ /* 0x000fe20005000000 */
[----:B------:R-:W1:Y:S01]  /*3770*/  MUFU.TANH R152, R58 ;  /* 0x0000003a00987308 */ /* 0x000e620000002400 */
[-C--:B------:R-:W-:Y:S01]  /*3780*/  ISETP.GE.AND P2, PT, R16, R167.reuse, PT ;  /* 0x000000a71000720c */ /* 0x080fe20003f46270 */
[C---:B---3--:R-:W-:Y:S01]  /*3790*/  HMMA.16816.F32 R96, R4.reuse, R28, R96 ;  /* 0x0000001c0460723c */ /* 0x048fe20000001860 */
[C---:B------:R-:W-:Y:S01]  /*37a0*/  IADD3 R16, R33.reuse, 0x31, RZ ;  /* 0x0000003121107810 */ /* 0x040fe20007ffe0ff */
[----:B------:R-:W-:Y:S01]  /*37b0*/  FMUL.FTZ R100, R100, c[0x0][0x2ec] ;  /* 0x0000bb0064647a20 */ /* 0x000fe20000410000 */
[----:B------:R-:W-:Y:S01]  /*37c0*/  IADD3 R23, R33, 0x39, RZ ;  /* 0x0000003921177810 */ /* 0x000fe20007ffe0ff */
[----:B------:R-:W-:Y:S01]  /*37d0*/  FMUL.FTZ R101, R101, c[0x0][0x2ec] ;  /* 0x0000bb0065657a20 */ /* 0x000fe20000410000 */
[----:B----4-:R-:W-:Y:S01]  /*37e0*/  FSEL R153, R68, -INF , !P1 ;  /* 0xff80000044997808 */ /* 0x010fe20004800000 */
[----:B------:R3:W-:Y:S01]  /*37f0*/  MUFU.TANH R138, R59 ;  /* 0x0000003b008a7308 */ /* 0x0007e20000002400 */
[----:B------:R-:W-:Y:S01]  /*3800*/  FSEL R154, R154, -INF , !P5 ;  /* 0xff8000009a9a7808 */ /* 0x000fe20006800000 */
[----:B------:R-:W-:Y:S01]  /*3810*/  HMMA.16816.F32 R4, R4, R30, R92 ;  /* 0x0000001e0404723c */ /* 0x000fe2000000185c */
[----:B------:R-:W-:Y:S01]  /*3820*/  ISETP.GE.AND P1, PT, R16, R168, PT ;  /* 0x000000a81000720c */ /* 0x000fe20003f26270 */
[----:B------:R-:W-:Y:S01]  /*3830*/  FMUL.FTZ R102, R102, c[0x0][0x2ec] ;  /* 0x0000bb0066667a20 */ /* 0x000fe20000410000 */
[----:B------:R-:W-:Y:S01]  /*3840*/  ISETP.GE.AND P5, PT, R16, R167, PT ;  /* 0x000000a71000720c */ /* 0x000fe20003fa6270 */
[----:B------:R-:W-:Y:S01]  /*3850*/  FMUL.FTZ R103, R103, c[0x0][0x2ec] ;  /* 0x0000bb0067677a20 */ /* 0x000fe20000410000 */
[C---:B------:R-:W-:Y:S01]  /*3860*/  IADD3 R24, R33.reuse, 0x38, RZ ;  /* 0x0000003821187810 */ /* 0x040fe20007ffe0ff */
[----:B------:R-:W4:Y:S01]  /*3870*/  MUFU.TANH R42, R42 ;  /* 0x0000002a002a7308 */ /* 0x000f220000002400 */
[----:B------:R-:W-:-:S02]  /*3880*/  IADD3 R22, R33, 0x40, RZ ;  /* 0x0000004021167810 */ /* 0x000fc40007ffe0ff */
[----:B------:R-:W-:Y:S02]  /*3890*/  IADD3 R12, R33, 0x48, RZ ;  /* 0x00000048210c7810 */ /* 0x000fe40007ffe0ff */
[----:B------:R-:W-:Y:S02]  /*38a0*/  FSEL R149, R149, -INF , !P3 ;  /* 0xff80000095957808 */ /* 0x000fe40005800000 */
[----:B------:R-:W-:Y:S01]  /*38b0*/  FSEL R60, R69, -INF , !P0 ;  /* 0xff800000453c7808 */ /* 0x000fe20004000000 */
[----:B------:R-:W1:Y:S01]  /*38c0*/  MUFU.TANH R147, R48 ;  /* 0x0000003000937308 */ /* 0x000e620000002400 */
[----:B---3--:R-:W-:Y:S01]  /*38d0*/  FSEL R59, R64, -INF , !P4 ;  /* 0xff800000403b7808 */ /* 0x008fe20006000000 */
[----:B------:R-:W-:Y:S01]  /*38e0*/  FMUL.FTZ R63, R97, c[0x0][0x2ec] ;  /* 0x0000bb00613f7a20 */ /* 0x000fe20000410000 */
[----:B------:R-:W-:Y:S01]  /*38f0*/  FSEL R64, R66, -INF , !P2 ;  /* 0xff80000042407808 */ /* 0x000fe20005000000 */
[----:B------:R-:W-:Y:S01]  /*3900*/  FMUL.FTZ R54, R99, c[0x0][0x2ec] ;  /* 0x0000bb0063367a20 */ /* 0x000fe20000410000 */
[----:B------:R-:W-:-:S02]  /*3910*/  ISETP.GE.AND P4, PT, R23, R168, PT ;  /* 0x000000a81700720c */ /* 0x000fc40003f86270 */
[-C--:B------:R-:W-:Y:S01]  /*3920*/  ISETP.GE.AND P2, PT, R23, R167.reuse, PT ;  /* 0x000000a71700720c */ /* 0x080fe20003f46270 */
[----:B------:R-:W3:Y:S01]  /*3930*/  MUFU.TANH R148, R50 ;  /* 0x0000003200947308 */ /* 0x000ee20000002400 */
[----:B------:R-:W-:Y:S01]  /*3940*/  FSEL R67, R65, -INF , !P1 ;  /* 0xff80000041437808 */ /* 0x000fe20004800000 */
[----:B------:R-:W-:Y:S01]  /*3950*/  FMUL.FTZ R65, R96, c[0x0][0x2ec] ;  /* 0x0000bb0060417a20 */ /* 0x000fe20000410000 */
[----:B------:R-:W-:Y:S01]  /*3960*/  FSEL R66, R70, -INF , !P5 ;  /* 0xff80000046427808 */ /* 0x000fe20006800000 */
[----:B------:R-:W-:Y:S01]  /*3970*/  FMUL.FTZ R57, R4, c[0x0][0x2ec] ;  /* 0x0000bb0004397a20 */ /* 0x000fe20000410000 */
[----:B------:R-:W-:Y:S01]  /*3980*/  FSEL R61, R61, -INF , !P4 ;  /* 0xff8000003d3d7808 */ /* 0x000fe20006000000 */
[----:B------:R-:W-:Y:S01]  /*3990*/  FMUL.FTZ R6, R6, c[0x0][0x2ec] ;  /* 0x0000bb0006067a20 */ /* 0x000fe20000410000 */
[CC--:B------:R-:W-:Y:S01]  /*39a0*/  ISETP.GE.AND P3, PT, R24.reuse, R168.reuse, PT ;  /* 0x000000a81800720c */ /* 0x0c0fe20003f66270 */
[----:B------:R3:W-:Y:S01]  /*39b0*/  MUFU.TANH R16, R128 ;  /* 0x0000008000107308 */ /* 0x0007e20000002400 */
[-C--:B------:R-:W-:Y:S01]  /*39c0*/  ISETP.GE.AND P0, PT, R24, R167.reuse, PT ;  /* 0x000000a71800720c */ /* 0x080fe20003f06270 */
[----:B------:R-:W-:Y:S01]  /*39d0*/  FMUL.FTZ R5, R5, c[0x0][0x2ec] ;  /* 0x0000bb0005057a20 */ /* 0x000fe20000410000 */
[C---:B------:R-:W-:Y:S01]  /*39e0*/  ISETP.GE.AND P1, PT, R22.reuse, R168, PT ;  /* 0x000000a81600720c */ /* 0x040fe20003f26270 */
[----:B------:R-:W-:Y:S01]  /*39f0*/  FMUL.FTZ R7, R7, c[0x0][0x2ec] ;  /* 0x0000bb0007077a20 */ /* 0x000fe20000410000 */
[----:B------:R-:W-:-:S02]  /*3a00*/  ISETP.GE.AND P5, PT, R22, R167, PT ;  /* 0x000000a71600720c */ /* 0x000fc40003fa6270 */
[----:B------:R-:W-:Y:S01]  /*3a10*/  ISETP.GE.AND P4, PT, R12, R168, PT ;  /* 0x000000a80c00720c */ /* 0x000fe20003f86270 */
[----:B------:R-:W4:Y:S01]  /*3a20*/  MUFU.TANH R143, R44 ;  /* 0x0000002c008f7308 */ /* 0x000f220000002400 */
[----:B------:R-:W-:Y:S02]  /*3a30*/  IADD3 R13, R33, 0x41, RZ ;  /* 0x00000041210d7810 */ /* 0x000fe40007ffe0ff */
[----:B------:R-:W-:Y:S02]  /*3a40*/  FSEL R121, R121, -INF , !P3 ;  /* 0xff80000079797808 */ /* 0x000fe40005800000 */
[----:B-1----:R-:W-:Y:S02]  /*3a50*/  FSEL R130, R40, -INF , !P0 ;  /* 0xff80000028827808 */ /* 0x002fe40004000000 */
[----:B--2---:R-:W-:Y:S01]  /*3a60*/  FSEL R139, R56, -INF , !P1 ;  /* 0xff800000388b7808 */ /* 0x004fe20004800000 */
[----:B------:R-:W1:Y:S01]  /*3a70*/  MUFU.TANH R144, R46 ;  /* 0x0000002e00907308 */ /* 0x000e620000002400 */
[----:B---3--:R-:W-:Y:S01]  /*3a80*/  FSEL R128, R41, -INF , !P2 ;  /* 0xff80000029807808 */ /* 0x008fe20005000000 */
[----:B------:R-:W-:Y:S01]  /*3a90*/  FMUL.FTZ R56, R98, c[0x0][0x2ec] ;  /* 0x0000bb0062387a20 */ /* 0x000fe20000410000 */
[----:B------:R-:W-:-:S02]  /*3aa0*/  ISETP.GE.AND P2, PT, R12, R167, PT ;  /* 0x000000a70c00720c */ /* 0x000fc40003f46270 */
[----:B------:R-:W-:Y:S02]  /*3ab0*/  IADD3 R12, R33, 0x49, RZ ;  /* 0x00000049210c7810 */ /* 0x000fe40007ffe0ff */
[----:B------:R-:W-:Y:S01]  /*3ac0*/  FSEL R152, R152, -INF , !P5 ;  /* 0xff80000098987808 */ /* 0x000fe20006800000 */
[----:B------:R-:W2:Y:S01]  /*3ad0*/  MUFU.TANH R141, R45 ;  /* 0x0000002d008d7308 */ /* 0x000ea20000002400 */
[CC--:B------:R-:W-:Y:S02]  /*3ae0*/  ISETP.GE.AND P3, PT, R13.reuse, R168.reuse, PT ;  /* 0x000000a80d00720c */ /* 0x0c0fe40003f66270 */
[-C--:B------:R-:W-:Y:S02]  /*3af0*/  ISETP.GE.AND P0, PT, R13, R167.reuse, PT ;  /* 0x000000a70d00720c */ /* 0x080fe40003f06270 */
[C---:B------:R-:W-:Y:S02]  /*3b00*/  ISETP.GE.AND P1, PT, R12.reuse, R168, PT ;  /* 0x000000a80c00720c */ /* 0x040fe40003f26270 */
[----:B------:R-:W-:Y:S01]  /*3b10*/  ISETP.GE.AND P5, PT, R12, R167, PT ;  /* 0x000000a70c00720c */ /* 0x000fe20003fa6270 */
[----:B------:R-:W3:Y:S01]  /*3b20*/  MUFU.TANH R142, R47 ;  /* 0x0000002f008e7308 */ /* 0x000ee20000002400 */
[----:B------:R-:W-:-:S02]  /*3b30*/  IADD3 R12, R33, 0x50, RZ ;  /* 0x00000050210c7810 */ /* 0x000fc40007ffe0ff */
[----:B------:R-:W-:Y:S02]  /*3b40*/  IADD3 R8, R33, 0x51, RZ ;  /* 0x0000005121087810 */ /* 0x000fe40007ffe0ff */
[----:B----4-:R-:W-:Y:S02]  /*3b50*/  FSEL R131, R42, -INF , !P3 ;  /* 0xff8000002a837808 */ /* 0x010fe40005800000 */
[----:B------:R-:W-:Y:S01]  /*3b60*/  FSEL R138, R138, -INF , !P0 ;  /* 0xff8000008a8a7808 */ /* 0x000fe20004000000 */
[----:B------:R-:W4:Y:S01]  /*3b70*/  MUFU.TANH R127, R127 ;  /* 0x0000007f007f7308 */ /* 0x000f220000002400 */
[----:B------:R-:W-:Y:S02]  /*3b80*/  FSEL R133, R52, -INF , !P4 ;  /* 0xff80000034857808 */ /* 0x000fe40006000000 */
[----:B------:R-:W-:Y:S02]  /*3b90*/  FSEL R150, R150, -INF , !P2 ;  /* 0xff80000096967808 */ /* 0x000fe40005000000 */
[----:B------:R-:W-:-:S02]  /*3ba0*/  ISETP.GE.AND P3, PT, R12, R168, PT ;  /* 0x000000a80c00720c */ /* 0x000fc40003f66270 */
[-C--:B------:R-:W-:Y:S01]  /*3bb0*/  ISETP.GE.AND P0, PT, R12, R167.reuse, PT ;  /* 0x000000a70c00720c */ /* 0x080fe20003f06270 */
[----:B------:R-:W1:Y:S01]  /*3bc0*/  MUFU.TANH R145, R49 ;  /* 0x0000003100917308 */ /* 0x000e620000002400 */
[C---:B------:R-:W-:Y:S02]  /*3bd0*/  ISETP.GE.AND P4, PT, R8.reuse, R168, PT ;  /* 0x000000a80800720c */ /* 0x040fe40003f86270 */
[----:B------:R-:W-:Y:S02]  /*3be0*/  ISETP.GE.AND P2, PT, R8, R167, PT ;  /* 0x000000a70800720c */ /* 0x000fe40003f46270 */
[C---:B------:R-:W-:Y:S02]  /*3bf0*/  IADD3 R9, R33.reuse, 0x58, RZ ;  /* 0x0000005821097810 */ /* 0x040fe40007ffe0ff */
[----:B------:R-:W-:Y:S01]  /*3c00*/  IADD3 R8, R33, 0x59, RZ ;  /* 0x0000005921087810 */ /* 0x000fe20007ffe0ff */
[----:B------:R-:W1:Y:S01]  /*3c10*/  MUFU.TANH R146, R51 ;  /* 0x0000003300927308 */ /* 0x000e620000002400 */
[----:B------:R-:W-:-:S02]  /*3c20*/  FSEL R135, R135, -INF , !P1 ;  /* 0xff80000087877808 */ /* 0x000fc40004800000 */
[----:B------:R-:W-:Y:S02]  /*3c30*/  FSEL R140, R140, -INF , !P5 ;  /* 0xff8000008c8c7808 */ /* 0x000fe40006800000 */
[----:B------:R-:W-:Y:S02]  /*3c40*/  FSEL R147, R147, -INF , !P3 ;  /* 0xff80000093937808 */ /* 0x000fe40005800000 */
[----:B------:R-:W-:Y:S01]  /*3c50*/  FSEL R148, R148, -INF , !P0 ;  /* 0xff80000094947808 */ /* 0x000fe20004000000 */
[----:B------:R-:W2:Y:S01]  /*3c60*/  MUFU.TANH R124, R124 ;  /* 0x0000007c007c7308 */ /* 0x000ea20000002400 */
[CC--:B------:R-:W-:Y:S02]  /*3c70*/  ISETP.GE.AND P1, PT, R9.reuse, R168.reuse, PT ;  /* 0x000000a80900720c */ /* 0x0c0fe40003f26270 */
[----:B------:R-:W-:Y:S02]  /*3c80*/  ISETP.GE.AND P5, PT, R9, R167, PT ;  /* 0x000000a70900720c */ /* 0x000fe40003fa6270 */
[----:B------:R-:W-:-:S02]  /*3c90*/  ISETP.GE.AND P3, PT, R8, R168, PT ;  /* 0x000000a80800720c */ /* 0x000fc40003f66270 */
[-C--:B------:R-:W-:Y:S01]  /*3ca0*/  ISETP.GE.AND P0, PT, R8, R167.reuse, PT ;  /* 0x000000a70800720c */ /* 0x080fe20003f06270 */
[----:B------:R-:W4:Y:S01]  /*3cb0*/  MUFU.TANH R65, R65 ;  /* 0x0000004100417308 */ /* 0x000f220000002400 */
[----:B------:R-:W-:Y:S02]  /*3cc0*/  IADD3 R8, R33, 0x61, RZ ;  /* 0x0000006121087810 */ /* 0x000fe40007ffe0ff */
[----:B------:R-:W-:Y:S02]  /*3cd0*/  FSEL R143, R143, -INF , !P1 ;  /* 0xff8000008f8f7808 */ /* 0x000fe40004800000 */
[----:B-1----:R-:W-:Y:S02]  /*3ce0*/  FSEL R144, R144, -INF , !P5 ;  /* 0xff80000090907808 */ /* 0x002fe40006800000 */
[C---:B------:R-:W-:Y:S01]  /*3cf0*/  ISETP.GE.AND P1, PT, R8.reuse, R168, PT ;  /* 0x000000a80800720c */ /* 0x040fe20003f26270 */
[----:B------:R-:W1:Y:S01]  /*3d00*/  MUFU.TANH R126, R126 ;  /* 0x0000007e007e7308 */ /* 0x000e620000002400 */
[----:B------:R-:W-:-:S02]  /*3d10*/  ISETP.GE.AND P5, PT, R8, R167, PT ;  /* 0x000000a70800720c */ /* 0x000fc40003fa6270 */
[----:B------:R-:W-:Y:S02]  /*3d20*/  IADD3 R8, R33, 0x68, RZ ;  /* 0x0000006821087810 */ /* 0x000fe40007ffe0ff */
[----:B--2---:R-:W-:Y:S02]  /*3d30*/  FSEL R141, R141, -INF , !P3 ;  /* 0xff8000008d8d7808 */ /* 0x004fe40005800000 */
[----:B---3--:R-:W-:Y:S01]  /*3d40*/  FSEL R142, R142, -INF , !P0 ;  /* 0xff8000008e8e7808 */ /* 0x008fe20004000000 */
[----:B------:R-:W2:Y:S01]  /*3d50*/  MUFU.TANH R125, R100 ;  /* 0x00000064007d7308 */ /* 0x000ea20000002400 */
[C---:B------:R-:W-:Y:S02]  /*3d60*/  ISETP.GE.AND P3, PT, R8.reuse, R168, PT ;  /* 0x000000a80800720c */ /* 0x040fe40003f66270 */
[----:B------:R-:W-:Y:S02]  /*3d70*/  ISETP.GE.AND P0, PT, R8, R167, PT ;  /* 0x000000a70800720c */ /* 0x000fe40003f06270 */
[----:B------:R-:W-:-:S02]  /*3d80*/  IADD3 R8, R33, 0x70, RZ ;  /* 0x0000007021087810 */ /* 0x000fc40007ffe0ff */
[----:B------:R-:W-:Y:S01]  /*3d90*/  IADD3 R9, R33, 0x60, RZ ;  /* 0x0000006021097810 */ /* 0x000fe20007ffe0ff */
[----:B------:R-:W-:Y:S01]  /*3da0*/  MUFU.TANH R123, R101 ;  /* 0x00000065007b7308 */ /* 0x000fe20000002400 */
[----:B----4-:R-:W-:Y:S02]  /*3db0*/  FSEL R127, R127, -INF , !P1 ;  /* 0xff8000007f7f7808 */ /* 0x010fe40004800000 */
[----:B------:R-:W-:Y:S02]  /*3dc0*/  ISETP.GE.AND P1, PT, R8, R168, PT ;  /* 0x000000a80800720c */ /* 0x000fe40003f26270 */
[----:B------:R-:W-:Y:S02]  /*3dd0*/  FSEL R145, R145, -INF , !P4 ;  /* 0xff80000091917808 */ /* 0x000fe40006000000 */
[----:B------:R-:W-:Y:S01]  /*3de0*/  FSEL R146, R146, -INF , !P2 ;  /* 0xff80000092927808 */ /* 0x000fe20005000000 */
[----:B------:R-:W3:Y:S01]  /*3df0*/  MUFU.TANH R122, R102 ;  /* 0x00000066007a7308 */ /* 0x000ee20000002400 */
[----:B------:R-:W-:-:S02]  /*3e00*/  FSEL R124, R124, -INF , !P5 ;  /* 0xff8000007c7c7808 */ /* 0x000fc40006800000 */
[C---:B------:R-:W-:Y:S02]  /*3e10*/  ISETP.GE.AND P4, PT, R9.reuse, R168, PT ;  /* 0x000000a80900720c */ /* 0x040fe40003f86270 */
[-C--:B------:R-:W-:Y:S02]  /*3e20*/  ISETP.GE.AND P2, PT, R9, R167.reuse, PT ;  /* 0x000000a70900720c */ /* 0x080fe40003f46270 */
[----:B------:R-:W-:Y:S01]  /*3e30*/  ISETP.GE.AND P5, PT, R8, R167, PT ;  /* 0x000000a70800720c */ /* 0x000fe20003fa6270 */
[----:B------:R-:W4:Y:S01]  /*3e40*/  MUFU.TANH R120, R103 ;  /* 0x0000006700787308 */ /* 0x000f220000002400 */
[C---:B------:R-:W-:Y:S02]  /*3e50*/  IADD3 R9, R33.reuse, 0x69, RZ ;  /* 0x0000006921097810 */ /* 0x040fe40007ffe0ff */
[----:B------:R-:W-:Y:S02]  /*3e60*/  IADD3 R8, R33, 0x71, RZ ;  /* 0x0000007121087810 */ /* 0x000fe40007ffe0ff */
[----:B------:R-:W-:-:S02]  /*3e70*/  FSEL R65, R65, -INF , !P1 ;  /* 0xff80000041417808 */ /* 0x000fc40004800000 */
[----:B------:R-:W-:Y:S01]  /*3e80*/  ISETP.GT.AND P1, PT, R192, R189, PT ;  /* 0x000000bdc000720c */ /* 0x000fe20003f24270 */
[----:B------:R-:W4:Y:S01]  /*3e90*/  MUFU.TANH R63, R63 ;  /* 0x0000003f003f7308 */ /* 0x000f220000002400 */
[----:B------:R-:W-:Y:S02]  /*3ea0*/  FSEL R129, R16, -INF , !P4 ;  /* 0xff80000010817808 */ /* 0x000fe40006000000 */
[----:B-1----:R-:W-:Y:S02]  /*3eb0*/  FSEL R126, R126, -INF , !P2 ;  /* 0xff8000007e7e7808 */ /* 0x002fe40005000000 */
[----:B--2---:R-:W-:Y:S02]  /*3ec0*/  FSEL R125, R125, -INF , !P3 ;  /* 0xff8000007d7d7808 */ /* 0x004fe40005800000 */
[C---:B------:R-:W-:Y:S01]  /*3ed0*/  ISETP.GE.AND P4, PT, R9.reuse, R168, PT ;  /* 0x000000a80900720c */ /* 0x040fe20003f86270 */
[----:B------:R-:W1:Y:S01]  /*3ee0*/  MUFU.TANH R56, R56 ;  /* 0x0000003800387308 */ /* 0x000e620000002400 */
[----:B------:R-:W-:-:S02]  /*3ef0*/  ISETP.GE.AND P2, PT, R9, R167, PT ;  /* 0x000000a70900720c */ /* 0x000fc40003f46270 */
[----:B------:R-:W-:Y:S02]  /*3f00*/  ISETP.GE.AND P3, PT, R8, R168, PT ;  /* 0x000000a80800720c */ /* 0x000fe40003f66270 */
[----:B------:R-:W-:Y:S02]  /*3f10*/  IADD3 R4, R33, 0x78, RZ ;  /* 0x0000007821047810 */ /* 0x000fe40007ffe0ff */
[----:B---3--:R-:W-:Y:S01]  /*3f20*/  FSEL R122, R122, -INF , !P0 ;  /* 0xff8000007a7a7808 */ /* 0x008fe20004000000 */
[----:B------:R-:W2:Y:S01]  /*3f30*/  MUFU.TANH R54, R54 ;  /* 0x0000003600367308 */ /* 0x000ea20000002400 */
[----:B------:R-:W-:Y:S02]  /*3f40*/  FSEL R123, R123, -INF , !P4 ;  /* 0xff8000007b7b7808 */ /* 0x000fe40006000000 */
[----:B----4-:R-:W-:Y:S02]  /*3f50*/  FSEL R120, R120, -INF , !P2 ;  /* 0xff80000078787808 */ /* 0x010fe40005000000 */
[----:B------:R-:W-:-:S02]  /*3f60*/  FSEL R63, R63, -INF , !P3 ;  /* 0xff8000003f3f7808 */ /* 0x000fc40005800000 */
[-C--:B------:R-:W-:Y:S01]  /*3f70*/  ISETP.GE.AND P0, PT, R8, R167.reuse, PT ;  /* 0x000000a70800720c */ /* 0x080fe20003f06270 */
[----:B------:R-:W3:Y:S01]  /*3f80*/  MUFU.TANH R57, R57 ;  /* 0x0000003900397308 */ /* 0x000ee20000002400 */
[----:B-1----:R-:W-:Y:S02]  /*3f90*/  FSEL R56, R56, -INF , !P5 ;  /* 0xff80000038387808 */ /* 0x002fe40006800000 */
[CC--:B------:R-:W-:Y:S02]  /*3fa0*/  ISETP.GE.AND P4, PT, R4.reuse, R168.reuse, PT ;  /* 0x000000a80400720c */ /* 0x0c0fe40003f86270 */
[-C--:B------:R-:W-:Y:S01]  /*3fb0*/  ISETP.GE.AND P2, PT, R4, R167.reuse, PT ;  /* 0x000000a70400720c */ /* 0x080fe20003f46270 */
[----:B------:R-:W-:Y:S01]  /*3fc0*/  BAR.SYNC.DEFER_BLOCKING 0x0 ;  /* 0x0000000000007b1d */ /* 0x000fe20000010000 */
[C---:B------:R-:W-:Y:S02]  /*3fd0*/  ISETP.GE.AND P5, PT, R33.reuse, R168, PT ;  /* 0x000000a82100720c */ /* 0x040fe40003fa6270 */
[----:B------:R-:W-:-:S02]  /*3fe0*/  ISETP.GE.AND P3, PT, R33, R167, PT ;  /* 0x000000a72100720c */ /* 0x000fc40003f66270 */
[----:B------:R-:W-:Y:S01]  /*3ff0*/  IADD3 R33, R33, 0x79, RZ ;  /* 0x0000007921217810 */ /* 0x000fe20007ffe0ff */
[----:B------:R-:W1:Y:S01]  /*4000*/  MUFU.TANH R52, R6 ;  /* 0x0000000600347308 */ /* 0x000e620000002400 */
[----:B--2---:R-:W-:Y:S02]  /*4010*/  FSEL R54, R54, -INF , !P0 ;  /* 0xff80000036367808 */ /* 0x004fe40004000000 */
[C---:B------:R-:W-:Y:S02]  /*4020*/  @!P1 LEA R204, P0, R166.reuse, c[0x0][0x168], 0x1 ;  /* 0x00005a00a6cc9a11 */ /* 0x040fe400078008ff */
[----:B---3--:R-:W-:Y:S02]  /*4030*/  FSEL R57, R57, -INF , !P4 ;  /* 0xff80000039397808 */ /* 0x008fe40006000000 */
[----:B------:R-:W-:Y:S01]  /*4040*/  ISETP.GE.AND P4, PT, R33, R168, PT ;  /* 0x000000a82100720c */ /* 0x000fe20003f86270 */
[----:B------:R-:W2:Y:S01]  /*4050*/  MUFU.TANH R55, R5 ;  /* 0x0000000500377308 */ /* 0x000ea20000002400 */
[----:B------:R-:W-:-:S02]  /*4060*/  @!P1 LEA.HI.X R205, R166, c[0x0][0x16c], R165, 0x1, P0 ;  /* 0x00005b00a6cd9a11 */ /* 0x000fc400000f0ca5 */
[----:B------:R-:W-:Y:S02]  /*4070*/  FSEL R0, R0, -INF , !P5 ;  /* 0xff80000000007808 */ /* 0x000fe40006800000 */
[----:B------:R-:W-:-:S03]  /*4080*/  FSEL R84, R84, -INF , !P3 ;  /* 0xff80000054547808 */ /* 0x000fc60005800000 */
[----:B------:R-:W3:Y:S01]  /*4090*/  MUFU.TANH R51, R7 ;  /* 0x0000000700337308 */ /* 0x000ee20000002400 */
[----:B-1----:R-:W-:Y:S02]  /*40a0*/  FSEL R52, R52, -INF , !P2 ;  /* 0xff80000034347808 */ /* 0x002fe40005000000 */
[----:B------:R-:W-:Y:S02]  /*40b0*/  ISETP.GE.AND P2, PT, R33, R167, PT ;  /* 0x000000a72100720c */ /* 0x000fe40003f46270 */
[----:B--2---:R-:W-:Y:S02]  /*40c0*/  FSEL R55, R55, -INF , !P4 ;  /* 0xff80000037377808 */ /* 0x004fe40006000000 */
[----:B---3--:R-:W-:Y:S01]  /*40d0*/  FSEL R51, R51, -INF , !P2 ;  /* 0xff80000033337808 */ /* 0x008fe20005000000 */
        /* <DEDUP_REMOVED lines=8> */
[----:B------:R-:W-:Y:S02]  /*4160*/  ISETP.GE.AND P2, PT, R2, RZ, PT ;  /* 0x000000ff0200720c */ /* 0x000fe40003f46270 */
        /* <DEDUP_REMOVED lines=50> */
.L_x_2576:
[----:B------:R-:W-:-:S04]  /*4490*/  LEA R2, -R117, RZ, 0x7 ;  /* 0x000000ff75027211 */ /* 0x000fc800078e39ff */
[----:B------:R-:W-:Y:S02]  /*44a0*/  SHF.R.S32.HI R4, RZ, 0x1f, R2 ;  /* 0x0000001fff047819 */ /* 0x000fe40000011402 */
.L_x_2577:
        /* <DEDUP_REMOVED lines=29> */
.L_x_2575:
        /* <DEDUP_REMOVED lines=78> */
[----:B-1----:R-:W-:-:S04]  /*4b60*/  FMNMX.FTZ R2, R7, R2, !PT ;  /* 0x0000000207027209 */ /* 0x002fc80007810000 */
[C---:B------:R-:W-:Y:S01]  /*4b70*/  FSETP.NEU.FTZ.AND P0, PT, R2.reuse, -INF , PT ;  /* 0xff8000000200780b */ /* 0x040fe20003f1d000 */
[----:B------:R-:W-:-:S05]  /*4b80*/  FMUL.FTZ R58, R2, c[0x0][0x23c] ;  /* 0x00008f00023a7a20 */ /* 0x000fca0000410000 */
[----:B------:R-:W-:-:S05]  /*4b90*/  FSEL R58, R58, RZ, P0 ;  /* 0x000000ff3a3a7208 */ /* 0x000fca0000000000 */
[--C-:B------:R-:W-:Y:S01]  /*4ba0*/  FFMA.FTZ R50, R0, c[0x0][0x23c], -R58.reuse ;  /* 0x00008f0000327a23 */ /* 0x100fe2000001083a */
[----:B--2---:R-:W-:Y:S01]  /*4bb0*/  FMNMX.FTZ R0, R5, R4, !PT ;  /* 0x0000000405007209 */ /* 0x004fe20007810000 */
[--C-:B------:R-:W-:Y:S01]  /*4bc0*/  FFMA.FTZ R49, R85, c[0x0][0x23c], -R58.reuse ;  /* 0x00008f0055317a23 */ /* 0x100fe2000001083a */
[----:B------:R-:W-:Y:S01]  /*4bd0*/  LDSM.16.MT88.4 R4, [R116+0xd000] ;  /* 0x00d000007404783b */ /* 0x000fe20000004200 */
[--C-:B------:R-:W-:Y:S01]  /*4be0*/  FFMA.FTZ R45, R87, c[0x0][0x23c], -R58.reuse ;  /* 0x00008f00572d7a23 */ /* 0x100fe2000001083a */
[C---:B------:R-:W-:Y:S01]  /*4bf0*/  FSETP.NEU.FTZ.AND P0, PT, R0.reuse, -INF , PT ;  /* 0xff8000000000780b */ /* 0x040fe20003f1d000 */
[----:B------:R-:W-:Y:S01]  /*4c00*/  FMUL.FTZ R53, R0, c[0x0][0x23c] ;  /* 0x00008f0000357a20 */ /* 0x000fe20000410000 */
[----:B------:R-:W-:Y:S01]  /*4c10*/  MUFU.EX2 R50, R50 ;  /* 0x0000003200327308 */ /* 0x000fe20000000800 */
[--C-:B------:R-:W-:Y:S02]  /*4c20*/  FFMA.FTZ R44, R43, c[0x0][0x23c], -R58.reuse ;  /* 0x00008f002b2c7a23 */ /* 0x100fe4000001083a */
[--C-:B------:R-:W-:Y:S01]  /*4c30*/  FFMA.FTZ R43, R37, c[0x0][0x23c], -R58.reuse ;  /* 0x00008f00252b7a23 */ /* 0x100fe2000001083a */
[----:B------:R-:W-:Y:S01]  /*4c40*/  FSEL R53, R53, RZ, P0 ;  /* 0x000000ff35357208 */ /* 0x000fe20000000000 */
[----:B------:R-:W-:-:S02]  /*4c50*/  FFMA.FTZ R40, R91, c[0x0][0x23c], -R58 ;  /* 0x00008f005b287a23 */ /* 0x000fc4000001083a */
[--C-:B------:R-:W-:Y:S01]  /*4c60*/  FFMA.FTZ R39, R35, c[0x0][0x23c], -R58.reuse ;  /* 0x00008f0023277a23 */ /* 0x100fe2000001083a */
[----:B------:R-:W1:Y:S01]  /*4c70*/  MUFU.EX2 R49, R49 ;  /* 0x0000003100317308 */ /* 0x000e620000000800 */
[--C-:B------:R-:W-:Y:S02]  /*4c80*/  FFMA.FTZ R47, R84, c[0x0][0x23c], -R53.reuse ;  /* 0x00008f00542f7a23 */ /* 0x100fe40000010835 */
[--C-:B------:R-:W-:Y:S02]  /*4c90*/  FFMA.FTZ R46, R86, c[0x0][0x23c], -R53.reuse ;  /* 0x00008f00562e7a23 */ /* 0x100fe40000010835 */
[--C-:B------:R-:W-:Y:S01]  /*4ca0*/  FFMA.FTZ R48, R36, c[0x0][0x23c], -R53.reuse ;  /* 0x00008f0024307a23 */ /* 0x100fe20000010835 */
[----:B------:R-:W2:Y:S01]  /*4cb0*/  LDSM.16.MT88.4 R84, [R116+0xb000] ;  /* 0x00b000007454783b */ /* 0x000ea20000004200 */
[----:B------:R-:W-:Y:S01]  /*4cc0*/  FFMA.FTZ R41, R90, c[0x0][0x23c], -R53 ;  /* 0x00008f005a297a23 */ /* 0x000fe20000010835 */
[----:B------:R-:W-:Y:S01]  /*4cd0*/  MUFU.EX2 R45, R45 ;  /* 0x0000002d002d7308 */ /* 0x000fe20000000800 */
[----:B------:R-:W-:-:S02]  /*4ce0*/  FFMA.FTZ R36, R17, c[0x0][0x23c], -R58 ;  /* 0x00008f0011247a23 */ /* 0x000fc4000001083a */
[--C-:B------:R-:W-:Y:S01]  /*4cf0*/  FFMA.FTZ R42, R32, c[0x0][0x23c], -R53.reuse ;  /* 0x00008f00202a7a23 */ /* 0x100fe20000010835 */
[----:B------:R-:W3:Y:S01]  /*4d00*/  LDSM.16.MT88.4 R16, [R119+0x9400] ;  /* 0x009400007710783b */ /* 0x000ee20000004200 */
[--C-:B------:R-:W-:Y:S02]  /*4d10*/  FFMA.FTZ R37, R80, c[0x0][0x23c], -R53.reuse ;  /* 0x00008f0050257a23 */ /* 0x100fe40000010835 */
[--C-:B------:R-:W-:Y:S01]  /*4d20*/  FFMA.FTZ R38, R38, c[0x0][0x23c], -R53.reuse ;  /* 0x00008f0026267a23 */ /* 0x100fe20000010835 */
[----:B------:R-:W4:Y:S01]  /*4d30*/  MUFU.EX2 R44, R44 ;  /* 0x0000002c002c7308 */ /* 0x000f220000000800 */
[----:B-1----:R-:W-:Y:S01]  /*4d40*/  F2FP.PACK_AB R68, R49, R50 ;  /* 0x000000323144723e */ /* 0x002fe200000000ff */
[----:B------:R-:W-:Y:S02]  /*4d50*/  FFMA.FTZ R33, R20, c[0x0][0x23c], -R53 ;  /* 0x00008f0014217a23 */ /* 0x000fe40000010835 */
[--C-:B------:R-:W-:Y:S02]  /*4d60*/  FFMA.FTZ R35, R21, c[0x0][0x23c], -R58.reuse ;  /* 0x00008f0015237a23 */ /* 0x100fe4000001083a */
[----:B------:R-:W-:Y:S01]  /*4d70*/  LDSM.16.MT88.4 R20, [R116+0xd400] ;  /* 0x00d400007414783b */ /* 0x000fe20000004200 */
[--C-:B------:R-:W-:Y:S01]  /*4d80*/  FFMA.FTZ R32, R151, c[0x0][0x23c], -R58.reuse ;  /* 0x00008f0097207a23 */ /* 0x100fe2000001083a */
[----:B------:R-:W-:Y:S01]  /*4d90*/  MUFU.EX2 R47, R47 ;  /* 0x0000002f002f7308 */ /* 0x000fe20000000800 */
[----:B------:R-:W-:-:S02]  /*4da0*/  FFMA.FTZ R31, R153, c[0x0][0x23c], -R58 ;  /* 0x00008f00991f7a23 */ /* 0x000fc4000001083a */
[--C-:B------:R-:W-:Y:S02]  /*4db0*/  FFMA.FTZ R28, R149, c[0x0][0x23c], -R58.reuse ;  /* 0x00008f00951c7a23 */ /* 0x100fe4000001083a */
[--C-:B------:R-:W-:Y:S02]  /*4dc0*/  FFMA.FTZ R34, R34, c[0x0][0x23c], -R53.reuse ;  /* 0x00008f0022227a23 */ /* 0x100fe40000010835 */
[--C-:B------:R-:W-:Y:S01]  /*4dd0*/  FFMA.FTZ R29, R62, c[0x0][0x23c], -R53.reuse ;  /* 0x00008f003e1d7a23 */ /* 0x100fe20000010835 */
[----:B------:R-:W1:Y:S01]  /*4de0*/  MUFU.EX2 R46, R46 ;  /* 0x0000002e002e7308 */ /* 0x000e620000000800 */
[----:B----4-:R-:W-:Y:S01]  /*4df0*/  F2FP.PACK_AB R70, R44, R45 ;  /* 0x0000002d2c46723e */ /* 0x010fe200000000ff */
[--C-:B------:R-:W-:Y:S02]  /*4e00*/  FFMA.FTZ R30, R154, c[0x0][0x23c], -R53.reuse ;  /* 0x00008f009a1e7a23 */ /* 0x100fe40000010835 */
[----:B------:R-:W-:Y:S02]  /*4e10*/  FFMA.FTZ R3, R60, c[0x0][0x23c], -R53 ;  /* 0x00008f003c037a23 */ /* 0x000fe40000010835 */
[----:B------:R-:W-:-:S02]  /*4e20*/  FFMA.FTZ R60, R67, c[0x0][0x23c], -R58 ;  /* 0x00008f00433c7a23 */ /* 0x000fc4000001083a */
[----:B------:R-:W-:Y:S01]  /*4e30*/  MUFU.EX2 R48, R48 ;  /* 0x0000003000307308 */ /* 0x000fe20000000800 */
        /* <DEDUP_REMOVED lines=39> */
[----:B------:R-:W4:Y:S01]  /*50b0*/  MUFU.EX2 R37, R37 ;  /* 0x0000002500257308 */ /* 0x000f220000000800 */
        /* <DEDUP_REMOVED lines=9> */
[----:B--2---:R-:W-:Y:S01]  /*5150*/  HMMA.16816.F32 R88, R68, R84, RZ ;  /* 0x000000544458723c */ /* 0x004fe200000018ff */
[----:B------:R-:W-:Y:S01]  /*5160*/  FADD.FTZ R48, R48, R47 ;  /* 0x0000002f30307221 */ /* 0x000fe20000010000 */
[----:B------:R-:W2:Y:S01]  /*5170*/  MUFU.EX2 R33, R33 ;  /* 0x0000002100217308 */ /* 0x000ea20000000800 */
[----:B------:R-:W-:-:S02]  /*5180*/  FADD.FTZ R44, R44, R45 ;  /* 0x0000002d2c2c7221 */ /* 0x000fc40000010000 */
[----:B------:R-:W-:Y:S02]  /*5190*/  FADD.FTZ R41, R41, R48 ;  /* 0x0000003029297221 */ /* 0x000fe40000010000 */
[----:B------:R-:W-:Y:S01]  /*51a0*/  FFMA.FTZ R207, R55, c[0x0][0x23c], -R58 ;  /* 0x00008f0037cf7a23 */ /* 0x000fe2000001083a */
[C---:B------:R-:W-:Y:S01]  /*51b0*/  HMMA.16816.F32 R80, R68.reuse, R76, RZ ;  /* 0x0000004c4450723c */ /* 0x040fe200000018ff */
[----:B------:R-:W-:Y:S01]  /*51c0*/  FFMA.FTZ R206, R51, c[0x0][0x23c], -R53 ;  /* 0x00008f0033ce7a23 */ /* 0x000fe20000010835 */
        /* <DEDUP_REMOVED lines=9> */
[----:B-1----:R-:W-:Y:S01]  /*5260*/  F2FP.PACK_AB R4, R40, R43 ;  /* 0x0000002b2804723e */ /* 0x002fe200000000ff */
[----:B------:R-:W-:Y:S01]  /*5270*/  HMMA.16816.F32 R68, R68, R6, RZ ;  /* 0x000000064444723c */ /* 0x000fe200000018ff */
[----:B----4-:R-:W-:Y:S01]  /*5280*/  F2FP.PACK_AB R5, R37, R42 ;  /* 0x0000002a2505723e */ /* 0x010fe200000000ff */
        /* <DEDUP_REMOVED lines=29> */
[C---:B------:R-:W-:Y:S01]  /*5460*/  HMMA.16816.F32 R84, R4.reuse, R26, R84 ;  /* 0x0000001a0454723c */ /* 0x040fe20000001854 */
[----:B------:R-:W-:Y:S01]  /*5470*/  LDSM.16.MT88.4 R24, [R116+0xb800] ;  /* 0x00b800007418783b */ /* 0x000fe20000004200 */
[----:B------:R-:W-:Y:S06]  /*5480*/  MUFU.EX2 R66, R66 ;  /* 0x0000004200427308 */ /* 0x000fec0000000800 */
[C---:B----4-:R-:W-:Y:S02]  /*5490*/  HMMA.16816.F32 R80, R4.reuse, R12, R80 ;  /* 0x0000000c0450723c */ /* 0x050fe40000001850 */
[----:B------:R-:W4:Y:S06]  /*54a0*/  MUFU.EX2 R121, R121 ;  /* 0x0000007900797308 */ /* 0x000f2c0000000800 */
        /* <DEDUP_REMOVED lines=52> */
[----:B------:R-:W-:Y:S01]  /*57f0*/  F2FP.PACK_AB R4, R60, R59 ;  /* 0x0000003b3c04723e */ /* 0x000fe200000000ff */
[----:B------:R-:W-:Y:S01]  /*5800*/  FADD.FTZ R59, R59, R28 ;  /* 0x0000001c3b3b7221 */ /* 0x000fe20000010000 */
[----:B------:R-:W-:Y:S01]  /*5810*/  F2FP.PACK_AB R5, R67, R64 ;  /* 0x000000404305723e */ /* 0x000fe200000000ff */
[----:B------:R-:W-:Y:S01]  /*5820*/  FADD.FTZ R64, R64, R3 ;  /* 0x0000000340407221 */ /* 0x000fe20000010000 */
[----:B------:R-:W-:Y:S01]  /*5830*/  F2FP.PACK_AB R6, R61, R62 ;  /* 0x0000003e3d06723e */ /* 0x000fe200000000ff */
[----:B------:R-:W-:Y:S01]  /*5840*/  FADD.FTZ R59, R60, R59 ;  /* 0x0000003b3c3b7221 */ /* 0x000fe20000010000 */
[----:B----4-:R-:W-:Y:S01]  /*5850*/  F2FP.PACK_AB R7, R121, R66 ;  /* 0x000000427907723e */ /* 0x010fe200000000ff */
        /* <DEDUP_REMOVED lines=223> */
.L_x_2579:
[----:B------:R-:W-:-:S05]  /*6650*/  IMAD.MOV.U32 R5, RZ, RZ, c[0x0][0x1a0] ;  /* 0x00006800ff057624 */ /* 0x000fca00078e00ff */
[----:B------:R-:W-:-:S04]  /*6660*/  LEA R5, -R5, RZ, 0x7 ;  /* 0x000000ff05057211 */ /* 0x000fc800078e39ff */
[----:B------:R-:W-:Y:S02]  /*6670*/  SHF.R.S32.HI R4, RZ, 0x1f, R5 ;  /* 0x0000001fff047819 */ /* 0x000fe40000011405 */
.L_x_2580:
[C---:B------:R-:W-:Y:S01]  /*6680*/  LEA R190, P1, R5.reuse, R190, 0x1 ;  /* 0x000000be05be7211 */ /* 0x040fe200078208ff */
[----:B------:R-:W-:Y:S01]  /*6690*/  IMAD.MOV.U32 R3, RZ, RZ, c[0x0][0x1a0] ;  /* 0x00006800ff037624 */ /* 0x000fe200078e00ff */
[CC--:B------:R-:W-:Y:S01]  /*66a0*/  IADD3 R6, P0, R5.reuse, R136.reuse, RZ ;  /* 0x0000008805067210 */ /* 0x0c0fe20007f1e0ff */
[----:B------:R-:W-:Y:S01]  /*66b0*/  IMAD.MOV.U32 R7, RZ, RZ, c[0x0][0x1a4] ;  /* 0x00006900ff077624 */ /* 0x000fe200078e00ff */
[----:B------:R-:W-:Y:S01]  /*66c0*/  LEA.HI.X R191, R5, R191, R4, 0x1, P1 ;  /* 0x000000bf05bf7211 */ /* 0x000fe200008f0c04 */
[----:B------:R-:W-:Y:S01]  /*66d0*/  IMAD.MOV.U32 R170, RZ, RZ, 0x6 ;  /* 0x00000006ffaa7424 */ /* 0x000fe200078e00ff */
[----:B------:R-:W-:Y:S01]  /*66e0*/  LEA R9, P1, R3, R5, 0x5 ;  /* 0x0000000503097211 */ /* 0x000fe200078228ff */
[----:B------:R-:W-:Y:S01]  /*66f0*/  IMAD.X R5, R4, 0x1, R132, P0 ;  /* 0x0000000104057824 */ /* 0x000fe200000e0684 */
[----:B------:R-:W-:Y:S01]  /*6700*/  LEA R10, P2, R6, c[0x0][0x170], 0x1 ;  /* 0x00005c00060a7a11 */ /* 0x000fe200078408ff */
[----:B------:R-:W-:Y:S01]  /*6710*/  @!PT LDS RZ, [RZ] ;  /* 0x00000000fffff984 */ /* 0x000fe20000000800 */
[----:B------:R-:W-:Y:S01]  /*6720*/  @!PT LDS RZ, [RZ] ;  /* 0x00000000fffff984 */ /* 0x000fe20000000800 */
[----:B------:R-:W-:Y:S01]  /*6730*/  @!PT LDS RZ, [RZ] ;  /* 0x00000000fffff984 */ /* 0x000fe20000000800 */
[----:B------:R1:W-:Y:S01]  /*6740*/  LDGSTS.E.BYPASS.LTC128B.128 [R193+0x9000], [R190.64] ;  /* 0x09000000bec17fae */ /* 0x0003e2000b901d4c */
[----:B------:R-:W-:-:S02]  /*6750*/  IADD3 R9, P0, R9, R136, RZ ;  /* 0x0000008809097210 */ /* 0x000fc40007f1e0ff */
[C---:B------:R-:W-:Y:S02]  /*6760*/  LEA.HI.X R7, R3.reuse, R4, R7, 0x5, P1 ;  /* 0x0000000403077211 */ /* 0x040fe400008f2c07 */
[----:B------:R-:W-:Y:S01]  /*6770*/  LEA.HI.X R11, R6, c[0x0][0x174], R5, 0x1, P2 ;  /* 0x00005d00060b7a11 */ /* 0x000fe200010f0c05 */
[C---:B------:R-:W-:Y:S01]  /*6780*/  IMAD.SHL.U32 R5, R3.reuse, 0x40, RZ ;  /* 0x0000004003057824 */ /* 0x040fe200078e00ff */
[----:B------:R-:W-:Y:S01]  /*6790*/  SHF.L.U64.HI R4, R3, R170, c[0x0][0x1a4] ;  /* 0x0000690003047619 */ /* 0x000fe200000102aa */
[----:B------:R-:W-:Y:S01]  /*67a0*/  IMAD.X R132, R7, 0x1, R132, P0 ;  /* 0x0000000107847824 */ /* 0x000fe200000e0684 */
[----:B------:R-:W-:Y:S01]  /*67b0*/  LEA R6, P0, R9, c[0x0][0x170], 0x1 ;  /* 0x00005c0009067a11 */ /* 0x000fe200078008ff */
[----:B------:R2:W-:Y:S01]  /*67c0*/  LDGSTS.E.BYPASS.LTC128B.128 [R193+0xb000], [R10.64+0x40] ;  /* 0x0b0000400ac17fae */ /* 0x0005e2000b901d4c */
[----:B------:R-:W-:Y:S02]  /*67d0*/  IADD3 R8, P1, R5, R190, RZ ;  /* 0x000000be05087210 */ /* 0x000fe40007f3e0ff */
[----:B------:R-:W-:Y:S01]  /*67e0*/  LEA.HI.X R7, R9, c[0x0][0x174], R132, 0x1, P0 ;  /* 0x00005d0009077a11 */ /* 0x000fe200000f0c84 */
[----:B------:R2:W-:Y:S01]  /*67f0*/  LDGSTS.E.BYPASS.LTC128B.128 [R193+0xd000], [R10.64+0x80] ;  /* 0x0d0000800ac17fae */ /* 0x0005e2000b901d4c */
[-C--:B------:R-:W-:Y:S01]  /*6800*/  IADD3 R16, P0, R8, R5.reuse, RZ ;  /* 0x0000000508107210 */ /* 0x080fe20007f1e0ff */
[----:B------:R-:W-:Y:S01]  /*6810*/  IMAD.X R9, R4, 0x1, R191, P1 ;  /* 0x0000000104097824 */ /* 0x000fe200008e06bf */
[----:B------:R-:W-:-:S02]  /*6820*/  IADD3 R24, P2, R6, R5, RZ ;  /* 0x0000000506187210 */ /* 0x000fc40007f5e0ff */
[-C--:B------:R-:W-:Y:S01]  /*6830*/  IADD3 R18, P1, R16, R5.reuse, RZ ;  /* 0x0000000510127210 */ /* 0x080fe20007f3e0ff */
[--C-:B------:R-:W-:Y:S01]  /*6840*/  IMAD.X R17, R9, 0x1, R4.reuse, P0 ;  /* 0x0000000109117824 */ /* 0x100fe200000e0604 */
[----:B------:R-:W-:Y:S01]  /*6850*/  IADD3 R26, P0, R24, R5, RZ ;  /* 0x00000005181a7210 */ /* 0x000fe20007f1e0ff */
[--C-:B------:R-:W-:Y:S01]  /*6860*/  IMAD.X R25, R7, 0x1, R4.reuse, P2 ;  /* 0x0000000107197824 */ /* 0x100fe200010e0604 */
[----:B------:R2:W-:Y:S01]  /*6870*/  LDGSTS.E.BYPASS.LTC128B.128 [R193+0x9800], [R8.64] ;  /* 0x0980000008c17fae */ /* 0x0005e2000b901d4c */
[--C-:B------:R-:W-:Y:S02]  /*6880*/  IMAD.X R19, R17, 0x1, R4.reuse, P1 ;  /* 0x0000000111137824 */ /* 0x100fe400008e0604 */
        /* <DEDUP_REMOVED lines=11> */
[----:B------:R-:W5:Y:S04]  /*6940*/  LDSM.16.M88.4 R20, [R185+0x3400] ;  /* 0x00340000b914783b */ /* 0x000f680000000200 */
[----:B------:R-:W4:Y:S04]  /*6950*/  LDSM.16.M88.4 R12, [R185+0x3800] ;  /* 0x00380000b90c783b */ /* 0x000f280000000200 */
[----:B------:R-:W-:Y:S04]  /*6960*/  LDSM.16.M88.4 R160, [R184] ;  /* 0x00000000b8a0783b */ /* 0x000fe80000000200 */
[----:B------:R-:W4:Y:S04]  /*6970*/  LDSM.16.M88.4 R36, [R118+0x3000] ;  /* 0x003000007624783b */ /* 0x000f280000000200 */
[----:B------:R-:W4:Y:S04]  /*6980*/  LDSM.16.M88.4 R124, [R185+0x4000] ;  /* 0x00400000b97c783b */ /* 0x000f280000000200 */
[----:B------:R-:W4:Y:S04]  /*6990*/  LDSM.16.M88.4 R56, [R185+0x4800] ;  /* 0x00480000b938783b */ /* 0x000f280000000200 */
[----:B--2---:R-:W2:Y:S04]  /*69a0*/  LDSM.16.M88.4 R8, [R118+0x3400] ;  /* 0x003400007608783b */ /* 0x004ea80000000200 */
[----:B---3--:R-:W3:Y:S04]  /*69b0*/  LDSM.16.M88.4 R4, [R118+0x3800] ;  /* 0x003800007604783b */ /* 0x008ee80000000200 */
[----:B------:R-:W2:Y:S04]  /*69c0*/  LDSM.16.M88.4 R132, [R185+0x3c00] ;  /* 0x003c0000b984783b */ /* 0x000ea80000000200 */
[----:B------:R-:W2:Y:S01]  /*69d0*/  LDSM.16.M88.4 R64, [R185+0x4400] ;  /* 0x00440000b940783b */ /* 0x000ea20000000200 */
[C---:B-1----:R-:W-:Y:S03]  /*69e0*/  HMMA.16816.F32 R32, R48.reuse, R28, RZ ;  /* 0x0000001c3020723c */ /* 0x042fe600000018ff */
[----:B------:R-:W1:Y:S04]  /*69f0*/  LDSM.16.M88.4 R140, [R185+0x4c00] ;  /* 0x004c0000b98c783b */ /* 0x000e680000000200 */
[----:B------:R-:W-:Y:S01]  /*6a00*/  LDSM.16.M88.4 R44, [R186+0x1000] ;  /* 0x00100000ba2c783b */ /* 0x000fe20000000200 */
[C---:B------:R-:W-:Y:S03]  /*6a10*/  HMMA.16816.F32 R28, R48.reuse, R30, RZ ;  /* 0x0000001e301c723c */ /* 0x040fe600000018ff */
[----:B------:R-:W1:Y:S04]  /*6a20*/  LDSM.16.M88.4 R40, [R185+0x5000] ;  /* 0x00500000b928783b */ /* 0x000e680000000200 */
[----:B------:R-:W1:Y:S01]  /*6a30*/  LDSM.16.M88.4 R152, [R118+0x4000] ;  /* 0x004000007698783b */ /* 0x000e620000000200 */
[C---:B-----5:R-:W-:Y:S03]  /*6a40*/  HMMA.16816.F32 R24, R48.reuse, R20, RZ ;  /* 0x000000143018723c */ /* 0x060fe600000018ff */
[----:B------:R-:W5:Y:S04]  /*6a50*/  LDSM.16.M88.4 R144, [R118+0x4800] ;  /* 0x004800007690783b */ /* 0x000f680000000200 */
[----:B------:R-:W-:Y:S01]  /*6a60*/  LDSM.16.M88.4 R156, [R118+0x3c00] ;  /* 0x003c0000769c783b */ /* 0x000fe20000000200 */
[C---:B----4-:R-:W-:Y:S03]  /*6a70*/  HMMA.16816.F32 R16, R48.reuse, R12, RZ ;  /* 0x0000000c3010723c */ /* 0x050fe600000018ff */
[----:B------:R-:W-:Y:S04]  /*6a80*/  LDSM.16.M88.4 R148, [R118+0x4400] ;  /* 0x004400007694783b */ /* 0x000fe80000000200 */
[----:B------:R-:W0:Y:S01]  /*6a90*/  LDGDEPBAR ;  /* 0x00000000000079af */ /* 0x000e220000000000 */
[C---:B------:R-:W-:Y:S08]  /*6aa0*/  HMMA.16816.F32 R20, R48.reuse, R22, RZ ;  /* 0x000000163014723c */ /* 0x040ff000000018ff */
[----:B------:R-:W-:Y:S08]  /*6ab0*/  HMMA.16816.F32 R12, R48, R14, RZ ;  /* 0x0000000e300c723c */ /* 0x000ff000000018ff */
[C---:B------:R-:W-:Y:S08]  /*6ac0*/  HMMA.16816.F32 R32, R160.reuse, R36, R32 ;  /* 0x00000024a020723c */ /* 0x040ff00000001820 */
[----:B------:R-:W-:Y:S01]  /*6ad0*/  HMMA.16816.F32 R28, R160, R38, R28 ;  /* 0x00000026a01c723c */ /* 0x000fe2000000181c */
[----:B------:R-:W-:Y:S07]  /*6ae0*/  LDSM.16.M88.4 R36, [R185+0x5400] ;  /* 0x00540000b924783b */ /* 0x000fee0000000200 */
[C---:B------:R-:W-:Y:S08]  /*6af0*/  HMMA.16816.F32 R128, R48.reuse, R124, RZ ;  /* 0x0000007c3080723c */ /* 0x040ff000000018ff */
[C---:B------:R-:W-:Y:S08]  /*6b00*/  HMMA.16816.F32 R124, R48.reuse, R126, RZ ;  /* 0x0000007e307c723c */ /* 0x040ff000000018ff */
[C---:B------:R-:W-:Y:S08]  /*6b10*/  HMMA.16816.F32 R60, R48.reuse, R56, RZ ;  /* 0x00000038303c723c */ /* 0x040ff000000018ff */
[----:B------:R-:W-:Y:S08]  /*6b20*/  HMMA.16816.F32 R56, R48, R58, RZ ;  /* 0x0000003a3038723c */ /* 0x000ff000000018ff */
[C---:B--2---:R-:W-:Y:S08]  /*6b30*/  HMMA.16816.F32 R24, R160.reuse, R8, R24 ;  /* 0x00000008a018723c */ /* 0x044ff00000001818 */
[C---:B------:R-:W-:Y:S01]  /*6b40*/  HMMA.16816.F32 R20, R160.reuse, R10, R20 ;  /* 0x0000000aa014723c */ /* 0x040fe20000001814 */
[----:B------:R-:W-:Y:S07]  /*6b50*/  LDSM.16.M88.4 R8, [R184+0x1000] ;  /* 0x00100000b808783b */ /* 0x000fee0000000200 */
[C---:B---3--:R-:W-:Y:S08]  /*6b60*/  HMMA.16816.F32 R16, R160.reuse, R4, R16 ;  /* 0x00000004a010723c */ /* 0x048ff00000001810 */
[----:B------:R-:W-:Y:S01]  /*6b70*/  HMMA.16816.F32 R12, R160, R6, R12 ;  /* 0x00000006a00c723c */ /* 0x000fe2000000180c */
[----:B------:R-:W2:Y:S07]  /*6b80*/  LDSM.16.M88.4 R4, [R118+0x5000] ;  /* 0x005000007604783b */ /* 0x000eae0000000200 */
        /* <DEDUP_REMOVED lines=10> */
[C---:B------:R-:W-:Y:S08]  /*6c30*/  HMMA.16816.F32 R128, R160.reuse, R152, R128 ;  /* 0x00000098a080723c */ /* 0x040ff00000001880 */
[C---:B------:R-:W-:Y:S08]  /*6c40*/  HMMA.16816.F32 R124, R160.reuse, R154, R124 ;  /* 0x0000009aa07c723c */ /* 0x040ff0000000187c */
[C---:B-----5:R-:W-:Y:S08]  /*6c50*/  HMMA.16816.F32 R60, R160.reuse, R144, R60 ;  /* 0x00000090a03c723c */ /* 0x060ff0000000183c */
[----:B------:R-:W-:Y:S01]  /*6c60*/  HMMA.16816.F32 R152, R160, R146, R56 ;  /* 0x00000092a098723c */ /* 0x000fe20000001838 */
[----:B------:R-:W-:Y:S04]  /*6c70*/  LDSM.16.M88.4 R144, [R186+0x2000] ;  /* 0x00200000ba90783b */ /* 0x000fe80000000200 */
[----:B------:R-:W3:Y:S03]  /*6c80*/  LDSM.16.M88.4 R56, [R185+0x7000] ;  /* 0x00700000b938783b */ /* 0x000ee60000000200 */
[C---:B--2---:R-:W-:Y:S08]  /*6c90*/  HMMA.16816.F32 R32, R8.reuse, R4, R32 ;  /* 0x000000040820723c */ /* 0x044ff00000001820 */
[----:B------:R-:W-:Y:S01]  /*6ca0*/  HMMA.16816.F32 R28, R8, R6, R28 ;  /* 0x00000006081c723c */ /* 0x000fe2000000181c */
[----:B------:R-:W-:Y:S07]  /*6cb0*/  LDSM.16.M88.4 R4, [R185+0x7400] ;  /* 0x00740000b904783b */ /* 0x000fee0000000200 */
[C---:B------:R-:W-:Y:S08]  /*6cc0*/  HMMA.16816.F32 R136, R160.reuse, R156, R136 ;  /* 0x0000009ca088723c */ /* 0x040ff00000001888 */
[C---:B------:R-:W-:Y:S08]  /*6cd0*/  HMMA.16816.F32 R132, R160.reuse, R158, R132 ;  /* 0x0000009ea084723c */ /* 0x040ff00000001884 */
[C---:B-1----:R-:W-:Y:S08]  /*6ce0*/  HMMA.16816.F32 R52, R160.reuse, R140, R52 ;  /* 0x0000008ca034723c */ /* 0x042ff00000001834 */
[----:B------:R-:W-:Y:S01]  /*6cf0*/  HMMA.16816.F32 R48, R160, R142, R48 ;  /* 0x0000008ea030723c */ /* 0x000fe20000001830 */
[----:B------:R-:W1:Y:S07]  /*6d00*/  LDSM.16.M88.4 R140, [R185+0x5c00] ;  /* 0x005c0000b98c783b */ /* 0x000e6e0000000200 */
[C---:B------:R-:W-:Y:S08]  /*6d10*/  HMMA.16816.F32 R24, R44.reuse, R36, R24 ;  /* 0x000000242c18723c */ /* 0x040ff00000001818 */
[----:B------:R-:W-:Y:S01]  /*6d20*/  HMMA.16816.F32 R156, R44, R38, R20 ;  /* 0x000000262c9c723c */ /* 0x000fe20000001814 */
[----:B------:R-:W-:Y:S04]  /*6d30*/  LDSM.16.M88.4 R36, [R184+0x2000] ;  /* 0x00200000b824783b */ /* 0x000fe80000000200 */
[----:B------:R-:W2:Y:S03]  /*6d40*/  LDSM.16.M88.4 R20, [R118+0x7000] ;  /* 0x007000007614783b */ /* 0x000ea60000000200 */
[C---:B------:R-:W-:Y:S08]  /*6d50*/  HMMA.16816.F32 R120, R160.reuse, R148, R120 ;  /* 0x00000094a078723c */ /* 0x040ff00000001878 */
[----:B------:R-:W-:Y:S01]  /*6d60*/  HMMA.16816.F32 R64, R160, R150, R64 ;  /* 0x00000096a040723c */ /* 0x000fe20000001840 */
[----:B------:R-:W4:Y:S04]  /*6d70*/  LDSM.16.M88.4 R160, [R185+0x6000] ;  /* 0x00600000b9a0783b */ /* 0x000f280000000200 */
[----:B------:R-:W5:Y:S03]  /*6d80*/  LDSM.16.M88.4 R148, [R185+0x5800] ;  /* 0x00580000b994783b */ /* 0x000f660000000200 */
[C---:B---3--:R-:W-:Y:S08]  /*6d90*/  HMMA.16816.F32 R32, R144.reuse, R56, R32 ;  /* 0x000000389020723c */ /* 0x048ff00000001820 */
[----:B------:R-:W-:Y:S01]  /*6da0*/  HMMA.16816.F32 R28, R144, R58, R28 ;  /* 0x0000003a901c723c */ /* 0x000fe2000000181c */
[----:B------:R-:W3:Y:S07]  /*6db0*/  LDSM.16.M88.4 R56, [R118+0x5800] ;  /* 0x005800007638783b */ /* 0x000eee0000000200 */
[C---:B------:R-:W-:Y:S08]  /*6dc0*/  HMMA.16816.F32 R24, R8.reuse, R40, R24 ;  /* 0x000000280818723c */ /* 0x040ff00000001818 */
[----:B------:R-:W-:Y:S01]  /*6dd0*/  HMMA.16816.F32 R156, R8, R42, R156 ;  /* 0x0000002a089c723c */ /* 0x000fe2000000189c */
[----:B------:R-:W-:Y:S07]  /*6de0*/  LDSM.16.M88.4 R40, [R185+0x7800] ;  /* 0x00780000b928783b */ /* 0x000fee0000000200 */
[C---:B-1----:R-:W-:Y:S08]  /*6df0*/  HMMA.16816.F32 R136, R44.reuse, R140, R136 ;  /* 0x0000008c2c88723c */ /* 0x042ff00000001888 */
[----:B------:R-:W-:Y:S08]  /*6e00*/  HMMA.16816.F32 R132, R44, R142, R132 ;  /* 0x0000008e2c84723c */ /* 0x000ff00000001884 */
[C---:B--2---:R-:W-:Y:S08]  /*6e10*/  HMMA.16816.F32 R32, R36.reuse, R20, R32 ;  /* 0x000000142420723c */ /* 0x044ff00000001820 */
[----:B------:R-:W-:Y:S01]  /*6e20*/  HMMA.16816.F32 R28, R36, R22, R28 ;  /* 0x00000016241c723c */ /* 0x000fe2000000181c */
[----:B------:R-:W1:Y:S07]  /*6e30*/  LDSM.16.M88.4 R20, [R185+0x6400] ;  /* 0x00640000b914783b */ /* 0x000e6e0000000200 */
[C---:B----4-:R-:W-:Y:S01]  /*6e40*/  HMMA.16816.F32 R140, R44.reuse, R160, R128 ;  /* 0x000000a02c8c723c */ /* 0x050fe20000001880 */
[----:B------:R-:W2:Y:S07]  /*6e50*/  LDSM.16.M88.4 R128, [R118+0x7400] ;  /* 0x007400007680783b */ /* 0x000eae0000000200 */
[----:B-----5:R-:W-:Y:S01]  /*6e60*/  HMMA.16816.F32 R16, R44, R148, R16 ;  /* 0x000000942c10723c */ /* 0x020fe20000001810 */
[----:B------:R-:W-:-:S02]  /*6e70*/  FMUL.FTZ R33, R33, c[0x0][0x2ec] ;  /* 0x0000bb0021217a20 */ /* 0x000fc40000410000 */
[----:B------:R-:W-:Y:S02]  /*6e80*/  FMUL.FTZ R3, R32, c[0x0][0x2ec] ;  /* 0x0000bb0020037a20 */ /* 0x000fe40000410000 */
[----:B------:R4:W5:Y:S02]  /*6e90*/  MUFU.TANH R148, R33 ;  /* 0x0000002100947308 */ /* 0x0009640000002400 */
[----:B------:R-:W-:Y:S01]  /*6ea0*/  FMUL.FTZ R149, R34, c[0x0][0x2ec] ;  /* 0x0000bb0022957a20 */ /* 0x000fe20000410000 */
[----:B------:R-:W-:Y:S01]  /*6eb0*/  HMMA.16816.F32 R12, R44, R150, R12 ;  /* 0x000000962c0c723c */ /* 0x000fe2000000180c */
[----:B------:R-:W-:Y:S02]  /*6ec0*/  FMUL.FTZ R28, R28, c[0x0][0x2ec] ;  /* 0x0000bb001c1c7a20 */ /* 0x000fe40000410000 */
[----:B------:R-:W-:Y:S02]  /*6ed0*/  FMUL.FTZ R29, R29, c[0x0][0x2ec] ;  /* 0x0000bb001d1d7a20 */ /* 0x000fe40000410000 */
[----:B------:R-:W-:Y:S03]  /*6ee0*/  MUFU.TANH R3, R3 ;  /* 0x0000000300037308 */ /* 0x000fe60000002400 */
[C---:B------:R-:W-:Y:S05]  /*6ef0*/  HMMA.16816.F32 R24, R144.reuse, R4, R24 ;  /* 0x000000049018723c */ /* 0x040fea0000001818 */
[----:B------:R-:W1:Y:S03]  /*6f00*/  MUFU.TANH R149, R149 ;  /* 0x0000009500957308 */ /* 0x000e660000002400 */
[----:B------:R-:W-:Y:S01]  /*6f10*/  HMMA.16816.F32 R156, R144, R6, R156 ;  /* 0x00000006909c723c */ /* 0x000fe2000000189c */
[----:B------:R-:W5:Y:S07]  /*6f20*/  LDSM.16.M88.4 R4, [R118+0x5c00] ;  /* 0x005c00007604783b */ /* 0x000f6e0000000200 */
[C---:B---3--:R-:W-:Y:S01]  /*6f30*/  HMMA.16816.F32 R16, R8.reuse, R56, R16 ;  /* 0x000000380810723c */ /* 0x048fe20000001810 */
[----:B------:R-:W3:Y:S07]  /*6f40*/  MUFU.TANH R56, R28 ;  /* 0x0000001c00387308 */ /* 0x000eee0000002400 */
[----:B------:R-:W-:Y:S01]  /*6f50*/  HMMA.16816.F32 R12, R8, R58, R12 ;  /* 0x0000003a080c723c */ /* 0x000fe2000000180c */
[----:B------:R2:W-:Y:S06]  /*6f60*/  MUFU.TANH R57, R29 ;  /* 0x0000001d00397308 */ /* 0x0005ec0000002400 */
[----:B------:R-:W-:Y:S01]  /*6f70*/  FMUL.FTZ R59, R35, c[0x0][0x2ec] ;  /* 0x0000bb00233b7a20 */ /* 0x000fe20000410000 */
[----:B-1----:R-:W-:Y:S01]  /*6f80*/  HMMA.16816.F32 R120, R44, R20, R120 ;  /* 0x000000142c78723c */ /* 0x002fe20000001878 */
[----:B----4-:R-:W1:Y:S01]  /*6f90*/  LDSM.16.M88.4 R32, [R118+0x7800] ;  /* 0x007800007620783b */ /* 0x010e620000000200 */
[----:B------:R-:W-:-:S03]  /*6fa0*/  FMUL.FTZ R58, R30, c[0x0][0x2ec] ;  /* 0x0000bb001e3a7a20 */ /* 0x000fc60000410000 */
[----:B------:R-:W4:Y:S03]  /*6fb0*/  MUFU.TANH R59, R59 ;  /* 0x0000003b003b7308 */ /* 0x000f260000002400 */
[----:B------:R-:W-:Y:S01]  /*6fc0*/  HMMA.16816.F32 R64, R44, R22, R64 ;  /* 0x000000162c40723c */ /* 0x000fe20000001840 */
[----:B------:R-:W1:Y:S04]  /*6fd0*/  LDSM.16.M88.4 R20, [R185+0x7c00] ;  /* 0x007c0000b914783b */ /* 0x000e680000000200 */
[----:B------:R-:W-:Y:S03]  /*6fe0*/  MUFU.TANH R58, R58 ;  /* 0x0000003a003a7308 */ /* 0x000fe60000002400 */
[----:B--2---:R-:W-:Y:S07]  /*6ff0*/  HMMA.16816.F32 R24, R36, R128, R24 ;  /* 0x000000802418723c */ /* 0x004fee0000001818 */
[----:B------:R-:W-:Y:S01]  /*7000*/  FMUL.FTZ R128, R31, c[0x0][0x2ec] ;  /* 0x0000bb001f807a20 */ /* 0x000fe20000410000 */
[C---:B------:R-:W-:Y:S01]  /*7010*/  HMMA.16816.F32 R16, R144.reuse, R40, R16 ;  /* 0x000000289010723c */ /* 0x040fe20000001810 */
[----:B------:R-:W2:Y:S04]  /*7020*/  LDSM.16.M88.4 R28, [R185+0x6800] ;  /* 0x00680000b91c783b */ /* 0x000ea80000000200 */
[----:B------:R-:W-:Y:S03]  /*7030*/  MUFU.TANH R128, R128 ;  /* 0x0000008000807308 */ /* 0x000fe60000002400 */
[----:B------:R-:W-:Y:S01]  /*7040*/  HMMA.16816.F32 R12, R144, R42, R12 ;  /* 0x0000002a900c723c */ /* 0x000fe2000000180c */
[----:B------:R-:W2:Y:S07]  /*7050*/  LDSM.16.M88.4 R40, [R118+0x6000] ;  /* 0x006000007628783b */ /* 0x000eae0000000200 */
[----:B-----5:R-:W-:Y:S01]  /*7060*/  HMMA.16816.F32 R136, R8, R4, R136 ;  /* 0x000000040888723c */ /* 0x020fe20000001888 */
[----:B------:R-:W-:-:S02]  /*7070*/  FMUL.FTZ R24, R24, c[0x0][0x2ec] ;  /* 0x0000bb0018187a20 */ /* 0x000fc40000410000 */
[----:B------:R-:W-:Y:S02]  /*7080*/  FMUL.FTZ R25, R25, c[0x0][0x2ec] ;  /* 0x0000bb0019197a20 */ /* 0x000fe40000410000 */
[----:B------:R-:W-:Y:S01]  /*7090*/  FMUL.FTZ R26, R26, c[0x0][0x2ec] ;  /* 0x0000bb001a1a7a20 */ /* 0x000fe20000410000 */
[----:B------:R-:W5:Y:S02]  /*70a0*/  MUFU.TANH R129, R24 ;  /* 0x0000001800817308 */ /* 0x000f640000002400 */
[----:B------:R-:W-:Y:S01]  /*70b0*/  HMMA.16816.F32 R132, R8, R6, R132 ;  /* 0x000000060884723c */ /* 0x000fe20000001884 */
[----:B------:R-:W-:Y:S07]  /*70c0*/  LDSM.16.M88.4 R4, [R118+0x7c00] ;  /* 0x007c00007604783b */ /* 0x000fee0000000200 */
[----:B------:R-:W-:Y:S08]  /*70d0*/  HMMA.16816.F32 R124, R44, R162, R124 ;  /* 0x000000a22c7c723c */ /* 0x000ff0000000187c */
[C---:B-1----:R-:W-:Y:S01]  /*70e0*/  HMMA.16816.F32 R16, R36.reuse, R32, R16 ;  /* 0x000000202410723c */ /* 0x042fe20000001810 */
[----:B------:R-:W-:Y:S06]  /*70f0*/  MUFU.TANH R32, R26 ;  /* 0x0000001a00207308 */ /* 0x000fec0000002400 */
[----:B------:R-:W-:Y:S01]  /*7100*/  FMUL.FTZ R33, R27, c[0x0][0x2ec] ;  /* 0x0000bb001b217a20 */ /* 0x000fe20000410000 */
[----:B------:R-:W-:Y:S05]  /*7110*/  HMMA.16816.F32 R12, R36, R34, R12 ;  /* 0x00000022240c723c */ /* 0x000fea000000180c */
[----:B------:R-:W-:Y:S03]  /*7120*/  MUFU.TANH R33, R33 ;  /* 0x0000002100217308 */ /* 0x000fe60000002400 */
[C---:B------:R-:W-:Y:S08]  /*7130*/  HMMA.16816.F32 R136, R144.reuse, R20, R136 ;  /* 0x000000149088723c */ /* 0x040ff00000001888 */
[----:B------:R-:W-:Y:S01]  /*7140*/  HMMA.16816.F32 R132, R144, R22, R132 ;  /* 0x000000169084723c */ /* 0x000fe20000001884 */
[----:B------:R-:W1:Y:S01]  /*7150*/  LDSM.16.M88.4 R20, [R118+0x6400] ;  /* 0x006400007614783b */ /* 0x000e620000000200 */
[----:B------:R-:W-:-:S02]  /*7160*/  FMUL.FTZ R16, R16, c[0x0][0x2ec] ;  /* 0x0000bb0010107a20 */ /* 0x000fc40000410000 */
[----:B------:R-:W-:Y:S02]  /*7170*/  FMUL.FTZ R17, R17, c[0x0][0x2ec] ;  /* 0x0000bb0011117a20 */ /* 0x000fe40000410000 */
[----:B------:R-:W-:Y:S01]  /*7180*/  MUFU.TANH R179, R16 ;  /* 0x0000001000b37308 */ /* 0x000fe20000002400 */
[----:B------:R-:W-:Y:S01]  /*7190*/  FMUL.FTZ R208, R18, c[0x0][0x2ec] ;  /* 0x0000bb0012d07a20 */ /* 0x000fe20000410000 */
[C---:B--2---:R-:W-:Y:S01]  /*71a0*/  HMMA.16816.F32 R60, R44.reuse, R28, R60 ;  /* 0x0000001c2c3c723c */ /* 0x044fe2000000183c */
[----:B------:R-:W-:Y:S02]  /*71b0*/  FMUL.FTZ R12, R12, c[0x0][0x2ec] ;  /* 0x0000bb000c0c7a20 */ /* 0x000fe40000410000 */
[----:B------:R-:W-:Y:S02]  /*71c0*/  FMUL.FTZ R13, R13, c[0x0][0x2ec] ;  /* 0x0000bb000d0d7a20 */ /* 0x000fe40000410000 */
[----:B------:R-:W-:Y:S01]  /*71d0*/  FMUL.FTZ R14, R14, c[0x0][0x2ec] ;  /* 0x0000bb000e0e7a20 */ /* 0x000fe20000410000 */
[----:B------:R2:W-:Y:S01]  /*71e0*/  MUFU.TANH R177, R17 ;  /* 0x0000001100b17308 */ /* 0x0005e20000002400 */
[----:B------:R-:W-:Y:S01]  /*71f0*/  FMUL.FTZ R182, R19, c[0x0][0x2ec] ;  /* 0x0000bb0013b67a20 */ /* 0x000fe20000410000 */
[----:B------:R-:W-:Y:S01]  /*7200*/  HMMA.16816.F32 R152, R44, R30, R152 ;  /* 0x0000001e2c98723c */ /* 0x000fe20000001898 */
[----:B------:R-:W3:Y:S01]  /*7210*/  LDSM.16.M88.4 R28, [R185+0x8000] ;  /* 0x00800000b91c783b */ /* 0x000ee20000000200 */
[----:B------:R-:W-:-:S04]  /*7220*/  FMUL.FTZ R180, R15, c[0x0][0x2ec] ;  /* 0x0000bb000fb47a20 */ /* 0x000fc80000410000 */
[----:B------:R-:W-:Y:S02]  /*7230*/  MUFU.TANH R181, R12 ;  /* 0x0000000c00b57308 */ /* 0x000fe40000002400 */
[----:B------:R-:W-:Y:S06]  /*7240*/  HMMA.16816.F32 R156, R36, R130, R156 ;  /* 0x00000082249c723c */ /* 0x000fec000000189c */
[----:B------:R1:W1:Y:S01]  /*7250*/  MUFU.TANH R130, R25 ;  /* 0x0000001900827308 */ /* 0x0002620000002400 */
[----:B--2---:R-:W-:Y:S01]  /*7260*/  LDSM.16.M88.4 R16, [R118+0x8000] ;  /* 0x008000007610783b */ /* 0x004fe20000000200 */
[C---:B------:R-:W-:Y:S06]  /*7270*/  HMMA.16816.F32 R140, R8.reuse, R40, R140 ;  /* 0x00000028088c723c */ /* 0x040fec000000188c */
[----:B------:R-:W-:Y:S02]  /*7280*/  MUFU.TANH R175, R13 ;  /* 0x0000000d00af7308 */ /* 0x000fe40000002400 */
[C---:B------:R-:W-:Y:S01]  /*7290*/  HMMA.16816.F32 R124, R8.reuse, R42, R124 ;  /* 0x0000002a087c723c */ /* 0x040fe2000000187c */
[----:B-1----:R-:W1:Y:S05]  /*72a0*/  LDSM.16.M88.4 R24, [R185+0x6c00] ;  /* 0x006c0000b918783b */ /* 0x002e6a0000000200 */
[----:B------:R2:W-:Y:S02]  /*72b0*/  MUFU.TANH R202, R14 ;  /* 0x0000000e00ca7308 */ /* 0x0005e40000002400 */
[----:B------:R-:W-:Y:S01]  /*72c0*/  HMMA.16816.F32 R120, R8, R20, R120 ;  /* 0x000000140878723c */ /* 0x000fe20000001878 */
[----:B------:R-:W-:-:S02]  /*72d0*/  FMUL.FTZ R131, R156, c[0x0][0x2ec] ;  /* 0x0000bb009c837a20 */ /* 0x000fc40000410000 */
[----:B------:R-:W-:Y:S02]  /*72e0*/  FMUL.FTZ R34, R158, c[0x0][0x2ec] ;  /* 0x0000bb009e227a20 */ /* 0x000fe40000410000 */
[----:B------:R-:W-:Y:S02]  /*72f0*/  FMUL.FTZ R35, R159, c[0x0][0x2ec] ;  /* 0x0000bb009f237a20 */ /* 0x000fe40000410000 */
[----:B------:R-:W1:Y:S01]  /*7300*/  MUFU.TANH R131, R131 ;  /* 0x0000008300837308 */ /* 0x000e620000002400 */
[----:B------:R-:W-:Y:S01]  /*7310*/  HMMA.16816.F32 R64, R8, R22, R64 ;  /* 0x000000160840723c */ /* 0x000fe20000001840 */
[----:B------:R-:W-:Y:S01]  /*7320*/  LDSM.16.M88.4 R20, [R118+0x6c00] ;  /* 0x006c00007614783b */ /* 0x000fe20000000200 */
[----:B------:R-:W-:-:S03]  /*7330*/  FMUL.FTZ R150, R157, c[0x0][0x2ec] ;  /* 0x0000bb009d967a20 */ /* 0x000fc60000410000 */
[----:B--2---:R-:W2:Y:S03]  /*7340*/  LDSM.16.M88.4 R12, [R185+0x8400] ;  /* 0x00840000b90c783b */ /* 0x004ea60000000200 */
[C---:B---3--:R-:W-:Y:S01]  /*7350*/  HMMA.16816.F32 R140, R144.reuse, R28, R140 ;  /* 0x0000001c908c723c */ /* 0x048fe2000000188c */
[----:B------:R-:W3:Y:S07]  /*7360*/  MUFU.TANH R34, R34 ;  /* 0x0000002200227308 */ /* 0x000eee0000002400 */
[----:B------:R-:W-:Y:S01]  /*7370*/  HMMA.16816.F32 R124, R144, R30, R124 ;  /* 0x0000001e907c723c */ /* 0x000fe2000000187c */
[----:B------:R-:W1:Y:S07]  /*7380*/  MUFU.TANH R35, R35 ;  /* 0x0000002300237308 */ /* 0x000e6e0000002400 */
[C---:B------:R-:W-:Y:S01]  /*7390*/  HMMA.16816.F32 R136, R36.reuse, R4, R136 ;  /* 0x000000042488723c */ /* 0x040fe20000001888 */
[----:B------:R-:W2:Y:S07]  /*73a0*/  MUFU.TANH R150, R150 ;  /* 0x0000009600967308 */ /* 0x000eae0000002400 */
[----:B------:R-:W-:Y:S01]  /*73b0*/  HMMA.16816.F32 R132, R36, R6, R132 ;  /* 0x000000062484723c */ /* 0x000fe20000001884 */
[----:B------:R-:W3:Y:S01]  /*73c0*/  LDSM.16.M88.4 R4, [R118+0x6800] ;  /* 0x006800007604783b */ /* 0x000ee20000000200 */
[----:B------:R-:W2:Y:S06]  /*73d0*/  MUFU.TANH R180, R180 ;  /* 0x000000b400b47308 */ /* 0x000eac0000002400 */
[----:B-1----:R-:W-:Y:S02]  /*73e0*/  HMMA.16816.F32 R52, R44, R24, R52 ;  /* 0x000000182c34723c */ /* 0x002fe40000001834 */
[----:B------:R-:W-:Y:S06]  /*73f0*/  MUFU.TANH R208, R208 ;  /* 0x000000d000d07308 */ /* 0x000fec0000002400 */
[----:B------:R-:W-:Y:S01]  /*7400*/  HMMA.16816.F32 R140, R36, R16, R140 ;  /* 0x00000010248c723c */ /* 0x000fe2000000188c */
[----:B------:R-:W-:Y:S01]  /*7410*/  FMUL.FTZ R136, R136, c[0x0][0x2ec] ;  /* 0x0000bb0088887a20 */ /* 0x000fe20000410000 */
[----:B------:R-:W-:Y:S01]  /*7420*/  MUFU.TANH R182, R182 ;  /* 0x000000b600b67308 */ /* 0x000fe20000002400 */
[----:B------:R-:W-:-:S02]  /*7430*/  FMUL.FTZ R137, R137, c[0x0][0x2ec] ;  /* 0x0000bb0089897a20 */ /* 0x000fc40000410000 */
[----:B------:R-:W-:Y:S02]  /*7440*/  FMUL.FTZ R138, R138, c[0x0][0x2ec] ;  /* 0x0000bb008a8a7a20 */ /* 0x000fe40000410000 */
[----:B------:R-:W-:Y:S01]  /*7450*/  FMUL.FTZ R139, R139, c[0x0][0x2ec] ;  /* 0x0000bb008b8b7a20 */ /* 0x000fe20000410000 */
[----:B------:R-:W-:Y:S01]  /*7460*/  HMMA.16816.F32 R124, R36, R18, R124 ;  /* 0x00000012247c723c */ /* 0x000fe2000000187c */
[----:B------:R-:W1:Y:S01]  /*7470*/  LDSM.16.M88.4 R16, [R118+0x8400] ;  /* 0x008400007610783b */ /* 0x000e620000000200 */
[----:B------:R-:W-:Y:S01]  /*7480*/  FMUL.FTZ R24, R132, c[0x0][0x2ec] ;  /* 0x0000bb0084187a20 */ /* 0x000fe20000410000 */
[----:B------:R-:W1:Y:S01]  /*7490*/  MUFU.TANH R173, R136 ;  /* 0x0000008800ad7308 */ /* 0x000e620000002400 */
[----:B------:R-:W-:Y:S02]  /*74a0*/  FMUL.FTZ R25, R133, c[0x0][0x2ec] ;  /* 0x0000bb0085197a20 */ /* 0x000fe40000410000 */
[----:B------:R-:W-:Y:S02]  /*74b0*/  FMUL.FTZ R134, R134, c[0x0][0x2ec] ;  /* 0x0000bb0086867a20 */ /* 0x000fe40000410000 */
[----:B--2---:R-:W-:Y:S01]  /*74c0*/  HMMA.16816.F32 R120, R144, R12, R120 ;  /* 0x0000000c9078723c */ /* 0x004fe20000001878 */
[----:B------:R-:W-:-:S02]  /*74d0*/  FMUL.FTZ R135, R135, c[0x0][0x2ec] ;  /* 0x0000bb0087877a20 */ /* 0x000fc40000410000 */
[----:B------:R-:W2:Y:S05]  /*74e0*/  MUFU.TANH R24, R24 ;  /* 0x0000001800187308 */ /* 0x000eaa0000002400 */
[----:B------:R-:W-:Y:S01]  /*74f0*/  HMMA.16816.F32 R64, R144, R14, R64 ;  /* 0x0000000e9040723c */ /* 0x000fe20000001840 */
[----:B------:R-:W1:Y:S01]  /*7500*/  LDSM.16.M88.4 R12, [R185+0x8800] ;  /* 0x00880000b90c783b */ /* 0x000e620000000200 */
[----:B------:R-:W-:Y:S01]  /*7510*/  FMUL.FTZ R140, R140, c[0x0][0x2ec] ;  /* 0x0000bb008c8c7a20 */ /* 0x000fe20000410000 */
[----:B------:R-:W1:Y:S01]  /*7520*/  MUFU.TANH R25, R25 ;  /* 0x0000001900197308 */ /* 0x000e620000002400 */
[----:B------:R-:W-:Y:S02]  /*7530*/  FMUL.FTZ R141, R141, c[0x0][0x2ec] ;  /* 0x0000bb008d8d7a20 */ /* 0x000fe40000410000 */
[----:B------:R-:W-:-:S02]  /*7540*/  FMUL.FTZ R142, R142, c[0x0][0x2ec] ;  /* 0x0000bb008e8e7a20 */ /* 0x000fc40000410000 */
[C---:B------:R-:W-:Y:S01]  /*7550*/  HMMA.16816.F32 R52, R8.reuse, R20, R52 ;  /* 0x000000140834723c */ /* 0x040fe20000001834 */
[----:B------:R-:W-:Y:S02]  /*7560*/  FMUL.FTZ R124, R124, c[0x0][0x2ec] ;  /* 0x0000bb007c7c7a20 */ /* 0x000fe40000410000 */
[----:B------:R-:W1:Y:S01]  /*7570*/  MUFU.TANH R171, R137 ;  /* 0x0000008900ab7308 */ /* 0x000e620000002400 */
[----:B------:R-:W-:Y:S02]  /*7580*/  FMUL.FTZ R143, R143, c[0x0][0x2ec] ;  /* 0x0000bb008f8f7a20 */ /* 0x000fe40000410000 */
[----:B------:R-:W-:Y:S02]  /*7590*/  FMUL.FTZ R125, R125, c[0x0][0x2ec] ;  /* 0x0000bb007d7d7a20 */ /* 0x000fe40000410000 */
[----:B------:R-:W-:Y:S01]  /*75a0*/  IMAD R20, R192, 0x80, R169 ;  /* 0x00000080c0147824 */ /* 0x000fe200078e02a9 */
[----:B---3--:R-:W-:Y:S01]  /*75b0*/  HMMA.16816.F32 R60, R8, R4, R60 ;  /* 0x00000004083c723c */ /* 0x008fe2000000183c */
[----:B------:R-:W-:Y:S01]  /*75c0*/  FMUL.FTZ R126, R126, c[0x0][0x2ec] ;  /* 0x0000bb007e7e7a20 */ /* 0x000fe20000410000 */
[----:B------:R-:W3:Y:S01]  /*75d0*/  MUFU.TANH R178, R138 ;  /* 0x0000008a00b27308 */ /* 0x000ee20000002400 */
[----:B------:R-:W-:Y:S01]  /*75e0*/  FMUL.FTZ R127, R127, c[0x0][0x2ec] ;  /* 0x0000bb007f7f7a20 */ /* 0x000fe20000410000 */
[----:B------:R-:W-:-:S03]  /*75f0*/  ISETP.GE.AND P3, PT, R20, R168, PT ;  /* 0x000000a81400720c */ /* 0x000fc60003f66270 */
[----:B------:R-:W-:Y:S01]  /*7600*/  IADD3 R4, R20, 0x1, RZ ;  /* 0x0000000114047810 */ /* 0x000fe20007ffe0ff */
[----:B------:R-:W-:Y:S02]  /*7610*/  HMMA.16816.F32 R152, R8, R6, R152 ;  /* 0x000000060898723c */ /* 0x000fe40000001898 */
[----:B------:R-:W2:Y:S01]  /*7620*/  MUFU.TANH R174, R139 ;  /* 0x0000008b00ae7308 */ /* 0x000ea20000002400 */
[C---:B------:R-:W-:Y:S02]  /*7630*/  ISETP.GE.AND P4, PT, R4.reuse, R168, PT ;  /* 0x000000a80400720c */ /* 0x040fe40003f86270 */
[-C--:B------:R-:W-:Y:S02]  /*7640*/  ISETP.GE.AND P1, PT, R4, R167.reuse, PT ;  /* 0x000000a70400720c */ /* 0x080fe40003f26270 */
[----:B------:R-:W2:Y:S01]  /*7650*/  LDSM.16.M88.4 R4, [R118+0x8800] ;  /* 0x008800007604783b */ /* 0x000ea20000000200 */
[----:B------:R-:W-:Y:S01]  /*7660*/  HMMA.16816.F32 R48, R44, R26, R48 ;  /* 0x0000001a2c30723c */ /* 0x000fe20000001830 */
[----:B------:R-:W-:Y:S01]  /*7670*/  FSEL R21, R148, -INF , !P4 ;  /* 0xff80000094157808 */ /* 0x000fe20006000000 */
[----:B------:R-:W2:Y:S01]  /*7680*/  MUFU.TANH R176, R134 ;  /* 0x0000008600b07308 */ /* 0x000ea20000002400 */
[----:B------:R-:W-:-:S05]  /*7690*/  ISETP.GE.AND P4, PT, R20, R167, PT ;  /* 0x000000a71400720c */ /* 0x000fca0003f86270 */
[----:B-1----:R-:W-:Y:S02]  /*76a0*/  HMMA.16816.F32 R64, R36, R18, R64 ;  /* 0x000000122440723c */ /* 0x002fe40000001840 */
[----:B------:R-:W1:Y:S05]  /*76b0*/  MUFU.TANH R172, R135 ;  /* 0x0000008700ac7308 */ /* 0x000e6a0000002400 */
[----:B------:R-:W-:Y:S01]  /*76c0*/  FSEL R18, R149, -INF , !P4 ;  /* 0xff80000095127808 */ /* 0x000fe20006000000 */
[----:B------:R-:W-:Y:S02]  /*76d0*/  HMMA.16816.F32 R60, R144, R12, R60 ;  /* 0x0000000c903c723c */ /* 0x000fe4000000183c */
[----:B------:R-:W1:Y:S05]  /*76e0*/  MUFU.TANH R157, R140 ;  /* 0x0000008c009d7308 */ /* 0x000e6a0000002400 */
[C---:B------:R-:W-:Y:S01]  /*76f0*/  IADD3 R13, R20.reuse, 0x10, RZ ;  /* 0x00000010140d7810 */ /* 0x040fe20007ffe0ff */
[----:B------:R-:W-:Y:S01]  /*7700*/  HMMA.16816.F32 R120, R36, R16, R120 ;  /* 0x000000102478723c */ /* 0x000fe20000001878 */
[----:B------:R-:W-:Y:S01]  /*7710*/  IADD3 R12, R20, 0x11, RZ ;  /* 0x00000011140c7810 */ /* 0x000fe20007ffe0ff */
[----:B------:R-:W1:Y:S03]  /*7720*/  MUFU.TANH R163, R141 ;  /* 0x0000008d00a37308 */ /* 0x000e660000002400 */
[----:B------:R-:W-:-:S02]  /*7730*/  ISETP.GE.AND P4, PT, R12, R168, PT ;  /* 0x000000a80c00720c */ /* 0x000fc40003f86270 */
[C---:B------:R-:W-:Y:S01]  /*7740*/  IADD3 R17, R20.reuse, 0x8, RZ ;  /* 0x0000000814117810 */ /* 0x040fe20007ffe0ff */
[----:B------:R-:W-:Y:S01]  /*7750*/  HMMA.16816.F32 R48, R8, R22, R48 ;  /* 0x000000160830723c */ /* 0x000fe20000001830 */
[----:B------:R-:W-:Y:S01]  /*7760*/  IADD3 R16, R20, 0x9, RZ ;  /* 0x0000000914107810 */ /* 0x000fe20007ffe0ff */
[----:B------:R-:W1:Y:S01]  /*7770*/  LDSM.16.M88.4 R8, [R185+0x8c00] ;  /* 0x008c0000b908783b */ /* 0x000e620000000200 */
[CC--:B------:R-:W-:Y:S01]  /*7780*/  ISETP.GE.AND P5, PT, R17.reuse, R168.reuse, PT ;  /* 0x000000a81100720c */ /* 0x0c0fe20003fa6270 */
[----:B------:R-:W-:Y:S01]  /*7790*/  FMUL.FTZ R64, R64, c[0x0][0x2ec] ;  /* 0x0000bb0040407a20 */ /* 0x000fe20000410000 */
[-C--:B------:R-:W-:Y:S01]  /*77a0*/  ISETP.GE.AND P0, PT, R17, R167.reuse, PT ;  /* 0x000000a71100720c */ /* 0x080fe20003f06270 */
[----:B------:R-:W1:Y:S01]  /*77b0*/  MUFU.TANH R161, R124 ;  /* 0x0000007c00a17308 */ /* 0x000e620000002400 */
[CC--:B------:R-:W-:Y:S01]  /*77c0*/  ISETP.GE.AND P2, PT, R16.reuse, R168.reuse, PT ;  /* 0x000000a81000720c */ /* 0x0c0fe20003f46270 */
[----:B--2---:R-:W-:Y:S01]  /*77d0*/  HMMA.16816.F32 R60, R36, R4, R60 ;  /* 0x00000004243c723c */ /* 0x004fe2000000183c */
[----:B------:R-:W-:Y:S01]  /*77e0*/  FSEL R17, R3, -INF , !P3 ;  /* 0xff80000003117808 */ /* 0x000fe20005800000 */
[----:B------:R-:W-:Y:S01]  /*77f0*/  FMUL.FTZ R65, R65, c[0x0][0x2ec] ;  /* 0x0000bb0041417a20 */ /* 0x000fe20000410000 */
[-C--:B------:R-:W-:Y:S01]  /*7800*/  ISETP.GE.AND P3, PT, R16, R167.reuse, PT ;  /* 0x000000a71000720c */ /* 0x080fe20003f66270 */
[----:B------:R-:W-:Y:S01]  /*7810*/  FMUL.FTZ R66, R66, c[0x0][0x2ec] ;  /* 0x0000bb0042427a20 */ /* 0x000fe20000410000 */
[----:B------:R-:W-:Y:S01]  /*7820*/  FSEL R27, R56, -INF , !P5 ;  /* 0xff800000381b7808 */ /* 0x000fe20006800000 */
[----:B------:R2:W-:Y:S01]  /*7830*/  MUFU.TANH R151, R64 ;  /* 0x0000004000977308 */ /* 0x0005e20000002400 */
[----:B----4-:R-:W-:Y:S01]  /*7840*/  FSEL R16, R59, -INF , !P1 ;  /* 0xff8000003b107808 */ /* 0x010fe20004800000 */
[----:B------:R-:W-:Y:S01]  /*7850*/  HMMA.16816.F32 R152, R144, R14, R152 ;  /* 0x0000000e9098723c */ /* 0x000fe20000001898 */
[----:B------:R-:W-:Y:S01]  /*7860*/  ISETP.GE.AND P5, PT, R13, R168, PT ;  /* 0x000000a80d00720c */ /* 0x000fe20003fa6270 */
[----:B------:R-:W-:Y:S01]  /*7870*/  FMUL.FTZ R3, R120, c[0x0][0x2ec] ;  /* 0x0000bb0078037a20 */ /* 0x000fe20000410000 */
[----:B------:R-:W-:Y:S01]  /*7880*/  FSEL R19, R57, -INF , !P2 ;  /* 0xff80000039137808 */ /* 0x000fe20005000000 */
[----:B------:R-:W-:Y:S01]  /*7890*/  FMUL.FTZ R28, R121, c[0x0][0x2ec] ;  /* 0x0000bb00791c7a20 */ /* 0x000fe20000410000 */
[-C--:B------:R-:W-:Y:S01]  /*78a0*/  ISETP.GE.AND P1, PT, R12, R167.reuse, PT ;  /* 0x000000a70c00720c */ /* 0x080fe20003f26270 */
[----:B------:R-:W4:Y:S01]  /*78b0*/  MUFU.TANH R162, R142 ;  /* 0x0000008e00a27308 */ /* 0x000f220000002400 */
[----:B------:R-:W-:Y:S01]  /*78c0*/  ISETP.GE.AND P2, PT, R13, R167, PT ;  /* 0x000000a70d00720c */ /* 0x000fe20003f46270 */
[----:B------:R-:W-:Y:S01]  /*78d0*/  FMUL.FTZ R122, R122, c[0x0][0x2ec] ;  /* 0x0000bb007a7a7a20 */ /* 0x000fe20000410000 */
[C---:B------:R-:W-:Y:S01]  /*78e0*/  IADD3 R12, R20.reuse, 0x19, RZ ;  /* 0x00000019140c7810 */ /* 0x040fe20007ffe0ff */
[----:B------:R-:W-:Y:S01]  /*78f0*/  FMUL.FTZ R123, R123, c[0x0][0x2ec] ;  /* 0x0000bb007b7b7a20 */ /* 0x000fe20000410000 */
[----:B------:R-:W-:-:S02]  /*7900*/  IADD3 R13, R20, 0x18, RZ ;  /* 0x00000018140d7810 */ /* 0x000fc40007ffe0ff */
[----:B-----5:R-:W-:Y:S01]  /*7910*/  FSEL R45, R129, -INF , !P5 ;  /* 0xff800000812d7808 */ /* 0x020fe20006800000 */
[----:B------:R-:W5:Y:S01]  /*7920*/  MUFU.TANH R160, R143 ;  /* 0x0000008f00a07308 */ /* 0x000f620000002400 */
[----:B------:R-:W-:Y:S01]  /*7930*/  FSEL R57, R130, -INF , !P4 ;  /* 0xff80000082397808 */ /* 0x000fe20006000000 */
[----:B------:R-:W-:Y:S01]  /*7940*/  FMUL.FTZ R60, R60, c[0x0][0x2ec] ;  /* 0x0000bb003c3c7a20 */ /* 0x000fe20000410000 */
[----:B------:R-:W-:Y:S01]  /*7950*/  FSEL R26, R58, -INF , !P0 ;  /* 0xff8000003a1a7808 */ /* 0x000fe20004000000 */
[----:B------:R-:W-:Y:S01]  /*7960*/  FMUL.FTZ R61, R61, c[0x0][0x2ec] ;  /* 0x0000bb003d3d7a20 */ /* 0x000fe20000410000 */
[-C--:B------:R-:W-:Y:S01]  /*7970*/  ISETP.GE.AND P5, PT, R12, R168.reuse, PT ;  /* 0x000000a80c00720c */ /* 0x080fe20003fa6270 */
[----:B------:R-:W-:Y:S01]  /*7980*/  FMUL.FTZ R62, R62, c[0x0][0x2ec] ;  /* 0x0000bb003e3e7a20 */ /* 0x000fe20000410000 */
[----:B------:R-:W-:Y:S01]  /*7990*/  ISETP.GE.AND P4, PT, R12, R167, PT ;  /* 0x000000a70c00720c */ /* 0x000fe20003f86270 */
[----:B------:R-:W3:Y:S01]  /*79a0*/  MUFU.TANH R3, R3 ;  /* 0x0000000300037308 */ /* 0x000ee20000002400 */
[----:B------:R-:W-:Y:S01]  /*79b0*/  ISETP.GE.AND P0, PT, R13, R168, PT ;  /* 0x000000a80d00720c */ /* 0x000fe20003f06270 */
[----:B------:R-:W-:Y:S01]  /*79c0*/  HMMA.16816.F32 R152, R36, R6, R152 ;  /* 0x000000062498723c */ /* 0x000fe20000001898 */
[C---:B------:R-:W-:Y:S01]  /*79d0*/  IADD3 R12, R20.reuse, 0x21, RZ ;  /* 0x00000021140c7810 */ /* 0x040fe20007ffe0ff */
[----:B------:R-:W-:Y:S01]  /*79e0*/  FMUL.FTZ R63, R63, c[0x0][0x2ec] ;  /* 0x0000bb003f3f7a20 */ /* 0x000fe20000410000 */
[----:B------:R-:W-:-:S02]  /*79f0*/  IADD3 R5, R20, 0x20, RZ ;  /* 0x0000002014057810 */ /* 0x000fc40007ffe0ff */
[----:B------:R-:W-:Y:S01]  /*7a00*/  FSEL R22, R128, -INF , !P3 ;  /* 0xff80000080167808 */ /* 0x000fe20005800000 */
[----:B------:R-:W3:Y:S01]  /*7a10*/  MUFU.TANH R159, R125 ;  /* 0x0000007d009f7308 */ /* 0x000ee20000002400 */
[----:B------:R-:W-:Y:S01]  /*7a20*/  FSEL R210, R32, -INF , !P2 ;  /* 0xff80000020d27808 */ /* 0x000fe20005000000 */
[C---:B-1----:R-:W-:Y:S01]  /*7a30*/  HMMA.16816.F32 R52, R144.reuse, R8, R52 ;  /* 0x000000089034723c */ /* 0x042fe20000001834 */
[----:B--2---:R-:W-:Y:S02]  /*7a40*/  FSEL R64, R33, -INF , !P1 ;  /* 0xff80000021407808 */ /* 0x004fe40004800000 */
[-C--:B------:R-:W-:Y:S02]  /*7a50*/  ISETP.GE.AND P3, PT, R13, R167.reuse, PT ;  /* 0x000000a70d00720c */ /* 0x080fe40003f66270 */
[----:B------:R-:W-:Y:S01]  /*7a60*/  FSEL R43, R131, -INF , !P0 ;  /* 0xff800000832b7808 */ /* 0x000fe20004000000 */
[----:B------:R-:W1:Y:S01]  /*7a70*/  MUFU.TANH R28, R28 ;  /* 0x0000001c001c7308 */ /* 0x000e620000002400 */
[CC--:B------:R-:W-:Y:S01]  /*7a80*/  ISETP.GE.AND P2, PT, R12.reuse, R168.reuse, PT ;  /* 0x000000a80c00720c */ /* 0x0c0fe20003f46270 */
[----:B------:R-:W-:Y:S01]  /*7a90*/  HMMA.16816.F32 R48, R144, R10, R48 ;  /* 0x0000000a9030723c */ /* 0x000fe20000001830 */
[----:B------:R-:W-:Y:S01]  /*7aa0*/  ISETP.GE.AND P1, PT, R12, R167, PT ;  /* 0x000000a70c00720c */ /* 0x000fe20003f26270 */
[----:B------:R-:W-:Y:S01]  /*7ab0*/  FMUL.FTZ R8, R67, c[0x0][0x2ec] ;  /* 0x0000bb0043087a20 */ /* 0x000fe20000410000 */
[----:B------:R-:W-:-:S02]  /*7ac0*/  ISETP.GE.AND P0, PT, R5, R168, PT ;  /* 0x000000a80500720c */ /* 0x000fc40003f06270 */
[C---:B------:R-:W-:Y:S01]  /*7ad0*/  IADD3 R13, R20.reuse, 0x28, RZ ;  /* 0x00000028140d7810 */ /* 0x040fe20007ffe0ff */
[----:B------:R-:W2:Y:S01]  /*7ae0*/  MUFU.TANH R4, R65 ;  /* 0x0000004100047308 */ /* 0x000ea20000002400 */
[----:B------:R-:W-:Y:S01]  /*7af0*/  IADD3 R12, R20, 0x29, RZ ;  /* 0x00000029140c7810 */ /* 0x000fe20007ffe0ff */
[----:B------:R-:W-:Y:S01]  /*7b00*/  FMUL.FTZ R140, R154, c[0x0][0x2ec] ;  /* 0x0000bb009a8c7a20 */ /* 0x000fe20000410000 */
[----:B------:R-:W-:Y:S01]  /*7b10*/  FSEL R58, R34, -INF , !P3 ;  /* 0xff800000223a7808 */ /* 0x000fe20005800000 */
[----:B------:R-:W-:Y:S01]  /*7b20*/  FMUL.FTZ R141, R152, c[0x0][0x2ec] ;  /* 0x0000bb00988d7a20 */ /* 0x000fe20000410000 */
[----:B------:R-:W-:Y:S01]  /*7b30*/  FSEL R56, R35, -INF , !P4 ;  /* 0xff80000023387808 */ /* 0x000fe20006000000 */
[----:B------:R-:W-:Y:S01]  /*7b40*/  FMUL.FTZ R138, R155, c[0x0][0x2ec] ;  /* 0x0000bb009b8a7a20 */ /* 0x000fe20000410000 */
[----:B------:R-:W-:Y:S01]  /*7b50*/  FSEL R179, R179, -INF , !P0 ;  /* 0xff800000b3b37808 */ /* 0x000fe20004000000 */
[----:B------:R-:W-:Y:S01]  /*7b60*/  MUFU.TANH R158, R126 ;  /* 0x0000007e009e7308 */ /* 0x000fe20000002400 */
[----:B------:R-:W-:Y:S01]  /*7b70*/  FSEL R177, R177, -INF , !P2 ;  /* 0xff800000b1b17808 */ /* 0x000fe20005000000 */
[----:B------:R-:W-:Y:S01]  /*7b80*/  FMUL.FTZ R139, R153, c[0x0][0x2ec] ;  /* 0x0000bb00998b7a20 */ /* 0x000fe20000410000 */
[----:B------:R-:W-:-:S02]  /*7b90*/  ISETP.GE.AND P3, PT, R13, R168, PT ;  /* 0x000000a80d00720c */ /* 0x000fc40003f66270 */
[-C--:B------:R-:W-:Y:S02]  /*7ba0*/  ISETP.GE.AND P4, PT, R13, R167.reuse, PT ;  /* 0x000000a70d00720c */ /* 0x080fe40003f86270 */
[C---:B------:R-:W-:Y:S01]  /*7bb0*/  ISETP.GE.AND P0, PT, R12.reuse, R168, PT ;  /* 0x000000a80c00720c */ /* 0x040fe20003f06270 */
[----:B------:R-:W-:Y:S01]  /*7bc0*/  MUFU.TANH R156, R127 ;  /* 0x0000007f009c7308 */ /* 0x000fe20000002400 */
[----:B------:R-:W-:Y:S02]  /*7bd0*/  ISETP.GE.AND P2, PT, R12, R167, PT ;  /* 0x000000a70c00720c */ /* 0x000fe40003f46270 */
[----:B------:R-:W1:Y:S01]  /*7be0*/  LDSM.16.M88.4 R12, [R118+0x8c00] ;  /* 0x008c0000760c783b */ /* 0x000e620000000200 */
[----:B------:R-:W-:Y:S01]  /*7bf0*/  IADD3 R9, R20, 0x30, RZ ;  /* 0x0000003014097810 */ /* 0x000fe20007ffe0ff */
[----:B------:R-:W-:-:S04]  /*7c00*/  DEPBAR.LE SB0, 0x0 ;  /* 0x000080000000791a */ /* 0x000fc80000000000 */
[----:B------:R-:W-:Y:S01]  /*7c10*/  FSEL R181, R181, -INF , !P3 ;  /* 0xff800000b5b57808 */ /* 0x000fe20005800000 */
[----:B------:R-:W-:Y:S01]  /*7c20*/  MUFU.TANH R8, R8 ;  /* 0x0000000800087308 */ /* 0x000fe20000002400 */
[----:B------:R-:W-:Y:S02]  /*7c30*/  ISETP.GE.AND P3, PT, R9, R168, PT ;  /* 0x000000a80900720c */ /* 0x000fe40003f66270 */
[C---:B------:R-:W-:Y:S02]  /*7c40*/  IADD3 R7, R20.reuse, 0x38, RZ ;  /* 0x0000003814077810 */ /* 0x040fe40007ffe0ff */
[----:B------:R-:W-:Y:S02]  /*7c50*/  IADD3 R6, R20, 0x39, RZ ;  /* 0x0000003914067810 */ /* 0x000fe40007ffe0ff */
[----:B------:R-:W-:Y:S01]  /*7c60*/  FSEL R41, R150, -INF , !P5 ;  /* 0xff80000096297808 */ /* 0x000fe20006800000 */
[----:B------:R-:W-:Y:S01]  /*7c70*/  MUFU.TANH R148, R66 ;  /* 0x0000004200947308 */ /* 0x000fe20000002400 */
[----:B------:R-:W-:-:S02]  /*7c80*/  FSEL R202, R202, -INF , !P4 ;  /* 0xff800000caca7808 */ /* 0x000fc40006000000 */
[----:B------:R-:W-:Y:S02]  /*7c90*/  FSEL R180, R180, -INF , !P2 ;  /* 0xff800000b4b47808 */ /* 0x000fe40005000000 */
[----:B------:R-:W-:Y:S02]  /*7ca0*/  FSEL R173, R173, -INF , !P3 ;  /* 0xff800000adad7808 */ /* 0x000fe40005800000 */
[-C--:B------:R-:W-:Y:S01]  /*7cb0*/  ISETP.GE.AND P5, PT, R5, R167.reuse, PT ;  /* 0x000000a70500720c */ /* 0x080fe20003fa6270 */
[----:B------:R-:W-:Y:S01]  /*7cc0*/  MUFU.TANH R150, R123 ;  /* 0x0000007b00967308 */ /* 0x000fe20000002400 */
[CC--:B------:R-:W-:Y:S02]  /*7cd0*/  ISETP.GE.AND P4, PT, R7.reuse, R168.reuse, PT ;  /* 0x000000a80700720c */ /* 0x0c0fe40003f86270 */
[----:B------:R-:W-:Y:S02]  /*7ce0*/  ISETP.GE.AND P2, PT, R7, R167, PT ;  /* 0x000000a70700720c */ /* 0x000fe40003f46270 */
[----:B------:R-:W-:-:S02]  /*7cf0*/  ISETP.GE.AND P3, PT, R6, R168, PT ;  /* 0x000000a80600720c */ /* 0x000fc40003f66270 */
[C---:B------:R-:W-:Y:S01]  /*7d00*/  IADD3 R23, R20.reuse, 0x31, RZ ;  /* 0x0000003114177810 */ /* 0x040fe20007ffe0ff */
[----:B------:R-:W2:Y:S01]  /*7d10*/  MUFU.TANH R5, R122 ;  /* 0x0000007a00057308 */ /* 0x000ea20000002400 */
[----:B------:R-:W-:Y:S02]  /*7d20*/  IADD3 R7, R20, 0x40, RZ ;  /* 0x0000004014077810 */ /* 0x000fe40007ffe0ff */
[----:B------:R-:W-:Y:S02]  /*7d30*/  FSEL R175, R175, -INF , !P0 ;  /* 0xff800000afaf7808 */ /* 0x000fe40004000000 */
[----:B------:R-:W-:Y:S02]  /*7d40*/  FSEL R208, R208, -INF , !P5 ;  /* 0xff800000d0d07808 */ /* 0x000fe40006800000 */
[----:B------:R-:W-:Y:S01]  /*7d50*/  FSEL R182, R182, -INF , !P1 ;  /* 0xff800000b6b67808 */ /* 0x000fe20004800000 */
[----:B------:R-:W2:Y:S01]  /*7d60*/  MUFU.TANH R140, R140 ;  /* 0x0000008c008c7308 */ /* 0x000ea20000002400 */
[----:B------:R-:W-:Y:S01]  /*7d70*/  FSEL R169, R24, -INF , !P4 ;  /* 0xff80000018a97808 */ /* 0x000fe20006000000 */
[----:B-1----:R-:W-:Y:S01]  /*7d80*/  HMMA.16816.F32 R52, R36, R12, R52 ;  /* 0x0000000c2434723c */ /* 0x002fe20000001834 */
[----:B------:R-:W-:-:S02]  /*7d90*/  FSEL R149, R25, -INF , !P3 ;  /* 0xff80000019957808 */ /* 0x000fc40005800000 */
[-C--:B------:R-:W-:Y:S02]  /*7da0*/  ISETP.GE.AND P0, PT, R9, R167.reuse, PT ;  /* 0x000000a70900720c */ /* 0x080fe40003f06270 */
[CC--:B------:R-:W-:Y:S01]  /*7db0*/  ISETP.GE.AND P5, PT, R23.reuse, R168.reuse, PT ;  /* 0x000000a81700720c */ /* 0x0c0fe20003fa6270 */
[----:B------:R-:W1:Y:S01]  /*7dc0*/  MUFU.TANH R9, R60 ;  /* 0x0000003c00097308 */ /* 0x000e620000002400 */
[-C--:B------:R-:W-:Y:S01]  /*7dd0*/  ISETP.GE.AND P1, PT, R23, R167.reuse, PT ;  /* 0x000000a71700720c */ /* 0x080fe20003f26270 */
[----:B------:R-:W-:Y:S01]  /*7de0*/  HMMA.16816.F32 R48, R36, R14, R48 ;  /* 0x0000000e2430723c */ /* 0x000fe20000001830 */
[C---:B------:R-:W-:Y:S02]  /*7df0*/  ISETP.GE.AND P4, PT, R7.reuse, R168, PT ;  /* 0x000000a80700720c */ /* 0x040fe40003f86270 */
[----:B------:R-:W-:Y:S02]  /*7e00*/  ISETP.GE.AND P3, PT, R7, R167, PT ;  /* 0x000000a70700720c */ /* 0x000fe40003f66270 */
[----:B------:R-:W-:Y:S01]  /*7e10*/  IADD3 R7, R20, 0x41, RZ ;  /* 0x0000004114077810 */ /* 0x000fe20007ffe0ff */
[----:B------:R-:W1:Y:S01]  /*7e20*/  MUFU.TANH R143, R61 ;  /* 0x0000003d008f7308 */ /* 0x000e620000002400 */
[----:B------:R-:W-:-:S02]  /*7e30*/  FSEL R171, R171, -INF , !P5 ;  /* 0xff800000abab7808 */ /* 0x000fc40006800000 */
[----:B---3--:R-:W-:Y:S02]  /*7e40*/  FSEL R178, R178, -INF , !P0 ;  /* 0xff800000b2b27808 */ /* 0x008fe40004000000 */
[----:B------:R-:W-:Y:S02]  /*7e50*/  FSEL R174, R174, -INF , !P1 ;  /* 0xff800000aeae7808 */ /* 0x000fe40004800000 */
[-C--:B------:R-:W-:Y:S01]  /*7e60*/  ISETP.GE.AND P5, PT, R6, R167.reuse, PT ;  /* 0x000000a70600720c */ /* 0x080fe20003fa6270 */
[----:B------:R-:W-:Y:S01]  /*7e70*/  MUFU.TANH R142, R63 ;  /* 0x0000003f008e7308 */ /* 0x000fe20000002400 */
[CC--:B------:R-:W-:Y:S01]  /*7e80*/  ISETP.GE.AND P0, PT, R7.reuse, R168.reuse, PT ;  /* 0x000000a80700720c */ /* 0x0c0fe20003f06270 */
[----:B------:R-:W-:Y:S01]  /*7e90*/  FMUL.FTZ R52, R52, c[0x0][0x2ec] ;  /* 0x0000bb0034347a20 */ /* 0x000fe20000410000 */
[-C--:B------:R-:W-:Y:S01]  /*7ea0*/  ISETP.GE.AND P1, PT, R7, R167.reuse, PT ;  /* 0x000000a70700720c */ /* 0x080fe20003f26270 */
[----:B------:R-:W-:Y:S01]  /*7eb0*/  FMUL.FTZ R53, R53, c[0x0][0x2ec] ;  /* 0x0000bb0035357a20 */ /* 0x000fe20000410000 */
[----:B------:R-:W-:Y:S01]  /*7ec0*/  IADD3 R7, R20, 0x48, RZ ;  /* 0x0000004814077810 */ /* 0x000fe20007ffe0ff */
[----:B------:R-:W-:Y:S01]  /*7ed0*/  FMUL.FTZ R54, R54, c[0x0][0x2ec] ;  /* 0x0000bb0036367a20 */ /* 0x000fe20000410000 */
[----:B------:R-:W-:Y:S01]  /*7ee0*/  IADD3 R10, R20, 0x49, RZ ;  /* 0x00000049140a7810 */ /* 0x000fe20007ffe0ff */
[----:B------:R-:W3:Y:S01]  /*7ef0*/  MUFU.TANH R6, R62 ;  /* 0x0000003e00067308 */ /* 0x000ee20000002400 */
[----:B------:R-:W-:Y:S01]  /*7f00*/  FSEL R176, R176, -INF , !P2 ;  /* 0xff800000b0b07808 */ /* 0x000fe20005000000 */
[----:B------:R-:W-:Y:S01]  /*7f10*/  FMUL.FTZ R48, R48, c[0x0][0x2ec] ;  /* 0x0000bb0030307a20 */ /* 0x000fe20000410000 */
[----:B------:R-:W-:Y:S01]  /*7f20*/  FSEL R172, R172, -INF , !P5 ;  /* 0xff800000acac7808 */ /* 0x000fe20006800000 */
[----:B------:R-:W-:Y:S01]  /*7f30*/  FMUL.FTZ R49, R49, c[0x0][0x2ec] ;  /* 0x0000bb0031317a20 */ /* 0x000fe20000410000 */
[----:B------:R-:W-:Y:S01]  /*7f40*/  FSEL R157, R157, -INF , !P4 ;  /* 0xff8000009d9d7808 */ /* 0x000fe20006000000 */
[----:B------:R-:W-:Y:S01]  /*7f50*/  FMUL.FTZ R55, R55, c[0x0][0x2ec] ;  /* 0x0000bb0037377a20 */ /* 0x000fe20000410000 */
[----:B------:R-:W-:Y:S01]  /*7f60*/  FSEL R163, R163, -INF , !P0 ;  /* 0xff800000a3a37808 */ /* 0x000fe20004000000 */
[----:B------:R-:W1:Y:S01]  /*7f70*/  MUFU.TANH R141, R141 ;  /* 0x0000008d008d7308 */ /* 0x000e620000002400 */
[CC--:B------:R-:W-:Y:S01]  /*7f80*/  ISETP.GE.AND P2, PT, R7.reuse, R168.reuse, PT ;  /* 0x000000a80700720c */ /* 0x0c0fe20003f46270 */
[----:B------:R-:W-:Y:S01]  /*7f90*/  FMUL.FTZ R50, R50, c[0x0][0x2ec] ;  /* 0x0000bb0032327a20 */ /* 0x000fe20000410000 */
[----:B------:R-:W-:Y:S01]  /*7fa0*/  ISETP.GE.AND P5, PT, R7, R167, PT ;  /* 0x000000a70700720c */ /* 0x000fe20003fa6270 */
[----:B------:R-:W-:Y:S01]  /*7fb0*/  FMUL.FTZ R51, R51, c[0x0][0x2ec] ;  /* 0x0000bb0033337a20 */ /* 0x000fe20000410000 */
[----:B------:R-:W-:-:S02]  /*7fc0*/  ISETP.GE.AND P4, PT, R10, R168, PT ;  /* 0x000000a80a00720c */ /* 0x000fc40003f86270 */
[----:B------:R-:W-:Y:S01]  /*7fd0*/  ISETP.GE.AND P0, PT, R10, R167, PT ;  /* 0x000000a70a00720c */ /* 0x000fe20003f06270 */
[----:B------:R-:W1:Y:S01]  /*7fe0*/  MUFU.TANH R139, R139 ;  /* 0x0000008b008b7308 */ /* 0x000e620000002400 */
[C---:B------:R-:W-:Y:S02]  /*7ff0*/  IADD3 R7, R20.reuse, 0x50, RZ ;  /* 0x0000005014077810 */ /* 0x040fe40007ffe0ff */
[----:B------:R-:W-:Y:S02]  /*8000*/  IADD3 R10, R20, 0x51, RZ ;  /* 0x00000051140a7810 */ /* 0x000fe40007ffe0ff */
[----:B------:R-:W-:Y:S02]  /*8010*/  FSEL R161, R161, -INF , !P2 ;  /* 0xff800000a1a17808 */ /* 0x000fe40005000000 */
[----:B----4-:R-:W-:Y:S01]  /*8020*/  FSEL R162, R162, -INF , !P3 ;  /* 0xff800000a2a27808 */ /* 0x010fe20005800000 */
[----:B------:R-:W4:Y:S01]  /*8030*/  MUFU.TANH R122, R52 ;  /* 0x00000034007a7308 */ /* 0x000f220000002400 */
[----:B-----5:R-:W-:-:S02]  /*8040*/  FSEL R160, R160, -INF , !P1 ;  /* 0xff800000a0a07808 */ /* 0x020fc40004800000 */
[-C--:B------:R-:W-:Y:S02]  /*8050*/  ISETP.GE.AND P2, PT, R7, R168.reuse, PT ;  /* 0x000000a80700720c */ /* 0x080fe40003f46270 */
[CC--:B------:R-:W-:Y:S02]  /*8060*/  ISETP.GE.AND P3, PT, R10.reuse, R168.reuse, PT ;  /* 0x000000a80a00720c */ /* 0x0c0fe40003f66270 */
[----:B------:R-:W-:Y:S01]  /*8070*/  ISETP.GE.AND P1, PT, R10, R167, PT ;  /* 0x000000a70a00720c */ /* 0x000fe20003f26270 */
[----:B------:R-:W5:Y:S01]  /*8080*/  MUFU.TANH R121, R53 ;  /* 0x0000003500797308 */ /* 0x000f620000002400 */
[----:B------:R-:W-:Y:S02]  /*8090*/  IADD3 R10, R20, 0x59, RZ ;  /* 0x00000059140a7810 */ /* 0x000fe40007ffe0ff */
[----:B------:R-:W-:Y:S02]  /*80a0*/  FSEL R155, R3, -INF , !P2 ;  /* 0xff800000039b7808 */ /* 0x000fe40005000000 */
[----:B------:R-:W-:-:S02]  /*80b0*/  ISETP.GE.AND P2, PT, R10, R168, PT ;  /* 0x000000a80a00720c */ /* 0x000fc40003f46270 */
[----:B------:R-:W-:Y:S01]  /*80c0*/  FSEL R159, R159, -INF , !P4 ;  /* 0xff8000009f9f7808 */ /* 0x000fe20006000000 */
[----:B------:R-:W1:Y:S01]  /*80d0*/  MUFU.TANH R120, R48 ;  /* 0x0000003000787308 */ /* 0x000e620000002400 */
[-C--:B------:R-:W-:Y:S02]  /*80e0*/  ISETP.GE.AND P4, PT, R7, R167.reuse, PT ;  /* 0x000000a70700720c */ /* 0x080fe40003f86270 */
[----:B------:R-:W-:Y:S02]  /*80f0*/  IADD3 R3, R20, 0x61, RZ ;  /* 0x0000006114037810 */ /* 0x000fe40007ffe0ff */
[----:B------:R-:W-:Y:S02]  /*8100*/  FSEL R153, R28, -INF , !P3 ;  /* 0xff8000001c997808 */ /* 0x000fe40005800000 */
[----:B------:R-:W-:Y:S01]  /*8110*/  ISETP.GE.AND P3, PT, R10, R167, PT ;  /* 0x000000a70a00720c */ /* 0x000fe20003f66270 */
[----:B------:R-:W-:Y:S01]  /*8120*/  MUFU.TANH R138, R138 ;  /* 0x0000008a008a7308 */ /* 0x000fe20000002400 */
[----:B--2---:R-:W-:-:S02]  /*8130*/  FSEL R147, R4, -INF , !P2 ;  /* 0xff80000004937808 */ /* 0x004fc40005000000 */
[C---:B------:R-:W-:Y:S02]  /*8140*/  IADD3 R7, R20.reuse, 0x58, RZ ;  /* 0x0000005814077810 */ /* 0x040fe40007ffe0ff */
[----:B------:R-:W-:Y:S02]  /*8150*/  IADD3 R4, R20, 0x68, RZ ;  /* 0x0000006814047810 */ /* 0x000fe40007ffe0ff */
[----:B------:R-:W-:Y:S01]  /*8160*/  FSEL R152, R5, -INF , !P4 ;  /* 0xff80000005987808 */ /* 0x000fe20006000000 */
[----:B------:R-:W-:Y:S01]  /*8170*/  MUFU.TANH R126, R54 ;  /* 0x00000036007e7308 */ /* 0x000fe20000002400 */
[----:B------:R-:W-:Y:S02]  /*8180*/  FSEL R150, R150, -INF , !P1 ;  /* 0xff80000096967808 */ /* 0x000fe40004800000 */
[C---:B------:R-:W-:Y:S02]  /*8190*/  ISETP.GE.AND P4, PT, R3.reuse, R168, PT ;  /* 0x000000a80300720c */ /* 0x040fe40003f86270 */
[----:B------:R-:W-:-:S02]  /*81a0*/  ISETP.GE.AND P1, PT, R3, R167, PT ;  /* 0x000000a70300720c */ /* 0x000fc40003f26270 */
[----:B------:R-:W-:Y:S01]  /*81b0*/  FSEL R158, R158, -INF , !P5 ;  /* 0xff8000009e9e7808 */ /* 0x000fe20006800000 */
[----:B------:R-:W2:Y:S01]  /*81c0*/  MUFU.TANH R3, R49 ;  /* 0x0000003100037308 */ /* 0x000ea20000002400 */
[----:B------:R-:W-:Y:S02]  /*81d0*/  FSEL R156, R156, -INF , !P0 ;  /* 0xff8000009c9c7808 */ /* 0x000fe40004000000 */
[----:B------:R-:W-:Y:S02]  /*81e0*/  FSEL R146, R8, -INF , !P3 ;  /* 0xff80000008927808 */ /* 0x000fe40005800000 */
[C---:B------:R-:W-:Y:S02]  /*81f0*/  ISETP.GE.AND P5, PT, R7.reuse, R168, PT ;  /* 0x000000a80700720c */ /* 0x040fe40003fa6270 */
[-C--:B------:R-:W-:Y:S01]  /*8200*/  ISETP.GE.AND P0, PT, R7, R167.reuse, PT ;  /* 0x000000a70700720c */ /* 0x080fe20003f06270 */
[----:B------:R-:W1:Y:S01]  /*8210*/  MUFU.TANH R125, R55 ;  /* 0x00000037007d7308 */ /* 0x000e620000002400 */
[----:B------:R-:W-:-:S02]  /*8220*/  ISETP.GE.AND P3, PT, R4, R167, PT ;  /* 0x000000a70400720c */ /* 0x000fc40003f66270 */
[----:B------:R-:W-:Y:S02]  /*8230*/  IADD3 R7, R20, 0x60, RZ ;  /* 0x0000006014077810 */ /* 0x000fe40007ffe0ff */
[----:B------:R-:W-:Y:S02]  /*8240*/  FSEL R151, R151, -INF , !P5 ;  /* 0xff80000097977808 */ /* 0x000fe40006800000 */
[----:B------:R-:W-:Y:S01]  /*8250*/  FSEL R148, R148, -INF , !P0 ;  /* 0xff80000094947808 */ /* 0x000fe20004000000 */
[----:B------:R-:W1:Y:S01]  /*8260*/  MUFU.TANH R124, R50 ;  /* 0x00000032007c7308 */ /* 0x000e620000002400 */
[----:B------:R-:W-:Y:S02]  /*8270*/  FSEL R140, R140, -INF , !P3 ;  /* 0xff8000008c8c7808 */ /* 0x000fe40005800000 */
[C---:B------:R-:W-:Y:S02]  /*8280*/  ISETP.GE.AND P5, PT, R7.reuse, R168, PT ;  /* 0x000000a80700720c */ /* 0x040fe40003fa6270 */
[----:B------:R-:W-:-:S02]  /*8290*/  ISETP.GE.AND P2, PT, R7, R167, PT ;  /* 0x000000a70700720c */ /* 0x000fc40003f46270 */
[----:B------:R-:W-:Y:S01]  /*82a0*/  ISETP.GE.AND P0, PT, R4, R168, PT ;  /* 0x000000a80400720c */ /* 0x000fe20003f06270 */
[----:B------:R-:W2:Y:S01]  /*82b0*/  MUFU.TANH R123, R51 ;  /* 0x00000033007b7308 */ /* 0x000ea20000002400 */
[----:B------:R-:W-:Y:S02]  /*82c0*/  ISETP.GT.AND P3, PT, R192, R189, PT ;  /* 0x000000bdc000720c */ /* 0x000fe40003f64270 */
[C---:B------:R-:W-:Y:S02]  /*82d0*/  IADD3 R8, R20.reuse, 0x69, RZ ;  /* 0x0000006914087810 */ /* 0x040fe40007ffe0ff */
[C---:B------:R-:W-:Y:S02]  /*82e0*/  IADD3 R7, R20.reuse, 0x70, RZ ;  /* 0x0000007014077810 */ /* 0x040fe40007ffe0ff */
[C---:B------:R-:W-:Y:S02]  /*82f0*/  IADD3 R5, R20.reuse, 0x71, RZ ;  /* 0x0000007114057810 */ /* 0x040fe40007ffe0ff */
[----:B------:R-:W-:-:S02]  /*8300*/  IADD3 R4, R20, 0x78, RZ ;  /* 0x0000007814047810 */ /* 0x000fc40007ffe0ff */
[----:B------:R-:W-:Y:S02]  /*8310*/  IADD3 R20, R20, 0x79, RZ ;  /* 0x0000007914147810 */ /* 0x000fe40007ffe0ff */
[----:B-1----:R-:W-:Y:S02]  /*8320*/  FSEL R145, R9, -INF , !P5 ;  /* 0xff80000009917808 */ /* 0x002fe40006800000 */
[----:B------:R-:W-:Y:S02]  /*8330*/  FSEL R143, R143, -INF , !P4 ;  /* 0xff8000008f8f7808 */ /* 0x000fe40006000000 */
[----:B---3--:R-:W-:Y:S02]  /*8340*/  FSEL R144, R6, -INF , !P2 ;  /* 0xff80000006907808 */ /* 0x008fe40005000000 */
[----:B------:R-:W-:Y:S02]  /*8350*/  FSEL R142, R142, -INF , !P1 ;  /* 0xff8000008e8e7808 */ /* 0x000fe40004800000 */
[----:B------:R-:W-:Y:S01]  /*8360*/  FSEL R141, R141, -INF , !P0 ;  /* 0xff8000008d8d7808 */ /* 0x000fe20004000000 */
[----:B------:R-:W-:Y:S01]  /*8370*/  BAR.SYNC.DEFER_BLOCKING 0x0 ;  /* 0x0000000000007b1d */ /* 0x000fe20000010000 */
[----:B------:R-:W-:-:S02]  /*8380*/  ISETP.GE.AND P5, PT, R8, R168, PT ;  /* 0x000000a80800720c */ /* 0x000fc40003fa6270 */
[-C--:B------:R-:W-:Y:S02]  /*8390*/  ISETP.GE.AND P4, PT, R7, R168.reuse, PT ;  /* 0x000000a80700720c */ /* 0x080fe40003f86270 */
[-C--:B------:R-:W-:Y:S02]  /*83a0*/  ISETP.GE.AND P2, PT, R5, R168.reuse, PT ;  /* 0x000000a80500720c */ /* 0x080fe40003f46270 */
[-C--:B------:R-:W-:Y:S02]  /*83b0*/  ISETP.GE.AND P1, PT, R4, R168.reuse, PT ;  /* 0x000000a80400720c */ /* 0x080fe40003f26270 */
[----:B------:R-:W-:Y:S02]  /*83c0*/  ISETP.GE.AND P0, PT, R20, R168, PT ;  /* 0x000000a81400720c */ /* 0x000fe40003f06270 */
[----:B------:R-:W-:Y:S02]  /*83d0*/  FSEL R139, R139, -INF , !P5 ;  /* 0xff8000008b8b7808 */ /* 0x000fe40006800000 */
[----:B----4-:R-:W-:-:S02]  /*83e0*/  FSEL R122, R122, -INF , !P4 ;  /* 0xff8000007a7a7808 */ /* 0x010fc40006000000 */
[----:B-----5:R-:W-:Y:S02]  /*83f0*/  FSEL R121, R121, -INF , !P2 ;  /* 0xff80000079797808 */ /* 0x020fe40005000000 */
[----:B------:R-:W-:Y:S02]  /*8400*/  FSEL R120, R120, -INF , !P1 ;  /* 0xff80000078787808 */ /* 0x000fe40004800000 */
[----:B--2---:R-:W-:Y:S02]  /*8410*/  FSEL R3, R3, -INF , !P0 ;  /* 0xff80000003037808 */ /* 0x004fe40004000000 */
[-C--:B------:R-:W-:Y:S02]  /*8420*/  ISETP.GE.AND P5, PT, R8, R167.reuse, PT ;  /* 0x000000a70800720c */ /* 0x080fe40003fa6270 */
[-C--:B------:R-:W-:Y:S02]  /*8430*/  ISETP.GE.AND P4, PT, R7, R167.reuse, PT ;  /* 0x000000a70700720c */ /* 0x080fe40003f86270 */
        /* <DEDUP_REMOVED lines=67> */
.L_x_2582:
[----:B------:R-:W-:-:S04]  /*8870*/  LEA R6, -R117, RZ, 0x7 ;  /* 0x000000ff75067211 */ /* 0x000fc800078e39ff */
[----:B------:R-:W-:Y:S02]  /*8880*/  SHF.R.S32.HI R4, RZ, 0x1f, R6 ;  /* 0x0000001fff047819 */ /* 0x000fe40000011406 */
.L_x_2583:
        /* <DEDUP_REMOVED lines=28> */
.L_x_2581:
        /* <DEDUP_REMOVED lines=80> */
[C---:B------:R-:W-:Y:S01]  /*8f50*/  FMUL.FTZ R129, R135.reuse, c[0x0][0x23c] ;  /* 0x00008f0087817a20 */ /* 0x040fe20000410000 */
[----:B------:R-:W-:Y:S01]  /*8f60*/  FSEL R134, R134, RZ, P1 ;  /* 0x000000ff86867208 */ /* 0x000fe20000800000 */
[----:B------:R-:W-:Y:S01]  /*8f70*/  FADD.FTZ R4, R2, -R5 ;  /* 0x8000000502047221 */ /* 0x000fe20000010000 */
[----:B------:R-:W-:-:S02]  /*8f80*/  FSEL R5, R135, RZ, P0 ;  /* 0x000000ff87057208 */ /* 0x000fc40000000000 */
[----:B------:R-:W-:Y:S01]  /*8f90*/  FSEL R129, R129, RZ, P0 ;  /* 0x000000ff81817208 */ /* 0x000fe20000000000 */
[----:B------:R-:W-:Y:S02]  /*8fa0*/  FMUL.FTZ R11, R4, c[0x0][0x23c] ;  /* 0x00008f00040b7a20 */ /* 0x000fe40000410000 */
[----:B------:R-:W-:Y:S02]  /*8fb0*/  FADD.FTZ R5, R0, -R5 ;  /* 0x8000000500057221 */ /* 0x000fe40000010000 */
[----:B------:R-:W1:Y:S01]  /*8fc0*/  MUFU.EX2 R0, R11 ;  /* 0x0000000b00007308 */ /* 0x000e620000000800 */
[--C-:B------:R-:W-:Y:S02]  /*8fd0*/  FFMA.FTZ R133, R17, c[0x0][0x23c], -R134.reuse ;  /* 0x00008f0011857a23 */ /* 0x100fe40000010886 */
        /* <DEDUP_REMOVED lines=8> */
[----:B------:R-:W2:Y:S01]  /*9060*/  MUFU.EX2 R132, R132 ;  /* 0x0000008400847308 */ /* 0x000ea20000000800 */
[----:B-1----:R-:W-:Y:S01]  /*9070*/  FMUL.FTZ R24, R96, R0 ;  /* 0x0000000060187220 */ /* 0x002fe20000410000 */
[----:B------:R-:W-:Y:S01]  /*9080*/  LDSM.16.MT88.4 R20, [R116+0x9000] ;  /* 0x009000007414783b */ /* 0x000fe20000004200 */
[----:B------:R-:W-:-:S02]  /*9090*/  FFMA.FTZ R96, R45, c[0x0][0x23c], -R134 ;  /* 0x00008f002d607a23 */ /* 0x000fc40000010886 */
[----:B------:R-:W-:Y:S01]  /*90a0*/  FMUL.FTZ R137, R5, c[0x0][0x23c] ;  /* 0x00008f0005897a20 */ /* 0x000fe20000410000 */
[----:B------:R-:W1:Y:S01]  /*90b0*/  LDSM.16.MT88.4 R44, [R119+0xd000] ;  /* 0x00d00000772c783b */ /* 0x000e620000004200 */
[-C--:B------:R-:W-:Y:S01]  /*90c0*/  FMUL.FTZ R32, R88, R0.reuse ;  /* 0x0000000058207220 */ /* 0x080fe20000410000 */
[----:B------:R-:W-:Y:S01]  /*90d0*/  MUFU.EX2 R131, R131 ;  /* 0x0000008300837308 */ /* 0x000fe20000000800 */
[-C--:B------:R-:W-:Y:S02]  /*90e0*/  FMUL.FTZ R33, R89, R0.reuse ;  /* 0x0000000059217220 */ /* 0x080fe40000410000 */
[-C--:B------:R-:W-:Y:S02]  /*90f0*/  FMUL.FTZ R84, R84, R0.reuse ;  /* 0x0000000054547220 */ /* 0x080fe40000410000 */
[-C--:B------:R-:W-:Y:S02]  /*9100*/  FMUL.FTZ R85, R85, R0.reuse ;  /* 0x0000000055557220 */ /* 0x080fe40000410000 */
[----:B------:R-:W-:Y:S01]  /*9110*/  FFMA.FTZ R50, R41, c[0x0][0x23c], -R134 ;  /* 0x00008f0029327a23 */ /* 0x000fe20000010886 */
[----:B------:R-:W3:Y:S01]  /*9120*/  MUFU.EX2 R130, R130 ;  /* 0x0000008200827308 */ /* 0x000ee20000000800 */
[----:B--2---:R-:W-:Y:S01]  /*9130*/  F2FP.PACK_AB R4, R132, R133 ;  /* 0x000000858404723e */ /* 0x004fe200000000ff */
[----:B------:R-:W-:-:S02]  /*9140*/  FMUL.FTZ R25, R97, R0 ;  /* 0x0000000061197220 */ /* 0x000fc40000410000 */
[-C--:B------:R-:W-:Y:S02]  /*9150*/  FMUL.FTZ R92, R92, R0.reuse ;  /* 0x000000005c5c7220 */ /* 0x080fe40000410000 */
[-C--:B------:R-:W-:Y:S02]  /*9160*/  FMUL.FTZ R93, R93, R0.reuse ;  /* 0x000000005d5d7220 */ /* 0x080fe40000410000 */
[----:B------:R-:W-:Y:S01]  /*9170*/  MUFU.EX2 R128, R128 ;  /* 0x0000008000807308 */ /* 0x000fe20000000800 */
[----:B------:R-:W-:Y:S02]  /*9180*/  FFMA.FTZ R88, R43, c[0x0][0x23c], -R134 ;  /* 0x00008f002b587a23 */ /* 0x000fe40000010886 */
[-C--:B------:R-:W-:Y:S02]  /*9190*/  FMUL.FTZ R40, R80, R0.reuse ;  /* 0x0000000050287220 */ /* 0x080fe40000410000 */
[-C--:B------:R-:W-:Y:S02]  /*91a0*/  FMUL.FTZ R41, R81, R0.reuse ;  /* 0x0000000051297220 */ /* 0x080fe40000410000 */
[-C--:B------:R-:W-:Y:S01]  /*91b0*/  FMUL.FTZ R48, R76, R0.reuse ;  /* 0x000000004c307220 */ /* 0x080fe20000410000 */
[----:B------:R-:W2:Y:S01]  /*91c0*/  MUFU.EX2 R127, R127 ;  /* 0x0000007f007f7308 */ /* 0x000ea20000000800 */
[----:B---3--:R-:W-:Y:S01]  /*91d0*/  F2FP.PACK_AB R6, R130, R131 ;  /* 0x000000838206723e */ /* 0x008fe200000000ff */
[----:B------:R-:W-:-:S02]  /*91e0*/  FMUL.FTZ R49, R77, R0 ;  /* 0x000000004d317220 */ /* 0x000fc40000410000 */
[----:B------:R-:W-:Y:S02]  /*91f0*/  FFMA.FTZ R57, R57, c[0x0][0x23c], -R134 ;  /* 0x00008f0039397a23 */ /* 0x000fe40000010886 */
[--C-:B------:R-:W-:Y:S02]  /*9200*/  FFMA.FTZ R76, R58, c[0x0][0x23c], -R129.reuse ;  /* 0x00008f003a4c7a23 */ /* 0x100fe40000010881 */
[----:B------:R-:W-:Y:S01]  /*9210*/  MUFU.EX2 R117, R117 ;  /* 0x0000007500757308 */ /* 0x000fe20000000800 */
[----:B------:R-:W-:Y:S02]  /*9220*/  FFMA.FTZ R77, R56, c[0x0][0x23c], -R129 ;  /* 0x00008f00384d7a23 */ /* 0x000fe40000010881 */
[-C--:B------:R-:W-:Y:S02]  /*9230*/  FMUL.FTZ R8, R112, R0.reuse ;  /* 0x0000000070087220 */ /* 0x080fe40000410000 */
[-C--:B------:R-:W-:Y:S02]  /*9240*/  FMUL.FTZ R9, R113, R0.reuse ;  /* 0x0000000071097220 */ /* 0x080fe40000410000 */
[----:B------:R-:W-:Y:S01]  /*9250*/  FMUL.FTZ R16, R104, R0 ;  /* 0x0000000068107220 */ /* 0x000fe20000410000 */
[----:B------:R-:W3:Y:S01]  /*9260*/  MUFU.EX2 R2, R2 ;  /* 0x0000000200027308 */ /* 0x000ee20000000800 */
[----:B--2---:R-:W-:Y:S01]  /*9270*/  F2FP.PACK_AB R5, R127, R128 ;  /* 0x000000807f05723e */ /* 0x004fe200000000ff */
[----:B------:R-:W-:-:S02]  /*9280*/  FMUL.FTZ R17, R105, R0 ;  /* 0x0000000069117220 */ /* 0x000fc40000410000 */
[-C--:B------:R-:W-:Y:S02]  /*9290*/  FMUL.FTZ R108, R108, R0.reuse ;  /* 0x000000006c6c7220 */ /* 0x080fe40000410000 */
[-C--:B------:R-:W-:Y:S02]  /*92a0*/  FMUL.FTZ R109, R109, R0.reuse ;  /* 0x000000006d6d7220 */ /* 0x080fe40000410000 */
[----:B------:R-:W2:Y:S01]  /*92b0*/  MUFU.EX2 R137, R137 ;  /* 0x0000008900897308 */ /* 0x000ea20000000800 */
[-C--:B------:R-:W-:Y:S02]  /*92c0*/  FMUL.FTZ R100, R100, R0.reuse ;  /* 0x0000000064647220 */ /* 0x080fe40000410000 */
[-C--:B------:R-:W-:Y:S02]  /*92d0*/  FMUL.FTZ R101, R101, R0.reuse ;  /* 0x0000000065657220 */ /* 0x080fe40000410000 */
[----:B------:R-:W-:Y:S02]  /*92e0*/  FFMA.FTZ R80, R210, c[0x0][0x23c], -R129 ;  /* 0x00008f00d2507a23 */ /* 0x000fe40000010881 */
[-C--:B------:R-:W-:Y:S01]  /*92f0*/  FMUL.FTZ R52, R72, R0.reuse ;  /* 0x0000000048347220 */ /* 0x080fe20000410000 */
[----:B---3--:R-:W-:Y:S01]  /*9300*/  F2FP.PACK_AB R7, R2, R117 ;  /* 0x000000750207723e */ /* 0x008fe200000000ff */
[----:B------:R-:W-:Y:S01]  /*9310*/  MUFU.EX2 R96, R96 ;  /* 0x0000006000607308 */ /* 0x000fe20000000800 */
[----:B------:R-:W-:-:S02]  /*9320*/  FMUL.FTZ R53, R73, R0 ;  /* 0x0000000049357220 */ /* 0x000fc40000410000 */
[-C--:B------:R-:W-:Y:S02]  /*9330*/  FMUL.FTZ R68, R68, R0.reuse ;  /* 0x0000000044447220 */ /* 0x080fe40000410000 */
[----:B------:R-:W-:Y:S02]  /*9340*/  FMUL.FTZ R69, R69, R0 ;  /* 0x0000000045457220 */ /* 0x000fe40000410000 */
[-C--:B--2---:R-:W-:Y:S01]  /*9350*/  FMUL.FTZ R34, R90, R137.reuse ;  /* 0x000000895a227220 */ /* 0x084fe20000410000 */
[----:B------:R-:W-:Y:S01]  /*9360*/  MUFU.EX2 R88, R88 ;  /* 0x0000005800587308 */ /* 0x000fe20000000800 */
[-C--:B------:R-:W-:Y:S02]  /*9370*/  FMUL.FTZ R35, R91, R137.reuse ;  /* 0x000000895b237220 */ /* 0x080fe40000410000 */
[-C--:B------:R-:W-:Y:S02]  /*9380*/  FMUL.FTZ R86, R86, R137.reuse ;  /* 0x0000008956567220 */ /* 0x080fe40000410000 */
[----:B------:R-:W-:-:S02]  /*9390*/  FMUL.FTZ R87, R87, R137 ;  /* 0x0000008957577220 */ /* 0x000fc40000410000 */
[-C--:B------:R-:W-:Y:S01]  /*93a0*/  FMUL.FTZ R26, R98, R137.reuse ;  /* 0x00000089621a7220 */ /* 0x080fe20000410000 */
[C---:B------:R-:W-:Y:S01]  /*93b0*/  HMMA.16816.F32 R32, R4.reuse, R36, R32 ;  /* 0x000000240420723c */ /* 0x040fe20000001820 */
[-C--:B------:R-:W-:Y:S01]  /*93c0*/  FMUL.FTZ R27, R99, R137.reuse ;  /* 0x00000089631b7220 */ /* 0x080fe20000410000 */
[----:B------:R-:W-:Y:S01]  /*93d0*/  MUFU.EX2 R80, R80 ;  /* 0x0000005000507308 */ /* 0x000fe20000000800 */
[-C--:B------:R-:W-:Y:S02]  /*93e0*/  FMUL.FTZ R94, R94, R137.reuse ;  /* 0x000000895e5e7220 */ /* 0x080fe40000410000 */
[-C--:B------:R-:W-:Y:S02]  /*93f0*/  FMUL.FTZ R95, R95, R137.reuse ;  /* 0x000000895f5f7220 */ /* 0x080fe40000410000 */
[-C--:B------:R-:W-:Y:S01]  /*9400*/  FMUL.FTZ R42, R82, R137.reuse ;  /* 0x00000089522a7220 */ /* 0x080fe20000410000 */
[----:B------:R-:W-:Y:S01]  /*9410*/  HMMA.16816.F32 R36, R4, R38, R84 ;  /* 0x000000260424723c */ /* 0x000fe20000001854 */
[-C--:B------:R-:W-:Y:S01]  /*9420*/  FMUL.FTZ R43, R83, R137.reuse ;  /* 0x00000089532b7220 */ /* 0x080fe20000410000 */
[----:B------:R2:W-:Y:S01]  /*9430*/  MUFU.EX2 R85, R50 ;  /* 0x0000003200557308 */ /* 0x0005e20000000800 */
        /* <DEDUP_REMOVED lines=11> */
[----:B------:R3:W4:Y:S01]  /*94f0*/  MUFU.EX2 R93, R57 ;  /* 0x00000039005d7308 */ /* 0x0007220000000800 */
[----:B--2---:R-:W-:-:S02]  /*9500*/  FMUL.FTZ R50, R78, R137 ;  /* 0x000000894e327220 */ /* 0x004fc40000410000 */
[-C--:B------:R-:W-:Y:S02]  /*9510*/  FMUL.FTZ R103, R103, R137.reuse ;  /* 0x0000008967677220 */ /* 0x080fe40000410000 */
[-C--:B------:R-:W-:Y:S01]  /*9520*/  FMUL.FTZ R54, R74, R137.reuse ;  /* 0x000000894a367220 */ /* 0x080fe20000410000 */
[C---:B-1----:R-:W-:Y:S01]  /*9530*/  HMMA.16816.F32 R40, R4.reuse, R44, R40 ;  /* 0x0000002c0428723c */ /* 0x042fe20000001828 */
[-C--:B------:R-:W-:Y:S01]  /*9540*/  FMUL.FTZ R55, R75, R137.reuse ;  /* 0x000000894b377220 */ /* 0x080fe20000410000 */
[----:B------:R-:W-:Y:S01]  /*9550*/  MUFU.EX2 R77, R77 ;  /* 0x0000004d004d7308 */ /* 0x000fe20000000800 */
[-C--:B------:R-:W-:Y:S01]  /*9560*/  FMUL.FTZ R70, R70, R137.reuse ;  /* 0x0000008946467220 */ /* 0x080fe20000410000 */
[----:B------:R-:W-:Y:S01]  /*9570*/  LDSM.16.MT88.4 R72, [R116+0x9800] ;  /* 0x009800007448783b */ /* 0x000fe20000004200 */
[----:B------:R-:W-:Y:S02]  /*9580*/  FMUL.FTZ R71, R71, R137 ;  /* 0x0000008947477220 */ /* 0x000fe40000410000 */
[----:B------:R-:W-:Y:S01]  /*9590*/  FFMA.FTZ R78, R179, c[0x0][0x23c], -R134 ;  /* 0x00008f00b34e7a23 */ /* 0x000fe20000010886 */
[----:B------:R-:W-:Y:S01]  /*95a0*/  HMMA.16816.F32 R44, R4, R46, R48 ;  /* 0x0000002e042c723c */ /* 0x000fe20000001830 */
[----:B------:R-:W-:Y:S01]  /*95b0*/  LDSM.16.MT88.4 R48, [R116+0x9400] ;  /* 0x009400007430783b */ /* 0x000fe20000004200 */
[----:B---3--:R-:W-:-:S02]  /*95c0*/  FFMA.FTZ R57, R64, c[0x0][0x23c], -R129 ;  /* 0x00008f0040397a23 */ /* 0x008fc40000010881 */
[--C-:B------:R-:W-:Y:S01]  /*95d0*/  FFMA.FTZ R81, R177, c[0x0][0x23c], -R134.reuse ;  /* 0x00008f00b1517a23 */ /* 0x100fe20000010886 */
[----:B------:R-:W1:Y:S01]  /*95e0*/  LDSM.16.MT88.4 R64, [R119+0x9400] ;  /* 0x009400007740783b */ /* 0x000e620000004200 */
[----:B------:R2:W3:Y:S01]  /*95f0*/  MUFU.EX2 R79, R57 ;  /* 0x00000039004f7308 */ /* 0x0004e20000000800 */
[--C-:B------:R-:W-:Y:S01]  /*9600*/  FFMA.FTZ R83, R181, c[0x0][0x23c], -R134.reuse ;  /* 0x00008f00b5537a23 */ /* 0x100fe20000010886 */
[C---:B------:R-:W-:Y:S01]  /*9610*/  HMMA.16816.F32 R8, R4.reuse, R12, R8 ;  /* 0x0000000c0408723c */ /* 0x040fe20000001808 */
[----:B------:R-:W-:Y:S02]  /*9620*/  FFMA.FTZ R82, R175, c[0x0][0x23c], -R134 ;  /* 0x00008f00af527a23 */ /* 0x000fe40000010886 */
[--C-:B------:R-:W-:Y:S02]  /*9630*/  FFMA.FTZ R84, R208, c[0x0][0x23c], -R129.reuse ;  /* 0x00008f00d0547a23 */ /* 0x100fe40000010881 */
[--C-:B------:R-:W-:Y:S01]  /*9640*/  FFMA.FTZ R87, R182, c[0x0][0x23c], -R129.reuse ;  /* 0x00008f00b6577a23 */ /* 0x100fe20000010881 */
[----:B------:R-:W-:Y:S01]  /*9650*/  MUFU.EX2 R78, R78 ;  /* 0x0000004e004e7308 */ /* 0x000fe20000000800 */
[--C-:B------:R-:W-:Y:S01]  /*9660*/  FFMA.FTZ R86, R202, c[0x0][0x23c], -R129.reuse ;  /* 0x00008f00ca567a23 */ /* 0x100fe20000010881 */
[----:B------:R-:W-:Y:S01]  /*9670*/  HMMA.16816.F32 R16, R4, R20, R16 ;  /* 0x000000140410723c */ /* 0x000fe20000001810 */
[----:B------:R-:W-:-:S02]  /*9680*/  FFMA.FTZ R89, R180, c[0x0][0x23c], -R129 ;  /* 0x00008f00b4597a23 */ /* 0x000fc40000010881 */
[--C-:B------:R-:W-:Y:S02]  /*9690*/  FFMA.FTZ R92, R149, c[0x0][0x23c], -R134.reuse ;  /* 0x00008f00955c7a23 */ /* 0x100fe40000010886 */
[--C-:B------:R-:W-:Y:S01]  /*96a0*/  FFMA.FTZ R90, R173, c[0x0][0x23c], -R134.reuse ;  /* 0x00008f00ad5a7a23 */ /* 0x100fe20000010886 */
[----:B--2---:R-:W2:Y:S01]  /*96b0*/  LDSM.16.MT88.4 R56, [R119+0xb400] ;  /* 0x00b400007738783b */ /* 0x004ea20000004200 */
[----:B------:R-:W5:Y:S01]  /*96c0*/  MUFU.EX2 R81, R81 ;  /* 0x0000005100517308 */ /* 0x000f620000000800 */
[----:B------:R-:W-:Y:S01]  /*96d0*/  HMMA.16816.F32 R12, R4, R14, R108 ;  /* 0x0000000e040c723c */ /* 0x000fe2000000186c */
[--C-:B------:R-:W-:Y:S01]  /*96e0*/  FFMA.FTZ R91, R171, c[0x0][0x23c], -R134.reuse ;  /* 0x00008f00ab5b7a23 */ /* 0x100fe20000010886 */
[----:B------:R-:W-:Y:S01]  /*96f0*/  LDSM.16.MT88.4 R108, [R119+0xac00] ;  /* 0x00ac0000776c783b */ /* 0x000fe20000004200 */
[----:B------:R-:W-:Y:S02]  /*9700*/  FFMA.FTZ R95, R169, c[0x0][0x23c], -R134 ;  /* 0x00008f00a95f7a23 */ /* 0x000fe40000010886 */
[----:B------:R-:W-:-:S02]  /*9710*/  FFMA.FTZ R94, R178, c[0x0][0x23c], -R129 ;  /* 0x00008f00b25e7a23 */ /* 0x000fc40000010881 */
[----:B------:R-:W-:Y:S01]  /*9720*/  MUFU.EX2 R83, R83 ;  /* 0x0000005300537308 */ /* 0x000fe20000000800 */
[C---:B------:R-:W-:Y:S01]  /*9730*/  HMMA.16816.F32 R20, R4.reuse, R22, R100 ;  /* 0x000000160414723c */ /* 0x040fe20000001864 */
[--C-:B------:R-:W-:Y:S01]  /*9740*/  FFMA.FTZ R97, R174, c[0x0][0x23c], -R129.reuse ;  /* 0x00008f00ae617a23 */ /* 0x100fe20000010881 */
[----:B------:R-:W-:Y:S01]  /*9750*/  LDSM.16.MT88.4 R100, [R116+0xac00] ;  /* 0x00ac00007464783b */ /* 0x000fe20000004200 */
[--C-:B------:R-:W-:Y:S02]  /*9760*/  FFMA.FTZ R149, R176, c[0x0][0x23c], -R129.reuse ;  /* 0x00008f00b0957a23 */ /* 0x100fe40000010881 */
[----:B------:R-:W-:Y:S02]  /*9770*/  FFMA.FTZ R154, R172, c[0x0][0x23c], -R129 ;  /* 0x00008f00ac9a7a23 */ /* 0x000fe40000010881 */
[----:B------:R-:W-:Y:S01]  /*9780*/  MUFU.EX2 R82, R82 ;  /* 0x0000005200527308 */ /* 0x000fe20000000800 */
[----:B------:R-:W-:Y:S01]  /*9790*/  HMMA.16816.F32 R52, R4, R60, R52 ;  /* 0x0000003c0434723c */ /* 0x000fe20000001834 */
[----:B------:R-:W-:-:S02]  /*97a0*/  FFMA.FTZ R164, R163, c[0x0][0x23c], -R134 ;  /* 0x00008f00a3a47a23 */ /* 0x000fc40000010886 */
[--C-:B------:R-:W-:Y:S02]  /*97b0*/  FFMA.FTZ R166, R159, c[0x0][0x23c], -R134.reuse ;  /* 0x00008f009fa67a23 */ /* 0x100fe40000010886 */
[--C-:B------:R-:W-:Y:S02]  /*97c0*/  FFMA.FTZ R157, R157, c[0x0][0x23c], -R134.reuse ;  /* 0x00008f009d9d7a23 */ /* 0x100fe40000010886 */
[----:B----4-:R-:W-:Y:S01]  /*97d0*/  F2FP.PACK_AB R60, R93, R96 ;  /* 0x000000605d3c723e */ /* 0x010fe200000000ff */
[----:B------:R-:W-:Y:S01]  /*97e0*/  HMMA.16816.F32 R4, R4, R62, R68 ;  /* 0x0000003e0404723c */ /* 0x000fe20000001844 */
[----:B---3--:R-:W-:Y:S01]  /*97f0*/  F2FP.PACK_AB R61, R79, R80 ;  /* 0x000000504f3d723e */ /* 0x008fe200000000ff */
[----:B------:R-:W-:Y:S01]  /*9800*/  MUFU.EX2 R84, R84 ;  /* 0x0000005400547308 */ /* 0x000fe20000000800 */
[----:B------:R-:W3:Y:S01]  /*9810*/  LDSM.16.MT88.4 R68, [R119+0xd400] ;  /* 0x00d400007744783b */ /* 0x000ee20000004200 */
[----:B------:R-:W-:Y:S02]  /*9820*/  FFMA.FTZ R161, R161, c[0x0][0x23c], -R134 ;  /* 0x00008f00a1a17a23 */ /* 0x000fe40000010886 */
[--C-:B------:R-:W-:Y:S01]  /*9830*/  FFMA.FTZ R159, R162, c[0x0][0x23c], -R129.reuse ;  /* 0x00008f00a29f7a23 */ /* 0x100fe20000010881 */
[----:B------:R-:W-:Y:S01]  /*9840*/  F2FP.PACK_AB R62, R85, R88 ;  /* 0x00000058553e723e */ /* 0x000fe200000000ff */
[--C-:B------:R-:W-:Y:S01]  /*9850*/  FFMA.FTZ R160, R160, c[0x0][0x23c], -R129.reuse ;  /* 0x00008f00a0a07a23 */ /* 0x100fe20000010881 */
[----:B------:R-:W-:Y:S01]  /*9860*/  F2FP.PACK_AB R63, R77, R76 ;  /* 0x0000004c4d3f723e */ /* 0x000fe200000000ff */
[----:B------:R-:W4:Y:S01]  /*9870*/  MUFU.EX2 R87, R87 ;  /* 0x0000005700577308 */ /* 0x000f220000000800 */
[----:B------:R-:W-:-:S02]  /*9880*/  FFMA.FTZ R158, R158, c[0x0][0x23c], -R129 ;  /* 0x00008f009e9e7a23 */ /* 0x000fc40000010881 */
[--C-:B------:R-:W-:Y:S02]  /*9890*/  FFMA.FTZ R163, R156, c[0x0][0x23c], -R129.reuse ;  /* 0x00008f009ca37a23 */ /* 0x100fe40000010881 */
[--C-:B------:R-:W-:Y:S01]  /*98a0*/  FFMA.FTZ R156, R153, c[0x0][0x23c], -R134.reuse ;  /* 0x00008f00999c7a23 */ /* 0x100fe20000010886 */
[C---:B-1----:R-:W-:Y:S01]  /*98b0*/  HMMA.16816.F32 R8, R60.reuse, R64, R8 ;  /* 0x000000403c08723c */ /* 0x042fe20000001808 */
[--C-:B------:R-:W-:Y:S01]  /*98c0*/  FFMA.FTZ R162, R147, c[0x0][0x23c], -R134.reuse ;  /* 0x00008f0093a27a23 */ /* 0x100fe20000010886 */
[----:B------:R-:W-:Y:S01]  /*98d0*/  MUFU.EX2 R86, R86 ;  /* 0x0000005600567308 */ /* 0x000fe20000000800 */
[--C-:B------:R-:W-:Y:S02]  /*98e0*/  FFMA.FTZ R155, R155, c[0x0][0x23c], -R134.reuse ;  /* 0x00008f009b9b7a23 */ /* 0x100fe40000010886 */
[----:B------:R-:W-:Y:S02]  /*98f0*/  FFMA.FTZ R151, R151, c[0x0][0x23c], -R134 ;  /* 0x00008f0097977a23 */ /* 0x000fe40000010886 */
[--C-:B------:R-:W-:Y:S01]  /*9900*/  FFMA.FTZ R147, R152, c[0x0][0x23c], -R129.reuse ;  /* 0x00008f0098937a23 */ /* 0x100fe20000010881 */
[----:B------:R-:W-:Y:S01]  /*9910*/  HMMA.16816.F32 R12, R60, R66, R12 ;  /* 0x000000423c0c723c */ /* 0x000fe2000000180c */
[----:B------:R-:W1:Y:S01]  /*9920*/  LDSM.16.MT88.4 R64, [R116+0xb400] ;  /* 0x00b400007440783b */ /* 0x000e620000004200 */
[----:B------:R-:W1:Y:S01]  /*9930*/  MUFU.EX2 R89, R89 ;  /* 0x0000005900597308 */ /* 0x000e620000000800 */
[----:B------:R-:W-:-:S02]  /*9940*/  FFMA.FTZ R150, R150, c[0x0][0x23c], -R129 ;  /* 0x00008f0096967a23 */ /* 0x000fc40000010881 */
[--C-:B------:R-:W-:Y:S02]  /*9950*/  FFMA.FTZ R148, R148, c[0x0][0x23c], -R129.reuse ;  /* 0x00008f0094947a23 */ /* 0x100fe40000010881 */
[--C-:B------:R-:W-:Y:S01]  /*9960*/  FFMA.FTZ R153, R146, c[0x0][0x23c], -R129.reuse ;  /* 0x00008f0092997a23 */ /* 0x100fe20000010881 */
[C---:B------:R-:W-:Y:S01]  /*9970*/  HMMA.16816.F32 R16, R60.reuse, R48, R16 ;  /* 0x000000303c10723c */ /* 0x040fe20000001810 */
[--C-:B------:R-:W-:Y:S01]  /*9980*/  FFMA.FTZ R146, R143, c[0x0][0x23c], -R134.reuse ;  /* 0x00008f008f927a23 */ /* 0x100fe20000010886 */
[----:B------:R-:W-:Y:S01]  /*9990*/  MUFU.EX2 R90, R90 ;  /* 0x0000005a005a7308 */ /* 0x000fe20000000800 */
[--C-:B------:R-:W-:Y:S02]  /*99a0*/  FFMA.FTZ R152, R139, c[0x0][0x23c], -R134.reuse ;  /* 0x00008f008b987a23 */ /* 0x100fe40000010886 */
[--C-:B------:R-:W-:Y:S02]  /*99b0*/  FFMA.FTZ R145, R145, c[0x0][0x23c], -R134.reuse ;  /* 0x00008f0091917a23 */ /* 0x100fe40000010886 */
[----:B------:R-:W-:Y:S01]  /*99c0*/  FFMA.FTZ R141, R141, c[0x0][0x23c], -R134 ;  /* 0x00008f008d8d7a23 */ /* 0x000fe20000010886 */
[----:B------:R-:W-:Y:S01]  /*99d0*/  HMMA.16816.F32 R20, R60, R50, R20 ;  /* 0x000000323c14723c */ /* 0x000fe20000001814 */
[----:B------:R-:W4:Y:S01]  /*99e0*/  LDSM.16.MT88.4 R48, [R116+0xd400] ;  /* 0x00d400007430783b */ /* 0x000f220000004200 */
[----:B------:R-:W1:Y:S01]  /*99f0*/  MUFU.EX2 R91, R91 ;  /* 0x0000005b005b7308 */ /* 0x000e620000000800 */
[----:B------:R-:W-:-:S02]  /*9a00*/  FFMA.FTZ R139, R144, c[0x0][0x23c], -R129 ;  /* 0x00008f00908b7a23 */ /* 0x000fc40000010881 */
[--C-:B------:R-:W-:Y:S02]  /*9a10*/  FFMA.FTZ R142, R142, c[0x0][0x23c], -R129.reuse ;  /* 0x00008f008e8e7a23 */ /* 0x100fe40000010881 */
[--C-:B------:R-:W-:Y:S01]  /*9a20*/  FFMA.FTZ R140, R140, c[0x0][0x23c], -R129.reuse ;  /* 0x00008f008c8c7a23 */ /* 0x100fe20000010881 */
[C---:B--2---:R-:W-:Y:S01]  /*9a30*/  HMMA.16816.F32 R24, R60.reuse, R56, R24 ;  /* 0x000000383c18723c */ /* 0x044fe20000001818 */
[----:B------:R-:W-:Y:S01]  /*9a40*/  FFMA.FTZ R143, R138, c[0x0][0x23c], -R129 ;  /* 0x00008f008a8f7a23 */ /* 0x000fe20000010881 */
[----:B------:R-:W-:Y:S01]  /*9a50*/  MUFU.EX2 R95, R95 ;  /* 0x0000005f005f7308 */ /* 0x000fe20000000800 */
[----:B------:R-:W-:Y:S02]  /*9a60*/  FFMA.FTZ R133, R207, R0, R133 ;  /* 0x00000000cf857223 */ /* 0x000fe40000010085 */
[----:B------:R-:W-:Y:S02]  /*9a70*/  FFMA.FTZ R0, R206, R137, R128 ;  /* 0x00000089ce007223 */ /* 0x000fe40000010080 */
[----:B------:R-:W-:Y:S01]  /*9a80*/  FADD.FTZ R132, R132, R133 ;  /* 0x0000008584847221 */ /* 0x000fe20000010000 */
[----:B------:R-:W-:Y:S01]  /*9a90*/  HMMA.16816.F32 R28, R60, R58, R28 ;  /* 0x0000003a3c1c723c */ /* 0x000fe2000000181c */
[----:B------:R-:W2:Y:S01]  /*9aa0*/  LDSM.16.MT88.4 R56, [R119+0x9800] ;  /* 0x009800007738783b */ /* 0x000ea20000004200 */
[----:B------:R-:W-:Y:S01]  /*9ab0*/  MUFU.EX2 R92, R92 ;  /* 0x0000005c005c7308 */ /* 0x000fe20000000800 */
[----:B------:R-:W-:-:S02]  /*9ac0*/  FADD.FTZ R0, R127, R0 ;  /* 0x000000007f007221 */ /* 0x000fc40000010000 */
[----:B------:R-:W-:Y:S02]  /*9ad0*/  FADD.FTZ R131, R131, R132 ;  /* 0x0000008483837221 */ /* 0x000fe40000010000 */
[--C-:B------:R-:W-:Y:S01]  /*9ae0*/  FFMA.FTZ R122, R122, c[0x0][0x23c], -R134.reuse ;  /* 0x00008f007a7a7a23 */ /* 0x100fe20000010886 */
[C---:B---3--:R-:W-:Y:S01]  /*9af0*/  HMMA.16816.F32 R40, R60.reuse, R68, R40 ;  /* 0x000000443c28723c */ /* 0x048fe20000001828 */
[--C-:B------:R-:W-:Y:S01]  /*9b00*/  FFMA.FTZ R121, R121, c[0x0][0x23c], -R134.reuse ;  /* 0x00008f0079797a23 */ /* 0x100fe20000010886 */
[----:B------:R-:W-:Y:S01]  /*9b10*/  MUFU.EX2 R94, R94 ;  /* 0x0000005e005e7308 */ /* 0x000fe20000000800 */
[----:B------:R-:W-:Y:S02]  /*9b20*/  FFMA.FTZ R3, R3, c[0x0][0x23c], -R134 ;  /* 0x00008f0003037a23 */ /* 0x000fe40000010886 */
[----:B------:R-:W-:Y:S02]  /*9b30*/  FFMA.FTZ R123, R123, c[0x0][0x23c], -R129 ;  /* 0x00008f007b7b7a23 */ /* 0x000fe40000010881 */
[----:B------:R-:W-:Y:S01]  /*9b40*/  FADD.FTZ R131, R130, R131 ;  /* 0x0000008382837221 */ /* 0x000fe20000010000 */
[----:B-1----:R-:W-:Y:S02]  /*9b50*/  HMMA.16816.F32 R32, R60, R64, R32 ;  /* 0x000000403c20723c */ /* 0x002fe40000001820 */
[----:B------:R-:W1:Y:S01]  /*9b60*/  MUFU.EX2 R97, R97 ;  /* 0x0000006100617308 */ /* 0x000e620000000800 */
[----:B------:R-:W-:-:S04]  /*9b70*/  FADD.FTZ R96, R96, R131 ;  /* 0x0000008360607221 */ /* 0x000fc80000010000 */
[----:B------:R-:W-:Y:S01]  /*9b80*/  FADD.FTZ R93, R93, R96 ;  /* 0x000000605d5d7221 */ /* 0x000fe20000010000 */
[----:B------:R-:W-:Y:S01]  /*9b90*/  HMMA.16816.F32 R36, R60, R66, R36 ;  /* 0x000000423c24723c */ /* 0x000fe20000001824 */
[----:B------:R-:W3:Y:S01]  /*9ba0*/  LDSM.16.MT88.4 R64, [R119+0xb800] ;  /* 0x00b800007740783b */ /* 0x000ee20000004200 */
[----:B------:R-:W-:Y:S01]  /*9bb0*/  MUFU.EX2 R149, R149 ;  /* 0x0000009500957308 */ /* 0x000fe20000000800 */
[----:B------:R-:W-:-:S04]  /*9bc0*/  FADD.FTZ R88, R88, R93 ;  /* 0x0000005d58587221 */ /* 0x000fc80000010000 */
[----:B------:R-:W-:Y:S01]  /*9bd0*/  FADD.FTZ R85, R85, R88 ;  /* 0x0000005855557221 */ /* 0x000fe20000010000 */
[C---:B----4-:R-:W-:Y:S02]  /*9be0*/  HMMA.16816.F32 R52, R60.reuse, R48, R52 ;  /* 0x000000303c34723c */ /* 0x050fe40000001834 */
[----:B------:R-:W4:Y:S05]  /*9bf0*/  MUFU.EX2 R154, R154 ;  /* 0x0000009a009a7308 */ /* 0x000f2a0000000800 */
[----:B-----5:R-:W-:Y:S01]  /*9c00*/  F2FP.PACK_AB R48, R81, R78 ;  /* 0x0000004e5130723e */ /* 0x020fe200000000ff */
[C---:B------:R-:W-:Y:S01]  /*9c10*/  HMMA.16816.F32 R4, R60.reuse, R50, R4 ;  /* 0x000000323c04723c */ /* 0x040fe20000001804 */
[----:B------:R-:W-:Y:S01]  /*9c20*/  F2FP.PACK_AB R49, R87, R84 ;  /* 0x000000545731723e */ /* 0x000fe200000000ff */
[----:B------:R-:W-:Y:S05]  /*9c30*/  MUFU.EX2 R157, R157 ;  /* 0x0000009d009d7308 */ /* 0x000fea0000000800 */
[----:B------:R-:W-:Y:S01]  /*9c40*/  F2FP.PACK_AB R50, R82, R83 ;  /* 0x000000535232723e */ /* 0x000fe200000000ff */
[----:B------:R-:W-:Y:S01]  /*9c50*/  HMMA.16816.F32 R44, R60, R70, R44 ;  /* 0x000000463c2c723c */ /* 0x000fe2000000182c */
[----:B------:R-:W-:Y:S01]  /*9c60*/  F2FP.PACK_AB R51, R89, R86 ;  /* 0x000000565933723e */ /* 0x000fe200000000ff */
[----:B------:R-:W5:Y:S01]  /*9c70*/  LDSM.16.MT88.4 R68, [R119+0xd800] ;  /* 0x00d800007744783b */ /* 0x000f620000004200 */
[----:B------:R-:W1:Y:S03]  /*9c80*/  MUFU.EX2 R164, R164 ;  /* 0x000000a400a47308 */ /* 0x000e660000000800 */
[----:B------:R-:W-:Y:S02]  /*9c90*/  LDSM.16.MT88.4 R60, [R116+0xd800] ;  /* 0x00d80000743c783b */ /* 0x000fe40000004200 */
[C---:B--2---:R-:W-:Y:S03]  /*9ca0*/  HMMA.16816.F32 R8, R48.reuse, R56, R8 ;  /* 0x000000383008723c */ /* 0x044fe60000001808 */
[----:B------:R-:W-:Y:S05]  /*9cb0*/  MUFU.EX2 R161, R161 ;  /* 0x000000a100a17308 */ /* 0x000fea0000000800 */
[C---:B------:R-:W-:Y:S01]  /*9cc0*/  HMMA.16816.F32 R12, R48.reuse, R58, R12 ;  /* 0x0000003a300c723c */ /* 0x040fe2000000180c */
[----:B------:R-:W2:Y:S02]  /*9cd0*/  LDSM.16.MT88.4 R56, [R116+0xb800] ;  /* 0x00b800007438783b */ /* 0x000ea40000004200 */
[----:B------:R-:W-:Y:S05]  /*9ce0*/  MUFU.EX2 R166, R166 ;  /* 0x000000a600a67308 */ /* 0x000fea0000000800 */
[C---:B---3--:R-:W-:Y:S03]  /*9cf0*/  HMMA.16816.F32 R24, R48.reuse, R64, R24 ;  /* 0x000000403018723c */ /* 0x048fe60000001818 */
[----:B------:R-:W-:Y:S05]  /*9d00*/  MUFU.EX2 R159, R159 ;  /* 0x0000009f009f7308 */ /* 0x000fea0000000800 */
[C---:B------:R-:W-:Y:S01]  /*9d10*/  HMMA.16816.F32 R28, R48.reuse, R66, R28 ;  /* 0x00000042301c723c */ /* 0x040fe2000000181c */
[----:B------:R-:W3:Y:S02]  /*9d20*/  LDSM.16.MT88.4 R64, [R119+0x9c00] ;  /* 0x009c00007740783b */ /* 0x000ee40000004200 */
[----:B------:R-:W1:Y:S05]  /*9d30*/  MUFU.EX2 R160, R160 ;  /* 0x000000a000a07308 */ /* 0x000e6a0000000800 */
[C---:B------:R-:W-:Y:S03]  /*9d40*/  HMMA.16816.F32 R16, R48.reuse, R72, R16 ;  /* 0x000000483010723c */ /* 0x040fe60000001810 */
[----:B------:R-:W-:Y:S05]  /*9d50*/  MUFU.EX2 R158, R158 ;  /* 0x0000009e009e7308 */ /* 0x000fea0000000800 */
[C---:B------:R-:W-:Y:S01]  /*9d60*/  HMMA.16816.F32 R20, R48.reuse, R74, R20 ;  /* 0x0000004a3014723c */ /* 0x040fe20000001814 */
[----:B------:R-:W-:Y:S02]  /*9d70*/  LDSM.16.MT88.4 R72, [R116+0x9c00] ;  /* 0x009c00007448783b */ /* 0x000fe40000004200 */
[----:B------:R-:W1:Y:S05]  /*9d80*/  MUFU.EX2 R163, R163 ;  /* 0x000000a300a37308 */ /* 0x000e6a0000000800 */
[C---:B-----5:R-:W-:Y:S03]  /*9d90*/  HMMA.16816.F32 R40, R48.reuse, R68, R40 ;  /* 0x000000443028723c */ /* 0x060fe60000001828 */
[----:B------:R-:W-:Y:S05]  /*9da0*/  MUFU.EX2 R155, R155 ;  /* 0x0000009b009b7308 */ /* 0x000fea0000000800 */
[C---:B--2---:R-:W-:Y:S03]  /*9db0*/  HMMA.16816.F32 R32, R48.reuse, R56, R32 ;  /* 0x000000383020723c */ /* 0x044fe60000001820 */
[----:B------:R-:W2:Y:S05]  /*9dc0*/  MUFU.EX2 R156, R156 ;  /* 0x0000009c009c7308 */ /* 0x000eaa0000000800 */
[C---:B------:R-:W-:Y:S01]  /*9dd0*/  HMMA.16816.F32 R36, R48.reuse, R58, R36 ;  /* 0x0000003a3024723c */ /* 0x040fe20000001824 */
[----:B------:R-:W5:Y:S02]  /*9de0*/  LDSM.16.MT88.4 R56, [R119+0xbc00] ;  /* 0x00bc00007738783b */ /* 0x000f640000004200 */
[----:B------:R-:W-:Y:S05]  /*9df0*/  MUFU.EX2 R151, R151 ;  /* 0x0000009700977308 */ /* 0x000fea0000000800 */
[C---:B------:R-:W-:Y:S01]  /*9e00*/  HMMA.16816.F32 R44, R48.reuse, R70, R44 ;  /* 0x00000046302c723c */ /* 0x040fe2000000182c */
[----:B------:R-:W-:Y:S02]  /*9e10*/  LDSM.16.MT88.4 R68, [R119+0xdc00] ;  /* 0x00dc00007744783b */ /* 0x000fe40000004200 */
[----:B------:R-:W-:Y:S05]  /*9e20*/  MUFU.EX2 R162, R162 ;  /* 0x000000a200a27308 */ /* 0x000fea0000000800 */
[C---:B------:R-:W-:Y:S03]  /*9e30*/  HMMA.16816.F32 R52, R48.reuse, R60, R52 ;  /* 0x0000003c3034723c */ /* 0x040fe60000001834 */
[----:B------:R-:W-:Y:S05]  /*9e40*/  MUFU.EX2 R147, R147 ;  /* 0x0000009300937308 */ /* 0x000fea0000000800 */
[----:B------:R-:W-:Y:S01]  /*9e50*/  HMMA.16816.F32 R4, R48, R62, R4 ;  /* 0x0000003e3004723c */ /* 0x000fe20000001804 */
[----:B------:R-:W2:Y:S02]  /*9e60*/  LDSM.16.MT88.4 R60, [R116+0xbc00] ;  /* 0x00bc0000743c783b */ /* 0x000ea40000004200 */
[----:B------:R-:W2:Y:S04]  /*9e70*/  MUFU.EX2 R150, R150 ;  /* 0x0000009600967308 */ /* 0x000ea80000000800 */
[----:B------:R-:W-:-:S02]  /*9e80*/  F2FP.PACK_AB R48, R91, R90 ;  /* 0x0000005a5b30723e */ /* 0x000fc400000000ff */
[----:B-1----:R-:W-:Y:S02]  /*9e90*/  F2FP.PACK_AB R49, R97, R94 ;  /* 0x0000005e6131723e */ /* 0x002fe400000000ff */
[----:B------:R-:W-:Y:S01]  /*9ea0*/  F2FP.PACK_AB R50, R92, R95 ;  /* 0x0000005f5c32723e */ /* 0x000fe200000000ff */
[----:B------:R-:W-:Y:S01]  /*9eb0*/  MUFU.EX2 R148, R148 ;  /* 0x0000009400947308 */ /* 0x000fe20000000800 */
[----:B----4-:R-:W-:-:S07]  /*9ec0*/  F2FP.PACK_AB R51, R154, R149 ;  /* 0x000000959a33723e */ /* 0x010fce00000000ff */
[C---:B---3--:R-:W-:Y:S01]  /*9ed0*/  HMMA.16816.F32 R8, R48.reuse, R64, R8 ;  /* 0x000000403008723c */ /* 0x048fe20000001808 */
[----:B------:R-:W1:Y:S07]  /*9ee0*/  MUFU.EX2 R153, R153 ;  /* 0x0000009900997308 */ /* 0x000e6e0000000800 */
[C---:B------:R-:W-:Y:S01]  /*9ef0*/  HMMA.16816.F32 R12, R48.reuse, R66, R12 ;  /* 0x00000042300c723c */ /* 0x040fe2000000180c */
[----:B------:R-:W3:Y:S01]  /*9f00*/  LDSM.16.MT88.4 R64, [R116+0xdc00] ;  /* 0x00dc00007440783b */ /* 0x000ee20000004200 */
[----:B------:R-:W-:Y:S06]  /*9f10*/  MUFU.EX2 R145, R145 ;  /* 0x0000009100917308 */ /* 0x000fec0000000800 */
[C---:B-----5:R-:W-:Y:S02]  /*9f20*/  HMMA.16816.F32 R24, R48.reuse, R56, R24 ;  /* 0x000000383018723c */ /* 0x060fe40000001818 */
[----:B------:R-:W4:Y:S06]  /*9f30*/  MUFU.EX2 R146, R146 ;  /* 0x0000009200927308 */ /* 0x000f2c0000000800 */
[C---:B------:R-:W-:Y:S01]  /*9f40*/  HMMA.16816.F32 R28, R48.reuse, R58, R28 ;  /* 0x0000003a301c723c */ /* 0x040fe2000000181c */
[----:B------:R-:W5:Y:S01]  /*9f50*/  LDSM.16.MT88.4 R56, [R119+0xa000] ;  /* 0x00a000007738783b */ /* 0x000f620000004200 */
[----:B------:R-:W-:Y:S06]  /*9f60*/  MUFU.EX2 R141, R141 ;  /* 0x0000008d008d7308 */ /* 0x000fec0000000800 */
[C---:B------:R-:W-:Y:S02]  /*9f70*/  HMMA.16816.F32 R16, R48.reuse, R72, R16 ;  /* 0x000000483010723c */ /* 0x040fe40000001810 */
[----:B------:R-:W-:Y:S06]  /*9f80*/  MUFU.EX2 R152, R152 ;  /* 0x0000009800987308 */ /* 0x000fec0000000800 */
[C---:B------:R-:W-:Y:S01]  /*9f90*/  HMMA.16816.F32 R20, R48.reuse, R74, R20 ;  /* 0x0000004a3014723c */ /* 0x040fe20000001814 */
[----:B------:R-:W-:Y:S01]  /*9fa0*/  LDSM.16.MT88.4 R72, [R116+0xa000] ;  /* 0x00a000007448783b */ /* 0x000fe20000004200 */
[----:B------:R-:W-:Y:S06]  /*9fb0*/  MUFU.EX2 R139, R139 ;  /* 0x0000008b008b7308 */ /* 0x000fec0000000800 */
[C---:B--2---:R-:W-:Y:S02]  /*9fc0*/  HMMA.16816.F32 R32, R48.reuse, R60, R32 ;  /* 0x0000003c3020723c */ /* 0x044fe40000001820 */
[----:B------:R-:W2:Y:S06]  /*9fd0*/  MUFU.EX2 R142, R142 ;  /* 0x0000008e008e7308 */ /* 0x000eac0000000800 */
[C---:B------:R-:W-:Y:S01]  /*9fe0*/  HMMA.16816.F32 R36, R48.reuse, R62, R36 ;  /* 0x0000003e3024723c */ /* 0x040fe20000001824 */
[----:B------:R-:W1:Y:S01]  /*9ff0*/  LDSM.16.MT88.4 R60, [R119+0xc000] ;  /* 0x00c00000773c783b */ /* 0x000e620000004200 */
[----:B------:R-:W-:Y:S06]  /*a000*/  MUFU.EX2 R140, R140 ;  /* 0x0000008c008c7308 */ /* 0x000fec0000000800 */
[C---:B------:R-:W-:Y:S02]  /*a010*/  HMMA.16816.F32 R40, R48.reuse, R68, R40 ;  /* 0x000000443028723c */ /* 0x040fe40000001828 */
[----:B------:R-:W1:Y:S06]  /*a020*/  MUFU.EX2 R143, R143 ;  /* 0x0000008f008f7308 */ /* 0x000e6c0000000800 */
[C---:B------:R-:W-:Y:S01]  /*a030*/  HMMA.16816.F32 R44, R48.reuse, R70, R44 ;  /* 0x00000046302c723c */ /* 0x040fe2000000182c */
[----:B------:R-:W1:Y:S01]  /*a040*/  LDSM.16.MT88.4 R68, [R119+0xe000] ;  /* 0x00e000007744783b */ /* 0x000e620000004200 */
[----:B------:R-:W-:Y:S06]  /*a050*/  MUFU.EX2 R122, R122 ;  /* 0x0000007a007a7308 */ /* 0x000fec0000000800 */
[C---:B---3--:R-:W-:Y:S02]  /*a060*/  HMMA.16816.F32 R52, R48.reuse, R64, R52 ;  /* 0x000000403034723c */ /* 0x048fe40000001834 */
[----:B------:R-:W3:Y:S06]  /*a070*/  MUFU.EX2 R121, R121 ;  /* 0x0000007900797308 */ /* 0x000eec0000000800 */
[----:B------:R-:W-:Y:S01]  /*a080*/  HMMA.16816.F32 R4, R48, R66, R4 ;  /* 0x000000423004723c */ /* 0x000fe20000001804 */
[----:B------:R-:W-:Y:S01]  /*a090*/  LDSM.16.MT88.4 R64, [R116+0xe000] ;  /* 0x00e000007440783b */ /* 0x000fe20000004200 */
[----:B------:R-:W-:Y:S05]  /*a0a0*/  MUFU.EX2 R3, R3 ;  /* 0x0000000300037308 */ /* 0x000fea0000000800 */
[----:B------:R-:W-:-:S02]  /*a0b0*/  F2FP.PACK_AB R48, R164, R157 ;  /* 0x0000009da430723e */ /* 0x000fc400000000ff */
[----:B------:R-:W-:Y:S01]  /*a0c0*/  F2FP.PACK_AB R49, R160, R159 ;  /* 0x0000009fa031723e */ /* 0x000fe200000000ff */
[----:B------:R-:W-:Y:S01]  /*a0d0*/  MUFU.EX2 R206, R123 ;  /* 0x0000007b00ce7308 */ /* 0x000fe20000000800 */
[----:B------:R-:W-:Y:S02]  /*a0e0*/  F2FP.PACK_AB R50, R166, R161 ;  /* 0x000000a1a632723e */ /* 0x000fe400000000ff */
[----:B------:R-:W-:-:S07]  /*a0f0*/  F2FP.PACK_AB R51, R163, R158 ;  /* 0x0000009ea333723e */ /* 0x000fce00000000ff */
[C---:B-----5:R-:W-:Y:S08]  /*a100*/  HMMA.16816.F32 R8, R48.reuse, R56, R8 ;  /* 0x000000383008723c */ /* 0x060ff00000001808 */
[C---:B------:R-:W-:Y:S01]  /*a110*/  HMMA.16816.F32 R12, R48.reuse, R58, R12 ;  /* 0x0000003a300c723c */ /* 0x040fe2000000180c */
[----:B------:R-:W5:Y:S07]  /*a120*/  LDSM.16.MT88.4 R56, [R116+0xc000] ;  /* 0x00c000007438783b */ /* 0x000f6e0000004200 */
[C---:B-1----:R-:W-:Y:S08]  /*a130*/  HMMA.16816.F32 R24, R48.reuse, R60, R24 ;  /* 0x0000003c3018723c */ /* 0x042ff00000001818 */
[C---:B------:R-:W-:Y:S01]  /*a140*/  HMMA.16816.F32 R28, R48.reuse, R62, R28 ;  /* 0x0000003e301c723c */ /* 0x040fe2000000181c */
[----:B------:R-:W-:Y:S07]  /*a150*/  LDSM.16.MT88.4 R60, [R119+0xa400] ;  /* 0x00a40000773c783b */ /* 0x000fee0000004200 */
[C---:B------:R-:W-:Y:S08]  /*a160*/  HMMA.16816.F32 R16, R48.reuse, R72, R16 ;  /* 0x000000483010723c */ /* 0x040ff00000001810 */
[C---:B------:R-:W-:Y:S01]  /*a170*/  HMMA.16816.F32 R20, R48.reuse, R74, R20 ;  /* 0x0000004a3014723c */ /* 0x040fe20000001814 */
[----:B------:R-:W-:Y:S07]  /*a180*/  LDSM.16.MT88.4 R72, [R116+0xa400] ;  /* 0x00a400007448783b */ /* 0x000fee0000004200 */
[C---:B------:R-:W-:Y:S08]  /*a190*/  HMMA.16816.F32 R40, R48.reuse, R68, R40 ;  /* 0x000000443028723c */ /* 0x040ff00000001828 */
[C---:B-----5:R-:W-:Y:S08]  /*a1a0*/  HMMA.16816.F32 R32, R48.reuse, R56, R32 ;  /* 0x000000383020723c */ /* 0x060ff00000001820 */
[C---:B------:R-:W-:Y:S01]  /*a1b0*/  HMMA.16816.F32 R36, R48.reuse, R58, R36 ;  /* 0x0000003a3024723c */ /* 0x040fe20000001824 */
[----:B------:R-:W1:Y:S07]  /*a1c0*/  LDSM.16.MT88.4 R56, [R119+0xc400] ;  /* 0x00c400007738783b */ /* 0x000e6e0000004200 */
[C---:B------:R-:W-:Y:S01]  /*a1d0*/  HMMA.16816.F32 R44, R48.reuse, R70, R44 ;  /* 0x00000046302c723c */ /* 0x040fe2000000182c */
[----:B------:R-:W-:Y:S07]  /*a1e0*/  LDSM.16.MT88.4 R68, [R119+0xe400] ;  /* 0x00e400007744783b */ /* 0x000fee0000004200 */
[C---:B------:R-:W-:Y:S08]  /*a1f0*/  HMMA.16816.F32 R52, R48.reuse, R64, R52 ;  /* 0x000000403034723c */ /* 0x040ff00000001834 */
        /* <DEDUP_REMOVED lines=11> */
[----:B------:R-:W1:Y:S07]  /*a2b0*/  LDSM.16.MT88.4 R60, [R116+0xc400] ;  /* 0x00c40000743c783b */ /* 0x000e6e0000004200 */
[C---:B------:R-:W-:Y:S08]  /*a2c0*/  HMMA.16816.F32 R16, R48.reuse, R72, R16 ;  /* 0x000000483010723c */ /* 0x040ff00000001810 */
[C---:B------:R-:W-:Y:S01]  /*a2d0*/  HMMA.16816.F32 R20, R48.reuse, R74, R20 ;  /* 0x0000004a3014723c */ /* 0x040fe20000001814 */
[----:B------:R-:W3:Y:S07]  /*a2e0*/  LDSM.16.MT88.4 R72, [R119+0xa800] ;  /* 0x00a800007748783b */ /* 0x000eee0000004200 */
[C---:B-----5:R-:W-:Y:S07]  /*a2f0*/  HMMA.16816.F32 R52, R48.reuse, R64, R52 ;  /* 0x000000403034723c */ /* 0x060fee0000001834 */
[----:B----4-:R-:W-:Y:S01]  /*a300*/  F2FP.PACK_AB R64, R146, R145 ;  /* 0x000000919240723e */ /* 0x010fe200000000ff */
[----:B------:R-:W-:Y:S01]  /*a310*/  HMMA.16816.F32 R4, R48, R66, R4 ;  /* 0x000000423004723c */ /* 0x000fe20000001804 */
[----:B--2---:R-:W-:-:S06]  /*a320*/  F2FP.PACK_AB R65, R142, R139 ;  /* 0x0000008b8e41723e */ /* 0x004fcc00000000ff */
[----:B------:R-:W-:Y:S01]  /*a330*/  F2FP.PACK_AB R66, R152, R141 ;  /* 0x0000008d9842723e */ /* 0x000fe200000000ff */
[----:B------:R-:W-:Y:S01]  /*a340*/  HMMA.16816.F32 R40, R48, R68, R40 ;  /* 0x000000443028723c */ /* 0x000fe20000001828 */
[----:B------:R-:W-:-:S07]  /*a350*/  F2FP.PACK_AB R67, R143, R140 ;  /* 0x0000008c8f43723e */ /* 0x000fce00000000ff */
[C---:B-1----:R-:W-:Y:S08]  /*a360*/  HMMA.16816.F32 R16, R64.reuse, R56, R16 ;  /* 0x000000384010723c */ /* 0x042ff00000001810 */
[----:B------:R-:W-:Y:S01]  /*a370*/  HMMA.16816.F32 R20, R64, R58, R20 ;  /* 0x0000003a4014723c */ /* 0x000fe20000001814 */
[----:B------:R-:W1:Y:S07]  /*a380*/  LDSM.16.MT88.4 R56, [R116+0xe800] ;  /* 0x00e800007438783b */ /* 0x000e6e0000004200 */
[C---:B------:R-:W-:Y:S08]  /*a390*/  HMMA.16816.F32 R32, R48.reuse, R60, R32 ;  /* 0x0000003c3020723c */ /* 0x040ff00000001820 */
[C---:B------:R-:W-:Y:S01]  /*a3a0*/  HMMA.16816.F32 R36, R48.reuse, R62, R36 ;  /* 0x0000003e3024723c */ /* 0x040fe20000001824 */
[----:B------:R-:W2:Y:S07]  /*a3b0*/  LDSM.16.MT88.4 R60, [R119+0xc800] ;  /* 0x00c80000773c783b */ /* 0x000eae0000004200 */
[----:B------:R-:W-:Y:S01]  /*a3c0*/  HMMA.16816.F32 R44, R48, R70, R44 ;  /* 0x00000046302c723c */ /* 0x000fe2000000182c */
[----:B------:R-:W4:Y:S04]  /*a3d0*/  LDSM.16.MT88.4 R68, [R119+0xe800] ;  /* 0x00e800007744783b */ /* 0x000f280000004200 */
[----:B------:R-:W5:Y:S03]  /*a3e0*/  LDSM.16.MT88.4 R48, [R116+0xc800] ;  /* 0x00c800007430783b */ /* 0x000f660000004200 */
[C---:B---3--:R-:W-:Y:S08]  /*a3f0*/  HMMA.16816.F32 R8, R64.reuse, R72, R8 ;  /* 0x000000484008723c */ /* 0x048ff00000001808 */
[C---:B------:R-:W-:Y:S08]  /*a400*/  HMMA.16816.F32 R12, R64.reuse, R74, R12 ;  /* 0x0000004a400c723c */ /* 0x040ff0000000180c */
[C---:B-1----:R-:W-:Y:S07]  /*a410*/  HMMA.16816.F32 R52, R64.reuse, R56, R52 ;  /* 0x000000384034723c */ /* 0x042fee0000001834 */
[----:B------:R-:W-:Y:S01]  /*a420*/  FADD.FTZ R57, R117, R0 ;  /* 0x0000000075397221 */ /* 0x000fe20000010000 */
[----:B------:R-:W-:Y:S01]  /*a430*/  HMMA.16816.F32 R4, R64, R58, R4 ;  /* 0x0000003a4004723c */ /* 0x000fe20000001804 */
[----:B------:R-:W-:-:S02]  /*a440*/  FADD.FTZ R0, R78, R85 ;  /* 0x000000554e007221 */ /* 0x000fc40000010000 */
[----:B------:R-:W-:Y:S02]  /*a450*/  FADD.FTZ R57, R2, R57 ;  /* 0x0000003902397221 */ /* 0x000fe40000010000 */
[----:B------:R-:W-:Y:S02]  /*a460*/  FADD.FTZ R0, R81, R0 ;  /* 0x0000000051007221 */ /* 0x000fe40000010000 */
[----:B------:R-:W-:Y:S01]  /*a470*/  FADD.FTZ R80, R80, R57 ;  /* 0x0000003950507221 */ /* 0x000fe20000010000 */
[----:B--2---:R-:W-:Y:S03]  /*a480*/  HMMA.16816.F32 R24, R64, R60, R24 ;  /* 0x0000003c4018723c */ /* 0x004fe60000001818 */
[----:B------:R-:W-:-:S04]  /*a490*/  FADD.FTZ R79, R79, R80 ;  /* 0x000000504f4f7221 */ /* 0x000fc80000010000 */
[----:B------:R-:W-:Y:S01]  /*a4a0*/  FFMA.FTZ R60, R120, c[0x0][0x23c], -R134 ;  /* 0x00008f00783c7a23 */ /* 0x000fe20000010886 */
[C---:B------:R-:W-:Y:S01]  /*a4b0*/  HMMA.16816.F32 R28, R64.reuse, R62, R28 ;  /* 0x0000003e401c723c */ /* 0x040fe2000000181c */
[----:B------:R-:W-:Y:S02]  /*a4c0*/  FFMA.FTZ R61, R126, c[0x0][0x23c], -R129 ;  /* 0x00008f007e3d7a23 */ /* 0x000fe40000010881 */
[----:B------:R-:W-:Y:S02]  /*a4d0*/  FADD.FTZ R76, R76, R79 ;  /* 0x0000004f4c4c7221 */ /* 0x000fe40000010000 */
[----:B------:R-:W1:Y:S02]  /*a4e0*/  MUFU.EX2 R60, R60 ;  /* 0x0000003c003c7308 */ /* 0x000e640000000800 */
[--C-:B------:R-:W-:Y:S01]  /*a4f0*/  FFMA.FTZ R62, R125, c[0x0][0x23c], -R129.reuse ;  /* 0x00008f007d3e7a23 */ /* 0x100fe20000010881 */
[----:B----4-:R-:W-:Y:S01]  /*a500*/  HMMA.16816.F32 R40, R64, R68, R40 ;  /* 0x000000444028723c */ /* 0x010fe20000001828 */
[----:B------:R-:W-:-:S02]  /*a510*/  FFMA.FTZ R63, R124, c[0x0][0x23c], -R129 ;  /* 0x00008f007c3f7a23 */ /* 0x000fc40000010881 */
[----:B------:R-:W-:Y:S02]  /*a520*/  FADD.FTZ R77, R77, R76 ;  /* 0x0000004c4d4d7221 */ /* 0x000fe40000010000 */
[----:B------:R-:W-:Y:S02]  /*a530*/  MUFU.EX2 R61, R61 ;  /* 0x0000003d003d7308 */ /* 0x000fe40000000800 */
[----:B------:R-:W-:Y:S01]  /*a540*/  F2FP.PACK_AB R68, R121, R122 ;  /* 0x0000007a7944723e */ /* 0x000fe200000000ff */
[C---:B------:R-:W-:Y:S01]  /*a550*/  HMMA.16816.F32 R44, R64.reuse, R70, R44 ;  /* 0x00000046402c723c */ /* 0x040fe2000000182c */
[----:B------:R-:W-:Y:S02]  /*a560*/  FADD.FTZ R84, R84, R77 ;  /* 0x0000004d54547221 */ /* 0x000fe40000010000 */
[----:B------:R-:W2:Y:S02]  /*a570*/  LDSM.16.MT88.4 R76, [R119+0xec00] ;  /* 0x00ec0000774c783b */ /* 0x000ea40000004200 */
[----:B------:R-:W3:Y:S01]  /*a580*/  MUFU.EX2 R62, R62 ;  /* 0x0000003e003e7308 */ /* 0x000ee20000000800 */
[----:B------:R-:W-:Y:S01]  /*a590*/  FADD.FTZ R87, R87, R84 ;  /* 0x0000005457577221 */ /* 0x000fe20000010000 */
[----:B-1----:R-:W-:Y:S01]  /*a5a0*/  F2FP.PACK_AB R70, R3, R60 ;  /* 0x0000003c0346723e */ /* 0x002fe200000000ff */
[----:B-----5:R-:W-:Y:S02]  /*a5b0*/  HMMA.16816.F32 R32, R64, R48, R32 ;  /* 0x000000304020723c */ /* 0x020fe40000001820 */
[----:B------:R-:W-:-:S03]  /*a5c0*/  FADD.FTZ R86, R86, R87 ;  /* 0x0000005756567221 */ /* 0x000fc60000010000 */
[----:B------:R-:W1:Y:S01]  /*a5d0*/  MUFU.EX2 R63, R63 ;  /* 0x0000003f003f7308 */ /* 0x000e620000000800 */
[----:B------:R-:W-:Y:S02]  /*a5e0*/  FADD.FTZ R89, R89, R86 ;  /* 0x0000005659597221 */ /* 0x000fe40000010000 */
[----:B------:R-:W-:Y:S01]  /*a5f0*/  HMMA.16816.F32 R36, R64, R50, R36 ;  /* 0x000000324024723c */ /* 0x000fe20000001824 */
[----:B------:R-:W4:Y:S01]  /*a600*/  LDSM.16.MT88.4 R48, [R119+0xcc00] ;  /* 0x00cc00007730783b */ /* 0x000f220000004200 */
[----:B------:R-:W-:Y:S01]  /*a610*/  FADD.FTZ R2, R94, R89 ;  /* 0x000000595e027221 */ /* 0x000fe20000010000 */
[----:B---3--:R-:W-:-:S03]  /*a620*/  F2FP.PACK_AB R69, R62, R61 ;  /* 0x0000003d3e45723e */ /* 0x008fc600000000ff */
[----:B------:R-:W-:-:S04]  /*a630*/  FADD.FTZ R2, R97, R2 ;  /* 0x0000000261027221 */ /* 0x000fc80000010000 */
[----:B------:R-:W-:Y:S01]  /*a640*/  FADD.FTZ R149, R149, R2 ;  /* 0x0000000295957221 */ /* 0x000fe20000010000 */
[----:B------:R-:W-:Y:S02]  /*a650*/  MOV R2, R136 ;  /* 0x0000008800027202 */ /* 0x000fe40000000f00 */
[----:B-1----:R-:W-:Y:S01]  /*a660*/  F2FP.PACK_AB R71, R206, R63 ;  /* 0x0000003fce47723e */ /* 0x002fe200000000ff */
[----:B------:R-:W-:-:S06]  /*a670*/  FADD.FTZ R154, R154, R149 ;  /* 0x000000959a9a7221 */ /* 0x000fcc0000010000 */
[C---:B------:R-:W-:Y:S01]  /*a680*/  HMMA.16816.F32 R112, R68.reuse, R108, R8 ;  /* 0x0000006c4470723c */ /* 0x040fe20000001808 */
[----:B------:R-:W1:Y:S07]  /*a690*/  LDSM.16.MT88.4 R8, [R116+0xcc00] ;  /* 0x00cc00007408783b */ /* 0x000e6e0000004200 */
[C---:B------:R-:W-:Y:S07]  /*a6a0*/  HMMA.16816.F32 R108, R68.reuse, R110, R12 ;  /* 0x0000006e446c723c */ /* 0x040fee000000180c */
[----:B------:R-:W-:Y:S01]  /*a6b0*/  FADD.FTZ R13, R83, R0 ;  /* 0x00000000530d7221 */ /* 0x000fe20000010000 */
[----:B------:R-:W-:Y:S03]  /*a6c0*/  HMMA.16816.F32 R104, R68, R100, R16 ;  /* 0x000000644468723c */ /* 0x000fe60000001810 */
[----:B------:R-:W-:-:S04]  /*a6d0*/  FADD.FTZ R13, R82, R13 ;  /* 0x0000000d520d7221 */ /* 0x000fc80000010000 */
[----:B------:R-:W-:Y:S01]  /*a6e0*/  FADD.FTZ R0, R90, R13 ;  /* 0x0000000d5a007221 */ /* 0x000fe20000010000 */
[C---:B--2---:R-:W-:Y:S01]  /*a6f0*/  HMMA.16816.F32 R80, R68.reuse, R76, R40 ;  /* 0x0000004c4450723c */ /* 0x044fe20000001828 */
[----:B------:R-:W-:Y:S01]  /*a700*/  FADD.FTZ R17, R159, R154 ;  /* 0x0000009a9f117221 */ /* 0x000fe20000010000 */
[----:B------:R-:W2:Y:S01]  /*a710*/  LDSM.16.MT88.4 R12, [R116+0xec00] ;  /* 0x00ec0000740c783b */ /* 0x000ea20000004200 */
[----:B------:R-:W-:Y:S02]  /*a720*/  FADD.FTZ R0, R91, R0 ;  /* 0x000000005b007221 */ /* 0x000fe40000010000 */
[----:B------:R-:W-:Y:S02]  /*a730*/  FADD.FTZ R17, R160, R17 ;  /* 0x00000011a0117221 */ /* 0x000fe40000010000 */
[----:B------:R-:W-:Y:S01]  /*a740*/  FADD.FTZ R95, R95, R0 ;  /* 0x000000005f5f7221 */ /* 0x000fe20000010000 */
[----:B------:R-:W-:Y:S03]  /*a750*/  HMMA.16816.F32 R100, R68, R102, R20 ;  /* 0x000000664464723c */ /* 0x000fe60000001814 */
[----:B------:R-:W-:-:S04]  /*a760*/  FADD.FTZ R0, R92, R95 ;  /* 0x0000005f5c007221 */ /* 0x000fc80000010000 */
[----:B------:R-:W-:Y:S01]  /*a770*/  FADD.FTZ R157, R157, R0 ;  /* 0x000000009d9d7221 */ /* 0x000fe20000010000 */
[C---:B----4-:R-:W-:Y:S01]  /*a780*/  HMMA.16816.F32 R96, R68.reuse, R48, R24 ;  /* 0x000000304460723c */ /* 0x050fe20000001818 */
[----:B------:R-:W-:Y:S02]  /*a790*/  FADD.FTZ R0, R158, R17 ;  /* 0x000000119e007221 */ /* 0x000fe40000010000 */
[----:B------:R-:W-:Y:S02]  /*a7a0*/  FADD.FTZ R164, R164, R157 ;  /* 0x0000009da4a47221 */ /* 0x000fe40000010000 */
[----:B------:R-:W-:Y:S02]  /*a7b0*/  FADD.FTZ R0, R163, R0 ;  /* 0x00000000a3007221 */ /* 0x000fe40000010000 */
        /* <DEDUP_REMOVED lines=33> */
.L_x_2578:
        /* <DEDUP_REMOVED lines=13> */
.L_x_2588:
        /* <DEDUP_REMOVED lines=65> */
.L_x_2585:
        /* <DEDUP_REMOVED lines=46> */
[C---:B----4-:R-:W-:Y:S07]  /*b190*/  HMMA.16816.F32 R36, R120.reuse, R140, RZ ;  /* 0x0000008c7824723c */ /* 0x050fee00000018ff */
[----:B------:R-:W4:Y:S01]  /*b1a0*/  LDSM.16.M88.4 R124, [R118+0x3c00] ;  /* 0x003c0000767c783b */ /* 0x000f220000000200 */
[C---:B------:R-:W-:Y:S07]  /*b1b0*/  HMMA.16816.F32 R40, R120.reuse, R142, RZ ;  /* 0x0000008e7828723c */ /* 0x040fee00000018ff */
[----:B------:R-:W1:Y:S01]  /*b1c0*/  LDSM.16.M88.4 R128, [R118+0x4000] ;  /* 0x004000007680783b */ /* 0x000e620000000200 */
[C---:B--2---:R-:W-:Y:S07]  /*b1d0*/  HMMA.16816.F32 R44, R120.reuse, R144, RZ ;  /* 0x00000090782c723c */ /* 0x044fee00000018ff */
[----:B------:R-:W2:Y:S01]  /*b1e0*/  LDSM.16.M88.4 R132, [R118+0x4400] ;  /* 0x004400007684783b */ /* 0x000ea20000000200 */
[C---:B---3--:R-:W-:Y:S07]  /*b1f0*/  HMMA.16816.F32 R48, R120.reuse, R146, RZ ;  /* 0x000000927830723c */ /* 0x048fee00000018ff */
[----:B------:R-:W3:Y:S01]  /*b200*/  LDSM.16.M88.4 R136, [R118+0x4800] ;  /* 0x004800007688783b */ /* 0x000ee20000000200 */
[C---:B-----5:R-:W-:Y:S07]  /*b210*/  HMMA.16816.F32 R52, R120.reuse, R148, RZ ;  /* 0x000000947834723c */ /* 0x060fee00000018ff */
[----:B------:R-:W-:Y:S01]  /*b220*/  LDSM.16.M88.4 R140, [R186+0x1000] ;  /* 0x00100000ba8c783b */ /* 0x000fe20000000200 */
[C---:B------:R-:W-:Y:S07]  /*b230*/  HMMA.16816.F32 R56, R120.reuse, R150, RZ ;  /* 0x000000967838723c */ /* 0x040fee00000018ff */
[----:B------:R-:W-:Y:S01]  /*b240*/  LDSM.16.M88.4 R144, [R185+0x5000] ;  /* 0x00500000b990783b */ /* 0x000fe20000000200 */
[C---:B------:R-:W-:Y:S07]  /*b250*/  HMMA.16816.F32 R60, R120.reuse, R152, RZ ;  /* 0x00000098783c723c */ /* 0x040fee00000018ff */
[----:B------:R-:W-:Y:S01]  /*b260*/  LDSM.16.M88.4 R148, [R185+0x5400] ;  /* 0x00540000b994783b */ /* 0x000fe20000000200 */
[----:B------:R-:W-:Y:S07]  /*b270*/  HMMA.16816.F32 R64, R120, R154, RZ ;  /* 0x0000009a7840723c */ /* 0x000fee00000018ff */
[----:B------:R-:W5:Y:S01]  /*b280*/  LDSM.16.M88.4 R120, [R118+0x4c00] ;  /* 0x004c00007678783b */ /* 0x000f620000000200 */
[C---:B-1----:R-:W-:Y:S07]  /*b290*/  HMMA.16816.F32 R4, R156.reuse, R160, R4 ;  /* 0x000000a09c04723c */ /* 0x042fee0000001804 */
[----:B------:R-:W1:Y:S01]  /*b2a0*/  LDSM.16.M88.4 R152, [R185+0x5800] ;  /* 0x00580000b998783b */ /* 0x000e620000000200 */
[C---:B------:R-:W-:Y:S07]  /*b2b0*/  HMMA.16816.F32 R8, R156.reuse, R162, R8 ;  /* 0x000000a29c08723c */ /* 0x040fee0000001808 */
[----:B------:R-:W1:Y:S01]  /*b2c0*/  LDSM.16.M88.4 R160, [R185+0x5c00] ;  /* 0x005c0000b9a0783b */ /* 0x000e620000000200 */
[C---:B------:R-:W-:Y:S07]  /*b2d0*/  HMMA.16816.F32 R12, R156.reuse, R164, R12 ;  /* 0x000000a49c0c723c */ /* 0x040fee000000180c */
[----:B------:R-:W-:Y:S01]  /*b2e0*/  LDSM.16.M88.4 R172, [R118+0x5000] ;  /* 0x0050000076ac783b */ /* 0x000fe20000000200 */
[C---:B------:R-:W-:Y:S07]  /*b2f0*/  HMMA.16816.F32 R16, R156.reuse, R166, R16 ;  /* 0x000000a69c10723c */ /* 0x040fee0000001810 */
[----:B------:R-:W-:Y:S01]  /*b300*/  LDSM.16.M88.4 R164, [R185+0x6c00] ;  /* 0x006c0000b9a4783b */ /* 0x000fe20000000200 */
[C---:B------:R-:W-:Y:S07]  /*b310*/  HMMA.16816.F32 R20, R156.reuse, R168, R20 ;  /* 0x000000a89c14723c */ /* 0x040fee0000001814 */
[----:B------:R-:W-:Y:S01]  /*b320*/  LDSM.16.M88.4 R176, [R184+0x2000] ;  /* 0x00200000b8b0783b */ /* 0x000fe20000000200 */
[C---:B------:R-:W-:Y:S07]  /*b330*/  HMMA.16816.F32 R24, R156.reuse, R170, R24 ;  /* 0x000000aa9c18723c */ /* 0x040fee0000001818 */
[----:B------:R-:W-:Y:S01]  /*b340*/  LDSM.16.M88.4 R168, [R184+0x1000] ;  /* 0x00100000b8a8783b */ /* 0x000fe20000000200 */
[C---:B----4-:R-:W-:Y:S07]  /*b350*/  HMMA.16816.F32 R28, R156.reuse, R124, R28 ;  /* 0x0000007c9c1c723c */ /* 0x050fee000000181c */
[----:B------:R-:W-:Y:S01]  /*b360*/  LDSM.16.M88.4 R180, [R118+0x7000] ;  /* 0x0070000076b4783b */ /* 0x000fe20000000200 */
[C---:B------:R-:W-:Y:S07]  /*b370*/  HMMA.16816.F32 R32, R156.reuse, R126, R32 ;  /* 0x0000007e9c20723c */ /* 0x040fee0000001820 */
[----:B------:R-:W4:Y:S01]  /*b380*/  LDSM.16.M88.4 R124, [R185+0x6000] ;  /* 0x00600000b97c783b */ /* 0x000f220000000200 */
        /* <DEDUP_REMOVED lines=9> */
[C---:B-----5:R-:W-:Y:S08]  /*b420*/  HMMA.16816.F32 R60, R156.reuse, R120, R60 ;  /* 0x000000789c3c723c */ /* 0x060ff0000000183c */
[----:B------:R-:W-:Y:S01]  /*b430*/  HMMA.16816.F32 R64, R156, R122, R64 ;  /* 0x0000007a9c40723c */ /* 0x000fe20000001840 */
[----:B------:R-:W5:Y:S07]  /*b440*/  LDSM.16.M88.4 R120, [R118+0x5800] ;  /* 0x005800007678783b */ /* 0x000f6e0000000200 */
[C---:B------:R-:W-:Y:S01]  /*b450*/  HMMA.16816.F32 R4, R140.reuse, R144, R4 ;  /* 0x000000908c04723c */ /* 0x040fe20000001804 */
[----:B------:R-:W-:Y:S07]  /*b460*/  LDSM.16.M88.4 R156, [R185+0x7c00] ;  /* 0x007c0000b99c783b */ /* 0x000fee0000000200 */
        /* <DEDUP_REMOVED lines=8> */
[C---:B------:R-:W-:Y:S08]  /*b4f0*/  HMMA.16816.F32 R28, R140.reuse, R160, R28 ;  /* 0x000000a08c1c723c */ /* 0x040ff0000000181c */
[C---:B------:R-:W-:Y:S01]  /*b500*/  HMMA.16816.F32 R32, R140.reuse, R162, R32 ;  /* 0x000000a28c20723c */ /* 0x040fe20000001820 */
[----:B------:R-:W-:Y:S07]  /*b510*/  LDSM.16.M88.4 R160, [R185+0x8000] ;  /* 0x00800000b9a0783b */ /* 0x000fee0000000200 */
[C---:B----4-:R-:W-:Y:S08]  /*b520*/  HMMA.16816.F32 R36, R140.reuse, R124, R36 ;  /* 0x0000007c8c24723c */ /* 0x050ff00000001824 */
[C---:B------:R-:W-:Y:S01]  /*b530*/  HMMA.16816.F32 R40, R140.reuse, R126, R40 ;  /* 0x0000007e8c28723c */ /* 0x040fe20000001828 */
[----:B------:R-:W1:Y:S07]  /*b540*/  LDSM.16.M88.4 R124, [R118+0x6000] ;  /* 0x00600000767c783b */ /* 0x000e6e0000000200 */
[C---:B------:R-:W-:Y:S08]  /*b550*/  HMMA.16816.F32 R44, R140.reuse, R128, R44 ;  /* 0x000000808c2c723c */ /* 0x040ff0000000182c */
[C---:B------:R-:W-:Y:S01]  /*b560*/  HMMA.16816.F32 R48, R140.reuse, R130, R48 ;  /* 0x000000828c30723c */ /* 0x040fe20000001830 */
[----:B------:R-:W4:Y:S07]  /*b570*/  LDSM.16.M88.4 R128, [R118+0x6400] ;  /* 0x006400007680783b */ /* 0x000f2e0000000200 */
[C---:B--2---:R-:W-:Y:S08]  /*b580*/  HMMA.16816.F32 R52, R140.reuse, R132, R52 ;  /* 0x000000848c34723c */ /* 0x044ff00000001834 */
[C---:B------:R-:W-:Y:S01]  /*b590*/  HMMA.16816.F32 R56, R140.reuse, R134, R56 ;  /* 0x000000868c38723c */ /* 0x040fe20000001838 */
[----:B------:R-:W2:Y:S07]  /*b5a0*/  LDSM.16.M88.4 R132, [R118+0x6800] ;  /* 0x006800007684783b */ /* 0x000eae0000000200 */
[C---:B------:R-:W-:Y:S08]  /*b5b0*/  HMMA.16816.F32 R60, R140.reuse, R164, R60 ;  /* 0x000000a48c3c723c */ /* 0x040ff0000000183c */
[----:B------:R-:W-:Y:S01]  /*b5c0*/  HMMA.16816.F32 R64, R140, R166, R64 ;  /* 0x000000a68c40723c */ /* 0x000fe20000001840 */
[----:B------:R-:W-:Y:S07]  /*b5d0*/  LDSM.16.M88.4 R140, [R186+0x2000] ;  /* 0x00200000ba8c783b */ /* 0x000fee0000000200 */
[C---:B------:R-:W-:Y:S01]  /*b5e0*/  HMMA.16816.F32 R4, R168.reuse, R172, R4 ;  /* 0x000000aca804723c */ /* 0x040fe20000001804 */
[----:B------:R-:W-:Y:S07]  /*b5f0*/  LDSM.16.M88.4 R164, [R185+0x8400] ;  /* 0x00840000b9a4783b */ /* 0x000fee0000000200 */
[C---:B------:R-:W-:Y:S01]  /*b600*/  HMMA.16816.F32 R8, R168.reuse, R174, R8 ;  /* 0x000000aea808723c */ /* 0x040fe20000001808 */
[----:B------:R-:W-:Y:S07]  /*b610*/  LDSM.16.M88.4 R172, [R185+0x8800] ;  /* 0x00880000b9ac783b */ /* 0x000fee0000000200 */
[C---:B---3--:R-:W-:Y:S08]  /*b620*/  HMMA.16816.F32 R12, R168.reuse, R136, R12 ;  /* 0x00000088a80c723c */ /* 0x048ff0000000180c */
[C---:B------:R-:W-:Y:S01]  /*b630*/  HMMA.16816.F32 R16, R168.reuse, R138, R16 ;  /* 0x0000008aa810723c */ /* 0x040fe20000001810 */
[----:B------:R-:W3:Y:S07]  /*b640*/  LDSM.16.M88.4 R136, [R118+0x6c00] ;  /* 0x006c00007688783b */ /* 0x000eee0000000200 */
[C---:B-----5:R-:W-:Y:S08]  /*b650*/  HMMA.16816.F32 R20, R168.reuse, R120, R20 ;  /* 0x00000078a814723c */ /* 0x060ff00000001814 */
[C---:B------:R-:W-:Y:S01]  /*b660*/  HMMA.16816.F32 R24, R168.reuse, R122, R24 ;  /* 0x0000007aa818723c */ /* 0x040fe20000001818 */
[----:B------:R-:W5:Y:S07]  /*b670*/  LDSM.16.M88.4 R120, [R185+0x7400] ;  /* 0x00740000b978783b */ /* 0x000f6e0000000200 */
[C---:B------:R-:W-:Y:S08]  /*b680*/  HMMA.16816.F32 R28, R168.reuse, R144, R28 ;  /* 0x00000090a81c723c */ /* 0x040ff0000000181c */
[C---:B------:R-:W-:Y:S01]  /*b690*/  HMMA.16816.F32 R32, R168.reuse, R146, R32 ;  /* 0x00000092a820723c */ /* 0x040fe20000001820 */
[----:B------:R-:W3:Y:S07]  /*b6a0*/  LDSM.16.M88.4 R144, [R185+0x8c00] ;  /* 0x008c0000b990783b */ /* 0x000eee0000000200 */
[C---:B-1----:R-:W-:Y:S08]  /*b6b0*/  HMMA.16816.F32 R36, R168.reuse, R124, R36 ;  /* 0x0000007ca824723c */ /* 0x042ff00000001824 */
[C---:B------:R-:W-:Y:S01]  /*b6c0*/  HMMA.16816.F32 R40, R168.reuse, R126, R40 ;  /* 0x0000007ea828723c */ /* 0x040fe20000001828 */
[----:B------:R-:W-:Y:S07]  /*b6d0*/  LDSM.16.M88.4 R124, [R118+0x7800] ;  /* 0x00780000767c783b */ /* 0x000fee0000000200 */
[C---:B----4-:R-:W-:Y:S08]  /*b6e0*/  HMMA.16816.F32 R44, R168.reuse, R128, R44 ;  /* 0x00000080a82c723c */ /* 0x050ff0000000182c */
[C---:B------:R-:W-:Y:S08]  /*b6f0*/  HMMA.16816.F32 R48, R168.reuse, R130, R48 ;  /* 0x00000082a830723c */ /* 0x040ff00000001830 */
[C---:B--2---:R-:W-:Y:S08]  /*b700*/  HMMA.16816.F32 R52, R168.reuse, R132, R52 ;  /* 0x00000084a834723c */ /* 0x044ff00000001834 */
[C---:B------:R-:W-:Y:S08]  /*b710*/  HMMA.16816.F32 R56, R168.reuse, R134, R56 ;  /* 0x00000086a838723c */ /* 0x040ff00000001838 */
[C---:B---3--:R-:W-:Y:S08]  /*b720*/  HMMA.16816.F32 R60, R168.reuse, R136, R60 ;  /* 0x00000088a83c723c */ /* 0x048ff0000000183c */
[----:B------:R-:W-:Y:S08]  /*b730*/  HMMA.16816.F32 R64, R168, R138, R64 ;  /* 0x0000008aa840723c */ /* 0x000ff00000001840 */
[C---:B------:R-:W-:Y:S08]  /*b740*/  HMMA.16816.F32 R4, R140.reuse, R148, R4 ;  /* 0x000000948c04723c */ /* 0x040ff00000001804 */
[C---:B------:R-:W-:Y:S08]  /*b750*/  HMMA.16816.F32 R8, R140.reuse, R150, R8 ;  /* 0x000000968c08723c */ /* 0x040ff00000001808 */
[C---:B-----5:R-:W-:Y:S08]  /*b760*/  HMMA.16816.F32 R12, R140.reuse, R120, R12 ;  /* 0x000000788c0c723c */ /* 0x060ff0000000180c */
[C---:B------:R-:W-:Y:S01]  /*b770*/  HMMA.16816.F32 R16, R140.reuse, R122, R16 ;  /* 0x0000007a8c10723c */ /* 0x040fe20000001810 */
[----:B------:R-:W1:Y:S07]  /*b780*/  LDSM.16.M88.4 R120, [R118+0x7400] ;  /* 0x007400007678783b */ /* 0x000e6e0000000200 */
        /* <DEDUP_REMOVED lines=14> */
[C---:B-1----:R-:W-:Y:S08]  /*b870*/  HMMA.16816.F32 R12, R176.reuse, R120, R12 ;  /* 0x00000078b00c723c */ /* 0x042ff0000000180c */
[C---:B------:R-:W-:Y:S01]  /*b880*/  HMMA.16816.F32 R16, R176.reuse, R122, R16 ;  /* 0x0000007ab010723c */ /* 0x040fe20000001810 */
[----:B------:R-:W1:Y:S03]  /*b890*/  LDSM.16.M88.4 R120, [R118+0x7c00] ;  /* 0x007c00007678783b */ /* 0x000e660000000200 */
[----:B------:R-:W-:Y:S02]  /*b8a0*/  FMUL.FTZ R173, R4, c[0x0][0x2ec] ;  /* 0x0000bb0004ad7a20 */ /* 0x000fe40000410000 */
[----:B------:R-:W-:Y:S02]  /*b8b0*/  FMUL.FTZ R2, R5, c[0x0][0x2ec] ;  /* 0x0000bb0005027a20 */ /* 0x000fe40000410000 */
[----:B------:R-:W2:Y:S01]  /*b8c0*/  MUFU.TANH R149, R173 ;  /* 0x000000ad00957308 */ /* 0x000ea20000002400 */
[C---:B------:R-:W-:Y:S03]  /*b8d0*/  HMMA.16816.F32 R20, R176.reuse, R124, R20 ;  /* 0x0000007cb014723c */ /* 0x040fe60000001814 */
[----:B------:R-:W-:Y:S02]  /*b8e0*/  FMUL.FTZ R0, R6, c[0x0][0x2ec] ;  /* 0x0000bb0006007a20 */ /* 0x000fe40000410000 */
[----:B------:R-:W-:Y:S02]  /*b8f0*/  FMUL.FTZ R172, R7, c[0x0][0x2ec] ;  /* 0x0000bb0007ac7a20 */ /* 0x000fe40000410000 */
[----:B------:R-:W-:Y:S01]  /*b900*/  FMUL.FTZ R252, R8, c[0x0][0x2ec] ;  /* 0x0000bb0008fc7a20 */ /* 0x000fe20000410000 */
[C---:B------:R-:W-:Y:S01]  /*b910*/  HMMA.16816.F32 R24, R176.reuse, R126, R24 ;  /* 0x0000007eb018723c */ /* 0x040fe20000001818 */
[----:B------:R3:W4:Y:S01]  /*b920*/  MUFU.TANH R147, R2 ;  /* 0x0000000200937308 */ /* 0x0007220000002400 */
[----:B------:R-:W5:Y:S02]  /*b930*/  LDSM.16.M88.4 R124, [R118+0x8000] ;  /* 0x00800000767c783b */ /* 0x000f640000000200 */
[----:B------:R-:W-:Y:S02]  /*b940*/  FMUL.FTZ R174, R9, c[0x0][0x2ec] ;  /* 0x0000bb0009ae7a20 */ /* 0x000fe40000410000 */
[----:B------:R-:W-:Y:S02]  /*b950*/  FMUL.FTZ R251, R12, c[0x0][0x2ec] ;  /* 0x0000bb000cfb7a20 */ /* 0x000fe40000410000 */
[----:B------:R-:W-:Y:S03]  /*b960*/  FMUL.FTZ R249, R13, c[0x0][0x2ec] ;  /* 0x0000bb000df97a20 */ /* 0x000fe60000410000 */
[----:B------:R2:W2:Y:S01]  /*b970*/  MUFU.TANH R146, R0 ;  /* 0x0000000000927308 */ /* 0x0004a20000002400 */
        /* <DEDUP_REMOVED lines=12> */
[----:B------:R-:W1:Y:S02]  /*ba40*/  LDSM.16.M88.4 R120, [R118+0x8400] ;  /* 0x008400007678783b */ /* 0x000e640000000200 */
[----:B------:R-:W-:Y:S02]  /*ba50*/  FMUL.FTZ R242, R22, c[0x0][0x2ec] ;  /* 0x0000bb0016f27a20 */ /* 0x000fe40000410000 */
[----:B------:R-:W-:Y:S02]  /*ba60*/  FMUL.FTZ R240, R23, c[0x0][0x2ec] ;  /* 0x0000bb0017f07a20 */ /* 0x000fe40000410000 */
[----:B------:R-:W-:Y:S02]  /*ba70*/  FMUL.FTZ R239, R24, c[0x0][0x2ec] ;  /* 0x0000bb0018ef7a20 */ /* 0x000fe40000410000 */
[----:B------:R-:W1:Y:S01]  /*ba80*/  MUFU.TANH R151, R174 ;  /* 0x000000ae00977308 */ /* 0x000e620000002400 */
[C---:B-----5:R-:W-:Y:S03]  /*ba90*/  HMMA.16816.F32 R36, R176.reuse, R124, R36 ;  /* 0x0000007cb024723c */ /* 0x060fe60000001824 */
[----:B------:R-:W-:Y:S02]  /*baa0*/  FMUL.FTZ R237, R25, c[0x0][0x2ec] ;  /* 0x0000bb0019ed7a20 */ /* 0x000fe40000410000 */
[----:B------:R-:W-:Y:S02]  /*bab0*/  FMUL.FTZ R238, R26, c[0x0][0x2ec] ;  /* 0x0000bb001aee7a20 */ /* 0x000fe40000410000 */
[----:B------:R-:W-:Y:S01]  /*bac0*/  FMUL.FTZ R236, R27, c[0x0][0x2ec] ;  /* 0x0000bb001bec7a20 */ /* 0x000fe20000410000 */
        /* <DEDUP_REMOVED lines=34> */
[----:B------:R-:W4:Y:S03]  /*bcf0*/  MUFU.TANH R246, R246 ;  /* 0x000000f600f67308 */ /* 0x000f260000002400 */
[----:B------:R-:W-:Y:S02]  /*bd00*/  FMUL.FTZ R216, R47, c[0x0][0x2ec] ;  /* 0x0000bb002fd87a20 */ /* 0x000fe40000410000 */
[----:B------:R-:W-:Y:S02]  /*bd10*/  FMUL.FTZ R215, R48, c[0x0][0x2ec] ;  /* 0x0000bb0030d77a20 */ /* 0x000fe40000410000 */
[----:B------:R-:W-:Y:S02]  /*bd20*/  FMUL.FTZ R53, R53, c[0x0][0x2ec] ;  /* 0x0000bb0035357a20 */ /* 0x000fe40000410000 */
[----:B------:R-:W-:Y:S01]  /*bd30*/  FMUL.FTZ R54, R54, c[0x0][0x2ec] ;  /* 0x0000bb0036367a20 */ /* 0x000fe20000410000 */
[----:B------:R-:W4:Y:S01]  /*bd40*/  MUFU.TANH R244, R244 ;  /* 0x000000f400f47308 */ /* 0x000f220000002400 */
[----:B------:R-:W-:Y:S01]  /*bd50*/  FMUL.FTZ R211, R52, c[0x0][0x2ec] ;  /* 0x0000bb0034d37a20 */ /* 0x000fe20000410000 */
[C---:B-1----:R-:W-:Y:S03]  /*bd60*/  HMMA.16816.F32 R60, R176.reuse, R120, R60 ;  /* 0x00000078b03c723c */ /* 0x042fe6000000183c */
[----:B------:R-:W-:Y:S02]  /*bd70*/  FMUL.FTZ R183, R56, c[0x0][0x2ec] ;  /* 0x0000bb0038b77a20 */ /* 0x000fe40000410000 */
[----:B---3--:R-:W-:Y:S02]  /*bd80*/  FMUL.FTZ R2, R10, c[0x0][0x2ec] ;  /* 0x0000bb000a027a20 */ /* 0x008fe40000410000 */
[----:B--2---:R-:W-:Y:S01]  /*bd90*/  FMUL.FTZ R0, R11, c[0x0][0x2ec] ;  /* 0x0000bb000b007a20 */ /* 0x004fe20000410000 */
[----:B------:R1:W2:Y:S01]  /*bda0*/  MUFU.TANH R209, R53 ;  /* 0x0000003500d17308 */ /* 0x0002a20000002400 */
[----:B------:R-:W-:Y:S03]  /*bdb0*/  HMMA.16816.F32 R64, R176, R122, R64 ;  /* 0x0000007ab040723c */ /* 0x000fe60000001840 */
[----:B------:R-:W-:Y:S02]  /*bdc0*/  FMUL.FTZ R49, R49, c[0x0][0x2ec] ;  /* 0x0000bb0031317a20 */ /* 0x000fe40000410000 */
[----:B------:R-:W-:Y:S02]  /*bdd0*/  FMUL.FTZ R50, R50, c[0x0][0x2ec] ;  /* 0x0000bb0032327a20 */ /* 0x000fe40000410000 */
[----:B------:R-:W-:Y:S02]  /*bde0*/  FMUL.FTZ R51, R51, c[0x0][0x2ec] ;  /* 0x0000bb0033337a20 */ /* 0x000fe40000410000 */
[----:B------:R3:W2:Y:S03]  /*bdf0*/  MUFU.TANH R210, R54 ;  /* 0x0000003600d27308 */ /* 0x0006a60000002400 */
[----:B------:R-:W-:Y:S02]  /*be00*/  FMUL.FTZ R55, R55, c[0x0][0x2ec] ;  /* 0x0000bb0037377a20 */ /* 0x000fe40000410000 */
[----:B------:R-:W-:Y:S02]  /*be10*/  FMUL.FTZ R57, R57, c[0x0][0x2ec] ;  /* 0x0000bb0039397a20 */ /* 0x000fe40000410000 */
[----:B------:R-:W-:Y:S02]  /*be20*/  FMUL.FTZ R175, R60, c[0x0][0x2ec] ;  /* 0x0000bb003caf7a20 */ /* 0x000fe40000410000 */
[----:B------:R-:W-:Y:S01]  /*be30*/  FMUL.FTZ R58, R58, c[0x0][0x2ec] ;  /* 0x0000bb003a3a7a20 */ /* 0x000fe20000410000 */
[----:B------:R2:W2:Y:S01]  /*be40*/  MUFU.TANH R150, R2 ;  /* 0x0000000200967308 */ /* 0x0004a20000002400 */
[----:B------:R-:W-:Y:S02]  /*be50*/  FMUL.FTZ R59, R59, c[0x0][0x2ec] ;  /* 0x0000bb003b3b7a20 */ /* 0x000fe40000410000 */
[----:B------:R-:W-:Y:S02]  /*be60*/  FMUL.FTZ R61, R61, c[0x0][0x2ec] ;  /* 0x0000bb003d3d7a20 */ /* 0x000fe40000410000 */
[----:B------:R-:W-:Y:S02]  /*be70*/  FMUL.FTZ R173, R64, c[0x0][0x2ec] ;  /* 0x0000bb0040ad7a20 */ /* 0x000fe40000410000 */
[----:B-1----:R-:W-:Y:S02]  /*be80*/  FMUL.FTZ R53, R67, c[0x0][0x2ec] ;  /* 0x0000bb0043357a20 */ /* 0x002fe40000410000 */
[----:B------:R-:W-:Y:S01]  /*be90*/  FMUL.FTZ R62, R62, c[0x0][0x2ec] ;  /* 0x0000bb003e3e7a20 */ /* 0x000fe20000410000 */
[----:B------:R1:W1:Y:S01]  /*bea0*/  MUFU.TANH R10, R0 ;  /* 0x00000000000a7308 */ /* 0x0002620000002400 */
[----:B------:R-:W-:Y:S02]  /*beb0*/  FMUL.FTZ R63, R63, c[0x0][0x2ec] ;  /* 0x0000bb003f3f7a20 */ /* 0x000fe40000410000 */
[----:B------:R-:W-:Y:S02]  /*bec0*/  FMUL.FTZ R65, R65, c[0x0][0x2ec] ;  /* 0x0000bb0041417a20 */ /* 0x000fe40000410000 */
[----:B---3--:R-:W-:Y:S05]  /*bed0*/  FMUL.FTZ R54, R66, c[0x0][0x2ec] ;  /* 0x0000bb0042367a20 */ /* 0x008fea0000410000 */
[----:B------:R-:W3:Y:S10]  /*bee0*/  MUFU.TANH R243, R243 ;  /* 0x000000f300f37308 */ /* 0x000ef40000002400 */
        /* <DEDUP_REMOVED lines=52> */
[----:B-1----:R-:W-:Y:S04]  /*c230*/  IABS R0, c[0x0][0x2d0] ;  /* 0x0000b40000007a13 */ /* 0x002fe80000000000 */
        /* <DEDUP_REMOVED lines=58> */
.L_x_2587:
        /* <DEDUP_REMOVED lines=26> */
.L_x_2586:
        /* <DEDUP_REMOVED lines=105> */
[----:B------:R-:W-:Y:S02]  /*ce10*/  FFMA.FTZ R131, R236, c[0x0][0x23c], -R127 ;  /* 0x00008f00ec837a23 */ /* 0x000fe4000001087f */
        /* <DEDUP_REMOVED lines=30> */
[----:B------:R-:W-:Y:S02]  /*d000*/  FMUL.FTZ R41, R52, R77 ;  /* 0x0000004d34297220 */ /* 0x000fe40000410000 */
[C---:B------:R-:W-:Y:S01]  /*d010*/  FMUL.FTZ R42, R3.reuse, R78 ;  /* 0x0000004e032a7220 */ /* 0x040fe20000410000 */
[----:B------:R-:W1:Y:S01]  /*d020*/  MUFU.EX2 R121, R121 ;  /* 0x0000007900797308 */ /* 0x000e620000000800 */
[C---:B------:R-:W-:Y:S02]  /*d030*/  FMUL.FTZ R43, R3.reuse, R79 ;  /* 0x0000004f032b7220 */ /* 0x040fe40000410000 */
[----:B------:R-:W-:Y:S01]  /*d040*/  LDSM.16.MT88.4 R76, [R119+0xd400] ;  /* 0x00d40000774c783b */ /* 0x000fe20000004200 */
[----:B--2---:R-:W-:Y:S01]  /*d050*/  F2FP.PACK_AB R57, R122, R123 ;  /* 0x0000007b7a39723e */ /* 0x004fe200000000ff */
[C---:B------:R-:W-:Y:S02]  /*d060*/  FMUL.FTZ R48, R52.reuse, R68 ;  /* 0x0000004434307220 */ /* 0x040fe40000410000 */
[----:B------:R-:W-:Y:S02]  /*d070*/  FMUL.FTZ R49, R52, R69 ;  /* 0x0000004534317220 */ /* 0x000fe40000410000 */
[C---:B------:R-:W-:Y:S01]  /*d080*/  FMUL.FTZ R50, R3.reuse, R70 ;  /* 0x0000004603327220 */ /* 0x040fe20000410000 */
[----:B------:R-:W-:Y:S01]  /*d090*/  MUFU.EX2 R120, R120 ;  /* 0x0000007800787308 */ /* 0x000fe20000000800 */
[C---:B------:R-:W-:Y:S02]  /*d0a0*/  FMUL.FTZ R51, R3.reuse, R71 ;  /* 0x0000004703337220 */ /* 0x040fe40000410000 */
[----:B------:R-:W-:Y:S01]  /*d0b0*/  LDSM.16.MT88.4 R68, [R116+0xb400] ;  /* 0x00b400007444783b */ /* 0x000fe20000004200 */
[----:B------:R-:W-:Y:S02]  /*d0c0*/  FFMA.FTZ R123, R3, R206, R123 ;  /* 0x000000ce037b7223 */ /* 0x000fe4000001007b */
[--C-:B------:R-:W-:Y:S02]  /*d0d0*/  FFMA.FTZ R84, R247, c[0x0][0x23c], -R128.reuse ;  /* 0x00008f00f7547a23 */ /* 0x100fe40000010880 */
[--C-:B------:R-:W-:Y:S02]  /*d0e0*/  FFMA.FTZ R133, R233, c[0x0][0x23c], -R128.reuse ;  /* 0x00008f00e9857a23 */ /* 0x100fe40000010880 */
[----:B------:R-:W2:Y:S01]  /*d0f0*/  MUFU.EX2 R55, R55 ;  /* 0x0000003700377308 */ /* 0x000ea20000000800 */
        /* <DEDUP_REMOVED lines=57> */
[----:B------:R-:W1:Y:S03]  /*d490*/  MUFU.EX2 R96, R96 ;  /* 0x0000006000607308 */ /* 0x000e660000000800 */
        /* <DEDUP_REMOVED lines=34> */
[----:B------:R-:W-:Y:S02]  /*d6c0*/  FFMA.FTZ R165, R177, c[0x0][0x23c], -R128 ;  /* 0x00008f00b1a57a23 */ /* 0x000fe40000010880 */
[--C-:B------:R-:W-:Y:S02]  /*d6d0*/  FFMA.FTZ R166, R176, c[0x0][0x23c], -R127.reuse ;  /* 0x00008f00b0a67a23 */ /* 0x100fe4000001087f */
[--C-:B------:R-:W-:Y:S01]  /*d6e0*/  FFMA.FTZ R167, R174, c[0x0][0x23c], -R127.reuse ;  /* 0x00008f00aea77a23 */ /* 0x100fe2000001087f */
[----:B------:R-:W-:Y:S01]  /*d6f0*/  HMMA.16816.F32 R48, R56, R62, R48 ;  /* 0x0000003e3830723c */ /* 0x000fe20000001830 */
[----:B------:R-:W5:Y:S02]  /*d700*/  LDSM.16.MT88.4 R60, [R119+0xb400] ;  /* 0x00b40000773c783b */ /* 0x000f640000004200 */
[----:B------:R-:W5:Y:S01]  /*d710*/  MUFU.EX2 R91, R91 ;  /* 0x0000005b005b7308 */ /* 0x000f620000000800 */
[--C-:B------:R-:W-:Y:S02]  /*d720*/  FFMA.FTZ R54, R54, c[0x0][0x23c], -R127.reuse ;  /* 0x00008f0036367a23 */ /* 0x100fe4000001087f */
[----:B------:R-:W-:Y:S01]  /*d730*/  FFMA.FTZ R127, R53, c[0x0][0x23c], -R127 ;  /* 0x00008f00357f7a23 */ /* 0x000fe2000001087f */
[----:B-1----:R-:W-:Y:S01]  /*d740*/  F2FP.PACK_AB R56, R96, R97 ;  /* 0x000000616038723e */ /* 0x002fe200000000ff */
[----:B------:R-:W-:Y:S01]  /*d750*/  FFMA.FTZ R126, R52, R207, R126 ;  /* 0x000000cf347e7223 */ /* 0x000fe2000001007e */
[----:B--2---:R-:W-:Y:S03]  /*d760*/  F2FP.PACK_AB R57, R89, R88 ;  /* 0x000000585939723e */ /* 0x004fe600000000ff */
[----:B---3--:R-:W-:Y:S01]  /*d770*/  F2FP.PACK_AB R58, R81, R84 ;  /* 0x00000054513a723e */ /* 0x008fe200000000ff */
[----:B------:R-:W1:Y:S01]  /*d780*/  MUFU.EX2 R90, R90 ;  /* 0x0000005a005a7308 */ /* 0x000e620000000800 */
[----:B----4-:R-:W-:Y:S01]  /*d790*/  F2FP.PACK_AB R59, R83, R80 ;  /* 0x00000050533b723e */ /* 0x010fe200000000ff */
[----:B------:R-:W-:Y:S02]  /*d7a0*/  FADD.FTZ R125, R125, R126 ;  /* 0x0000007e7d7d7221 */ /* 0x000fe40000010000 */
[----:B------:R-:W-:Y:S02]  /*d7b0*/  FADD.FTZ R123, R122, R123 ;  /* 0x0000007b7a7b7221 */ /* 0x000fe40000010000 */
[----:B------:R-:W-:Y:S02]  /*d7c0*/  FADD.FTZ R124, R124, R125 ;  /* 0x0000007d7c7c7221 */ /* 0x000fe40000010000 */
[C---:B------:R-:W-:Y:S02]  /*d7d0*/  HMMA.16816.F32 R4, R56.reuse, R64, R4 ;  /* 0x000000403804723c */ /* 0x040fe40000001804 */
[----:B------:R-:W2:Y:S01]  /*d7e0*/  MUFU.EX2 R98, R98 ;  /* 0x0000006200627308 */ /* 0x000ea20000000800 */
[----:B------:R-:W-:Y:S02]  /*d7f0*/  FADD.FTZ R124, R121, R124 ;  /* 0x0000007c797c7221 */ /* 0x000fe40000010000 */
[----:B------:R-:W-:Y:S02]  /*d800*/  FADD.FTZ R120, R120, R123 ;  /* 0x0000007b78787221 */ /* 0x000fe40000010000 */
[----:B------:R-:W-:Y:S01]  /*d810*/  FADD.FTZ R97, R97, R124 ;  /* 0x0000007c61617221 */ /* 0x000fe20000010000 */
[C---:B------:R-:W-:Y:S01]  /*d820*/  HMMA.16816.F32 R8, R56.reuse, R66, R8 ;  /* 0x000000423808723c */ /* 0x040fe20000001808 */
[----:B------:R-:W3:Y:S03]  /*d830*/  LDSM.16.MT88.4 R64, [R116+0xd400] ;  /* 0x00d400007440783b */ /* 0x000ee60000004200 */
[----:B------:R-:W-:Y:S01]  /*d840*/  FADD.FTZ R97, R96, R97 ;  /* 0x0000006160617221 */ /* 0x000fe20000010000 */
[----:B------:R-:W4:Y:S01]  /*d850*/  MUFU.EX2 R135, R135 ;  /* 0x0000008700877308 */ /* 0x000f220000000800 */
[----:B------:R-:W-:Y:S02]  /*d860*/  FADD.FTZ R55, R55, R120 ;  /* 0x0000007837377221 */ /* 0x000fe40000010000 */
[C---:B-----5:R-:W-:Y:S04]  /*d870*/  HMMA.16816.F32 R12, R56.reuse, R72, R12 ;  /* 0x00000048380c723c */ /* 0x060fe8000000180c */
[----:B------:R-:W-:Y:S02]  /*d880*/  FADD.FTZ R84, R84, R97 ;  /* 0x0000006154547221 */ /* 0x000fe40000010000 */
[----:B------:R-:W-:Y:S01]  /*d890*/  FADD.FTZ R88, R88, R55 ;  /* 0x0000003758587221 */ /* 0x000fe20000010000 */
[----:B------:R-:W-:Y:S01]  /*d8a0*/  MUFU.EX2 R136, R136 ;  /* 0x0000008800887308 */ /* 0x000fe20000000800 */
[C---:B------:R-:W-:Y:S01]  /*d8b0*/  HMMA.16816.F32 R16, R56.reuse, R74, R16 ;  /* 0x0000004a3810723c */ /* 0x040fe20000001810 */
[----:B------:R-:W5:Y:S03]  /*d8c0*/  LDSM.16.MT88.4 R72, [R119+0x9800] ;  /* 0x009800007748783b */ /* 0x000f660000004200 */
[----:B------:R-:W-:Y:S02]  /*d8d0*/  FADD.FTZ R81, R81, R84 ;  /* 0x0000005451517221 */ /* 0x000fe40000010000 */
[----:B------:R-:W-:Y:S02]  /*d8e0*/  FADD.FTZ R89, R89, R88 ;  /* 0x0000005859597221 */ /* 0x000fe40000010000 */
[C---:B------:R-:W-:Y:S01]  /*d8f0*/  HMMA.16816.F32 R20, R56.reuse, R60, R20 ;  /* 0x0000003c3814723c */ /* 0x040fe20000001814 */
[----:B------:R-:W-:Y:S01]  /*d900*/  LDSM.16.MT88.4 R84, [R116+0xcc00] ;  /* 0x00cc00007454783b */ /* 0x000fe20000004200 */
[----:B------:R-:W1:Y:S06]  /*d910*/  MUFU.EX2 R137, R137 ;  /* 0x0000008900897308 */ /* 0x000e6c0000000800 */
[C---:B------:R-:W-:Y:S01]  /*d920*/  HMMA.16816.F32 R24, R56.reuse, R62, R24 ;  /* 0x0000003e3818723c */ /* 0x040fe20000001818 */
[----:B------:R-:W1:Y:S03]  /*d930*/  LDSM.16.MT88.4 R60, [R116+0x9800] ;  /* 0x00980000743c783b */ /* 0x000e660000004200 */
[----:B------:R-:W-:Y:S04]  /*d940*/  MUFU.EX2 R138, R138 ;  /* 0x0000008a008a7308 */ /* 0x000fe80000000800 */
[C---:B------:R-:W-:Y:S06]  /*d950*/  HMMA.16816.F32 R28, R56.reuse, R68, R28 ;  /* 0x00000044381c723c */ /* 0x040fec000000181c */
[----:B------:R-:W1:Y:S02]  /*d960*/  MUFU.EX2 R139, R139 ;  /* 0x0000008b008b7308 */ /* 0x000e640000000800 */
[C---:B------:R-:W-:Y:S01]  /*d970*/  HMMA.16816.F32 R32, R56.reuse, R70, R32 ;  /* 0x000000463820723c */ /* 0x040fe20000001820 */
[----:B------:R-:W-:Y:S07]  /*d980*/  LDSM.16.MT88.4 R68, [R116+0xb800] ;  /* 0x00b800007444783b */ /* 0x000fee0000004200 */
[C---:B------:R-:W-:Y:S01]  /*d990*/  HMMA.16816.F32 R36, R56.reuse, R76, R36 ;  /* 0x0000004c3824723c */ /* 0x040fe20000001824 */
[----:B------:R-:W-:Y:S07]  /*d9a0*/  MUFU.EX2 R140, R140 ;  /* 0x0000008c008c7308 */ /* 0x000fee0000000800 */
[C---:B------:R-:W-:Y:S01]  /*d9b0*/  HMMA.16816.F32 R40, R56.reuse, R78, R40 ;  /* 0x0000004e3828723c */ /* 0x040fe20000001828 */
[----:B------:R-:W-:Y:S02]  /*d9c0*/  LDSM.16.MT88.4 R76, [R119+0xe400] ;  /* 0x00e40000774c783b */ /* 0x000fe40000004200 */
[----:B------:R-:W2:Y:S05]  /*d9d0*/  MUFU.EX2 R141, R141 ;  /* 0x0000008d008d7308 */ /* 0x000eaa0000000800 */
[C---:B---3--:R-:W-:Y:S05]  /*d9e0*/  HMMA.16816.F32 R44, R56.reuse, R64, R44 ;  /* 0x00000040382c723c */ /* 0x048fea000000182c */
[----:B------:R-:W-:Y:S03]  /*d9f0*/  MUFU.EX2 R142, R142 ;  /* 0x0000008e008e7308 */ /* 0x000fe60000000800 */
[----:B------:R-:W-:Y:S01]  /*da00*/  HMMA.16816.F32 R48, R56, R66, R48 ;  /* 0x000000423830723c */ /* 0x000fe20000001830 */
[----:B------:R-:W3:Y:S06]  /*da10*/  LDSM.16.MT88.4 R64, [R119+0xb800] ;  /* 0x00b800007740783b */ /* 0x000eec0000004200 */
[----:B------:R-:W-:Y:S01]  /*da20*/  F2FP.PACK_AB R56, R91, R82 ;  /* 0x000000525b38723e */ /* 0x000fe200000000ff */
[----:B------:R-:W3:Y:S01]  /*da30*/  MUFU.EX2 R143, R143 ;  /* 0x0000008f008f7308 */ /* 0x000ee20000000800 */
[----:B-1----:R-:W-:Y:S03]  /*da40*/  F2FP.PACK_AB R57, R90, R99 ;  /* 0x000000635a39723e */ /* 0x002fe600000000ff */
[----:B--2---:R-:W-:Y:S01]  /*da50*/  F2FP.PACK_AB R58, R129, R98 ;  /* 0x00000062813a723e */ /* 0x004fe200000000ff */
[----:B------:R-:W-:Y:S01]  /*da60*/  FADD.FTZ R82, R82, R81 ;  /* 0x0000005152527221 */ /* 0x000fe20000010000 */
[----:B------:R-:W-:Y:S03]  /*da70*/  F2FP.PACK_AB R59, R131, R130 ;  /* 0x00000082833b723e */ /* 0x000fe600000000ff */
[----:B------:R-:W-:Y:S01]  /*da80*/  FADD.FTZ R91, R91, R82 ;  /* 0x000000525b5b7221 */ /* 0x000fe20000010000 */
[----:B------:R-:W-:Y:S03]  /*da90*/  MUFU.EX2 R144, R144 ;  /* 0x0000009000907308 */ /* 0x000fe60000000800 */
[C---:B-----5:R-:W-:Y:S03]  /*daa0*/  HMMA.16816.F32 R4, R56.reuse, R72, R4 ;  /* 0x000000483804723c */ /* 0x060fe60000001804 */
[----:B------:R-:W-:Y:S04]  /*dab0*/  FADD.FTZ R98, R98, R91 ;  /* 0x0000005b62627221 */ /* 0x000fe80000010000 */
[----:B------:R-:W1:Y:S01]  /*dac0*/  MUFU.EX2 R145, R145 ;  /* 0x0000009100917308 */ /* 0x000e620000000800 */
[C---:B------:R-:W-:Y:S01]  /*dad0*/  HMMA.16816.F32 R8, R56.reuse, R74, R8 ;  /* 0x0000004a3808723c */ /* 0x040fe20000001808 */
[----:B------:R-:W2:Y:S03]  /*dae0*/  LDSM.16.MT88.4 R72, [R119+0xd800] ;  /* 0x00d800007748783b */ /* 0x000ea60000004200 */
[----:B------:R-:W-:Y:S04]  /*daf0*/  FADD.FTZ R129, R129, R98 ;  /* 0x0000006281817221 */ /* 0x000fe80000010000 */
[C---:B------:R-:W-:Y:S01]  /*db00*/  HMMA.16816.F32 R12, R56.reuse, R60, R12 ;  /* 0x0000003c380c723c */ /* 0x040fe2000000180c */
[----:B------:R-:W-:Y:S07]  /*db10*/  MUFU.EX2 R146, R146 ;  /* 0x0000009200927308 */ /* 0x000fee0000000800 */
[C---:B------:R-:W-:Y:S01]  /*db20*/  HMMA.16816.F32 R16, R56.reuse, R62, R16 ;  /* 0x0000003e3810723c */ /* 0x040fe20000001810 */
[----:B------:R-:W5:Y:S02]  /*db30*/  LDSM.16.MT88.4 R60, [R116+0xd800] ;  /* 0x00d80000743c783b */ /* 0x000f640000004200 */
[----:B------:R-:W1:Y:S05]  /*db40*/  MUFU.EX2 R147, R147 ;  /* 0x0000009300937308 */ /* 0x000e6a0000000800 */
[C---:B---3--:R-:W-:Y:S05]  /*db50*/  HMMA.16816.F32 R20, R56.reuse, R64, R20 ;  /* 0x000000403814723c */ /* 0x048fea0000001814 */
[----:B------:R-:W-:Y:S03]  /*db60*/  MUFU.EX2 R148, R148 ;  /* 0x0000009400947308 */ /* 0x000fe60000000800 */
[C---:B------:R-:W-:Y:S01]  /*db70*/  HMMA.16816.F32 R24, R56.reuse, R66, R24 ;  /* 0x000000423818723c */ /* 0x040fe20000001818 */
[----:B------:R-:W3:Y:S06]  /*db80*/  LDSM.16.MT88.4 R64, [R119+0x9c00] ;  /* 0x009c00007740783b */ /* 0x000eec0000004200 */
[----:B------:R-:W1:Y:S01]  /*db90*/  MUFU.EX2 R149, R149 ;  /* 0x0000009500957308 */ /* 0x000e620000000800 */
[C---:B------:R-:W-:Y:S08]  /*dba0*/  HMMA.16816.F32 R28, R56.reuse, R68, R28 ;  /* 0x00000044381c723c */ /* 0x040ff0000000181c */
[C---:B------:R-:W-:Y:S01]  /*dbb0*/  HMMA.16816.F32 R32, R56.reuse, R70, R32 ;  /* 0x000000463820723c */ /* 0x040fe20000001820 */
[----:B------:R-:W1:Y:S01]  /*dbc0*/  LDSM.16.MT88.4 R68, [R116+0x9c00] ;  /* 0x009c00007444783b */ /* 0x000e620000004200 */
[----:B------:R-:W-:Y:S06]  /*dbd0*/  MUFU.EX2 R150, R150 ;  /* 0x0000009600967308 */ /* 0x000fec0000000800 */
[C---:B--2---:R-:W-:Y:S04]  /*dbe0*/  HMMA.16816.F32 R36, R56.reuse, R72, R36 ;  /* 0x000000483824723c */ /* 0x044fe80000001824 */
[----:B------:R-:W2:Y:S04]  /*dbf0*/  MUFU.EX2 R151, R151 ;  /* 0x0000009700977308 */ /* 0x000ea80000000800 */
[C---:B------:R-:W-:Y:S01]  /*dc00*/  HMMA.16816.F32 R40, R56.reuse, R74, R40 ;  /* 0x0000004a3828723c */ /* 0x040fe20000001828 */
[----:B------:R-:W1:Y:S05]  /*dc10*/  LDSM.16.MT88.4 R72, [R119+0xbc00] ;  /* 0x00bc00007748783b */ /* 0x000e6a0000004200 */
[----:B------:R-:W-:Y:S02]  /*dc20*/  MUFU.EX2 R152, R152 ;  /* 0x0000009800987308 */ /* 0x000fe40000000800 */
[C---:B-----5:R-:W-:Y:S08]  /*dc30*/  HMMA.16816.F32 R44, R56.reuse, R60, R44 ;  /* 0x0000003c382c723c */ /* 0x060ff0000000182c */
[----:B------:R-:W-:Y:S01]  /*dc40*/  HMMA.16816.F32 R48, R56, R62, R48 ;  /* 0x0000003e3830723c */ /* 0x000fe20000001830 */
[----:B------:R-:W5:Y:S01]  /*dc50*/  LDSM.16.MT88.4 R60, [R116+0xbc00] ;  /* 0x00bc0000743c783b */ /* 0x000f620000004200 */
[----:B------:R-:W1:Y:S05]  /*dc60*/  MUFU.EX2 R153, R153 ;  /* 0x0000009900997308 */ /* 0x000e6a0000000800 */
[----:B------:R-:W-:Y:S01]  /*dc70*/  F2FP.PACK_AB R56, R133, R132 ;  /* 0x000000848538723e */ /* 0x000fe200000000ff */
[----:B------:R-:W-:Y:S01]  /*dc80*/  FADD.FTZ R132, R132, R129 ;  /* 0x0000008184847221 */ /* 0x000fe20000010000 */
[----:B----4-:R-:W-:Y:S03]  /*dc90*/  F2FP.PACK_AB R57, R135, R134 ;  /* 0x000000868739723e */ /* 0x010fe600000000ff */
[----:B------:R-:W-:Y:S01]  /*dca0*/  F2FP.PACK_AB R58, R137, R136 ;  /* 0x00000088893a723e */ /* 0x000fe200000000ff */
[----:B------:R-:W-:Y:S01]  /*dcb0*/  MUFU.EX2 R154, R154 ;  /* 0x0000009a009a7308 */ /* 0x000fe20000000800 */
[----:B------:R-:W-:Y:S01]  /*dcc0*/  F2FP.PACK_AB R59, R139, R138 ;  /* 0x0000008a8b3b723e */ /* 0x000fe200000000ff */
[----:B------:R-:W-:Y:S04]  /*dcd0*/  FADD.FTZ R133, R133, R132 ;  /* 0x0000008485857221 */ /* 0x000fe80000010000 */
[----:B------:R-:W-:Y:S02]  /*dce0*/  FADD.FTZ R136, R136, R133 ;  /* 0x0000008588887221 */ /* 0x000fe40000010000 */
[C---:B---3--:R-:W-:Y:S02]  /*dcf0*/  HMMA.16816.F32 R4, R56.reuse, R64, R4 ;  /* 0x000000403804723c */ /* 0x048fe40000001804 */
[----:B------:R-:W3:Y:S01]  /*dd00*/  MUFU.EX2 R155, R155 ;  /* 0x0000009b009b7308 */ /* 0x000ee20000000800 */
[----:B------:R-:W-:Y:S05]  /*dd10*/  FADD.FTZ R137, R137, R136 ;  /* 0x0000008889897221 */ /* 0x000fea0000010000 */
[C---:B------:R-:W-:Y:S01]  /*dd20*/  HMMA.16816.F32 R8, R56.reuse, R66, R8 ;  /* 0x000000423808723c */ /* 0x040fe20000001808 */
[----:B------:R-:W4:Y:S03]  /*dd30*/  LDSM.16.MT88.4 R64, [R119+0xdc00] ;  /* 0x00dc00007740783b */ /* 0x000f260000004200 */
[----:B------:R-:W-:Y:S04]  /*dd40*/  MUFU.EX2 R156, R156 ;  /* 0x0000009c009c7308 */ /* 0x000fe80000000800 */
[C---:B-1----:R-:W-:Y:S06]  /*dd50*/  HMMA.16816.F32 R12, R56.reuse, R68, R12 ;  /* 0x00000044380c723c */ /* 0x042fec000000180c */
[----:B------:R-:W1:Y:S02]  /*dd60*/  MUFU.EX2 R157, R157 ;  /* 0x0000009d009d7308 */ /* 0x000e640000000800 */
[C---:B------:R-:W-:Y:S01]  /*dd70*/  HMMA.16816.F32 R16, R56.reuse, R70, R16 ;  /* 0x000000463810723c */ /* 0x040fe20000001810 */
[----:B------:R-:W1:Y:S07]  /*dd80*/  LDSM.16.MT88.4 R68, [R116+0xdc00] ;  /* 0x00dc00007444783b */ /* 0x000e6e0000004200 */
[C---:B------:R-:W-:Y:S01]  /*dd90*/  HMMA.16816.F32 R20, R56.reuse, R72, R20 ;  /* 0x000000483814723c */ /* 0x040fe20000001814 */
[----:B------:R-:W-:Y:S07]  /*dda0*/  MUFU.EX2 R158, R158 ;  /* 0x0000009e009e7308 */ /* 0x000fee0000000800 */
[C---:B------:R-:W-:Y:S01]  /*ddb0*/  HMMA.16816.F32 R24, R56.reuse, R74, R24 ;  /* 0x0000004a3818723c */ /* 0x040fe20000001818 */
[----:B------:R-:W2:Y:S02]  /*ddc0*/  LDSM.16.MT88.4 R72, [R119+0xa000] ;  /* 0x00a000007748783b */ /* 0x000ea40000004200 */
[----:B------:R-:W1:Y:S05]  /*ddd0*/  MUFU.EX2 R159, R159 ;  /* 0x0000009f009f7308 */ /* 0x000e6a0000000800 */
[C---:B-----5:R-:W-:Y:S05]  /*dde0*/  HMMA.16816.F32 R28, R56.reuse, R60, R28 ;  /* 0x0000003c381c723c */ /* 0x060fea000000181c */
[----:B------:R-:W-:Y:S03]  /*ddf0*/  MUFU.EX2 R160, R160 ;  /* 0x000000a000a07308 */ /* 0x000fe60000000800 */
[C---:B------:R-:W-:Y:S01]  /*de00*/  HMMA.16816.F32 R32, R56.reuse, R62, R32 ;  /* 0x0000003e3820723c */ /* 0x040fe20000001820 */
[----:B------:R-:W5:Y:S06]  /*de10*/  LDSM.16.MT88.4 R60, [R116+0xa000] ;  /* 0x00a00000743c783b */ /* 0x000f6c0000004200 */
[----:B------:R-:W2:Y:S01]  /*de20*/  MUFU.EX2 R161, R161 ;  /* 0x000000a100a17308 */ /* 0x000ea20000000800 */
[C---:B----4-:R-:W-:Y:S08]  /*de30*/  HMMA.16816.F32 R36, R56.reuse, R64, R36 ;  /* 0x000000403824723c */ /* 0x050ff00000001824 */
[C---:B------:R-:W-:Y:S01]  /*de40*/  HMMA.16816.F32 R40, R56.reuse, R66, R40 ;  /* 0x000000423828723c */ /* 0x040fe20000001828 */
[----:B------:R-:W4:Y:S01]  /*de50*/  LDSM.16.MT88.4 R64, [R119+0xc000] ;  /* 0x00c000007740783b */ /* 0x000f220000004200 */
[----:B------:R-:W-:Y:S06]  /*de60*/  MUFU.EX2 R162, R162 ;  /* 0x000000a200a27308 */ /* 0x000fec0000000800 */
[C---:B-1----:R-:W-:Y:S04]  /*de70*/  HMMA.16816.F32 R44, R56.reuse, R68, R44 ;  /* 0x00000044382c723c */ /* 0x042fe8000000182c */
[----:B------:R-:W1:Y:S04]  /*de80*/  MUFU.EX2 R163, R163 ;  /* 0x000000a300a37308 */ /* 0x000e680000000800 */
[----:B------:R-:W-:Y:S01]  /*de90*/  HMMA.16816.F32 R48, R56, R70, R48 ;  /* 0x000000463830723c */ /* 0x000fe20000001830 */
[----:B------:R-:W1:Y:S05]  /*dea0*/  LDSM.16.MT88.4 R68, [R116+0xc000] ;  /* 0x00c000007444783b */ /* 0x000e6a0000004200 */
[----:B------:R-:W-:Y:S01]  /*deb0*/  MUFU.EX2 R164, R164 ;  /* 0x000000a400a47308 */ /* 0x000fe20000000800 */
[----:B------:R-:W-:Y:S01]  /*dec0*/  F2FP.PACK_AB R56, R141, R140 ;  /* 0x0000008c8d38723e */ /* 0x000fe200000000ff */
[----:B------:R-:W-:Y:S01]  /*ded0*/  FADD.FTZ R140, R140, R137 ;  /* 0x000000898c8c7221 */ /* 0x000fe20000010000 */
[----:B------:R-:W-:Y:S03]  /*dee0*/  F2FP.PACK_AB R57, R143, R142 ;  /* 0x0000008e8f39723e */ /* 0x000fe600000000ff */
[----:B------:R-:W-:Y:S01]  /*def0*/  F2FP.PACK_AB R58, R145, R144 ;  /* 0x00000090913a723e */ /* 0x000fe200000000ff */
[----:B------:R-:W-:Y:S01]  /*df00*/  FADD.FTZ R141, R141, R140 ;  /* 0x0000008c8d8d7221 */ /* 0x000fe20000010000 */
[----:B------:R-:W-:Y:S02]  /*df10*/  F2FP.PACK_AB R59, R147, R146 ;  /* 0x00000092933b723e */ /* 0x000fe400000000ff */
[----:B------:R-:W1:Y:S01]  /*df20*/  MUFU.EX2 R165, R165 ;  /* 0x000000a500a57308 */ /* 0x000e620000000800 */
[----:B------:R-:W-:Y:S04]  /*df30*/  FADD.FTZ R144, R144, R141 ;  /* 0x0000008d90907221 */ /* 0x000fe80000010000 */
[C---:B--2---:R-:W-:Y:S03]  /*df40*/  HMMA.16816.F32 R4, R56.reuse, R72, R4 ;  /* 0x000000483804723c */ /* 0x044fe60000001804 */
[----:B------:R-:W-:Y:S02]  /*df50*/  FADD.FTZ R145, R145, R144 ;  /* 0x0000009091917221 */ /* 0x000fe40000010000 */
[----:B------:R-:W-:Y:S03]  /*df60*/  MUFU.EX2 R166, R166 ;  /* 0x000000a600a67308 */ /* 0x000fe60000000800 */
[C---:B------:R-:W-:Y:S01]  /*df70*/  HMMA.16816.F32 R8, R56.reuse, R74, R8 ;  /* 0x0000004a3808723c */ /* 0x040fe20000001808 */
[----:B------:R-:W2:Y:S06]  /*df80*/  LDSM.16.MT88.4 R72, [R119+0xe000] ;  /* 0x00e000007748783b */ /* 0x000eac0000004200 */
[----:B------:R-:W1:Y:S01]  /*df90*/  MUFU.EX2 R167, R167 ;  /* 0x000000a700a77308 */ /* 0x000e620000000800 */
[C---:B-----5:R-:W-:Y:S08]  /*dfa0*/  HMMA.16816.F32 R12, R56.reuse, R60, R12 ;  /* 0x0000003c380c723c */ /* 0x060ff0000000180c */
[C---:B------:R-:W-:Y:S01]  /*dfb0*/  HMMA.16816.F32 R16, R56.reuse, R62, R16 ;  /* 0x0000003e3810723c */ /* 0x040fe20000001810 */
[----:B------:R-:W5:Y:S01]  /*dfc0*/  LDSM.16.MT88.4 R60, [R116+0xe000] ;  /* 0x00e00000743c783b */ /* 0x000f620000004200 */
[----:B------:R-:W-:Y:S06]  /*dfd0*/  MUFU.EX2 R54, R54 ;  /* 0x0000003600367308 */ /* 0x000fec0000000800 */
[C---:B----4-:R-:W-:Y:S04]  /*dfe0*/  HMMA.16816.F32 R20, R56.reuse, R64, R20 ;  /* 0x000000403814723c */ /* 0x050fe80000001814 */
[----:B------:R-:W-:Y:S04]  /*dff0*/  MUFU.EX2 R127, R127 ;  /* 0x0000007f007f7308 */ /* 0x000fe80000000800 */
[C---:B------:R-:W-:Y:S01]  /*e000*/  HMMA.16816.F32 R24, R56.reuse, R66, R24 ;  /* 0x000000423818723c */ /* 0x040fe20000001818 */
[----:B------:R-:W4:Y:S07]  /*e010*/  LDSM.16.MT88.4 R64, [R119+0xa400] ;  /* 0x00a400007740783b */ /* 0x000f2e0000004200 */
[C---:B-1----:R-:W-:Y:S08]  /*e020*/  HMMA.16816.F32 R28, R56.reuse, R68, R28 ;  /* 0x00000044381c723c */ /* 0x042ff0000000181c */
[C---:B------:R-:W-:Y:S01]  /*e030*/  HMMA.16816.F32 R32, R56.reuse, R70, R32 ;  /* 0x000000463820723c */ /* 0x040fe20000001820 */
[----:B------:R-:W1:Y:S07]  /*e040*/  LDSM.16.MT88.4 R68, [R116+0xa400] ;  /* 0x00a400007444783b */ /* 0x000e6e0000004200 */
[C---:B--2---:R-:W-:Y:S08]  /*e050*/  HMMA.16816.F32 R36, R56.reuse, R72, R36 ;  /* 0x000000483824723c */ /* 0x044ff00000001824 */
[C---:B------:R-:W-:Y:S01]  /*e060*/  HMMA.16816.F32 R40, R56.reuse, R74, R40 ;  /* 0x0000004a3828723c */ /* 0x040fe20000001828 */
[----:B------:R-:W2:Y:S07]  /*e070*/  LDSM.16.MT88.4 R72, [R119+0xc400] ;  /* 0x00c400007748783b */ /* 0x000eae0000004200 */
[C---:B-----5:R-:W-:Y:S08]  /*e080*/  HMMA.16816.F32 R44, R56.reuse, R60, R44 ;  /* 0x0000003c382c723c */ /* 0x060ff0000000182c */
[----:B------:R-:W-:Y:S01]  /*e090*/  HMMA.16816.F32 R48, R56, R62, R48 ;  /* 0x0000003e3830723c */ /* 0x000fe20000001830 */
[----:B------:R-:W5:Y:S06]  /*e0a0*/  LDSM.16.MT88.4 R60, [R116+0xc400] ;  /* 0x00c40000743c783b */ /* 0x000f6c0000004200 */
[----:B------:R-:W-:Y:S01]  /*e0b0*/  F2FP.PACK_AB R56, R149, R148 ;  /* 0x000000949538723e */ /* 0x000fe200000000ff */
[----:B------:R-:W-:Y:S01]  /*e0c0*/  FADD.FTZ R148, R148, R145 ;  /* 0x0000009194947221 */ /* 0x000fe20000010000 */
[----:B------:R-:W-:Y:S03]  /*e0d0*/  F2FP.PACK_AB R57, R151, R150 ;  /* 0x000000969739723e */ /* 0x000fe600000000ff */
[----:B------:R-:W-:Y:S01]  /*e0e0*/  F2FP.PACK_AB R58, R153, R152 ;  /* 0x00000098993a723e */ /* 0x000fe200000000ff */
[----:B------:R-:W-:Y:S01]  /*e0f0*/  FADD.FTZ R149, R149, R148 ;  /* 0x0000009495957221 */ /* 0x000fe20000010000 */
[----:B---3--:R-:W-:Y:S03]  /*e100*/  F2FP.PACK_AB R59, R155, R154 ;  /* 0x0000009a9b3b723e */ /* 0x008fe600000000ff */
[----:B------:R-:W-:Y:S04]  /*e110*/  FADD.FTZ R152, R152, R149 ;  /* 0x0000009598987221 */ /* 0x000fe80000010000 */
[C---:B----4-:R-:W-:Y:S03]  /*e120*/  HMMA.16816.F32 R4, R56.reuse, R64, R4 ;  /* 0x000000403804723c */ /* 0x050fe60000001804 */
[----:B------:R-:W-:Y:S05]  /*e130*/  FADD.FTZ R153, R153, R152 ;  /* 0x0000009899997221 */ /* 0x000fea0000010000 */
        /* <DEDUP_REMOVED lines=11> */
[C---:B------:R-:W-:Y:S08]  /*e1f0*/  HMMA.16816.F32 R36, R56.reuse, R76, R36 ;  /* 0x0000004c3824723c */ /* 0x040ff00000001824 */
[C---:B------:R-:W-:Y:S01]  /*e200*/  HMMA.16816.F32 R40, R56.reuse, R78, R40 ;  /* 0x0000004e3828723c */ /* 0x040fe20000001828 */
[----:B------:R-:W-:Y:S07]  /*e210*/  LDSM.16.MT88.4 R76, [R119+0xec00] ;  /* 0x00ec0000774c783b */ /* 0x000fee0000004200 */
        /* <DEDUP_REMOVED lines=17> */
[C---:B----4-:R-:W-:Y:S07]  /*e330*/  HMMA.16816.F32 R20, R56.reuse, R60, R20 ;  /* 0x0000003c3814723c */ /* 0x050fee0000001814 */
[--C-:B------:R-:W-:Y:S01]  /*e340*/  FFMA.FTZ R60, R173, c[0x0][0x23c], -R128.reuse ;  /* 0x00008f00ad3c7a23 */ /* 0x100fe20000010880 */
[C---:B------:R-:W-:Y:S04]  /*e350*/  HMMA.16816.F32 R24, R56.reuse, R62, R24 ;  /* 0x0000003e3818723c */ /* 0x040fe80000001818 */
[----:B------:R-:W-:Y:S01]  /*e360*/  FFMA.FTZ R128, R172, c[0x0][0x23c], -R128 ;  /* 0x00008f00ac807a23 */ /* 0x000fe20000010880 */
[----:B------:R-:W-:Y:S03]  /*e370*/  MUFU.EX2 R60, R60 ;  /* 0x0000003c003c7308 */ /* 0x000fe60000000800 */
[C---:B---3--:R-:W-:Y:S07]  /*e380*/  HMMA.16816.F32 R28, R56.reuse, R64, R28 ;  /* 0x00000040381c723c */ /* 0x048fee000000181c */
[----:B------:R-:W3:Y:S01]  /*e390*/  MUFU.EX2 R61, R128 ;  /* 0x00000080003d7308 */ /* 0x000ee20000000800 */
[C---:B------:R-:W-:Y:S08]  /*e3a0*/  HMMA.16816.F32 R32, R56.reuse, R66, R32 ;  /* 0x000000423820723c */ /* 0x040ff00000001820 */
[C---:B-1----:R-:W-:Y:S07]  /*e3b0*/  HMMA.16816.F32 R36, R56.reuse, R68, R36 ;  /* 0x000000443824723c */ /* 0x042fee0000001824 */
[----:B------:R-:W-:Y:S01]  /*e3c0*/  F2FP.PACK_AB R68, R165, R164 ;  /* 0x000000a4a544723e */ /* 0x000fe200000000ff */
[C---:B------:R-:W-:Y:S04]  /*e3d0*/  HMMA.16816.F32 R40, R56.reuse, R70, R40 ;  /* 0x000000463828723c */ /* 0x040fe80000001828 */
[----:B------:R-:W-:Y:S01]  /*e3e0*/  F2FP.PACK_AB R69, R167, R166 ;  /* 0x000000a6a745723e */ /* 0x000fe200000000ff */
[----:B------:R-:W-:Y:S02]  /*e3f0*/  FADD.FTZ R164, R164, R161 ;  /* 0x000000a1a4a47221 */ /* 0x000fe40000010000 */
[----:B---3--:R-:W-:Y:S01]  /*e400*/  F2FP.PACK_AB R70, R61, R60 ;  /* 0x0000003c3d46723e */ /* 0x008fe200000000ff */
[C---:B--2---:R-:W-:Y:S04]  /*e410*/  HMMA.16816.F32 R44, R56.reuse, R72, R44 ;  /* 0x00000048382c723c */ /* 0x044fe8000000182c */
[----:B------:R-:W-:Y:S01]  /*e420*/  F2FP.PACK_AB R71, R127, R54 ;  /* 0x000000367f47723e */ /* 0x000fe200000000ff */
[----:B------:R-:W-:Y:S03]  /*e430*/  FADD.FTZ R165, R165, R164 ;  /* 0x000000a4a5a57221 */ /* 0x000fe60000010000 */
[----:B------:R-:W-:Y:S04]  /*e440*/  HMMA.16816.F32 R48, R56, R74, R48 ;  /* 0x0000004a3830723c */ /* 0x000fe80000001830 */
[----:B------:R-:W-:Y:S04]  /*e450*/  FADD.FTZ R60, R60, R165 ;  /* 0x000000a53c3c7221 */ /* 0x000fe80000010000 */
[C---:B------:R-:W-:Y:S05]  /*e460*/  HMMA.16816.F32 R112, R68.reuse, R108, R4 ;  /* 0x0000006c4470723c */ /* 0x040fea0000001804 */
[----:B------:R-:W-:Y:S02]  /*e470*/  FADD.FTZ R207, R61, R60 ;  /* 0x0000003c3dcf7221 */ /* 0x000fe40000010000 */
[----:B------:R-:W-:Y:S01]  /*e480*/  FADD.FTZ R4, R80, R89 ;  /* 0x0000005950047221 */ /* 0x000fe20000010000 */
[C---:B------:R-:W-:Y:S04]  /*e490*/  HMMA.16816.F32 R108, R68.reuse, R110, R8 ;  /* 0x0000006e446c723c */ /* 0x040fe80000001808 */
[----:B------:R-:W-:Y:S04]  /*e4a0*/  FADD.FTZ R4, R83, R4 ;  /* 0x0000000453047221 */ /* 0x000fe80000010000 */
[C---:B------:R-:W-:Y:S04]  /*e4b0*/  HMMA.16816.F32 R104, R68.reuse, R100, R12 ;  /* 0x000000644468723c */ /* 0x040fe8000000180c */
[----:B------:R-:W-:Y:S02]  /*e4c0*/  FADD.FTZ R3, R99, R4 ;  /* 0x0000000463037221 */ /* 0x000fe40000010000 */
[----:B------:R-:W1:Y:S02]  /*e4d0*/  LDSM.16.MT88.4 R4, [R116+0xec00] ;  /* 0x00ec00007404783b */ /* 0x000e640000004200 */
[C---:B------:R-:W-:Y:S04]  /*e4e0*/  HMMA.16816.F32 R100, R68.reuse, R102, R16 ;  /* 0x000000664464723c */ /* 0x040fe80000001810 */
[----:B------:R-:W-:Y:S04]  /*e4f0*/  FADD.FTZ R3, R90, R3 ;  /* 0x000000035a037221 */ /* 0x000fe80000010000 */
[C---:B------:R-:W-:Y:S04]  /*e500*/  HMMA.16816.F32 R96, R68.reuse, R92, R20 ;  /* 0x0000005c4460723c */ /* 0x040fe80000001814 */
[----:B------:R-:W-:Y:S01]  /*e510*/  FADD.FTZ R130, R130, R3 ;  /* 0x0000000382827221 */ /* 0x000fe20000010000 */
[----:B------:R-:W-:Y:S03]  /*e520*/  MOV R3, R0 ;  /* 0x0000000000037202 */ /* 0x000fe60000000f00 */
[C---:B------:R-:W-:Y:S04]  /*e530*/  HMMA.16816.F32 R92, R68.reuse, R94, R24 ;  /* 0x0000005e445c723c */ /* 0x040fe80000001818 */
[----:B------:R-:W-:Y:S04]  /*e540*/  FADD.FTZ R131, R131, R130 ;  /* 0x0000008283837221 */ /* 0x000fe80000010000 */
[C---:B------:R-:W-:Y:S04]  /*e550*/  HMMA.16816.F32 R88, R68.reuse, R84, R28 ;  /* 0x000000544458723c */ /* 0x040fe8000000181c */
[----:B------:R-:W-:Y:S04]  /*e560*/  FADD.FTZ R134, R134, R131 ;  /* 0x0000008386867221 */ /* 0x000fe80000010000 */
[C---:B------:R-:W-:Y:S04]  /*e570*/  HMMA.16816.F32 R84, R68.reuse, R86, R32 ;  /* 0x000000564454723c */ /* 0x040fe80000001820 */
[----:B------:R-:W-:Y:S04]  /*e580*/  FADD.FTZ R135, R135, R134 ;  /* 0x0000008687877221 */ /* 0x000fe80000010000 */
[----:B------:R-:W-:Y:S01]  /*e590*/  FADD.FTZ R138, R138, R135 ;  /* 0x000000878a8a7221 */ /* 0x000fe20000010000 */
[C---:B------:R-:W-:Y:S03]  /*e5a0*/  HMMA.16816.F32 R80, R68.reuse, R76, R36 ;  /* 0x0000004c4450723c */ /* 0x040fe60000001824 */
[----:B------:R-:W-:Y:S04]  /*e5b0*/  FADD.FTZ R139, R139, R138 ;  /* 0x0000008a8b8b7221 */ /* 0x000fe80000010000 */
[----:B------:R-:W-:Y:S01]  /*e5c0*/  FADD.FTZ R142, R142, R139 ;  /* 0x0000008b8e8e7221 */ /* 0x000fe20000010000 */
[C---:B------:R-:W-:Y:S04]  /*e5d0*/  HMMA.16816.F32 R76, R68.reuse, R78, R40 ;  /* 0x0000004e444c723c */ /* 0x040fe80000001828 */
[----:B------:R-:W-:Y:S04]  /*e5e0*/  FADD.FTZ R143, R143, R142 ;  /* 0x0000008e8f8f7221 */ /* 0x000fe80000010000 */
[----:B------:R-:W-:Y:S01]  /*e5f0*/  FADD.FTZ R146, R146, R143 ;  /* 0x0000008f92927221 */ /* 0x000fe20000010000 */
[C---:B-1----:R-:W-:Y:S03]  /*e600*/  HMMA.16816.F32 R72, R68.reuse, R4, R44 ;  /* 0x000000044448723c */ /* 0x042fe6000000182c */
        /* <DEDUP_REMOVED lines=15> */
.L_x_2584:
        /* <DEDUP_REMOVED lines=179> */
.L_x_2590:
[----:B--234-:R-:W-:Y:S05]  /*f230*/  BSYNC B0 ;  /* 0x0000000000007941 */ /* 0x01cfea0003800000 */
.L_x_2589:
[----:B------:R-:W-:Y:S01]  /*f240*/  LEA.HI R0, R4, R5, RZ, 0x3 ;  /* 0x0000000504007211 */ /* 0x000fe200078f18ff */
[----:B------:R-:W-:Y:S01]  /*f250*/  IMAD R9, R9, c[0x0][0x22c], RZ ;  /* 0x00008b0009097a24 */ /* 0x000fe200078e02ff */
[----:B------:R-:W-:Y:S02]  /*f260*/  ISETP.GE.AND P3, PT, R188, R187, PT ;  /* 0x000000bbbc00720c */ /* 0x000fe40003f66270 */
[----:B------:R-:W-:-:S05]  /*f270*/  LOP3.LUT R0, R0, 0xfffffff8, RZ, 0xc0, !PT ;  /* 0xfffffff800007812 */ /* 0x000fca00078ec0ff */
[----:B------:R-:W-:-:S04]  /*f280*/  IMAD.IADD R0, R5, 0x1, -R0 ;  /* 0x0000000105007824 */ /* 0x000fc800078e0a00 */
[----:B------:R-:W-:Y:S01]  /*f290*/  IMAD.SHL.U32 R2, R0, 0x4, RZ ;  /* 0x0000000400027824 */ /* 0x000fe200078e00ff */
[----:B------:R-:W-:-:S04]  /*f2a0*/  IADD3 R0, R188, 0x10, RZ ;  /* 0x00000010bc007810 */ /* 0x000fc80007ffe0ff */
[--C-:B------:R-:W-:Y:S02]  /*f2b0*/  SHF.R.S32.HI R3, RZ, 0x1f, R2.reuse ;  /* 0x0000001fff037819 */ /* 0x100fe40000011402 */
[-C--:B------:R-:W-:Y:S02]  /*f2c0*/  ISETP.GE.AND P2, PT, R0, R187.reuse, PT ;  /* 0x000000bb0000720c */ /* 0x080fe40003f46270 */
[C---:B------:R-:W-:Y:S01]  /*f2d0*/  IADD3 R0, R188.reuse, 0x20, RZ ;  /* 0x00000020bc007810 */ /* 0x040fe20007ffe0ff */
[C---:B------:R-:W-:Y:S01]  /*f2e0*/  IMAD.WIDE R2, R188.reuse, 0x60, R2 ;  /* 0x00000060bc027825 */ /* 0x040fe200078e0202 */
[----:B------:R-:W-:Y:S02]  /*f2f0*/  IADD3 R188, R188, 0x30, RZ ;  /* 0x00000030bcbc7810 */ /* 0x000fe40007ffe0ff */
[----:B------:R-:W-:Y:S02]  /*f300*/  ISETP.GE.AND P1, PT, R0, R187, PT ;  /* 0x000000bb0000720c */ /* 0x000fe40003f26270 */
        /* <DEDUP_REMOVED lines=20> */
.L_x_2591:
        /* <DEDUP_REMOVED lines=11> */
.L_x_6127:


//--------------------- .text._ZN5flash24flash_fwd_splitkv_kernelI23Flash_fwd_kernel_traitsILi96ELi64ELi128ELi4ELb0ELb0EN7cutlass6half_tE19Flash_kernel_traitsILi96ELi64ELi128ELi4ES3_EELb1ELb0ELb1ELb0ELb0ELb0ELb1ELb0EEEvNS_16Flash_fwd_paramsE --------------------------
	.section	.text._ZN5flash24flash_fwd_splitkv_kernelI23Flash_fwd_kernel_traitsILi96ELi64ELi128ELi4ELb0ELb0EN7cutlass6half_tE19Flash_kernel_traitsILi96ELi64ELi128ELi4ES3_EELb1ELb0ELb1ELb0ELb0ELb0ELb1ELb0EEEvNS_16Flash_fwd_paramsE,"ax",@progbits
	.sectioninfo	@"SHI_REGISTERS=218"
	.align	128
        .global         _ZN5flash24flash_fwd_splitkv_kernelI23Flash_fwd_kernel_traitsILi96ELi64ELi128ELi4ELb0ELb0EN7cutlass6half_tE19Flash_kernel_traitsILi96ELi64ELi128ELi4ES3_EELb1ELb0ELb1ELb0ELb0ELb0ELb1ELb0EEEvNS_16Flash_fwd_paramsE
        .type           _ZN5flash24flash_fwd_splitkv_kernelI23Flash_fwd_kernel_traitsILi96ELi64ELi128ELi4ELb0ELb0EN7cutlass6half_tE19Flash_kernel_traitsILi96ELi64ELi128ELi4ES3_EELb1ELb0ELb1ELb0ELb0ELb0ELb1ELb0EEEvNS_16Flash_fwd_paramsE,@function
        .size           _ZN5flash24flash_fwd_splitkv_kernelI23Flash_fwd_kernel_traitsILi96ELi64ELi128ELi4ELb0ELb0EN7cutlass6half_tE19Flash_kernel_traitsILi96ELi64ELi128ELi4ES3_EELb1ELb0ELb1ELb0ELb0ELb0ELb1ELb0EEEvNS_16Flash_fwd_paramsE,(.L_x_6128 - _ZN5flash24flash_fwd_splitkv_kernelI23Flash_fwd_kernel_traitsILi96ELi64ELi128ELi4ELb0ELb0EN7cutlass6half_tE19Flash_kernel_traitsILi96ELi64ELi128ELi4ES3_EELb1ELb0ELb1ELb0ELb0ELb0ELb1ELb0EEEvNS_16Flash_fwd_paramsE)
        .other          _ZN5flash24flash_fwd_splitkv_kernelI23Flash_fwd_kernel_traitsILi96ELi64ELi128ELi4ELb0ELb0EN7cutlass6half_tE19Flash_kernel_traitsILi96ELi64ELi128ELi4ES3_EELb1ELb0ELb1ELb0ELb0ELb0ELb1ELb0EEEvNS_16Flash_fwd_paramsE,@"STO_CUDA_ENTRY STV_DEFAULT"
_ZN5flash24flash_fwd_splitkv_kernelI23Flash_fwd_kernel_traitsILi96ELi64ELi128ELi4ELb0ELb0EN7cutlass6half_tE19Flash_kernel_traitsILi96ELi64ELi128ELi4ES3_EELb1ELb0ELb1ELb0ELb0ELb0ELb1ELb0EEEvNS_16Flash_fwd_paramsE:
.text._ZN5flash24flash_fwd_splitkv_kernelI23Flash_fwd_kernel_traitsILi96ELi64ELi128ELi4ELb0ELb0EN7cutlass6half_tE19Flash_kernel_traitsILi96ELi64ELi128ELi4ES3_EELb1ELb0ELb1ELb0ELb0ELb0ELb1ELb0EEEvNS_16Flash_fwd_paramsE:
        /* <DEDUP_REMOVED lines=13> */
[----:B------:R-:W-:-:S06]  /*00d0*/  IMAD.HI.U32 R2, R3, R5, R2 ;  /* 0x0000000503027227 */ /* 0x000fcc00078e0002 */
[----:B--2---:R-:W-:-:S04]  /*00e0*/  IMAD.HI.U32 R187, R2, R19, RZ ;  /* 0x0000001302bb7227 */ /* 0x004fc800078e00ff */
[----:B------:R-:W-:-:S04]  /*00f0*/  IMAD.MOV R2, RZ, RZ, -R187 ;  /* 0x000000ffff027224 */ /* 0x000fc800078e0abb */
[----:B------:R-:W-:-:S05]  /*0100*/  IMAD R2, R2, c[0x0][0x1c0], R19 ;  /* 0x0000700002027a24 */ /* 0x000fca00078e0213 */
[----:B------:R-:W-:Y:S02]  /*0110*/  ISETP.GE.U32.AND P2, PT, R2, c[0x0][0x1c0], PT ;  /* 0x0000700002007a0c */ /* 0x000fe40003f46070 */
[----:B-1----:R-:W-:-:S11]  /*0120*/  ISETP.NE.AND P3, PT, R0, RZ, PT ;  /* 0x000000ff0000720c */ /* 0x002fd60003f65270 */
        /* <DEDUP_REMOVED lines=34> */
.L_x_2592:
[----:B-1-34-:R-:W-:Y:S02]  /*0350*/  MOV R5, c[0x0][0x218] ;  /* 0x0000860000057a02 */ /* 0x01afe40000000f00 */
.L_x_2593:
        /* <DEDUP_REMOVED lines=43> */
[----:B------:R-:W-:-:S13]  /*0610*/  ISETP.GE.U32.AND P2, PT, R4, R7, PT ;  /* 0x000000070400720c */ /* 0x000fda0003f46070 */
[----:B------:R-:W-:-:S05]  /*0620*/  @P2 IADD3 R10, R10, 0x1, RZ ;  /* 0x000000010a0a2810 */ /* 0x000fca0007ffe0ff */
[----:B------:R-:W-:Y:S01]  /*0630*/  IMAD.MOV.U32 R4, RZ, RZ, R10 ;  /* 0x000000ffff047224 */ /* 0x000fe200078e000a */
[----:B------:R-:W-:-:S03]  /*0640*/  IADD3 R10, -R122, 0xbf, R125 ;  /* 0x000000bf7a0a7810 */ /* 0x000fc60007ffe17d */
[----:B------:R-:W-:Y:S01]  /*0650*/  @!P0 IMAD.MOV R4, RZ, RZ, -R4 ;  /* 0x000000ffff048224 */ /* 0x000fe200078e0a04 */
[----:B------:R-:W-:Y:S02]  /*0660*/  @!P1 LOP3.LUT R4, RZ, c[0x0][0x10], RZ, 0x33, !PT ;  /* 0x00000400ff049a12 */ /* 0x000fe400078e33ff */
[----:B------:R-:W-:-:S03]  /*0670*/  IADD3 R7, R10, c[0x0][0x2e8], R117 ;  /* 0x0000ba000a077a10 */ /* 0x000fc60007ffe075 */
[----:B------:R-:W-:Y:S01]  /*0680*/  IMAD R175, R4, R0, RZ ;  /* 0x0000000004af7224 */ /* 0x000fe200078e02ff */
[----:B------:R-:W-:-:S03]  /*0690*/  SHF.R.S32.HI R116, RZ, 0x1f, R7 ;  /* 0x0000001fff747819 */ /* 0x000fc60000011407 */
[----:B------:R-:W-:Y:S01]  /*06a0*/  IMAD.IADD R4, R4, 0x1, R175 ;  /* 0x0000000104047824 */ /* 0x000fe200078e02af */
[----:B------:R-:W-:-:S04]  /*06b0*/  LEA.HI R116, R116, R7, RZ, 0x7 ;  /* 0x0000000774747211 */ /* 0x000fc800078f38ff */
[----:B------:R-:W-:Y:S02]  /*06c0*/  SHF.R.S32.HI R116, RZ, 0x7, R116 ;  /* 0x00000007ff747819 */ /* 0x000fe40000011474 */
        /* <DEDUP_REMOVED lines=11> */
[----:B------:R-:W-:-:S04]  /*0780*/  IMAD R0, R0, c[0x0][0x214], R125 ;  /* 0x0000850000007a24 */ /* 0x000fc800078e027d */
[----:B------:R-:W-:Y:S01]  /*0790*/  IMAD.IADD R16, R16, 0x1, -R3 ;  /* 0x0000000110107824 */ /* 0x000fe200078e0a03 */
[----:B------:R-:W-:Y:S01]  /*07a0*/  SHF.R.S32.HI R3, RZ, 0x3, R2 ;  /* 0x00000003ff037819 */ /* 0x000fe20000011402 */
[----:B------:R-:W-:Y:S02]  /*07b0*/  IMAD R7, R0, c[0x0][0x22c], RZ ;  /* 0x00008b0000077a24 */ /* 0x000fe400078e02ff */
[----:B------:R-:W-:Y:S01]  /*07c0*/  IMAD.SHL.U32 R4, R16, 0x4, RZ ;  /* 0x0000000410047824 */ /* 0x000fe200078e00ff */
[----:B------:R-:W-:-:S04]  /*07d0*/  ISETP.GE.AND P1, PT, R3, R122, PT ;  /* 0x0000007a0300720c */ /* 0x000fc80003f26270 */
[----:B------:R-:W-:Y:S02]  /*07e0*/  SHF.R.S32.HI R5, RZ, 0x1f, R4 ;  /* 0x0000001fff057819 */ /* 0x000fe40000011404 */
[----:B------:R-:W-:-:S03]  /*07f0*/  IADD3 R6, R4, 0x20, RZ ;  /* 0x0000002004067810 */ /* 0x000fc60007ffe0ff */
[----:B------:R-:W-:-:S05]  /*0800*/  IMAD.WIDE R8, R3, 0x60, R4 ;  /* 0x0000006003087825 */ /* 0x000fca00078e0204 */
        /* <DEDUP_REMOVED lines=9> */
[----:B------:R1:W-:Y:S04]  /*08a0*/  @!P2 STG.E.128 [R12.64], RZ ;  /* 0x000000ff0c00a986 */ /* 0x0003e8000c101d06 */
[----:B------:R1:W-:Y:S04]  /*08b0*/  @!P1 STG.E.128 [R12.64+0x80], RZ ;  /* 0x000080ff0c009986 */ /* 0x0003e8000c101d06 */
[----:B------:R1:W-:Y:S02]  /*08c0*/  @!P0 STG.E.128 [R12.64+0x100], RZ ;  /* 0x000100ff0c008986 */ /* 0x0003e4000c101d06 */
.L_x_2596:
[----:B------:R-:W-:Y:S05]  /*08d0*/  BSYNC B0 ;  /* 0x0000000000007941 */ /* 0x000fea0003800000 */
.L_x_2595:
        /* <DEDUP_REMOVED lines=10> */
.L_x_2598:
[----:B------:R-:W-:Y:S05]  /*0980*/  BSYNC B0 ;  /* 0x0000000000007941 */ /* 0x000fea0003800000 */
.L_x_2597:
        /* <DEDUP_REMOVED lines=10> */
.L_x_2600:
[----:B------:R-:W-:Y:S05]  /*0a30*/  BSYNC B0 ;  /* 0x0000000000007941 */ /* 0x000fea0003800000 */
.L_x_2599:
        /* <DEDUP_REMOVED lines=10> */
.L_x_2602:
[----:B------:R-:W-:Y:S05]  /*0ae0*/  BSYNC B0 ;  /* 0x0000000000007941 */ /* 0x000fea0003800000 */
.L_x_2601:
        /* <DEDUP_REMOVED lines=8> */
[----:B------:R-:W-:Y:S01]  /*0b70*/  LEA R4, P0, R0, c[0x0][0x208], 0x2 ;  /* 0x0000820000047a11 */ /* 0x000fe200078010ff */
[----:B------:R-:W-:-:S03]  /*0b80*/  @!P2 IMAD.MOV.U32 R2, RZ, RZ, -0x800000 ;  /* 0xff800000ff02a424 */ /* 0x000fc600078e00ff */
[----:B------:R-:W-:Y:S01]  /*0b90*/  LEA.HI.X R5, R0, c[0x0][0x20c], R3, 0x2, P0 ;  /* 0x0000830000057a11 */ /* 0x000fe200000f1403 */
[----:B------:R-:W-:Y:S02]  /*0ba0*/  @!P3 IMAD.MOV.U32 R3, RZ, RZ, -0x800000 ;  /* 0xff800000ff03b424 */ /* 0x000fe400078e00ff */
[----:B------:R-:W-:Y:S02]  /*0bb0*/  @!P1 IMAD.MOV.U32 R0, RZ, RZ, -0x800000 ;  /* 0xff800000ff009424 */ /* 0x000fe400078e00ff */
[----:B------:R1:W-:Y:S04]  /*0bc0*/  @!P2 STG.E [R4.64+0x40], R2 ;  /* 0x000040020400a986 */ /* 0x0003e8000c101906 */
[----:B------:R1:W-:Y:S04]  /*0bd0*/  @!P3 STG.E [R4.64], R3 ;  /* 0x000000030400b986 */ /* 0x0003e8000c101906 */
[----:B------:R1:W-:Y:S01]  /*0be0*/  @!P1 STG.E [R4.64+0x80], R0 ;  /* 0x0000800004009986 */ /* 0x0003e2000c101906 */
[----:B------:R-:W-:Y:S05]  /*0bf0*/  @P4 EXIT ;  /* 0x000000000000494d */ /* 0x000fea0003800000 */
[----:B-1----:R-:W-:-:S05]  /*0c00*/  MOV R3, 0xff800000 ;  /* 0xff80000000037802 */ /* 0x002fca0000000f00 */
[----:B------:R-:W-:Y:S01]  /*0c10*/  STG.E [R4.64+0xc0], R3 ;  /* 0x0000c00304007986 */ /* 0x000fe2000c101906 */
[----:B------:R-:W-:Y:S05]  /*0c20*/  EXIT ;  /* 0x000000000000794d */ /* 0x000fea0003800000 */
.L_x_2594:
        /* <DEDUP_REMOVED lines=23> */
[----:B------:R-:W-:-:S03]  /*0da0*/  IABS R2, R7 ;  /* 0x0000000700027213 */ /* 0x000fc60000000000 */
[----:B-1----:R-:W1:Y:S02]  /*0db0*/  MUFU.RCP R4, R6 ;  /* 0x0000000600047308 */ /* 0x002e640000001000 */
[----:B-1----:R-:W-:-:S06]  /*0dc0*/  IADD3 R4, R4, 0xffffffe, RZ ;  /* 0x0ffffffe04047810 */ /* 0x002fcc0007ffe0ff */
[----:B------:R-:W1:Y:S02]  /*0dd0*/  F2I.FTZ.U32.TRUNC.NTZ R5, R4 ;  /* 0x0000000400057305 */ /* 0x000e64000021f000 */
[----:B-1---5:R-:W-:Y:S02]  /*0de0*/  IMAD.MOV R0, RZ, RZ, -R5 ;  /* 0x000000ffff007224 */ /* 0x022fe400078e0a05 */
[----:B------:R-:W-:Y:S02]  /*0df0*/  IMAD.MOV.U32 R4, RZ, RZ, RZ ;  /* 0x000000ffff047224 */ /* 0x000fe400078e00ff */
[----:B------:R-:W-:-:S04]  /*0e00*/  IMAD R3, R0, R129, RZ ;  /* 0x0000008100037224 */ /* 0x000fc800078e02ff */
[----:B------:R-:W-:-:S06]  /*0e10*/  IMAD.HI.U32 R3, R5, R3, R4 ;  /* 0x0000000305037227 */ /* 0x000fcc00078e0004 */
        /* <DEDUP_REMOVED lines=8> */
[----:B------:R-:W-:-:S04]  /*0ea0*/  LOP3.LUT R0, R7, c[0x0][0x2d0], RZ, 0x3c, !PT ;  /* 0x0000b40007007a12 */ /* 0x000fc800078e3cff */
[----:B------:R-:W-:-:S07]  /*0eb0*/  ISETP.GE.AND P0, PT, R0, RZ, PT ;  /* 0x000000ff0000720c */ /* 0x000fce0003f06270 */
[----:B------:R-:W-:-:S06]  /*0ec0*/  @P2 IADD3 R3, R3, 0x1, RZ ;  /* 0x0000000103032810 */ /* 0x000fcc0007ffe0ff */
[----:B------:R-:W-:Y:S02]  /*0ed0*/  @!P0 IADD3 R3, -R3, RZ, RZ ;  /* 0x000000ff03038210 */ /* 0x000fe40007ffe1ff */
        /* <DEDUP_REMOVED lines=22> */
[----:B------:R-:W-:Y:S02]  /*1040*/  IADD3 R2, -R3, RZ, RZ ;  /* 0x000000ff03027210 */ /* 0x000fe40007ffe1ff */
[----:B------:R-:W-:-:S03]  /*1050*/  ISETP.GE.AND P0, PT, R5, RZ, PT ;  /* 0x000000ff0500720c */ /* 0x000fc60003f06270 */
[----:B------:R-:W-:-:S04]  /*1060*/  IMAD R7, R2, c[0x0][0x2d0], R7 ;  /* 0x0000b40002077a24 */ /* 0x000fc800078e0207 */
[----:B------:R-:W-:Y:S02]  /*1070*/  @P1 IADD3 R4, R4, 0x1, RZ ;  /* 0x0000000104041810 */ /* 0x000fe40007ffe0ff */
[----:B------:R-:W-:Y:S02]  /*1080*/  ISETP.NE.AND P1, PT, RZ, c[0x0][0x1c8], PT ;  /* 0x00007200ff007a0c */ /* 0x000fe40003f25270 */
[----:B------:R-:W-:Y:S02]  /*1090*/  SHF.R.S32.HI R15, RZ, 0x1f, R7 ;  /* 0x0000001fff0f7819 */ /* 0x000fe40000011407 */
[----:B------:R-:W-:-:S03]  /*10a0*/  @!P0 IMAD.MOV R4, RZ, RZ, -R4 ;  /* 0x000000ffff048224 */ /* 0x000fc600078e0a04 */
[----:B------:R-:W-:-:S04]  /*10b0*/  IMAD R2, R15, c[0x0][0x198], RZ ;  /* 0x000066000f027a24 */ /* 0x000fc800078e02ff */
[----:B------:R-:W-:Y:S02]  /*10c0*/  IMAD R2, R7, c[0x0][0x19c], R2 ;  /* 0x0000670007027a24 */ /* 0x000fe400078e0202 */
[----:B------:R-:W-:-:S04]  /*10d0*/  @!P1 LOP3.LUT R4, RZ, c[0x0][0x1c8], RZ, 0x33, !PT ;  /* 0x00007200ff049a12 */ /* 0x000fc800078e33ff */
[----:B------:R-:W-:Y:S02]  /*10e0*/  SHF.R.S32.HI R17, RZ, 0x1f, R4 ;  /* 0x0000001fff117819 */ /* 0x000fe40000011404 */
        /* <DEDUP_REMOVED lines=8> */
[----:B------:R-:W-:Y:S01]  /*1170*/  IMAD R3, R17, c[0x0][0x1b0], RZ ;  /* 0x00006c0011037a24 */ /* 0x000fe200078e02ff */
[----:B------:R-:W-:Y:S01]  /*1180*/  IADD3 R6, R23, R6, RZ ;  /* 0x0000000617067210 */ /* 0x000fe20007ffe0ff */
[----:B------:R-:W-:-:S04]  /*1190*/  IMAD.WIDE.U32 R10, R7, c[0x0][0x198], R10 ;  /* 0x00006600070a7a25 */ /* 0x000fc800078e000a */
[----:B------:R-:W-:Y:S02]  /*11a0*/  IMAD.IADD R11, R11, 0x1, R2 ;  /* 0x000000010b0b7824 */ /* 0x000fe400078e0202 */
[C---:B------:R-:W-:Y:S02]  /*11b0*/  IMAD R3, R4.reuse, c[0x0][0x1b4], R3 ;  /* 0x00006d0004037a24 */ /* 0x040fe400078e0203 */
[----:B------:R-:W-:-:S04]  /*11c0*/  IMAD.WIDE.U32 R28, R4, c[0x0][0x1b0], R10 ;  /* 0x00006c00041c7a25 */ /* 0x000fc800078e000a */
[----:B------:R-:W-:Y:S01]  /*11d0*/  IMAD.IADD R2, R29, 0x1, R3 ;  /* 0x000000011d027824 */ /* 0x000fe200078e0203 */
[----:B------:R-:W-:Y:S05]  /*11e0*/  BRA `(.L_x_2604) ;  /* 0x0000044000007947 */ /* 0x000fea0003800000 */
.L_x_2603:
        /* <DEDUP_REMOVED lines=17> */
.L_x_2605:
[----:B------:R-:W-:Y:S01]  /*1300*/  IABS R7, c[0x0][0x1c8] ;  /* 0x0000720000077a13 */ /* 0x000fe20000000000 */
[----:B------:R-:W-:Y:S01]  /*1310*/  @P3 IMAD.IADD R6, R3, 0x1, R6 ;  /* 0x0000000103063824 */ /* 0x000fe200078e0206 */
[----:B------:R-:W-:Y:S02]  /*1320*/  MOV R10, RZ ;  /* 0x000000ff000a7202 */ /* 0x000fe40000000f00 */
[----:B------:R-:W1:Y:S01]  /*1330*/  I2F.RP R13, R7 ;  /* 0x00000007000d7306 */ /* 0x000e620000209400 */
[----:B------:R-:W-:-:S04]  /*1340*/  @P3 IMAD.WIDE.U32 R22, R6, c[0x0][0x1a0], RZ ;  /* 0x0000680006163a25 */ /* 0x000fc800078e00ff */
[----:B------:R-:W-:-:S03]  /*1350*/  @P3 IMAD R6, R6, c[0x0][0x1a4], R23 ;  /* 0x0000690006063a24 */ /* 0x000fc600078e0217 */
[----:B-1----:R-:W1:Y:S02]  /*1360*/  MUFU.RCP R12, R13 ;  /* 0x0000000d000c7308 */ /* 0x002e640000001000 */
[----:B-1----:R-:W-:-:S06]  /*1370*/  IADD3 R12, R12, 0xffffffe, RZ ;  /* 0x0ffffffe0c0c7810 */ /* 0x002fcc0007ffe0ff */
[----:B------:R-:W1:Y:S02]  /*1380*/  F2I.FTZ.U32.TRUNC.NTZ R11, R12 ;  /* 0x0000000c000b7305 */ /* 0x000e64000021f000 */
[----:B-1----:R-:W-:-:S04]  /*1390*/  IMAD.MOV R2, RZ, RZ, -R11 ;  /* 0x000000ffff027224 */ /* 0x002fc800078e0a0b */
[----:B------:R-:W-:Y:S01]  /*13a0*/  IMAD R4, R2, R7, RZ ;  /* 0x0000000702047224 */ /* 0x000fe200078e02ff */
[----:B------:R-:W-:-:S03]  /*13b0*/  IABS R2, R18 ;  /* 0x0000001200027213 */ /* 0x000fc60000000000 */
[----:B------:R-:W-:-:S04]  /*13c0*/  IMAD.HI.U32 R11, R11, R4, R10 ;  /* 0x000000040b0b7227 */ /* 0x000fc800078e000a */
[----:B------:R-:W-:-:S04]  /*13d0*/  IMAD.MOV.U32 R10, RZ, RZ, R2 ;  /* 0x000000ffff0a7224 */ /* 0x000fc800078e0002 */
[----:B------:R-:W-:Y:S01]  /*13e0*/  IMAD.HI.U32 R4, R11, R10, RZ ;  /* 0x0000000a0b047227 */ /* 0x000fe200078e00ff */
[----:B------:R-:W-:-:S04]  /*13f0*/  MOV R11, R5 ;  /* 0x00000005000b7202 */ /* 0x000fc80000000f00 */
[----:B------:R-:W-:-:S05]  /*1400*/  IADD3 R2, -R4, RZ, RZ ;  /* 0x000000ff04027210 */ /* 0x000fca0007ffe1ff */
        /* <DEDUP_REMOVED lines=8> */
[----:B------:R-:W-:Y:S02]  /*1490*/  LEA R7, R116, 0xffffff80, 0x7 ;  /* 0xffffff8074077811 */ /* 0x000fe400078e38ff */
[----:B------:R-:W-:-:S02]  /*14a0*/  ISETP.GE.AND P1, PT, R2, RZ, PT ;  /* 0x000000ff0200720c */ /* 0x000fc40003f26270 */
[----:B------:R-:W-:Y:S01]  /*14b0*/  SHF.R.S32.HI R15, RZ, 0x1f, R7 ;  /* 0x0000001fff0f7819 */ /* 0x000fe20000011407 */
[----:B------:R-:W-:-:S04]  /*14c0*/  IMAD.WIDE.U32 R10, R7, c[0x0][0x198], R10 ;  /* 0x00006600070a7a25 */ /* 0x000fc800078e000a */
[----:B------:R-:W-:Y:S01]  /*14d0*/  @P2 IADD3 R4, R4, 0x1, RZ ;  /* 0x0000000104042810 */ /* 0x000fe20007ffe0ff */
[----:B------:R-:W-:-:S04]  /*14e0*/  IMAD R2, R15, c[0x0][0x198], RZ ;  /* 0x000066000f027a24 */ /* 0x000fc800078e02ff */
[----:B------:R-:W-:Y:S01]  /*14f0*/  IMAD R2, R7, c[0x0][0x19c], R2 ;  /* 0x0000670007027a24 */ /* 0x000fe200078e0202 */
        /* <DEDUP_REMOVED lines=19> */
.L_x_2604:
[----:B------:R-:W-:Y:S01]  /*1630*/  ISETP.NE.AND P0, PT, R9, -0x1, PT ;  /* 0xffffffff0900780c */ /* 0x000fe20003f05270 */
[----:B------:R-:W-:Y:S01]  /*1640*/  IMAD R17, R17, c[0x0][0x1b8], RZ ;  /* 0x00006e0011117a24 */ /* 0x000fe200078e02ff */
[----:B------:R-:W-:Y:S01]  /*1650*/  SHF.R.S32.HI R13, RZ, 0x1f, R16 ;  /* 0x0000001fff0d7819 */ /* 0x000fe20000011410 */
[----:B------:R-:W-:Y:S01]  /*1660*/  BSSY B0, `(.L_x_2606) ;  /* 0x0000072000007945 */ /* 0x000fe20003800000 */
[----:B------:R-:W-:Y:S02]  /*1670*/  IADD3 R174, -R125, R122, RZ ;  /* 0x0000007a7dae7210 */ /* 0x000fe40007ffe1ff */
[CC--:B------:R-:W-:Y:S02]  /*1680*/  LEA.HI R3, R13.reuse, R16.reuse, RZ, 0x2 ;  /* 0x000000100d037211 */ /* 0x0c0fe400078f10ff */
[----:B------:R-:W-:Y:S02]  /*1690*/  LEA.HI R5, R13, R16, RZ, 0x3 ;  /* 0x000000100d057211 */ /* 0x000fe400078f18ff */
[----:B------:R-:W-:-:S02]  /*16a0*/  LOP3.LUT R19, R3, 0xfffffffc, RZ, 0xc0, !PT ;  /* 0xfffffffc03137812 */ /* 0x000fc400078ec0ff */
[----:B-----5:R-:W-:Y:S01]  /*16b0*/  SHF.R.S32.HI R0, RZ, 0x3, R5 ;  /* 0x00000003ff007819 */ /* 0x020fe20000011405 */
[----:B------:R-:W-:Y:S01]  /*16c0*/  @!P0 IMAD.WIDE.U32 R30, R187, c[0x0][0x178], RZ ;  /* 0x00005e00bb1e8a25 */ /* 0x000fe200078e00ff */
[----:B------:R-:W-:Y:S02]  /*16d0*/  @!P0 SHF.R.S32.HI R8, RZ, 0x1f, R187 ;  /* 0x0000001fff088819 */ /* 0x000fe400000114bb */
[C---:B------:R-:W-:Y:S01]  /*16e0*/  LEA.HI R11, R5.reuse, R0, RZ, 0x1 ;  /* 0x00000000050b7211 */ /* 0x040fe200078f08ff */
[----:B------:R-:W-:Y:S01]  /*16f0*/  IMAD.IADD R186, R16, 0x1, -R19 ;  /* 0x0000000110ba7824 */ /* 0x000fe200078e0a13 */
[----:B------:R-:W-:Y:S01]  /*1700*/  LOP3.LUT R5, R5, 0xfffffff8, RZ, 0xc0, !PT ;  /* 0xfffffff805057812 */ /* 0x000fe200078ec0ff */
[----:B------:R-:W-:Y:S01]  /*1710*/  @!P0 IMAD R8, R8, c[0x0][0x178], RZ ;  /* 0x00005e0008088a24 */ /* 0x000fe200078e02ff */
[----:B------:R-:W-:Y:S01]  /*1720*/  LOP3.LUT R11, R11, 0xfffffffe, RZ, 0xc0, !PT ;  /* 0xfffffffe0b0b7812 */ /* 0x000fe200078ec0ff */
[----:B------:R-:W-:Y:S01]  /*1730*/  @P0 IMAD.WIDE.U32 R26, R9, c[0x0][0x190], RZ ;  /* 0x00006400091a0a25 */ /* 0x000fe200078e00ff */
[----:B------:R-:W-:-:S03]  /*1740*/  SHF.R.S32.HI R20, RZ, 0x2, R3 ;  /* 0x00000002ff147819 */ /* 0x000fc60000011403 */
[----:B------:R-:W-:Y:S01]  /*1750*/  @!P0 IMAD R8, R187, c[0x0][0x17c], R8 ;  /* 0x00005f00bb088a24 */ /* 0x000fe200078e0208 */
[----:B------:R-:W-:Y:S01]  /*1760*/  SHF.R.S32.HI R21, RZ, 0x1f, R20 ;  /* 0x0000001fff157819 */ /* 0x000fe20000011414 */
[----:B------:R-:W-:Y:S02]  /*1770*/  @!P0 IMAD.MOV.U32 R26, RZ, RZ, R30 ;  /* 0x000000ffff1a8224 */ /* 0x000fe400078e001e */
[----:B------:R-:W-:Y:S02]  /*1780*/  IMAD.SHL.U32 R186, R186, 0x8, RZ ;  /* 0x00000008baba7824 */ /* 0x000fe400078e00ff */
[----:B------:R-:W-:Y:S02]  /*1790*/  IMAD.SHL.U32 R23, R0, 0x40, RZ ;  /* 0x0000004000177824 */ /* 0x000fe400078e00ff */
[----:B------:R-:W-:Y:S01]  /*17a0*/  @P0 IMAD R9, R9, c[0x0][0x194], R27 ;  /* 0x0000650009090a24 */ /* 0x000fe200078e021b */
[----:B------:R-:W-:Y:S01]  /*17b0*/  SHF.R.S32.HI R19, RZ, 0x1f, R186 ;  /* 0x0000001fff137819 */ /* 0x000fe200000114ba */
[----:B------:R-:W-:Y:S01]  /*17c0*/  @!P0 IMAD.IADD R9, R31, 0x1, R8 ;  /* 0x000000011f098824 */ /* 0x000fe200078e0208 */
[----:B------:R-:W-:Y:S01]  /*17d0*/  IADD3 R26, P0, R186, R26, RZ ;  /* 0x0000001aba1a7210 */ /* 0x000fe20007f1e0ff */
[----:B------:R-:W-:Y:S01]  /*17e0*/  IMAD.IADD R8, R0, 0x1, -R11 ;  /* 0x0000000100087824 */ /* 0x000fe200078e0a0b */
[----:B------:R-:W-:Y:S01]  /*17f0*/  LOP3.LUT R23, R23, 0xc0, RZ, 0xc0, !PT ;  /* 0x000000c017177812 */ /* 0x000fe200078ec0ff */
[----:B------:R-:W-:Y:S01]  /*1800*/  IMAD.IADD R5, R16, 0x1, -R5 ;  /* 0x0000000110057824 */ /* 0x000fe200078e0a05 */
[----:B------:R-:W-:Y:S01]  /*1810*/  IADD3 R28, P2, R186, R28, RZ ;  /* 0x0000001cba1c7210 */ /* 0x000fe20007f5e0ff */
[----:B------:R-:W-:Y:S01]  /*1820*/  IMAD.X R27, R19, 0x1, R9, P0 ;  /* 0x00000001131b7824 */ /* 0x000fe200000e0609 */
[----:B------:R-:W-:Y:S01]  /*1830*/  LOP3.LUT R11, R23, 0x18, R186, 0xf8, !PT ;  /* 0x00000018170b7812 */ /* 0x000fe200078ef8ba */
[----:B------:R-:W-:Y:S01]  /*1840*/  IMAD.WIDE R24, R25, 0x40, R20 ;  /* 0x0000004019187825 */ /* 0x000fe200078e0214 */
[----:B------:R-:W-:-:S02]  /*1850*/  SHF.R.U32.HI R0, RZ, 0x3, R23 ;  /* 0x00000003ff007819 */ /* 0x000fc40000011617 */
[----:B------:R-:W-:Y:S01]  /*1860*/  LEA.HI R9, R13, R16, RZ, 0x4 ;  /* 0x000000100d097211 */ /* 0x000fe200078f20ff */
[----:B------:R-:W-:Y:S01]  /*1870*/  IMAD.X R29, R19, 0x1, R2, P2 ;  /* 0x00000001131d7824 */ /* 0x000fe200010e0602 */
[----:B------:R-:W-:Y:S02]  /*1880*/  LOP3.LUT R0, R11, R0, RZ, 0x3c, !PT ;  /* 0x000000000b007212 */ /* 0x000fe400078e3cff */
[----:B------:R-:W-:Y:S01]  /*1890*/  LOP3.LUT R11, R9, 0xfffffff0, RZ, 0xc0, !PT ;  /* 0xfffffff0090b7812 */ /* 0x000fe200078ec0ff */
[----:B------:R-:W-:Y:S01]  /*18a0*/  IMAD.WIDE.U32 R130, R20, c[0x0][0x198], R28 ;  /* 0x0000660014827a25 */ /* 0x000fe200078e001c */
[----:B------:R-:W-:Y:S02]  /*18b0*/  IADD3 R22, P1, R186, R22, RZ ;  /* 0x00000016ba167210 */ /* 0x000fe40007f3e0ff */
[----:B------:R-:W-:Y:S01]  /*18c0*/  LEA.HI R13, R13, R16, RZ, 0x5 ;  /* 0x000000100d0d7211 */ /* 0x000fe200078f28ff */
[----:B------:R-:W-:Y:S01]  /*18d0*/  IMAD.IADD R11, R16, 0x1, -R11 ;  /* 0x00000001100b7824 */ /* 0x000fe200078e0a0b */
[----:B------:R-:W-:Y:S01]  /*18e0*/  IADD3 R118, P0, R20, R7, RZ ;  /* 0x0000000714767210 */ /* 0x000fe20007f1e0ff */
[----:B------:R-:W-:Y:S01]  /*18f0*/  IMAD.X R23, R19, 0x1, R6, P1 ;  /* 0x0000000113177824 */ /* 0x000fe200008e0606 */
[----:B------:R-:W-:-:S02]  /*1900*/  LEA.HI R19, R3, R20, RZ, 0x1 ;  /* 0x0000001403137211 */ /* 0x000fc400078f08ff */
[----:B------:R-:W-:Y:S01]  /*1910*/  LEA.HI R3, R5, R5, RZ, 0x1 ;  /* 0x0000000505037211 */ /* 0x000fe200078f08ff */
[----:B------:R-:W-:Y:S01]  /*1920*/  IMAD.WIDE.U32 R22, R4, c[0x0][0x1b8], R22 ;  /* 0x00006e0004167a25 */ /* 0x000fe200078e0016 */
[----:B------:R-:W-:Y:S02]  /*1930*/  LEA.HI R14, R11, R11, RZ, 0x1 ;  /* 0x0000000b0b0e7211 */ /* 0x000fe400078f08ff */
[----:B------:R-:W-:Y:S02]  /*1940*/  LOP3.LUT R19, R19, 0x7fffffe, RZ, 0xc0, !PT ;  /* 0x07fffffe13137812 */ /* 0x000fe400078ec0ff */
[----:B------:R-:W-:Y:S02]  /*1950*/  LOP3.LUT R6, R3, 0xfffffffe, RZ, 0xc0, !PT ;  /* 0xfffffffe03067812 */ /* 0x000fe400078ec0ff */
[--C-:B------:R-:W-:Y:S01]  /*1960*/  SHF.R.S32.HI R10, RZ, 0x1, R14.reuse ;  /* 0x00000001ff0a7819 */ /* 0x100fe2000001140e */
[----:B------:R-:W-:Y:S01]  /*1970*/  IMAD.IADD R2, R20, 0x1, -R19 ;  /* 0x0000000114027824 */ /* 0x000fe200078e0a13 */
[----:B------:R-:W-:-:S02]  /*1980*/  SHF.R.S32.HI R7, RZ, 0x1f, R14 ;  /* 0x0000001fff077819 */ /* 0x000fc4000001140e */
[----:B------:R-:W-:Y:S02]  /*1990*/  SHF.R.S32.HI R123, RZ, 0x5, R13 ;  /* 0x00000005ff7b7819 */ /* 0x000fe4000001140d */
[----:B------:R-:W-:Y:S02]  /*19a0*/  IADD3 R5, R5, -R6, RZ ;  /* 0x8000000605057210 */ /* 0x000fe40007ffe0ff */
[----:B------:R-:W-:Y:S01]  /*19b0*/  LEA.HI R6, R7, R10, RZ, 0x2 ;  /* 0x0000000a07067211 */ /* 0x000fe200078f10ff */
[----:B------:R-:W-:Y:S01]  /*19c0*/  IMAD R183, R123, 0x8, R2 ;  /* 0x000000087bb77824 */ /* 0x000fe200078e0202 */
[----:B------:R-:W-:Y:S01]  /*19d0*/  SHF.R.S32.HI R19, RZ, 0x1f, R18 ;  /* 0x0000001fff137819 */ /* 0x000fe20000011412 */
[C---:B------:R-:W-:Y:S01]  /*19e0*/  IMAD.X R2, R21.reuse, 0x1, R15, P0 ;  /* 0x0000000115027824 */ /* 0x040fe200000e060f */
[----:B------:R-:W-:Y:S01]  /*19f0*/  LOP3.LUT R15, R6, 0xfffffffc, RZ, 0xc0, !PT ;  /* 0xfffffffc060f7812 */ /* 0x000fe200078ec0ff */
[----:B------:R-:W-:Y:S01]  /*1a00*/  IMAD R7, R21, c[0x0][0x198], RZ ;  /* 0x0000660015077a24 */ /* 0x000fe200078e02ff */
[----:B------:R-:W-:Y:S01]  /*1a10*/  ISETP.GE.AND P0, PT, R20, R174, PT ;  /* 0x000000ae1400720c */ /* 0x000fe20003f06270 */
[----:B------:R-:W-:Y:S01]  /*1a20*/  IMAD.U32 R183, R183, 0x20, R0 ;  /* 0x00000020b7b77824 */ /* 0x000fe200078e0000 */
[----:B------:R-:W-:Y:S01]  /*1a30*/  LOP3.LUT R13, R13, 0xffffffe0, RZ, 0xc0, !PT ;  /* 0xffffffe00d0d7812 */ /* 0x000fe200078ec0ff */
[----:B------:R-:W-:Y:S01]  /*1a40*/  IMAD R0, R4, c[0x0][0x1bc], R17 ;  /* 0x00006f0004007a24 */ /* 0x000fe200078e0211 */
[----:B------:R-:W-:Y:S01]  /*1a50*/  SHF.R.S32.HI R9, RZ, 0x4, R9 ;  /* 0x00000004ff097819 */ /* 0x000fe20000011409 */
[----:B------:R-:W-:Y:S01]  /*1a60*/  IMAD R7, R20, c[0x0][0x19c], R7 ;  /* 0x0000670014077a24 */ /* 0x000fe200078e0207 */
[----:B------:R-:W-:Y:S01]  /*1a70*/  SHF.R.S32.HI R3, RZ, 0x1, R3 ;  /* 0x00000001ff037819 */ /* 0x000fe20000011403 */
[----:B------:R-:W-:Y:S01]  /*1a80*/  IMAD.IADD R10, R10, 0x1, -R15 ;  /* 0x000000010a0a7824 */ /* 0x000fe200078e0a0f */
[----:B------:R-:W-:Y:S01]  /*1a90*/  IADD3 R185, R186, 0x20, RZ ;  /* 0x00000020bab97810 */ /* 0x000fe20007ffe0ff */
[----:B------:R-:W-:Y:S01]  /*1aa0*/  IMAD R15, R2, c[0x0][0x1a0], RZ ;  /* 0x00006800020f7a24 */ /* 0x000fe200078e02ff */
[----:B------:R-:W-:Y:S01]  /*1ab0*/  IADD3 R184, R186, 0x40, RZ ;  /* 0x00000040bab87810 */ /* 0x000fe20007ffe0ff */
[----:B------:R-:W-:-:S02]  /*1ac0*/  IMAD.IADD R23, R23, 0x1, R0 ;  /* 0x0000000117177824 */ /* 0x000fc400078e0200 */
[----:B------:R-:W-:Y:S02]  /*1ad0*/  IMAD.IADD R131, R131, 0x1, R7 ;  /* 0x0000000183837824 */ /* 0x000fe400078e0207 */
[C---:B------:R-:W-:Y:S02]  /*1ae0*/  IMAD R7, R118.reuse, c[0x0][0x1a4], R15 ;  /* 0x0000690076077a24 */ /* 0x040fe400078e020f */
[----:B------:R-:W-:-:S04]  /*1af0*/  IMAD.WIDE.U32 R118, R118, c[0x0][0x1a0], R22 ;  /* 0x0000680076767a25 */ /* 0x000fc800078e0016 */
[----:B------:R-:W-:Y:S02]  /*1b00*/  IMAD R23, R19, c[0x0][0x1a8], RZ ;  /* 0x00006a0013177a24 */ /* 0x000fe400078e02ff */
[----:B------:R-:W-:Y:S02]  /*1b10*/  IMAD.IADD R0, R16, 0x1, -R13 ;  /* 0x0000000110007824 */ /* 0x000fe400078e0a0d */
[C---:B------:R-:W-:Y:S02]  /*1b20*/  IMAD R23, R18.reuse, c[0x0][0x1ac], R23 ;  /* 0x00006b0012177a24 */ /* 0x040fe400078e0217 */
[----:B------:R-:W-:-:S04]  /*1b30*/  IMAD.WIDE.U32 R12, R18, c[0x0][0x1a8], R26 ;  /* 0x00006a00120c7a25 */ /* 0x000fc800078e001a */
        /* <DEDUP_REMOVED lines=36> */
.L_x_2607:
[----:B------:R-:W-:Y:S05]  /*1d80*/  BSYNC B0 ;  /* 0x0000000000007941 */ /* 0x000fea0003800000 */
.L_x_2606:
        /* <DEDUP_REMOVED lines=36> */
.L_x_2609:
[----:B------:R-:W-:Y:S05]  /*1fd0*/  BSYNC B0 ;  /* 0x0000000000007941 */ /* 0x000fea0003800000 */
.L_x_2608:
        /* <DEDUP_REMOVED lines=9> */
[C---:B------:R-:W-:Y:S01]  /*2070*/  @!P3 LEA R22, P4, R130.reuse, c[0x0][0x168], 0x1 ;  /* 0x00005a008216ba11 */ /* 0x040fe200078808ff */
[----:B------:R3:W-:Y:S01]  /*2080*/  @P3 STS [R183+0x3000], RZ ;  /* 0x003000ffb7003388 */ /* 0x0007e20000000800 */
[C---:B--2---:R-:W-:Y:S02]  /*2090*/  @!P2 LEA R12, P1, R130.reuse, c[0x0][0x168], 0x1 ;  /* 0x00005a00820caa11 */ /* 0x044fe400078208ff */
        /* <DEDUP_REMOVED lines=15> */
[----:B---3--:R-:W-:-:S04]  /*2190*/  LEA R12, P0, R130, c[0x0][0x168], 0x1 ;  /* 0x00005a00820c7a11 */ /* 0x008fc800078008ff */
[----:B------:R-:W-:-:S05]  /*21a0*/  LEA.HI.X R13, R130, c[0x0][0x16c], R131, 0x1, P0 ;  /* 0x00005b00820d7a11 */ /* 0x000fca00000f0c83 */
[----:B------:R-:W-:Y:S01]  /*21b0*/  @!PT LDS RZ, [RZ] ;  /* 0x00000000fffff984 */ /* 0x000fe20000000800 */
[----:B------:R-:W-:Y:S01]  /*21c0*/  @!PT LDS RZ, [RZ] ;  /* 0x00000000fffff984 */ /* 0x000fe20000000800 */
[----:B------:R-:W-:Y:S01]  /*21d0*/  @!PT LDS RZ, [RZ] ;  /* 0x00000000fffff984 */ /* 0x000fe20000000800 */
[----:B------:R2:W-:Y:S04]  /*21e0*/  LDGSTS.E.BYPASS.LTC128B.128 [R183+0x7000], [R12.64+0x80] ;  /* 0x070000800cb77fae */ /* 0x0005e8000b901d46 */
.L_x_2611:
[----:B------:R-:W-:Y:S05]  /*21f0*/  BSYNC B0 ;  /* 0x0000000000007941 */ /* 0x000fea0003800000 */
.L_x_2610:
        /* <DEDUP_REMOVED lines=9> */
[----:B--23--:R-:W-:Y:S02]  /*2290*/  IADD3 R13, P1, R177, R130, RZ ;  /* 0x00000082b10d7210 */ /* 0x00cfe40007f3e0ff */
        /* <DEDUP_REMOVED lines=24> */
.L_x_2613:
[----:B------:R-:W-:Y:S05]  /*2420*/  BSYNC B0 ;  /* 0x0000000000007941 */ /* 0x000fea0003800000 */
.L_x_2612:
[----:B--23--:R-:W-:Y:S01]  /*2430*/  IADD3 R13, R20, 0x40, RZ ;  /* 0x00000040140d7810 */ /* 0x00cfe20007ffe0ff */
[----:B------:R-:W-:Y:S03]  /*2440*/  BSSY B0, `(.L_x_2614) ;  /* 0x000001f000007945 */ /* 0x000fe60003800000 */
[----:B------:R-:W-:-:S13]  /*2450*/  ISETP.GE.AND P0, PT, R13, R4, PT ;  /* 0x000000040d00720c */ /* 0x000fda0003f06270 */
[----:B------:R-:W-:Y:S05]  /*2460*/  @P0 BRA `(.L_x_2615) ;  /* 0x000001c000000947 */ /* 0x000fea0003800000 */
[----:B------:R-:W-:Y:S01]  /*2470*/  ISETP.GE.AND P3, PT, R186, c[0x0][0x220], PT ;  /* 0x00008800ba007a0c */ /* 0x000fe20003f66270 */
[----:B------:R-:W-:Y:S01]  /*2480*/  IMAD.MOV.U32 R12, RZ, RZ, c[0x0][0x19c] ;  /* 0x00006700ff0c7624 */ /* 0x000fe200078e00ff */
        /* <DEDUP_REMOVED lines=26> */
.L_x_2615:
[----:B------:R-:W-:Y:S05]  /*2630*/  BSYNC B0 ;  /* 0x0000000000007941 */ /* 0x000fea0003800000 */
.L_x_2614:
        /* <DEDUP_REMOVED lines=8> */
[----:B------:R-:W-:Y:S01]  /*26c0*/  ISETP.GE.AND P1, PT, R184, c[0x0][0x220], PT ;  /* 0x00008800b8007a0c */ /* 0x000fe20003f26270 */
[----:B------:R-:W-:-:S05]  /*26d0*/  IMAD.WIDE.U32 R26, R128, 0x60, R130 ;  /* 0x00000060801a7825 */ /* 0x000fca00078e0082 */
[----:B------:R-:W-:-:S03]  /*26e0*/  IADD3 R12, R27, UR4, RZ ;  /* 0x000000041b0c7c10 */ /* 0x000fc6000fffe0ff */
[C---:B-1----:R-:W-:Y:S01]  /*26f0*/  @!P4 LEA R28, P5, R26.reuse, c[0x0][0x168], 0x1 ;  /* 0x00005a001a1cca11 */ /* 0x042fe200078a08ff */
[----:B------:R1:W-:Y:S01]  /*2700*/  @P4 STS.128 [R183+0x4800], RZ ;  /* 0x004800ffb7004388 */ /* 0x0003e20000000c00 */
[C---:B--2---:R-:W-:Y:S02]  /*2710*/  @!P3 LEA R24, P2, R26.reuse, c[0x0][0x168], 0x1 ;  /* 0x00005a001a18ba11 */ /* 0x044fe400078408ff */
[C---:B------:R-:W-:Y:S02]  /*2720*/  @!P1 LEA R22, P0, R26.reuse, c[0x0][0x168], 0x1 ;  /* 0x00005a001a169a11 */ /* 0x040fe400078008ff */
[C-C-:B------:R-:W-:Y:S02]  /*2730*/  @!P4 LEA.HI.X R29, R26.reuse, c[0x0][0x16c], R12.reuse, 0x1, P5 ;  /* 0x00005b001a1dca11 */ /* 0x140fe400028f0c0c */
[C-C-:B------:R-:W-:Y:S02]  /*2740*/  @!P3 LEA.HI.X R25, R26.reuse, c[0x0][0x16c], R12.reuse, 0x1, P2 ;  /* 0x00005b001a19ba11 */ /* 0x140fe400010f0c0c */
[----:B------:R-:W-:Y:S01]  /*2750*/  @!P1 LEA.HI.X R23, R26, c[0x0][0x16c], R12, 0x1, P0 ;  /* 0x00005b001a179a11 */ /* 0x000fe200000f0c0c */
        /* <DEDUP_REMOVED lines=13> */
[----:B------:R1:W-:Y:S02]  /*2830*/  @!P1 LDGSTS.E.BYPASS.LTC128B.128 [R183+0x8800], [R22.64+0x80] ;  /* 0x0880008016b79fae */ /* 0x0003e4000b901d46 */
.L_x_2617:
[----:B------:R-:W-:Y:S05]  /*2840*/  BSYNC B0 ;  /* 0x0000000000007941 */ /* 0x000fea0003800000 */
.L_x_2616:
[----:B------:R-:W-:Y:S01]  /*2850*/  SHF.R.S32.HI R12, RZ, 0x1f, R187 ;  /* 0x0000001fff0c7819 */ /* 0x000fe200000114bb */
[----:B------:R-:W-:Y:S01]  /*2860*/  IMAD.WIDE.U32 R18, R187, c[0x0][0x320], R18 ;  /* 0x0000c800bb127a25 */ /* 0x000fe200078e0012 */
[----:B------:R-:W0:Y:S03]  /*2870*/  LDGDEPBAR ;  /* 0x00000000000079af */ /* 0x000e260000000000 */
[----:B------:R-:W-:Y:S01]  /*2880*/  IMAD R12, R12, c[0x0][0x320], RZ ;  /* 0x0000c8000c0c7a24 */ /* 0x000fe200078e02ff */
[----:B-12---:R-:W-:-:S03]  /*2890*/  LEA R22, P0, R18, c[0x0][0x318], 0x2 ;  /* 0x0000c60012167a11 */ /* 0x006fc600078010ff */
[----:B------:R-:W-:-:S04]  /*28a0*/  IMAD R12, R187, c[0x0][0x324], R12 ;  /* 0x0000c900bb0c7a24 */ /* 0x000fc800078e020c */
[----:B------:R-:W-:-:S05]  /*28b0*/  IMAD.IADD R12, R19, 0x1, R12 ;  /* 0x00000001130c7824 */ /* 0x000fca00078e020c */
[----:B------:R-:W-:-:S05]  /*28c0*/  LEA.HI.X R23, R18, c[0x0][0x31c], R12, 0x2, P0 ;  /* 0x0000c70012177a11 */ /* 0x000fca00000f140c */
[----:B------:R-:W2:Y:S01]  /*28d0*/  LDG.E R12, [R22.64] ;  /* 0x00000006160c7981 */ /* 0x000ea2000c1e1900 */
[----:B------:R-:W-:Y:S01]  /*28e0*/  ISETP.GE.AND P1, PT, R20, R4, PT ;  /* 0x000000041400720c */ /* 0x000fe20003f26270 */
[----:B------:R-:W2:Y:S01]  /*28f0*/  MUFU.RCP R17, c[0x0][0x238] ;  /* 0x00008e0000117b08 */ /* 0x000ea20000001000 */
[----:B------:R-:W-:-:S04]  /*2900*/  DEPBAR.LE SB0, 0x0 ;  /* 0x000080000000791a */ /* 0x000fc80000000000 */
[----:B------:R-:W-:Y:S01]  /*2910*/  BAR.SYNC.DEFER_BLOCKING 0x0 ;  /* 0x0000000000007b1d */ /* 0x000fe20000010000 */
[----:B------:R-:W-:Y:S01]  /*2920*/  SHF.R.S32.HI R19, RZ, 0x1f, R0 ;  /* 0x0000001fff137819 */ /* 0x000fe20000011400 */
[----:B------:R-:W-:Y:S01]  /*2930*/  IMAD.SHL.U32 R181, R16, 0x2, RZ ;  /* 0x0000000210b57824 */ /* 0x000fe200078e00ff */
[C---:B------:R-:W-:Y:S02]  /*2940*/  LEA R196, P0, R118.reuse, c[0x0][0x170], 0x1 ;  /* 0x00005c0076c47a11 */ /* 0x040fe400078008ff */
[----:B------:R-:W-:Y:S01]  /*2950*/  LEA.HI R180, R19, R0, RZ, 0x2 ;  /* 0x0000000013b47211 */ /* 0x000fe200078f10ff */
[----:B------:R-:W-:Y:S01]  /*2960*/  BSSY B0, `(.L_x_2618) ;  /* 0x0000022000007945 */ /* 0x000fe20003800000 */
[----:B------:R-:W-:Y:S02]  /*2970*/  LOP3.LUT R181, R181, 0x6, RZ, 0xc0, !PT ;  /* 0x00000006b5b57812 */ /* 0x000fe400078ec0ff */
[----:B------:R-:W-:Y:S02]  /*2980*/  LEA.HI.X R197, R118, c[0x0][0x174], R6, 0x1, P0 ;  /* 0x00005d0076c57a11 */ /* 0x000fe400000f0c06 */
[----:B------:R-:W-:Y:S01]  /*2990*/  SHF.R.S32.HI R180, RZ, 0x2, R180 ;  /* 0x00000002ffb47819 */ /* 0x000fe200000114b4 */
[----:B------:R1:W-:Y:S04]  /*29a0*/  @P1 STS [R183+0x9000], RZ ;  /* 0x009000ffb7001388 */ /* 0x0003e80000000800 */
[----:B------:R1:W-:Y:S04]  /*29b0*/  @P1 STS [R183+0x9004], RZ ;  /* 0x009004ffb7001388 */ /* 0x0003e80000000800 */
[----:B------:R1:W-:Y:S04]  /*29c0*/  @P1 STS.64 [R183+0x9008], RZ ;  /* 0x009008ffb7001388 */ /* 0x0003e80000000a00 */
[----:B------:R1:W-:Y:S04]  /*29d0*/  @P1 STS.128 [R183+0xb000], RZ ;  /* 0x00b000ffb7001388 */ /* 0x0003e80000000c00 */
[----:B------:R1:W-:Y:S01]  /*29e0*/  @P1 STS.128 [R183+0xd000], RZ ;  /* 0x00d000ffb7001388 */ /* 0x0003e20000000c00 */
[----:B--2---:R-:W-:Y:S01]  /*29f0*/  FMUL.FTZ R0, R12, R17 ;  /* 0x000000110c007220 */ /* 0x004fe20000410000 */
[----:B------:R-:W-:Y:S05]  /*2a00*/  @P1 BRA `(.L_x_2619) ;  /* 0x0000017000001947 */ /* 0x000fea0003800000 */
[----:B-1----:R-:W-:Y:S02]  /*2a10*/  ISETP.GE.AND P2, PT, R186, c[0x0][0x220], PT ;  /* 0x00008800ba007a0c */ /* 0x002fe40003f46270 */
        /* <DEDUP_REMOVED lines=22> */
.L_x_2619:
[----:B-1----:R-:W-:Y:S05]  /*2b80*/  BSYNC B0 ;  /* 0x0000000000007941 */ /* 0x002fea0003800000 */
.L_x_2618:
        /* <DEDUP_REMOVED lines=28> */
[----:B---3--:R-:W-:-:S04]  /*2d50*/  LEA R16, P0, R179, R196, 0x1 ;  /* 0x000000c4b3107211 */ /* 0x008fc800078008ff */
[----:B------:R-:W-:-:S05]  /*2d60*/  LEA.HI.X R17, R179, R197, R178, 0x1, P0 ;  /* 0x000000c5b3117211 */ /* 0x000fca00000f0cb2 */
[----:B------:R-:W-:Y:S01]  /*2d70*/  @!PT LDS RZ, [RZ] ;  /* 0x00000000fffff984 */ /* 0x000fe20000000800 */
[----:B------:R-:W-:Y:S01]  /*2d80*/  @!PT LDS RZ, [RZ] ;  /* 0x00000000fffff984 */ /* 0x000fe20000000800 */
[----:B------:R-:W-:Y:S01]  /*2d90*/  @!PT LDS RZ, [RZ] ;  /* 0x00000000fffff984 */ /* 0x000fe20000000800 */
[----:B------:R3:W-:Y:S04]  /*2da0*/  LDGSTS.E.BYPASS.LTC128B.128 [R183+0xd800], [R16.64+0x80] ;  /* 0x0d80008010b77fae */ /* 0x0007e8000b901d46 */
.L_x_2621:
[----:B------:R-:W-:Y:S05]  /*2db0*/  BSYNC B0 ;  /* 0x0000000000007941 */ /* 0x000fea0003800000 */
.L_x_2620:
        /* <DEDUP_REMOVED lines=12> */
[CC--:B---3--:R-:W-:Y:S01]  /*2e80*/  @!P3 LEA R18, P4, R13.reuse, R196.reuse, 0x1 ;  /* 0x000000c40d12b211 */ /* 0x0c8fe200078808ff */
        /* <DEDUP_REMOVED lines=21> */
.L_x_2623:
[----:B------:R-:W-:Y:S05]  /*2fe0*/  BSYNC B0 ;  /* 0x0000000000007941 */ /* 0x000fea0003800000 */
.L_x_2622:
        /* <DEDUP_REMOVED lines=13> */
[--C-:B---3--:R-:W-:Y:S01]  /*30c0*/  @!P2 IMAD.MOV.U32 R17, RZ, RZ, R197.reuse ;  /* 0x000000ffff11a224 */ /* 0x108fe200078e00c5 */
[----:B------:R-:W-:Y:S01]  /*30d0*/  @!P2 MOV R16, R196 ;  /* 0x000000c40010a202 */ /* 0x000fe20000000f00 */
[C---:B------:R-:W-:Y:S01]  /*30e0*/  @!P1 IMAD.WIDE.U32 R18, R7.reuse, 0xc0, R196 ;  /* 0x000000c007129825 */ /* 0x040fe200078e00c4 */
        /* <DEDUP_REMOVED lines=26> */
.L_x_2625:
[----:B------:R-:W-:Y:S05]  /*3290*/  BSYNC B0 ;  /* 0x0000000000007941 */ /* 0x000fea0003800000 */
.L_x_2624:
[----:B-1----:R-:W-:Y:S01]  /*32a0*/  LEA.HI R13, R9, R9, RZ, 0x1 ;  /* 0x00000009090d7211 */ /* 0x002fe200078f08ff */
[----:B------:R-:W-:Y:S01]  /*32b0*/  IMAD.SHL.U32 R10, R10, 0x40, RZ ;  /* 0x000000400a0a7824 */ /* 0x000fe200078e00ff */
[----:B------:R-:W-:Y:S01]  /*32c0*/  SHF.R.S32.HI R12, RZ, 0x1f, R11 ;  /* 0x0000001fff0c7819 */ /* 0x000fe2000001140b */
[----:B------:R-:W-:Y:S01]  /*32d0*/  IMAD.SHL.U32 R8, R8, 0x8, RZ ;  /* 0x0000000808087824 */ /* 0x000fe200078e00ff */
[----:B---3--:R-:W-:Y:S01]  /*32e0*/  LOP3.LUT R16, R14, 0x7fffffe, RZ, 0xc0, !PT ;  /* 0x07fffffe0e107812 */ /* 0x008fe200078ec0ff */
[----:B------:R-:W0:Y:S01]  /*32f0*/  LDGDEPBAR ;  /* 0x00000000000079af */ /* 0x000e220000000000 */
[----:B------:R-:W-:Y:S02]  /*3300*/  LOP3.LUT R14, R13, 0xfffffffe, RZ, 0xc0, !PT ;  /* 0xfffffffe0d0e7812 */ /* 0x000fe400078ec0ff */
[----:B------:R-:W-:Y:S01]  /*3310*/  LEA.HI R12, R12, R11, RZ, 0x3 ;  /* 0x0000000b0c0c7211 */ /* 0x000fe200078f18ff */
[----:B------:R-:W-:Y:S01]  /*3320*/  IMAD.IADD R121, R11, 0x1, -R16 ;  /* 0x000000010b797824 */ /* 0x000fe200078e0a10 */
[----:B------:R-:W-:Y:S01]  /*3330*/  LOP3.LUT R10, R10, 0xc0, RZ, 0xc0, !PT ;  /* 0x000000c00a0a7812 */ /* 0x000fe200078ec0ff */
[C---:B------:R-:W-:Y:S01]  /*3340*/  IMAD.SHL.U32 R11, R3.reuse, 0x40, RZ ;  /* 0x00000040030b7824 */ /* 0x040fe200078e00ff */
[----:B------:R-:W-:Y:S01]  /*3350*/  LOP3.LUT P0, RZ, R3, 0x2, RZ, 0xc0, !PT ;  /* 0x0000000203ff7812 */ /* 0x000fe2000780c0ff */
[----:B------:R-:W-:-:S02]  /*3360*/  IMAD.IADD R14, R9, 0x1, -R14 ;  /* 0x00000001090e7824 */ /* 0x000fc400078e0a0e */
[----:B------:R-:W-:Y:S01]  /*3370*/  IMAD.SHL.U32 R12, R12, 0x20, RZ ;  /* 0x000000200c0c7824 */ /* 0x000fe200078e00ff */
[----:B------:R-:W-:Y:S01]  /*3380*/  LOP3.LUT R11, R11, 0xc0, RZ, 0xc0, !PT ;  /* 0x000000c00b0b7812 */ /* 0x000fe200078ec0ff */
[C---:B------:R-:W-:Y:S02]  /*3390*/  IMAD.SHL.U32 R9, R14.reuse, 0x8, RZ ;  /* 0x000000080e097824 */ /* 0x040fe400078e00ff */
[----:B------:R-:W-:Y:S01]  /*33a0*/  IMAD R172, R14, 0x8, R5 ;  /* 0x000000080eac7824 */ /* 0x000fe200078e0205 */
[----:B------:R-:W-:Y:S01]  /*33b0*/  LOP3.LUT R120, R12, 0xffffff00, RZ, 0xc0, !PT ;  /* 0xffffff000c787812 */ /* 0x000fe200078ec0ff */
[----:B------:R-:W-:Y:S01]  /*33c0*/  IMAD.MOV.U32 R3, RZ, RZ, 0x20 ;  /* 0x00000020ff037424 */ /* 0x000fe200078e00ff */
[----:B------:R-:W-:Y:S02]  /*33d0*/  LOP3.LUT R8, R11, 0x8, R8, 0xf8, !PT ;  /* 0x000000080b087812 */ /* 0x000fe400078ef808 */
[----:B------:R-:W-:Y:S02]  /*33e0*/  SHF.R.U32.HI R11, RZ, 0x3, R11 ;  /* 0x00000003ff0b7819 */ /* 0x000fe4000001160b */
[----:B------:R-:W-:-:S02]  /*33f0*/  LOP3.LUT R9, R10, 0x8, R9, 0xf8, !PT ;  /* 0x000000080a097812 */ /* 0x000fc400078ef809 */
[----:B------:R-:W-:Y:S01]  /*3400*/  SHF.R.U32.HI R12, RZ, 0x3, R10 ;  /* 0x00000003ff0c7819 */ /* 0x000fe2000001160a */
[C---:B------:R-:W-:Y:S01]  /*3410*/  IMAD R10, R123.reuse, 0x200, R120 ;  /* 0x000002007b0a7824 */ /* 0x040fe200078e0278 */
[----:B------:R-:W-:Y:S01]  /*3420*/  LOP3.LUT R11, R8, R11, RZ, 0x3c, !PT ;  /* 0x0000000b080b7212 */ /* 0x000fe200078e3cff */
[----:B------:R-:W-:Y:S01]  /*3430*/  IMAD R123, R123, 0x10, R125 ;  /* 0x000000107b7b7824 */ /* 0x000fe200078e027d */
[----:B------:R-:W-:Y:S01]  /*3440*/  LOP3.LUT R5, R9, R12, RZ, 0x3c, !PT ;  /* 0x0000000c09057212 */ /* 0x000fe200078e3cff */
[----:B------:R-:W-:Y:S01]  /*3450*/  IMAD R10, R121, 0x20, R10 ;  /* 0x00000020790a7824 */ /* 0x000fe200078e020a */
[----:B------:R-:W-:Y:S01]  /*3460*/  SEL R3, R3, 0xffffffe0, !P0 ;  /* 0xffffffe003037807 */ /* 0x000fe20004000000 */
[----:B------:R-:W-:Y:S02]  /*3470*/  IMAD.U32 R172, R172, 0x20, R11 ;  /* 0x00000020acac7824 */ /* 0x000fe400078e000b */
[----:B------:R-:W-:Y:S02]  /*3480*/  IMAD.IADD R173, R5, 0x1, R10 ;  /* 0x0000000105ad7824 */ /* 0x000fe400078e020a */
[----:B------:R-:W-:-:S02]  /*3490*/  IMAD.SHL.U32 R172, R172, 0x2, RZ ;  /* 0x00000002acac7824 */ /* 0x000fc400078e00ff */
[----:B------:R-:W-:Y:S02]  /*34a0*/  IMAD.SHL.U32 R173, R173, 0x2, RZ ;  /* 0x00000002adad7824 */ /* 0x000fe400078e00ff */
[----:B------:R-:W-:Y:S01]  /*34b0*/  IMAD.IADD R169, R172, 0x1, R3 ;  /* 0x00000001aca97824 */ /* 0x000fe200078e0203 */
[----:B------:R-:W-:Y:S01]  /*34c0*/  LDSM.16.M88.4 R72, [R172+0x3000] ;  /* 0x00300000ac48783b */ /* 0x000fe20000000200 */
[----:B------:R-:W-:Y:S02]  /*34d0*/  IMAD R171, R4, 0x2, R173 ;  /* 0x0000000204ab7824 */ /* 0x000fe400078e02ad */
[----:B------:R-:W-:Y:S01]  /*34e0*/  IMAD.IADD R3, R2, 0x1, R181 ;  /* 0x0000000102037824 */ /* 0x000fe200078e02b5 */
[----:B------:R-:W1:Y:S01]  /*34f0*/  LDSM.16.M88.4 R16, [R173] ;  /* 0x00000000ad10783b */ /* 0x000e620000000200 */
[----:B------:R-:W-:-:S03]  /*3500*/  IMAD R120, R121, 0x20, R120 ;  /* 0x0000002079787824 */ /* 0x000fc600078e0278 */
[----:B------:R-:W3:Y:S01]  /*3510*/  LDSM.16.M88.4 R64, [R172+0x3400] ;  /* 0x00340000ac40783b */ /* 0x000ee20000000200 */
[----:B------:R-:W-:-:S03]  /*3520*/  IMAD.IADD R5, R5, 0x1, R120 ;  /* 0x0000000105057824 */ /* 0x000fc600078e0278 */
[----:B------:R-:W5:Y:S04]  /*3530*/  LDSM.16.M88.4 R56, [R172+0x3800] ;  /* 0x00380000ac38783b */ /* 0x000f680000000200 */
[----:B------:R-:W2:Y:S04]  /*3540*/  LDSM.16.M88.4 R48, [R172+0x3c00] ;  /* 0x003c0000ac30783b */ /* 0x000ea80000000200 */
[----:B------:R-:W4:Y:S04]  /*3550*/  LDSM.16.M88.4 R40, [R172+0x4000] ;  /* 0x00400000ac28783b */ /* 0x000f280000000200 */
[----:B------:R-:W2:Y:S04]  /*3560*/  LDSM.16.M88.4 R32, [R172+0x4400] ;  /* 0x00440000ac20783b */ /* 0x000ea80000000200 */
[----:B------:R-:W2:Y:S04]  /*3570*/  LDSM.16.M88.4 R24, [R172+0x4800] ;  /* 0x00480000ac18783b */ /* 0x000ea80000000200 */
[----:B------:R-:W-:Y:S04]  /*3580*/  LDSM.16.M88.4 R8, [R169+0x3000] ;  /* 0x00300000a908783b */ /* 0x000fe80000000200 */
[----:B------:R-:W2:Y:S04]  /*3590*/  LDSM.16.M88.4 R108, [R171] ;  /* 0x00000000ab6c783b */ /* 0x000ea80000000200 */
[----:B------:R-:W2:Y:S04]  /*35a0*/  LDSM.16.M88.4 R96, [R169+0x3400] ;  /* 0x00340000a960783b */ /* 0x000ea80000000200 */
[----:B------:R-:W2:Y:S01]  /*35b0*/  LDSM.16.M88.4 R100, [R172+0x4c00] ;  /* 0x004c0000ac64783b */ /* 0x000ea20000000200 */
[C---:B-1----:R-:W-:Y:S03]  /*35c0*/  HMMA.16816.F32 R76, R16.reuse, R72, RZ ;  /* 0x00000048104c723c */ /* 0x042fe600000018ff */
[----:B------:R-:W1:Y:S04]  /*35d0*/  LDSM.16.M88.4 R92, [R169+0x3800] ;  /* 0x00380000a95c783b */ /* 0x000e680000000200 */
[----:B------:R-:W1:Y:S01]  /*35e0*/  LDSM.16.M88.4 R88, [R169+0x3c00] ;  /* 0x003c0000a958783b */ /* 0x000e620000000200 */
[C---:B---3--:R-:W-:Y:S03]  /*35f0*/  HMMA.16816.F32 R68, R16.reuse, R64, RZ ;  /* 0x000000401044723c */ /* 0x048fe600000018ff */
[----:B------:R-:W3:Y:S04]  /*3600*/  LDSM.16.M88.4 R84, [R169+0x4000] ;  /* 0x00400000a954783b */ /* 0x000ee80000000200 */
[----:B------:R-:W1:Y:S01]  /*3610*/  LDSM.16.M88.4 R80, [R169+0x4400] ;  /* 0x00440000a950783b */ /* 0x000e620000000200 */
[C---:B------:R-:W-:Y:S03]  /*3620*/  HMMA.16816.F32 R72, R16.reuse, R74, RZ ;  /* 0x0000004a1048723c */ /* 0x040fe600000018ff */
[----:B------:R-:W1:Y:S04]  /*3630*/  LDSM.16.M88.4 R12, [R169+0x4800] ;  /* 0x00480000a90c783b */ /* 0x000e680000000200 */
[----:B------:R-:W1:Y:S01]  /*3640*/  LDSM.16.M88.4 R112, [R169+0x4c00] ;  /* 0x004c0000a970783b */ /* 0x000e620000000200 */
[C---:B------:R-:W-:Y:S03]  /*3650*/  HMMA.16816.F32 R64, R16.reuse, R66, RZ ;  /* 0x000000421040723c */ /* 0x040fe600000018ff */
[----:B------:R-:W-:Y:S05]  /*3660*/  LDSM.16.M88.4 R104, [R172+0x5000] ;  /* 0x00500000ac68783b */ /* 0x000fea0000000200 */
[C---:B-----5:R-:W-:Y:S08]  /*3670*/  HMMA.16816.F32 R60, R16.reuse, R56, RZ ;  /* 0x00000038103c723c */ /* 0x060ff000000018ff */
[C---:B--2---:R-:W-:Y:S08]  /*3680*/  HMMA.16816.F32 R52, R16.reuse, R48, RZ ;  /* 0x000000301034723c */ /* 0x044ff000000018ff */
[C---:B----4-:R-:W-:Y:S08]  /*3690*/  HMMA.16816.F32 R44, R16.reuse, R40, RZ ;  /* 0x00000028102c723c */ /* 0x050ff000000018ff */
[C---:B------:R-:W-:Y:S08]  /*36a0*/  HMMA.16816.F32 R36, R16.reuse, R32, RZ ;  /* 0x000000201024723c */ /* 0x040ff000000018ff */
        /* <DEDUP_REMOVED lines=15> */
[C---:B-1----:R-:W-:Y:S08]  /*37a0*/  HMMA.16816.F32 R60, R108.reuse, R92, R60 ;  /* 0x0000005c6c3c723c */ /* 0x042ff0000000183c */
[C---:B------:R-:W-:Y:S01]  /*37b0*/  HMMA.16816.F32 R56, R108.reuse, R94, R56 ;  /* 0x0000005e6c38723c */ /* 0x040fe20000001838 */
[----:B------:R-:W1:Y:S07]  /*37c0*/  LDSM.16.M88.4 R92, [R172+0x5c00] ;  /* 0x005c0000ac5c783b */ /* 0x000e6e0000000200 */
[C---:B------:R-:W-:Y:S08]  /*37d0*/  HMMA.16816.F32 R52, R108.reuse, R88, R52 ;  /* 0x000000586c34723c */ /* 0x040ff00000001834 */
[C---:B------:R-:W-:Y:S01]  /*37e0*/  HMMA.16816.F32 R48, R108.reuse, R90, R48 ;  /* 0x0000005a6c30723c */ /* 0x040fe20000001830 */
[----:B------:R-:W5:Y:S07]  /*37f0*/  LDSM.16.M88.4 R88, [R172+0x6000] ;  /* 0x00600000ac58783b */ /* 0x000f6e0000000200 */
[C---:B---3--:R-:W-:Y:S08]  /*3800*/  HMMA.16816.F32 R44, R108.reuse, R84, R44 ;  /* 0x000000546c2c723c */ /* 0x048ff0000000182c */
[C---:B------:R-:W-:Y:S01]  /*3810*/  HMMA.16816.F32 R40, R108.reuse, R86, R40 ;  /* 0x000000566c28723c */ /* 0x040fe20000001828 */
[----:B------:R-:W3:Y:S07]  /*3820*/  LDSM.16.M88.4 R84, [R172+0x6400] ;  /* 0x00640000ac54783b */ /* 0x000eee0000000200 */
[C---:B------:R-:W-:Y:S08]  /*3830*/  HMMA.16816.F32 R36, R108.reuse, R80, R36 ;  /* 0x000000506c24723c */ /* 0x040ff00000001824 */
[C---:B------:R-:W-:Y:S01]  /*3840*/  HMMA.16816.F32 R32, R108.reuse, R82, R32 ;  /* 0x000000526c20723c */ /* 0x040fe20000001820 */
[----:B------:R-:W1:Y:S07]  /*3850*/  LDSM.16.M88.4 R80, [R172+0x6800] ;  /* 0x00680000ac50783b */ /* 0x000e6e0000000200 */
[C---:B------:R-:W-:Y:S08]  /*3860*/  HMMA.16816.F32 R28, R108.reuse, R12, R28 ;  /* 0x0000000c6c1c723c */ /* 0x040ff0000000181c */
[C---:B------:R-:W-:Y:S01]  /*3870*/  HMMA.16816.F32 R24, R108.reuse, R14, R24 ;  /* 0x0000000e6c18723c */ /* 0x040fe20000001818 */
[----:B------:R-:W1:Y:S07]  /*3880*/  LDSM.16.M88.4 R12, [R172+0x6c00] ;  /* 0x006c0000ac0c783b */ /* 0x000e6e0000000200 */
[C---:B------:R-:W-:Y:S08]  /*3890*/  HMMA.16816.F32 R20, R108.reuse, R112, R20 ;  /* 0x000000706c14723c */ /* 0x040ff00000001814 */
[----:B------:R-:W-:Y:S01]  /*38a0*/  HMMA.16816.F32 R16, R108, R114, R16 ;  /* 0x000000726c10723c */ /* 0x000fe20000001810 */
[----:B------:R-:W-:Y:S04]  /*38b0*/  LDSM.16.M88.4 R108, [R169+0x5000] ;  /* 0x00500000a96c783b */ /* 0x000fe80000000200 */
[----:B------:R-:W1:Y:S03]  /*38c0*/  LDSM.16.M88.4 R112, [R171+0x1000] ;  /* 0x00100000ab70783b */ /* 0x000e660000000200 */
[C---:B--2---:R-:W-:Y:S08]  /*38d0*/  HMMA.16816.F32 R60, R8.reuse, R96, R60 ;  /* 0x00000060083c723c */ /* 0x044ff0000000183c */
[C---:B------:R-:W-:Y:S01]  /*38e0*/  HMMA.16816.F32 R56, R8.reuse, R98, R56 ;  /* 0x000000620838723c */ /* 0x040fe20000001838 */
[----:B------:R-:W2:Y:S07]  /*38f0*/  LDSM.16.M88.4 R96, [R169+0x5c00] ;  /* 0x005c0000a960783b */ /* 0x000eae0000000200 */
[C---:B------:R-:W-:Y:S08]  /*3900*/  HMMA.16816.F32 R76, R8.reuse, R104, R76 ;  /* 0x00000068084c723c */ /* 0x040ff0000000184c */
[C---:B------:R-:W-:Y:S01]  /*3910*/  HMMA.16816.F32 R72, R8.reuse, R106, R72 ;  /* 0x0000006a0848723c */ /* 0x040fe20000001848 */
[----:B------:R-:W2:Y:S07]  /*3920*/  LDSM.16.M88.4 R104, [R169+0x5400] ;  /* 0x00540000a968783b */ /* 0x000eae0000000200 */
[C---:B----4-:R-:W-:Y:S08]  /*3930*/  HMMA.16816.F32 R68, R8.reuse, R100, R68 ;  /* 0x000000640844723c */ /* 0x050ff00000001844 */
[C---:B------:R-:W-:Y:S01]  /*3940*/  HMMA.16816.F32 R64, R8.reuse, R102, R64 ;  /* 0x000000660840723c */ /* 0x040fe20000001840 */
[----:B------:R-:W4:Y:S07]  /*3950*/  LDSM.16.M88.4 R100, [R169+0x5800] ;  /* 0x00580000a964783b */ /* 0x000f2e0000000200 */
[C---:B-1----:R-:W-:Y:S08]  /*3960*/  HMMA.16816.F32 R52, R8.reuse, R92, R52 ;  /* 0x0000005c0834723c */ /* 0x042ff00000001834 */
[C---:B------:R-:W-:Y:S01]  /*3970*/  HMMA.16816.F32 R48, R8.reuse, R94, R48 ;  /* 0x0000005e0830723c */ /* 0x040fe20000001830 */
[----:B------:R-:W-:Y:S07]  /*3980*/  LDSM.16.M88.4 R92, [R169+0x6000] ;  /* 0x00600000a95c783b */ /* 0x000fee0000000200 */
[C---:B-----5:R-:W-:Y:S08]  /*3990*/  HMMA.16816.F32 R44, R8.reuse, R88, R44 ;  /* 0x00000058082c723c */ /* 0x060ff0000000182c */
[C---:B------:R-:W-:Y:S01]  /*39a0*/  HMMA.16816.F32 R40, R8.reuse, R90, R40 ;  /* 0x0000005a0828723c */ /* 0x040fe20000001828 */
[----:B------:R-:W-:Y:S07]  /*39b0*/  LDSM.16.M88.4 R88, [R169+0x6400] ;  /* 0x00640000a958783b */ /* 0x000fee0000000200 */
[C---:B---3--:R-:W-:Y:S08]  /*39c0*/  HMMA.16816.F32 R36, R8.reuse, R84, R36 ;  /* 0x000000540824723c */ /* 0x048ff00000001824 */
[C---:B------:R-:W-:Y:S01]  /*39d0*/  HMMA.16816.F32 R32, R8.reuse, R86, R32 ;  /* 0x000000560820723c */ /* 0x040fe20000001820 */
[----:B------:R-:W-:Y:S07]  /*39e0*/  LDSM.16.M88.4 R84, [R169+0x6800] ;  /* 0x00680000a954783b */ /* 0x000fee0000000200 */
[C---:B------:R-:W-:Y:S08]  /*39f0*/  HMMA.16816.F32 R28, R8.reuse, R80, R28 ;  /* 0x00000050081c723c */ /* 0x040ff0000000181c */
[C---:B------:R-:W-:Y:S01]  /*3a00*/  HMMA.16816.F32 R24, R8.reuse, R82, R24 ;  /* 0x000000520818723c */ /* 0x040fe20000001818 */
[----:B------:R-:W-:Y:S07]  /*3a10*/  LDSM.16.M88.4 R80, [R169+0x6c00] ;  /* 0x006c0000a950783b */ /* 0x000fee0000000200 */
[C---:B------:R-:W-:Y:S08]  /*3a20*/  HMMA.16816.F32 R20, R8.reuse, R12, R20 ;  /* 0x0000000c0814723c */ /* 0x040ff00000001814 */
[----:B------:R-:W-:Y:S01]  /*3a30*/  HMMA.16816.F32 R16, R8, R14, R16 ;  /* 0x0000000e0810723c */ /* 0x000fe20000001810 */
[----:B------:R-:W-:Y:S04]  /*3a40*/  LDSM.16.M88.4 R12, [R172+0x7000] ;  /* 0x00700000ac0c783b */ /* 0x000fe80000000200 */
[----:B------:R-:W1:Y:S03]  /*3a50*/  LDSM.16.M88.4 R8, [R173+0x2000] ;  /* 0x00200000ad08783b */ /* 0x000e660000000200 */
[C---:B------:R-:W-:Y:S08]  /*3a60*/  HMMA.16816.F32 R76, R112.reuse, R108, R76 ;  /* 0x0000006c704c723c */ /* 0x040ff0000000184c */
[C---:B------:R-:W-:Y:S08]  /*3a70*/  HMMA.16816.F32 R72, R112.reuse, R110, R72 ;  /* 0x0000006e7048723c */ /* 0x040ff00000001848 */
[C---:B--2---:R-:W-:Y:S08]  /*3a80*/  HMMA.16816.F32 R52, R112.reuse, R96, R52 ;  /* 0x000000607034723c */ /* 0x044ff00000001834 */
[C---:B------:R-:W-:Y:S08]  /*3a90*/  HMMA.16816.F32 R68, R112.reuse, R104, R68 ;  /* 0x000000687044723c */ /* 0x040ff00000001844 */
[C---:B------:R-:W-:Y:S01]  /*3aa0*/  HMMA.16816.F32 R64, R112.reuse, R106, R64 ;  /* 0x0000006a7040723c */ /* 0x040fe20000001840 */
[----:B------:R-:W-:Y:S07]  /*3ab0*/  LDSM.16.M88.4 R104, [R169+0x7000] ;  /* 0x00700000a968783b */ /* 0x000fee0000000200 */
[C---:B------:R-:W-:Y:S01]  /*3ac0*/  HMMA.16816.F32 R96, R112.reuse, R98, R48 ;  /* 0x000000627060723c */ /* 0x040fe20000001830 */
        /* <DEDUP_REMOVED lines=8> */
[C---:B------:R-:W-:Y:S01]  /*3b50*/  HMMA.16816.F32 R16, R112.reuse, R82, R16 ;  /* 0x000000527010723c */ /* 0x040fe20000001810 */
[----:B------:R-:W4:Y:S07]  /*3b60*/  LDSM.16.M88.4 R80, [R169+0x7400] ;  /* 0x00740000a950783b */ /* 0x000f2e0000000200 */
[----:B------:R-:W-:Y:S07]  /*3b70*/  HMMA.16816.F32 R28, R112, R84, R28 ;  /* 0x00000054701c723c */ /* 0x000fee000000181c */
[----:B------:R-:W-:Y:S01]  /*3b80*/  IADD3 R84, R123, 0x1, R180 ;  /* 0x000000017b547810 */ /* 0x000fe20007ffe0b4 */
[----:B--2---:R-:W-:Y:S03]  /*3b90*/  HMMA.16816.F32 R76, R48, R104, R76 ;  /* 0x00000068304c723c */ /* 0x004fe6000000184c */
[----:B------:R-:W-:-:S04]  /*3ba0*/  IADD3 R84, R117, R84, -R122 ;  /* 0x0000005475547210 */ /* 0x000fc80007ffe87a */
[----:B------:R-:W-:Y:S01]  /*3bb0*/  IADD3 R84, R84, c[0x0][0x2e8], RZ ;  /* 0x0000ba0054547a10 */ /* 0x000fe20007ffe0ff */
[----:B------:R-:W-:Y:S03]  /*3bc0*/  HMMA.16816.F32 R36, R112, R88, R36 ;  /* 0x000000587024723c */ /* 0x000fe60000001824 */
[C---:B------:R-:W-:Y:S02]  /*3bd0*/  IADD3 R132, R84.reuse, 0x8, RZ ;  /* 0x0000000854847810 */ /* 0x040fe40007ffe0ff */
[----:B------:R-:W-:Y:S02]  /*3be0*/  IMNMX R133, R84, R117, PT ;  /* 0x0000007554857217 */ /* 0x000fe40003800200 */
[C---:B------:R-:W-:Y:S01]  /*3bf0*/  IADD3 R88, R3.reuse, 0x1, RZ ;  /* 0x0000000103587810 */ /* 0x040fe20007ffe0ff */
[----:B---3--:R-:W-:Y:S01]  /*3c00*/  HMMA.16816.F32 R68, R8, R100, R68 ;  /* 0x000000640844723c */ /* 0x008fe20000001844 */
[----:B------:R-:W-:-:S02]  /*3c10*/  IADD3 R89, R3, 0x8, RZ ;  /* 0x0000000803597810 */ /* 0x000fc40007ffe0ff */
[----:B------:R-:W-:Y:S02]  /*3c20*/  IMNMX R132, R132, R117, PT ;  /* 0x0000007584847217 */ /* 0x000fe40003800200 */
[CC--:B------:R-:W-:Y:S02]  /*3c30*/  ISETP.GE.AND P4, PT, R88.reuse, R133.reuse, PT ;  /* 0x000000855800720c */ /* 0x0c0fe40003f86270 */
[-C--:B------:R-:W-:Y:S01]  /*3c40*/  ISETP.GE.AND P2, PT, R88, R132.reuse, PT ;  /* 0x000000845800720c */ /* 0x080fe20003f46270 */
[----:B------:R-:W-:Y:S01]  /*3c50*/  HMMA.16816.F32 R72, R48, R106, R72 ;  /* 0x0000006a3048723c */ /* 0x000fe20000001848 */
[C---:B------:R-:W-:Y:S02]  /*3c60*/  ISETP.GE.AND P3, PT, R89.reuse, R133, PT ;  /* 0x000000855900720c */ /* 0x040fe40003f66270 */
[----:B------:R-:W-:Y:S02]  /*3c70*/  ISETP.GE.AND P0, PT, R89, R132, PT ;  /* 0x000000845900720c */ /* 0x000fe40003f06270 */
[----:B------:R-:W-:-:S03]  /*3c80*/  IADD3 R100, R3, 0x11, RZ ;  /* 0x0000001103647810 */ /* 0x000fc60007ffe0ff */
[C---:B------:R-:W-:Y:S01]  /*3c90*/  HMMA.16816.F32 R44, R112.reuse, R92, R44 ;  /* 0x0000005c702c723c */ /* 0x040fe2000000182c */
[----:B------:R-:W2:Y:S07]  /*3ca0*/  I2F R92, R88 ;  /* 0x00000058005c7306 */ /* 0x000eae0000201400 */
[C---:B------:R-:W-:Y:S01]  /*3cb0*/  HMMA.16816.F32 R40, R112.reuse, R94, R40 ;  /* 0x0000005e7028723c */ /* 0x040fe20000001828 */
[----:B------:R3:W5:Y:S06]  /*3cc0*/  I2F R93, R89 ;  /* 0x00000059005d7306 */ /* 0x00076c0000201400 */
[----:B------:R-:W-:Y:S01]  /*3cd0*/  IADD3 R94, R3, 0x9, RZ ;  /* 0x00000009035e7810 */ /* 0x000fe20007ffe0ff */
[----:B------:R-:W-:Y:S01]  /*3ce0*/  HMMA.16816.F32 R32, R112, R90, R32 ;  /* 0x0000005a7020723c */ /* 0x000fe20000001820 */
[----:B--2---:R-:W-:-:S02]  /*3cf0*/  FFMA.FTZ R77, R0, R92, R77 ;  /* 0x0000005c004d7223 */ /* 0x004fc4000001004d */
[----:B------:R-:W-:Y:S01]  /*3d00*/  FFMA.FTZ R79, R0, R92, R79 ;  /* 0x0000005c004f7223 */ /* 0x000fe2000001004f */
[C---:B------:R-:W-:Y:S02]  /*3d10*/  ISETP.GE.AND P5, PT, R94.reuse, R133, PT ;  /* 0x000000855e00720c */ /* 0x040fe40003fa6270 */
[----:B------:R-:W-:Y:S02]  /*3d20*/  FSEL R77, R77, -INF , !P4 ;  /* 0xff8000004d4d7808 */ /* 0x000fe40006000000 */
[----:B------:R-:W-:Y:S01]  /*3d30*/  HMMA.16816.F32 R24, R112, R86, R24 ;  /* 0x000000567018723c */ /* 0x000fe20000001818 */
[----:B---3--:R-:W2:Y:S01]  /*3d40*/  LDSM.16.M88.4 R88, [R169+0x7800] ;  /* 0x00780000a958783b */ /* 0x008ea20000000200 */
[----:B------:R-:W-:Y:S01]  /*3d50*/  ISETP.GE.AND P1, PT, R94, R132, PT ;  /* 0x000000845e00720c */ /* 0x000fe20003f26270 */
[----:B-----5:R-:W-:Y:S02]  /*3d60*/  FFMA.FTZ R74, R0, R93, R74 ;  /* 0x0000005d004a7223 */ /* 0x020fe4000001004a */
[----:B------:R-:W3:Y:S03]  /*3d70*/  LDSM.16.M88.4 R84, [R172+0x7c00] ;  /* 0x007c0000ac54783b */ /* 0x000ee60000000200 */
[----:B-1----:R-:W-:Y:S01]  /*3d80*/  HMMA.16816.F32 R60, R8, R12, R60 ;  /* 0x0000000c083c723c */ /* 0x002fe2000000183c */
[----:B------:R-:W1:Y:S01]  /*3d90*/  I2F R12, R94 ;  /* 0x0000005e000c7306 */ /* 0x000e620000201400 */
[----:B------:R-:W-:-:S02]  /*3da0*/  FSEL R92, R74, -INF , !P0 ;  /* 0xff8000004a5c7808 */ /* 0x000fc40004000000 */
[----:B------:R-:W-:-:S03]  /*3db0*/  ISETP.GE.AND P0, PT, R100, R132, PT ;  /* 0x000000846400720c */ /* 0x000fc60003f06270 */
[----:B------:R-:W-:Y:S01]  /*3dc0*/  IADD3 R13, R3, 0x10, RZ ;  /* 0x00000010030d7810 */ /* 0x000fe20007ffe0ff */
[----:B------:R-:W-:Y:S01]  /*3dd0*/  HMMA.16816.F32 R64, R8, R102, R64 ;  /* 0x000000660840723c */ /* 0x000fe20000001840 */
[----:B------:R-:W-:Y:S02]  /*3de0*/  I2F R94, R100 ;  /* 0x00000064005e7306 */ /* 0x000fe40000201400 */
[----:B------:R-:W-:-:S05]  /*3df0*/  ISETP.GE.AND P4, PT, R13, R133, PT ;  /* 0x000000850d00720c */ /* 0x000fca0003f86270 */
[----:B----4-:R-:W-:Y:S01]  /*3e00*/  HMMA.16816.F32 R68, R48, R80, R68 ;  /* 0x000000503044723c */ /* 0x010fe20000001844 */
[----:B------:R4:W5:Y:S01]  /*3e10*/  I2F R95, R13 ;  /* 0x0000000d005f7306 */ /* 0x0009620000201400 */
[CC--:B-1----:R-:W-:Y:S02]  /*3e20*/  FFMA.FTZ R73, R0.reuse, R12.reuse, R73 ;  /* 0x0000000c00497223 */ /* 0x0c2fe40000010049 */
[----:B------:R-:W-:-:S03]  /*3e30*/  FFMA.FTZ R75, R0, R12, R75 ;  /* 0x0000000c004b7223 */ /* 0x000fc6000001004b */
[----:B------:R-:W-:Y:S01]  /*3e40*/  FSEL R80, R79, -INF , !P2 ;  /* 0xff8000004f507808 */ /* 0x000fe20005000000 */
[----:B------:R-:W-:Y:S01]  /*3e50*/  HMMA.16816.F32 R56, R8, R14, R56 ;  /* 0x0000000e0838723c */ /* 0x000fe20000001838 */
[----:B------:R-:W-:Y:S01]  /*3e60*/  ISETP.GE.AND P2, PT, R13, R132, PT ;  /* 0x000000840d00720c */ /* 0x000fe20003f46270 */
[----:B------:R-:W-:Y:S01]  /*3e70*/  FFMA.FTZ R79, R0, R93, R72 ;  /* 0x0000005d004f7223 */ /* 0x000fe20000010048 */
[----:B------:R-:W-:Y:S02]  /*3e80*/  IADD3 R72, R3, 0x18, RZ ;  /* 0x0000001803487810 */ /* 0x000fe40007ffe0ff */
[----:B------:R-:W-:Y:S02]  /*3e90*/  FSEL R81, R73, -INF , !P5 ;  /* 0xff80000049517808 */ /* 0x000fe40006800000 */
[----:B------:R-:W-:Y:S01]  /*3ea0*/  FSEL R79, R79, -INF , !P3 ;  /* 0xff8000004f4f7808 */ /* 0x000fe20005800000 */
[----:B------:R-:W-:Y:S01]  /*3eb0*/  HMMA.16816.F32 R64, R48, R82, R64 ;  /* 0x000000523040723c */ /* 0x000fe20000001840 */
[----:B----4-:R-:W1:Y:S01]  /*3ec0*/  LDSM.16.M88.4 R12, [R172+0x8000] ;  /* 0x00800000ac0c783b */ /* 0x010e620000000200 */
[----:B------:R4:W4:Y:S01]  /*3ed0*/  I2F R93, R72 ;  /* 0x00000048005d7306 */ /* 0x0009220000201400 */
[----:B------:R-:W-:-:S02]  /*3ee0*/  ISETP.GE.AND P5, PT, R72, R133, PT ;  /* 0x000000854800720c */ /* 0x000fc40003fa6270 */
[----:B------:R-:W-:Y:S02]  /*3ef0*/  ISETP.GE.AND P3, PT, R100, R133, PT ;  /* 0x000000856400720c */ /* 0x000fe40003f66270 */
[----:B------:R-:W-:Y:S01]  /*3f00*/  FSEL R82, R75, -INF , !P1 ;  /* 0xff8000004b527808 */ /* 0x000fe20004800000 */
[----:B--2---:R-:W-:Y:S01]  /*3f10*/  HMMA.16816.F32 R60, R48, R88, R60 ;  /* 0x00000058303c723c */ /* 0x004fe2000000183c */
[----:B------:R-:W-:Y:S01]  /*3f20*/  ISETP.GE.AND P1, PT, R72, R132, PT ;  /* 0x000000844800720c */ /* 0x000fe20003f26270 */
[C---:B-----5:R-:W-:Y:S01]  /*3f30*/  FFMA.FTZ R83, R0.reuse, R95, R68 ;  /* 0x0000005f00537223 */ /* 0x060fe20000010044 */
[----:B------:R-:W-:Y:S01]  /*3f40*/  IADD3 R100, R3, 0x19, RZ ;  /* 0x0000001903647810 */ /* 0x000fe20007ffe0ff */
[----:B------:R-:W-:-:S03]  /*3f50*/  FFMA.FTZ R71, R0, R94, R71 ;  /* 0x0000005e00477223 */ /* 0x000fc60000010047 */
[----:B------:R-:W2:Y:S01]  /*3f60*/  I2F R68, R100 ;  /* 0x0000006400447306 */ /* 0x000ea20000201400 */
[----:B---3--:R-:W-:Y:S01]  /*3f70*/  HMMA.16816.F32 R52, R8, R84, R52 ;  /* 0x000000540834723c */ /* 0x008fe20000001834 */
[----:B------:R-:W-:Y:S01]  /*3f80*/  FSEL R88, R71, -INF , !P0 ;  /* 0xff80000047587808 */ /* 0x000fe20004000000 */
[----:B----4-:R-:W3:Y:S01]  /*3f90*/  LDSM.16.M88.4 R72, [R169+0x7c00] ;  /* 0x007c0000a948783b */ /* 0x010ee20000000200 */
[----:B------:R-:W-:Y:S02]  /*3fa0*/  IADD3 R71, R3, 0x21, RZ ;  /* 0x0000002103477810 */ /* 0x000fe40007ffe0ff */
[----:B------:R-:W-:Y:S02]  /*3fb0*/  FSEL R83, R83, -INF , !P4 ;  /* 0xff80000053537808 */ /* 0x000fe40006000000 */
[C---:B------:R-:W-:Y:S01]  /*3fc0*/  FFMA.FTZ R84, R0.reuse, R95, R70 ;  /* 0x0000005f00547223 */ /* 0x040fe20000010046 */
[C---:B------:R-:W-:Y:S01]  /*3fd0*/  IADD3 R70, R3.reuse, 0x20, RZ ;  /* 0x0000002003467810 */ /* 0x040fe20007ffe0ff */
[C---:B------:R-:W-:Y:S01]  /*3fe0*/  FFMA.FTZ R85, R0.reuse, R94, R69 ;  /* 0x0000005e00557223 */ /* 0x040fe20000010045 */
[----:B------:R-:W-:Y:S01]  /*3ff0*/  HMMA.16816.F32 R56, R48, R90, R56 ;  /* 0x0000005a3038723c */ /* 0x000fe20000001838 */
[CC--:B------:R-:W-:Y:S01]  /*4000*/  FFMA.FTZ R64, R0.reuse, R93.reuse, R64 ;  /* 0x0000005d00407223 */ /* 0x0c0fe20000010040 */
[----:B------:R-:W4:Y:S01]  /*4010*/  I2F R69, R70 ;  /* 0x0000004600457306 */ /* 0x000f220000201400 */
[C---:B------:R-:W-:Y:S01]  /*4020*/  FFMA.FTZ R66, R0.reuse, R93, R66 ;  /* 0x0000005d00427223 */ /* 0x040fe20000010042 */
[----:B------:R-:W-:Y:S01]  /*4030*/  IADD3 R94, R3, 0x29, RZ ;  /* 0x00000029035e7810 */ /* 0x000fe20007ffe0ff */
[-C--:B--2---:R-:W-:Y:S01]  /*4040*/  FFMA.FTZ R65, R0, R68.reuse, R65 ;  /* 0x0000004400417223 */ /* 0x084fe20000010041 */
[----:B------:R-:W-:Y:S01]  /*4050*/  FSEL R84, R84, -INF , !P2 ;  /* 0xff80000054547808 */ /* 0x000fe20005000000 */
[----:B------:R-:W-:Y:S01]  /*4060*/  FFMA.FTZ R67, R0, R68, R67 ;  /* 0x0000004400437223 */ /* 0x000fe20000010043 */
[C---:B------:R-:W-:Y:S01]  /*4070*/  ISETP.GE.AND P4, PT, R100.reuse, R133, PT ;  /* 0x000000856400720c */ /* 0x040fe20003f86270 */
[----:B------:R-:W-:Y:S01]  /*4080*/  HMMA.16816.F32 R96, R8, R86, R96 ;  /* 0x000000560860723c */ /* 0x000fe20000001860 */
[----:B------:R-:W2:Y:S01]  /*4090*/  I2F R93, R71 ;  /* 0x00000047005d7306 */ /* 0x000ea20000201400 */
[----:B------:R-:W-:-:S02]  /*40a0*/  ISETP.GE.AND P2, PT, R100, R132, PT ;  /* 0x000000846400720c */ /* 0x000fc40003f46270 */
[----:B------:R-:W-:Y:S02]  /*40b0*/  FSEL R85, R85, -INF , !P3 ;  /* 0xff80000055557808 */ /* 0x000fe40005800000 */
[----:B------:R-:W-:Y:S02]  /*40c0*/  ISETP.GE.AND P3, PT, R70, R133, PT ;  /* 0x000000854600720c */ /* 0x000fe40003f66270 */
[----:B-1----:R-:W-:Y:S01]  /*40d0*/  HMMA.16816.F32 R44, R8, R12, R44 ;  /* 0x0000000c082c723c */ /* 0x002fe2000000182c */
[----:B------:R-:W1:Y:S01]  /*40e0*/  I2F R12, R94 ;  /* 0x0000005e000c7306 */ /* 0x000e620000201400 */
[----:B------:R-:W-:Y:S01]  /*40f0*/  FSEL R87, R64, -INF , !P5 ;  /* 0xff80000040577808 */ /* 0x000fe20006800000 */
[-C--:B----4-:R-:W-:Y:S01]  /*4100*/  FFMA.FTZ R60, R0, R69.reuse, R60 ;  /* 0x00000045003c7223 */ /* 0x090fe2000001003c */
[----:B------:R-:W-:Y:S01]  /*4110*/  FSEL R86, R66, -INF , !P1 ;  /* 0xff80000042567808 */ /* 0x000fe20004800000 */
[----:B------:R-:W-:Y:S01]  /*4120*/  FFMA.FTZ R62, R0, R69, R62 ;  /* 0x00000045003e7223 */ /* 0x000fe2000001003e */
[----:B------:R-:W-:-:S02]  /*4130*/  ISETP.GE.AND P0, PT, R70, R132, PT ;  /* 0x000000844600720c */ /* 0x000fc40003f06270 */
[C---:B------:R-:W-:Y:S01]  /*4140*/  ISETP.GE.AND P5, PT, R71.reuse, R133, PT ;  /* 0x000000854700720c */ /* 0x040fe20003fa6270 */
[CC--:B--2---:R-:W-:Y:S01]  /*4150*/  FFMA.FTZ R61, R0.reuse, R93.reuse, R61 ;  /* 0x0000005d003d7223 */ /* 0x0c4fe2000001003d */
[----:B------:R-:W-:Y:S01]  /*4160*/  ISETP.GE.AND P1, PT, R71, R132, PT ;  /* 0x000000844700720c */ /* 0x000fe20003f26270 */
[C---:B------:R-:W-:Y:S01]  /*4170*/  FFMA.FTZ R150, R0.reuse, R93, R63 ;  /* 0x0000005d00967223 */ /* 0x040fe2000001003f */
[----:B------:R-:W-:Y:S01]  /*4180*/  FSEL R89, R65, -INF , !P4 ;  /* 0xff80000041597808 */ /* 0x000fe20006000000 */
[----:B------:R-:W2:Y:S01]  /*4190*/  LDSM.16.M88.4 R68, [R169+0x8000] ;  /* 0x00800000a944783b */ /* 0x000ea20000000200 */
[----:B------:R-:W-:Y:S01]  /*41a0*/  FSEL R90, R67, -INF , !P2 ;  /* 0xff800000435a7808 */ /* 0x000fe20005000000 */
[----:B------:R-:W-:Y:S01]  /*41b0*/  HMMA.16816.F32 R40, R8, R14, R40 ;  /* 0x0000000e0828723c */ /* 0x000fe20000001828 */
[----:B------:R-:W-:Y:S01]  /*41c0*/  IADD3 R13, R3, 0x30, RZ ;  /* 0x00000030030d7810 */ /* 0x000fe20007ffe0ff */
[----:B------:R-:W4:Y:S01]  /*41d0*/  LDSM.16.M88.4 R64, [R172+0x8400] ;  /* 0x00840000ac40783b */ /* 0x000f220000000200 */
[----:B------:R-:W-:Y:S01]  /*41e0*/  FSEL R153, R61, -INF , !P5 ;  /* 0xff8000003d997808 */ /* 0x000fe20006800000 */
[-C--:B-1----:R-:W-:Y:S01]  /*41f0*/  FFMA.FTZ R57, R0, R12.reuse, R57 ;  /* 0x0000000c00397223 */ /* 0x082fe20000010039 */
[----:B------:R-:W-:Y:S01]  /*4200*/  FSEL R150, R150, -INF , !P1 ;  /* 0xff80000096967808 */ /* 0x000fe20004800000 */
[----:B------:R1:W-:Y:S01]  /*4210*/  I2F R63, R13 ;  /* 0x0000000d003f7306 */ /* 0x0003e20000201400 */
[C---:B------:R-:W-:Y:S01]  /*4220*/  ISETP.GE.AND P5, PT, R13.reuse, R133, PT ;  /* 0x000000850d00720c */ /* 0x040fe20003fa6270 */
[----:B------:R-:W-:Y:S01]  /*4230*/  FFMA.FTZ R59, R0, R12, R59 ;  /* 0x0000000c003b7223 */ /* 0x000fe2000001003b */
[----:B------:R-:W-:Y:S01]  /*4240*/  ISETP.GE.AND P1, PT, R13, R132, PT ;  /* 0x000000840d00720c */ /* 0x000fe20003f26270 */
[----:B---3--:R-:W-:Y:S01]  /*4250*/  HMMA.16816.F32 R52, R48, R72, R52 ;  /* 0x000000483034723c */ /* 0x008fe20000001834 */
[----:B------:R-:W-:-:S02]  /*4260*/  IADD3 R95, R3, 0x28, RZ ;  /* 0x00000028035f7810 */ /* 0x000fc40007ffe0ff */
[----:B------:R-:W-:Y:S02]  /*4270*/  FSEL R151, R60, -INF , !P3 ;  /* 0xff8000003c977808 */ /* 0x000fe40005800000 */
[----:B------:R-:W3:Y:S01]  /*4280*/  I2F R91, R95 ;  /* 0x0000005f005b7306 */ /* 0x000ee20000201400 */
[----:B------:R-:W-:Y:S02]  /*4290*/  ISETP.GE.AND P2, PT, R95, R132, PT ;  /* 0x000000845f00720c */ /* 0x000fe40003f46270 */
[----:B------:R-:W-:Y:S01]  /*42a0*/  IADD3 R73, R3, 0x31, RZ ;  /* 0x0000003103497810 */ /* 0x000fe20007ffe0ff */
[----:B------:R-:W-:Y:S01]  /*42b0*/  HMMA.16816.F32 R96, R48, R74, R96 ;  /* 0x0000004a3060723c */ /* 0x000fe20000001860 */
[----:B------:R-:W-:Y:S01]  /*42c0*/  FSEL R148, R62, -INF , !P0 ;  /* 0xff8000003e947808 */ /* 0x000fe20004000000 */
[----:B-1----:R-:W1:Y:S02]  /*42d0*/  LDSM.16.M88.4 R12, [R172+0x8800] ;  /* 0x00880000ac0c783b */ /* 0x002e640000000200 */
[----:B------:R-:W5:Y:S01]  /*42e0*/  I2F R60, R73 ;  /* 0x00000049003c7306 */ /* 0x000f620000201400 */
[----:B------:R-:W-:-:S02]  /*42f0*/  ISETP.GE.AND P4, PT, R95, R133, PT ;  /* 0x000000855f00720c */ /* 0x000fc40003f86270 */
[C---:B------:R-:W-:Y:S02]  /*4300*/  ISETP.GE.AND P3, PT, R94.reuse, R133, PT ;  /* 0x000000855e00720c */ /* 0x040fe40003f66270 */
[----:B------:R-:W-:Y:S02]  /*4310*/  ISETP.GE.AND P0, PT, R94, R132, PT ;  /* 0x000000845e00720c */ /* 0x000fe40003f06270 */
[----:B------:R-:W-:Y:S01]  /*4320*/  IADD3 R62, R3, 0x38, RZ ;  /* 0x00000038033e7810 */ /* 0x000fe20007ffe0ff */
[CC--:B---3--:R-:W-:Y:S01]  /*4330*/  FFMA.FTZ R58, R0.reuse, R91.reuse, R58 ;  /* 0x0000005b003a7223 */ /* 0x0c8fe2000001003a */
[----:B------:R-:W-:Y:S01]  /*4340*/  FSEL R157, R57, -INF , !P3 ;  /* 0xff800000399d7808 */ /* 0x000fe20005800000 */
[C---:B------:R-:W-:Y:S01]  /*4350*/  FFMA.FTZ R56, R0.reuse, R91, R56 ;  /* 0x0000005b00387223 */ /* 0x040fe20000010038 */
[----:B------:R-:W-:Y:S01]  /*4360*/  FSEL R154, R59, -INF , !P0 ;  /* 0xff8000003b9a7808 */ /* 0x000fe20004000000 */
[-C--:B------:R-:W-:Y:S01]  /*4370*/  FFMA.FTZ R54, R0, R63.reuse, R54 ;  /* 0x0000003f00367223 */ /* 0x080fe20000010036 */
[----:B------:R-:W-:Y:S01]  /*4380*/  FSEL R152, R58, -INF , !P2 ;  /* 0xff8000003a987808 */ /* 0x000fe20005000000 */
[----:B------:R-:W3:Y:S01]  /*4390*/  I2F R61, R62 ;  /* 0x0000003e003d7306 */ /* 0x000ee20000201400 */
[----:B------:R-:W-:Y:S01]  /*43a0*/  FSEL R155, R56, -INF , !P4 ;  /* 0xff800000389b7808 */ /* 0x000fe20006000000 */
[----:B-----5:R-:W-:Y:S01]  /*43b0*/  FFMA.FTZ R55, R0, R60, R55 ;  /* 0x0000003c00377223 */ /* 0x020fe20000010037 */
[----:B------:R-:W-:Y:S01]  /*43c0*/  ISETP.GE.AND P2, PT, R73, R132, PT ;  /* 0x000000844900720c */ /* 0x000fe20003f46270 */
[----:B--2---:R-:W-:Y:S01]  /*43d0*/  HMMA.16816.F32 R44, R48, R68, R44 ;  /* 0x00000044302c723c */ /* 0x004fe2000000182c */
[----:B------:R-:W-:Y:S01]  /*43e0*/  FSEL R136, R54, -INF , !P1 ;  /* 0xff80000036887808 */ /* 0x000fe20004800000 */
[C---:B------:R-:W-:Y:S01]  /*43f0*/  FFMA.FTZ R141, R0.reuse, R63, R52 ;  /* 0x0000003f008d7223 */ /* 0x040fe20000010034 */
[C---:B------:R-:W-:Y:S01]  /*4400*/  IADD3 R72, R3.reuse, 0x39, RZ ;  /* 0x0000003903487810 */ /* 0x040fe20007ffe0ff */
[----:B------:R-:W-:Y:S01]  /*4410*/  FFMA.FTZ R145, R0, R60, R53 ;  /* 0x0000003c00917223 */ /* 0x000fe20000010035 */
[----:B------:R-:W-:-:S02]  /*4420*/  IADD3 R54, R3, 0x40, RZ ;  /* 0x0000004003367810 */ /* 0x000fc40007ffe0ff */
[----:B------:R-:W-:Y:S01]  /*4430*/  FSEL R138, R55, -INF , !P2 ;  /* 0xff800000378a7808 */ /* 0x000fe20005000000 */
[----:B----4-:R-:W-:Y:S01]  /*4440*/  HMMA.16816.F32 R56, R8, R64, R36 ;  /* 0x000000400838723c */ /* 0x010fe20000001824 */
[----:B------:R-:W2:Y:S01]  /*4450*/  LDSM.16.M88.4 R36, [R169+0x8400] ;  /* 0x00840000a924783b */ /* 0x000ea20000000200 */
[C---:B------:R-:W-:Y:S01]  /*4460*/  IADD3 R55, R3.reuse, 0x41, RZ ;  /* 0x0000004103377810 */ /* 0x040fe20007ffe0ff */
[----:B------:R-:W4:Y:S01]  /*4470*/  I2F R52, R72 ;  /* 0x0000004800347306 */ /* 0x000f220000201400 */
[----:B------:R-:W-:Y:S01]  /*4480*/  ISETP.GE.AND P3, PT, R62, R133, PT ;  /* 0x000000853e00720c */ /* 0x000fe20003f66270 */
[-C--:B---3--:R-:W-:Y:S01]  /*4490*/  FFMA.FTZ R96, R0, R61.reuse, R96 ;  /* 0x0000003d00607223 */ /* 0x088fe20000010060 */
[----:B------:R-:W-:Y:S01]  /*44a0*/  ISETP.GE.AND P0, PT, R62, R132, PT ;  /* 0x000000843e00720c */ /* 0x000fe20003f06270 */
[----:B------:R-:W-:Y:S01]  /*44b0*/  FFMA.FTZ R98, R0, R61, R98 ;  /* 0x0000003d00627223 */ /* 0x000fe20000010062 */
[----:B------:R-:W-:Y:S01]  /*44c0*/  HMMA.16816.F32 R68, R48, R70, R40 ;  /* 0x000000463044723c */ /* 0x000fe20000001828 */
[----:B------:R-:W3:Y:S01]  /*44d0*/  LDSM.16.M88.4 R40, [R172+0x8c00] ;  /* 0x008c0000ac28783b */ /* 0x000ee20000000200 */
[----:B------:R-:W-:Y:S01]  /*44e0*/  IADD3 R62, R3, 0x49, RZ ;  /* 0x00000049033e7810 */ /* 0x000fe20007ffe0ff */
[----:B------:R-:W5:Y:S01]  /*44f0*/  I2F R53, R54 ;  /* 0x0000003600357306 */ /* 0x000f620000201400 */
[----:B------:R-:W-:-:S02]  /*4500*/  ISETP.GE.AND P4, PT, R73, R133, PT ;  /* 0x000000854900720c */ /* 0x000fc40003f86270 */
[----:B------:R-:W-:Y:S02]  /*4510*/  IADD3 R63, R3, 0x48, RZ ;  /* 0x00000048033f7810 */ /* 0x000fe40007ffe0ff */
[C---:B-1----:R-:W-:Y:S01]  /*4520*/  HMMA.16816.F32 R28, R8.reuse, R12, R28 ;  /* 0x0000000c081c723c */ /* 0x042fe2000000181c */
[----:B------:R-:W-:Y:S02]  /*4530*/  FSEL R145, R145, -INF , !P4 ;  /* 0xff80000091917808 */ /* 0x000fe40006000000 */
[----:B------:R1:W1:Y:S01]  /*4540*/  I2F R60, R55 ;  /* 0x00000037003c7306 */ /* 0x0002620000201400 */
[----:B------:R-:W-:Y:S01]  /*4550*/  FSEL R147, R96, -INF , !P3 ;  /* 0xff80000060937808 */ /* 0x000fe20005800000 */
[-C--:B----4-:R-:W-:Y:S01]  /*4560*/  FFMA.FTZ R97, R0, R52.reuse, R97 ;  /* 0x0000003400617223 */ /* 0x090fe20000010061 */
[----:B------:R-:W-:Y:S01]  /*4570*/  FSEL R144, R98, -INF , !P0 ;  /* 0xff80000062907808 */ /* 0x000fe20004000000 */
[----:B------:R-:W-:Y:S01]  /*4580*/  FFMA.FTZ R99, R0, R52, R99 ;  /* 0x0000003400637223 */ /* 0x000fe20000010063 */
[----:B------:R-:W-:Y:S01]  /*4590*/  HMMA.16816.F32 R32, R8, R66, R32 ;  /* 0x000000420820723c */ /* 0x000fe20000001820 */
[----:B------:R-:W-:-:S02]  /*45a0*/  ISETP.GE.AND P4, PT, R54, R133, PT ;  /* 0x000000853600720c */ /* 0x000fc40003f86270 */
[----:B------:R-:W4:Y:S01]  /*45b0*/  I2F R12, R62 ;  /* 0x0000003e000c7306 */ /* 0x000f220000201400 */
[-C--:B------:R-:W-:Y:S01]  /*45c0*/  ISETP.GE.AND P2, PT, R54, R132.reuse, PT ;  /* 0x000000843600720c */ /* 0x080fe20003f46270 */
[C---:B-----5:R-:W-:Y:S01]  /*45d0*/  FFMA.FTZ R44, R0.reuse, R53, R44 ;  /* 0x00000035002c7223 */ /* 0x060fe2000001002c */
[C---:B------:R-:W-:Y:S01]  /*45e0*/  ISETP.GE.AND P3, PT, R55.reuse, R133, PT ;  /* 0x000000853700720c */ /* 0x040fe20003f66270 */
[C---:B------:R-:W-:Y:S01]  /*45f0*/  FFMA.FTZ R46, R0.reuse, R53, R46 ;  /* 0x00000035002e7223 */ /* 0x040fe2000001002e */
[----:B------:R-:W-:Y:S01]  /*4600*/  ISETP.GE.AND P0, PT, R55, R132, PT ;  /* 0x000000843700720c */ /* 0x000fe20003f06270 */
[----:B------:R-:W-:Y:S01]  /*4610*/  HMMA.16816.F32 R24, R8, R14, R24 ;  /* 0x0000000e0818723c */ /* 0x000fe20000001818 */
[----:B------:R-:W-:Y:S01]  /*4620*/  IADD3 R13, R3, 0x50, RZ ;  /* 0x00000050030d7810 */ /* 0x000fe20007ffe0ff */
[----:B------:R-:W5:Y:S01]  /*4630*/  I2F R61, R63 ;  /* 0x0000003f003d7306 */ /* 0x000f620000201400 */
[----:B-1----:R-:W1:Y:S01]  /*4640*/  LDSM.16.M88.4 R52, [R169+0x8800] ;  /* 0x00880000a934783b */ /* 0x002e620000000200 */
[CC--:B------:R-:W-:Y:S01]  /*4650*/  FFMA.FTZ R135, R0.reuse, R60.reuse, R45 ;  /* 0x0000003c00877223 */ /* 0x0c0fe2000001002d */
[----:B------:R-:W-:Y:S01]  /*4660*/  FSEL R141, R141, -INF , !P5 ;  /* 0xff8000008d8d7808 */ /* 0x000fe20006800000 */
[----:B------:R-:W-:Y:S01]  /*4670*/  FFMA.FTZ R47, R0, R60, R47 ;  /* 0x0000003c002f7223 */ /* 0x000fe2000001002f */
[-C--:B------:R-:W-:Y:S01]  /*4680*/  ISETP.GE.AND P5, PT, R72, R133.reuse, PT ;  /* 0x000000854800720c */ /* 0x080fe20003fa6270 */
[C---:B--2---:R-:W-:Y:S01]  /*4690*/  HMMA.16816.F32 R56, R48.reuse, R36, R56 ;  /* 0x000000243038723c */ /* 0x044fe20000001838 */
[----:B------:R-:W-:Y:S01]  /*46a0*/  FSEL R135, R135, -INF , !P3 ;  /* 0xff80000087877808 */ /* 0x000fe20005800000 */
[----:B------:R2:W2:Y:S01]  /*46b0*/  I2F R45, R13 ;  /* 0x0000000d002d7306 */ /* 0x0004a20000201400 */
[----:B------:R-:W-:Y:S01]  /*46c0*/  FSEL R134, R47, -INF , !P0 ;  /* 0xff8000002f867808 */ /* 0x000fe20004000000 */
[CC--:B----4-:R-:W-:Y:S01]  /*46d0*/  FFMA.FTZ R69, R0.reuse, R12.reuse, R69 ;  /* 0x0000000c00457223 */ /* 0x0d0fe20000010045 */
[C---:B------:R-:W-:Y:S01]  /*46e0*/  ISETP.GE.AND P3, PT, R13.reuse, R133, PT ;  /* 0x000000850d00720c */ /* 0x040fe20003f66270 */
[----:B------:R-:W-:Y:S01]  /*46f0*/  FFMA.FTZ R71, R0, R12, R71 ;  /* 0x0000000c00477223 */ /* 0x000fe20000010047 */
[-C--:B------:R-:W-:Y:S01]  /*4700*/  ISETP.GE.AND P0, PT, R13, R132.reuse, PT ;  /* 0x000000840d00720c */ /* 0x080fe20003f06270 */
[----:B------:R-:W-:Y:S01]  /*4710*/  HMMA.16816.F32 R32, R48, R38, R32 ;  /* 0x000000263020723c */ /* 0x000fe20000001820 */
[----:B------:R-:W-:Y:S01]  /*4720*/  ISETP.GE.AND P1, PT, R72, R132, PT ;  /* 0x000000844800720c */ /* 0x000fe20003f26270 */
[CC--:B-----5:R-:W-:Y:S01]  /*4730*/  FFMA.FTZ R68, R0.reuse, R61.reuse, R68 ;  /* 0x0000003d00447223 */ /* 0x0e0fe20000010044 */
[----:B------:R-:W-:Y:S01]  /*4740*/  FSEL R149, R97, -INF , !P5 ;  /* 0xff80000061957808 */ /* 0x000fe20006800000 */
[----:B------:R-:W-:Y:S01]  /*4750*/  FFMA.FTZ R70, R0, R61, R70 ;  /* 0x0000003d00467223 */ /* 0x000fe20000010046 */
[----:B------:R-:W-:-:S02]  /*4760*/  FSEL R146, R99, -INF , !P1 ;  /* 0xff80000063927808 */ /* 0x000fc40004800000 */
[C---:B------:R-:W-:Y:S01]  /*4770*/  ISETP.GE.AND P5, PT, R63.reuse, R133, PT ;  /* 0x000000853f00720c */ /* 0x040fe20003fa6270 */
[----:B---3--:R-:W-:Y:S01]  /*4780*/  HMMA.16816.F32 R16, R8, R42, R16 ;  /* 0x0000002a0810723c */ /* 0x008fe20000001810 */
[----:B------:R-:W-:Y:S01]  /*4790*/  ISETP.GE.AND P1, PT, R63, R132, PT ;  /* 0x000000843f00720c */ /* 0x000fe20003f26270 */
[----:B--2---:R-:W2:Y:S01]  /*47a0*/  LDSM.16.M88.4 R12, [R169+0x8c00] ;  /* 0x008c0000a90c783b */ /* 0x004ea20000000200 */
[----:B------:R-:W-:Y:S01]  /*47b0*/  IADD3 R36, R3, 0x51, RZ ;  /* 0x0000005103247810 */ /* 0x000fe20007ffe0ff */
[----:B------:R-:W-:-:S04]  /*47c0*/  DEPBAR.LE SB0, 0x0 ;  /* 0x000080000000791a */ /* 0x000fc80000000000 */
[----:B------:R-:W-:Y:S01]  /*47d0*/  FSEL R137, R44, -INF , !P4 ;  /* 0xff8000002c897808 */ /* 0x000fe20006000000 */
[-C--:B------:R-:W-:Y:S01]  /*47e0*/  FFMA.FTZ R58, R0, R45.reuse, R58 ;  /* 0x0000002d003a7223 */ /* 0x080fe2000001003a */
[----:B------:R-:W-:Y:S01]  /*47f0*/  FSEL R143, R68, -INF , !P5 ;  /* 0xff800000448f7808 */ /* 0x000fe20006800000 */
[----:B------:R3:W4:Y:S01]  /*4800*/  I2F R44, R36 ;  /* 0x00000024002c7306 */ /* 0x0007220000201400 */
[----:B------:R-:W-:Y:S01]  /*4810*/  FSEL R140, R70, -INF , !P1 ;  /* 0xff800000468c7808 */ /* 0x000fe20004800000 */
[----:B------:R-:W-:Y:S01]  /*4820*/  FFMA.FTZ R56, R0, R45, R56 ;  /* 0x0000002d00387223 */ /* 0x000fe20000010038 */
[----:B------:R-:W-:Y:S02]  /*4830*/  FSEL R142, R46, -INF , !P2 ;  /* 0xff8000002e8e7808 */ /* 0x000fe40005000000 */
[C---:B------:R-:W-:Y:S02]  /*4840*/  ISETP.GE.AND P5, PT, R36.reuse, R133, PT ;  /* 0x000000852400720c */ /* 0x040fe40003fa6270 */
[----:B------:R-:W-:Y:S01]  /*4850*/  ISETP.GE.AND P1, PT, R36, R132, PT ;  /* 0x000000842400720c */ /* 0x000fe20003f26270 */
[----:B-1----:R-:W-:Y:S01]  /*4860*/  HMMA.16816.F32 R28, R48, R52, R28 ;  /* 0x00000034301c723c */ /* 0x002fe2000000181c */
[----:B------:R-:W-:-:S02]  /*4870*/  IADD3 R46, R3, 0x58, RZ ;  /* 0x00000058032e7810 */ /* 0x000fc40007ffe0ff */
[C---:B------:R-:W-:Y:S02]  /*4880*/  IADD3 R60, R3.reuse, 0x59, RZ ;  /* 0x00000059033c7810 */ /* 0x040fe40007ffe0ff */
[----:B------:R-:W1:Y:S01]  /*4890*/  I2F R47, R46 ;  /* 0x0000002e002f7306 */ /* 0x000e620000201400 */
[----:B------:R-:W-:Y:S02]  /*48a0*/  FSEL R64, R58, -INF , !P0 ;  /* 0xff8000003a407808 */ /* 0x000fe40004000000 */
[----:B---3--:R-:W-:Y:S01]  /*48b0*/  HMMA.16816.F32 R36, R8, R40, R20 ;  /* 0x000000280824723c */ /* 0x008fe20000001814 */
[-C--:B------:R-:W-:Y:S02]  /*48c0*/  ISETP.GE.AND P0, PT, R60, R132.reuse, PT ;  /* 0x000000843c00720c */ /* 0x080fe40003f06270 */
[C---:B------:R-:W-:Y:S02]  /*48d0*/  ISETP.GE.AND P4, PT, R62.reuse, R133, PT ;  /* 0x000000853e00720c */ /* 0x040fe40003f86270 */
[----:B------:R-:W3:Y:S01]  /*48e0*/  I2F R40, R60 ;  /* 0x0000003c00287306 */ /* 0x000ee20000201400 */
[----:B------:R-:W-:Y:S01]  /*48f0*/  ISETP.GE.AND P2, PT, R62, R132, PT ;  /* 0x000000843e00720c */ /* 0x000fe20003f46270 */
[CC--:B----4-:R-:W-:Y:S01]  /*4900*/  FFMA.FTZ R23, R0.reuse, R44.reuse, R57 ;  /* 0x0000002c00177223 */ /* 0x0d0fe20000010039 */
[C---:B------:R-:W-:Y:S01]  /*4910*/  HMMA.16816.F32 R24, R48.reuse, R54, R24 ;  /* 0x000000363018723c */ /* 0x040fe20000001818 */
[C---:B------:R-:W-:Y:S01]  /*4920*/  IADD3 R20, R3.reuse, 0x60, RZ ;  /* 0x0000006003147810 */ /* 0x040fe20007ffe0ff */
[C---:B------:R-:W-:Y:S01]  /*4930*/  FFMA.FTZ R22, R0.reuse, R44, R59 ;  /* 0x0000002c00167223 */ /* 0x040fe2000001003b */
[C---:B------:R-:W-:Y:S01]  /*4940*/  IADD3 R8, R3.reuse, 0x69, RZ ;  /* 0x0000006903087810 */ /* 0x040fe20007ffe0ff */
[CC--:B-1----:R-:W-:Y:S01]  /*4950*/  FFMA.FTZ R21, R0.reuse, R47.reuse, R32 ;  /* 0x0000002f00157223 */ /* 0x0c2fe20000010020 */
[----:B------:R-:W1:Y:S01]  /*4960*/  I2F R41, R20 ;  /* 0x0000001400297306 */ /* 0x000e620000201400 */
[----:B------:R-:W-:Y:S01]  /*4970*/  FFMA.FTZ R47, R0, R47, R34 ;  /* 0x0000002f002f7223 */ /* 0x000fe20000010022 */
[C---:B------:R-:W-:Y:S01]  /*4980*/  IADD3 R34, R3.reuse, 0x68, RZ ;  /* 0x0000006803227810 */ /* 0x040fe20007ffe0ff */
[----:B--2---:R-:W-:Y:S01]  /*4990*/  HMMA.16816.F32 R16, R48, R14, R16 ;  /* 0x0000000e3010723c */ /* 0x004fe20000001810 */
[----:B------:R-:W-:-:S02]  /*49a0*/  IADD3 R44, R3, 0x61, RZ ;  /* 0x00000061032c7810 */ /* 0x000fc40007ffe0ff */
[----:B------:R-:W-:Y:S01]  /*49b0*/  FSEL R23, R23, -INF , !P5 ;  /* 0xff80000017177808 */ /* 0x000fe20006800000 */
[-C--:B---3--:R-:W-:Y:S01]  /*49c0*/  FFMA.FTZ R35, R0, R40.reuse, R35 ;  /* 0x0000002800237223 */ /* 0x088fe20000010023 */
[----:B------:R-:W2:Y:S01]  /*49d0*/  I2F R9, R34 ;  /* 0x0000002200097306 */ /* 0x000ea20000201400 */
[----:B------:R-:W-:Y:S01]  /*49e0*/  ISETP.GE.AND P5, PT, R20, R133, PT ;  /* 0x000000851400720c */ /* 0x000fe20003fa6270 */
[----:B------:R-:W-:Y:S01]  /*49f0*/  FFMA.FTZ R33, R0, R40, R33 ;  /* 0x0000002800217223 */ /* 0x000fe20000010021 */
[----:B------:R-:W-:Y:S01]  /*4a00*/  HMMA.16816.F32 R36, R48, R12, R36 ;  /* 0x0000000c3024723c */ /* 0x000fe20000001824 */
[----:B------:R-:W-:Y:S02]  /*4a10*/  FSEL R62, R35, -INF , !P0 ;  /* 0xff800000233e7808 */ /* 0x000fe40004000000 */
[----:B------:R-:W-:Y:S02]  /*4a20*/  ISETP.GE.AND P0, PT, R34, R132, PT ;  /* 0x000000842200720c */ /* 0x000fe40003f06270 */
[----:B------:R-:W3:Y:S01]  /*4a30*/  I2F R10, R8 ;  /* 0x00000008000a7306 */ /* 0x000ee20000201400 */
[CC--:B-1----:R-:W-:Y:S01]  /*4a40*/  FFMA.FTZ R28, R0.reuse, R41.reuse, R28 ;  /* 0x00000029001c7223 */ /* 0x0c2fe2000001001c */
[----:B------:R-:W-:Y:S01]  /*4a50*/  IADD3 R12, R3, 0x70, RZ ;  /* 0x00000070030c7810 */ /* 0x000fe20007ffe0ff */
[----:B------:R-:W-:Y:S01]  /*4a60*/  FFMA.FTZ R30, R0, R41, R30 ;  /* 0x00000029001e7223 */ /* 0x000fe2000001001e */
[----:B------:R-:W-:-:S02]  /*4a70*/  FSEL R139, R69, -INF , !P4 ;  /* 0xff800000458b7808 */ /* 0x000fc40006000000 */
[----:B------:R-:W-:Y:S02]  /*4a80*/  FSEL R53, R28, -INF , !P5 ;  /* 0xff8000001c357808 */ /* 0x000fe40006800000 */
[----:B------:R-:W1:Y:S01]  /*4a90*/  I2F R11, R12 ;  /* 0x0000000c000b7306 */ /* 0x000e620000201400 */
[----:B--2---:R-:W-:Y:S01]  /*4aa0*/  FFMA.FTZ R26, R0, R9, R26 ;  /* 0x00000009001a7223 */ /* 0x004fe2000001001a */
[----:B------:R-:W-:Y:S01]  /*4ab0*/  ISETP.GE.AND P4, PT, R46, R133, PT ;  /* 0x000000852e00720c */ /* 0x000fe20003f86270 */
[----:B------:R-:W-:Y:S01]  /*4ac0*/  FFMA.FTZ R24, R0, R9, R24 ;  /* 0x0000000900187223 */ /* 0x000fe20000010018 */
[----:B------:R-:W-:Y:S02]  /*4ad0*/  FSEL R126, R71, -INF , !P2 ;  /* 0xff800000477e7808 */ /* 0x000fe40005000000 */
[----:B------:R-:W-:Y:S02]  /*4ae0*/  FSEL R28, R26, -INF , !P0 ;  /* 0xff8000001a1c7808 */ /* 0x000fe40004000000 */
[----:B------:R-:W2:Y:S01]  /*4af0*/  I2F R32, R44 ;  /* 0x0000002c00207306 */ /* 0x000ea20000201400 */
[----:B---3--:R-:W-:Y:S01]  /*4b00*/  FFMA.FTZ R25, R0, R10, R25 ;  /* 0x0000000a00197223 */ /* 0x008fe20000010019 */
[----:B------:R-:W-:Y:S01]  /*4b10*/  ISETP.GE.AND P2, PT, R46, R132, PT ;  /* 0x000000842e00720c */ /* 0x000fe20003f46270 */
[----:B------:R-:W-:Y:S01]  /*4b20*/  FFMA.FTZ R27, R0, R10, R27 ;  /* 0x0000000a001b7223 */ /* 0x000fe2000001001b */
[----:B------:R-:W-:-:S02]  /*4b30*/  IADD3 R10, R3, 0x78, RZ ;  /* 0x00000078030a7810 */ /* 0x000fc40007ffe0ff */
[----:B------:R-:W-:Y:S01]  /*4b40*/  FSEL R63, R56, -INF , !P3 ;  /* 0xff800000383f7808 */ /* 0x000fe20005800000 */
[----:B-1----:R-:W-:Y:S01]  /*4b50*/  FFMA.FTZ R36, R0, R11, R36 ;  /* 0x0000000b00247223 */ /* 0x002fe20000010024 */
[----:B------:R-:W-:Y:S01]  /*4b60*/  ISETP.GE.AND P3, PT, R60, R133, PT ;  /* 0x000000853c00720c */ /* 0x000fe20003f66270 */
[----:B------:R-:W-:Y:S01]  /*4b70*/  FFMA.FTZ R26, R0, R11, R38 ;  /* 0x0000000b001a7223 */ /* 0x000fe20000010026 */
[----:B------:R-:W-:Y:S01]  /*4b80*/  FSEL R22, R22, -INF , !P1 ;  /* 0xff80000016167808 */ /* 0x000fe20004800000 */
[----:B------:R-:W1:Y:S01]  /*4b90*/  I2F R11, R10 ;  /* 0x0000000a000b7306 */ /* 0x000e620000201400 */
[----:B------:R-:W-:Y:S02]  /*4ba0*/  ISETP.GE.AND P1, PT, R20, R132, PT ;  /* 0x000000841400720c */ /* 0x000fe40003f26270 */
[----:B------:R-:W-:Y:S01]  /*4bb0*/  FSEL R21, R21, -INF , !P4 ;  /* 0xff80000015157808 */ /* 0x000fe20006000000 */
[-C--:B--2---:R-:W-:Y:S01]  /*4bc0*/  FFMA.FTZ R29, R0, R32.reuse, R29 ;  /* 0x00000020001d7223 */ /* 0x084fe2000001001d */
[----:B------:R-:W-:Y:S01]  /*4bd0*/  ISETP.GE.AND P4, PT, R44, R133, PT ;  /* 0x000000852c00720c */ /* 0x000fe20003f86270 */
[----:B------:R-:W-:Y:S01]  /*4be0*/  FFMA.FTZ R31, R0, R32, R31 ;  /* 0x00000020001f7223 */ /* 0x000fe2000001001f */
[----:B------:R-:W-:Y:S01]  /*4bf0*/  FSEL R20, R47, -INF , !P2 ;  /* 0xff8000002f147808 */ /* 0x000fe20005000000 */
[----:B------:R-:W2:Y:S01]  /*4c00*/  I2F R13, R3 ;  /* 0x00000003000d7306 */ /* 0x000ea20000201400 */
[----:B------:R-:W-:-:S02]  /*4c10*/  ISETP.GE.AND P2, PT, R44, R132, PT ;  /* 0x000000842c00720c */ /* 0x000fc40003f46270 */
[----:B------:R-:W-:Y:S02]  /*4c20*/  FSEL R121, R33, -INF , !P3 ;  /* 0xff80000021797808 */ /* 0x000fe40005800000 */
[----:B------:R-:W-:Y:S02]  /*4c30*/  ISETP.GE.AND P3, PT, R34, R133, PT ;  /* 0x000000852200720c */ /* 0x000fe40003f66270 */
[----:B------:R-:W-:Y:S01]  /*4c40*/  IADD3 R9, R3, 0x71, RZ ;  /* 0x0000007103097810 */ /* 0x000fe20007ffe0ff */
[CC--:B-1----:R-:W-:Y:S01]  /*4c50*/  FFMA.FTZ R16, R0.reuse, R11.reuse, R16 ;  /* 0x0000000b00107223 */ /* 0x0c2fe20000010010 */
[----:B------:R-:W-:Y:S01]  /*4c60*/  FSEL R52, R29, -INF , !P4 ;  /* 0xff8000001d347808 */ /* 0x000fe20006000000 */
[----:B------:R-:W-:Y:S01]  /*4c70*/  FFMA.FTZ R18, R0, R11, R18 ;  /* 0x0000000b00127223 */ /* 0x000fe20000010012 */
[----:B------:R-:W-:Y:S02]  /*4c80*/  FSEL R30, R30, -INF , !P1 ;  /* 0xff8000001e1e7808 */ /* 0x000fe40004800000 */
[----:B------:R-:W-:Y:S01]  /*4c90*/  FSEL R29, R31, -INF , !P2 ;  /* 0xff8000001f1d7808 */ /* 0x000fe20005000000 */
[----:B------:R-:W-:Y:S01]  /*4ca0*/  BAR.SYNC.DEFER_BLOCKING 0x0 ;  /* 0x0000000000007b1d */ /* 0x000fe20000010000 */
[----:B------:R-:W-:Y:S01]  /*4cb0*/  ISETP.GE.AND P5, PT, R8, R133, PT ;  /* 0x000000850800720c */ /* 0x000fe20003fa6270 */
[----:B--2---:R-:W-:Y:S01]  /*4cc0*/  FFMA.FTZ R76, R0, R13, R76 ;  /* 0x0000000d004c7223 */ /* 0x004fe2000001004c */
[----:B------:R-:W-:-:S02]  /*4cd0*/  ISETP.GE.AND P1, PT, R8, R132, PT ;  /* 0x000000840800720c */ /* 0x000fc40003f26270 */
[CC--:B------:R-:W-:Y:S01]  /*4ce0*/  ISETP.GE.AND P4, PT, R12.reuse, R133.reuse, PT ;  /* 0x000000850c00720c */ /* 0x0c0fe20003f86270 */
[----:B------:R-:W1:Y:S01]  /*4cf0*/  I2F R8, R9 ;  /* 0x0000000900087306 */ /* 0x000e620000201400 */
[-C--:B------:R-:W-:Y:S02]  /*4d00*/  ISETP.GE.AND P2, PT, R12, R132.reuse, PT ;  /* 0x000000840c00720c */ /* 0x080fe40003f46270 */
[----:B------:R-:W-:Y:S02]  /*4d10*/  FSEL R47, R24, -INF , !P3 ;  /* 0xff800000182f7808 */ /* 0x000fe40005800000 */
[C---:B------:R-:W-:Y:S02]  /*4d20*/  ISETP.GE.AND P3, PT, R9.reuse, R133, PT ;  /* 0x000000850900720c */ /* 0x040fe40003f66270 */
[----:B------:R-:W-:Y:S02]  /*4d30*/  ISETP.GE.AND P0, PT, R9, R132, PT ;  /* 0x000000840900720c */ /* 0x000fe40003f06270 */
[----:B------:R-:W-:-:S02]  /*4d40*/  FSEL R46, R36, -INF , !P4 ;  /* 0xff800000242e7808 */ /* 0x000fc40006000000 */
[----:B------:R-:W-:Y:S02]  /*4d50*/  FSEL R26, R26, -INF , !P2 ;  /* 0xff8000001a1a7808 */ /* 0x000fe40005000000 */
[CC--:B------:R-:W-:Y:S02]  /*4d60*/  ISETP.GE.AND P4, PT, R3.reuse, R133.reuse, PT ;  /* 0x000000850300720c */ /* 0x0c0fe40003f86270 */
[C---:B------:R-:W-:Y:S01]  /*4d70*/  ISETP.GE.AND P2, PT, R3.reuse, R132, PT ;  /* 0x000000840300720c */ /* 0x040fe20003f46270 */
[CC--:B-1----:R-:W-:Y:S01]  /*4d80*/  FFMA.FTZ R31, R0.reuse, R8.reuse, R37 ;  /* 0x00000008001f7223 */ /* 0x0c2fe20000010025 */
[----:B------:R-:W-:Y:S02]  /*4d90*/  IADD3 R9, R3, 0x79, RZ ;  /* 0x0000007903097810 */ /* 0x000fe40007ffe0ff */
[----:B------:R-:W-:Y:S01]  /*4da0*/  FSEL R59, R25, -INF , !P5 ;  /* 0xff800000193b7808 */ /* 0x000fe20006800000 */
[----:B------:R-:W-:Y:S01]  /*4db0*/  FFMA.FTZ R25, R0, R8, R39 ;  /* 0x0000000800197223 */ /* 0x000fe20000010027 */
[----:B------:R-:W1:Y:S01]  /*4dc0*/  I2F R3, R9 ;  /* 0x0000000900037306 */ /* 0x000e620000201400 */
[----:B------:R-:W-:Y:S01]  /*4dd0*/  ISETP.GE.AND P5, PT, R10, R133, PT ;  /* 0x000000850a00720c */ /* 0x000fe20003fa6270 */
[----:B------:R-:W-:Y:S01]  /*4de0*/  FFMA.FTZ R8, R0, R13, R78 ;  /* 0x0000000d00087223 */ /* 0x000fe2000001004e */
[----:B------:R-:W-:-:S02]  /*4df0*/  FSEL R27, R27, -INF , !P1 ;  /* 0xff8000001b1b7808 */ /* 0x000fc40004800000 */
[----:B------:R-:W-:Y:S02]  /*4e00*/  FSEL R54, R16, -INF , !P5 ;  /* 0xff80000010367808 */ /* 0x000fe40006800000 */
[----:B------:R-:W-:Y:S02]  /*4e10*/  ISETP.GT.AND P5, PT, R182, R175, PT ;  /* 0x000000afb600720c */ /* 0x000fe40003fa4270 */
[----:B------:R-:W-:Y:S02]  /*4e20*/  FSEL R31, R31, -INF , !P3 ;  /* 0xff8000001f1f7808 */ /* 0x000fe40005800000 */
[----:B------:R-:W-:Y:S02]  /*4e30*/  FSEL R25, R25, -INF , !P0 ;  /* 0xff80000019197808 */ /* 0x000fe40004000000 */
[-C--:B------:R-:W-:Y:S02]  /*4e40*/  ISETP.GE.AND P1, PT, R10, R132.reuse, PT ;  /* 0x000000840a00720c */ /* 0x080fe40003f26270 */
[C---:B------:R-:W-:Y:S01]  /*4e50*/  ISETP.GE.AND P3, PT, R9.reuse, R133, PT ;  /* 0x000000850900720c */ /* 0x040fe20003f66270 */
[CC--:B-1----:R-:W-:Y:S01]  /*4e60*/  FFMA.FTZ R17, R0.reuse, R3.reuse, R17 ;  /* 0x0000000300117223 */ /* 0x0c2fe20000010011 */
[----:B------:R-:W-:Y:S01]  /*4e70*/  ISETP.GE.AND P0, PT, R9, R132, PT ;  /* 0x000000840900720c */ /* 0x000fe20003f06270 */
[----:B------:R-:W-:Y:S01]  /*4e80*/  FFMA.FTZ R19, R0, R3, R19 ;  /* 0x0000000300137223 */ /* 0x000fe20000010013 */
        /* <DEDUP_REMOVED lines=64> */
.L_x_2627:
[----:B------:R-:W-:-:S04]  /*5290*/  LEA R13, -R128, RZ, 0x7 ;  /* 0x000000ff800d7211 */ /* 0x000fc800078e39ff */
[----:B------:R-:W-:Y:S02]  /*52a0*/  SHF.R.S32.HI R14, RZ, 0x1f, R13 ;  /* 0x0000001fff0e7819 */ /* 0x000fe4000001140d */
.L_x_2628:
        /* <DEDUP_REMOVED lines=121> */
.L_x_2630:
[----:B------:R-:W-:Y:S05]  /*5a40*/  BSYNC B0 ;  /* 0x0000000000007941 */ /* 0x000fea0003800000 */
.L_x_2629:
[----:B------:R-:W0:Y:S01]  /*5a50*/  LDGDEPBAR ;  /* 0x00000000000079af */ /* 0x000e220000000000 */
[----:B------:R-:W-:-:S04]  /*5a60*/  IADD3 R130, P0, R13, R130, RZ ;  /* 0x000000820d827210 */ /* 0x000fc80007f1e0ff */
[----:B------:R-:W-:Y:S02]  /*5a70*/  IADD3.X R131, R14, R131, RZ, P0, !PT ;  /* 0x000000830e837210 */ /* 0x000fe400007fe4ff */
.L_x_2626:
        /* <DEDUP_REMOVED lines=52> */
[----:B-1----:R-:W-:Y:S01]  /*5dc0*/  LDSM.16.MT88.4 R16, [R170+0xb400] ;  /* 0x00b40000aa10783b */ /* 0x002fe20000004200 */
[----:B------:R-:W-:-:S03]  /*5dd0*/  FMNMX.FTZ R11, R59, R2, !PT ;  /* 0x000000023b0b7209 */ /* 0x000fc60007810000 */
[----:B------:R-:W-:Y:S01]  /*5de0*/  LDSM.16.MT88.4 R96, [R170+0xd000] ;  /* 0x00d00000aa60783b */ /* 0x000fe20000004200 */
[----:B------:R-:W-:-:S03]  /*5df0*/  FMNMX.FTZ R2, R46, R11, !PT ;  /* 0x0000000b2e027209 */ /* 0x000fc60007810000 */
[----:B------:R-:W-:Y:S01]  /*5e00*/  LDSM.16.MT88.4 R72, [R168+0x9000] ;  /* 0x00900000a848783b */ /* 0x000fe20000004200 */
[----:B------:R-:W-:-:S03]  /*5e10*/  FMNMX.FTZ R11, R31, R2, !PT ;  /* 0x000000021f0b7209 */ /* 0x000fc60007810000 */
[----:B------:R-:W-:Y:S01]  /*5e20*/  LDSM.16.MT88.4 R32, [R168+0x9400] ;  /* 0x00940000a820783b */ /* 0x000fe20000004200 */
[----:B------:R-:W-:-:S04]  /*5e30*/  FMNMX.FTZ R2, R54, R11, !PT ;  /* 0x0000000b36027209 */ /* 0x000fc80007810000 */
[----:B------:R-:W-:Y:S02]  /*5e40*/  FMNMX.FTZ R13, R51, R2, !PT ;  /* 0x00000002330d7209 */ /* 0x000fe40007810000 */
[----:B------:R-:W-:-:S03]  /*5e50*/  FMNMX.FTZ R2, R30, R3, !PT ;  /* 0x000000031e027209 */ /* 0x000fc60007810000 */
[----:B------:R-:W1:Y:S01]  /*5e60*/  SHFL.BFLY PT, R10, R13, 0x2, 0x1f ;  /* 0x0c401f000d0a7f89 */ /* 0x000e6200000e0000 */
[----:B------:R-:W-:-:S04]  /*5e70*/  FMNMX.FTZ R3, R29, R2, !PT ;  /* 0x000000021d037209 */ /* 0x000fc80007810000 */
[----:B------:R-:W-:-:S04]  /*5e80*/  FMNMX.FTZ R2, R28, R3, !PT ;  /* 0x000000031c027209 */ /* 0x000fc80007810000 */
[----:B------:R-:W-:-:S04]  /*5e90*/  FMNMX.FTZ R3, R27, R2, !PT ;  /* 0x000000021b037209 */ /* 0x000fc80007810000 */
[----:B------:R-:W-:-:S04]  /*5ea0*/  FMNMX.FTZ R2, R26, R3, !PT ;  /* 0x000000031a027209 */ /* 0x000fc80007810000 */
[----:B------:R-:W-:-:S04]  /*5eb0*/  FMNMX.FTZ R11, R25, R2, !PT ;  /* 0x00000002190b7209 */ /* 0x000fc80007810000 */
[----:B------:R-:W-:Y:S02]  /*5ec0*/  FMNMX.FTZ R2, R50, R11, !PT ;  /* 0x0000000b32027209 */ /* 0x000fe40007810000 */
[----:B-1----:R-:W-:Y:S02]  /*5ed0*/  FMNMX.FTZ R10, R13, R10, !PT ;  /* 0x0000000a0d0a7209 */ /* 0x002fe40007810000 */
[----:B------:R-:W-:Y:S01]  /*5ee0*/  FMNMX.FTZ R11, R49, R2, !PT ;  /* 0x00000002310b7209 */ /* 0x000fe20007810000 */
[----:B------:R-:W-:Y:S04]  /*5ef0*/  LDSM.16.MT88.4 R12, [R170+0x9400] ;  /* 0x00940000aa0c783b */ /* 0x000fe80000004200 */
        /* <DEDUP_REMOVED lines=25> */
[--C-:B------:R-:W-:Y:S01]  /*6090*/  FFMA.FTZ R141, R137, c[0x0][0x23c], -R58.reuse ;  /* 0x00008f00898d7a23 */ /* 0x100fe2000001083a */
[----:B-1----:R-:W-:Y:S01]  /*60a0*/  FMNMX.FTZ R2, R9, R2, !PT ;  /* 0x0000000209027209 */ /* 0x002fe20007810000 */
[--C-:B------:R-:W-:Y:S01]  /*60b0*/  FFMA.FTZ R137, R143, c[0x0][0x23c], -R58.reuse ;  /* 0x00008f008f897a23 */ /* 0x100fe2000001083a */
[----:B------:R-:W1:Y:S01]  /*60c0*/  MUFU.EX2 R66, R66 ;  /* 0x0000004200427308 */ /* 0x000e620000000800 */
[----:B--2---:R-:W-:Y:S01]  /*60d0*/  F2FP.PACK_AB R104, R120, R125 ;  /* 0x0000007d7868723e */ /* 0x004fe200000000ff */
[----:B------:R-:W-:Y:S01]  /*60e0*/  FFMA.FTZ R143, R23, c[0x0][0x23c], -R58 ;  /* 0x00008f00178f7a23 */ /* 0x000fe2000001083a */
[C---:B------:R-:W-:Y:S01]  /*60f0*/  FSETP.NEU.FTZ.AND P0, PT, R2.reuse, -INF , PT ;  /* 0xff8000000200780b */ /* 0x040fe20003f1d000 */
[----:B------:R-:W-:Y:S02]  /*6100*/  FMUL.FTZ R55, R2, c[0x0][0x23c] ;  /* 0x00008f0002377a20 */ /* 0x000fe40000410000 */
[----:B------:R-:W-:-:S02]  /*6110*/  FADD.FTZ R120, R125, R120 ;  /* 0x000000787d787221 */ /* 0x000fc40000010000 */
[----:B------:R-:W-:Y:S01]  /*6120*/  MUFU.EX2 R65, R65 ;  /* 0x0000004100417308 */ /* 0x000fe20000000800 */
[----:B------:R-:W-:Y:S01]  /*6130*/  FSEL R55, R55, RZ, P0 ;  /* 0x000000ff37377208 */ /* 0x000fe20000000000 */
[--C-:B------:R-:W-:Y:S01]  /*6140*/  FFMA.FTZ R53, R53, c[0x0][0x23c], -R58.reuse ;  /* 0x00008f0035357a23 */ /* 0x100fe2000001083a */
[----:B------:R-:W-:Y:S01]  /*6150*/  LEA R192, P0, R130, c[0x0][0x168], 0x1 ;  /* 0x00005a0082c07a11 */ /* 0x000fe200078008ff */
[----:B------:R-:W-:Y:S02]  /*6160*/  FFMA.FTZ R47, R47, c[0x0][0x23c], -R58 ;  /* 0x00008f002f2f7a23 */ /* 0x000fe4000001083a */
[----:B------:R-:W-:Y:S01]  /*6170*/  FFMA.FTZ R127, R8, c[0x0][0x23c], -R55 ;  /* 0x00008f00087f7a23 */ /* 0x000fe20000010837 */
[----:B------:R-:W-:Y:S01]  /*6180*/  LEA.HI.X R193, R130, c[0x0][0x16c], R131, 0x1, P0 ;  /* 0x00005b0082c17a11 */ /* 0x000fe200000f0c83 */
[--C-:B------:R-:W-:Y:S01]  /*6190*/  FFMA.FTZ R124, R80, c[0x0][0x23c], -R55.reuse ;  /* 0x00008f00507c7a23 */ /* 0x100fe20000010837 */
[----:B-1----:R-:W-:Y:S01]  /*61a0*/  F2FP.PACK_AB R106, R66, R123 ;  /* 0x0000007b426a723e */ /* 0x002fe200000000ff */
[--C-:B------:R-:W-:Y:S01]  /*61b0*/  FFMA.FTZ R122, R92, c[0x0][0x23c], -R55.reuse ;  /* 0x00008f005c7a7a23 */ /* 0x100fe20000010837 */
[----:B------:R-:W1:Y:S01]  /*61c0*/  MUFU.EX2 R56, R56 ;  /* 0x0000003800387308 */ /* 0x000e620000000800 */
[----:B------:R-:W-:-:S02]  /*61d0*/  FFMA.FTZ R117, R82, c[0x0][0x23c], -R55 ;  /* 0x00008f0052757a23 */ /* 0x000fc40000010837 */
[--C-:B------:R-:W-:Y:S01]  /*61e0*/  FFMA.FTZ R67, R84, c[0x0][0x23c], -R55.reuse ;  /* 0x00008f0054437a23 */ /* 0x100fe20000010837 */
[----:B------:R-:W-:Y:S01]  /*61f0*/  LDSM.16.MT88.4 R80, [R170+0xb000] ;  /* 0x00b00000aa50783b */ /* 0x000fe20000004200 */
[--C-:B------:R-:W-:Y:S02]  /*6200*/  FFMA.FTZ R60, R88, c[0x0][0x23c], -R55.reuse ;  /* 0x00008f00583c7a23 */ /* 0x100fe40000010837 */
[--C-:B------:R-:W-:Y:S01]  /*6210*/  FFMA.FTZ R61, R86, c[0x0][0x23c], -R55.reuse ;  /* 0x00008f00563d7a23 */ /* 0x100fe20000010837 */
[----:B------:R-:W-:Y:S01]  /*6220*/  MUFU.EX2 R127, R127 ;  /* 0x0000007f007f7308 */ /* 0x000fe20000000800 */
[--C-:B------:R-:W-:Y:S02]  /*6230*/  FFMA.FTZ R48, R90, c[0x0][0x23c], -R55.reuse ;  /* 0x00008f005a307a23 */ /* 0x100fe40000010837 */
[----:B------:R-:W2:Y:S01]  /*6240*/  LDSM.16.MT88.4 R88, [R168+0xb000] ;  /* 0x00b00000a858783b */ /* 0x000ea20000004200 */
[--C-:B------:R-:W-:Y:S02]  /*6250*/  FFMA.FTZ R45, R148, c[0x0][0x23c], -R55.reuse ;  /* 0x00008f00942d7a23 */ /* 0x100fe40000010837 */
[----:B------:R-:W-:-:S02]  /*6260*/  FFMA.FTZ R40, R150, c[0x0][0x23c], -R55 ;  /* 0x00008f0096287a23 */ /* 0x000fc40000010837 */
[----:B------:R-:W3:Y:S01]  /*6270*/  MUFU.EX2 R124, R124 ;  /* 0x0000007c007c7308 */ /* 0x000ee20000000800 */
[----:B-1----:R-:W-:Y:S01]  /*6280*/  F2FP.PACK_AB R8, R56, R65 ;  /* 0x000000413808723e */ /* 0x002fe200000000ff */
        /* <DEDUP_REMOVED lines=8> */
[----:B------:R-:W1:Y:S01]  /*6310*/  MUFU.EX2 R117, R117 ;  /* 0x0000007500757308 */ /* 0x000e620000000800 */
[----:B---3--:R-:W-:Y:S01]  /*6320*/  F2FP.PACK_AB R105, R124, R127 ;  /* 0x0000007f7c69723e */ /* 0x008fe200000000ff */
[--C-:B------:R-:W-:Y:S02]  /*6330*/  FFMA.FTZ R126, R126, c[0x0][0x23c], -R55.reuse ;  /* 0x00008f007e7e7a23 */ /* 0x100fe40000010837 */
[--C-:B------:R-:W-:Y:S02]  /*6340*/  FFMA.FTZ R142, R63, c[0x0][0x23c], -R58.reuse ;  /* 0x00008f003f8e7a23 */ /* 0x100fe4000001083a */
[----:B------:R-:W-:Y:S02]  /*6350*/  FFMA.FTZ R63, R21, c[0x0][0x23c], -R58 ;  /* 0x00008f00153f7a23 */ /* 0x000fe4000001083a */
[----:B------:R-:W-:Y:S01]  /*6360*/  MUFU.EX2 R57, R57 ;  /* 0x0000003900397308 */ /* 0x000fe20000000800 */
[----:B------:R-:W-:-:S02]  /*6370*/  FFMA.FTZ R62, R62, c[0x0][0x23c], -R55 ;  /* 0x00008f003e3e7a23 */ /* 0x000fc40000010837 */
[----:B------:R-:W-:Y:S02]  /*6380*/  FADD.FTZ R127, R127, R124 ;  /* 0x0000007c7f7f7221 */ /* 0x000fe40000010000 */
[--C-:B------:R-:W-:Y:S02]  /*6390*/  FFMA.FTZ R28, R28, c[0x0][0x23c], -R55.reuse ;  /* 0x00008f001c1c7a23 */ /* 0x100fe40000010837 */
[----:B------:R-:W-:Y:S01]  /*63a0*/  FFMA.FTZ R27, R27, c[0x0][0x23c], -R55 ;  /* 0x00008f001b1b7a23 */ /* 0x000fe20000010837 */
[C---:B-1----:R-:W-:Y:S01]  /*63b0*/  F2FP.PACK_AB R107, R117.reuse, R122 ;  /* 0x0000007a756b723e */ /* 0x042fe200000000ff */
[----:B------:R-:W1:Y:S01]  /*63c0*/  MUFU.EX2 R24, R24 ;  /* 0x0000001800187308 */ /* 0x000e620000000800 */
[----:B------:R-:W-:Y:S02]  /*63d0*/  FADD.FTZ R122, R122, R127 ;  /* 0x0000007f7a7a7221 */ /* 0x000fe40000010000 */
[--C-:B------:R-:W-:Y:S02]  /*63e0*/  FFMA.FTZ R50, R50, c[0x0][0x23c], -R55.reuse ;  /* 0x00008f0032327a23 */ /* 0x100fe40000010837 */
[----:B------:R-:W-:Y:S01]  /*63f0*/  FADD.FTZ R122, R117, R122 ;  /* 0x0000007a757a7221 */ /* 0x000fe20000010000 */
[----:B------:R-:W-:Y:S01]  /*6400*/  HMMA.16816.F32 R112, R104, R108, RZ ;  /* 0x0000006c6870723c */ /* 0x000fe200000018ff */
[----:B------:R-:W-:Y:S01]  /*6410*/  FFMA.FTZ R117, R46, c[0x0][0x23c], -R58 ;  /* 0x00008f002e757a23 */ /* 0x000fe2000001083a */
[----:B------:R-:W-:Y:S01]  /*6420*/  MUFU.EX2 R67, R67 ;  /* 0x0000004300437308 */ /* 0x000fe20000000800 */
[----:B------:R-:W-:-:S05]  /*6430*/  FFMA.FTZ R49, R49, c[0x0][0x23c], -R55 ;  /* 0x00008f0031317a23 */ /* 0x000fca0000010837 */
[----:B------:R-:W-:Y:S02]  /*6440*/  HMMA.16816.F32 R108, R104, R110, RZ ;  /* 0x0000006e686c723c */ /* 0x000fe400000018ff */
[----:B------:R-:W3:Y:S01]  /*6450*/  MUFU.EX2 R60, R60 ;  /* 0x0000003c003c7308 */ /* 0x000ee20000000800 */
[----:B-1----:R-:W-:-:S05]  /*6460*/  F2FP.PACK_AB R10, R24, R57 ;  /* 0x00000039180a723e */ /* 0x002fca00000000ff */
[C---:B--2---:R-:W-:Y:S02]  /*6470*/  HMMA.16816.F32 R84, R104.reuse, R88, RZ ;  /* 0x000000586854723c */ /* 0x044fe400000018ff */
        /* <DEDUP_REMOVED lines=22> */
[C---:B------:R-:W-:Y:S02]  /*65e0*/  HMMA.16816.F32 R96, R104.reuse, R98, RZ ;  /* 0x000000626860723c */ /* 0x040fe400000018ff */
[----:B------:R-:W5:Y:S06]  /*65f0*/  MUFU.EX2 R38, R38 ;  /* 0x0000002600267308 */ /* 0x000f6c0000000800 */
[C---:B------:R-:W-:Y:S02]  /*6600*/  HMMA.16816.F32 R68, R104.reuse, R72, RZ ;  /* 0x000000486844723c */ /* 0x040fe400000018ff */
[----:B------:R-:W-:Y:S06]  /*6610*/  MUFU.EX2 R36, R36 ;  /* 0x0000002400247308 */ /* 0x000fec0000000800 */
[----:B------:R-:W-:Y:S02]  /*6620*/  HMMA.16816.F32 R72, R104, R74, RZ ;  /* 0x0000004a6848723c */ /* 0x000fe400000018ff */
[----:B------:R-:W-:Y:S06]  /*6630*/  MUFU.EX2 R5, R5 ;  /* 0x0000000500057308 */ /* 0x000fec0000000800 */
[C---:B--2---:R-:W-:Y:S02]  /*6640*/  HMMA.16816.F32 R84, R8.reuse, R12, R84 ;  /* 0x0000000c0854723c */ /* 0x044fe40000001854 */
[----:B------:R-:W-:Y:S06]  /*6650*/  MUFU.EX2 R37, R37 ;  /* 0x0000002500257308 */ /* 0x000fec0000000800 */
[----:B------:R-:W-:Y:S01]  /*6660*/  HMMA.16816.F32 R88, R8, R14, R88 ;  /* 0x0000000e0858723c */ /* 0x000fe20000001858 */
[----:B------:R-:W2:Y:S01]  /*6670*/  LDSM.16.MT88.4 R12, [R170+0xd400] ;  /* 0x00d40000aa0c783b */ /* 0x000ea20000004200 */
[----:B------:R-:W-:Y:S06]  /*6680*/  MUFU.EX2 R4, R4 ;  /* 0x0000000400047308 */ /* 0x000fec0000000800 */
[C---:B----4-:R-:W-:Y:S02]  /*6690*/  HMMA.16816.F32 R100, R104.reuse, R16, RZ ;  /* 0x000000106864723c */ /* 0x050fe400000018ff */
[----:B------:R-:W-:Y:S06]  /*66a0*/  MUFU.EX2 R141, R141 ;  /* 0x0000008d008d7308 */ /* 0x000fec0000000800 */
[----:B------:R-:W-:Y:S01]  /*66b0*/  HMMA.16816.F32 R104, R104, R18, RZ ;  /* 0x000000126868723c */ /* 0x000fe200000018ff */
[----:B------:R-:W-:Y:S01]  /*66c0*/  LDSM.16.MT88.4 R16, [R168+0xa400] ;  /* 0x00a40000a810783b */ /* 0x000fe20000004200 */
        /* <DEDUP_REMOVED lines=8> */
[----:B------:R-:W-:Y:S02]  /*6750*/  FFMA.FTZ R135, R140, c[0x0][0x23c], -R55 ;  /* 0x00008f008c877a23 */ /* 0x000fe40000010837 */
[--C-:B------:R-:W-:Y:S01]  /*6760*/  FFMA.FTZ R35, R145, c[0x0][0x23c], -R58.reuse ;  /* 0x00008f0091237a23 */ /* 0x100fe2000001083a */
[----:B--2---:R-:W-:Y:S01]  /*6770*/  HMMA.16816.F32 R92, R8, R12, R92 ;  /* 0x0000000c085c723c */ /* 0x004fe2000000185c */
[----:B------:R-:W-:-:S03]  /*6780*/  FFMA.FTZ R34, R147, c[0x0][0x23c], -R58 ;  /* 0x00008f0093227a23 */ /* 0x000fc6000001083a */
[----:B------:R-:W-:Y:S01]  /*6790*/  MUFU.EX2 R32, R32 ;  /* 0x0000002000207308 */ /* 0x000fe20000000800 */
[----:B------:R-:W-:Y:S02]  /*67a0*/  FFMA.FTZ R140, R121, c[0x0][0x23c], -R58 ;  /* 0x00008f00798c7a23 */ /* 0x000fe4000001083a */
[--C-:B------:R-:W-:Y:S01]  /*67b0*/  FFMA.FTZ R121, R64, c[0x0][0x23c], -R55.reuse ;  /* 0x00008f0040797a23 */ /* 0x100fe20000010837 */
[C---:B------:R-:W-:Y:S01]  /*67c0*/  HMMA.16816.F32 R96, R8.reuse, R14, R96 ;  /* 0x0000000e0860723c */ /* 0x040fe20000001860 */
[----:B------:R-:W2:Y:S01]  /*67d0*/  LDSM.16.MT88.4 R12, [R168+0xd400] ;  /* 0x00d40000a80c783b */ /* 0x000ea20000004200 */
[----:B------:R-:W-:Y:S02]  /*67e0*/  FFMA.FTZ R64, R22, c[0x0][0x23c], -R55 ;  /* 0x00008f0016407a23 */ /* 0x000fe40000010837 */
[----:B------:R-:W4:Y:S08]  /*67f0*/  MUFU.EX2 R35, R35 ;  /* 0x0000002300237308 */ /* 0x000f300000000800 */
[----:B------:R-:W1:Y:S08]  /*6800*/  MUFU.EX2 R34, R34 ;  /* 0x0000002200227308 */ /* 0x000e700000000800 */
[----:B------:R-:W1:Y:S08]  /*6810*/  MUFU.EX2 R33, R33 ;  /* 0x0000002100217308 */ /* 0x000e700000000800 */
[----:B------:R-:W1:Y:S08]  /*6820*/  MUFU.EX2 R138, R138 ;  /* 0x0000008a008a7308 */ /* 0x000e700000000800 */
[----:B------:R-:W1:Y:S01]  /*6830*/  MUFU.EX2 R134, R134 ;  /* 0x0000008600867308 */ /* 0x000e620000000800 */
[C---:B--2---:R-:W-:Y:S07]  /*6840*/  HMMA.16816.F32 R100, R8.reuse, R12, R100 ;  /* 0x0000000c0864723c */ /* 0x044fee0000001864 */
[----:B------:R-:W-:Y:S01]  /*6850*/  MUFU.EX2 R135, R135 ;  /* 0x0000008700877308 */ /* 0x000fe20000000800 */
[----:B------:R-:W-:Y:S01]  /*6860*/  HMMA.16816.F32 R104, R8, R14, R104 ;  /* 0x0000000e0868723c */ /* 0x000fe20000001868 */
[----:B------:R-:W2:Y:S06]  /*6870*/  LDSM.16.MT88.4 R12, [R170+0x9800] ;  /* 0x00980000aa0c783b */ /* 0x000eac0000004200 */
[----:B------:R-:W2:Y:S01]  /*6880*/  MUFU.EX2 R126, R126 ;  /* 0x0000007e007e7308 */ /* 0x000ea20000000800 */
[----:B-1----:R-:W-:-:S02]  /*6890*/  F2FP.PACK_AB R8, R43, R44 ;  /* 0x0000002c2b08723e */ /* 0x002fc400000000ff */
[----:B---3--:R-:W-:-:S05]  /*68a0*/  F2FP.PACK_AB R9, R40, R45 ;  /* 0x0000002d2809723e */ /* 0x008fca00000000ff */
[----:B------:R-:W-:Y:S01]  /*68b0*/  MUFU.EX2 R142, R142 ;  /* 0x0000008e008e7308 */ /* 0x000fe20000000800 */
[----:B------:R-:W-:Y:S02]  /*68c0*/  F2FP.PACK_AB R10, R39, R42 ;  /* 0x0000002a270a723e */ /* 0x000fe400000000ff */
[----:B-----5:R-:W-:-:S05]  /*68d0*/  F2FP.PACK_AB R11, R38, R41 ;  /* 0x00000029260b723e */ /* 0x020fca00000000ff */
[----:B------:R-:W1:Y:S08]  /*68e0*/  MUFU.EX2 R143, R143 ;  /* 0x0000008f008f7308 */ /* 0x000e700000000800 */
[----:B------:R-:W-:Y:S08]  /*68f0*/  MUFU.EX2 R63, R63 ;  /* 0x0000003f003f7308 */ /* 0x000ff00000000800 */
[----:B------:R-:W-:Y:S01]  /*6900*/  MUFU.EX2 R140, R140 ;  /* 0x0000008c008c7308 */ /* 0x000fe20000000800 */
        /* <DEDUP_REMOVED lines=12> */
[----:B------:R-:W2:Y:S06]  /*69d0*/  LDSM.16.MT88.4 R12, [R170+0xb800] ;  /* 0x00b80000aa0c783b */ /* 0x000eac0000004200 */
[----:B------:R-:W-:Y:S01]  /*69e0*/  MUFU.EX2 R49, R49 ;  /* 0x0000003100317308 */ /* 0x000fe20000000800 */
        /* <DEDUP_REMOVED lines=12> */
[----:B----4-:R-:W-:-:S02]  /*6ab0*/  F2FP.PACK_AB R8, R35, R36 ;  /* 0x000000242308723e */ /* 0x010fc400000000ff */
        /* <DEDUP_REMOVED lines=43> */
[--C-:B------:R-:W-:Y:S01]  /*6d70*/  FFMA.FTZ R10, R20, c[0x0][0x23c], -R55.reuse ;  /* 0x00008f00140a7a23 */ /* 0x100fe20000010837 */
[----:B-1----:R-:W-:Y:S01]  /*6d80*/  F2FP.PACK_AB R8, R143, R142 ;  /* 0x0000008e8f08723e */ /* 0x002fe200000000ff */
[----:B------:R-:W-:Y:S01]  /*6d90*/  FADD.FTZ R9, R123, R120 ;  /* 0x000000787b097221 */ /* 0x000fe20000010000 */
[----:B------:R-:W1:Y:S01]  /*6da0*/  LDSM.16.MT88.4 R20, [R170+0xa400] ;  /* 0x00a40000aa14783b */ /* 0x000e620000004200 */
[----:B------:R4:W5:Y:S01]  /*6db0*/  MUFU.EX2 R123, R10 ;  /* 0x0000000a007b7308 */ /* 0x0009620000000800 */
[----:B------:R-:W-:-:S02]  /*6dc0*/  FFMA.FTZ R120, R30, c[0x0][0x23c], -R55 ;  /* 0x00008f001e787a23 */ /* 0x000fc40000010837 */
[----:B------:R-:W-:Y:S01]  /*6dd0*/  FADD.FTZ R66, R66, R9 ;  /* 0x0000000942427221 */ /* 0x000fe20000010000 */
[----:B---3--:R-:W-:-:S03]  /*6de0*/  F2FP.PACK_AB R9, R64, R121 ;  /* 0x000000794009723e */ /* 0x008fc600000000ff */
[----:B------:R-:W-:Y:S01]  /*6df0*/  FADD.FTZ R65, R65, R66 ;  /* 0x0000004241417221 */ /* 0x000fe20000010000 */
[----:B------:R-:W-:Y:S01]  /*6e00*/  MUFU.EX2 R120, R120 ;  /* 0x0000007800787308 */ /* 0x000fe20000000800 */
[--C-:B------:R-:W-:Y:S02]  /*6e10*/  FFMA.FTZ R66, R52, c[0x0][0x23c], -R58.reuse ;  /* 0x00008f0034427a23 */ /* 0x100fe4000001083a */
[----:B------:R-:W-:Y:S02]  /*6e20*/  FFMA.FTZ R52, R59, c[0x0][0x23c], -R58 ;  /* 0x00008f003b347a23 */ /* 0x000fe4000001083a */
[----:B------:R-:W-:Y:S02]  /*6e30*/  FFMA.FTZ R59, R29, c[0x0][0x23c], -R55 ;  /* 0x00008f001d3b7a23 */ /* 0x000fe40000010837 */
[----:B------:R-:W-:Y:S01]  /*6e40*/  FADD.FTZ R56, R56, R65 ;  /* 0x0000004138387221 */ /* 0x000fe20000010000 */
[----:B----4-:R-:W-:Y:S01]  /*6e50*/  F2FP.PACK_AB R10, R140, R63 ;  /* 0x0000003f8c0a723e */ /* 0x010fe200000000ff */
[----:B------:R-:W3:Y:S01]  /*6e60*/  MUFU.EX2 R66, R66 ;  /* 0x0000004200427308 */ /* 0x000ee20000000800 */
[----:B-----5:R-:W-:Y:S01]  /*6e70*/  F2FP.PACK_AB R11, R62, R123 ;  /* 0x0000007b3e0b723e */ /* 0x020fe200000000ff */
[----:B------:R-:W-:-:S06]  /*6e80*/  FADD.FTZ R57, R57, R56 ;  /* 0x0000003839397221 */ /* 0x000fcc0000010000 */
[C---:B------:R-:W-:Y:S01]  /*6e90*/  HMMA.16816.F32 R68, R8.reuse, R16, R68 ;  /* 0x000000100844723c */ /* 0x040fe20000001844 */
[----:B------:R-:W-:Y:S07]  /*6ea0*/  MUFU.EX2 R52, R52 ;  /* 0x0000003400347308 */ /* 0x000fee0000000800 */
[C---:B--2---:R-:W-:Y:S01]  /*6eb0*/  HMMA.16816.F32 R76, R8.reuse, R12, R76 ;  /* 0x0000000c084c723c */ /* 0x044fe2000000184c */
[----:B------:R-:W2:Y:S07]  /*6ec0*/  MUFU.EX2 R59, R59 ;  /* 0x0000003b003b7308 */ /* 0x000eae0000000800 */
[C---:B------:R-:W-:Y:S01]  /*6ed0*/  HMMA.16816.F32 R80, R8.reuse, R14, R80 ;  /* 0x0000000e0850723c */ /* 0x040fe20000001850 */
[----:B------:R-:W4:Y:S01]  /*6ee0*/  LDSM.16.MT88.4 R12, [R170+0xe400] ;  /* 0x00e40000aa0c783b */ /* 0x000f220000004200 */
[----:B------:R5:W2:Y:S06]  /*6ef0*/  MUFU.EX2 R65, R28 ;  /* 0x0000001c00417308 */ /* 0x000aac0000000800 */
[C---:B-1----:R-:W-:Y:S08]  /*6f00*/  HMMA.16816.F32 R112, R8.reuse, R20, R112 ;  /* 0x000000140870723c */ /* 0x042ff00000001870 */
[C---:B------:R-:W-:Y:S01]  /*6f10*/  HMMA.16816.F32 R108, R8.reuse, R22, R108 ;  /* 0x00000016086c723c */ /* 0x040fe2000000186c */
[----:B------:R-:W1:Y:S07]  /*6f20*/  LDSM.16.MT88.4 R20, [R168+0xc400] ;  /* 0x00c40000a814783b */ /* 0x000e6e0000004200 */
[C---:B------:R-:W-:Y:S01]  /*6f30*/  HMMA.16816.F32 R72, R8.reuse, R18, R72 ;  /* 0x000000120848723c */ /* 0x040fe20000001848 */
[----:B------:R-:W2:Y:S07]  /*6f40*/  LDSM.16.MT88.4 R16, [R168+0xe400] ;  /* 0x00e40000a810783b */ /* 0x000eae0000004200 */
[C---:B----4-:R-:W-:Y:S08]  /*6f50*/  HMMA.16816.F32 R92, R8.reuse, R12, R92 ;  /* 0x0000000c085c723c */ /* 0x050ff0000000185c */
[C---:B------:R-:W-:Y:S01]  /*6f60*/  HMMA.16816.F32 R96, R8.reuse, R14, R96 ;  /* 0x0000000e0860723c */ /* 0x040fe20000001860 */
[----:B------:R-:W4:Y:S07]  /*6f70*/  LDSM.16.MT88.4 R12, [R170+0xa800] ;  /* 0x00a80000aa0c783b */ /* 0x000f2e0000004200 */
[C---:B-1----:R-:W-:Y:S08]  /*6f80*/  HMMA.16816.F32 R84, R8.reuse, R20, R84 ;  /* 0x000000140854723c */ /* 0x042ff00000001854 */
[C---:B------:R-:W-:Y:S01]  /*6f90*/  HMMA.16816.F32 R88, R8.reuse, R22, R88 ;  /* 0x000000160858723c */ /* 0x040fe20000001858 */
[----:B------:R-:W1:Y:S07]  /*6fa0*/  LDSM.16.MT88.4 R20, [R168+0xe800] ;  /* 0x00e80000a814783b */ /* 0x000e6e0000004200 */
[C---:B--2---:R-:W-:Y:S07]  /*6fb0*/  HMMA.16816.F32 R100, R8.reuse, R16, R100 ;  /* 0x000000100864723c */ /* 0x044fee0000001864 */
[----:B------:R-:W-:Y:S01]  /*6fc0*/  FADD.FTZ R16, R60, R67 ;  /* 0x000000433c107221 */ /* 0x000fe20000010000 */
[----:B------:R-:W-:Y:S01]  /*6fd0*/  HMMA.16816.F32 R104, R8, R18, R104 ;  /* 0x000000120868723c */ /* 0x000fe20000001868 */
[----:B------:R-:W-:-:S02]  /*6fe0*/  FFMA.FTZ R67, R31, c[0x0][0x23c], -R58 ;  /* 0x00008f001f437a23 */ /* 0x000fc4000001083a */
[----:B------:R-:W-:Y:S01]  /*6ff0*/  FADD.FTZ R61, R61, R16 ;  /* 0x000000103d3d7221 */ /* 0x000fe20000010000 */
[----:B-----5:R-:W2:Y:S01]  /*7000*/  LDSM.16.MT88.4 R28, [R168+0xa800] ;  /* 0x00a80000a81c783b */ /* 0x020ea20000004200 */
[--C-:B------:R-:W-:Y:S02]  /*7010*/  FFMA.FTZ R60, R54, c[0x0][0x23c], -R58.reuse ;  /* 0x00008f00363c7a23 */ /* 0x100fe4000001083a */
[----:B---3--:R-:W-:Y:S01]  /*7020*/  F2FP.PACK_AB R8, R66, R53 ;  /* 0x000000354208723e */ /* 0x008fe200000000ff */
[----:B------:R-:W3:Y:S01]  /*7030*/  LDSM.16.MT88.4 R16, [R168+0xc800] ;  /* 0x00c80000a810783b */ /* 0x000ee20000004200 */
[----:B------:R-:W-:Y:S01]  /*7040*/  F2FP.PACK_AB R9, R59, R120 ;  /* 0x000000783b09723e */ /* 0x000fe200000000ff */
[----:B------:R-:W-:Y:S01]  /*7050*/  FFMA.FTZ R58, R51, c[0x0][0x23c], -R58 ;  /* 0x00008f00333a7a23 */ /* 0x000fe2000001083a */
[----:B------:R-:W-:Y:S01]  /*7060*/  F2FP.PACK_AB R10, R52, R47 ;  /* 0x0000002f340a723e */ /* 0x000fe200000000ff */
[--C-:B------:R-:W-:Y:S01]  /*7070*/  FFMA.FTZ R54, R26, c[0x0][0x23c], -R55.reuse ;  /* 0x00008f001a367a23 */ /* 0x100fe20000010837 */
[----:B------:R-:W-:Y:S01]  /*7080*/  F2FP.PACK_AB R11, R46, R65 ;  /* 0x000000412e0b723e */ /* 0x000fe200000000ff */
[----:B------:R-:W-:-:S02]  /*7090*/  FFMA.FTZ R51, R25, c[0x0][0x23c], -R55 ;  /* 0x00008f0019337a23 */ /* 0x000fc40000010837 */
[----:B------:R-:W-:Y:S02]  /*70a0*/  FADD.FTZ R55, R24, R57 ;  /* 0x0000003918377221 */ /* 0x000fe40000010000 */
[----:B------:R-:W-:Y:S01]  /*70b0*/  LDSM.16.MT88.4 R24, [R170+0xc800] ;  /* 0x00c80000aa18783b */ /* 0x000fe20000004200 */
[----:B------:R-:W-:Y:S01]  /*70c0*/  FADD.FTZ R56, R48, R61 ;  /* 0x0000003d30387221 */ /* 0x000fe20000010000 */
[C---:B----4-:R-:W-:Y:S01]  /*70d0*/  HMMA.16816.F32 R112, R8.reuse, R12, R112 ;  /* 0x0000000c0870723c */ /* 0x050fe20000001870 */
[----:B------:R-:W-:Y:S01]  /*70e0*/  FADD.FTZ R44, R44, R55 ;  /* 0x000000372c2c7221 */ /* 0x000fe20000010000 */
[----:B------:R-:W-:Y:S01]  /*70f0*/  MUFU.EX2 R48, R54 ;  /* 0x0000003600307308 */ /* 0x000fe20000000800 */
[----:B------:R-:W-:Y:S02]  /*7100*/  FADD.FTZ R45, R45, R56 ;  /* 0x000000382d2d7221 */ /* 0x000fe40000010000 */
[----:B------:R-:W-:Y:S02]  /*7110*/  FADD.FTZ R43, R43, R44 ;  /* 0x0000002c2b2b7221 */ /* 0x000fe40000010000 */
[----:B------:R-:W-:Y:S01]  /*7120*/  FADD.FTZ R40, R40, R45 ;  /* 0x0000002d28287221 */ /* 0x000fe20000010000 */
[----:B------:R-:W-:Y:S01]  /*7130*/  HMMA.16816.F32 R108, R8, R14, R108 ;  /* 0x0000000e086c723c */ /* 0x000fe2000000186c */
[----:B------:R-:W4:Y:S01]  /*7140*/  LDSM.16.MT88.4 R12, [R170+0xe800] ;  /* 0x00e80000aa0c783b */ /* 0x000f220000004200 */
[----:B------:R-:W-:Y:S01]  /*7150*/  FADD.FTZ R42, R42, R43 ;  /* 0x0000002b2a2a7221 */ /* 0x000fe20000010000 */
[----:B------:R-:W-:Y:S01]  /*7160*/  MUFU.EX2 R51, R51 ;  /* 0x0000003300337308 */ /* 0x000fe20000000800 */
        /* <DEDUP_REMOVED lines=8> */
[----:B--2---:R-:W-:Y:S01]  /*71f0*/  HMMA.16816.F32 R68, R8, R28, R68 ;  /* 0x0000001c0844723c */ /* 0x004fe20000001844 */
[----:B------:R-:W-:Y:S01]  /*7200*/  FADD.FTZ R34, R34, R35 ;  /* 0x0000002322227221 */ /* 0x000fe20000010000 */
[----:B------:R-:W-:Y:S01]  /*7210*/  MUFU.EX2 R28, R117 ;  /* 0x00000075001c7308 */ /* 0x000fe20000000800 */
[----:B------:R-:W-:-:S02]  /*7220*/  FADD.FTZ R33, R33, R32 ;  /* 0x0000002021217221 */ /* 0x000fc40000010000 */
[----:B------:R-:W-:Y:S02]  /*7230*/  FADD.FTZ R34, R5, R34 ;  /* 0x0000002205227221 */ /* 0x000fe40000010000 */
[----:B------:R-:W-:Y:S01]  /*7240*/  FADD.FTZ R4, R4, R33 ;  /* 0x0000002104047221 */ /* 0x000fe20000010000 */
[C---:B---3--:R-:W-:Y:S01]  /*7250*/  HMMA.16816.F32 R84, R8.reuse, R16, R84 ;  /* 0x000000100854723c */ /* 0x048fe20000001854 */
[----:B------:R-:W-:Y:S01]  /*7260*/  FADD.FTZ R141, R141, R34 ;  /* 0x000000228d8d7221 */ /* 0x000fe20000010000 */
[----:B------:R-:W-:Y:S01]  /*7270*/  MUFU.EX2 R29, R60 ;  /* 0x0000003c001d7308 */ /* 0x000fe20000000800 */
        /* <DEDUP_REMOVED lines=19> */
[----:B------:R-:W3:Y:S01]  /*73b0*/  MUFU.EX2 R31, R67 ;  /* 0x00000043001f7308 */ /* 0x000ee20000000800 */
[----:B------:R-:W-:Y:S02]  /*73c0*/  FADD.FTZ R140, R140, R63 ;  /* 0x0000003f8c8c7221 */ /* 0x000fe40000010000 */
[----:B------:R-:W-:Y:S02]  /*73d0*/  FADD.FTZ R123, R62, R123 ;  /* 0x0000007b3e7b7221 */ /* 0x000fe40000010000 */
[----:B------:R-:W-:-:S02]  /*73e0*/  FADD.FTZ R53, R53, R140 ;  /* 0x0000008c35357221 */ /* 0x000fc40000010000 */
[C---:B------:R-:W-:Y:S01]  /*73f0*/  HMMA.16816.F32 R76, R8.reuse, R24, R76 ;  /* 0x00000018084c723c */ /* 0x040fe2000000184c */
[----:B------:R-:W4:Y:S01]  /*7400*/  MUFU.EX2 R30, R58 ;  /* 0x0000003a001e7308 */ /* 0x000f220000000800 */
[----:B------:R-:W-:Y:S02]  /*7410*/  FADD.FTZ R120, R120, R123 ;  /* 0x0000007b78787221 */ /* 0x000fe40000010000 */
[----:B------:R-:W-:Y:S02]  /*7420*/  FADD.FTZ R66, R66, R53 ;  /* 0x0000003542427221 */ /* 0x000fe40000010000 */
[----:B------:R-:W-:Y:S02]  /*7430*/  FADD.FTZ R120, R59, R120 ;  /* 0x000000783b787221 */ /* 0x000fe40000010000 */
[----:B------:R-:W-:Y:S01]  /*7440*/  HMMA.16816.F32 R80, R8, R26, R80 ;  /* 0x0000001a0850723c */ /* 0x000fe20000001850 */
[----:B------:R-:W5:Y:S01]  /*7450*/  LDSM.16.MT88.4 R24, [R170+0xac00] ;  /* 0x00ac0000aa18783b */ /* 0x000f620000004200 */
[----:B------:R-:W-:-:S02]  /*7460*/  FADD.FTZ R5, R47, R66 ;  /* 0x000000422f057221 */ /* 0x000fc40000010000 */
[----:B------:R-:W-:Y:S02]  /*7470*/  FADD.FTZ R65, R65, R120 ;  /* 0x0000007841417221 */ /* 0x000fe40000010000 */
[----:B------:R-:W-:Y:S02]  /*7480*/  FADD.FTZ R5, R52, R5 ;  /* 0x0000000534057221 */ /* 0x000fe40000010000 */
[----:B------:R-:W-:Y:S01]  /*7490*/  HMMA.16816.F32 R104, R8, R22, R104 ;  /* 0x000000160868723c */ /* 0x000fe20000001868 */
[----:B------:R-:W5:Y:S01]  /*74a0*/  LDSM.16.MT88.4 R20, [R168+0xcc00] ;  /* 0x00cc0000a814783b */ /* 0x000f620000004200 */
[----:B------:R-:W-:-:S05]  /*74b0*/  FADD.FTZ R65, R46, R65 ;  /* 0x000000412e417221 */ /* 0x000fca0000010000 */
[----:B---3--:R-:W-:Y:S01]  /*74c0*/  F2FP.PACK_AB R8, R31, R28 ;  /* 0x0000001c1f08723e */ /* 0x008fe200000000ff */
[----:B------:R-:W-:Y:S01]  /*74d0*/  FADD.FTZ R28, R28, R5 ;  /* 0x000000051c1c7221 */ /* 0x000fe20000010000 */
[----:B------:R-:W-:Y:S01]  /*74e0*/  F2FP.PACK_AB R9, R51, R48 ;  /* 0x000000303309723e */ /* 0x000fe200000000ff */
[----:B------:R-:W-:Y:S01]  /*74f0*/  FADD.FTZ R48, R48, R65 ;  /* 0x0000004130307221 */ /* 0x000fe20000010000 */
[----:B----4-:R-:W-:Y:S01]  /*7500*/  F2FP.PACK_AB R10, R30, R29 ;  /* 0x0000001d1e0a723e */ /* 0x010fe200000000ff */
[----:B------:R-:W-:Y:S01]  /*7510*/  FADD.FTZ R28, R31, R28 ;  /* 0x0000001c1f1c7221 */ /* 0x000fe20000010000 */
[----:B------:R-:W-:Y:S01]  /*7520*/  F2FP.PACK_AB R11, R49, R50 ;  /* 0x00000032310b723e */ /* 0x000fe200000000ff */
[----:B------:R-:W-:Y:S02]  /*7530*/  FADD.FTZ R51, R51, R48 ;  /* 0x0000003033337221 */ /* 0x000fe40000010000 */
[----:B------:R-:W-:Y:S02]  /*7540*/  FADD.FTZ R29, R29, R28 ;  /* 0x0000001c1d1d7221 */ /* 0x000fe40000010000 */
[----:B------:R-:W-:-:S02]  /*7550*/  FADD.FTZ R50, R50, R51 ;  /* 0x0000003332327221 */ /* 0x000fc40000010000 */
        /* <DEDUP_REMOVED lines=9> */
[C---:B------:R-:W-:Y:S08]  /*75f0*/  HMMA.16816.F32 R108, R8.reuse, R26, R108 ;  /* 0x0000001a086c723c */ /* 0x040ff0000000186c */
[C---:B------:R-:W-:Y:S08]  /*7600*/  HMMA.16816.F32 R84, R8.reuse, R20, R84 ;  /* 0x000000140854723c */ /* 0x040ff00000001854 */
        /* <DEDUP_REMOVED lines=68> */
.L_x_2632:
[----:B------:R-:W-:-:S04]  /*7a50*/  LEA R10, -R7, RZ, 0x7 ;  /* 0x000000ff070a7211 */ /* 0x000fc800078e39ff */
[----:B------:R-:W-:Y:S02]  /*7a60*/  SHF.R.S32.HI R7, RZ, 0x1f, R10 ;  /* 0x0000001fff077819 */ /* 0x000fe4000001140a */
.L_x_2633:
[----:B------:R-:W-:Y:S01]  /*7a70*/  ISETP.GE.AND P3, PT, R185, c[0x0][0x220], PT ;  /* 0x00008800b9007a0c */ /* 0x000fe20003f66270 */
[----:B------:R-:W-:Y:S01]  /*7a80*/  IMAD.SHL.U32 R200, R182, 0x80, RZ ;  /* 0x00000080b6c87824 */ /* 0x000fe200078e00ff */
[----:B------:R-:W-:Y:S02]  /*7a90*/  ISETP.GE.AND P2, PT, R184, c[0x0][0x220], PT ;  /* 0x00008800b8007a0c */ /* 0x000fe40003f46270 */
[----:B------:R-:W-:Y:S02]  /*7aa0*/  ISETP.GE.AND P4, PT, R186, c[0x0][0x220], PT ;  /* 0x00008800ba007a0c */ /* 0x000fe40003f86270 */
[----:B------:R-:W-:Y:S02]  /*7ab0*/  LEA R134, P5, R10, R196, 0x1 ;  /* 0x000000c40a867211 */ /* 0x000fe400078a08ff */
[----:B------:R-:W-:Y:S02]  /*7ac0*/  LOP3.LUT R159, R200, R181, RZ, 0xfc, !PT ;  /* 0x000000b5c89f7212 */ /* 0x000fe400078efcff */
        /* <DEDUP_REMOVED lines=110> */
[----:B------:R-:W4:Y:S04]  /*81b0*/  LDSM.16.M88.4 R60, [R172+0x3000] ;  /* 0x00300000ac3c783b */ /* 0x000f280000000200 */
[----:B------:R-:W4:Y:S04]  /*81c0*/  LDSM.16.M88.4 R52, [R172+0x3400] ;  /* 0x00340000ac34783b */ /* 0x000f280000000200 */
[----:B------:R-:W-:Y:S04]  /*81d0*/  LDSM.16.M88.4 R116, [R171] ;  /* 0x00000000ab74783b */ /* 0x000fe80000000200 */
[----:B--2---:R-:W2:Y:S04]  /*81e0*/  LDSM.16.M88.4 R20, [R169+0x3000] ;  /* 0x00300000a914783b */ /* 0x004ea80000000200 */
[----:B------:R-:W2:Y:S04]  /*81f0*/  LDSM.16.M88.4 R36, [R172+0x3c00] ;  /* 0x003c0000ac24783b */ /* 0x000ea80000000200 */
[----:B------:R-:W2:Y:S04]  /*8200*/  LDSM.16.M88.4 R44, [R172+0x3800] ;  /* 0x00380000ac2c783b */ /* 0x000ea80000000200 */
[----:B---3--:R-:W3:Y:S04]  /*8210*/  LDSM.16.M88.4 R12, [R169+0x3400] ;  /* 0x00340000a90c783b */ /* 0x008ee80000000200 */
[----:B-----5:R-:W5:Y:S04]  /*8220*/  LDSM.16.M88.4 R8, [R169+0x3c00] ;  /* 0x003c0000a908783b */ /* 0x020f680000000200 */
[----:B-1----:R-:W1:Y:S04]  /*8230*/  LDSM.16.M88.4 R28, [R172+0x4000] ;  /* 0x00400000ac1c783b */ /* 0x002e680000000200 */
[----:B------:R-:W1:Y:S01]  /*8240*/  LDSM.16.M88.4 R24, [R169+0x3800] ;  /* 0x00380000a918783b */ /* 0x000e620000000200 */
[C---:B----4-:R-:W-:Y:S03]  /*8250*/  HMMA.16816.F32 R64, R4.reuse, R60, RZ ;  /* 0x0000003c0440723c */ /* 0x050fe600000018ff */
[----:B------:R-:W-:Y:S04]  /*8260*/  LDSM.16.M88.4 R16, [R169+0x4000] ;  /* 0x00400000a910783b */ /* 0x000fe80000000200 */
[----:B------:R-:W-:Y:S01]  /*8270*/  LDSM.16.M88.4 R120, [R172+0x4c00] ;  /* 0x004c0000ac78783b */ /* 0x000fe20000000200 */
[C---:B------:R-:W-:Y:S03]  /*8280*/  HMMA.16816.F32 R60, R4.reuse, R62, RZ ;  /* 0x0000003e043c723c */ /* 0x040fe600000018ff */
[----:B------:R-:W-:Y:S04]  /*8290*/  LDSM.16.M88.4 R124, [R169+0x4800] ;  /* 0x00480000a97c783b */ /* 0x000fe80000000200 */
[----:B------:R-:W0:Y:S01]  /*82a0*/  LDGDEPBAR ;  /* 0x00000000000079af */ /* 0x000e220000000000 */
[----:B------:R-:W-:Y:S08]  /*82b0*/  HMMA.16816.F32 R56, R4, R52, RZ ;  /* 0x000000340438723c */ /* 0x000ff000000018ff */
[C---:B--2---:R-:W-:Y:S08]  /*82c0*/  HMMA.16816.F32 R64, R116.reuse, R20, R64 ;  /* 0x000000147440723c */ /* 0x044ff00000001840 */
[----:B------:R-:W-:Y:S01]  /*82d0*/  HMMA.16816.F32 R60, R116, R22, R60 ;  /* 0x00000016743c723c */ /* 0x000fe2000000183c */
[----:B------:R-:W2:Y:S07]  /*82e0*/  LDSM.16.M88.4 R20, [R172+0x4400] ;  /* 0x00440000ac14783b */ /* 0x000eae0000000200 */
[C---:B------:R-:W-:Y:S08]  /*82f0*/  HMMA.16816.F32 R40, R4.reuse, R36, RZ ;  /* 0x000000240428723c */ /* 0x040ff000000018ff */
[C---:B------:R-:W-:Y:S08]  /*8300*/  HMMA.16816.F32 R52, R4.reuse, R54, RZ ;  /* 0x000000360434723c */ /* 0x040ff000000018ff */
[C---:B------:R-:W-:Y:S08]  /*8310*/  HMMA.16816.F32 R36, R4.reuse, R38, RZ ;  /* 0x000000260424723c */ /* 0x040ff000000018ff */
[C---:B------:R-:W-:Y:S08]  /*8320*/  HMMA.16816.F32 R48, R4.reuse, R44, RZ ;  /* 0x0000002c0430723c */ /* 0x040ff000000018ff */
[----:B------:R-:W-:Y:S08]  /*8330*/  HMMA.16816.F32 R44, R4, R46, RZ ;  /* 0x0000002e042c723c */ /* 0x000ff000000018ff */
[C---:B---3--:R-:W-:Y:S08]  /*8340*/  HMMA.16816.F32 R56, R116.reuse, R12, R56 ;  /* 0x0000000c7438723c */ /* 0x048ff00000001838 */
[C---:B------:R-:W-:Y:S01]  /*8350*/  HMMA.16816.F32 R52, R116.reuse, R14, R52 ;  /* 0x0000000e7434723c */ /* 0x040fe20000001834 */
[----:B------:R-:W3:Y:S07]  /*8360*/  LDSM.16.M88.4 R12, [R172+0x4800] ;  /* 0x00480000ac0c783b */ /* 0x000eee0000000200 */
[C---:B-----5:R-:W-:Y:S08]  /*8370*/  HMMA.16816.F32 R40, R116.reuse, R8, R40 ;  /* 0x000000087428723c */ /* 0x060ff00000001828 */
[----:B------:R-:W-:Y:S01]  /*8380*/  HMMA.16816.F32 R36, R116, R10, R36 ;  /* 0x0000000a7424723c */ /* 0x000fe20000001824 */
[----:B------:R-:W4:Y:S07]  /*8390*/  LDSM.16.M88.4 R8, [R169+0x4400] ;  /* 0x00440000a908783b */ /* 0x000f2e0000000200 */
[----:B-1----:R-:W-:Y:S08]  /*83a0*/  HMMA.16816.F32 R32, R4, R28, RZ ;  /* 0x0000001c0420723c */ /* 0x002ff000000018ff */
[C---:B------:R-:W-:Y:S08]  /*83b0*/  HMMA.16816.F32 R48, R116.reuse, R24, R48 ;  /* 0x000000187430723c */ /* 0x040ff00000001830 */
[----:B------:R-:W-:Y:S08]  /*83c0*/  HMMA.16816.F32 R44, R116, R26, R44 ;  /* 0x0000001a742c723c */ /* 0x000ff0000000182c */
[C---:B------:R-:W-:Y:S08]  /*83d0*/  HMMA.16816.F32 R28, R4.reuse, R30, RZ ;  /* 0x0000001e041c723c */ /* 0x040ff000000018ff */
[C---:B--2---:R-:W-:Y:S08]  /*83e0*/  HMMA.16816.F32 R24, R4.reuse, R20, RZ ;  /* 0x000000140418723c */ /* 0x044ff000000018ff */
[----:B------:R-:W-:Y:S08]  /*83f0*/  HMMA.16816.F32 R20, R4, R22, RZ ;  /* 0x000000160414723c */ /* 0x000ff000000018ff */
[C---:B------:R-:W-:Y:S08]  /*8400*/  HMMA.16816.F32 R32, R116.reuse, R16, R32 ;  /* 0x000000107420723c */ /* 0x040ff00000001820 */
[----:B------:R-:W-:Y:S08]  /*8410*/  HMMA.16816.F32 R28, R116, R18, R28 ;  /* 0x00000012741c723c */ /* 0x000ff0000000181c */
[----:B---3--:R-:W-:Y:S08]  /*8420*/  HMMA.16816.F32 R16, R4, R12, RZ ;  /* 0x0000000c0410723c */ /* 0x008ff000000018ff */
[C---:B----4-:R-:W-:Y:S08]  /*8430*/  HMMA.16816.F32 R24, R116.reuse, R8, R24 ;  /* 0x000000087418723c */ /* 0x050ff00000001818 */
        /* <DEDUP_REMOVED lines=107> */
[C---:B------:R-:W-:Y:S01]  /*8af0*/  IADD3 R117, R159.reuse, 0x1, RZ ;  /* 0x000000019f757810 */ /* 0x040fe20007ffe0ff */
[----:B------:R-:W-:Y:S01]  /*8b00*/  HMMA.16816.F32 R4, R124, R118, R4 ;  /* 0x000000767c04723c */ /* 0x000fe20000001804 */
[----:B------:R-:W-:Y:S02]  /*8b10*/  IADD3 R116, R159, 0x9, RZ ;  /* 0x000000099f747810 */ /* 0x000fe40007ffe0ff */
[----:B------:R-:W1:Y:S01]  /*8b20*/  I2F R211, R117 ;  /* 0x0000007500d37306 */ /* 0x000e620000201400 */
[----:B------:R-:W-:Y:S01]  /*8b30*/  BAR.SYNC.DEFER_BLOCKING 0x0 ;  /* 0x0000000000007b1d */ /* 0x000fe20000010000 */
[----:B------:R-:W-:-:S02]  /*8b40*/  ISETP.GE.AND P1, PT, R117, R133, PT ;  /* 0x000000857500720c */ /* 0x000fc40003f26270 */
[----:B------:R-:W-:Y:S01]  /*8b50*/  LOP3.LUT R119, R200, 0x8, R181, 0xfe, !PT ;  /* 0x00000008c8777812 */ /* 0x000fe200078efeb5 */
[----:B--2---:R-:W-:Y:S01]  /*8b60*/  HMMA.16816.F32 R12, R124, R122, R12 ;  /* 0x0000007a7c0c723c */ /* 0x004fe2000000180c */
[----:B------:R-:W-:Y:S02]  /*8b70*/  ISETP.GE.AND P0, PT, R117, R132, PT ;  /* 0x000000847500720c */ /* 0x000fe40003f06270 */
[----:B------:R-:W-:-:S05]  /*8b80*/  ISETP.GE.AND P5, PT, R119, R133, PT ;  /* 0x000000857700720c */ /* 0x000fca0003fa6270 */
[----:B------:R-:W-:Y:S01]  /*8b90*/  HMMA.16816.F32 R16, R124, R120, R16 ;  /* 0x000000787c10723c */ /* 0x000fe20000001810 */
[-C--:B-1----:R-:W-:Y:S01]  /*8ba0*/  FFMA.FTZ R65, R0, R211.reuse, R65 ;  /* 0x000000d300417223 */ /* 0x082fe20000010041 */
[----:B------:R-:W-:Y:S01]  /*8bb0*/  LOP3.LUT R117, R200, 0x10, R181, 0xfe, !PT ;  /* 0x00000010c8757812 */ /* 0x000fe200078efeb5 */
[----:B------:R-:W-:Y:S02]  /*8bc0*/  FFMA.FTZ R211, R0, R211, R67 ;  /* 0x000000d300d37223 */ /* 0x000fe40000010043 */
[----:B------:R-:W1:Y:S01]  /*8bd0*/  I2F R67, R116 ;  /* 0x0000007400437306 */ /* 0x000e620000201400 */
[----:B------:R-:W-:Y:S02]  /*8be0*/  FSEL R158, R65, -INF , !P1 ;  /* 0xff800000419e7808 */ /* 0x000fe40004800000 */
[----:B------:R-:W-:Y:S02]  /*8bf0*/  ISETP.GE.AND P1, PT, R119, R132, PT ;  /* 0x000000847700720c */ /* 0x000fe40003f26270 */
[----:B------:R-:W-:-:S02]  /*8c00*/  FSEL R211, R211, -INF , !P0 ;  /* 0xff800000d3d37808 */ /* 0x000fc40004000000 */
[----:B------:R-:W-:Y:S01]  /*8c10*/  ISETP.GE.AND P0, PT, R116, R133, PT ;  /* 0x000000857400720c */ /* 0x000fe20003f06270 */
[----:B------:R-:W2:Y:S08]  /*8c20*/  I2F R119, R119 ;  /* 0x0000007700777306 */ /* 0x000eb00000201400 */
[----:B------:R-:W3:Y:S01]  /*8c30*/  I2F R65, R117 ;  /* 0x0000007500417306 */ /* 0x000ee20000201400 */
[----:B-1----:R-:W-:-:S02]  /*8c40*/  FFMA.FTZ R61, R0, R67, R61 ;  /* 0x00000043003d7223 */ /* 0x002fc4000001003d */
[----:B------:R-:W-:-:S03]  /*8c50*/  FFMA.FTZ R63, R0, R67, R63 ;  /* 0x00000043003f7223 */ /* 0x000fc6000001003f */
[----:B------:R-:W-:Y:S01]  /*8c60*/  FSEL R198, R61, -INF , !P0 ;  /* 0xff8000003dc67808 */ /* 0x000fe20004000000 */
[-C--:B--2---:R-:W-:Y:S01]  /*8c70*/  FFMA.FTZ R60, R0, R119.reuse, R60 ;  /* 0x00000077003c7223 */ /* 0x084fe2000001003c */
[----:B------:R-:W-:Y:S01]  /*8c80*/  ISETP.GE.AND P0, PT, R116, R132, PT ;  /* 0x000000847400720c */ /* 0x000fe20003f06270 */
[----:B------:R-:W-:-:S03]  /*8c90*/  FFMA.FTZ R62, R0, R119, R62 ;  /* 0x00000077003e7223 */ /* 0x000fc6000001003e */
[----:B------:R-:W-:Y:S02]  /*8ca0*/  FSEL R202, R60, -INF , !P5 ;  /* 0xff8000003cca7808 */ /* 0x000fe40006800000 */
[----:B------:R-:W-:Y:S01]  /*8cb0*/  ISETP.GE.AND P5, PT, R117, R133, PT ;  /* 0x000000857500720c */ /* 0x000fe20003fa6270 */
[CC--:B---3--:R-:W-:Y:S01]  /*8cc0*/  FFMA.FTZ R123, R0.reuse, R65.reuse, R58 ;  /* 0x00000041007b7223 */ /* 0x0c8fe2000001003a */
[----:B------:R-:W-:Y:S01]  /*8cd0*/  IADD3 R58, R159, 0x11, RZ ;  /* 0x000000119f3a7810 */ /* 0x000fe20007ffe0ff */
[----:B------:R-:W-:Y:S01]  /*8ce0*/  FFMA.FTZ R56, R0, R65, R56 ;  /* 0x0000004100387223 */ /* 0x000fe20000010038 */
[----:B------:R-:W-:Y:S02]  /*8cf0*/  FSEL R207, R62, -INF , !P1 ;  /* 0xff8000003ecf7808 */ /* 0x000fe40004800000 */
[----:B------:R-:W1:Y:S01]  /*8d00*/  I2F R60, R58 ;  /* 0x0000003a003c7306 */ /* 0x000e620000201400 */
[----:B------:R-:W-:Y:S02]  /*8d10*/  LOP3.LUT R65, R200, 0x18, R181, 0xfe, !PT ;  /* 0x00000018c8417812 */ /* 0x000fe400078efeb5 */
[----:B------:R-:W-:-:S02]  /*8d20*/  FSEL R62, R56, -INF , !P5 ;  /* 0xff800000383e7808 */ /* 0x000fc40006800000 */
[----:B------:R-:W-:Y:S02]  /*8d30*/  IADD3 R56, R159, 0x19, RZ ;  /* 0x000000199f387810 */ /* 0x000fe40007ffe0ff */
[-C--:B------:R-:W-:Y:S01]  /*8d40*/  ISETP.GE.AND P1, PT, R117, R132.reuse, PT ;  /* 0x000000847500720c */ /* 0x080fe20003f26270 */
[----:B------:R-:W2:Y:S01]  /*8d50*/  I2F R61, R65 ;  /* 0x00000041003d7306 */ /* 0x000ea20000201400 */
[----:B------:R-:W-:Y:S02]  /*8d60*/  ISETP.GE.AND P5, PT, R65, R132, PT ;  /* 0x000000844100720c */ /* 0x000fe40003fa6270 */
[----:B------:R-:W-:Y:S02]  /*8d70*/  FSEL R123, R123, -INF , !P1 ;  /* 0xff8000007b7b7808 */ /* 0x000fe40004800000 */
[-C--:B------:R-:W-:Y:S02]  /*8d80*/  ISETP.GE.AND P1, PT, R58, R133.reuse, PT ;  /* 0x000000853a00720c */ /* 0x080fe40003f26270 */
[----:B------:R-:W-:Y:S01]  /*8d90*/  FSEL R209, R63, -INF , !P0 ;  /* 0xff8000003fd17808 */ /* 0x000fe20004000000 */
[----:B------:R-:W3:Y:S01]  /*8da0*/  I2F R121, R56 ;  /* 0x0000003800797306 */ /* 0x000ee20000201400 */
[CC--:B-1----:R-:W-:Y:S01]  /*8db0*/  FFMA.FTZ R57, R0.reuse, R60.reuse, R57 ;  /* 0x0000003c00397223 */ /* 0x0c2fe20000010039 */
[----:B------:R-:W-:Y:S01]  /*8dc0*/  ISETP.GE.AND P0, PT, R65, R133, PT ;  /* 0x000000854100720c */ /* 0x000fe20003f06270 */
        /* <DEDUP_REMOVED lines=23> */
[CC--:B-1----:R-:W-:Y:S01]  /*8f40*/  FFMA.FTZ R165, R0.reuse, R53.reuse, R46 ;  /* 0x0000003500a57223 */ /* 0x0c2fe2000001002e */
        /* <DEDUP_REMOVED lines=15> */
[----:B------:R-:W-:Y:S01]  /*9040*/  ISETP.GE.AND P1, PT, R55, R132, PT ;  /* 0x000000843700720c */ /* 0x000fe20003f26270 */
[----:B-1----:R-:W-:Y:S01]  /*9050*/  FFMA.FTZ R45, R0, R48, R45 ;  /* 0x00000030002d7223 */ /* 0x002fe2000001002d */
        /* <DEDUP_REMOVED lines=90> */
[----:B------:R-:W-:Y:S02]  /*9600*/  IADD3 R20, R159, 0x61, RZ ;  /* 0x000000619f147810 */ /* 0x000fe40007ffe0ff */
[----:B------:R-:W-:-:S02]  /*9610*/  ISETP.GE.AND P1, PT, R31, R132, PT ;  /* 0x000000841f00720c */ /* 0x000fc40003f26270 */
[----:B------:R-:W2:Y:S01]  /*9620*/  I2F R116, R20 ;  /* 0x0000001400747306 */ /* 0x000ea20000201400 */
[----:B------:R-:W-:Y:S02]  /*9630*/  LOP3.LUT R26, R200, 0x60, R181, 0xfe, !PT ;  /* 0x00000060c81a7812 */ /* 0x000fe400078efeb5 */
[----:B------:R-:W-:Y:S01]  /*9640*/  FSEL R136, R25, -INF , !P0 ;  /* 0xff80000019887808 */ /* 0x000fe20004000000 */
[CC--:B-1----:R-:W-:Y:S01]  /*9650*/  FFMA.FTZ R21, R0.reuse, R24.reuse, R21 ;  /* 0x0000001800157223 */ /* 0x0c2fe20000010015 */
[----:B------:R-:W-:Y:S01]  /*9660*/  FSEL R137, R137, -INF , !P1 ;  /* 0xff80000089897808 */ /* 0x000fe20004800000 */
[----:B------:R-:W-:Y:S02]  /*9670*/  FFMA.FTZ R23, R0, R24, R23 ;  /* 0x0000001800177223 */ /* 0x000fe40000010017 */
[----:B------:R-:W1:Y:S01]  /*9680*/  I2F R25, R26 ;  /* 0x0000001a00197306 */ /* 0x000e620000201400 */
[----:B------:R-:W-:Y:S02]  /*9690*/  ISETP.GE.AND P1, PT, R22, R133, PT ;  /* 0x000000851600720c */ /* 0x000fe40003f26270 */
[----:B------:R-:W-:-:S02]  /*96a0*/  ISETP.GE.AND P0, PT, R30, R132, PT ;  /* 0x000000841e00720c */ /* 0x000fc40003f06270 */
[----:B------:R-:W-:Y:S02]  /*96b0*/  FSEL R142, R21, -INF , !P1 ;  /* 0xff800000158e7808 */ /* 0x000fe40004800000 */
[----:B------:R-:W-:Y:S01]  /*96c0*/  ISETP.GE.AND P1, PT, R22, R132, PT ;  /* 0x000000841600720c */ /* 0x000fe20003f26270 */
[----:B--2---:R-:W-:Y:S01]  /*96d0*/  FFMA.FTZ R17, R0, R116, R17 ;  /* 0x0000007400117223 */ /* 0x004fe20000010011 */
[----:B------:R-:W-:Y:S01]  /*96e0*/  ISETP.GE.AND P5, PT, R26, R132, PT ;  /* 0x000000841a00720c */ /* 0x000fe20003fa6270 */
[----:B------:R-:W-:Y:S01]  /*96f0*/  FFMA.FTZ R116, R0, R116, R19 ;  /* 0x0000007400747223 */ /* 0x000fe20000010013 */
[----:B------:R-:W-:Y:S02]  /*9700*/  FSEL R139, R23, -INF , !P1 ;  /* 0xff800000178b7808 */ /* 0x000fe40004800000 */
[----:B------:R-:W-:Y:S02]  /*9710*/  ISETP.GE.AND P1, PT, R20, R133, PT ;  /* 0x000000851400720c */ /* 0x000fe40003f26270 */
[----:B------:R-:W-:Y:S01]  /*9720*/  LOP3.LUT R19, R200, 0x70, R181, 0xfe, !PT ;  /* 0x00000070c8137812 */ /* 0x000fe200078efeb5 */
[CC--:B-1----:R-:W-:Y:S01]  /*9730*/  FFMA.FTZ R18, R0.reuse, R25.reuse, R18 ;  /* 0x0000001900127223 */ /* 0x0c2fe20000010012 */
[----:B------:R-:W-:Y:S01]  /*9740*/  FSEL R148, R17, -INF , !P1 ;  /* 0xff80000011947808 */ /* 0x000fe20004800000 */
[----:B------:R-:W-:Y:S01]  /*9750*/  FFMA.FTZ R16, R0, R25, R16 ;  /* 0x0000001900107223 */ /* 0x000fe20000010010 */
[----:B------:R-:W1:Y:S01]  /*9760*/  I2F R17, R19 ;  /* 0x0000001300117306 */ /* 0x000e620000201400 */
[----:B------:R-:W-:-:S02]  /*9770*/  FSEL R127, R27, -INF , !P0 ;  /* 0xff8000001b7f7808 */ /* 0x000fc40004000000 */
[----:B------:R-:W-:Y:S02]  /*9780*/  LOP3.LUT R21, R200, 0x68, R181, 0xfe, !PT ;  /* 0x00000068c8157812 */ /* 0x000fe400078efeb5 */
[-C--:B------:R-:W-:Y:S02]  /*9790*/  ISETP.GE.AND P0, PT, R26, R133.reuse, PT ;  /* 0x000000851a00720c */ /* 0x080fe40003f06270 */
[----:B------:R-:W-:Y:S02]  /*97a0*/  FSEL R117, R18, -INF , !P5 ;  /* 0xff80000012757808 */ /* 0x000fe40006800000 */
[----:B------:R-:W-:Y:S02]  /*97b0*/  IADD3 R18, R159, 0x69, RZ ;  /* 0x000000699f127810 */ /* 0x000fe40007ffe0ff */
[----:B------:R-:W-:Y:S02]  /*97c0*/  FSEL R144, R16, -INF , !P0 ;  /* 0xff80000010907808 */ /* 0x000fe40004000000 */
[C---:B------:R-:W-:Y:S01]  /*97d0*/  ISETP.GE.AND P5, PT, R21.reuse, R133, PT ;  /* 0x000000851500720c */ /* 0x040fe20003fa6270 */
[----:B------:R-:W2:Y:S01]  /*97e0*/  I2F R16, R18 ;  /* 0x0000001200107306 */ /* 0x000ea20000201400 */
[-C--:B------:R-:W-:Y:S01]  /*97f0*/  ISETP.GE.AND P1, PT, R21, R132.reuse, PT ;  /* 0x000000841500720c */ /* 0x080fe20003f26270 */
[CC--:B-1----:R-:W-:Y:S01]  /*9800*/  FFMA.FTZ R58, R0.reuse, R17.reuse, R10 ;  /* 0x00000011003a7223 */ /* 0x0c2fe2000001000a */
[----:B------:R-:W-:Y:S01]  /*9810*/  IADD3 R10, R159, 0x71, RZ ;  /* 0x000000719f0a7810 */ /* 0x000fe20007ffe0ff */
[----:B------:R-:W-:Y:S01]  /*9820*/  FFMA.FTZ R156, R0, R17, R8 ;  /* 0x00000011009c7223 */ /* 0x000fe20000010008 */
[----:B------:R-:W-:-:S03]  /*9830*/  ISETP.GE.AND P0, PT, R20, R132, PT ;  /* 0x000000841400720c */ /* 0x000fc60003f06270 */
[----:B------:R-:W1:Y:S01]  /*9840*/  I2F R21, R21 ;  /* 0x0000001500157306 */ /* 0x000e620000201400 */
[----:B------:R-:W-:Y:S02]  /*9850*/  FSEL R116, R116, -INF , !P0 ;  /* 0xff80000074747808 */ /* 0x000fe40004000000 */
[----:B------:R-:W-:-:S05]  /*9860*/  ISETP.GE.AND P0, PT, R18, R133, PT ;  /* 0x000000851200720c */ /* 0x000fca0003f06270 */
[----:B------:R-:W3:Y:S01]  /*9870*/  I2F R8, R10 ;  /* 0x0000000a00087306 */ /* 0x000ee20000201400 */
[CC--:B--2---:R-:W-:Y:S02]  /*9880*/  FFMA.FTZ R13, R0.reuse, R16.reuse, R13 ;  /* 0x00000010000d7223 */ /* 0x0c4fe4000001000d */
[----:B------:R-:W-:-:S03]  /*9890*/  FFMA.FTZ R15, R0, R16, R15 ;  /* 0x00000010000f7223 */ /* 0x000fc6000001000f */
[----:B------:R-:W-:Y:S01]  /*98a0*/  FSEL R152, R13, -INF , !P0 ;  /* 0xff8000000d987808 */ /* 0x000fe20004000000 */
[-C--:B-1----:R-:W-:Y:S01]  /*98b0*/  FFMA.FTZ R12, R0, R21.reuse, R12 ;  /* 0x00000015000c7223 */ /* 0x082fe2000001000c */
[----:B------:R-:W-:Y:S01]  /*98c0*/  ISETP.GE.AND P0, PT, R18, R132, PT ;  /* 0x000000841200720c */ /* 0x000fe20003f06270 */
[----:B------:R-:W-:-:S03]  /*98d0*/  FFMA.FTZ R14, R0, R21, R14 ;  /* 0x00000015000e7223 */ /* 0x000fc6000001000e */
[----:B------:R-:W-:Y:S02]  /*98e0*/  FSEL R153, R12, -INF , !P5 ;  /* 0xff8000000c997808 */ /* 0x000fe40006800000 */
[----:B------:R-:W-:Y:S01]  /*98f0*/  LOP3.LUT R12, R200, 0x78, R181, 0xfe, !PT ;  /* 0x00000078c80c7812 */ /* 0x000fe200078efeb5 */
[CC--:B---3--:R-:W-:Y:S01]  /*9900*/  FFMA.FTZ R9, R0.reuse, R8.reuse, R9 ;  /* 0x0000000800097223 */ /* 0x0c8fe20000010009 */
[----:B------:R-:W-:Y:S01]  /*9910*/  FSEL R65, R15, -INF , !P0 ;  /* 0xff8000000f417808 */ /* 0x000fe20004000000 */
[----:B------:R-:W-:Y:S01]  /*9920*/  FFMA.FTZ R11, R0, R8, R11 ;  /* 0x00000008000b7223 */ /* 0x000fe2000001000b */
[----:B------:R-:W1:Y:S01]  /*9930*/  I2F R13, R12 ;  /* 0x0000000c000d7306 */ /* 0x000e620000201400 */
[-C--:B------:R-:W-:Y:S02]  /*9940*/  ISETP.GE.AND P0, PT, R10, R133.reuse, PT ;  /* 0x000000850a00720c */ /* 0x080fe40003f06270 */
[----:B------:R-:W-:Y:S02]  /*9950*/  ISETP.GE.AND P5, PT, R19, R133, PT ;  /* 0x000000851300720c */ /* 0x000fe40003fa6270 */
[----:B------:R-:W-:-:S02]  /*9960*/  FSEL R155, R9, -INF , !P0 ;  /* 0xff800000099b7808 */ /* 0x000fc40004000000 */
[----:B------:R-:W-:Y:S01]  /*9970*/  FSEL R156, R156, -INF , !P5 ;  /* 0xff8000009c9c7808 */ /* 0x000fe20006800000 */
[----:B------:R-:W2:Y:S01]  /*9980*/  I2F R9, R159 ;  /* 0x0000009f00097306 */ /* 0x000ea20000201400 */
[----:B------:R-:W-:Y:S02]  /*9990*/  ISETP.GE.AND P5, PT, R12, R133, PT ;  /* 0x000000850c00720c */ /* 0x000fe40003fa6270 */
[----:B------:R-:W-:Y:S02]  /*99a0*/  IADD3 R8, R159, 0x79, RZ ;  /* 0x000000799f087810 */ /* 0x000fe40007ffe0ff */
[----:B------:R-:W-:Y:S02]  /*99b0*/  FSEL R67, R14, -INF , !P1 ;  /* 0xff8000000e437808 */ /* 0x000fe40004800000 */
[-C--:B------:R-:W-:Y:S01]  /*99c0*/  ISETP.GE.AND P1, PT, R19, R132.reuse, PT ;  /* 0x000000841300720c */ /* 0x080fe20003f26270 */
[-C--:B-1----:R-:W-:Y:S01]  /*99d0*/  FFMA.FTZ R4, R0, R13.reuse, R4 ;  /* 0x0000000d00047223 */ /* 0x082fe20000010004 */
[----:B------:R-:W-:Y:S01]  /*99e0*/  ISETP.GE.AND P0, PT, R10, R132, PT ;  /* 0x000000840a00720c */ /* 0x000fe20003f06270 */
[----:B------:R-:W-:Y:S01]  /*99f0*/  FFMA.FTZ R61, R0, R13, R6 ;  /* 0x0000000d003d7223 */ /* 0x000fe20000010006 */
[----:B------:R-:W-:Y:S01]  /*9a00*/  FSEL R58, R58, -INF , !P1 ;  /* 0xff8000003a3a7808 */ /* 0x000fe20004800000 */
[----:B------:R-:W1:Y:S01]  /*9a10*/  I2F R6, R8 ;  /* 0x0000000800067306 */ /* 0x000e620000201400 */
[----:B------:R-:W-:-:S02]  /*9a20*/  FSEL R157, R4, -INF , !P5 ;  /* 0xff800000049d7808 */ /* 0x000fc40006800000 */
[-C--:B------:R-:W-:Y:S01]  /*9a30*/  ISETP.GE.AND P5, PT, R159, R132.reuse, PT ;  /* 0x000000849f00720c */ /* 0x080fe20003fa6270 */
[CC--:B--2---:R-:W-:Y:S01]  /*9a40*/  FFMA.FTZ R4, R0.reuse, R9.reuse, R64 ;  /* 0x0000000900047223 */ /* 0x0c4fe20000010040 */
[----:B------:R-:W-:Y:S01]  /*9a50*/  FSEL R60, R11, -INF , !P0 ;  /* 0xff8000000b3c7808 */ /* 0x000fe20004000000 */
[----:B------:R-:W-:Y:S01]  /*9a60*/  FFMA.FTZ R9, R0, R9, R66 ;  /* 0x0000000900097223 */ /* 0x000fe20000010042 */
[----:B------:R-:W-:Y:S02]  /*9a70*/  ISETP.GE.AND P1, PT, R12, R132, PT ;  /* 0x000000840c00720c */ /* 0x000fe40003f26270 */
[----:B------:R-:W-:Y:S02]  /*9a80*/  ISETP.GE.AND P0, PT, R159, R133, PT ;  /* 0x000000859f00720c */ /* 0x000fe40003f06270 */
[----:B------:R-:W-:Y:S02]  /*9a90*/  FSEL R9, R9, -INF , !P5 ;  /* 0xff80000009097808 */ /* 0x000fe40006800000 */
[----:B------:R-:W-:-:S02]  /*9aa0*/  ISETP.GT.AND P5, PT, R182, R175, PT ;  /* 0x000000afb600720c */ /* 0x000fc40003fa4270 */
[----:B------:R-:W-:Y:S01]  /*9ab0*/  FSEL R61, R61, -INF , !P1 ;  /* 0xff8000003d3d7808 */ /* 0x000fe20004800000 */
[-C--:B-1----:R-:W-:Y:S01]  /*9ac0*/  FFMA.FTZ R5, R0, R6.reuse, R5 ;  /* 0x0000000600057223 */ /* 0x082fe20000010005 */
[----:B------:R-:W-:Y:S01]  /*9ad0*/  FSEL R4, R4, -INF , !P0 ;  /* 0xff80000004047808 */ /* 0x000fe20004000000 */
[----:B------:R-:W-:Y:S01]  /*9ae0*/  FFMA.FTZ R7, R0, R6, R7 ;  /* 0x0000000600077223 */ /* 0x000fe20000010007 */
[C---:B------:R-:W-:Y:S02]  /*9af0*/  ISETP.GE.AND P1, PT, R8.reuse, R133, PT ;  /* 0x000000850800720c */ /* 0x040fe40003f26270 */
[----:B------:R-:W-:Y:S02]  /*9b00*/  ISETP.GE.AND P0, PT, R8, R132, PT ;  /* 0x000000840800720c */ /* 0x000fe40003f06270 */
[----:B------:R-:W-:Y:S02]  /*9b10*/  FSEL R132, R5, -INF , !P1 ;  /* 0xff80000005847808 */ /* 0x000fe40004800000 */
[----:B------:R-:W-:Y:S01]  /*9b20*/  FSEL R63, R7, -INF , !P0 ;  /* 0xff800000073f7808 */ /* 0x000fe20004000000 */
[----:B------:R-:W-:Y:S05]  /*9b30*/  @!P5 BRA `(.L_x_2634) ;  /* 0x00000b000000d947 */ /* 0x000fea0003800000 */
[----:B------:R-:W-:Y:S05]  /*9b40*/  @!P6 BRA `(.L_x_2635) ;  /* 0x000003b00000e947 */ /* 0x000fea0003800000 */
[----:B------:R-:W1:Y:S01]  /*9b50*/  I2F.RP R8, R129 ;  /* 0x0000008100087306 */ /* 0x000e620000209400 */
[----:B------:R-:W-:-:S07]  /*9b60*/  IMAD.MOV.U32 R6, RZ, RZ, RZ ;  /* 0x000000ffff067224 */ /* 0x000fce00078e00ff */
[----:B-1----:R-:W1:Y:S02]  /*9b70*/  MUFU.RCP R7, R8 ;  /* 0x0000000800077308 */ /* 0x002e640000001000 */
[----:B-1----:R-:W-:Y:S02]  /*9b80*/  IADD3 R7, R7, 0xffffffe, RZ ;  /* 0x0ffffffe07077810 */ /* 0x002fe40007ffe0ff */
[----:B------:R-:W-:-:S04]  /*9b90*/  IADD3 R8, R200, -0x80, RZ ;  /* 0xffffff80c8087810 */ /* 0x000fc80007ffe0ff */
[----:B------:R-:W1:Y:S02]  /*9ba0*/  F2I.FTZ.U32.TRUNC.NTZ R7, R7 ;  /* 0x0000000700077305 */ /* 0x000e64000021f000 */
[----:B-1----:R-:W-:-:S04]  /*9bb0*/  IMAD.MOV R5, RZ, RZ, -R7 ;  /* 0x000000ffff057224 */ /* 0x002fc800078e0a07 */
[----:B------:R-:W-:-:S04]  /*9bc0*/  IMAD R5, R5, R129, RZ ;  /* 0x0000008105057224 */ /* 0x000fc800078e02ff */
[----:B------:R-:W-:Y:S01]  /*9bd0*/  IMAD.HI.U32 R6, R7, R5, R6 ;  /* 0x0000000507067227 */ /* 0x000fe200078e0006 */
[----:B------:R-:W-:Y:S02]  /*9be0*/  IABS R5, R200 ;  /* 0x000000c800057213 */ /* 0x000fe40000000000 */
[----:B------:R-:W-:-:S03]  /*9bf0*/  LOP3.LUT R200, R200, c[0x0][0x2d0], RZ, 0x3c, !PT ;  /* 0x0000b400c8c87a12 */ /* 0x000fc600078e3cff */
[----:B------:R-:W-:-:S05]  /*9c00*/  IMAD.HI.U32 R11, R6, R5, RZ ;  /* 0x00000005060b7227 */ /* 0x000fca00078e00ff */
[----:B------:R-:W-:-:S05]  /*9c10*/  IADD3 R10, -R11, RZ, RZ ;  /* 0x000000ff0b0a7210 */ /* 0x000fca0007ffe1ff */
[C---:B------:R-:W-:Y:S01]  /*9c20*/  IMAD R10, R129.reuse, R10, R5 ;  /* 0x0000000a810a7224 */ /* 0x040fe200078e0205 */
[----:B------:R-:W-:Y:S02]  /*9c30*/  IABS R5, R8 ;  /* 0x0000000800057213 */ /* 0x000fe40000000000 */
[----:B------:R-:W-:Y:S02]  /*9c40*/  LOP3.LUT R8, R8, c[0x0][0x2d0], RZ, 0x3c, !PT ;  /* 0x0000b40008087a12 */ /* 0x000fe400078e3cff */
[----:B------:R-:W-:Y:S01]  /*9c50*/  ISETP.GT.U32.AND P1, PT, R129, R10, PT ;  /* 0x0000000a8100720c */ /* 0x000fe20003f24070 */
[----:B------:R-:W-:-:S04]  /*9c60*/  IMAD.HI.U32 R7, R6, R5, RZ ;  /* 0x0000000506077227 */ /* 0x000fc800078e00ff */
[----:B------:R-:W-:-:S04]  /*9c70*/  IMAD.MOV R6, RZ, RZ, -R7 ;  /* 0x000000ffff067224 */ /* 0x000fc800078e0a07 */
[----:B------:R-:W-:-:S04]  /*9c80*/  IMAD R6, R129, R6, R5 ;  /* 0x0000000681067224 */ /* 0x000fc800078e0205 */
[----:B------:R-:W-:Y:S01]  /*9c90*/  @!P1 IMAD.IADD R10, R10, 0x1, -R129 ;  /* 0x000000010a0a9824 */ /* 0x000fe200078e0a81 */
[----:B------:R-:W-:Y:S02]  /*9ca0*/  ISETP.GT.U32.AND P0, PT, R129, R6, PT ;  /* 0x000000068100720c */ /* 0x000fe40003f04070 */
[----:B------:R-:W-:Y:S02]  /*9cb0*/  @!P1 IADD3 R11, R11, 0x1, RZ ;  /* 0x000000010b0b9810 */ /* 0x000fe40007ffe0ff */
[----:B------:R-:W-:-:S09]  /*9cc0*/  ISETP.GE.U32.AND P1, PT, R10, R129, PT ;  /* 0x000000810a00720c */ /* 0x000fd20003f26070 */
[-C--:B------:R-:W-:Y:S02]  /*9cd0*/  @!P0 IADD3 R6, R6, -R129.reuse, RZ ;  /* 0x8000008106068210 */ /* 0x080fe40007ffe0ff */
[----:B------:R-:W-:Y:S02]  /*9ce0*/  @!P0 IADD3 R7, R7, 0x1, RZ ;  /* 0x0000000107078810 */ /* 0x000fe40007ffe0ff */
[----:B------:R-:W-:Y:S02]  /*9cf0*/  @P1 IADD3 R11, R11, 0x1, RZ ;  /* 0x000000010b0b1810 */ /* 0x000fe40007ffe0ff */
[----:B------:R-:W-:Y:S02]  /*9d00*/  ISETP.GE.U32.AND P1, PT, R6, R129, PT ;  /* 0x000000810600720c */ /* 0x000fe40003f26070 */
[----:B------:R-:W-:-:S11]  /*9d10*/  ISETP.GE.AND P0, PT, R200, RZ, PT ;  /* 0x000000ffc800720c */ /* 0x000fd60003f06270 */
[----:B------:R-:W-:Y:S02]  /*9d20*/  @P1 IADD3 R7, R7, 0x1, RZ ;  /* 0x0000000107071810 */ /* 0x000fe40007ffe0ff */
[----:B------:R-:W-:Y:S01]  /*9d30*/  ISETP.GE.AND P1, PT, R8, RZ, PT ;  /* 0x000000ff0800720c */ /* 0x000fe20003f26270 */
[----:B------:R-:W-:Y:S01]  /*9d40*/  @!P0 IMAD.MOV R11, RZ, RZ, -R11 ;  /* 0x000000ffff0b8224 */ /* 0x000fe200078e0a0b */
[----:B------:R-:W-:Y:S01]  /*9d50*/  ISETP.NE.AND P0, PT, RZ, c[0x0][0x2d0], PT ;  /* 0x0000b400ff007a0c */ /* 0x000fe20003f05270 */
[----:B------:R-:W-:Y:S01]  /*9d60*/  IMAD.MOV.U32 R5, RZ, RZ, R7 ;  /* 0x000000ffff057224 */ /* 0x000fe200078e0007 */
[----:B------:R-:W-:-:S04]  /*9d70*/  LOP3.LUT R8, RZ, c[0x0][0x2d0], RZ, 0x33, !PT ;  /* 0x0000b400ff087a12 */ /* 0x000fc800078e33ff */
[----:B------:R-:W-:-:S05]  /*9d80*/  SEL R7, R8, R11, !P0 ;  /* 0x0000000b08077207 */ /* 0x000fca0004000000 */
        /* <DEDUP_REMOVED lines=9> */
[----:B------:R-:W-:-:S05]  /*9e20*/  SHF.R.S32.HI R7, RZ, 0x1f, R12 ;  /* 0x0000001fff077819 */ /* 0x000fca000001140c */
[----:B------:R-:W-:Y:S01]  /*9e30*/  IMAD R7, R7, c[0x0][0x198], RZ ;  /* 0x0000660007077a24 */ /* 0x000fe200078e02ff */
[----:B--2---:R-:W-:-:S03]  /*9e40*/  IADD3 R5, -R6, R5, RZ ;  /* 0x0000000506057210 */ /* 0x004fc60007ffe1ff */
[C---:B------:R-:W-:Y:S02]  /*9e50*/  IMAD R6, R12.reuse, c[0x0][0x19c], R7 ;  /* 0x000067000c067a24 */ /* 0x040fe400078e0207 */
[----:B------:R-:W-:Y:S01]  /*9e60*/  IMAD.WIDE.U32 R12, R12, c[0x0][0x198], RZ ;  /* 0x000066000c0c7a25 */ /* 0x000fe200078e00ff */
[----:B------:R-:W-:-:S03]  /*9e70*/  SHF.R.S32.HI R10, RZ, 0x1f, R5 ;  /* 0x0000001fff0a7819 */ /* 0x000fc60000011405 */
[----:B------:R-:W-:Y:S01]  /*9e80*/  IMAD.IADD R7, R13, 0x1, R6 ;  /* 0x000000010d077824 */ /* 0x000fe200078e0206 */
[----:B------:R-:W-:Y:S01]  /*9e90*/  MOV R6, R12 ;  /* 0x0000000c00067202 */ /* 0x000fe20000000f00 */
[----:B------:R-:W-:-:S04]  /*9ea0*/  IMAD R10, R10, c[0x0][0x180], RZ ;  /* 0x000060000a0a7a24 */ /* 0x000fc800078e02ff */
[----:B------:R-:W-:-:S04]  /*9eb0*/  IMAD.WIDE.U32 R6, R5, c[0x0][0x180], R6 ;  /* 0x0000600005067a25 */ /* 0x000fc800078e0006 */
[----:B------:R-:W-:Y:S01]  /*9ec0*/  IMAD R10, R5, c[0x0][0x184], R10 ;  /* 0x00006100050a7a24 */ /* 0x000fe200078e020a */
[----:B------:R-:W-:-:S03]  /*9ed0*/  MOV R11, R6 ;  /* 0x00000006000b7202 */ /* 0x000fc60000000f00 */
[----:B------:R-:W-:Y:S01]  /*9ee0*/  IMAD.IADD R10, R7, 0x1, R10 ;  /* 0x00000001070a7824 */ /* 0x000fe200078e020a */
[----:B------:R-:W-:Y:S05]  /*9ef0*/  BRA `(.L_x_2636) ;  /* 0x0000002000007947 */ /* 0x000fea0003800000 */
.L_x_2635:
[----:B------:R-:W-:-:S04]  /*9f00*/  LEA R11, -R128, RZ, 0x7 ;  /* 0x000000ff800b7211 */ /* 0x000fc800078e39ff */
[----:B------:R-:W-:Y:S02]  /*9f10*/  SHF.R.S32.HI R10, RZ, 0x1f, R11 ;  /* 0x0000001fff0a7819 */ /* 0x000fe4000001140b */
.L_x_2636:
        /* <DEDUP_REMOVED lines=56> */
[----:B------:R-:W-:-:S03]  /*a2a0*/  IADD3.X R8, R176, R10, R176, P1, P0 ;  /* 0x0000000ab0087210 */ /* 0x000fc60000fe04b0 */
[----:B------:R1:W-:Y:S01]  /*a2b0*/  @P4 STS.128 [R183+0x4000], RZ ;  /* 0x004000ffb7004388 */ /* 0x0003e20000000c00 */
[----:B-----5:R-:W-:-:S04]  /*a2c0*/  @!P4 LEA R18, P0, R7, R192, 0x1 ;  /* 0x000000c00712c211 */ /* 0x020fc800078008ff */
[----:B------:R-:W-:Y:S02]  /*a2d0*/  @!P4 LEA.HI.X R19, R7, R193, R8, 0x1, P0 ;  /* 0x000000c10713c211 */ /* 0x000fe400000f0c08 */
[----:B------:R-:W-:-:S03]  /*a2e0*/  @!P3 IADD3 R6, P0, R130, R7, RZ ;  /* 0x000000078206b210 */ /* 0x000fc60007f1e0ff */
[----:B------:R-:W-:Y:S01]  /*a2f0*/  @!PT LDS RZ, [RZ] ;  /* 0x00000000fffff984 */ /* 0x000fe20000000800 */
[----:B------:R-:W-:Y:S01]  /*a300*/  @!PT LDS RZ, [RZ] ;  /* 0x00000000fffff984 */ /* 0x000fe20000000800 */
[----:B------:R-:W-:Y:S01]  /*a310*/  @!PT LDS RZ, [RZ] ;  /* 0x00000000fffff984 */ /* 0x000fe20000000800 */
[----:B------:R5:W-:Y:S02]  /*a320*/  @!P4 LDGSTS.E.BYPASS.LTC128B.128 [R183+0x4000], [R18.64] ;  /* 0x0400000012b7cfae */ /* 0x000be4000b901d46 */
[----:B------:R-:W-:Y:S01]  /*a330*/  @!P3 IMAD.X R5, R131, 0x1, R8, P0 ;  /* 0x000000018305b824 */ /* 0x000fe200000e0608 */
[C---:B----4-:R-:W-:Y:S01]  /*a340*/  @!P3 LEA R12, P0, R6.reuse, c[0x0][0x168], 0x1 ;  /* 0x00005a00060cba11 */ /* 0x050fe200078008ff */
        /* <DEDUP_REMOVED lines=20> */
[----:B--2---:R-:W-:-:S04]  /*a490*/  @!P3 LEA R16, P0, R6, c[0x0][0x168], 0x1 ;  /* 0x00005a000610ba11 */ /* 0x004fc800078008ff */
[----:B------:R-:W-:Y:S02]  /*a4a0*/  @!P3 LEA.HI.X R17, R6, c[0x0][0x16c], R5, 0x1, P0 ;  /* 0x00005b000611ba11 */ /* 0x000fe400000f0c05 */
[----:B-----5:R-:W-:-:S04]  /*a4b0*/  @!P4 LEA R18, P0, R7, R192, 0x1 ;  /* 0x000000c00712c211 */ /* 0x020fc800078008ff */
        /* <DEDUP_REMOVED lines=20> */
.L_x_2638:
[----:B------:R-:W-:Y:S05]  /*a600*/  BSYNC B0 ;  /* 0x0000000000007941 */ /* 0x000fea0003800000 */
.L_x_2637:
[----:B------:R-:W0:Y:S01]  /*a610*/  LDGDEPBAR ;  /* 0x00000000000079af */ /* 0x000e220000000000 */
[----:B------:R-:W-:-:S04]  /*a620*/  LEA R192, P0, R11, R192, 0x1 ;  /* 0x000000c00bc07211 */ /* 0x000fc800078008ff */
[----:B------:R-:W-:Y:S02]  /*a630*/  LEA.HI.X R193, R11, R193, R10, 0x1, P0 ;  /* 0x000000c10bc17211 */ /* 0x000fe400000f0c0a */
.L_x_2634:
        /* <DEDUP_REMOVED lines=39> */
[----:B--2---:R-:W-:Y:S02]  /*a8b0*/  FMNMX.FTZ R6, R150, R5, !PT ;  /* 0x0000000596067209 */ /* 0x004fe40007810000 */
        /* <DEDUP_REMOVED lines=40> */
[----:B------:R-:W-:Y:S01]  /*ab40*/  FSEL R4, R57, RZ, P1 ;  /* 0x000000ff39047208 */ /* 0x000fe20000800000 */
[--C-:B------:R-:W-:Y:S01]  /*ab50*/  FFMA.FTZ R134, R158, c[0x0][0x23c], -R159.reuse ;  /* 0x00008f009e867a23 */ /* 0x100fe2000001089f */
[----:B--2---:R-:W-:Y:S01]  /*ab60*/  FMNMX.FTZ R56, R5, R56, !PT ;  /* 0x0000003805387209 */ /* 0x004fe20007810000 */
[--C-:B------:R-:W-:Y:S02]  /*ab70*/  FFMA.FTZ R133, R202, c[0x0][0x23c], -R159.reuse ;  /* 0x00008f00ca857a23 */ /* 0x100fe4000001089f */
[----:B------:R-:W-:Y:S01]  /*ab80*/  FADD.FTZ R4, R3, -R4 ;  /* 0x8000000403047221 */ /* 0x000fe20000010000 */
        /* <DEDUP_REMOVED lines=11> */
[--C-:B------:R-:W-:Y:S01]  /*ac40*/  FFMA.FTZ R158, R211, c[0x0][0x23c], -R66.reuse ;  /* 0x00008f00d39e7a23 */ /* 0x100fe20000010842 */
[----:B------:R-:W2:Y:S01]  /*ac50*/  LDSM.16.MT88.4 R8, [R170+0x9000] ;  /* 0x00900000aa08783b */ /* 0x000ea20000004200 */
[----:B------:R-:W-:Y:S02]  /*ac60*/  FMUL.FTZ R198, R3, c[0x0][0x23c] ;  /* 0x00008f0003c67a20 */ /* 0x000fe40000410000 */
[--C-:B------:R-:W-:Y:S01]  /*ac70*/  FFMA.FTZ R135, R207, c[0x0][0x23c], -R66.reuse ;  /* 0x00008f00cf877a23 */ /* 0x100fe20000010842 */
[----:B------:R-:W-:Y:S01]  /*ac80*/  MUFU.EX2 R133, R133 ;  /* 0x0000008500857308 */ /* 0x000fe20000000800 */
[----:B------:R-:W-:-:S02]  /*ac90*/  FFMA.FTZ R130, R209, c[0x0][0x23c], -R66 ;  /* 0x00008f00d1827a23 */ /* 0x000fc40000010842 */
[--C-:B------:R-:W-:Y:S02]  /*aca0*/  FFMA.FTZ R126, R126, c[0x0][0x23c], -R159.reuse ;  /* 0x00008f007e7e7a23 */ /* 0x100fe4000001089f */
[--C-:B------:R-:W-:Y:S02]  /*acb0*/  FFMA.FTZ R64, R124, c[0x0][0x23c], -R159.reuse ;  /* 0x00008f007c407a23 */ /* 0x100fe4000001089f */
[----:B------:R-:W-:Y:S01]  /*acc0*/  FFMA.FTZ R59, R204, c[0x0][0x23c], -R159 ;  /* 0x00008f00cc3b7a23 */ /* 0x000fe2000001089f */
[----:B------:R-:W3:Y:S01]  /*acd0*/  MUFU.EX2 R128, R128 ;  /* 0x0000008000807308 */ /* 0x000ee20000000800 */
[----:B-1----:R-:W-:Y:S01]  /*ace0*/  F2FP.PACK_AB R48, R134, R200 ;  /* 0x000000c88630723e */ /* 0x002fe200000000ff */
        /* <DEDUP_REMOVED lines=8> */
[----:B------:R-:W1:Y:S01]  /*ad70*/  MUFU.EX2 R158, R158 ;  /* 0x0000009e009e7308 */ /* 0x000e620000000800 */
        /* <DEDUP_REMOVED lines=19> */
[----:B------:R-:W1:Y:S01]  /*aeb0*/  MUFU.EX2 R130, R130 ;  /* 0x0000008200827308 */ /* 0x000e620000000800 */
[----:B----4-:R-:W-:-:S02]  /*aec0*/  FMUL.FTZ R14, R70, R198 ;  /* 0x000000c6460e7220 */ /* 0x010fc40000410000 */
[-C--:B------:R-:W-:Y:S02]  /*aed0*/  FMUL.FTZ R15, R71, R198.reuse ;  /* 0x000000c6470f7220 */ /* 0x080fe40000410000 */
[-C--:B------:R-:W-:Y:S01]  /*aee0*/  FMUL.FTZ R74, R74, R198.reuse ;  /* 0x000000c64a4a7220 */ /* 0x080fe20000410000 */
[----:B------:R-:W-:Y:S01]  /*aef0*/  LDSM.16.MT88.4 R68, [R168+0x9400] ;  /* 0x00940000a844783b */ /* 0x000fe20000004200 */
[----:B------:R-:W-:Y:S01]  /*af00*/  FMUL.FTZ R75, R75, R198 ;  /* 0x000000c64b4b7220 */ /* 0x000fe20000410000 */
[----:B------:R-:W-:Y:S01]  /*af10*/  MUFU.EX2 R131, R131 ;  /* 0x0000008300837308 */ /* 0x000fe20000000800 */
[-C--:B------:R-:W-:Y:S02]  /*af20*/  FMUL.FTZ R4, R112, R202.reuse ;  /* 0x000000ca70047220 */ /* 0x080fe40000410000 */
[----:B------:R-:W-:Y:S02]  /*af30*/  FMUL.FTZ R5, R113, R202 ;  /* 0x000000ca71057220 */ /* 0x000fe40000410000 */
[----:B------:R-:W-:-:S02]  /*af40*/  FMUL.FTZ R6, R114, R198 ;  /* 0x000000c672067220 */ /* 0x000fc40000410000 */
[----:B------:R-:W-:Y:S01]  /*af50*/  FMUL.FTZ R7, R115, R198 ;  /* 0x000000c673077220 */ /* 0x000fe20000410000 */
[----:B-1----:R-:W-:Y:S01]  /*af60*/  F2FP.PACK_AB R51, R130, R135 ;  /* 0x000000878233723e */ /* 0x002fe200000000ff */
[-C--:B------:R-:W-:Y:S01]  /*af70*/  FMUL.FTZ R108, R108, R202.reuse ;  /* 0x000000ca6c6c7220 */ /* 0x080fe20000410000 */
[----:B------:R-:W1:Y:S01]  /*af80*/  MUFU.EX2 R126, R126 ;  /* 0x0000007e007e7308 */ /* 0x000e620000000800 */
[----:B------:R-:W-:Y:S02]  /*af90*/  FMUL.FTZ R109, R109, R202 ;  /* 0x000000ca6d6d7220 */ /* 0x000fe40000410000 */
[-C--:B------:R-:W-:Y:S02]  /*afa0*/  FMUL.FTZ R110, R110, R198.reuse ;  /* 0x000000c66e6e7220 */ /* 0x080fe40000410000 */
[----:B------:R-:W-:Y:S01]  /*afb0*/  HMMA.16816.F32 R12, R48, R16, R12 ;  /* 0x00000010300c723c */ /* 0x000fe2000000180c */
[----:B------:R-:W-:Y:S02]  /*afc0*/  FMUL.FTZ R111, R111, R198 ;  /* 0x000000c66f6f7220 */ /* 0x000fe40000410000 */
[----:B------:R-:W-:Y:S01]  /*afd0*/  MUFU.EX2 R64, R64 ;  /* 0x0000004000407308 */ /* 0x000fe20000000800 */
[----:B------:R-:W-:-:S02]  /*afe0*/  FMUL.FTZ R20, R76, R202 ;  /* 0x000000ca4c147220 */ /* 0x000fc40000410000 */
[----:B------:R-:W-:Y:S02]  /*aff0*/  FMUL.FTZ R21, R77, R202 ;  /* 0x000000ca4d157220 */ /* 0x000fe40000410000 */
[C---:B------:R-:W-:Y:S01]  /*b000*/  HMMA.16816.F32 R16, R48.reuse, R18, R72 ;  /* 0x000000123010723c */ /* 0x040fe20000001848 */
[----:B------:R-:W3:Y:S01]  /*b010*/  LDSM.16.MT88.4 R72, [R170+0x9400] ;  /* 0x00940000aa48783b */ /* 0x000ee20000004200 */
[-C--:B------:R-:W-:Y:S01]  /*b020*/  FMUL.FTZ R22, R78, R198.reuse ;  /* 0x000000c64e167220 */ /* 0x080fe20000410000 */
[----:B------:R-:W-:Y:S01]  /*b030*/  MUFU.EX2 R59, R59 ;  /* 0x0000003b003b7308 */ /* 0x000fe20000000800 */
[----:B------:R-:W-:Y:S02]  /*b040*/  FMUL.FTZ R23, R79, R198 ;  /* 0x000000c64f177220 */ /* 0x000fe40000410000 */
[-C--:B------:R-:W-:Y:S02]  /*b050*/  FMUL.FTZ R28, R84, R202.reuse ;  /* 0x000000ca541c7220 */ /* 0x080fe40000410000 */
[----:B--2---:R-:W-:Y:S01]  /*b060*/  HMMA.16816.F32 R4, R48, R8, R4 ;  /* 0x000000083004723c */ /* 0x004fe20000001804 */
[----:B------:R-:W-:-:S02]  /*b070*/  FMUL.FTZ R29, R85, R202 ;  /* 0x000000ca551d7220 */ /* 0x000fc40000410000 */
[----:B------:R-:W-:Y:S01]  /*b080*/  MUFU.EX2 R129, R129 ;  /* 0x0000008100817308 */ /* 0x000fe20000000800 */
[-C--:B------:R-:W-:Y:S02]  /*b090*/  FMUL.FTZ R30, R86, R198.reuse ;  /* 0x000000c6561e7220 */ /* 0x080fe40000410000 */
[----:B------:R-:W-:Y:S02]  /*b0a0*/  FMUL.FTZ R31, R87, R198 ;  /* 0x000000c6571f7220 */ /* 0x000fe40000410000 */
[----:B------:R-:W-:Y:S01]  /*b0b0*/  HMMA.16816.F32 R8, R48, R10, R108 ;  /* 0x0000000a3008723c */ /* 0x000fe2000000186c */
[-C--:B------:R-:W-:Y:S01]  /*b0c0*/  FMUL.FTZ R36, R92, R202.reuse ;  /* 0x000000ca5c247220 */ /* 0x080fe20000410000 */
[----:B------:R-:W-:Y:S01]  /*b0d0*/  LDSM.16.MT88.4 R108, [R170+0xa000] ;  /* 0x00a00000aa6c783b */ /* 0x000fe20000004200 */
[----:B------:R-:W2:Y:S01]  /*b0e0*/  MUFU.EX2 R62, R62 ;  /* 0x0000003e003e7308 */ /* 0x000ea20000000800 */
[----:B------:R-:W-:Y:S02]  /*b0f0*/  FMUL.FTZ R37, R93, R202 ;  /* 0x000000ca5d257220 */ /* 0x000fe40000410000 */
[----:B------:R-:W-:-:S02]  /*b100*/  FMUL.FTZ R38, R94, R198 ;  /* 0x000000c65e267220 */ /* 0x000fc40000410000 */
        /* <DEDUP_REMOVED lines=9> */
[----:B------:R-:W4:Y:S01]  /*b1a0*/  MUFU.EX2 R2, R2 ;  /* 0x0000000200027308 */ /* 0x000f220000000800 */
        /* <DEDUP_REMOVED lines=24> */
[--C-:B------:R-:W-:Y:S01]  /*b330*/  FFMA.FTZ R166, R191, c[0x0][0x23c], -R66.reuse ;  /* 0x00008f00bfa67a23 */ /* 0x100fe20000010842 */
[----:B------:R-:W-:Y:S01]  /*b340*/  MUFU.EX2 R120, R120 ;  /* 0x0000007800787308 */ /* 0x000fe20000000800 */
[--C-:B------:R-:W-:Y:S01]  /*b350*/  FFMA.FTZ R163, R163, c[0x0][0x23c], -R66.reuse ;  /* 0x00008f00a3a37a23 */ /* 0x100fe20000010842 */
[----:B------:R-:W-:Y:S01]  /*b360*/  LDSM.16.MT88.4 R96, [R170+0xe000] ;  /* 0x00e00000aa60783b */ /* 0x000fe20000004200 */
[----:B------:R-:W-:-:S02]  /*b370*/  FFMA.FTZ R162, R199, c[0x0][0x23c], -R66 ;  /* 0x00008f00c7a27a23 */ /* 0x000fc40000010842 */
[----:B------:R-:W-:Y:S01]  /*b380*/  FFMA.FTZ R149, R149, c[0x0][0x23c], -R66 ;  /* 0x00008f0095957a23 */ /* 0x000fe20000010842 */
[C---:B------:R-:W-:Y:S01]  /*b390*/  HMMA.16816.F32 R44, R48.reuse, R52, R44 ;  /* 0x00000034302c723c */ /* 0x040fe2000000182c */
[--C-:B------:R-:W-:Y:S01]  /*b3a0*/  FFMA.FTZ R138, R138, c[0x0][0x23c], -R159.reuse ;  /* 0x00008f008a8a7a23 */ /* 0x100fe2000001089f */
[----:B------:R-:W-:Y:S01]  /*b3b0*/  MUFU.EX2 R123, R123 ;  /* 0x0000007b007b7308 */ /* 0x000fe20000000800 */
[--C-:B------:R-:W-:Y:S02]  /*b3c0*/  FFMA.FTZ R136, R136, c[0x0][0x23c], -R159.reuse ;  /* 0x00008f0088887a23 */ /* 0x100fe4000001089f */
[--C-:B------:R-:W-:Y:S02]  /*b3d0*/  FFMA.FTZ R140, R140, c[0x0][0x23c], -R159.reuse ;  /* 0x00008f008c8c7a23 */ /* 0x100fe4000001089f */
[----:B-1----:R-:W-:Y:S01]  /*b3e0*/  F2FP.PACK_AB R52, R126, R131 ;  /* 0x000000837e34723e */ /* 0x002fe200000000ff */
[----:B------:R-:W-:Y:S01]  /*b3f0*/  HMMA.16816.F32 R48, R48, R54, R104 ;  /* 0x000000363030723c */ /* 0x000fe20000001868 */
[----:B--2---:R-:W-:Y:S01]  /*b400*/  F2FP.PACK_AB R53, R62, R129 ;  /* 0x000000813e35723e */ /* 0x004fe200000000ff */
[----:B------:R-:W-:Y:S01]  /*b410*/  MUFU.EX2 R122, R122 ;  /* 0x0000007a007a7308 */ /* 0x000fe20000000800 */
[----:B------:R-:W-:-:S02]  /*b420*/  FFMA.FTZ R142, R142, c[0x0][0x23c], -R159 ;  /* 0x00008f008e8e7a23 */ /* 0x000fc4000001089f */
[--C-:B------:R-:W-:Y:S02]  /*b430*/  FFMA.FTZ R144, R144, c[0x0][0x23c], -R159.reuse ;  /* 0x00008f0090907a23 */ /* 0x100fe4000001089f */
[----:B------:R-:W-:Y:S01]  /*b440*/  F2FP.PACK_AB R54, R59, R64 ;  /* 0x000000403b36723e */ /* 0x000fe200000000ff */
[--C-:B------:R-:W-:Y:S01]  /*b450*/  FFMA.FTZ R148, R148, c[0x0][0x23c], -R159.reuse ;  /* 0x00008f0094947a23 */ /* 0x100fe2000001089f */
[----:B----4-:R-:W-:Y:S01]  /*b460*/  F2FP.PACK_AB R55, R2, R3 ;  /* 0x000000030237723e */ /* 0x010fe200000000ff */
[----:B------:R-:W-:Y:S01]  /*b470*/  MUFU.EX2 R119, R119 ;  /* 0x0000007700777308 */ /* 0x000fe20000000800 */
[--C-:B------:R-:W-:Y:S02]  /*b480*/  FFMA.FTZ R153, R153, c[0x0][0x23c], -R159.reuse ;  /* 0x00008f0099997a23 */ /* 0x100fe4000001089f */
[----:B------:R-:W-:Y:S02]  /*b490*/  FFMA.FTZ R152, R152, c[0x0][0x23c], -R159 ;  /* 0x00008f0098987a23 */ /* 0x000fe4000001089f */
[----:B------:R-:W-:Y:S01]  /*b4a0*/  FFMA.FTZ R195, R195, R202, R200 ;  /* 0x000000cac3c37223 */ /* 0x000fe200000100c8 */
[----:B---3--:R-:W-:Y:S01]  /*b4b0*/  HMMA.16816.F32 R4, R52, R72, R4 ;  /* 0x000000483404723c */ /* 0x008fe20000001804 */
[----:B------:R-:W-:Y:S01]  /*b4c0*/  FFMA.FTZ R201, R194, R198, R201 ;  /* 0x000000c6c2c97223 */ /* 0x000fe200000100c9 */
        /* <DEDUP_REMOVED lines=11> */
[----:B------:R-:W-:Y:S01]  /*b580*/  FFMA.FTZ R156, R156, c[0x0][0x23c], -R159 ;  /* 0x00008f009c9c7a23 */ /* 0x000fe2000001089f */
[----:B------:R-:W2:Y:S01]  /*b590*/  MUFU.EX2 R164, R164 ;  /* 0x000000a400a47308 */ /* 0x000ea20000000800 */
[----:B------:R-:W-:-:S02]  /*b5a0*/  FADD.FTZ R129, R129, R130 ;  /* 0x0000008281817221 */ /* 0x000fc40000010000 */
[----:B------:R-:W-:Y:S02]  /*b5b0*/  FFMA.FTZ R155, R155, c[0x0][0x23c], -R159 ;  /* 0x00008f009b9b7a23 */ /* 0x000fe4000001089f */
[----:B------:R-:W-:Y:S01]  /*b5c0*/  FADD.FTZ R62, R62, R129 ;  /* 0x000000813e3e7221 */ /* 0x000fe20000010000 */
[----:B------:R-:W-:Y:S01]  /*b5d0*/  HMMA.16816.F32 R16, R52, R70, R16 ;  /* 0x000000463410723c */ /* 0x000fe20000001810 */
[----:B------:R-:W3:Y:S01]  /*b5e0*/  LDSM.16.MT88.4 R68, [R168+0xb400] ;  /* 0x00b40000a844783b */ /* 0x000ee20000004200 */
[----:B------:R-:W-:Y:S01]  /*b5f0*/  MUFU.EX2 R161, R161 ;  /* 0x000000a100a17308 */ /* 0x000fe20000000800 */
[----:B------:R-:W-:Y:S02]  /*b600*/  FADD.FTZ R3, R3, R62 ;  /* 0x0000003e03037221 */ /* 0x000fe40000010000 */
[--C-:B------:R-:W-:Y:S02]  /*b610*/  FFMA.FTZ R157, R157, c[0x0][0x23c], -R159.reuse ;  /* 0x00008f009d9d7a23 */ /* 0x100fe4000001089f */
[----:B------:R-:W-:-:S02]  /*b620*/  FFMA.FTZ R132, R132, c[0x0][0x23c], -R159 ;  /* 0x00008f0084847a23 */ /* 0x000fc4000001089f */
[--C-:B------:R-:W-:Y:S01]  /*b630*/  FFMA.FTZ R58, R58, c[0x0][0x23c], -R66.reuse ;  /* 0x00008f003a3a7a23 */ /* 0x100fe20000010842 */
[----:B------:R-:W4:Y:S01]  /*b640*/  MUFU.EX2 R160, R160 ;  /* 0x000000a000a07308 */ /* 0x000f220000000800 */
[----:B--2---:R-:W-:Y:S01]  /*b650*/  F2FP.PACK_AB R104, R164, R165 ;  /* 0x000000a5a468723e */ /* 0x004fe200000000ff */
[--C-:B------:R-:W-:Y:S02]  /*b660*/  FFMA.FTZ R60, R60, c[0x0][0x23c], -R66.reuse ;  /* 0x00008f003c3c7a23 */ /* 0x100fe40000010842 */
[--C-:B------:R-:W-:Y:S02]  /*b670*/  FFMA.FTZ R61, R61, c[0x0][0x23c], -R66.reuse ;  /* 0x00008f003d3d7a23 */ /* 0x100fe40000010842 */
[----:B------:R-:W-:Y:S02]  /*b680*/  FFMA.FTZ R63, R63, c[0x0][0x23c], -R66 ;  /* 0x00008f003f3f7a23 */ /* 0x000fe40000010842 */
[----:B------:R-:W-:Y:S01]  /*b690*/  MUFU.EX2 R167, R167 ;  /* 0x000000a700a77308 */ /* 0x000fe20000000800 */
[----:B------:R-:W-:Y:S01]  /*b6a0*/  FADD.FTZ R2, R2, R3 ;  /* 0x0000000302027221 */ /* 0x000fe20000010000 */
[C---:B-1----:R-:W-:Y:S06]  /*b6b0*/  HMMA.16816.F32 R20, R52.reuse, R72, R20 ;  /* 0x000000483414723c */ /* 0x042fec0000001814 */
[----:B------:R-:W1:Y:S01]  /*b6c0*/  MUFU.EX2 R166, R166 ;  /* 0x000000a600a67308 */ /* 0x000e620000000800 */
[----:B----4-:R-:W-:Y:S01]  /*b6d0*/  F2FP.PACK_AB R106, R160, R161 ;  /* 0x000000a1a06a723e */ /* 0x010fe200000000ff */
[C---:B------:R-:W-:Y:S01]  /*b6e0*/  HMMA.16816.F32 R24, R52.reuse, R74, R24 ;  /* 0x0000004a3418723c */ /* 0x040fe20000001818 */
[----:B------:R-:W2:Y:S05]  /*b6f0*/  LDSM.16.MT88.4 R72, [R170+0xd400] ;  /* 0x00d40000aa48783b */ /* 0x000eaa0000004200 */
[----:B------:R-:W-:Y:S02]  /*b700*/  MUFU.EX2 R163, R163 ;  /* 0x000000a300a37308 */ /* 0x000fe40000000800 */
[----:B---3--:R-:W-:Y:S01]  /*b710*/  HMMA.16816.F32 R28, R52, R68, R28 ;  /* 0x00000044341c723c */ /* 0x008fe2000000181c */
[----:B-1----:R-:W-:-:S05]  /*b720*/  F2FP.PACK_AB R105, R166, R167 ;  /* 0x000000a7a669723e */ /* 0x002fca00000000ff */
[----:B------:R-:W1:Y:S02]  /*b730*/  MUFU.EX2 R162, R162 ;  /* 0x000000a200a27308 */ /* 0x000e640000000800 */
[----:B------:R-:W-:Y:S01]  /*b740*/  HMMA.16816.F32 R32, R52, R70, R32 ;  /* 0x000000463420723c */ /* 0x000fe20000001820 */
[----:B------:R-:W3:Y:S05]  /*b750*/  LDSM.16.MT88.4 R68, [R168+0xd400] ;  /* 0x00d40000a844783b */ /* 0x000eea0000004200 */
[----:B------:R-:W-:Y:S01]  /*b760*/  MUFU.EX2 R156, R156 ;  /* 0x0000009c009c7308 */ /* 0x000fe20000000800 */
[----:B-1----:R-:W-:-:S07]  /*b770*/  F2FP.PACK_AB R107, R162, R163 ;  /* 0x000000a3a26b723e */ /* 0x002fce00000000ff */
[----:B------:R-:W-:Y:S08]  /*b780*/  MUFU.EX2 R155, R155 ;  /* 0x0000009b009b7308 */ /* 0x000ff00000000800 */
[----:B------:R-:W-:Y:S01]  /*b790*/  MUFU.EX2 R157, R157 ;  /* 0x0000009d009d7308 */ /* 0x000fe20000000800 */
[C---:B--2---:R-:W-:Y:S07]  /*b7a0*/  HMMA.16816.F32 R36, R52.reuse, R72, R36 ;  /* 0x000000483424723c */ /* 0x044fee0000001824 */
[----:B------:R-:W-:Y:S01]  /*b7b0*/  MUFU.EX2 R132, R132 ;  /* 0x0000008400847308 */ /* 0x000fe20000000800 */
[C---:B------:R-:W-:Y:S01]  /*b7c0*/  HMMA.16816.F32 R40, R52.reuse, R74, R40 ;  /* 0x0000004a3428723c */ /* 0x040fe20000001828 */
[----:B------:R-:W1:Y:S07]  /*b7d0*/  LDSM.16.MT88.4 R72, [R170+0x9800] ;  /* 0x00980000aa48783b */ /* 0x000e6e0000004200 */
[C---:B---3--:R-:W-:Y:S08]  /*b7e0*/  HMMA.16816.F32 R44, R52.reuse, R68, R44 ;  /* 0x00000044342c723c */ /* 0x048ff0000000182c */
[----:B------:R-:W-:Y:S01]  /*b7f0*/  HMMA.16816.F32 R48, R52, R70, R48 ;  /* 0x000000463430723c */ /* 0x000fe20000001830 */
[----:B------:R-:W2:Y:S06]  /*b800*/  LDSM.16.MT88.4 R68, [R168+0x9800] ;  /* 0x00980000a844783b */ /* 0x000eac0000004200 */
[----:B------:R-:W-:-:S02]  /*b810*/  F2FP.PACK_AB R52, R124, R125 ;  /* 0x0000007d7c34723e */ /* 0x000fc400000000ff */
[----:B------:R-:W-:Y:S01]  /*b820*/  F2FP.PACK_AB R53, R122, R123 ;  /* 0x0000007b7a35723e */ /* 0x000fe200000000ff */
[----:B------:R-:W-:Y:S01]  /*b830*/  FADD.FTZ R123, R123, R2 ;  /* 0x000000027b7b7221 */ /* 0x000fe20000010000 */
[----:B------:R-:W-:Y:S02]  /*b840*/  F2FP.PACK_AB R54, R120, R121 ;  /* 0x000000797836723e */ /* 0x000fe400000000ff */
[----:B------:R-:W-:Y:S01]  /*b850*/  F2FP.PACK_AB R55, R118, R119 ;  /* 0x000000777637723e */ /* 0x000fe200000000ff */
[----:B------:R-:W-:-:S04]  /*b860*/  FADD.FTZ R122, R122, R123 ;  /* 0x0000007b7a7a7221 */ /* 0x000fc80000010000 */
[----:B------:R-:W-:-:S04]  /*b870*/  FADD.FTZ R119, R119, R122 ;  /* 0x0000007a77777221 */ /* 0x000fc80000010000 */
[----:B------:R-:W-:Y:S01]  /*b880*/  FADD.FTZ R118, R118, R119 ;  /* 0x0000007776767221 */ /* 0x000fe20000010000 */
[----:B-1----:R-:W-:Y:S03]  /*b890*/  HMMA.16816.F32 R4, R52, R72, R4 ;  /* 0x000000483404723c */ /* 0x002fe60000001804 */
[----:B------:R-:W-:-:S04]  /*b8a0*/  FADD.FTZ R167, R167, R118 ;  /* 0x00000076a7a77221 */ /* 0x000fc80000010000 */
[----:B------:R-:W-:Y:S01]  /*b8b0*/  FADD.FTZ R166, R166, R167 ;  /* 0x000000a7a6a67221 */ /* 0x000fe20000010000 */
        /* <DEDUP_REMOVED lines=13> */
[----:B------:R-:W-:Y:S07]  /*b990*/  LDSM.16.MT88.4 R72, [R168+0xa000] ;  /* 0x00a00000a848783b */ /* 0x000fee0000004200 */
[C---:B--2---:R-:W-:Y:S08]  /*b9a0*/  HMMA.16816.F32 R44, R52.reuse, R68, R44 ;  /* 0x00000044342c723c */ /* 0x044ff0000000182c */
[----:B------:R-:W-:Y:S01]  /*b9b0*/  HMMA.16816.F32 R48, R52, R70, R48 ;  /* 0x000000463430723c */ /* 0x000fe20000001830 */
[----:B------:R-:W1:Y:S04]  /*b9c0*/  LDSM.16.MT88.4 R52, [R170+0x9c00] ;  /* 0x009c0000aa34783b */ /* 0x000e680000004200 */
[----:B------:R-:W2:Y:S03]  /*b9d0*/  LDSM.16.MT88.4 R68, [R168+0x9c00] ;  /* 0x009c0000a844783b */ /* 0x000ea60000004200 */
[C---:B-1----:R-:W-:Y:S01]  /*b9e0*/  HMMA.16816.F32 R112, R104.reuse, R52, R4 ;  /* 0x000000346870723c */ /* 0x042fe20000001804 */
[----:B------:R-:W1:Y:S07]  /*b9f0*/  LDSM.16.MT88.4 R4, [R168+0xbc00] ;  /* 0x00bc0000a804783b */ /* 0x000e6e0000004200 */
[C---:B------:R-:W-:Y:S01]  /*ba00*/  HMMA.16816.F32 R8, R104.reuse, R54, R8 ;  /* 0x000000366808723c */ /* 0x040fe20000001808 */
[----:B------:R-:W3:Y:S07]  /*ba10*/  LDSM.16.MT88.4 R52, [R170+0xbc00] ;  /* 0x00bc0000aa34783b */ /* 0x000eee0000004200 */
[C---:B--2---:R-:W-:Y:S08]  /*ba20*/  HMMA.16816.F32 R12, R104.reuse, R68, R12 ;  /* 0x00000044680c723c */ /* 0x044ff0000000180c */
[C---:B------:R-:W-:Y:S08]  /*ba30*/  HMMA.16816.F32 R16, R104.reuse, R70, R16 ;  /* 0x000000466810723c */ /* 0x040ff00000001810 */
[C---:B-1----:R-:W-:Y:S08]  /*ba40*/  HMMA.16816.F32 R28, R104.reuse, R4, R28 ;  /* 0x00000004681c723c */ /* 0x042ff0000000181c */
[C---:B---3--:R-:W-:Y:S08]  /*ba50*/  HMMA.16816.F32 R20, R104.reuse, R52, R20 ;  /* 0x000000346814723c */ /* 0x048ff00000001814 */
[C---:B------:R-:W-:Y:S01]  /*ba60*/  HMMA.16816.F32 R24, R104.reuse, R54, R24 ;  /* 0x000000366818723c */ /* 0x040fe20000001818 */
[----:B------:R-:W1:Y:S07]  /*ba70*/  LDSM.16.MT88.4 R52, [R170+0xdc00] ;  /* 0x00dc0000aa34783b */ /* 0x000e6e0000004200 */
[C---:B------:R-:W-:Y:S01]  /*ba80*/  HMMA.16816.F32 R32, R104.reuse, R6, R32 ;  /* 0x000000066820723c */ /* 0x040fe20000001820 */
[----:B------:R-:W2:Y:S07]  /*ba90*/  LDSM.16.MT88.4 R4, [R168+0xdc00] ;  /* 0x00dc0000a804783b */ /* 0x000eae0000004200 */
[C---:B-1----:R-:W-:Y:S07]  /*baa0*/  HMMA.16816.F32 R36, R104.reuse, R52, R36 ;  /* 0x000000346824723c */ /* 0x042fee0000001824 */
[--C-:B------:R-:W-:Y:S01]  /*bab0*/  FFMA.FTZ R52, R151, c[0x0][0x23c], -R159.reuse ;  /* 0x00008f0097347a23 */ /* 0x100fe2000001089f */
[----:B------:R-:W-:Y:S01]  /*bac0*/  HMMA.16816.F32 R40, R104, R54, R40 ;  /* 0x000000366828723c */ /* 0x000fe20000001828 */
[----:B------:R-:W-:-:S04]  /*bad0*/  FFMA.FTZ R53, R154, c[0x0][0x23c], -R159 ;  /* 0x00008f009a357a23 */ /* 0x000fc8000001089f */
[----:B------:R-:W-:Y:S02]  /*bae0*/  MUFU.EX2 R52, R52 ;  /* 0x0000003400347308 */ /* 0x000fe40000000800 */
[--C-:B------:R-:W-:Y:S01]  /*baf0*/  FFMA.FTZ R54, R146, c[0x0][0x23c], -R159.reuse ;  /* 0x00008f0092367a23 */ /* 0x100fe2000001089f */
[C---:B--2---:R-:W-:Y:S01]  /*bb00*/  HMMA.16816.F32 R44, R104.reuse, R4, R44 ;  /* 0x00000004682c723c */ /* 0x044fe2000000182c */
[----:B------:R-:W-:Y:S02]  /*bb10*/  FFMA.FTZ R55, R150, c[0x0][0x23c], -R159 ;  /* 0x00008f0096377a23 */ /* 0x000fe4000001089f */
[--C-:B------:R-:W-:Y:S02]  /*bb20*/  FFMA.FTZ R146, R147, c[0x0][0x23c], -R66.reuse ;  /* 0x00008f0093927a23 */ /* 0x100fe40000010842 */
[----:B------:R-:W-:Y:S03]  /*bb30*/  MUFU.EX2 R54, R54 ;  /* 0x0000003600367308 */ /* 0x000fe60000000800 */
[----:B------:R-:W-:Y:S05]  /*bb40*/  HMMA.16816.F32 R104, R104, R6, R48 ;  /* 0x000000066868723c */ /* 0x000fea0000001830 */
[----:B------:R-:W1:Y:S02]  /*bb50*/  MUFU.EX2 R55, R55 ;  /* 0x0000003700377308 */ /* 0x000e640000000800 */
[----:B------:R-:W-:-:S02]  /*bb60*/  FFMA.FTZ R48, R143, c[0x0][0x23c], -R66 ;  /* 0x00008f008f307a23 */ /* 0x000fc40000010842 */
[----:B------:R-:W-:-:S04]  /*bb70*/  FFMA.FTZ R49, R145, c[0x0][0x23c], -R66 ;  /* 0x00008f0091317a23 */ /* 0x000fc80000010842 */
[----:B------:R-:W2:Y:S08]  /*bb80*/  MUFU.EX2 R53, R53 ;  /* 0x0000003500357308 */ /* 0x000eb00000000800 */
[----:B------:R-:W-:Y:S01]  /*bb90*/  MUFU.EX2 R146, R146 ;  /* 0x0000009200927308 */ /* 0x000fe20000000800 */
[----:B-1----:R-:W-:-:S07]  /*bba0*/  F2FP.PACK_AB R4, R55, R54 ;  /* 0x000000363704723e */ /* 0x002fce00000000ff */
        /* <DEDUP_REMOVED lines=22> */
[C---:B------:R-:W-:Y:S01]  /*bd10*/  HMMA.16816.F32 R76, R4.reuse, R80, R20 ;  /* 0x00000050044c723c */ /* 0x040fe20000001814 */
[----:B------:R-:W-:Y:S01]  /*bd20*/  LDSM.16.MT88.4 R20, [R170+0xc800] ;  /* 0x00c80000aa14783b */ /* 0x000fe20000004200 */
[----:B------:R-:W-:Y:S06]  /*bd30*/  MUFU.EX2 R30, R142 ;  /* 0x0000008e001e7308 */ /* 0x000fec0000000800 */
[C---:B-1----:R-:W-:Y:S02]  /*bd40*/  HMMA.16816.F32 R100, R4.reuse, R8, R44 ;  /* 0x000000080464723c */ /* 0x042fe4000000182c */
[----:B------:R-:W-:Y:S05]  /*bd50*/  MUFU.EX2 R34, R34 ;  /* 0x0000002200227308 */ /* 0x000fea0000000800 */
[----:B------:R-:W-:Y:S01]  /*bd60*/  FADD.FTZ R45, R131, R128 ;  /* 0x00000080832d7221 */ /* 0x000fe20000010000 */
[----:B------:R-:W-:Y:S01]  /*bd70*/  HMMA.16816.F32 R104, R4, R10, R104 ;  /* 0x0000000a0468723c */ /* 0x000fe20000001868 */
[----:B------:R-:W1:Y:S01]  /*bd80*/  LDSM.16.MT88.4 R8, [R170+0xc400] ;  /* 0x00c40000aa08783b */ /* 0x000e620000004200 */
[----:B------:R-:W5:Y:S01]  /*bd90*/  MUFU.EX2 R35, R35 ;  /* 0x0000002300237308 */ /* 0x000f620000000800 */
[----:B------:R-:W-:-:S04]  /*bda0*/  FADD.FTZ R45, R126, R45 ;  /* 0x0000002d7e2d7221 */ /* 0x000fc80000010000 */
[----:B------:R-:W-:Y:S01]  /*bdb0*/  FADD.FTZ R64, R64, R45 ;  /* 0x0000002d40407221 */ /* 0x000fe20000010000 */
[----:B------:R-:W-:Y:S02]  /*bdc0*/  HMMA.16816.F32 R92, R4, R96, R36 ;  /* 0x00000060045c723c */ /* 0x000fe40000001824 */
[----:B------:R-:W-:Y:S01]  /*bdd0*/  MUFU.EX2 R32, R32 ;  /* 0x0000002000207308 */ /* 0x000fe20000000800 */
[----:B------:R-:W-:-:S04]  /*bde0*/  FADD.FTZ R64, R59, R64 ;  /* 0x000000403b407221 */ /* 0x000fc80000010000 */
[----:B------:R-:W-:Y:S01]  /*bdf0*/  FADD.FTZ R125, R125, R64 ;  /* 0x000000407d7d7221 */ /* 0x000fe20000010000 */
[----:B------:R-:W-:Y:S01]  /*be00*/  HMMA.16816.F32 R80, R4, R82, R24 ;  /* 0x000000520450723c */ /* 0x000fe20000001818 */
[----:B------:R-:W-:Y:S01]  /*be10*/  LDSM.16.MT88.4 R24, [R168+0xa800] ;  /* 0x00a80000a818783b */ /* 0x000fe20000004200 */
[----:B------:R-:W2:Y:S01]  /*be20*/  MUFU.EX2 R33, R33 ;  /* 0x0000002100217308 */ /* 0x000ea20000000800 */
[----:B------:R-:W-:-:S04]  /*be30*/  FADD.FTZ R124, R124, R125 ;  /* 0x0000007d7c7c7221 */ /* 0x000fc80000010000 */
[----:B------:R-:W-:Y:S01]  /*be40*/  FADD.FTZ R121, R121, R124 ;  /* 0x0000007c79797221 */ /* 0x000fe20000010000 */
[----:B------:R-:W-:Y:S02]  /*be50*/  HMMA.16816.F32 R96, R4, R98, R40 ;  /* 0x000000620460723c */ /* 0x000fe40000001828 */
[----:B------:R-:W-:Y:S01]  /*be60*/  MUFU.EX2 R38, R144 ;  /* 0x0000009000267308 */ /* 0x000fe20000000800 */
[----:B------:R-:W-:-:S04]  /*be70*/  FADD.FTZ R120, R120, R121 ;  /* 0x0000007978787221 */ /* 0x000fc80000010000 */
[----:B---3--:R-:W-:Y:S01]  /*be80*/  F2FP.PACK_AB R4, R31, R28 ;  /* 0x0000001c1f04723e */ /* 0x008fe200000000ff */
[--C-:B------:R-:W-:Y:S01]  /*be90*/  FFMA.FTZ R40, R117, c[0x0][0x23c], -R66.reuse ;  /* 0x00008f0075287a23 */ /* 0x100fe20000010842 */
[----:B-----5:R-:W-:Y:S01]  /*bea0*/  F2FP.PACK_AB R5, R35, R34 ;  /* 0x000000222305723e */ /* 0x020fe200000000ff */
[--C-:B------:R-:W-:Y:S01]  /*beb0*/  FFMA.FTZ R43, R116, c[0x0][0x23c], -R66.reuse ;  /* 0x00008f00742b7a23 */ /* 0x100fe20000010842 */
[----:B------:R-:W-:Y:S01]  /*bec0*/  F2FP.PACK_AB R6, R30, R29 ;  /* 0x0000001d1e06723e */ /* 0x000fe200000000ff */
[--C-:B------:R-:W-:Y:S01]  /*bed0*/  FFMA.FTZ R41, R67, c[0x0][0x23c], -R66.reuse ;  /* 0x00008f0043297a23 */ /* 0x100fe20000010842 */
[----:B--2---:R-:W-:Y:S01]  /*bee0*/  F2FP.PACK_AB R7, R33, R32 ;  /* 0x000000202107723e */ /* 0x004fe200000000ff */
[----:B------:R-:W-:Y:S01]  /*bef0*/  FFMA.FTZ R42, R65, c[0x0][0x23c], -R66 ;  /* 0x00008f00412a7a23 */ /* 0x000fe20000010842 */
[----:B------:R-:W2:Y:S01]  /*bf00*/  MUFU.EX2 R37, R148 ;  /* 0x0000009400257308 */ /* 0x000ea20000000800 */
[----:B------:R-:W-:-:S04]  /*bf10*/  FADD.FTZ R165, R165, R120 ;  /* 0x00000078a5a57221 */ /* 0x000fc80000010000 */
[----:B------:R-:W-:Y:S01]  /*bf20*/  HMMA.16816.F32 R112, R4, R12, R112 ;  /* 0x0000000c0470723c */ /* 0x000fe20000001870 */
[----:B------:R-:W-:Y:S02]  /*bf30*/  FADD.FTZ R164, R164, R165 ;  /* 0x000000a5a4a47221 */ /* 0x000fe40000010000 */
[----:B------:R-:W-:Y:S02]  /*bf40*/  MUFU.EX2 R36, R153 ;  /* 0x0000009900247308 */ /* 0x000fe40000000800 */
[----:B------:R-:W-:-:S03]  /*bf50*/  FADD.FTZ R3, R161, R164 ;  /* 0x000000a4a1037221 */ /* 0x000fc60000010000 */
[C---:B------:R-:W-:Y:S01]  /*bf60*/  HMMA.16816.F32 R108, R4.reuse, R14, R108 ;  /* 0x0000000e046c723c */ /* 0x040fe2000000186c */
[----:B------:R-:W3:Y:S01]  /*bf70*/  LDSM.16.MT88.4 R12, [R168+0xc400] ;  /* 0x00c40000a80c783b */ /* 0x000ee20000004200 */
[----:B------:R-:W-:Y:S01]  /*bf80*/  FADD.FTZ R3, R160, R3 ;  /* 0x00000003a0037221 */ /* 0x000fe20000010000 */
[----:B------:R-:W-:Y:S03]  /*bf90*/  MUFU.EX2 R39, R152 ;  /* 0x0000009800277308 */ /* 0x000fe60000000800 */
[----:B------:R-:W-:Y:S02]  /*bfa0*/  FADD.FTZ R54, R54, R3 ;  /* 0x0000000336367221 */ /* 0x000fe40000010000 */
[----:B----4-:R-:W-:Y:S02]  /*bfb0*/  HMMA.16816.F32 R68, R4, R16, R68 ;  /* 0x000000100444723c */ /* 0x010fe40000001844 */
[----:B------:R-:W-:Y:S01]  /*bfc0*/  FADD.FTZ R55, R55, R54 ;  /* 0x0000003637377221 */ /* 0x000fe20000010000 */
[----:B------:R-:W-:Y:S03]  /*bfd0*/  MUFU.EX2 R40, R40 ;  /* 0x0000002800287308 */ /* 0x000fe60000000800 */
[----:B------:R-:W-:-:S02]  /*bfe0*/  FADD.FTZ R52, R52, R55 ;  /* 0x0000003734347221 */ /* 0x000fc40000010000 */
[C---:B------:R-:W-:Y:S01]  /*bff0*/  HMMA.16816.F32 R72, R4.reuse, R18, R72 ;  /* 0x000000120448723c */ /* 0x040fe20000001848 */
[----:B------:R-:W4:Y:S01]  /*c000*/  LDSM.16.MT88.4 R16, [R170+0xe400] ;  /* 0x00e40000aa10783b */ /* 0x000f220000004200 */
[----:B------:R-:W-:Y:S01]  /*c010*/  FADD.FTZ R53, R53, R52 ;  /* 0x0000003435357221 */ /* 0x000fe20000010000 */
[----:B------:R-:W5:Y:S03]  /*c020*/  MUFU.EX2 R43, R43 ;  /* 0x0000002b002b7308 */ /* 0x000f660000000800 */
[----:B------:R-:W-:Y:S02]  /*c030*/  FADD.FTZ R2, R28, R53 ;  /* 0x000000351c027221 */ /* 0x000fe40000010000 */
[----:B-1----:R-:W-:Y:S02]  /*c040*/  HMMA.16816.F32 R76, R4, R8, R76 ;  /* 0x00000008044c723c */ /* 0x002fe4000000184c */
[----:B------:R-:W-:Y:S01]  /*c050*/  FADD.FTZ R2, R31, R2 ;  /* 0x000000021f027221 */ /* 0x000fe20000010000 */
[----:B------:R-:W-:Y:S03]  /*c060*/  MUFU.EX2 R41, R41 ;  /* 0x0000002900297308 */ /* 0x000fe60000000800 */
[----:B------:R-:W-:-:S02]  /*c070*/  FADD.FTZ R3, R29, R2 ;  /* 0x000000021d037221 */ /* 0x000fc40000010000 */
[C---:B------:R-:W-:Y:S01]  /*c080*/  HMMA.16816.F32 R80, R4.reuse, R10, R80 ;  /* 0x0000000a0450723c */ /* 0x040fe20000001850 */
[----:B------:R-:W1:Y:S01]  /*c090*/  LDSM.16.MT88.4 R8, [R168+0xe400] ;  /* 0x00e40000a808783b */ /* 0x000e620000004200 */
[----:B------:R-:W-:Y:S01]  /*c0a0*/  FADD.FTZ R3, R30, R3 ;  /* 0x000000031e037221 */ /* 0x000fe20000010000 */
[----:B------:R-:W1:Y:S05]  /*c0b0*/  MUFU.EX2 R42, R42 ;  /* 0x0000002a002a7308 */ /* 0x000e6a0000000800 */
[C---:B---3--:R-:W-:Y:S08]  /*c0c0*/  HMMA.16816.F32 R84, R4.reuse, R12, R84 ;  /* 0x0000000c0454723c */ /* 0x048ff00000001854 */
[C---:B------:R-:W-:Y:S01]  /*c0d0*/  HMMA.16816.F32 R88, R4.reuse, R14, R88 ;  /* 0x0000000e0458723c */ /* 0x040fe20000001858 */
[----:B------:R-:W3:Y:S07]  /*c0e0*/  LDSM.16.MT88.4 R12, [R170+0xa800] ;  /* 0x00a80000aa0c783b */ /* 0x000eee0000004200 */
[C---:B----4-:R-:W-:Y:S08]  /*c0f0*/  HMMA.16816.F32 R92, R4.reuse, R16, R92 ;  /* 0x00000010045c723c */ /* 0x050ff0000000185c */
[C---:B------:R-:W-:Y:S01]  /*c100*/  HMMA.16816.F32 R96, R4.reuse, R18, R96 ;  /* 0x000000120460723c */ /* 0x040fe20000001860 */
[----:B------:R-:W4:Y:S07]  /*c110*/  LDSM.16.MT88.4 R16, [R168+0xc800] ;  /* 0x00c80000a810783b */ /* 0x000f2e0000004200 */
[C---:B-1----:R-:W-:Y:S08]  /*c120*/  HMMA.16816.F32 R100, R4.reuse, R8, R100 ;  /* 0x000000080464723c */ /* 0x042ff00000001864 */
[----:B------:R-:W-:Y:S01]  /*c130*/  HMMA.16816.F32 R104, R4, R10, R104 ;  /* 0x0000000a0468723c */ /* 0x000fe20000001868 */
[----:B------:R-:W1:Y:S06]  /*c140*/  LDSM.16.MT88.4 R8, [R170+0xe800] ;  /* 0x00e80000aa08783b */ /* 0x000e6c0000004200 */
[----:B--2---:R-:W-:Y:S01]  /*c150*/  F2FP.PACK_AB R4, R37, R38 ;  /* 0x000000262504723e */ /* 0x004fe200000000ff */
[----:B------:R-:W-:Y:S01]  /*c160*/  FADD.FTZ R38, R38, R3 ;  /* 0x0000000326267221 */ /* 0x000fe20000010000 */
[----:B-----5:R-:W-:-:S02]  /*c170*/  F2FP.PACK_AB R5, R43, R40 ;  /* 0x000000282b05723e */ /* 0x020fc400000000ff */
[----:B------:R-:W-:Y:S01]  /*c180*/  F2FP.PACK_AB R6, R39, R36 ;  /* 0x000000242706723e */ /* 0x000fe200000000ff */
[----:B------:R-:W-:Y:S01]  /*c190*/  FADD.FTZ R37, R37, R38 ;  /* 0x0000002625257221 */ /* 0x000fe20000010000 */
[----:B------:R-:W-:Y:S02]  /*c1a0*/  F2FP.PACK_AB R7, R42, R41 ;  /* 0x000000292a07723e */ /* 0x000fe400000000ff */
[----:B------:R-:W-:Y:S01]  /*c1b0*/  MOV R3, R57 ;  /* 0x0000003900037202 */ /* 0x000fe20000000f00 */
[----:B------:R-:W-:-:S04]  /*c1c0*/  FADD.FTZ R36, R36, R37 ;  /* 0x0000002524247221 */ /* 0x000fc80000010000 */
[----:B---3--:R-:W-:Y:S01]  /*c1d0*/  HMMA.16816.F32 R112, R4, R12, R112 ;  /* 0x0000000c0470723c */ /* 0x008fe20000001870 */
[----:B------:R-:W-:-:S07]  /*c1e0*/  FADD.FTZ R39, R39, R36 ;  /* 0x0000002427277221 */ /* 0x000fce0000010000 */
[C---:B------:R-:W-:Y:S01]  /*c1f0*/  HMMA.16816.F32 R108, R4.reuse, R14, R108 ;  /* 0x0000000e046c723c */ /* 0x040fe2000000186c */
[----:B------:R-:W2:Y:S07]  /*c200*/  LDSM.16.MT88.4 R12, [R168+0xe800] ;  /* 0x00e80000a80c783b */ /* 0x000eae0000004200 */
[C---:B------:R-:W-:Y:S08]  /*c210*/  HMMA.16816.F32 R76, R4.reuse, R20, R76 ;  /* 0x00000014044c723c */ /* 0x040ff0000000184c */
[C---:B------:R-:W-:Y:S01]  /*c220*/  HMMA.16816.F32 R80, R4.reuse, R22, R80 ;  /* 0x000000160450723c */ /* 0x040fe20000001850 */
[----:B------:R-:W3:Y:S07]  /*c230*/  LDSM.16.MT88.4 R20, [R170+0xac00] ;  /* 0x00ac0000aa14783b */ /* 0x000eee0000004200 */
[C---:B----4-:R-:W-:Y:S08]  /*c240*/  HMMA.16816.F32 R84, R4.reuse, R16, R84 ;  /* 0x000000100454723c */ /* 0x050ff00000001854 */
[C---:B------:R-:W-:Y:S01]  /*c250*/  HMMA.16816.F32 R88, R4.reuse, R18, R88 ;  /* 0x000000120458723c */ /* 0x040fe20000001858 */
[----:B------:R-:W4:Y:S07]  /*c260*/  LDSM.16.MT88.4 R16, [R168+0xac00] ;  /* 0x00ac0000a810783b */ /* 0x000f2e0000004200 */
[C---:B-1----:R-:W-:Y:S08]  /*c270*/  HMMA.16816.F32 R92, R4.reuse, R8, R92 ;  /* 0x00000008045c723c */ /* 0x042ff0000000185c */
[C---:B------:R-:W-:Y:S01]  /*c280*/  HMMA.16816.F32 R96, R4.reuse, R10, R96 ;  /* 0x0000000a0460723c */ /* 0x040fe20000001860 */
[----:B------:R-:W1:Y:S07]  /*c290*/  LDSM.16.MT88.4 R8, [R170+0xcc00] ;  /* 0x00cc0000aa08783b */ /* 0x000e6e0000004200 */
[C---:B------:R-:W-:Y:S01]  /*c2a0*/  HMMA.16816.F32 R68, R4.reuse, R24, R68 ;  /* 0x000000180444723c */ /* 0x040fe20000001844 */
[----:B------:R-:W-:Y:S07]  /*c2b0*/  MUFU.EX2 R25, R58 ;  /* 0x0000003a00197308 */ /* 0x000fee0000000800 */
[C---:B------:R-:W-:Y:S01]  /*c2c0*/  HMMA.16816.F32 R72, R4.reuse, R26, R72 ;  /* 0x0000001a0448723c */ /* 0x040fe20000001848 */
[----:B------:R-:W5:Y:S07]  /*c2d0*/  MUFU.EX2 R24, R60 ;  /* 0x0000003c00187308 */ /* 0x000f6e0000000800 */
[C---:B--2---:R-:W-:Y:S01]  /*c2e0*/  HMMA.16816.F32 R100, R4.reuse, R12, R100 ;  /* 0x0000000c0464723c */ /* 0x044fe20000001864 */
[----:B------:R-:W-:Y:S07]  /*c2f0*/  MUFU.EX2 R26, R61 ;  /* 0x0000003d001a7308 */ /* 0x000fee0000000800 */
[----:B------:R-:W-:Y:S01]  /*c300*/  HMMA.16816.F32 R104, R4, R14, R104 ;  /* 0x0000000e0468723c */ /* 0x000fe20000001868 */
[----:B------:R-:W2:Y:S01]  /*c310*/  MUFU.EX2 R27, R63 ;  /* 0x0000003f001b7308 */ /* 0x000ea20000000800 */
[----:B------:R-:W1:Y:S05]  /*c320*/  LDSM.16.MT88.4 R12, [R168+0xcc00] ;  /* 0x00cc0000a80c783b */ /* 0x000e6a0000004200 */
[----:B------:R-:W-:Y:S01]  /*c330*/  F2FP.PACK_AB R4, R155, R156 ;  /* 0x0000009c9b04723e */ /* 0x000fe200000000ff */
[----:B------:R-:W-:Y:S01]  /*c340*/  FADD.FTZ R156, R156, R39 ;  /* 0x000000279c9c7221 */ /* 0x000fe20000010000 */
[----:B-----5:R-:W-:-:S02]  /*c350*/  F2FP.PACK_AB R5, R24, R25 ;  /* 0x000000191805723e */ /* 0x020fc400000000ff */
[----:B------:R-:W-:Y:S01]  /*c360*/  F2FP.PACK_AB R6, R132, R157 ;  /* 0x0000009d8406723e */ /* 0x000fe200000000ff */
[----:B------:R-:W-:-:S04]  /*c370*/  FADD.FTZ R156, R155, R156 ;  /* 0x0000009c9b9c7221 */ /* 0x000fc80000010000 */
[----:B------:R-:W-:Y:S01]  /*c380*/  FADD.FTZ R157, R157, R156 ;  /* 0x0000009c9d9d7221 */ /* 0x000fe20000010000 */
[----:B--2---:R-:W-:-:S03]  /*c390*/  F2FP.PACK_AB R7, R27, R26 ;  /* 0x0000001a1b07723e */ /* 0x004fc600000000ff */
[----:B------:R-:W-:-:S04]  /*c3a0*/  FADD.FTZ R195, R132, R157 ;  /* 0x0000009d84c37221 */ /* 0x000fc80000010000 */
[C---:B---3--:R-:W-:Y:S07]  /*c3b0*/  HMMA.16816.F32 R112, R4.reuse, R20, R112 ;  /* 0x000000140470723c */ /* 0x048fee0000001870 */
[----:B------:R-:W-:Y:S01]  /*c3c0*/  FADD.FTZ R21, R163, R166 ;  /* 0x000000a6a3157221 */ /* 0x000fe20000010000 */
[----:B----4-:R-:W-:Y:S03]  /*c3d0*/  HMMA.16816.F32 R68, R4, R16, R68 ;  /* 0x000000100444723c */ /* 0x010fe60000001844 */
        /* <DEDUP_REMOVED lines=19> */
[----:B------:R-:W-:Y:S01]  /*c510*/  HMMA.16816.F32 R88, R4, R14, R88 ;  /* 0x0000000e0458723c */ /* 0x000fe20000001858 */
[----:B------:R-:W-:Y:S02]  /*c520*/  MOV R2, R56 ;  /* 0x0000003800027202 */ /* 0x000fe40000000f00 */
[----:B------:R-:W-:-:S04]  /*c530*/  FADD.FTZ R42, R42, R41 ;  /* 0x000000292a2a7221 */ /* 0x000fc80000010000 */
[----:B------:R-:W-:Y:S01]  /*c540*/  FADD.FTZ R25, R25, R42 ;  /* 0x0000002a19197221 */ /* 0x000fe20000010000 */
[----:B--2---:R-:W-:Y:S03]  /*c550*/  HMMA.16816.F32 R92, R4, R16, R92 ;  /* 0x00000010045c723c */ /* 0x004fe6000000185c */
[----:B------:R-:W-:-:S04]  /*c560*/  FADD.FTZ R25, R24, R25 ;  /* 0x0000001918197221 */ /* 0x000fc80000010000 */
[----:B------:R-:W-:Y:S01]  /*c570*/  FADD.FTZ R26, R26, R25 ;  /* 0x000000191a1a7221 */ /* 0x000fe20000010000 */
[----:B------:R-:W-:Y:S03]  /*c580*/  HMMA.16816.F32 R96, R4, R18, R96 ;  /* 0x000000120460723c */ /* 0x000fe60000001860 */
[----:B------:R-:W-:-:S05]  /*c590*/  FADD.FTZ R194, R27, R26 ;  /* 0x0000001a1bc27221 */ /* 0x000fca0000010000 */
[C---:B-1----:R-:W-:Y:S08]  /*c5a0*/  HMMA.16816.F32 R100, R4.reuse, R8, R100 ;  /* 0x000000080464723c */ /* 0x042ff00000001864 */
[----:B------:R-:W-:Y:S11]  /*c5b0*/  HMMA.16816.F32 R104, R4, R10, R104 ;  /* 0x0000000a0468723c */ /* 0x000ff60000001868 */
[----:B------:R-:W-:Y:S08]  /*c5c0*/  @!UPT UIADD3 URZ, URZ, URZ, URZ ;  /* 0x0000003f3f3ff290 */ /* 0x000ff0000fffe03f */
.L_x_2631:
        /* <DEDUP_REMOVED lines=8> */
.L_x_2643:
        /* <DEDUP_REMOVED lines=65> */
.L_x_2640:
        /* <DEDUP_REMOVED lines=56> */
[----:B------:R-:W-:Y:S03]  /*cde0*/  ISETP.GT.AND P0, PT, R182, R175, PT ;  /* 0x000000afb600720c */ /* 0x000fe60003f04270 */
        /* <DEDUP_REMOVED lines=256> */
.L_x_2642:
        /* <DEDUP_REMOVED lines=91> */
.L_x_2641:
[----:B------:R-:W-:Y:S04]  /*e3a0*/  LEA R2, R182, R181, 0x7 ;  /* 0x000000b5b6027211 */ /* 0x000fe800078e38ff */
[----:B-1----:R-:W-:Y:S01]  /*e3b0*/  I2F R125, R2 ;  /* 0x00000002007d7306 */ /* 0x002fe20000201400 */
        /* <DEDUP_REMOVED lines=34> */
[C---:B------:R-:W-:Y:S01]  /*e5e0*/  FFMA.FTZ R10, R0.reuse, R123, R10 ;  /* 0x0000007b000a7223 */ /* 0x040fe2000001000a */
[----:B------:R-:W-:Y:S01]  /*e5f0*/  I2F R125, R125 ;  /* 0x0000007d007d7306 */ /* 0x000fe20000201400 */
[-C--:B------:R-:W-:Y:S01]  /*e600*/  FFMA.FTZ R27, R0, R129.reuse, R27 ;  /* 0x00000081001b7223 */ /* 0x080fe2000001001b */
[----:B------:R-:W-:Y:S01]  /*e610*/  FMNMX.FTZ R132, R4, R116, !PT ;  /* 0x0000007404847209 */ /* 0x000fe20007810000 */
[C---:B------:R-:W-:Y:S01]  /*e620*/  FFMA.FTZ R25, R0.reuse, R129, R25 ;  /* 0x0000008100197223 */ /* 0x040fe20000010019 */
[----:B------:R-:W-:Y:S01]  /*e630*/  FMNMX.FTZ R129, R7, R130, !PT ;  /* 0x0000008207817209 */ /* 0x000fe20007810000 */
[----:B------:R-:W-:Y:S01]  /*e640*/  FFMA.FTZ R8, R0, R123, R8 ;  /* 0x0000007b00087223 */ /* 0x000fe20000010008 */
[----:B------:R-:W-:Y:S01]  /*e650*/  IADD3 R123, R2, 0x40, RZ ;  /* 0x00000040027b7810 */ /* 0x000fe20007ffe0ff */
[----:B------:R-:W-:Y:S01]  /*e660*/  FFMA.FTZ R11, R0, R122, R11 ;  /* 0x0000007a000b7223 */ /* 0x000fe2000001000b */
[----:B------:R-:W-:Y:S01]  /*e670*/  FMNMX.FTZ R130, R10, R129, !PT ;  /* 0x000000810a827209 */ /* 0x000fe20007810000 */
[CC--:B------:R-:W-:Y:S01]  /*e680*/  FFMA.FTZ R26, R0.reuse, R131.reuse, R26 ;  /* 0x00000083001a7223 */ /* 0x0c0fe2000001001a */
[----:B------:R-:W1:Y:S01]  /*e690*/  I2F R124, R124 ;  /* 0x0000007c007c7306 */ /* 0x000e620000201400 */
[C---:B------:R-:W-:Y:S01]  /*e6a0*/  FFMA.FTZ R24, R0.reuse, R131, R24 ;  /* 0x0000008300187223 */ /* 0x040fe20000010018 */
[----:B------:R-:W-:Y:S01]  /*e6b0*/  FMNMX.FTZ R131, R5, R132, !PT ;  /* 0x0000008405837209 */ /* 0x000fe20007810000 */
[CC--:B------:R-:W-:Y:S01]  /*e6c0*/  FFMA.FTZ R22, R0.reuse, R3.reuse, R22 ;  /* 0x0000000300167223 */ /* 0x0c0fe20000010016 */
[----:B------:R-:W-:Y:S01]  /*e6d0*/  FMNMX.FTZ R129, R11, R130, !PT ;  /* 0x000000820b817209 */ /* 0x000fe20007810000 */
[----:B------:R-:W-:Y:S01]  /*e6e0*/  FFMA.FTZ R20, R0, R3, R20 ;  /* 0x0000000300147223 */ /* 0x000fe20000010014 */
[----:B------:R-:W-:Y:S01]  /*e6f0*/  FMNMX.FTZ R132, R8, R131, !PT ;  /* 0x0000008308847209 */ /* 0x000fe20007810000 */
[-C--:B------:R-:W-:Y:S01]  /*e700*/  FFMA.FTZ R23, R0, R128.reuse, R23 ;  /* 0x0000008000177223 */ /* 0x080fe20000010017 */
[----:B------:R-:W-:Y:S01]  /*e710*/  IADD3 R3, R2, 0x58, RZ ;  /* 0x0000005802037810 */ /* 0x000fe20007ffe0ff */
[C---:B------:R-:W-:Y:S01]  /*e720*/  FFMA.FTZ R21, R0.reuse, R128, R21 ;  /* 0x0000008000157223 */ /* 0x040fe20000010015 */
[----:B------:R-:W2:Y:S01]  /*e730*/  I2F R123, R123 ;  /* 0x0000007b007b7306 */ /* 0x000ea20000201400 */
        /* <DEDUP_REMOVED lines=18> */
[C---:B-1----:R-:W-:Y:S01]  /*e860*/  FFMA.FTZ R35, R0.reuse, R124, R35 ;  /* 0x0000007c00237223 */ /* 0x042fe20000010023 */
[----:B------:R-:W1:Y:S01]  /*e870*/  I2F R3, R3 ;  /* 0x0000000300037306 */ /* 0x000e620000201400 */
[----:B------:R-:W-:Y:S01]  /*e880*/  FMNMX.FTZ R129, R19, R130, !PT ;  /* 0x0000008213817209 */ /* 0x000fe20007810000 */
[----:B------:R-:W-:Y:S01]  /*e890*/  FFMA.FTZ R33, R0, R124, R33 ;  /* 0x0000007c00217223 */ /* 0x000fe20000010021 */
[----:B------:R-:W-:Y:S01]  /*e8a0*/  FMNMX.FTZ R132, R16, R131, !PT ;  /* 0x0000008310847209 */ /* 0x000fe20007810000 */
[-C--:B--2---:R-:W-:Y:S01]  /*e8b0*/  FFMA.FTZ R38, R0, R123.reuse, R38 ;  /* 0x0000007b00267223 */ /* 0x084fe20000010026 */
[----:B------:R-:W-:Y:S01]  /*e8c0*/  IADD3 R121, R2, 0x48, RZ ;  /* 0x0000004802797810 */ /* 0x000fe20007ffe0ff */
[----:B------:R-:W-:Y:S01]  /*e8d0*/  FFMA.FTZ R36, R0, R123, R36 ;  /* 0x0000007b00247223 */ /* 0x000fe20000010024 */
[----:B------:R-:W-:Y:S01]  /*e8e0*/  IADD3 R120, R2, 0x49, RZ ;  /* 0x0000004902787810 */ /* 0x000fe20007ffe0ff */
[----:B------:R-:W-:Y:S01]  /*e8f0*/  FFMA.FTZ R30, R0, R127, R30 ;  /* 0x0000007f001e7223 */ /* 0x000fe2000001001e */
[----:B------:R-:W-:Y:S01]  /*e900*/  FMNMX.FTZ R130, R22, R129, !PT ;  /* 0x0000008116827209 */ /* 0x000fe20007810000 */
[----:B------:R-:W2:Y:S01]  /*e910*/  I2F R128, R128 ;  /* 0x0000008000807306 */ /* 0x000ea20000201400 */
[----:B------:R-:W-:Y:S01]  /*e920*/  FMNMX.FTZ R131, R17, R132, !PT ;  /* 0x0000008411837209 */ /* 0x000fe20007810000 */
[----:B------:R-:W-:Y:S01]  /*e930*/  FFMA.FTZ R28, R0, R127, R28 ;  /* 0x0000007f001c7223 */ /* 0x000fe2000001001c */
[----:B------:R-:W-:Y:S01]  /*e940*/  IADD3 R124, R2, 0x69, RZ ;  /* 0x00000069027c7810 */ /* 0x000fe20007ffe0ff */
[----:B------:R-:W-:Y:S01]  /*e950*/  FFMA.FTZ R29, R0, R126, R29 ;  /* 0x0000007e001d7223 */ /* 0x000fe2000001001d */
[----:B------:R-:W-:Y:S01]  /*e960*/  IADD3 R119, R2, 0x50, RZ ;  /* 0x0000005002777810 */ /* 0x000fe20007ffe0ff */
[CC--:B------:R-:W-:Y:S01]  /*e970*/  FFMA.FTZ R34, R0.reuse, R125.reuse, R34 ;  /* 0x0000007d00227223 */ /* 0x0c0fe20000010022 */
[----:B------:R-:W-:Y:S01]  /*e980*/  FMNMX.FTZ R129, R23, R130, !PT ;  /* 0x0000008217817209 */ /* 0x000fe20007810000 */
[----:B------:R-:W-:Y:S01]  /*e990*/  FFMA.FTZ R32, R0, R125, R32 ;  /* 0x0000007d00207223 */ /* 0x000fe20000010020 */
[----:B------:R-:W-:Y:S01]  /*e9a0*/  FMNMX.FTZ R132, R20, R131, !PT ;  /* 0x0000008314847209 */ /* 0x000fe20007810000 */
[----:B------:R-:W4:Y:S01]  /*e9b0*/  I2F R121, R121 ;  /* 0x0000007900797306 */ /* 0x000f220000201400 */
[----:B------:R-:W-:Y:S01]  /*e9c0*/  FMNMX.FTZ R130, R26, R129, !PT ;  /* 0x000000811a827209 */ /* 0x000fe20007810000 */
[C---:B---3--:R-:W-:Y:S01]  /*e9d0*/  FFMA.FTZ R39, R0.reuse, R122, R39 ;  /* 0x0000007a00277223 */ /* 0x048fe20000010027 */
[----:B------:R-:W-:Y:S01]  /*e9e0*/  FMNMX.FTZ R131, R21, R132, !PT ;  /* 0x0000008415837209 */ /* 0x000fe20007810000 */
[C---:B------:R-:W-:Y:S01]  /*e9f0*/  FFMA.FTZ R37, R0.reuse, R122, R37 ;  /* 0x0000007a00257223 */ /* 0x040fe20000010025 */
[----:B------:R-:W-:Y:S01]  /*ea00*/  FMNMX.FTZ R129, R27, R130, !PT ;  /* 0x000000821b817209 */ /* 0x000fe20007810000 */
[----:B-1----:R-:W-:Y:S01]  /*ea10*/  FFMA.FTZ R50, R0, R3, R50 ;  /* 0x0000000300327223 */ /* 0x002fe20000010032 */
[----:B------:R-:W-:Y:S01]  /*ea20*/  FMNMX.FTZ R130, R24, R131, !PT ;  /* 0x0000008318827209 */ /* 0x000fe20007810000 */
[----:B------:R-:W-:Y:S01]  /*ea30*/  FFMA.FTZ R48, R0, R3, R48 ;  /* 0x0000000300307223 */ /* 0x000fe20000010030 */
[----:B------:R-:W-:Y:S01]  /*ea40*/  FMNMX.FTZ R132, R30, R129, !PT ;  /* 0x000000811e847209 */ /* 0x000fe20007810000 */
[----:B------:R-:W1:Y:S01]  /*ea50*/  I2F R120, R120 ;  /* 0x0000007800787306 */ /* 0x000e620000201400 */
[----:B------:R-:W-:Y:S02]  /*ea60*/  FMNMX.FTZ R133, R25, R130, !PT ;  /* 0x0000008219857209 */ /* 0x000fe40007810000 */
[----:B------:R-:W-:Y:S01]  /*ea70*/  IADD3 R118, R2, 0x51, RZ ;  /* 0x0000005102767810 */ /* 0x000fe20007ffe0ff */
[C---:B--2---:R-:W-:Y:S01]  /*ea80*/  FFMA.FTZ R51, R0.reuse, R128, R51 ;  /* 0x0000008000337223 */ /* 0x044fe20000010033 */
[----:B------:R-:W-:Y:S01]  /*ea90*/  FMNMX.FTZ R131, R31, R132, !PT ;  /* 0x000000841f837209 */ /* 0x000fe20007810000 */
[----:B------:R-:W-:Y:S01]  /*eaa0*/  FFMA.FTZ R49, R0, R128, R49 ;  /* 0x0000008000317223 */ /* 0x000fe20000010031 */
[----:B------:R-:W-:Y:S02]  /*eab0*/  FMNMX.FTZ R130, R28, R133, !PT ;  /* 0x000000851c827209 */ /* 0x000fe40007810000 */
[----:B------:R-:W-:Y:S01]  /*eac0*/  FMNMX.FTZ R122, R34, R131, !PT ;  /* 0x00000083227a7209 */ /* 0x000fe20007810000 */
[----:B------:R2:W3:Y:S01]  /*ead0*/  I2F R123, R124 ;  /* 0x0000007c007b7306 */ /* 0x0004e20000201400 */
[----:B------:R-:W-:Y:S02]  /*eae0*/  FMNMX.FTZ R131, R29, R130, !PT ;  /* 0x000000821d837209 */ /* 0x000fe40007810000 */
[----:B------:R-:W-:Y:S01]  /*eaf0*/  IADD3 R129, R2, 0x70, RZ ;  /* 0x0000007002817810 */ /* 0x000fe20007ffe0ff */
[CC--:B----4-:R-:W-:Y:S01]  /*eb00*/  FFMA.FTZ R42, R0.reuse, R121.reuse, R42 ;  /* 0x00000079002a7223 */ /* 0x0d0fe2000001002a */
[----:B------:R-:W-:Y:S01]  /*eb10*/  FMNMX.FTZ R133, R35, R122, !PT ;  /* 0x0000007a23857209 */ /* 0x000fe20007810000 */
[----:B------:R-:W-:Y:S01]  /*eb20*/  FFMA.FTZ R40, R0, R121, R40 ;  /* 0x0000007900287223 */ /* 0x000fe20000010028 */
[----:B------:R-:W-:Y:S02]  /*eb30*/  IADD3 R127, R2, 0x60, RZ ;  /* 0x00000060027f7810 */ /* 0x000fe40007ffe0ff */
[----:B------:R-:W-:Y:S01]  /*eb40*/  FMNMX.FTZ R122, R38, R133, !PT ;  /* 0x00000085267a7209 */ /* 0x000fe20007810000 */
[----:B------:R-:W4:Y:S01]  /*eb50*/  I2F R119, R119 ;  /* 0x0000007700777306 */ /* 0x000f220000201400 */
[C---:B------:R-:W-:Y:S02]  /*eb60*/  IADD3 R126, R2.reuse, 0x61, RZ ;  /* 0x00000061027e7810 */ /* 0x040fe40007ffe0ff */
[----:B------:R-:W-:Y:S01]  /*eb70*/  IADD3 R125, R2, 0x68, RZ ;  /* 0x00000068027d7810 */ /* 0x000fe20007ffe0ff */
[CC--:B-1----:R-:W-:Y:S02]  /*eb80*/  FFMA.FTZ R43, R0.reuse, R120.reuse, R43 ;  /* 0x00000078002b7223 */ /* 0x0c2fe4000001002b */
[----:B------:R-:W-:Y:S01]  /*eb90*/  FFMA.FTZ R41, R0, R120, R41 ;  /* 0x0000007800297223 */ /* 0x000fe20000010029 */
[----:B------:R-:W-:Y:S03]  /*eba0*/  IADD3 R120, R2, 0x71, RZ ;  /* 0x0000007102787810 */ /* 0x000fe60007ffe0ff */
[----:B------:R-:W1:Y:S01]  /*ebb0*/  I2F R118, R118 ;  /* 0x0000007600767306 */ /* 0x000e620000201400 */
[----:B--2---:R-:W-:Y:S01]  /*ebc0*/  FMNMX.FTZ R124, R32, R131, !PT ;  /* 0x00000083207c7209 */ /* 0x004fe20007810000 */
[CC--:B---3--:R-:W-:Y:S01]  /*ebd0*/  FFMA.FTZ R59, R0.reuse, R123.reuse, R59 ;  /* 0x0000007b003b7223 */ /* 0x0c8fe2000001003b */
[----:B------:R-:W-:Y:S01]  /*ebe0*/  FMNMX.FTZ R131, R39, R122, !PT ;  /* 0x0000007a27837209 */ /* 0x000fe20007810000 */
[----:B------:R-:W-:Y:S01]  /*ebf0*/  FFMA.FTZ R57, R0, R123, R57 ;  /* 0x0000007b00397223 */ /* 0x000fe20000010039 */
[----:B------:R-:W-:Y:S05]  /*ec00*/  FMNMX.FTZ R133, R33, R124, !PT ;  /* 0x0000007c21857209 */ /* 0x000fea0007810000 */
[----:B------:R-:W2:Y:S01]  /*ec10*/  I2F R121, R129 ;  /* 0x0000008100797306 */ /* 0x000ea20000201400 */
[----:B------:R-:W-:Y:S02]  /*ec20*/  FMNMX.FTZ R124, R42, R131, !PT ;  /* 0x000000832a7c7209 */ /* 0x000fe40007810000 */
[----:B------:R-:W-:Y:S01]  /*ec30*/  FMNMX.FTZ R122, R36, R133, !PT ;  /* 0x00000085247a7209 */ /* 0x000fe20007810000 */
[CC--:B----4-:R-:W-:Y:S01]  /*ec40*/  FFMA.FTZ R46, R0.reuse, R119.reuse, R46 ;  /* 0x00000077002e7223 */ /* 0x0d0fe2000001002e */
[----:B------:R-:W-:Y:S01]  /*ec50*/  FMNMX.FTZ R131, R43, R124, !PT ;  /* 0x0000007c2b837209 */ /* 0x000fe20007810000 */
[----:B------:R-:W-:Y:S01]  /*ec60*/  FFMA.FTZ R44, R0, R119, R44 ;  /* 0x00000077002c7223 */ /* 0x000fe2000001002c */
[----:B------:R-:W-:Y:S03]  /*ec70*/  FMNMX.FTZ R133, R37, R122, !PT ;  /* 0x0000007a25857209 */ /* 0x000fe60007810000 */
[----:B------:R3:W4:Y:S01]  /*ec80*/  I2F R119, R120 ;  /* 0x0000007800777306 */ /* 0x0007220000201400 */
[----:B------:R-:W-:Y:S01]  /*ec90*/  FMNMX.FTZ R122, R40, R133, !PT ;  /* 0x00000085287a7209 */ /* 0x000fe20007810000 */
[C---:B-1----:R-:W-:Y:S03]  /*eca0*/  FFMA.FTZ R47, R0.reuse, R118, R47 ;  /* 0x00000076002f7223 */ /* 0x042fe6000001002f */
[----:B------:R-:W-:Y:S01]  /*ecb0*/  FMNMX.FTZ R3, R41, R122, !PT ;  /* 0x0000007a29037209 */ /* 0x000fe20007810000 */
[----:B------:R-:W-:Y:S01]  /*ecc0*/  FFMA.FTZ R45, R0, R118, R45 ;  /* 0x00000076002d7223 */ /* 0x000fe2000001002d */
[----:B------:R-:W-:Y:S03]  /*ecd0*/  FMNMX.FTZ R118, R46, R131, !PT ;  /* 0x000000832e767209 */ /* 0x000fe60007810000 */
[----:B------:R-:W1:Y:S01]  /*ece0*/  I2F R127, R127 ;  /* 0x0000007f007f7306 */ /* 0x000e620000201400 */
[----:B------:R-:W-:Y:S02]  /*ecf0*/  FMNMX.FTZ R131, R47, R118, !PT ;  /* 0x000000762f837209 */ /* 0x000fe40007810000 */
[----:B------:R-:W-:Y:S01]  /*ed00*/  FMNMX.FTZ R118, R44, R3, !PT ;  /* 0x000000032c767209 */ /* 0x000fe20007810000 */
[-C--:B--2---:R-:W-:Y:S01]  /*ed10*/  FFMA.FTZ R62, R0, R121.reuse, R62 ;  /* 0x00000079003e7223 */ /* 0x084fe2000001003e */
[----:B------:R-:W-:Y:S01]  /*ed20*/  IADD3 R129, R2, 0x78, RZ ;  /* 0x0000007802817810 */ /* 0x000fe20007ffe0ff */
[----:B------:R-:W-:Y:S01]  /*ed30*/  FFMA.FTZ R60, R0, R121, R60 ;  /* 0x00000079003c7223 */ /* 0x000fe2000001003c */
[----:B------:R-:W-:Y:S02]  /*ed40*/  FMNMX.FTZ R3, R45, R118, !PT ;  /* 0x000000762d037209 */ /* 0x000fe40007810000 */
[----:B------:R-:W-:Y:S01]  /*ed50*/  IADD3 R2, R2, 0x79, RZ ;  /* 0x0000007902027810 */ /* 0x000fe20007ffe0ff */
[----:B------:R-:W2:Y:S01]  /*ed60*/  I2F R126, R126 ;  /* 0x0000007e007e7306 */ /* 0x000ea20000201400 */
[----:B------:R-:W-:Y:S02]  /*ed70*/  FMNMX.FTZ R118, R48, R3, !PT ;  /* 0x0000000330767209 */ /* 0x000fe40007810000 */
[----:B---3--:R-:W-:Y:S01]  /*ed80*/  FMNMX.FTZ R120, R50, R131, !PT ;  /* 0x0000008332787209 */ /* 0x008fe20007810000 */
[CC--:B----4-:R-:W-:Y:S01]  /*ed90*/  FFMA.FTZ R63, R0.reuse, R119.reuse, R63 ;  /* 0x00000077003f7223 */ /* 0x0d0fe2000001003f */
[----:B------:R-:W-:Y:S01]  /*eda0*/  FMNMX.FTZ R3, R49, R118, !PT ;  /* 0x0000007631037209 */ /* 0x000fe20007810000 */
[C---:B------:R-:W-:Y:S01]  /*edb0*/  FFMA.FTZ R61, R0.reuse, R119, R61 ;  /* 0x00000077003d7223 */ /* 0x040fe2000001003d */
[----:B------:R-:W-:Y:S03]  /*edc0*/  FMNMX.FTZ R131, R51, R120, !PT ;  /* 0x0000007833837209 */ /* 0x000fe60007810000 */
[----:B------:R-:W3:Y:S01]  /*edd0*/  I2F R125, R125 ;  /* 0x0000007d007d7306 */ /* 0x000ee20000201400 */
[CC--:B-1----:R-:W-:Y:S02]  /*ede0*/  FFMA.FTZ R54, R0.reuse, R127.reuse, R54 ;  /* 0x0000007f00367223 */ /* 0x0c2fe40000010036 */
[----:B------:R-:W-:Y:S03]  /*edf0*/  FFMA.FTZ R52, R0, R127, R52 ;  /* 0x0000007f00347223 */ /* 0x000fe60000010034 */
[----:B------:R-:W-:Y:S04]  /*ee00*/  FMNMX.FTZ R120, R54, R131, !PT ;  /* 0x0000008336787209 */ /* 0x000fe80007810000 */
[----:B------:R-:W1:Y:S01]  /*ee10*/  I2F R129, R129 ;  /* 0x0000008100817306 */ /* 0x000e620000201400 */
[----:B------:R-:W-:Y:S01]  /*ee20*/  FMNMX.FTZ R118, R52, R3, !PT ;  /* 0x0000000334767209 */ /* 0x000fe20007810000 */
[CC--:B--2---:R-:W-:Y:S02]  /*ee30*/  FFMA.FTZ R55, R0.reuse, R126.reuse, R55 ;  /* 0x0000007e00377223 */ /* 0x0c4fe40000010037 */
[C---:B------:R-:W-:Y:S03]  /*ee40*/  FFMA.FTZ R53, R0.reuse, R126, R53 ;  /* 0x0000007e00357223 */ /* 0x040fe60000010035 */
[----:B------:R-:W-:Y:S03]  /*ee50*/  FMNMX.FTZ R127, R55, R120, !PT ;  /* 0x00000078377f7209 */ /* 0x000fe60007810000 */
[----:B------:R-:W2:Y:S01]  /*ee60*/  I2F R2, R2 ;  /* 0x0000000200027306 */ /* 0x000ea20000201400 */
[----:B------:R-:W-:Y:S01]  /*ee70*/  FMNMX.FTZ R3, R53, R118, !PT ;  /* 0x0000007635037209 */ /* 0x000fe20007810000 */
[CC--:B---3--:R-:W-:Y:S02]  /*ee80*/  FFMA.FTZ R58, R0.reuse, R125.reuse, R58 ;  /* 0x0000007d003a7223 */ /* 0x0c8fe4000001003a */
[----:B------:R-:W-:Y:S03]  /*ee90*/  FFMA.FTZ R56, R0, R125, R56 ;  /* 0x0000007d00387223 */ /* 0x000fe60000010038 */
[----:B------:R-:W-:Y:S02]  /*eea0*/  FMNMX.FTZ R120, R58, R127, !PT ;  /* 0x0000007f3a787209 */ /* 0x000fe40007810000 */
[----:B------:R-:W-:Y:S02]  /*eeb0*/  FMNMX.FTZ R118, R56, R3, !PT ;  /* 0x0000000338767209 */ /* 0x000fe40007810000 */
[----:B------:R-:W-:Y:S01]  /*eec0*/  FMNMX.FTZ R125, R59, R120, !PT ;  /* 0x000000783b7d7209 */ /* 0x000fe20007810000 */
[CC--:B-1----:R-:W-:Y:S01]  /*eed0*/  FFMA.FTZ R66, R0.reuse, R129.reuse, R66 ;  /* 0x0000008100427223 */ /* 0x0c2fe20000010042 */
        /* <DEDUP_REMOVED lines=37> */
[--C-:B------:R-:W-:Y:S01]  /*f130*/  FFMA.FTZ R132, R7, c[0x0][0x23c], -R133.reuse ;  /* 0x00008f0007847a23 */ /* 0x100fe20000010885 */
[----:B------:R-:W-:Y:S01]  /*f140*/  ISETP.GT.AND P0, PT, R182, R175, PT ;  /* 0x000000afb600720c */ /* 0x000fe20003f04270 */
[--C-:B------:R-:W-:Y:S02]  /*f150*/  FFMA.FTZ R130, R8, c[0x0][0x23c], -R118.reuse ;  /* 0x00008f0008827a23 */ /* 0x100fe40000010876 */
[--C-:B------:R-:W-:Y:S02]  /*f160*/  FFMA.FTZ R119, R9, c[0x0][0x23c], -R118.reuse ;  /* 0x00008f0009777a23 */ /* 0x100fe40000010876 */
[--C-:B------:R-:W-:Y:S02]  /*f170*/  FFMA.FTZ R144, R4, c[0x0][0x23c], -R118.reuse ;  /* 0x00008f0004907a23 */ /* 0x100fe40000010876 */
[--C-:B------:R-:W-:Y:S01]  /*f180*/  FFMA.FTZ R131, R5, c[0x0][0x23c], -R118.reuse ;  /* 0x00008f0005837a23 */ /* 0x100fe20000010876 */
[----:B------:R-:W-:Y:S01]  /*f190*/  MUFU.EX2 R143, R143 ;  /* 0x0000008f008f7308 */ /* 0x000fe20000000800 */
[--C-:B------:R-:W-:Y:S02]  /*f1a0*/  FFMA.FTZ R135, R12, c[0x0][0x23c], -R118.reuse ;  /* 0x00008f000c877a23 */ /* 0x100fe40000010876 */
        /* <DEDUP_REMOVED lines=58> */
[--C-:B------:R-:W-:Y:S02]  /*f550*/  FFMA.FTZ R137, R22, c[0x0][0x23c], -R133.reuse ;  /* 0x00008f0016897a23 */ /* 0x100fe40000010885 */
[--C-:B------:R-:W-:Y:S02]  /*f560*/  FFMA.FTZ R136, R21, c[0x0][0x23c], -R118.reuse ;  /* 0x00008f0015887a23 */ /* 0x100fe40000010876 */
        /* <DEDUP_REMOVED lines=8> */
[--C-:B------:R-:W-:Y:S02]  /*f5f0*/  FFMA.FTZ R138, R35, c[0x0][0x23c], -R133.reuse ;  /* 0x00008f00238a7a23 */ /* 0x100fe40000010885 */
[--C-:B------:R-:W-:Y:S02]  /*f600*/  FFMA.FTZ R142, R28, c[0x0][0x23c], -R118.reuse ;  /* 0x00008f001c8e7a23 */ /* 0x100fe40000010876 */
[C---:B------:R-:W-:Y:S04]  /*f610*/  HMMA.16816.F32 R68, R112.reuse, R124, R68 ;  /* 0x0000007c7044723c */ /* 0x040fe80000001844 */
[--C-:B------:R-:W-:Y:S01]  /*f620*/  FFMA.FTZ R145, R29, c[0x0][0x23c], -R118.reuse ;  /* 0x00008f001d917a23 */ /* 0x100fe20000010876 */
[----:B------:R-:W-:Y:S01]  /*f630*/  MUFU.EX2 R141, R141 ;  /* 0x0000008d008d7308 */ /* 0x000fe20000000800 */
[----:B------:R-:W-:Y:S01]  /*f640*/  LDSM.16.MT88.4 R28, [R170+0xc000] ;  /* 0x00c00000aa1c783b */ /* 0x000fe20000004200 */
[--C-:B------:R-:W-:Y:S01]  /*f650*/  FFMA.FTZ R146, R32, c[0x0][0x23c], -R118.reuse ;  /* 0x00008f0020927a23 */ /* 0x100fe20000010876 */
[C---:B------:R-:W-:Y:S04]  /*f660*/  HMMA.16816.F32 R72, R112.reuse, R126, R72 ;  /* 0x0000007e7048723c */ /* 0x040fe80000001848 */
[--C-:B------:R-:W-:Y:S02]  /*f670*/  FFMA.FTZ R147, R33, c[0x0][0x23c], -R118.reuse ;  /* 0x00008f0021937a23 */ /* 0x100fe40000010876 */
        /* <DEDUP_REMOVED lines=9> */
[--C-:B------:R-:W-:Y:S02]  /*f710*/  FFMA.FTZ R149, R43, c[0x0][0x23c], -R133.reuse ;  /* 0x00008f002b957a23 */ /* 0x100fe40000010885 */
[--C-:B------:R-:W-:Y:S02]  /*f720*/  FFMA.FTZ R153, R37, c[0x0][0x23c], -R118.reuse ;  /* 0x00008f0025997a23 */ /* 0x100fe40000010876 */
[--C-:B------:R-:W-:Y:S01]  /*f730*/  FFMA.FTZ R155, R41, c[0x0][0x23c], -R118.reuse ;  /* 0x00008f00299b7a23 */ /* 0x100fe20000010876 */
[C---:B-1----:R-:W-:Y:S03]  /*f740*/  HMMA.16816.F32 R84, R112.reuse, R120, R84 ;  /* 0x000000787054723c */ /* 0x042fe60000001854 */
[--C-:B------:R-:W-:Y:S01]  /*f750*/  FFMA.FTZ R126, R14, c[0x0][0x23c], -R133.reuse ;  /* 0x00008f000e7e7a23 */ /* 0x100fe20000010885 */
[----:B------:R-:W-:Y:S01]  /*f760*/  MUFU.EX2 R138, R138 ;  /* 0x0000008a008a7308 */ /* 0x000fe20000000800 */
[----:B------:R-:W-:Y:S02]  /*f770*/  FMUL.FTZ R14, R117, R106 ;  /* 0x0000006a750e7220 */ /* 0x000fe40000410000 */
[--C-:B------:R-:W-:Y:S01]  /*f780*/  FFMA.FTZ R127, R15, c[0x0][0x23c], -R133.reuse ;  /* 0x00008f000f7f7a23 */ /* 0x100fe20000010885 */
[C---:B------:R-:W-:Y:S01]  /*f790*/  HMMA.16816.F32 R88, R112.reuse, R122, R88 ;  /* 0x0000007a7058723c */ /* 0x040fe20000001858 */
[----:B------:R-:W1:Y:S03]  /*f7a0*/  LDSM.16.MT88.4 R120, [R168+0xd000] ;  /* 0x00d00000a878783b */ /* 0x000e660000004200 */
[----:B------:R-:W-:Y:S02]  /*f7b0*/  FMUL.FTZ R15, R117, R107 ;  /* 0x0000006b750f7220 */ /* 0x000fe40000410000 */
[--C-:B------:R-:W-:Y:S01]  /*f7c0*/  FFMA.FTZ R134, R13, c[0x0][0x23c], -R118.reuse ;  /* 0x00008f000d867a23 */ /* 0x100fe20000010876 */
[----:B------:R-:W-:Y:S01]  /*f7d0*/  MUFU.EX2 R127, R127 ;  /* 0x0000007f007f7308 */ /* 0x000fe20000000800 */
[----:B------:R-:W-:Y:S02]  /*f7e0*/  FMUL.FTZ R13, R116, R105 ;  /* 0x00000069740d7220 */ /* 0x000fe40000410000 */
[----:B------:R-:W3:Y:S02]  /*f7f0*/  LDSM.16.MT88.4 R104, [R170+0x9400] ;  /* 0x00940000aa68783b */ /* 0x000ee40000004200 */
[--C-:B------:R-:W-:Y:S02]  /*f800*/  FFMA.FTZ R152, R36, c[0x0][0x23c], -R118.reuse ;  /* 0x00008f0024987a23 */ /* 0x100fe40000010876 */
[--C-:B------:R-:W-:Y:S02]  /*f810*/  FFMA.FTZ R36, R54, c[0x0][0x23c], -R133.reuse ;  /* 0x00008f0036247a23 */ /* 0x100fe40000010885 */
[--C-:B------:R-:W-:Y:S01]  /*f820*/  FFMA.FTZ R54, R58, c[0x0][0x23c], -R133.reuse ;  /* 0x00008f003a367a23 */ /* 0x100fe20000010885 */
[----:B------:R-:W4:Y:S01]  /*f830*/  MUFU.EX2 R126, R126 ;  /* 0x0000007e007e7308 */ /* 0x000f220000000800 */
[--C-:B------:R-:W-:Y:S02]  /*f840*/  FFMA.FTZ R125, R18, c[0x0][0x23c], -R133.reuse ;  /* 0x00008f00127d7a23 */ /* 0x100fe40000010885 */
[--C-:B------:R-:W-:Y:S02]  /*f850*/  FFMA.FTZ R124, R19, c[0x0][0x23c], -R133.reuse ;  /* 0x00008f00137c7a23 */ /* 0x100fe40000010885 */
        /* <DEDUP_REMOVED lines=13> */
[--C-:B------:R-:W-:Y:S01]  /*f930*/  FFMA.FTZ R46, R46, c[0x0][0x23c], -R133.reuse ;  /* 0x00008f002e2e7a23 */ /* 0x100fe20000010885 */
[----:B------:R-:W-:Y:S01]  /*f940*/  MUFU.EX2 R55, R55 ;  /* 0x0000003700377308 */ /* 0x000fe20000000800 */
[--C-:B------:R-:W-:Y:S01]  /*f950*/  FFMA.FTZ R121, R27, c[0x0][0x23c], -R133.reuse ;  /* 0x00008f001b797a23 */ /* 0x100fe20000010885 */
[----:B------:R-:W-:Y:S01]  /*f960*/  HMMA.16816.F32 R12, R112, R122, R12 ;  /* 0x0000007a700c723c */ /* 0x000fe2000000180c */
[----:B--2---:R-:W-:Y:S03]  /*f970*/  LDSM.16.MT88.4 R36, [R168+0xc800] ;  /* 0x00c80000a824783b */ /* 0x004fe60000004200 */
[--C-:B------:R-:W-:Y:S02]  /*f980*/  FFMA.FTZ R120, R16, c[0x0][0x23c], -R118.reuse ;  /* 0x00008f0010787a23 */ /* 0x100fe40000010876 */
[--C-:B------:R-:W-:Y:S02]  /*f990*/  FFMA.FTZ R47, R47, c[0x0][0x23c], -R133.reuse ;  /* 0x00008f002f2f7a23 */ /* 0x100fe40000010885 */
[--C-:B------:R-:W-:Y:S01]  /*f9a0*/  FFMA.FTZ R113, R17, c[0x0][0x23c], -R118.reuse ;  /* 0x00008f0011717a23 */ /* 0x100fe20000010876 */
[----:B------:R-:W1:Y:S03]  /*f9b0*/  MUFU.EX2 R124, R124 ;  /* 0x0000007c007c7308 */ /* 0x000e660000000800 */
[----:B----4-:R-:W-:Y:S01]  /*f9c0*/  F2FP.PACK_AB R17, R127, R126 ;  /* 0x0000007e7f11723e */ /* 0x010fe200000000ff */
[--C-:B------:R-:W-:Y:S02]  /*f9d0*/  FFMA.FTZ R114, R23, c[0x0][0x23c], -R133.reuse ;  /* 0x00008f0017727a23 */ /* 0x100fe40000010885 */
[--C-:B------:R-:W-:Y:S02]  /*f9e0*/  FFMA.FTZ R115, R20, c[0x0][0x23c], -R118.reuse ;  /* 0x00008f0014737a23 */ /* 0x100fe40000010876 */
[----:B------:R-:W-:Y:S01]  /*f9f0*/  LDSM.16.MT88.4 R20, [R170+0x9800] ;  /* 0x00980000aa14783b */ /* 0x000fe20000004200 */
[--C-:B------:R-:W-:Y:S01]  /*fa00*/  FFMA.FTZ R112, R26, c[0x0][0x23c], -R133.reuse ;  /* 0x00008f001a707a23 */ /* 0x100fe20000010885 */
[----:B------:R-:W-:Y:S01]  /*fa10*/  MUFU.EX2 R113, R113 ;  /* 0x0000007100717308 */ /* 0x000fe20000000800 */
[--C-:B------:R-:W-:Y:S02]  /*fa20*/  FFMA.FTZ R122, R24, c[0x0][0x23c], -R118.reuse ;  /* 0x00008f00187a7a23 */ /* 0x100fe40000010876 */
[--C-:B------:R-:W-:Y:S02]  /*fa30*/  FFMA.FTZ R123, R25, c[0x0][0x23c], -R118.reuse ;  /* 0x00008f00197b7a23 */ /* 0x100fe40000010876 */
[--C-:B------:R-:W-:Y:S01]  /*fa40*/  FFMA.FTZ R50, R50, c[0x0][0x23c], -R133.reuse ;  /* 0x00008f0032327a23 */ /* 0x100fe20000010885 */
[----:B------:R-:W-:Y:S01]  /*fa50*/  LDSM.16.MT88.4 R24, [R168+0xb800] ;  /* 0x00b80000a818783b */ /* 0x000fe20000004200 */
[--C-:B------:R-:W-:Y:S02]  /*fa60*/  FFMA.FTZ R51, R51, c[0x0][0x23c], -R133.reuse ;  /* 0x00008f0033337a23 */ /* 0x100fe40000010885 */
[--C-:B------:R-:W-:Y:S01]  /*fa70*/  FFMA.FTZ R44, R44, c[0x0][0x23c], -R118.reuse ;  /* 0x00008f002c2c7a23 */ /* 0x100fe20000010876 */
[----:B------:R-:W2:Y:S01]  /*fa80*/  MUFU.EX2 R134, R134 ;  /* 0x0000008600867308 */ /* 0x000ea20000000800 */
[--C-:B------:R-:W-:Y:S02]  /*fa90*/  FFMA.FTZ R45, R45, c[0x0][0x23c], -R118.reuse ;  /* 0x00008f002d2d7a23 */ /* 0x100fe40000010876 */
[--C-:B------:R-:W-:Y:S01]  /*faa0*/  FFMA.FTZ R48, R48, c[0x0][0x23c], -R118.reuse ;  /* 0x00008f0030307a23 */ /* 0x100fe20000010876 */
[----:B-1----:R-:W-:Y:S01]  /*fab0*/  F2FP.PACK_AB R19, R124, R125 ;  /* 0x0000007d7c13723e */ /* 0x002fe200000000ff */
[----:B------:R-:W-:Y:S02]  /*fac0*/  FFMA.FTZ R49, R49, c[0x0][0x23c], -R118 ;  /* 0x00008f0031317a23 */ /* 0x000fe40000010876 */
[----:B------:R-:W-:Y:S01]  /*fad0*/  FFMA.FTZ R144, R116, R195, R144 ;  /* 0x000000c374907223 */ /* 0x000fe20000010090 */
[----:B------:R-:W-:Y:S01]  /*fae0*/  MOV R116, R3 ;  /* 0x0000000300747202 */ /* 0x000fe20000000f00 */
[--C-:B------:R-:W-:Y:S01]  /*faf0*/  FFMA.FTZ R62, R62, c[0x0][0x23c], -R133.reuse ;  /* 0x00008f003e3e7a23 */ /* 0x100fe20000010885 */
[----:B------:R-:W1:Y:S01]  /*fb00*/  MUFU.EX2 R120, R120 ;  /* 0x0000007800787308 */ /* 0x000e620000000800 */
[--C-:B------:R-:W-:Y:S02]  /*fb10*/  FFMA.FTZ R63, R63, c[0x0][0x23c], -R133.reuse ;  /* 0x00008f003f3f7a23 */ /* 0x100fe40000010885 */
[--C-:B------:R-:W-:Y:S02]  /*fb20*/  FFMA.FTZ R66, R66, c[0x0][0x23c], -R133.reuse ;  /* 0x00008f0042427a23 */ /* 0x100fe40000010885 */
[----:B------:R-:W-:Y:S02]  /*fb30*/  FFMA.FTZ R133, R67, c[0x0][0x23c], -R133 ;  /* 0x00008f0043857a23 */ /* 0x000fe40000010885 */
[--C-:B------:R-:W-:Y:S02]  /*fb40*/  FFMA.FTZ R67, R61, c[0x0][0x23c], -R118.reuse ;  /* 0x00008f003d437a23 */ /* 0x100fe40000010876 */
[----:B------:R-:W-:Y:S01]  /*fb50*/  FFMA.FTZ R64, R64, c[0x0][0x23c], -R118 ;  /* 0x00008f0040407a23 */ /* 0x000fe20000010876 */
[----:B------:R-:W4:Y:S01]  /*fb60*/  MUFU.EX2 R114, R114 ;  /* 0x0000007200727308 */ /* 0x000f220000000800 */
[----:B------:R-:W-:Y:S01]  /*fb70*/  FFMA.FTZ R143, R117, R194, R143 ;  /* 0x000000c2758f7223 */ /* 0x000fe2000001008f */
[----:B------:R-:W-:Y:S01]  /*fb80*/  MOV R117, R2 ;  /* 0x0000000200757202 */ /* 0x000fe20000000f00 */
[----:B------:R-:W-:Y:S01]  /*fb90*/  FADD.FTZ R131, R131, R144 ;  /* 0x0000009083837221 */ /* 0x000fe20000010000 */
[----:B--2---:R-:W-:Y:S01]  /*fba0*/  F2FP.PACK_AB R16, R134, R135 ;  /* 0x000000878610723e */ /* 0x004fe200000000ff */
[----:B------:R-:W-:Y:S02]  /*fbb0*/  FADD.FTZ R132, R132, R143 ;  /* 0x0000008f84847221 */ /* 0x000fe40000010000 */
[----:B------:R-:W-:Y:S02]  /*fbc0*/  FADD.FTZ R130, R130, R131 ;  /* 0x0000008382827221 */ /* 0x000fe40000010000 */
[----:B------:R-:W-:Y:S01]  /*fbd0*/  FADD.FTZ R129, R129, R132 ;  /* 0x0000008481817221 */ /* 0x000fe20000010000 */
[----:B------:R-:W-:Y:S01]  /*fbe0*/  MUFU.EX2 R112, R112 ;  /* 0x0000007000707308 */ /* 0x000fe20000000800 */
[----:B------:R-:W-:Y:S02]  /*fbf0*/  FADD.FTZ R130, R119, R130 ;  /* 0x0000008277827221 */ /* 0x000fe40000010000 */
[----:B------:R-:W-:Y:S01]  /*fc00*/  FADD.FTZ R129, R128, R129 ;  /* 0x0000008180817221 */ /* 0x000fe20000010000 */
[----:B-1----:R-:W-:Y:S01]  /*fc10*/  F2FP.PACK_AB R18, R113, R120 ;  /* 0x000000787112723e */ /* 0x002fe200000000ff */
[----:B------:R-:W-:Y:S02]  /*fc20*/  FADD.FTZ R135, R135, R130 ;  /* 0x0000008287877221 */ /* 0x000fe40000010000 */
[----:B------:R-:W-:Y:S03]  /*fc30*/  FADD.FTZ R40, R126, R129 ;  /* 0x000000817e287221 */ /* 0x000fe60000010000 */
[----:B------:R-:W-:Y:S01]  /*fc40*/  MUFU.EX2 R115, R115 ;  /* 0x0000007300737308 */ /* 0x000fe20000000800 */
[C---:B---3--:R-:W-:Y:S05]  /*fc50*/  HMMA.16816.F32 R4, R16.reuse, R104, R4 ;  /* 0x000000681004723c */ /* 0x048fea0000001804 */
[----:B------:R-:W-:Y:S03]  /*fc60*/  FADD.FTZ R40, R127, R40 ;  /* 0x000000287f287221 */ /* 0x000fe60000010000 */
[C---:B------:R-:W-:Y:S01]  /*fc70*/  HMMA.16816.F32 R8, R16.reuse, R106, R8 ;  /* 0x0000006a1008723c */ /* 0x040fe20000001808 */
[----:B------:R-:W1:Y:S01]  /*fc80*/  LDSM.16.MT88.4 R104, [R170+0xb400] ;  /* 0x00b40000aa68783b */ /* 0x000e620000004200 */
[----:B------:R-:W-:Y:S02]  /*fc90*/  MUFU.EX2 R54, R54 ;  /* 0x0000003600367308 */ /* 0x000fe40000000800 */
[----:B------:R-:W-:Y:S04]  /*fca0*/  FADD.FTZ R125, R125, R40 ;  /* 0x000000287d7d7221 */ /* 0x000fe80000010000 */
        /* <DEDUP_REMOVED lines=14> */
[----:B------:R-:W2:Y:S01]  /*fd90*/  MUFU.EX2 R121, R121 ;  /* 0x0000007900797308 */ /* 0x000ea20000000800 */
[C---:B------:R-:W-:Y:S01]  /*fda0*/  HMMA.16816.F32 R88, R16.reuse, R110, R88 ;  /* 0x0000006e1058723c */ /* 0x040fe20000001858 */
[----:B------:R-:W3:Y:S08]  /*fdb0*/  LDSM.16.MT88.4 R108, [R168+0xd400] ;  /* 0x00d40000a86c783b */ /* 0x000ef00000004200 */
[----:B------:R-:W-:Y:S10]  /*fdc0*/  MUFU.EX2 R122, R122 ;  /* 0x0000007a007a7308 */ /* 0x000ff40000000800 */
[----:B------:R-:W5:Y:S01]  /*fdd0*/  MUFU.EX2 R123, R123 ;  /* 0x0000007b007b7308 */ /* 0x000f620000000800 */
[C---:B-1----:R-:W-:Y:S09]  /*fde0*/  HMMA.16816.F32 R92, R16.reuse, R104, R92 ;  /* 0x00000068105c723c */ /* 0x042ff2000000185c */
[----:B------:R-:W-:Y:S01]  /*fdf0*/  MUFU.EX2 R142, R142 ;  /* 0x0000008e008e7308 */ /* 0x000fe20000000800 */
[C---:B------:R-:W-:Y:S01]  /*fe00*/  HMMA.16816.F32 R96, R16.reuse, R106, R96 ;  /* 0x0000006a1060723c */ /* 0x040fe20000001860 */
[----:B------:R-:W1:Y:S08]  /*fe10*/  LDSM.16.MT88.4 R104, [R168+0x9800] ;  /* 0x00980000a868783b */ /* 0x000e700000004200 */
[----:B------:R-:W1:Y:S01]  /*fe20*/  MUFU.EX2 R145, R145 ;  /* 0x0000009100917308 */ /* 0x000e620000000800 */
[C---:B---3--:R-:W-:Y:S09]  /*fe30*/  HMMA.16816.F32 R100, R16.reuse, R108, R100 ;  /* 0x0000006c1064723c */ /* 0x048ff20000001864 */
[----:B------:R-:W-:Y:S01]  /*fe40*/  MUFU.EX2 R146, R146 ;  /* 0x0000009200927308 */ /* 0x000fe20000000800 */
[----:B------:R-:W-:Y:S01]  /*fe50*/  HMMA.16816.F32 R12, R16, R110, R12 ;  /* 0x0000006e100c723c */ /* 0x000fe2000000180c */
[----:B------:R-:W-:Y:S06]  /*fe60*/  LDSM.16.MT88.4 R108, [R170+0xac00] ;  /* 0x00ac0000aa6c783b */ /* 0x000fec0000004200 */
[----:B----4-:R-:W-:Y:S02]  /*fe70*/  F2FP.PACK_AB R17, R114, R137 ;  /* 0x000000897211723e */ /* 0x010fe400000000ff */
[----:B------:R-:W3:Y:S03]  /*fe80*/  MUFU.EX2 R147, R147 ;  /* 0x0000009300937308 */ /* 0x000ee60000000800 */
[----:B--2---:R-:W-:Y:S02]  /*fe90*/  F2FP.PACK_AB R19, R121, R112 ;  /* 0x000000707913723e */ /* 0x004fe400000000ff */
[----:B------:R-:W-:Y:S01]  /*fea0*/  F2FP.PACK_AB R16, R136, R115 ;  /* 0x000000738810723e */ /* 0x000fe200000000ff */
[----:B------:R-:W-:Y:S01]  /*feb0*/  FADD.FTZ R137, R137, R124 ;  /* 0x0000007c89897221 */ /* 0x000fe20000010000 */
[----:B-----5:R-:W-:Y:S03]  /*fec0*/  F2FP.PACK_AB R18, R123, R122 ;  /* 0x0000007a7b12723e */ /* 0x020fe600000000ff */
[----:B------:R-:W-:Y:S01]  /*fed0*/  FADD.FTZ R137, R114, R137 ;  /* 0x0000008972897221 */ /* 0x000fe20000010000 */
[----:B------:R-:W-:Y:S03]  /*fee0*/  MUFU.EX2 R150, R150 ;  /* 0x0000009600967308 */ /* 0x000fe60000000800 */
[C---:B------:R-:W-:Y:S07]  /*fef0*/  HMMA.16816.F32 R4, R16.reuse, R20, R4 ;  /* 0x000000141004723c */ /* 0x040fee0000001804 */
[----:B------:R-:W-:Y:S01]  /*ff00*/  MUFU.EX2 R151, R151 ;  /* 0x0000009700977308 */ /* 0x000fe20000000800 */
[C---:B------:R-:W-:Y:S01]  /*ff10*/  HMMA.16816.F32 R8, R16.reuse, R22, R8 ;  /* 0x000000161008723c */ /* 0x040fe20000001808 */
[----:B------:R-:W2:Y:S07]  /*ff20*/  LDSM.16.MT88.4 R20, [R170+0xb800] ;  /* 0x00b80000aa14783b */ /* 0x000eae0000004200 */
[C---:B-1----:R-:W-:Y:S01]  /*ff30*/  HMMA.16816.F32 R68, R16.reuse, R104, R68 ;  /* 0x000000681044723c */ /* 0x042fe20000001844 */
[----:B------:R-:W-:Y:S06]  /*ff40*/  MUFU.EX2 R148, R148 ;  /* 0x0000009400947308 */ /* 0x000fec0000000800 */
[--C-:B------:R-:W-:Y:S01]  /*ff50*/  FFMA.FTZ R104, R60, c[0x0][0x23c], -R118.reuse ;  /* 0x00008f003c687a23 */ /* 0x100fe20000010876 */
[C---:B------:R-:W-:Y:S03]  /*ff60*/  HMMA.16816.F32 R72, R16.reuse, R106, R72 ;  /* 0x0000006a1048723c */ /* 0x040fe60000001848 */
[----:B------:R-:W-:Y:S01]  /*ff70*/  MUFU.EX2 R149, R149 ;  /* 0x0000009500957308 */ /* 0x000fe20000000800 */
[----:B------:R-:W-:Y:S02]  /*ff80*/  FFMA.FTZ R118, R65, c[0x0][0x23c], -R118 ;  /* 0x00008f0041767a23 */ /* 0x000fe40000010876 */
[----:B------:R-:W-:Y:S07]  /*ff90*/  FADD.FTZ R65, R134, R135 ;  /* 0x0000008786417221 */ /* 0x000fee0000010000 */
[----:B------:R-:W-:Y:S10]  /*ffa0*/  MUFU.EX2 R152, R152 ;  /* 0x0000009800987308 */ /* 0x000ff40000000800 */
[----:B------:R-:W-:Y:S01]  /*ffb0*/  MUFU.EX2 R153, R153 ;  /* 0x0000009900997308 */ /* 0x000fe20000000800 */
[C---:B--2---:R-:W-:Y:S08]  /*ffc0*/  HMMA.16816.F32 R76, R16.reuse, R20, R76 ;  /* 0x00000014104c723c */ /* 0x044ff0000000184c */
        /* <DEDUP_REMOVED lines=22> */
[----:B---3--:R-:W-:Y:S03]  /*10130*/  F2FP.PACK_AB R18, R147, R146 ;  /* 0x000000929312723e */ /* 0x008fe600000000ff */
        /* <DEDUP_REMOVED lines=107> */
[C---:B----4-:R-:W-:Y:S01]  /*107f0*/  HMMA.16816.F32 R68, R104.reuse, R20, R68 ;  /* 0x000000146844723c */ /* 0x050fe20000001844 */
[----:B------:R-:W4:Y:S03]  /*10800*/  LDSM.16.MT88.4 R16, [R168+0xec00] ;  /* 0x00ec0000a810783b */ /* 0x000f260000004200 */
        /* <DEDUP_REMOVED lines=27> */
[C---:B------:R-:W-:Y:S03]  /*109c0*/  HMMA.16816.F32 R96, R104.reuse, R10, R96 ;  /* 0x0000000a6860723c */ /* 0x040fe60000001860 */
[----:B------:R-:W-:Y:S02]  /*109d0*/  FADD.FTZ R51, R51, R50 ;  /* 0x0000003233337221 */ /* 0x000fe40000010000 */
[----:B------:R-:W-:Y:S02]  /*109e0*/  FADD.FTZ R49, R49, R48 ;  /* 0x0000003031317221 */ /* 0x000fe40000010000 */
[----:B------:R-:W-:Y:S01]  /*109f0*/  FADD.FTZ R58, R58, R51 ;  /* 0x000000333a3a7221 */ /* 0x000fe20000010000 */
[C---:B----4-:R-:W-:Y:S04]  /*10a00*/  HMMA.16816.F32 R100, R104.reuse, R16, R100 ;  /* 0x000000106864723c */ /* 0x050fe80000001864 */
        /* <DEDUP_REMOVED lines=17> */
.L_x_2639:
        /* <DEDUP_REMOVED lines=15> */
[CC--:B------:R-:W-:Y:S02]  /*10c10*/  LEA.HI R8, R9.reuse, R0.reuse, RZ, 0x2 ;  /* 0x0000000009087211 */ /* 0x0c0fe400078f10ff */
        /* <DEDUP_REMOVED lines=17> */
[----:B------:R-:W-:Y:S01]  /*10d30*/  FSETP.NE.FTZ.AND P2, PT, R4, RZ, PT ;  /* 0x000000ff0400720b */ /* 0x000fe20003f55000 */
[----:B------:R-:W-:Y:S01]  /*10d40*/  IMAD.IADD R9, R0, 0x1, -R9 ;  /* 0x0000000100097824 */ /* 0x000fe200078e0a09 */
[----:B------:R-:W-:Y:S02]  /*10d50*/  LEA.HI R15, R19, R19, RZ, 0x1 ;  /* 0x00000013130f7211 */ /* 0x000fe400078f08ff */
[----:B------:R-:W-:Y:S02]  /*10d60*/  LOP3.LUT R17, R8, 0xfffffffc, RZ, 0xc0, !PT ;  /* 0xfffffffc08117812 */ /* 0x000fe400078ec0ff */
[----:B------:R-:W-:Y:S02]  /*10d70*/  LOP3.LUT R10, R15, 0x1fffffe, RZ, 0xc0, !PT ;  /* 0x01fffffe0f0a7812 */ /* 0x000fe400078ec0ff */
[----:B------:R-:W-:Y:S02]  /*10d80*/  SHF.R.S32.HI R8, RZ, 0x5, R12 ;  /* 0x00000005ff087819 */ /* 0x000fe4000001140c */
[----:B------:R-:W-:Y:S01]  /*10d90*/  IADD3 R17, -R17, R0, RZ ;  /* 0x0000000011117210 */ /* 0x000fe20007ffe1ff */
[----:B------:R-:W1:Y:S01]  /*10da0*/  @P3 MUFU.RCP R7, R5 ;  /* 0x0000000500073308 */ /* 0x000e620000001000 */
[----:B------:R-:W-:-:S02]  /*10db0*/  LEA.HI R16, R9, R9, RZ, 0x1 ;  /* 0x0000000909107211 */ /* 0x000fc400078f08ff */
[----:B------:R-:W-:Y:S02]  /*10dc0*/  SHF.R.S32.HI R13, RZ, 0x4, R13 ;  /* 0x00000004ff0d7819 */ /* 0x000fe4000001140d */
[----:B------:R-:W-:Y:S01]  /*10dd0*/  IADD3 R19, R19, -R10, RZ ;  /* 0x8000000a13137210 */ /* 0x000fe20007ffe0ff */
[----:B------:R-:W-:Y:S01]  /*10de0*/  IMAD R10, R8, 0x100, R17 ;  /* 0x00000100080a7824 */ /* 0x000fe200078e0211 */
[----:B------:R-:W-:Y:S01]  /*10df0*/  SHF.R.S32.HI R15, RZ, 0x1, R15 ;  /* 0x00000001ff0f7819 */ /* 0x000fe2000001140f */
[----:B------:R-:W2:Y:S01]  /*10e00*/  @P2 MUFU.RCP R6, R4 ;  /* 0x0000000400062308 */ /* 0x000ea20000001000 */
[----:B------:R-:W-:Y:S02]  /*10e10*/  SHF.R.S32.HI R18, RZ, 0x1, R16 ;  /* 0x00000001ff127819 */ /* 0x000fe40000011410 */
[----:B------:R-:W-:Y:S02]  /*10e20*/  SHF.L.U32 R13, R13, 0x6, RZ ;  /* 0x000000060d0d7819 */ /* 0x000fe400000006ff */
[----:B------:R-:W-:-:S02]  /*10e30*/  LOP3.LUT R16, R16, 0xfffffffe, RZ, 0xc0, !PT ;  /* 0xfffffffe10107812 */ /* 0x000fc400078ec0ff */
[----:B------:R-:W-:Y:S01]  /*10e40*/  SHF.L.U32 R17, R15, 0x6, RZ ;  /* 0x000000060f117819 */ /* 0x000fe200000006ff */
[----:B-1----:R-:W-:Y:S01]  /*10e50*/  FMUL.FTZ R112, R7, R112 ;  /* 0x0000007007707220 */ /* 0x002fe20000410000 */
[----:B------:R-:W-:Y:S01]  /*10e60*/  LOP3.LUT R13, R13, 0xc0, RZ, 0xc0, !PT ;  /* 0x000000c00d0d7812 */ /* 0x000fe200078ec0ff */
[C---:B------:R-:W-:Y:S01]  /*10e70*/  FMUL.FTZ R113, R7.reuse, R113 ;  /* 0x0000007107717220 */ /* 0x040fe20000410000 */
[----:B------:R-:W-:Y:S01]  /*10e80*/  SHF.L.U32 R18, R18, 0x3, RZ ;  /* 0x0000000312127819 */ /* 0x000fe200000006ff */
[----:B------:R-:W-:Y:S01]  /*10e90*/  FMUL.FTZ R108, R7, R108 ;  /* 0x0000006c076c7220 */ /* 0x000fe20000410000 */
[----:B------:R-:W-:Y:S01]  /*10ea0*/  LEA R10, R19, R10, 0x4 ;  /* 0x0000000a130a7211 */ /* 0x000fe200078e20ff */
[----:B------:R-:W-:Y:S01]  /*10eb0*/  IMAD.IADD R19, R9, 0x1, -R16 ;  /* 0x0000000109137824 */ /* 0x000fe200078e0a10 */
[----:B------:R-:W-:Y:S01]  /*10ec0*/  LOP3.LUT R17, R17, 0xc0, RZ, 0xc0, !PT ;  /* 0x000000c011117812 */ /* 0x000fe200078ec0ff */
[----:B------:R-:W-:Y:S01]  /*10ed0*/  FMUL.FTZ R109, R7, R109 ;  /* 0x0000006d076d7220 */ /* 0x000fe20000410000 */
[----:B------:R-:W-:Y:S01]  /*10ee0*/  LOP3.LUT R16, R15, 0x1, RZ, 0xc0, !PT ;  /* 0x000000010f107812 */ /* 0x000fe200078ec0ff */
[----:B------:R-:W-:Y:S01]  /*10ef0*/  FMUL.FTZ R68, R7, R68 ;  /* 0x0000004407447220 */ /* 0x000fe20000410000 */
[----:B------:R-:W-:Y:S01]  /*10f00*/  LOP3.LUT R18, R13, 0x18, R18, 0xf8, !PT ;  /* 0x000000180d127812 */ /* 0x000fe200078ef812 */
[C---:B------:R-:W-:Y:S01]  /*10f10*/  FMUL.FTZ R69, R7.reuse, R69 ;  /* 0x0000004507457220 */ /* 0x040fe20000410000 */
[----:B------:R-:W-:Y:S01]  /*10f20*/  SHF.R.U32.HI R13, RZ, 0x3, R13 ;  /* 0x00000003ff0d7819 */ /* 0x000fe2000001160d */
[----:B------:R-:W-:Y:S01]  /*10f30*/  FMUL.FTZ R72, R7, R72 ;  /* 0x0000004807487220 */ /* 0x000fe20000410000 */
[----:B------:R-:W-:Y:S01]  /*10f40*/  LEA.HI R17, R17, R17, RZ, 0x1d ;  /* 0x0000001111117211 */ /* 0x000fe200078fe8ff */
[C---:B------:R-:W-:Y:S01]  /*10f50*/  FMUL.FTZ R73, R7.reuse, R73 ;  /* 0x0000004907497220 */ /* 0x040fe20000410000 */
[----:B------:R-:W-:Y:S01]  /*10f60*/  ISETP.NE.U32.AND P1, PT, R16, 0x1, PT ;  /* 0x000000011000780c */ /* 0x000fe20003f25070 */
[C---:B------:R-:W-:Y:S01]  /*10f70*/  FMUL.FTZ R76, R7.reuse, R76 ;  /* 0x0000004c074c7220 */ /* 0x040fe20000410000 */
[----:B------:R-:W-:Y:S01]  /*10f80*/  LOP3.LUT R13, R18, R13, RZ, 0x3c, !PT ;  /* 0x0000000d120d7212 */ /* 0x000fe200078e3cff */
[----:B------:R-:W-:Y:S01]  /*10f90*/  FMUL.FTZ R77, R7, R77 ;  /* 0x0000004d074d7220 */ /* 0x000fe20000410000 */
[----:B------:R-:W-:Y:S01]  /*10fa0*/  LEA R14, R19, R14, 0x2 ;  /* 0x0000000e130e7211 */ /* 0x000fe200078e10ff */
[C---:B------:R-:W-:Y:S01]  /*10fb0*/  FMUL.FTZ R80, R7.reuse, R80 ;  /* 0x0000005007507220 */ /* 0x040fe20000410000 */
[----:B------:R-:W-:Y:S01]  /*10fc0*/  LEA R10, R10, R17, 0x1 ;  /* 0x000000110a0a7211 */ /* 0x000fe200078e08ff */
[----:B------:R-:W-:Y:S01]  /*10fd0*/  FMUL.FTZ R81, R7, R81 ;  /* 0x0000005107517220 */ /* 0x000fe20000410000 */
[----:B------:R-:W-:Y:S01]  /*10fe0*/  LOP3.LUT P0, RZ, R15, 0x2, RZ, 0xc0, !PT ;  /* 0x000000020fff7812 */ /* 0x000fe2000780c0ff */
[C---:B------:R-:W-:Y:S01]  /*10ff0*/  FMUL.FTZ R84, R7.reuse, R84 ;  /* 0x0000005407547220 */ /* 0x040fe20000410000 */
[----:B------:R-:W-:Y:S01]  /*11000*/  SHF.L.U32 R15, R10, 0x2, RZ ;  /* 0x000000020a0f7819 */ /* 0x000fe200000006ff */
[C---:B------:R-:W-:Y:S01]  /*11010*/  FMUL.FTZ R85, R7.reuse, R85 ;  /* 0x0000005507557220 */ /* 0x040fe20000410000 */
[----:B------:R-:W-:Y:S01]  /*11020*/  STS.64 [R10.X4], R112 ;  /* 0x000000700a007388 */ /* 0x000fe20000004a00 */
[----:B------:R-:W-:Y:S01]  /*11030*/  FMUL.FTZ R88, R7, R88 ;  /* 0x0000005807587220 */ /* 0x000fe20000410000 */
[----:B------:R-:W-:Y:S01]  /*11040*/  IADD3 R16, R15, -0x20, RZ ;  /* 0xffffffe00f107810 */ /* 0x000fe20007ffe0ff */
[----:B------:R-:W-:Y:S01]  /*11050*/  FMUL.FTZ R89, R7, R89 ;  /* 0x0000005907597220 */ /* 0x000fe20000410000 */
[----:B------:R-:W-:Y:S01]  /*11060*/  @P1 IADD3 R16, R15, 0x20, RZ ;  /* 0x000000200f101810 */ /* 0x000fe20007ffe0ff */
[C---:B------:R-:W-:Y:S01]  /*11070*/  FMUL.FTZ R92, R7.reuse, R92 ;  /* 0x0000005c075c7220 */ /* 0x040fe20000410000 */
[----:B------:R-:W1:Y:S01]  /*11080*/  @P3 MUFU.LG2 R5, R5 ;  /* 0x0000000500053308 */ /* 0x000e620000000c00 */
[----:B------:R-:W-:-:S02]  /*11090*/  FMUL.FTZ R93, R7, R93 ;  /* 0x0000005d075d7220 */ /* 0x000fc40000410000 */
[C---:B------:R-:W-:Y:S02]  /*110a0*/  FMUL.FTZ R96, R7.reuse, R96 ;  /* 0x0000006007607220 */ /* 0x040fe40000410000 */
[C---:B------:R-:W-:Y:S02]  /*110b0*/  FMUL.FTZ R97, R7.reuse, R97 ;  /* 0x0000006107617220 */ /* 0x040fe40000410000 */
[C---:B------:R-:W-:Y:S01]  /*110c0*/  FMUL.FTZ R100, R7.reuse, R100 ;  /* 0x0000006407647220 */ /* 0x040fe20000410000 */
[----:B------:R-:W3:Y:S01]  /*110d0*/  @P2 MUFU.LG2 R4, R4 ;  /* 0x0000000400042308 */ /* 0x000ee20000000c00 */
[C---:B------:R-:W-:Y:S02]  /*110e0*/  FMUL.FTZ R101, R7.reuse, R101 ;  /* 0x0000006507657220 */ /* 0x040fe40000410000 */
[C---:B------:R-:W-:Y:S02]  /*110f0*/  FMUL.FTZ R104, R7.reuse, R104 ;  /* 0x0000006807687220 */ /* 0x040fe40000410000 */
[----:B------:R-:W-:-:S02]  /*11100*/  FMUL.FTZ R105, R7, R105 ;  /* 0x0000006907697220 */ /* 0x000fc40000410000 */
[C---:B--2---:R-:W-:Y:S02]  /*11110*/  FMUL.FTZ R115, R6.reuse, R115 ;  /* 0x0000007306737220 */ /* 0x044fe40000410000 */
[C---:B------:R-:W-:Y:S02]  /*11120*/  FMUL.FTZ R114, R6.reuse, R114 ;  /* 0x0000007206727220 */ /* 0x040fe40000410000 */
[C---:B------:R-:W-:Y:S02]  /*11130*/  FMUL.FTZ R111, R6.reuse, R111 ;  /* 0x0000006f066f7220 */ /* 0x040fe40000410000 */
        /* <DEDUP_REMOVED lines=22> */
[----:B------:R-:W-:Y:S02]  /*112a0*/  IMAD.MOV.U32 R7, RZ, RZ, 0x40 ;  /* 0x00000040ff077424 */ /* 0x000fe400078e00ff */
[C---:B------:R-:W-:Y:S02]  /*112b0*/  FMUL.FTZ R107, R6.reuse, R107 ;  /* 0x0000006b066b7220 */ /* 0x040fe40000410000 */
[----:B------:R-:W-:Y:S01]  /*112c0*/  FMUL.FTZ R106, R6, R106 ;  /* 0x0000006a066a7220 */ /* 0x000fe20000410000 */
[----:B------:R-:W-:-:S02]  /*112d0*/  IADD3 R6, R14, R13, RZ ;  /* 0x0000000d0e067210 */ /* 0x000fc40007ffe0ff */
[----:B------:R-:W2:Y:S01]  /*112e0*/  S2R R13, SR_CTAID.Z ;  /* 0x00000000000d7919 */ /* 0x000ea20000002700 */
[----:B------:R-:W-:-:S03]  /*112f0*/  SEL R7, R7, 0xffffffc0, !P0 ;  /* 0xffffffc007077807 */ /* 0x000fc60004000000 */
[----:B------:R-:W4:Y:S01]  /*11300*/  S2R R14, SR_CTAID.Y ;  /* 0x00000000000e7919 */ /* 0x000f220000002600 */
[----:B------:R-:W-:Y:S02]  /*11310*/  IADD3 R15, R15, R7, RZ ;  /* 0x000000070f0f7210 */ /* 0x000fe40007ffe0ff */
[----:B------:R-:W-:Y:S02]  /*11320*/  IADD3 R17, R7, R16, RZ ;  /* 0x0000001007117210 */ /* 0x000fe40007ffe0ff */
[----:B------:R-:W5:Y:S04]  /*11330*/  S2R R7, SR_CTAID.X ;  /* 0x0000000000077919 */ /* 0x000f680000002500 */
[----:B------:R-:W-:Y:S04]  /*11340*/  STS.64 [R15], R68 ;  /* 0x000000440f007388 */ /* 0x000fe80000000a00 */
[----:B------:R-:W-:Y:S04]  /*11350*/  STS.64 [R15+0x400], R70 ;  /* 0x000400460f007388 */ /* 0x000fe80000000a00 */
[----:B------:R-:W-:Y:S04]  /*11360*/  STS.64 [R17], R72 ;  /* 0x0000004811007388 */ /* 0x000fe80000000a00 */
[----:B------:R-:W-:Y:S04]  /*11370*/  STS.64 [R17+0x400], R74 ;  /* 0x0004004a11007388 */ /* 0x000fe80000000a00 */
[----:B------:R-:W-:Y:S04]  /*11380*/  STS.64 [R10.X4+0x2000], R76 ;  /* 0x0020004c0a007388 */ /* 0x000fe80000004a00 */
[----:B------:R-:W-:Y:S01]  /*11390*/  STS.64 [R10.X4+0x2400], R78 ;  /* 0x0024004e0a007388 */ /* 0x000fe20000004a00 */
[----:B-----5:R-:W-:-:S03]  /*113a0*/  SHF.L.U32 R7, R7, 0x6, RZ ;  /* 0x0000000607077819 */ /* 0x020fc600000006ff */
[----:B------:R-:W-:Y:S04]  /*113b0*/  STS.64 [R16+0x2000], R80 ;  /* 0x0020005010007388 */ /* 0x000fe80000000a00 */
[----:B------:R-:W-:Y:S04]  /*113c0*/  STS.64 [R16+0x2400], R82 ;  /* 0x0024005210007388 */ /* 0x000fe80000000a00 */
[----:B------:R-:W-:Y:S04]  /*113d0*/  STS.64 [R15+0x2000], R84 ;  /* 0x002000540f007388 */ /* 0x000fe80000000a00 */
        /* <DEDUP_REMOVED lines=10> */
[----:B------:R-:W-:Y:S01]  /*11480*/  STS.64 [R17+0x4400], R106 ;  /* 0x0044006a11007388 */ /* 0x000fe20000000a00 */
[----:B-----5:R-:W-:-:S03]  /*11490*/  IMAD.MOV R10, RZ, RZ, -R187 ;  /* 0x000000ffff0a7224 */ /* 0x020fc600078e0abb */
[----:B------:R-:W-:Y:S01]  /*114a0*/  BAR.SYNC.DEFER_BLOCKING 0x0 ;  /* 0x0000000000007b1d */ /* 0x000fe20000010000 */
[----:B----4-:R-:W-:Y:S02]  /*114b0*/  IMAD R187, R14, c[0x0][0x210], R187 ;  /* 0x000084000ebb7a24 */ /* 0x010fe400078e02bb */
[----:B--2---:R-:W-:Y:S01]  /*114c0*/  IMAD R10, R10, c[0x0][0x1c0], R13 ;  /* 0x000070000a0a7a24 */ /* 0x004fe200078e020d */
[----:B------:R-:W-:Y:S02]  /*114d0*/  LOP3.LUT R13, R12, 0xffffffe0, RZ, 0xc0, !PT ;  /* 0xffffffe00c0d7812 */ /* 0x000fe400078ec0ff */
[----:B------:R-:W-:Y:S01]  /*114e0*/  SHF.L.U32 R12, R9, 0x2, RZ ;  /* 0x00000002090c7819 */ /* 0x000fe200000006ff */
[----:B------:R-:W-:Y:S01]  /*114f0*/  IMAD R10, R187, c[0x0][0x1c0], R10 ;  /* 0x00007000bb0a7a24 */ /* 0x000fe200078e020a */
[----:B------:R-:W-:Y:S02]  /*11500*/  IADD3 R13, -R13, R0, RZ ;  /* 0x000000000d0d7210 */ /* 0x000fe40007ffe1ff */
[----:B------:R-:W-:Y:S01]  /*11510*/  MOV R0, 0xff800000 ;  /* 0xff80000000007802 */ /* 0x000fe20000000f00 */
[----:B------:R-:W-:Y:S01]  /*11520*/  IMAD R7, R10, c[0x0][0x214], R7 ;  /* 0x000085000a077a24 */ /* 0x000fe200078e0207 */
[----:B------:R-:W-:Y:S01]  /*11530*/  LOP3.LUT P0, RZ, R13, 0x3, RZ, 0xc0, !PT ;  /* 0x000000030dff7812 */ /* 0x000fe2000780c0ff */
[----:B-1----:R-:W-:Y:S01]  /*11540*/  @P3 FMUL.FTZ R10, R5, 0.69314718246459960938 ;  /* 0x3f317218050a3820 */ /* 0x002fe20000410000 */
[----:B------:R-:W-:Y:S01]  /*11550*/  SHF.R.S32.HI R13, RZ, 0x1f, R12 ;  /* 0x0000001fff0d7819 */ /* 0x000fe2000001140c */
[----:B---3--:R-:W-:Y:S01]  /*11560*/  @P2 FMUL.FTZ R5, R4, 0.69314718246459960938 ;  /* 0x3f31721804052820 */ /* 0x008fe20000410000 */
[----:B------:R-:W-:Y:S01]  /*11570*/  SHF.R.S32.HI R15, RZ, 0x1f, R8 ;  /* 0x0000001fff0f7819 */ /* 0x000fe20000011408 */
[----:B------:R-:W-:-:S03]  /*11580*/  @P3 FFMA.FTZ R0, R3, c[0x0][0x238], R10 ;  /* 0x00008e0003003a23 */ /* 0x000fc6000001000a */
[----:B------:R-:W-:-:S04]  /*11590*/  LEA.HI R15, R15, R8, RZ, 0x2 ;  /* 0x000000080f0f7211 */ /* 0x000fc800078f10ff */
[----:B------:R-:W-:Y:S01]  /*115a0*/  LOP3.LUT R15, R15, 0xffffffc, RZ, 0xc0, !PT ;  /* 0x0ffffffc0f0f7812 */ /* 0x000fe200078ec0ff */
[----:B------:R-:W1:Y:S03]  /*115b0*/  LDS.128 R56, [R6.X4] ;  /* 0x0000000006387984 */ /* 0x000e660000004c00 */
[----:B------:R-:W-:Y:S01]  /*115c0*/  IADD3 R15, R8, -R15, RZ ;  /* 0x8000000f080f7210 */ /* 0x000fe20007ffe0ff */
[----:B------:R-:W2:Y:S03]  /*115d0*/  LDS.128 R52, [R6.X4+0x800] ;  /* 0x0008000006347984 */ /* 0x000ea60000004c00 */
[----:B------:R-:W-:Y:S01]  /*115e0*/  LEA R15, R15, R180, 0x4 ;  /* 0x000000b40f0f7211 */ /* 0x000fe200078e20ff */
        /* <DEDUP_REMOVED lines=23> */
.L_x_2645:
[----:B--234-:R-:W-:Y:S05]  /*11760*/  BSYNC B0 ;  /* 0x0000000000007941 */ /* 0x01cfea0003800000 */
.L_x_2644:
        /* <DEDUP_REMOVED lines=18> */
.L_x_2647:
[----:B------:R-:W-:Y:S05]  /*11890*/  BSYNC B0 ;  /* 0x0000000000007941 */ /* 0x000fea0003800000 */
.L_x_2646:
        /* <DEDUP_REMOVED lines=10> */
.L_x_2649:
[----:B------:R-:W-:Y:S05]  /*11940*/  BSYNC B0 ;  /* 0x0000000000007941 */ /* 0x000fea0003800000 */
.L_x_2648:
        /* <DEDUP_REMOVED lines=10> */
.L_x_2651:
[----:B------:R-:W-:Y:S05]  /*119f0*/  BSYNC B0 ;  /* 0x0000000000007941 */ /* 0x000fea0003800000 */
.L_x_2650:
        /* <DEDUP_REMOVED lines=11> */
.L_x_2652:
        /* <DEDUP_REMOVED lines=13> */
.L_x_6128:


//--------------------- .text._ZN5flash24flash_fwd_splitkv_kernelI23Flash_fwd_kernel_traitsILi96ELi64ELi128ELi4ELb0ELb0EN7cutlass6half_tE19Flash_kernel_traitsILi96ELi64ELi128ELi4ES3_EELb1ELb0ELb1ELb0ELb0ELb1ELb1ELb0EEEvNS_16Flash_fwd_paramsE --------------------------
	.section	.text._ZN5flash24flash_fwd_splitkv_kernelI23Flash_fwd_kernel_traitsILi96ELi64ELi128ELi4ELb0ELb0EN7cutlass6half_tE19Flash_kernel_traitsILi96ELi64ELi128ELi4ES3_EELb1ELb0ELb1ELb0ELb0ELb1ELb1ELb0EEEvNS_16Flash_fwd_paramsE,"ax",@progbits
	.sectioninfo	@"SHI_REGISTERS=242"
	.align	128
        .global         _ZN5flash24flash_fwd_splitkv_kernelI23Flash_fwd_kernel_traitsILi96ELi64ELi128ELi4ELb0ELb0EN7cutlass6half_tE19Flash_kernel_traitsILi96ELi64ELi128ELi4ES3_EELb1ELb0ELb1ELb0ELb0ELb1ELb1ELb0EEEvNS_16Flash_fwd_paramsE
        .type           _ZN5flash24flash_fwd_splitkv_kernelI23Flash_fwd_kernel_traitsILi96ELi64ELi128ELi4ELb0ELb0EN7cutlass6half_tE19Flash_kernel_traitsILi96ELi64ELi128ELi4ES3_EELb1ELb0ELb1ELb0ELb0ELb1ELb1ELb0EEEvNS_16Flash_fwd_paramsE,@function
        .size           _ZN5flash24flash_fwd_splitkv_kernelI23Flash_fwd_kernel_traitsILi96ELi64ELi128ELi4ELb0ELb0EN7cutlass6half_tE19Flash_kernel_traitsILi96ELi64ELi128ELi4ES3_EELb1ELb0ELb1ELb0ELb0ELb1ELb1ELb0EEEvNS_16Flash_fwd_paramsE,(.L_x_6129 - _ZN5flash24flash_fwd_splitkv_kernelI23Flash_fwd_kernel_traitsILi96ELi64ELi128ELi4ELb0ELb0EN7cutlass6half_tE19Flash_kernel_traitsILi96ELi64ELi128ELi4ES3_EELb1ELb0ELb1ELb0ELb0ELb1ELb1ELb0EEEvNS_16Flash_fwd_paramsE)
        .other          _ZN5flash24flash_fwd_splitkv_kernelI23Flash_fwd_kernel_traitsILi96ELi64ELi128ELi4ELb0ELb0EN7cutlass6half_tE19Flash_kernel_traitsILi96ELi64ELi128ELi4ES3_EELb1ELb0ELb1ELb0ELb0ELb1ELb1ELb0EEEvNS_16Flash_fwd_paramsE,@"STO_CUDA_ENTRY STV_DEFAULT"
_ZN5flash24flash_fwd_splitkv_kernelI23Flash_fwd_kernel_traitsILi96ELi64ELi128ELi4ELb0ELb0EN7cutlass6half_tE19Flash_kernel_traitsILi96ELi64ELi128ELi4ES3_EELb1ELb0ELb1ELb0ELb0ELb1ELb1ELb0EEEvNS_16Flash_fwd_paramsE:
.text._ZN5flash24flash_fwd_splitkv_kernelI23Flash_fwd_kernel_traitsILi96ELi64ELi128ELi4ELb0ELb0EN7cutlass6half_tE19Flash_kernel_traitsILi96ELi64ELi128ELi4ES3_EELb1ELb0ELb1ELb0ELb0ELb1ELb1ELb0EEEvNS_16Flash_fwd_paramsE:
        /* <DEDUP_REMOVED lines=53> */
.L_x_2653:
[----:B-1-34-:R-:W-:Y:S02]  /*0350*/  MOV R5, c[0x0][0x218] ;  /* 0x0000860000057a02 */ /* 0x01afe40000000f00 */
.L_x_2654:
        /* <DEDUP_REMOVED lines=61> */
[----:B------:R-:W-:Y:S02]  /*0730*/  BSSY B0, `(.L_x_2656) ;  /* 0x000001a000007945 */ /* 0x000fe40003800000 */
[----:B------:R-:W-:Y:S01]  /*0740*/  LEA.HI R2, R3, R16, RZ, 0x3 ;  /* 0x0000001003027211 */ /* 0x000fe200078f18ff */
[----:B------:R-:W-:-:S03]  /*0750*/  IMAD R185, R185, c[0x0][0x1c0], R18 ;  /* 0x00007000b9b97a24 */ /* 0x000fc600078e0212 */
[----:B------:R-:W-:Y:S01]  /*0760*/  LOP3.LUT R3, R2, 0xfffffff8, RZ, 0xc0, !PT ;  /* 0xfffffff802037812 */ /* 0x000fe200078ec0ff */
[--C-:B------:R-:W-:Y:S02]  /*0770*/  IMAD R0, R185, c[0x0][0x214], R114.reuse ;  /* 0x00008500b9007a24 */ /* 0x100fe400078e0272 */
[----:B------:R-:W-:Y:S02]  /*0780*/  IMAD.IADD R114, R125, 0x1, -R114 ;  /* 0x000000017d727824 */ /* 0x000fe400078e0a72 */
        /* <DEDUP_REMOVED lines=20> */
.L_x_2657:
[----:B------:R-:W-:Y:S05]  /*08d0*/  BSYNC B0 ;  /* 0x0000000000007941 */ /* 0x000fea0003800000 */
.L_x_2656:
        /* <DEDUP_REMOVED lines=10> */
.L_x_2659:
[----:B------:R-:W-:Y:S05]  /*0980*/  BSYNC B0 ;  /* 0x0000000000007941 */ /* 0x000fea0003800000 */
.L_x_2658:
        /* <DEDUP_REMOVED lines=10> */
.L_x_2661:
[----:B------:R-:W-:Y:S05]  /*0a30*/  BSYNC B0 ;  /* 0x0000000000007941 */ /* 0x000fea0003800000 */
.L_x_2660:
        /* <DEDUP_REMOVED lines=10> */
.L_x_2663:
[----:B------:R-:W-:Y:S05]  /*0ae0*/  BSYNC B0 ;  /* 0x0000000000007941 */ /* 0x000fea0003800000 */
.L_x_2662:
        /* <DEDUP_REMOVED lines=20> */
.L_x_2655:
        /* <DEDUP_REMOVED lines=92> */
.L_x_2664:
        /* <DEDUP_REMOVED lines=17> */
.L_x_2666:
        /* <DEDUP_REMOVED lines=51> */
.L_x_2665:
        /* <DEDUP_REMOVED lines=117> */
.L_x_2668:
[----:B------:R-:W-:Y:S05]  /*1d80*/  BSYNC B0 ;  /* 0x0000000000007941 */ /* 0x000fea0003800000 */
.L_x_2667:
        /* <DEDUP_REMOVED lines=36> */
.L_x_2670:
[----:B------:R-:W-:Y:S05]  /*1fd0*/  BSYNC B0 ;  /* 0x0000000000007941 */ /* 0x000fea0003800000 */
.L_x_2669:
        /* <DEDUP_REMOVED lines=33> */
.L_x_2672:
[----:B------:R-:W-:Y:S05]  /*21f0*/  BSYNC B0 ;  /* 0x0000000000007941 */ /* 0x000fea0003800000 */
.L_x_2671:
        /* <DEDUP_REMOVED lines=34> */
.L_x_2674:
[----:B------:R-:W-:Y:S05]  /*2420*/  BSYNC B0 ;  /* 0x0000000000007941 */ /* 0x000fea0003800000 */
.L_x_2673:
        /* <DEDUP_REMOVED lines=32> */
.L_x_2676:
[----:B------:R-:W-:Y:S05]  /*2630*/  BSYNC B0 ;  /* 0x0000000000007941 */ /* 0x000fea0003800000 */
.L_x_2675:
        /* <DEDUP_REMOVED lines=32> */
.L_x_2678:
[----:B------:R-:W-:Y:S05]  /*2840*/  BSYNC B0 ;  /* 0x0000000000007941 */ /* 0x000fea0003800000 */
.L_x_2677:
        /* <DEDUP_REMOVED lines=51> */
.L_x_2680:
[----:B-1----:R-:W-:Y:S05]  /*2b80*/  BSYNC B0 ;  /* 0x0000000000007941 */ /* 0x002fea0003800000 */
.L_x_2679:
        /* <DEDUP_REMOVED lines=34> */
.L_x_2682:
[----:B------:R-:W-:Y:S05]  /*2db0*/  BSYNC B0 ;  /* 0x0000000000007941 */ /* 0x000fea0003800000 */
.L_x_2681:
        /* <DEDUP_REMOVED lines=34> */
.L_x_2684:
[----:B------:R-:W-:Y:S05]  /*2fe0*/  BSYNC B0 ;  /* 0x0000000000007941 */ /* 0x000fea0003800000 */
.L_x_2683:
        /* <DEDUP_REMOVED lines=42> */
.L_x_2686:
[----:B------:R-:W-:Y:S05]  /*3290*/  BSYNC B0 ;  /* 0x0000000000007941 */ /* 0x000fea0003800000 */
.L_x_2685:
        /* <DEDUP_REMOVED lines=36> */
[----:B------:R-:W-:Y:S01]  /*34e0*/  IMAD R112, R115, 0x20, R112 ;  /* 0x0000002073707824 */ /* 0x000fe200078e0270 */
[----:B------:R-:W1:Y:S03]  /*34f0*/  LDSM.16.M88.4 R96, [R171] ;  /* 0x00000000ab60783b */ /* 0x000e660000000200 */
[----:B------:R-:W-:Y:S01]  /*3500*/  IMAD.IADD R5, R5, 0x1, R112 ;  /* 0x0000000105057824 */ /* 0x000fe200078e0270 */
[----:B------:R-:W3:Y:S04]  /*3510*/  LDSM.16.M88.4 R40, [R170+0x3c00] ;  /* 0x003c0000aa28783b */ /* 0x000ee80000000200 */
[----:B------:R-:W5:Y:S04]  /*3520*/  LDSM.16.M88.4 R64, [R170+0x3000] ;  /* 0x00300000aa40783b */ /* 0x000f680000000200 */
[----:B------:R-:W2:Y:S04]  /*3530*/  LDSM.16.M88.4 R48, [R170+0x3800] ;  /* 0x00380000aa30783b */ /* 0x000ea80000000200 */
[----:B------:R-:W4:Y:S04]  /*3540*/  LDSM.16.M88.4 R32, [R170+0x4000] ;  /* 0x00400000aa20783b */ /* 0x000f280000000200 */
[----:B------:R-:W2:Y:S04]  /*3550*/  LDSM.16.M88.4 R24, [R170+0x4400] ;  /* 0x00440000aa18783b */ /* 0x000ea80000000200 */
[----:B------:R-:W2:Y:S04]  /*3560*/  LDSM.16.M88.4 R16, [R170+0x4800] ;  /* 0x00480000aa10783b */ /* 0x000ea80000000200 */
[----:B------:R-:W2:Y:S04]  /*3570*/  LDSM.16.M88.4 R8, [R170+0x4c00] ;  /* 0x004c0000aa08783b */ /* 0x000ea80000000200 */
[----:B------:R-:W-:Y:S04]  /*3580*/  LDSM.16.M88.4 R92, [R169] ;  /* 0x00000000a95c783b */ /* 0x000fe80000000200 */
[----:B------:R-:W2:Y:S04]  /*3590*/  LDSM.16.M88.4 R84, [R119+0x3400] ;  /* 0x003400007754783b */ /* 0x000ea80000000200 */
[----:B------:R-:W2:Y:S01]  /*35a0*/  LDSM.16.M88.4 R76, [R119+0x3c00] ;  /* 0x003c0000774c783b */ /* 0x000ea20000000200 */
[C---:B-1----:R-:W-:Y:S03]  /*35b0*/  HMMA.16816.F32 R60, R96.reuse, R56, RZ ;  /* 0x00000038603c723c */ /* 0x042fe600000018ff */
[----:B------:R-:W1:Y:S04]  /*35c0*/  LDSM.16.M88.4 R88, [R119+0x3000] ;  /* 0x003000007758783b */ /* 0x000e680000000200 */
[----:B------:R-:W1:Y:S01]  /*35d0*/  LDSM.16.M88.4 R12, [R119+0x4000] ;  /* 0x00400000770c783b */ /* 0x000e620000000200 */
[C---:B------:R-:W-:Y:S03]  /*35e0*/  HMMA.16816.F32 R56, R96.reuse, R58, RZ ;  /* 0x0000003a6038723c */ /* 0x040fe600000018ff */
[----:B------:R-:W-:Y:S04]  /*35f0*/  LDSM.16.M88.4 R80, [R119+0x3800] ;  /* 0x003800007750783b */ /* 0x000fe80000000200 */
[----:B------:R-:W-:Y:S01]  /*3600*/  LDSM.16.M88.4 R72, [R119+0x4800] ;  /* 0x004800007748783b */ /* 0x000fe20000000200 */
[C---:B---3--:R-:W-:Y:S03]  /*3610*/  HMMA.16816.F32 R44, R96.reuse, R40, RZ ;  /* 0x00000028602c723c */ /* 0x048fe600000018ff */
[----:B------:R-:W-:Y:S04]  /*3620*/  LDSM.16.M88.4 R104, [R119+0x4c00] ;  /* 0x004c00007768783b */ /* 0x000fe80000000200 */
[----:B------:R-:W-:Y:S01]  /*3630*/  LDSM.16.M88.4 R108, [R171+0x1000] ;  /* 0x00100000ab6c783b */ /* 0x000fe20000000200 */
[C---:B-----5:R-:W-:Y:S08]  /*3640*/  HMMA.16816.F32 R68, R96.reuse, R64, RZ ;  /* 0x000000406044723c */ /* 0x060ff000000018ff */
[C---:B------:R-:W-:Y:S08]  /*3650*/  HMMA.16816.F32 R40, R96.reuse, R42, RZ ;  /* 0x0000002a6028723c */ /* 0x040ff000000018ff */
[C---:B------:R-:W-:Y:S08]  /*3660*/  HMMA.16816.F32 R64, R96.reuse, R66, RZ ;  /* 0x000000426040723c */ /* 0x040ff000000018ff */
        /* <DEDUP_REMOVED lines=47> */
[----:B------:R-:W-:Y:S07]  /*3960*/  LDSM.16.M88.4 R12, [R170+0x7000] ;  /* 0x00700000aa0c783b */ /* 0x000fee0000000200 */
[C---:B--2---:R-:W-:Y:S08]  /*3970*/  HMMA.16816.F32 R28, R108.reuse, R8, R28 ;  /* 0x000000086c1c723c */ /* 0x044ff0000000181c */
[C---:B------:R-:W-:Y:S01]  /*3980*/  HMMA.16816.F32 R24, R108.reuse, R10, R24 ;  /* 0x0000000a6c18723c */ /* 0x040fe20000001818 */
[----:B------:R-:W-:Y:S07]  /*3990*/  LDSM.16.M88.4 R8, [R171+0x2000] ;  /* 0x00200000ab08783b */ /* 0x000fee0000000200 */
[C---:B------:R-:W-:Y:S08]  /*39a0*/  HMMA.16816.F32 R52, R108.reuse, R80, R52 ;  /* 0x000000506c34723c */ /* 0x040ff00000001834 */
[----:B------:R-:W-:Y:S01]  /*39b0*/  HMMA.16816.F32 R48, R108, R82, R48 ;  /* 0x000000526c30723c */ /* 0x000fe20000001830 */
[----:B------:R-:W2:Y:S07]  /*39c0*/  LDSM.16.M88.4 R80, [R119+0x5800] ;  /* 0x005800007750783b */ /* 0x000eae0000000200 */
[C---:B---3--:R-:W-:Y:S08]  /*39d0*/  HMMA.16816.F32 R60, R92.reuse, R84, R60 ;  /* 0x000000545c3c723c */ /* 0x048ff0000000183c */
[C---:B------:R-:W-:Y:S08]  /*39e0*/  HMMA.16816.F32 R56, R92.reuse, R86, R56 ;  /* 0x000000565c38723c */ /* 0x040ff00000001838 */
[C---:B----4-:R-:W-:Y:S01]  /*39f0*/  HMMA.16816.F32 R84, R92.reuse, R76, R44 ;  /* 0x0000004c5c54723c */ /* 0x050fe2000000182c */
[----:B------:R-:W-:Y:S07]  /*3a00*/  LDSM.16.M88.4 R44, [R169+0x2000] ;  /* 0x00200000a92c783b */ /* 0x000fee0000000200 */
[C---:B------:R-:W-:Y:S01]  /*3a10*/  HMMA.16816.F32 R40, R92.reuse, R78, R40 ;  /* 0x0000004e5c28723c */ /* 0x040fe20000001828 */
[----:B------:R-:W3:Y:S07]  /*3a20*/  LDSM.16.M88.4 R76, [R119+0x6400] ;  /* 0x00640000774c783b */ /* 0x000eee0000000200 */
[C---:B-1----:R-:W-:Y:S08]  /*3a30*/  HMMA.16816.F32 R68, R92.reuse, R88, R68 ;  /* 0x000000585c44723c */ /* 0x042ff00000001844 */
[C---:B------:R-:W-:Y:S01]  /*3a40*/  HMMA.16816.F32 R64, R92.reuse, R90, R64 ;  /* 0x0000005a5c40723c */ /* 0x040fe20000001840 */
[----:B------:R-:W1:Y:S07]  /*3a50*/  LDSM.16.M88.4 R88, [R170+0x7400] ;  /* 0x00740000aa58783b */ /* 0x000e6e0000000200 */
[----:B--2---:R-:W-:Y:S08]  /*3a60*/  HMMA.16816.F32 R52, R92, R80, R52 ;  /* 0x000000505c34723c */ /* 0x004ff00000001834 */
[C---:B------:R-:W-:Y:S08]  /*3a70*/  HMMA.16816.F32 R68, R8.reuse, R12, R68 ;  /* 0x0000000c0844723c */ /* 0x040ff00000001844 */
[----:B------:R-:W-:Y:S01]  /*3a80*/  HMMA.16816.F32 R64, R8, R14, R64 ;  /* 0x0000000e0840723c */ /* 0x000fe20000001840 */
[----:B------:R-:W2:Y:S07]  /*3a90*/  LDSM.16.M88.4 R12, [R119+0x6800] ;  /* 0x00680000770c783b */ /* 0x000eae0000000200 */
[----:B------:R-:W-:Y:S01]  /*3aa0*/  HMMA.16816.F32 R48, R92, R82, R48 ;  /* 0x000000525c30723c */ /* 0x000fe20000001830 */
[----:B------:R-:W4:Y:S07]  /*3ab0*/  LDSM.16.M88.4 R80, [R119+0x7000] ;  /* 0x007000007750783b */ /* 0x000f2e0000000200 */
[C---:B------:R-:W-:Y:S08]  /*3ac0*/  HMMA.16816.F32 R20, R108.reuse, R72, R20 ;  /* 0x000000486c14723c */ /* 0x040ff00000001814 */
[----:B------:R-:W-:Y:S01]  /*3ad0*/  HMMA.16816.F32 R16, R108, R74, R16 ;  /* 0x0000004a6c10723c */ /* 0x000fe20000001810 */
[----:B------:R-:W5:Y:S07]  /*3ae0*/  LDSM.16.M88.4 R72, [R119+0x6000] ;  /* 0x006000007748783b */ /* 0x000f6e0000000200 */
[C---:B---3--:R-:W-:Y:S08]  /*3af0*/  HMMA.16816.F32 R28, R92.reuse, R76, R28 ;  /* 0x0000004c5c1c723c */ /* 0x048ff0000000181c */
[----:B------:R-:W-:Y:S01]  /*3b00*/  HMMA.16816.F32 R76, R92, R78, R24 ;  /* 0x0000004e5c4c723c */ /* 0x000fe20000001818 */
[----:B------:R-:W3:Y:S07]  /*3b10*/  LDSM.16.M88.4 R24, [R119+0x7400] ;  /* 0x007400007718783b */ /* 0x000eee0000000200 */
[C---:B-1----:R-:W-:Y:S08]  /*3b20*/  HMMA.16816.F32 R60, R8.reuse, R88, R60 ;  /* 0x00000058083c723c */ /* 0x042ff0000000183c */
[----:B------:R-:W-:Y:S08]  /*3b30*/  HMMA.16816.F32 R56, R8, R90, R56 ;  /* 0x0000005a0838723c */ /* 0x000ff00000001838 */
[C---:B--2---:R-:W-:Y:S08]  /*3b40*/  HMMA.16816.F32 R20, R92.reuse, R12, R20 ;  /* 0x0000000c5c14723c */ /* 0x044ff00000001814 */
[----:B------:R-:W-:Y:S01]  /*3b50*/  HMMA.16816.F32 R16, R92, R14, R16 ;  /* 0x0000000e5c10723c */ /* 0x000fe20000001810 */
[----:B------:R-:W1:Y:S07]  /*3b60*/  LDSM.16.M88.4 R12, [R119+0x6c00] ;  /* 0x006c0000770c783b */ /* 0x000e6e0000000200 */
[----:B----4-:R-:W-:Y:S08]  /*3b70*/  HMMA.16816.F32 R68, R44, R80, R68 ;  /* 0x000000502c44723c */ /* 0x010ff00000001844 */
[C---:B-----5:R-:W-:Y:S08]  /*3b80*/  HMMA.16816.F32 R36, R92.reuse, R72, R36 ;  /* 0x000000485c24723c */ /* 0x060ff00000001824 */
[----:B------:R-:W-:Y:S01]  /*3b90*/  HMMA.16816.F32 R32, R92, R74, R32 ;  /* 0x0000004a5c20723c */ /* 0x000fe20000001820 */
[----:B------:R-:W2:Y:S07]  /*3ba0*/  LDSM.16.M88.4 R72, [R170+0x7800] ;  /* 0x00780000aa48783b */ /* 0x000eae0000000200 */
[----:B------:R-:W-:Y:S01]  /*3bb0*/  HMMA.16816.F32 R100, R108, R104, R100 ;  /* 0x000000686c64723c */ /* 0x000fe20000001864 */
[----:B------:R-:W-:-:S02]  /*3bc0*/  FMUL.FTZ R68, R68, c[0x0][0x2ec] ;  /* 0x0000bb0044447a20 */ /* 0x000fc40000410000 */
[----:B------:R-:W-:Y:S02]  /*3bd0*/  FMUL.FTZ R69, R69, c[0x0][0x2ec] ;  /* 0x0000bb0045457a20 */ /* 0x000fe40000410000 */
[----:B------:R-:W-:Y:S01]  /*3be0*/  FMUL.FTZ R70, R70, c[0x0][0x2ec] ;  /* 0x0000bb0046467a20 */ /* 0x000fe20000410000 */
[----:B------:R-:W-:Y:S01]  /*3bf0*/  MUFU.TANH R80, R68 ;  /* 0x0000004400507308 */ /* 0x000fe20000002400 */
[----:B------:R-:W-:Y:S01]  /*3c00*/  FMUL.FTZ R136, R71, c[0x0][0x2ec] ;  /* 0x0000bb0047887a20 */ /* 0x000fe20000410000 */
[----:B------:R-:W-:Y:S01]  /*3c10*/  HMMA.16816.F32 R96, R108, R106, R96 ;  /* 0x0000006a6c60723c */ /* 0x000fe20000001860 */
[----:B------:R-:W-:-:S05]  /*3c20*/  IMAD.IADD R104, R2, 0x1, R179 ;  /* 0x0000000102687824 */ /* 0x000fca00078e02b3 */
[----:B------:R-:W-:Y:S01]  /*3c30*/  MUFU.TANH R130, R69 ;  /* 0x0000004500827308 */ /* 0x000fe20000002400 */
[C---:B------:R-:W-:Y:S01]  /*3c40*/  IADD3 R106, R104.reuse, 0x1, RZ ;  /* 0x00000001686a7810 */ /* 0x040fe20007ffe0ff */
[C---:B---3--:R-:W-:Y:S01]  /*3c50*/  HMMA.16816.F32 R60, R44.reuse, R24, R60 ;  /* 0x000000182c3c723c */ /* 0x048fe2000000183c */
[C---:B------:R-:W-:Y:S02]  /*3c60*/  IADD3 R118, R104.reuse, 0x10, RZ ;  /* 0x0000001068767810 */ /* 0x040fe40007ffe0ff */
[C---:B------:R-:W-:Y:S02]  /*3c70*/  IADD3 R124, R104.reuse, 0x11, RZ ;  /* 0x00000011687c7810 */ /* 0x040fe40007ffe0ff */
[C---:B------:R-:W-:Y:S01]  /*3c80*/  IADD3 R108, R104.reuse, 0x8, RZ ;  /* 0x00000008686c7810 */ /* 0x040fe20007ffe0ff */
[----:B------:R3:W-:Y:S01]  /*3c90*/  MUFU.TANH R81, R70 ;  /* 0x0000004600517308 */ /* 0x0007e20000002400 */
[C---:B------:R-:W-:Y:S01]  /*3ca0*/  IADD3 R110, R104.reuse, 0x9, RZ ;  /* 0x00000009686e7810 */ /* 0x040fe20007ffe0ff */
[----:B------:R-:W-:Y:S01]  /*3cb0*/  HMMA.16816.F32 R56, R44, R26, R56 ;  /* 0x0000001a2c38723c */ /* 0x000fe20000001838 */
[----:B------:R-:W4:Y:S01]  /*3cc0*/  LDSM.16.M88.4 R24, [R170+0x7c00] ;  /* 0x007c0000aa18783b */ /* 0x000f220000000200 */
[----:B------:R-:W-:-:S02]  /*3cd0*/  IADD3 R128, R104, 0x19, RZ ;  /* 0x0000001968807810 */ /* 0x000fc40007ffe0ff */
[C---:B------:R-:W-:Y:S02]  /*3ce0*/  IADD3 R126, R104.reuse, 0x18, RZ ;  /* 0x00000018687e7810 */ /* 0x040fe40007ffe0ff */
[----:B------:R-:W-:Y:S01]  /*3cf0*/  I2F R105, R106 ;  /* 0x0000006a00697306 */ /* 0x000fe20000201400 */
[C---:B------:R-:W-:Y:S01]  /*3d00*/  IADD3 R88, R104.reuse, 0x20, RZ ;  /* 0x0000002068587810 */ /* 0x040fe20007ffe0ff */
[C---:B-1----:R-:W-:Y:S01]  /*3d10*/  HMMA.16816.F32 R100, R92.reuse, R12, R100 ;  /* 0x0000000c5c64723c */ /* 0x042fe20000001864 */
[C---:B------:R-:W-:Y:S02]  /*3d20*/  IADD3 R138, R104.reuse, 0x31, RZ ;  /* 0x00000031688a7810 */ /* 0x040fe40007ffe0ff */
[C---:B------:R-:W-:Y:S02]  /*3d30*/  IADD3 R114, R104.reuse, 0x40, RZ ;  /* 0x0000004068727810 */ /* 0x040fe40007ffe0ff */
[----:B------:R-:W-:Y:S01]  /*3d40*/  IADD3 R115, R104, 0x48, RZ ;  /* 0x0000004868737810 */ /* 0x000fe20007ffe0ff */
[----:B---3--:R-:W1:Y:S01]  /*3d50*/  LDSM.16.M88.4 R68, [R119+0x7800] ;  /* 0x007800007744783b */ /* 0x008e620000000200 */
[----:B------:R-:W-:Y:S01]  /*3d60*/  I2F R111, R118 ;  /* 0x00000076006f7306 */ /* 0x000fe20000201400 */
[----:B------:R-:W-:Y:S01]  /*3d70*/  HMMA.16816.F32 R96, R92, R14, R96 ;  /* 0x0000000e5c60723c */ /* 0x000fe20000001860 */
[----:B------:R-:W-:Y:S01]  /*3d80*/  FMUL.FTZ R60, R60, c[0x0][0x2ec] ;  /* 0x0000bb003c3c7a20 */ /* 0x000fe20000410000 */
[----:B------:R-:W3:Y:S01]  /*3d90*/  LDSM.16.M88.4 R12, [R119+0x7c00] ;  /* 0x007c0000770c783b */ /* 0x000ee20000000200 */
[----:B------:R-:W-:-:S04]  /*3da0*/  FMUL.FTZ R63, R63, c[0x0][0x2ec] ;  /* 0x0000bb003f3f7a20 */ /* 0x000fc80000410000 */
[----:B------:R-:W-:Y:S01]  /*3db0*/  MUFU.TANH R60, R60 ;  /* 0x0000003c003c7308 */ /* 0x000fe20000002400 */
[----:B--2---:R-:W-:Y:S01]  /*3dc0*/  HMMA.16816.F32 R52, R8, R72, R52 ;  /* 0x000000480834723c */ /* 0x004fe20000001834 */
[----:B------:R-:W-:Y:S02]  /*3dd0*/  FMUL.FTZ R56, R56, c[0x0][0x2ec] ;  /* 0x0000bb0038387a20 */ /* 0x000fe40000410000 */
[----:B------:R-:W-:-:S04]  /*3de0*/  FMUL.FTZ R90, R58, c[0x0][0x2ec] ;  /* 0x0000bb003a5a7a20 */ /* 0x000fc80000410000 */
[----:B------:R-:W-:Y:S01]  /*3df0*/  I2F R127, R124 ;  /* 0x0000007c007f7306 */ /* 0x000fe20000201400 */
[----:B------:R-:W-:Y:S01]  /*3e00*/  HMMA.16816.F32 R48, R8, R74, R48 ;  /* 0x0000004a0830723c */ /* 0x000fe20000001830 */
[----:B------:R-:W-:Y:S01]  /*3e10*/  FMUL.FTZ R73, R61, c[0x0][0x2ec] ;  /* 0x0000bb003d497a20 */ /* 0x000fe20000410000 */
[----:B------:R-:W-:-:S05]  /*3e20*/  IADD3 R72, R104, 0x28, RZ ;  /* 0x0000002868487810 */ /* 0x000fca0007ffe0ff */
[----:B------:R-:W-:Y:S01]  /*3e30*/  FMUL.FTZ R74, R62, c[0x0][0x2ec] ;  /* 0x0000bb003e4a7a20 */ /* 0x000fe20000410000 */
[----:B------:R-:W-:Y:S01]  /*3e40*/  MUFU.TANH R63, R63 ;  /* 0x0000003f003f7308 */ /* 0x000fe20000002400 */
[----:B----4-:R-:W-:Y:S01]  /*3e50*/  HMMA.16816.F32 R84, R8, R24, R84 ;  /* 0x000000180854723c */ /* 0x010fe20000001854 */
[----:B------:R-:W-:-:S06]  /*3e60*/  IADD3 R62, R104, 0x29, RZ ;  /* 0x00000029683e7810 */ /* 0x000fcc0007ffe0ff */
[----:B------:R-:W-:Y:S01]  /*3e70*/  FMUL.FTZ R24, R59, c[0x0][0x2ec] ;  /* 0x0000bb003b187a20 */ /* 0x000fe20000410000 */
[----:B------:R-:W-:Y:S01]  /*3e80*/  HMMA.16816.F32 R40, R8, R26, R40 ;  /* 0x0000001a0828723c */ /* 0x000fe20000001828 */
[----:B------:R-:W-:Y:S07]  /*3e90*/  MUFU.TANH R74, R74 ;  /* 0x0000004a004a7308 */ /* 0x000fee0000002400 */
[C---:B-1----:R-:W-:Y:S01]  /*3ea0*/  HMMA.16816.F32 R52, R44.reuse, R68, R52 ;  /* 0x000000442c34723c */ /* 0x042fe20000001834 */
[----:B------:R1:W-:Y:S06]  /*3eb0*/  MUFU.TANH R68, R56 ;  /* 0x0000003800447308 */ /* 0x0003ec0000002400 */
[----:B------:R-:W-:Y:S01]  /*3ec0*/  FMUL.FTZ R69, R57, c[0x0][0x2ec] ;  /* 0x0000bb0039457a20 */ /* 0x000fe20000410000 */
[C---:B---3--:R-:W-:Y:S01]  /*3ed0*/  HMMA.16816.F32 R84, R44.reuse, R12, R84 ;  /* 0x0000000c2c54723c */ /* 0x048fe20000001854 */
[----:B------:R-:W-:Y:S07]  /*3ee0*/  MUFU.TANH R136, R136 ;  /* 0x0000008800887308 */ /* 0x000fee0000002400 */
[C---:B------:R-:W-:Y:S01]  /*3ef0*/  HMMA.16816.F32 R40, R44.reuse, R14, R40 ;  /* 0x0000000e2c28723c */ /* 0x040fe20000001828 */
[----:B-1----:R-:W1:Y:S01]  /*3f00*/  LDSM.16.M88.4 R56, [R170+0x8000] ;  /* 0x00800000aa38783b */ /* 0x002e620000000200 */
[----:B------:R-:W-:Y:S03]  /*3f10*/  I2F R107, R108 ;  /* 0x0000006c006b7306 */ /* 0x000fe60000201400 */
[----:B------:R-:W2:Y:S03]  /*3f20*/  LDSM.16.M88.4 R12, [R170+0x8800] ;  /* 0x00880000aa0c783b */ /* 0x000ea60000000200 */
[----:B------:R-:W-:Y:S01]  /*3f30*/  HMMA.16816.F32 R48, R44, R70, R48 ;  /* 0x000000462c30723c */ /* 0x000fe20000001830 */
[----:B------:R-:W-:Y:S01]  /*3f40*/  FMUL.FTZ R91, R53, c[0x0][0x2ec] ;  /* 0x0000bb00355b7a20 */ /* 0x000fe20000410000 */
[----:B------:R3:W-:Y:S01]  /*3f50*/  MUFU.TANH R70, R24 ;  /* 0x0000001800467308 */ /* 0x0007e20000002400 */
[----:B------:R-:W-:-:S02]  /*3f60*/  FMUL.FTZ R92, R54, c[0x0][0x2ec] ;  /* 0x0000bb00365c7a20 */ /* 0x000fc40000410000 */
[----:B------:R-:W-:Y:S02]  /*3f70*/  FMUL.FTZ R93, R55, c[0x0][0x2ec] ;  /* 0x0000bb00375d7a20 */ /* 0x000fe40000410000 */
[----:B------:R-:W-:Y:S01]  /*3f80*/  FMUL.FTZ R71, R52, c[0x0][0x2ec] ;  /* 0x0000bb0034477a20 */ /* 0x000fe20000410000 */
[----:B------:R-:W-:Y:S01]  /*3f90*/  HMMA.16816.F32 R64, R44, R82, R64 ;  /* 0x000000522c40723c */ /* 0x000fe20000001840 */
[----:B------:R-:W4:Y:S01]  /*3fa0*/  LDSM.16.M88.4 R52, [R170+0x8400] ;  /* 0x00840000aa34783b */ /* 0x000f220000000200 */
[----:B------:R-:W-:Y:S05]  /*3fb0*/  I2F R109, R110 ;  /* 0x0000006e006d7306 */ /* 0x000fea0000201400 */
[----:B------:R-:W-:Y:S01]  /*3fc0*/  IADD3 R82, R104, 0x21, RZ ;  /* 0x0000002168527810 */ /* 0x000fe20007ffe0ff */
[----:B------:R-:W-:Y:S01]  /*3fd0*/  FMUL.FTZ R42, R42, c[0x0][0x2ec] ;  /* 0x0000bb002a2a7a20 */ /* 0x000fe20000410000 */
[----:B---3--:R-:W3:Y:S01]  /*3fe0*/  LDSM.16.M88.4 R24, [R119+0x8000] ;  /* 0x008000007718783b */ /* 0x008ee20000000200 */
[----:B------:R-:W-:Y:S01]  /*3ff0*/  I2F R131, R128 ;  /* 0x0000008000837306 */ /* 0x000fe20000201400 */
[----:B------:R-:W-:-:S02]  /*4000*/  FMUL.FTZ R40, R40, c[0x0][0x2ec] ;  /* 0x0000bb0028287a20 */ /* 0x000fc40000410000 */
[----:B------:R-:W-:-:S03]  /*4010*/  FMUL.FTZ R43, R43, c[0x0][0x2ec] ;  /* 0x0000bb002b2b7a20 */ /* 0x000fc60000410000 */
[----:B------:R-:W-:Y:S02]  /*4020*/  FMUL.FTZ R48, R48, c[0x0][0x2ec] ;  /* 0x0000bb0030307a20 */ /* 0x000fe40000410000 */
        /* <DEDUP_REMOVED lines=8> */
[----:B------:R-:W-:-:S02]  /*40b0*/  FMUL.FTZ R65, R65, c[0x0][0x2ec] ;  /* 0x0000bb0041417a20 */ /* 0x000fc40000410000 */
[----:B------:R-:W-:Y:S02]  /*40c0*/  FMUL.FTZ R67, R67, c[0x0][0x2ec] ;  /* 0x0000bb0043437a20 */ /* 0x000fe40000410000 */
[----:B------:R-:W-:Y:S01]  /*40d0*/  FMUL.FTZ R57, R84, c[0x0][0x2ec] ;  /* 0x0000bb0054397a20 */ /* 0x000fe20000410000 */
[C---:B------:R-:W-:Y:S01]  /*40e0*/  HMMA.16816.F32 R32, R8.reuse, R58, R32 ;  /* 0x0000003a0820723c */ /* 0x040fe20000001820 */
[----:B------:R-:W-:Y:S01]  /*40f0*/  FMUL.FTZ R41, R41, c[0x0][0x2ec] ;  /* 0x0000bb0029297a20 */ /* 0x000fe20000410000 */
[----:B------:R-:W-:Y:S05]  /*4100*/  MUFU.TANH R95, R49 ;  /* 0x00000031005f7308 */ /* 0x000fea0000002400 */
[----:B------:R-:W-:Y:S01]  /*4110*/  IADD3 R58, R104, 0x30, RZ ;  /* 0x00000030683a7810 */ /* 0x000fe20007ffe0ff */
[C---:B--2---:R-:W-:Y:S01]  /*4120*/  HMMA.16816.F32 R20, R8.reuse, R12, R20 ;  /* 0x0000000c0814723c */ /* 0x044fe20000001814 */
[----:B------:R-:W-:Y:S01]  /*4130*/  FMUL.FTZ R59, R85, c[0x0][0x2ec] ;  /* 0x0000bb00553b7a20 */ /* 0x000fe20000410000 */
[----:B------:R-:W-:Y:S06]  /*4140*/  MUFU.TANH R137, R50 ;  /* 0x0000003200897308 */ /* 0x000fec0000002400 */
[C---:B------:R-:W-:Y:S01]  /*4150*/  HMMA.16816.F32 R16, R8.reuse, R14, R16 ;  /* 0x0000000e0810723c */ /* 0x040fe20000001810 */
[----:B------:R-:W1:Y:S01]  /*4160*/  LDSM.16.M88.4 R12, [R170+0x8c00] ;  /* 0x008c0000aa0c783b */ /* 0x000e620000000200 */
[----:B------:R2:W-:Y:S06]  /*4170*/  MUFU.TANH R56, R51 ;  /* 0x0000003300387308 */ /* 0x0005ec0000002400 */
[----:B----4-:R-:W-:Y:S02]  /*4180*/  HMMA.16816.F32 R28, R8, R52, R28 ;  /* 0x00000034081c723c */ /* 0x010fe4000000181c */
[----:B------:R-:W-:Y:S05]  /*4190*/  MUFU.TANH R64, R64 ;  /* 0x0000004000407308 */ /* 0x000fea0000002400 */
[----:B------:R-:W-:Y:S01]  /*41a0*/  FMUL.FTZ R53, R87, c[0x0][0x2ec] ;  /* 0x0000bb0057357a20 */ /* 0x000fe20000410000 */
[C---:B---3--:R-:W-:Y:S01]  /*41b0*/  HMMA.16816.F32 R36, R44.reuse, R24, R36 ;  /* 0x000000182c24723c */ /* 0x048fe20000001824 */
[----:B------:R-:W-:Y:S01]  /*41c0*/  FMUL.FTZ R52, R86, c[0x0][0x2ec] ;  /* 0x0000bb0056347a20 */ /* 0x000fe20000410000 */
[----:B--2---:R-:W2:Y:S01]  /*41d0*/  LDSM.16.M88.4 R48, [R119+0x8400] ;  /* 0x008400007730783b */ /* 0x004ea20000000200 */
[----:B------:R-:W3:Y:S05]  /*41e0*/  MUFU.TANH R66, R66 ;  /* 0x0000004200427308 */ /* 0x000eea0000002400 */
[----:B------:R-:W-:Y:S01]  /*41f0*/  HMMA.16816.F32 R32, R44, R26, R32 ;  /* 0x0000001a2c20723c */ /* 0x000fe20000001820 */
[----:B------:R-:W4:Y:S02]  /*4200*/  LDSM.16.M88.4 R24, [R119+0x8800] ;  /* 0x008800007718783b */ /* 0x000f240000000200 */
[----:B------:R-:W-:Y:S05]  /*4210*/  MUFU.TANH R65, R65 ;  /* 0x0000004100417308 */ /* 0x000fea0000002400 */
[----:B------:R-:W-:Y:S03]  /*4220*/  HMMA.16816.F32 R76, R8, R54, R76 ;  /* 0x00000036084c723c */ /* 0x000fe6000000184c */
[----:B------:R-:W5:Y:S01]  /*4230*/  MUFU.TANH R67, R67 ;  /* 0x0000004300437308 */ /* 0x000f620000002400 */
[----:B---3--:R-:W-:-:S04]  /*4240*/  FFMA.FTZ R86, R0, R107, R66 ;  /* 0x0000006b00567223 */ /* 0x008fc80000010042 */
[----:B------:R-:W-:Y:S01]  /*4250*/  FMUL.FTZ R38, R38, c[0x0][0x2ec] ;  /* 0x0000bb0026267a20 */ /* 0x000fe20000410000 */
[C---:B-1----:R-:W-:Y:S01]  /*4260*/  HMMA.16816.F32 R100, R8.reuse, R12, R100 ;  /* 0x0000000c0864723c */ /* 0x042fe20000001864 */
[----:B------:R-:W-:Y:S01]  /*4270*/  FMUL.FTZ R36, R36, c[0x0][0x2ec] ;  /* 0x0000bb0024247a20 */ /* 0x000fe20000410000 */
[----:B------:R-:W-:Y:S01]  /*4280*/  I2F R75, R62 ;  /* 0x0000003e004b7306 */ /* 0x000fe20000201400 */
[----:B------:R-:W-:Y:S02]  /*4290*/  FMUL.FTZ R37, R37, c[0x0][0x2ec] ;  /* 0x0000bb0025257a20 */ /* 0x000fe40000410000 */
[----:B------:R-:W-:Y:S02]  /*42a0*/  FMUL.FTZ R39, R39, c[0x0][0x2ec] ;  /* 0x0000bb0027277a20 */ /* 0x000fe40000410000 */
[----:B------:R-:W-:Y:S01]  /*42b0*/  IADD3 R12, R121, 0x1, R178 ;  /* 0x00000001790c7810 */ /* 0x000fe20007ffe0b2 */
[----:B------:R-:W-:Y:S01]  /*42c0*/  FFMA.FTZ R13, R0, R105, R130 ;  /* 0x00000069000d7223 */ /* 0x000fe20000010082 */
[----:B------:R-:W-:Y:S01]  /*42d0*/  HMMA.16816.F32 R96, R8, R14, R96 ;  /* 0x0000000e0860723c */ /* 0x000fe20000001860 */
[----:B------:R-:W1:Y:S01]  /*42e0*/  I2F R129, R126 ;  /* 0x0000007e00817306 */ /* 0x000e620000201400 */
[----:B------:R-:W-:Y:S01]  /*42f0*/  IADD3 R125, R113, R12, -R125 ;  /* 0x0000000c717d7210 */ /* 0x000fe20007ffe87d */
[----:B------:R-:W-:-:S02]  /*4300*/  FMUL.FTZ R34, R34, c[0x0][0x2ec] ;  /* 0x0000bb0022227a20 */ /* 0x000fc40000410000 */
[----:B------:R-:W-:Y:S01]  /*4310*/  FMUL.FTZ R151, R35, c[0x0][0x2ec] ;  /* 0x0000bb0023977a20 */ /* 0x000fe20000410000 */
[----:B------:R-:W-:Y:S01]  /*4320*/  IADD3 R12, R125, c[0x0][0x2e8], RZ ;  /* 0x0000ba007d0c7a10 */ /* 0x000fe20007ffe0ff */
[----:B------:R-:W-:Y:S01]  /*4330*/  FMUL.FTZ R159, R32, c[0x0][0x2ec] ;  /* 0x0000bb00209f7a20 */ /* 0x000fe20000410000 */
[C---:B--2---:R-:W-:Y:S01]  /*4340*/  HMMA.16816.F32 R28, R44.reuse, R48, R28 ;  /* 0x000000302c1c723c */ /* 0x044fe2000000181c */
[----:B------:R-:W-:Y:S01]  /*4350*/  I2F R89, R88 ;  /* 0x0000005800597306 */ /* 0x000fe20000201400 */
[----:B------:R-:W-:Y:S01]  /*4360*/  IMNMX R135, R12, R113, PT ;  /* 0x000000710c877217 */ /* 0x000fe20003800200 */
[----:B-----5:R-:W-:Y:S01]  /*4370*/  FFMA.FTZ R66, R0, R109, R67 ;  /* 0x0000006d00427223 */ /* 0x020fe20000010043 */
[----:B------:R-:W-:Y:S01]  /*4380*/  IADD3 R134, R12, 0x8, RZ ;  /* 0x000000080c867810 */ /* 0x000fe20007ffe0ff */
[----:B------:R-:W-:Y:S01]  /*4390*/  FFMA.FTZ R12, R0, R105, R136 ;  /* 0x00000069000c7223 */ /* 0x000fe20000010088 */
[----:B------:R-:W-:Y:S01]  /*43a0*/  ISETP.GE.AND P4, PT, R106, R135, PT ;  /* 0x000000876a00720c */ /* 0x000fe20003f86270 */
[----:B------:R-:W-:Y:S01]  /*43b0*/  FFMA.FTZ R49, R0, R109, R65 ;  /* 0x0000006d00317223 */ /* 0x000fe20000010041 */
[----:B------:R-:W-:Y:S01]  /*43c0*/  IMNMX R134, R134, R113, PT ;  /* 0x0000007186867217 */ /* 0x000fe20003800200 */
[C---:B----4-:R-:W-:Y:S01]  /*43d0*/  HMMA.16816.F32 R20, R44.reuse, R24, R20 ;  /* 0x000000182c14723c */ /* 0x050fe20000001814 */
[----:B------:R-:W-:Y:S01]  /*43e0*/  FSEL R13, R13, -INF , !P4 ;  /* 0xff8000000d0d7808 */ /* 0x000fe20006000000 */
[----:B------:R-:W-:Y:S01]  /*43f0*/  I2F R61, R72 ;  /* 0x00000048003d7306 */ /* 0x000fe20000201400 */
[----:B------:R-:W-:Y:S01]  /*4400*/  ISETP.GE.AND P4, PT, R118, R135, PT ;  /* 0x000000877600720c */ /* 0x000fe20003f86270 */
[----:B------:R-:W-:Y:S01]  /*4410*/  FFMA.FTZ R65, R0, R127, R73 ;  /* 0x0000007f00417223 */ /* 0x000fe20000010049 */
[-C--:B------:R-:W-:Y:S01]  /*4420*/  ISETP.GE.AND P2, PT, R106, R134.reuse, PT ;  /* 0x000000866a00720c */ /* 0x080fe20003f46270 */
[----:B------:R-:W-:Y:S01]  /*4430*/  FFMA.FTZ R106, R0, R111, R74 ;  /* 0x0000006f006a7223 */ /* 0x000fe2000001004a */
[----:B------:R-:W-:Y:S01]  /*4440*/  ISETP.GE.AND P3, PT, R108, R135, PT ;  /* 0x000000876c00720c */ /* 0x000fe20003f66270 */
[C---:B------:R-:W-:Y:S01]  /*4450*/  FFMA.FTZ R24, R0.reuse, R111, R60 ;  /* 0x0000006f00187223 */ /* 0x040fe2000001003c */
[C---:B------:R-:W-:Y:S01]  /*4460*/  HMMA.16816.F32 R76, R44.reuse, R50, R76 ;  /* 0x000000322c4c723c */ /* 0x040fe2000000184c */
[----:B------:R-:W-:Y:S01]  /*4470*/  FFMA.FTZ R74, R0, R127, R63 ;  /* 0x0000007f004a7223 */ /* 0x000fe2000001003f */
[----:B------:R-:W2:Y:S01]  /*4480*/  MUFU.TANH R71, R71 ;  /* 0x0000004700477308 */ /* 0x000ea20000002400 */
[----:B------:R-:W-:Y:S01]  /*4490*/  FSEL R12, R12, -INF , !P2 ;  /* 0xff8000000c0c7808 */ /* 0x000fe20005000000 */
[----:B-1----:R-:W-:Y:S01]  /*44a0*/  FFMA.FTZ R68, R0, R129, R68 ;  /* 0x0000008100447223 */ /* 0x002fe20000010044 */
[----:B------:R-:W-:Y:S01]  /*44b0*/  FSEL R63, R24, -INF , !P4 ;  /* 0xff800000183f7808 */ /* 0x000fe20006000000 */
[----:B------:R-:W-:Y:S01]  /*44c0*/  FMUL.FTZ R25, R30, c[0x0][0x2ec] ;  /* 0x0000bb001e197a20 */ /* 0x000fe20000410000 */
[-C--:B------:R-:W-:Y:S01]  /*44d0*/  ISETP.GE.AND P0, PT, R108, R134.reuse, PT ;  /* 0x000000866c00720c */ /* 0x080fe20003f06270 */
[----:B------:R-:W-:Y:S01]  /*44e0*/  FFMA.FTZ R51, R0, R107, R64 ;  /* 0x0000006b00337223 */ /* 0x000fe20000010040 */
[-C--:B------:R-:W-:Y:S01]  /*44f0*/  ISETP.GE.AND P2, PT, R118, R134.reuse, PT ;  /* 0x000000867600720c */ /* 0x080fe20003f46270 */
[----:B------:R1:W-:Y:S01]  /*4500*/  MUFU.TANH R60, R25 ;  /* 0x00000019003c7308 */ /* 0x0003e20000002400 */
[----:B------:R-:W-:Y:S01]  /*4510*/  FMUL.FTZ R28, R28, c[0x0][0x2ec] ;  /* 0x0000bb001c1c7a20 */ /* 0x000fe20000410000 */
[----:B------:R-:W-:Y:S01]  /*4520*/  IADD3 R108, R104, 0x49, RZ ;  /* 0x00000049686c7810 */ /* 0x000fe20007ffe0ff */
[----:B------:R-:W-:Y:S01]  /*4530*/  FMUL.FTZ R29, R29, c[0x0][0x2ec] ;  /* 0x0000bb001d1d7a20 */ /* 0x000fe20000410000 */
[----:B------:R-:W-:Y:S01]  /*4540*/  FSEL R51, R51, -INF , !P3 ;  /* 0xff80000033337808 */ /* 0x000fe20005800000 */
[----:B------:R-:W-:Y:S01]  /*4550*/  FMUL.FTZ R31, R31, c[0x0][0x2ec] ;  /* 0x0000bb001f1f7a20 */ /* 0x000fe20000410000 */
[----:B------:R-:W-:Y:S01]  /*4560*/  FSEL R86, R86, -INF , !P0 ;  /* 0xff80000056567808 */ /* 0x000fe20004000000 */
[----:B------:R-:W-:Y:S01]  /*4570*/  FMUL.FTZ R33, R33, c[0x0][0x2ec] ;  /* 0x0000bb0021217a20 */ /* 0x000fe20000410000 */
[----:B------:R-:W-:Y:S01]  /*4580*/  MUFU.TANH R92, R92 ;  /* 0x0000005c005c7308 */ /* 0x000fe20000002400 */
[----:B------:R-:W-:Y:S01]  /*4590*/  FSEL R106, R106, -INF , !P2 ;  /* 0xff8000006a6a7808 */ /* 0x000fe20005000000 */
[----:B--2---:R-:W-:Y:S01]  /*45a0*/  FFMA.FTZ R71, R0, R89, R71 ;  /* 0x0000005900477223 */ /* 0x004fe20000010047 */
[-C--:B------:R-:W-:Y:S01]  /*45b0*/  ISETP.GE.AND P5, PT, R110, R135.reuse, PT ;  /* 0x000000876e00720c */ /* 0x080fe20003fa6270 */
[----:B------:R-:W-:Y:S01]  /*45c0*/  FMUL.FTZ R20, R20, c[0x0][0x2ec] ;  /* 0x0000bb0014147a20 */ /* 0x000fe20000410000 */
[C---:B------:R-:W-:Y:S01]  /*45d0*/  ISETP.GE.AND P3, PT, R124.reuse, R135, PT ;  /* 0x000000877c00720c */ /* 0x040fe20003f66270 */
[----:B------:R-:W-:Y:S01]  /*45e0*/  FMUL.FTZ R21, R21, c[0x0][0x2ec] ;  /* 0x0000bb0015157a20 */ /* 0x000fe20000410000 */
[-C--:B------:R-:W-:Y:S01]  /*45f0*/  ISETP.GE.AND P0, PT, R124, R134.reuse, PT ;  /* 0x000000867c00720c */ /* 0x080fe20003f06270 */
[----:B-1----:R-:W-:Y:S01]  /*4600*/  HMMA.16816.F32 R24, R44, R26, R16 ;  /* 0x0000001a2c18723c */ /* 0x002fe20000001810 */
[----:B------:R-:W1:Y:S01]  /*4610*/  LDSM.16.M88.4 R16, [R119+0x8c00] ;  /* 0x008c00007710783b */ /* 0x000e620000000200 */
[----:B------:R-:W2:Y:S01]  /*4620*/  MUFU.TANH R90, R90 ;  /* 0x0000005a005a7308 */ /* 0x000ea20000002400 */
[----:B------:R-:W-:Y:S01]  /*4630*/  ISETP.GE.AND P2, PT, R128, R134, PT ;  /* 0x000000868000720c */ /* 0x000fe20003f46270 */
[----:B------:R-:W-:Y:S01]  /*4640*/  FMUL.FTZ R22, R22, c[0x0][0x2ec] ;  /* 0x0000bb0016167a20 */ /* 0x000fe20000410000 */
[C---:B------:R-:W-:Y:S01]  /*4650*/  IADD3 R32, R104.reuse, 0x38, RZ ;  /* 0x0000003868207810 */ /* 0x040fe20007ffe0ff */
[----:B------:R-:W-:Y:S01]  /*4660*/  FMUL.FTZ R23, R23, c[0x0][0x2ec] ;  /* 0x0000bb0017177a20 */ /* 0x000fe20000410000 */
[----:B------:R-:W-:Y:S01]  /*4670*/  IADD3 R35, R104, 0x39, RZ ;  /* 0x0000003968237810 */ /* 0x000fe20007ffe0ff */
[----:B------:R-:W-:-:S04]  /*4680*/  DEPBAR.LE SB0, 0x0 ;  /* 0x000080000000791a */ /* 0x000fc80000000000 */
[----:B------:R-:W-:Y:S01]  /*4690*/  MUFU.TANH R53, R53 ;  /* 0x0000003500357308 */ /* 0x000fe20000002400 */
[-C--:B------:R-:W-:Y:S02]  /*46a0*/  ISETP.GE.AND P1, PT, R110, R134.reuse, PT ;  /* 0x000000866e00720c */ /* 0x080fe40003f26270 */
[----:B------:R-:W-:Y:S02]  /*46b0*/  FSEL R49, R49, -INF , !P5 ;  /* 0xff80000031317808 */ /* 0x000fe40006800000 */
[----:B------:R-:W-:Y:S01]  /*46c0*/  IADD3 R64, R104, 0x58, RZ ;  /* 0x0000005868407810 */ /* 0x000fe20007ffe0ff */
[----:B--2---:R-:W-:Y:S01]  /*46d0*/  FFMA.FTZ R54, R0, R129, R90 ;  /* 0x0000008100367223 */ /* 0x004fe2000001005a */
[----:B------:R-:W-:Y:S01]  /*46e0*/  FSEL R65, R65, -INF , !P3 ;  /* 0xff80000041417808 */ /* 0x000fe20005800000 */
[----:B------:R-:W2:Y:S01]  /*46f0*/  I2F R84, R138 ;  /* 0x0000008a00547306 */ /* 0x000ea20000201400 */
[----:B------:R-:W-:Y:S01]  /*4700*/  FSEL R74, R74, -INF , !P0 ;  /* 0xff8000004a4a7808 */ /* 0x000fe20004000000 */
[----:B------:R-:W-:Y:S01]  /*4710*/  FMUL.FTZ R90, R76, c[0x0][0x2ec] ;  /* 0x0000bb004c5a7a20 */ /* 0x000fe20000410000 */
[-C--:B------:R-:W-:Y:S01]  /*4720*/  ISETP.GE.AND P5, PT, R126, R135.reuse, PT ;  /* 0x000000877e00720c */ /* 0x080fe20003fa6270 */
[----:B------:R-:W-:Y:S01]  /*4730*/  FMUL.FTZ R9, R26, c[0x0][0x2ec] ;  /* 0x0000bb001a097a20 */ /* 0x000fe20000410000 */
[C---:B------:R-:W-:Y:S01]  /*4740*/  ISETP.GE.AND P3, PT, R88.reuse, R135, PT ;  /* 0x000000875800720c */ /* 0x040fe20003f66270 */
[----:B------:R-:W-:Y:S01]  /*4750*/  FMUL.FTZ R25, R25, c[0x0][0x2ec] ;  /* 0x0000bb0019197a20 */ /* 0x000fe20000410000 */
[-C--:B------:R-:W-:Y:S01]  /*4760*/  ISETP.GE.AND P0, PT, R88, R134.reuse, PT ;  /* 0x000000865800720c */ /* 0x080fe20003f06270 */
[----:B------:R3:W-:Y:S01]  /*4770*/  I2F R83, R82 ;  /* 0x0000005200537306 */ /* 0x0007e20000201400 */
[----:B------:R-:W-:Y:S01]  /*4780*/  FSEL R66, R66, -INF , !P1 ;  /* 0xff80000042427808 */ /* 0x000fe20004800000 */
[----:B------:R-:W-:Y:S01]  /*4790*/  FMUL.FTZ R24, R24, c[0x0][0x2ec] ;  /* 0x0000bb0018187a20 */ /* 0x000fe20000410000 */
[----:B------:R-:W-:Y:S01]  /*47a0*/  ISETP.GE.AND P1, PT, R126, R134, PT ;  /* 0x000000867e00720c */ /* 0x000fe20003f26270 */
[----:B------:R-:W-:Y:S01]  /*47b0*/  FMUL.FTZ R10, R27, c[0x0][0x2ec] ;  /* 0x0000bb001b0a7a20 */ /* 0x000fe20000410000 */
[----:B------:R-:W-:-:S02]  /*47c0*/  FSEL R73, R68, -INF , !P5 ;  /* 0xff80000044497808 */ /* 0x000fc40006800000 */
[----:B------:R-:W-:Y:S01]  /*47d0*/  FSEL R149, R71, -INF , !P3 ;  /* 0xff80000047957808 */ /* 0x000fe20005800000 */
[----:B------:R-:W4:Y:S01]  /*47e0*/  MUFU.TANH R93, R93 ;  /* 0x0000005d005d7308 */ /* 0x000f220000002400 */
[----:B--2---:R-:W-:Y:S01]  /*47f0*/  FFMA.FTZ R53, R0, R84, R53 ;  /* 0x0000005400357223 */ /* 0x004fe20000010035 */
[----:B------:R-:W-:Y:S02]  /*4800*/  IADD3 R68, R104, 0x68, RZ ;  /* 0x0000006868447810 */ /* 0x000fe40007ffe0ff */
[----:B------:R-:W-:Y:S01]  /*4810*/  ISETP.GE.AND P3, PT, R62, R135, PT ;  /* 0x000000873e00720c */ /* 0x000fe20003f66270 */
[----:B-1----:R-:W-:Y:S01]  /*4820*/  HMMA.16816.F32 R100, R44, R16, R100 ;  /* 0x000000102c64723c */ /* 0x002fe20000001864 */
[----:B------:R-:W-:Y:S02]  /*4830*/  FSEL R54, R54, -INF , !P1 ;  /* 0xff80000036367808 */ /* 0x000fe40004800000 */
[----:B------:R-:W-:Y:S01]  /*4840*/  MUFU.TANH R91, R91 ;  /* 0x0000005b005b7308 */ /* 0x000fe20000002400 */
[----:B------:R-:W-:-:S02]  /*4850*/  IADD3 R118, R104, 0x51, RZ ;  /* 0x0000005168767810 */ /* 0x000fc40007ffe0ff */
[C---:B------:R-:W-:Y:S02]  /*4860*/  ISETP.GE.AND P1, PT, R82.reuse, R134, PT ;  /* 0x000000865200720c */ /* 0x040fe40003f26270 */
[----:B------:R-:W-:Y:S01]  /*4870*/  HMMA.16816.F32 R16, R44, R18, R96 ;  /* 0x000000122c10723c */ /* 0x000fe20000001860 */
[----:B------:R-:W-:Y:S02]  /*4880*/  ISETP.GE.AND P5, PT, R82, R135, PT ;  /* 0x000000875200720c */ /* 0x000fe40003fa6270 */
[----:B------:R1:W-:Y:S01]  /*4890*/  MUFU.TANH R141, R42 ;  /* 0x0000002a008d7308 */ /* 0x0003e20000002400 */
[C---:B------:R-:W-:Y:S02]  /*48a0*/  IADD3 R30, R104.reuse, 0x60, RZ ;  /* 0x00000060681e7810 */ /* 0x040fe40007ffe0ff */
[C---:B------:R-:W-:Y:S02]  /*48b0*/  IADD3 R125, R104.reuse, 0x41, RZ ;  /* 0x00000041687d7810 */ /* 0x040fe40007ffe0ff */
[----:B------:R-:W-:-:S02]  /*48c0*/  IADD3 R76, R104, 0x69, RZ ;  /* 0x00000069684c7810 */ /* 0x000fc40007ffe0ff */
[----:B------:R-:W-:Y:S01]  /*48d0*/  IADD3 R110, R104, 0x50, RZ ;  /* 0x00000050686e7810 */ /* 0x000fe20007ffe0ff */
[----:B------:R4:W-:Y:S01]  /*48e0*/  MUFU.TANH R155, R38 ;  /* 0x00000026009b7308 */ /* 0x0009e20000002400 */
[----:B------:R-:W-:Y:S02]  /*48f0*/  ISETP.GE.AND P4, PT, R128, R135, PT ;  /* 0x000000878000720c */ /* 0x000fe40003f86270 */
[C---:B---3--:R-:W-:Y:S02]  /*4900*/  IADD3 R82, R104.reuse, 0x78, RZ ;  /* 0x0000007868527810 */ /* 0x048fe40007ffe0ff */
[----:B------:R-:W-:Y:S01]  /*4910*/  IADD3 R124, R104, 0x59, RZ ;  /* 0x00000059687c7810 */ /* 0x000fe20007ffe0ff */
[----:B------:R-:W-:Y:S02]  /*4920*/  FMUL.FTZ R100, R100, c[0x0][0x2ec] ;  /* 0x0000bb0064647a20 */ /* 0x000fe40000410000 */
[----:B------:R-:W2:Y:S01]  /*4930*/  I2F R48, R114 ;  /* 0x0000007200307306 */ /* 0x000ea20000201400 */
[----:B-1----:R-:W-:Y:S01]  /*4940*/  FFMA.FTZ R42, R0, R131, R70 ;  /* 0x00000083002a7223 */ /* 0x002fe20000010046 */
[----:B------:R-:W-:Y:S01]  /*4950*/  IADD3 R70, R104, 0x61, RZ ;  /* 0x0000006168467810 */ /* 0x000fe20007ffe0ff */
[----:B------:R-:W-:-:S02]  /*4960*/  FMUL.FTZ R11, R101, c[0x0][0x2ec] ;  /* 0x0000bb00650b7a20 */ /* 0x000fc40000410000 */
[----:B------:R-:W-:Y:S01]  /*4970*/  FMUL.FTZ R16, R16, c[0x0][0x2ec] ;  /* 0x0000bb0010107a20 */ /* 0x000fe20000410000 */
[----:B------:R-:W-:Y:S01]  /*4980*/  FSEL R42, R42, -INF , !P2 ;  /* 0xff8000002a2a7808 */ /* 0x000fe20005000000 */
[----:B------:R-:W-:Y:S01]  /*4990*/  FMUL.FTZ R14, R102, c[0x0][0x2ec] ;  /* 0x0000bb00660e7a20 */ /* 0x000fe20000410000 */
[----:B------:R-:W-:Y:S01]  /*49a0*/  I2F R85, R58 ;  /* 0x0000003a00557306 */ /* 0x000fe20000201400 */
[----:B------:R-:W-:Y:S01]  /*49b0*/  ISETP.GE.AND P2, PT, R72, R134, PT ;  /* 0x000000864800720c */ /* 0x000fe20003f46270 */
[----:B----4-:R-:W-:Y:S02]  /*49c0*/  FFMA.FTZ R38, R0, R83, R93 ;  /* 0x0000005300267223 */ /* 0x010fe4000001005d */
[----:B------:R-:W-:Y:S02]  /*49d0*/  FMUL.FTZ R15, R103, c[0x0][0x2ec] ;  /* 0x0000bb00670f7a20 */ /* 0x000fe40000410000 */
[----:B------:R-:W-:Y:S01]  /*49e0*/  FMUL.FTZ R18, R18, c[0x0][0x2ec] ;  /* 0x0000bb0012127a20 */ /* 0x000fe20000410000 */
[----:B------:R-:W-:Y:S01]  /*49f0*/  FSEL R38, R38, -INF , !P1 ;  /* 0xff80000026267808 */ /* 0x000fe20004800000 */
[----:B------:R-:W-:Y:S01]  /*4a00*/  MUFU.TANH R52, R52 ;  /* 0x0000003400347308 */ /* 0x000fe20000002400 */
[----:B--2---:R-:W-:Y:S01]  /*4a10*/  FFMA.FTZ R144, R0, R48, R155 ;  /* 0x0000003000907223 */ /* 0x004fe2000001009b */
[----:B------:R-:W-:Y:S01]  /*4a20*/  ISETP.GE.AND P1, PT, R58, R134, PT ;  /* 0x000000863a00720c */ /* 0x000fe20003f26270 */
[----:B------:R-:W-:-:S02]  /*4a30*/  FMUL.FTZ R19, R19, c[0x0][0x2ec] ;  /* 0x0000bb0013137a20 */ /* 0x000fc40000410000 */
[----:B------:R-:W-:-:S03]  /*4a40*/  FMUL.FTZ R17, R17, c[0x0][0x2ec] ;  /* 0x0000bb0011117a20 */ /* 0x000fc60000410000 */
[----:B------:R1:W-:Y:S08]  /*4a50*/  MUFU.TANH R157, R34 ;  /* 0x00000022009d7308 */ /* 0x0003f00000002400 */
[----:B------:R-:W-:Y:S01]  /*4a60*/  MUFU.TANH R57, R57 ;  /* 0x0000003900397308 */ /* 0x000fe20000002400 */
[----:B-1----:R-:W-:-:S07]  /*4a70*/  FFMA.FTZ R34, R0, R75, R56 ;  /* 0x0000004b00227223 */ /* 0x002fce0000010038 */
[----:B------:R-:W-:Y:S01]  /*4a80*/  MUFU.TANH R121, R28 ;  /* 0x0000001c00797308 */ /* 0x000fe20000002400 */
[----:B------:R-:W-:-:S07]  /*4a90*/  FMUL.FTZ R56, R78, c[0x0][0x2ec] ;  /* 0x0000bb004e387a20 */ /* 0x000fce0000410000 */
[----:B------:R1:W-:Y:S08]  /*4aa0*/  MUFU.TANH R87, R40 ;  /* 0x0000002800577308 */ /* 0x0003f00000002400 */
[----:B------:R2:W3:Y:S08]  /*4ab0*/  MUFU.TANH R143, R36 ;  /* 0x00000024008f7308 */ /* 0x0004f00000002400 */
[----:B------:R-:W-:Y:S01]  /*4ac0*/  MUFU.TANH R151, R151 ;  /* 0x0000009700977308 */ /* 0x000fe20000002400 */
[----:B-1----:R-:W-:Y:S01]  /*4ad0*/  FFMA.FTZ R40, R0, R89, R92 ;  /* 0x0000005900287223 */ /* 0x002fe2000001005c */
[----:B------:R-:W-:-:S04]  /*4ae0*/  IADD3 R89, R104, 0x71, RZ ;  /* 0x0000007168597810 */ /* 0x000fc80007ffe0ff */
[----:B------:R-:W-:Y:S02]  /*4af0*/  FSEL R40, R40, -INF , !P0 ;  /* 0xff80000028287808 */ /* 0x000fe40004000000 */
[----:B------:R-:W1:Y:S01]  /*4b00*/  I2F R28, R108 ;  /* 0x0000006c001c7306 */ /* 0x000e620000201400 */
[----:B--2---:R-:W-:Y:S01]  /*4b10*/  FFMA.FTZ R36, R0, R61, R137 ;  /* 0x0000003d00247223 */ /* 0x004fe20000010089 */
[----:B------:R-:W-:Y:S01]  /*4b20*/  ISETP.GE.AND P0, PT, R62, R134, PT ;  /* 0x000000863e00720c */ /* 0x000fe20003f06270 */
[----:B---3--:R-:W-:-:S03]  /*4b30*/  FFMA.FTZ R143, R0, R48, R143 ;  /* 0x00000030008f7223 */ /* 0x008fc6000001008f */
[----:B------:R-:W-:Y:S02]  /*4b40*/  FSEL R36, R36, -INF , !P2 ;  /* 0xff80000024247808 */ /* 0x000fe40005000000 */
[----:B------:R-:W-:Y:S01]  /*4b50*/  MUFU.TANH R147, R37 ;  /* 0x0000002500937308 */ /* 0x000fe20000002400 */
[-C--:B------:R-:W-:Y:S02]  /*4b60*/  ISETP.GE.AND P2, PT, R138, R134.reuse, PT ;  /* 0x000000868a00720c */ /* 0x080fe40003f46270 */
[----:B------:R-:W-:Y:S02]  /*4b70*/  FSEL R34, R34, -INF , !P0 ;  /* 0xff80000022227808 */ /* 0x000fe40004000000 */
[----:B------:R-:W-:Y:S02]  /*4b80*/  FSEL R152, R53, -INF , !P2 ;  /* 0xff80000035987808 */ /* 0x000fe40005000000 */
[-C--:B------:R-:W-:Y:S01]  /*4b90*/  ISETP.GE.AND P0, PT, R32, R134.reuse, PT ;  /* 0x000000862000720c */ /* 0x080fe20003f06270 */
[----:B------:R2:W-:Y:S01]  /*4ba0*/  MUFU.TANH R139, R43 ;  /* 0x0000002b008b7308 */ /* 0x0005e20000002400 */
[----:B------:R-:W-:Y:S01]  /*4bb0*/  ISETP.GE.AND P2, PT, R114, R134, PT ;  /* 0x000000867200720c */ /* 0x000fe20003f46270 */
[----:B-1----:R-:W-:-:S03]  /*4bc0*/  FFMA.FTZ R150, R0, R28, R151 ;  /* 0x0000001c00967223 */ /* 0x002fc60000010097 */
[----:B------:R-:W-:Y:S02]  /*4bd0*/  FSEL R144, R144, -INF , !P2 ;  /* 0xff80000090907808 */ /* 0x000fe40005000000 */
[-C--:B------:R-:W-:Y:S01]  /*4be0*/  ISETP.GE.AND P2, PT, R108, R134.reuse, PT ;  /* 0x000000866c00720c */ /* 0x080fe20003f46270 */
[----:B------:R-:W1:Y:S03]  /*4bf0*/  I2F R37, R32 ;  /* 0x0000002000257306 */ /* 0x000e660000201400 */
[----:B------:R-:W-:Y:S02]  /*4c00*/  FSEL R150, R150, -INF , !P2 ;  /* 0xff80000096967808 */ /* 0x000fe40005000000 */
[----:B------:R-:W-:-:S03]  /*4c10*/  ISETP.GE.AND P2, PT, R64, R134, PT ;  /* 0x000000864000720c */ /* 0x000fc60003f46270 */
[----:B------:R-:W3:Y:S01]  /*4c20*/  I2F R50, R35 ;  /* 0x0000002300327306 */ /* 0x000ee20000201400 */
[----:B--2---:R-:W-:-:S05]  /*4c30*/  FFMA.FTZ R43, R0, R83, R91 ;  /* 0x00000053002b7223 */ /* 0x004fca000001005b */
[----:B------:R-:W-:Y:S02]  /*4c40*/  FSEL R43, R43, -INF , !P5 ;  /* 0xff8000002b2b7808 */ /* 0x000fe40006800000 */
[----:B------:R-:W2:Y:S01]  /*4c50*/  MUFU.TANH R55, R41 ;  /* 0x0000002900377308 */ /* 0x000ea20000002400 */
[----:B------:R-:W-:Y:S01]  /*4c60*/  ISETP.GE.AND P5, PT, R58, R135, PT ;  /* 0x000000873a00720c */ /* 0x000fe20003fa6270 */
[CC--:B-1----:R-:W-:Y:S02]  /*4c70*/  FFMA.FTZ R87, R0.reuse, R37.reuse, R87 ;  /* 0x0000002500577223 */ /* 0x0c2fe40000010057 */
[C---:B------:R-:W-:Y:S02]  /*4c80*/  FFMA.FTZ R141, R0.reuse, R37, R141 ;  /* 0x00000025008d7223 */ /* 0x040fe4000001008d */
[----:B------:R-:W-:Y:S02]  /*4c90*/  FMUL.FTZ R58, R77, c[0x0][0x2ec] ;  /* 0x0000bb004d3a7a20 */ /* 0x000fe40000410000 */
[----:B------:R-:W1:Y:S01]  /*4ca0*/  MUFU.TANH R69, R69 ;  /* 0x0000004500457308 */ /* 0x000e620000002400 */
[----:B---3--:R-:W-:Y:S01]  /*4cb0*/  FFMA.FTZ R139, R0, R50, R139 ;  /* 0x00000032008b7223 */ /* 0x008fe2000001008b */
[----:B------:R-:W-:-:S02]  /*4cc0*/  FSEL R146, R141, -INF , !P0 ;  /* 0xff8000008d927808 */ /* 0x000fc40004000000 */
[----:B------:R-:W-:-:S04]  /*4cd0*/  ISETP.GE.AND P0, PT, R125, R134, PT ;  /* 0x000000867d00720c */ /* 0x000fc80003f06270 */
[----:B------:R-:W-:Y:S01]  /*4ce0*/  MUFU.TANH R107, R29 ;  /* 0x0000001d006b7308 */ /* 0x000fe20000002400 */
[C---:B--2---:R-:W-:Y:S02]  /*4cf0*/  FFMA.FTZ R37, R0.reuse, R50, R55 ;  /* 0x0000003200257223 */ /* 0x044fe40000010037 */
[----:B------:R-:W-:-:S05]  /*4d00*/  FFMA.FTZ R41, R0, R61, R94 ;  /* 0x0000003d00297223 */ /* 0x000fca000001005e */
[----:B------:R2:W-:Y:S01]  /*4d10*/  MUFU.TANH R161, R39 ;  /* 0x0000002700a17308 */ /* 0x0005e20000002400 */
[----:B-1----:R-:W-:-:S05]  /*4d20*/  FFMA.FTZ R69, R0, R131, R69 ;  /* 0x0000008300457223 */ /* 0x002fca0000010045 */
[----:B------:R-:W-:Y:S02]  /*4d30*/  FSEL R69, R69, -INF , !P4 ;  /* 0xff80000045457808 */ /* 0x000fe40006000000 */
[----:B------:R-:W-:Y:S01]  /*4d40*/  I2F R29, R64 ;  /* 0x00000040001d7306 */ /* 0x000fe20000201400 */
[-C--:B------:R-:W-:Y:S02]  /*4d50*/  ISETP.GE.AND P4, PT, R72, R135.reuse, PT ;  /* 0x000000874800720c */ /* 0x080fe40003f86270 */
[----:B------:R-:W-:Y:S02]  /*4d60*/  IADD3 R72, R104, 0x70, RZ ;  /* 0x0000007068487810 */ /* 0x000fe40007ffe0ff */
[----:B------:R-:W-:Y:S02]  /*4d70*/  FSEL R41, R41, -INF , !P4 ;  /* 0xff80000029297808 */ /* 0x000fe40006000000 */
[----:B------:R-:W-:Y:S01]  /*4d80*/  ISETP.GE.AND P4, PT, R138, R135, PT ;  /* 0x000000878a00720c */ /* 0x000fe20003f86270 */
[----:B------:R-:W1:Y:S01]  /*4d90*/  MUFU.TANH R56, R56 ;  /* 0x0000003800387308 */ /* 0x000e620000002400 */
[----:B--2---:R-:W-:-:S05]  /*4da0*/  FFMA.FTZ R39, R0, R75, R95 ;  /* 0x0000004b00277223 */ /* 0x004fca000001005f */
[----:B------:R-:W-:Y:S02]  /*4db0*/  FSEL R39, R39, -INF , !P3 ;  /* 0xff80000027277808 */ /* 0x000fe40005800000 */
[----:B------:R-:W-:Y:S01]  /*4dc0*/  MUFU.TANH R159, R159 ;  /* 0x0000009f009f7308 */ /* 0x000fe20000002400 */
[----:B------:R-:W-:Y:S01]  /*4dd0*/  ISETP.GE.AND P3, PT, R32, R135, PT ;  /* 0x000000872000720c */ /* 0x000fe20003f66270 */
[----:B------:R-:W-:Y:S01]  /*4de0*/  FFMA.FTZ R32, R0, R85, R52 ;  /* 0x0000005500207223 */ /* 0x000fe20000010034 */
[----:B------:R-:W-:Y:S02]  /*4df0*/  IADD3 R52, R104, 0x79, RZ ;  /* 0x0000007968347810 */ /* 0x000fe40007ffe0ff */
[----:B------:R-:W-:Y:S02]  /*4e00*/  FSEL R145, R87, -INF , !P3 ;  /* 0xff80000057917808 */ /* 0x000fe40005800000 */
[----:B------:R-:W-:Y:S01]  /*4e10*/  FSEL R32, R32, -INF , !P1 ;  /* 0xff80000020207808 */ /* 0x000fe20004800000 */
[----:B------:R-:W2:Y:S01]  /*4e20*/  I2F R112, R115 ;  /* 0x0000007300707306 */ /* 0x000ea20000201400 */
[----:B------:R-:W-:Y:S01]  /*4e30*/  ISETP.GE.AND P1, PT, R35, R134, PT ;  /* 0x000000862300720c */ /* 0x000fe20003f26270 */
[----:B-1----:R-:W-:Y:S01]  /*4e40*/  FFMA.FTZ R56, R0, R29, R56 ;  /* 0x0000001d00387223 */ /* 0x002fe20000010038 */
[----:B------:R-:W-:-:S02]  /*4e50*/  ISETP.GE.AND P3, PT, R125, R135, PT ;  /* 0x000000877d00720c */ /* 0x000fc40003f66270 */
[----:B------:R-:W-:Y:S02]  /*4e60*/  FSEL R142, R139, -INF , !P1 ;  /* 0xff8000008b8e7808 */ /* 0x000fe40004800000 */
[----:B------:R-:W-:Y:S01]  /*4e70*/  FSEL R128, R56, -INF , !P2 ;  /* 0xff80000038807808 */ /* 0x000fe20005000000 */
[----:B------:R-:W-:Y:S01]  /*4e80*/  MUFU.TANH R88, R31 ;  /* 0x0000001f00587308 */ /* 0x000fe20000002400 */
[-C--:B------:R-:W-:Y:S02]  /*4e90*/  ISETP.GE.AND P1, PT, R115, R134.reuse, PT ;  /* 0x000000867300720c */ /* 0x080fe40003f26270 */
[----:B------:R-:W-:-:S05]  /*4ea0*/  ISETP.GE.AND P2, PT, R70, R134, PT ;  /* 0x000000864600720c */ /* 0x000fca0003f46270 */
[----:B------:R-:W-:Y:S01]  /*4eb0*/  I2F R31, R68 ;  /* 0x00000044001f7306 */ /* 0x000fe20000201400 */
[CC--:B--2---:R-:W-:Y:S02]  /*4ec0*/  FFMA.FTZ R139, R0.reuse, R112.reuse, R159 ;  /* 0x00000070008b7223 */ /* 0x0c4fe4000001009f */
[----:B------:R-:W-:-:S05]  /*4ed0*/  FFMA.FTZ R140, R0, R112, R157 ;  /* 0x00000070008c7223 */ /* 0x000fca000001009d */
[----:B------:R-:W1:Y:S01]  /*4ee0*/  MUFU.TANH R9, R9 ;  /* 0x0000000900097308 */ /* 0x000e620000002400 */
[----:B------:R-:W-:Y:S02]  /*4ef0*/  FSEL R140, R140, -INF , !P1 ;  /* 0xff8000008c8c7808 */ /* 0x000fe40004800000 */
[----:B------:R-:W-:-:S05]  /*4f00*/  ISETP.GE.AND P1, PT, R118, R134, PT ;  /* 0x000000867600720c */ /* 0x000fca0003f26270 */
[----:B------:R2:W-:Y:S08]  /*4f10*/  MUFU.TANH R153, R33 ;  /* 0x0000002100997308 */ /* 0x0005f00000002400 */
[----:B------:R-:W3:Y:S01]  /*4f20*/  I2F R67, R118 ;  /* 0x0000007600437306 */ /* 0x000ee20000201400 */
[----:B-1----:R-:W-:-:S07]  /*4f30*/  FFMA.FTZ R56, R0, R31, R9 ;  /* 0x0000001f00387223 */ /* 0x002fce0000010009 */
[----:B------:R-:W1:Y:S01]  /*4f40*/  MUFU.TANH R59, R59 ;  /* 0x0000003b003b7308 */ /* 0x000e620000002400 */
[----:B--2---:R-:W-:Y:S02]  /*4f50*/  FFMA.FTZ R33, R0, R85, R57 ;  /* 0x0000005500217223 */ /* 0x004fe40000010039 */
[----:B------:R-:W-:-:S03]  /*4f60*/  FMUL.FTZ R57, R79, c[0x0][0x2ec] ;  /* 0x0000bb004f397a20 */ /* 0x000fc60000410000 */
[----:B------:R-:W-:Y:S02]  /*4f70*/  FSEL R33, R33, -INF , !P5 ;  /* 0xff80000021217808 */ /* 0x000fe40006800000 */
[----:B------:R-:W-:Y:S01]  /*4f80*/  I2F R109, R30 ;  /* 0x0000001e006d7306 */ /* 0x000fe20000201400 */
[----:B------:R-:W-:Y:S01]  /*4f90*/  ISETP.GE.AND P5, PT, R35, R135, PT ;  /* 0x000000872300720c */ /* 0x000fe20003fa6270 */
[CC--:B---3--:R-:W-:Y:S02]  /*4fa0*/  FFMA.FTZ R107, R0.reuse, R67.reuse, R107 ;  /* 0x00000043006b7223 */ /* 0x0c8fe4000001006b */
[C---:B------:R-:W-:Y:S01]  /*4fb0*/  FFMA.FTZ R88, R0.reuse, R67, R88 ;  /* 0x0000004300587223 */ /* 0x040fe20000010058 */
[----:B------:R-:W-:Y:S02]  /*4fc0*/  FSEL R37, R37, -INF , !P5 ;  /* 0xff80000025257808 */ /* 0x000fe40006800000 */
[----:B------:R-:W-:Y:S01]  /*4fd0*/  ISETP.GE.AND P5, PT, R115, R135, PT ;  /* 0x000000877300720c */ /* 0x000fe20003fa6270 */
[----:B------:R-:W2:Y:S01]  /*4fe0*/  MUFU.TANH R20, R20 ;  /* 0x0000001400147308 */ /* 0x000ea20000002400 */
[----:B-1----:R-:W-:-:S02]  /*4ff0*/  FFMA.FTZ R35, R0, R84, R59 ;  /* 0x0000005400237223 */ /* 0x002fc4000001003b */
[----:B------:R-:W-:Y:S02]  /*5000*/  FSEL R139, R139, -INF , !P5 ;  /* 0xff8000008b8b7808 */ /* 0x000fe40006800000 */
[-C--:B------:R-:W-:Y:S02]  /*5010*/  ISETP.GE.AND P5, PT, R118, R135.reuse, PT ;  /* 0x000000877600720c */ /* 0x080fe40003fa6270 */
[----:B------:R-:W-:Y:S01]  /*5020*/  FSEL R35, R35, -INF , !P4 ;  /* 0xff80000023237808 */ /* 0x000fe20006000000 */
[----:B------:R-:W1:Y:S01]  /*5030*/  I2F R113, R125 ;  /* 0x0000007d00717306 */ /* 0x000e620000201400 */
[----:B------:R-:W-:Y:S02]  /*5040*/  FSEL R67, R107, -INF , !P5 ;  /* 0xff8000006b437808 */ /* 0x000fe40006800000 */
[-C--:B------:R-:W-:Y:S02]  /*5050*/  ISETP.GE.AND P5, PT, R30, R135.reuse, PT ;  /* 0x000000871e00720c */ /* 0x080fe40003fa6270 */
[----:B------:R-:W-:-:S03]  /*5060*/  ISETP.GE.AND P4, PT, R114, R135, PT ;  /* 0x000000877200720c */ /* 0x000fc60003f86270 */
[----:B------:R-:W-:Y:S01]  /*5070*/  I2F R83, R76 ;  /* 0x0000004c00537306 */ /* 0x000fe20000201400 */
[----:B--2---:R-:W-:Y:S01]  /*5080*/  FFMA.FTZ R20, R0, R109, R20 ;  /* 0x0000006d00147223 */ /* 0x004fe20000010014 */
[----:B------:R-:W-:Y:S02]  /*5090*/  FSEL R143, R143, -INF , !P4 ;  /* 0xff8000008f8f7808 */ /* 0x000fe40006000000 */
[----:B------:R-:W-:Y:S02]  /*50a0*/  ISETP.GE.AND P4, PT, R108, R135, PT ;  /* 0x000000876c00720c */ /* 0x000fe40003f86270 */
[----:B------:R-:W-:Y:S02]  /*50b0*/  FSEL R61, R20, -INF , !P5 ;  /* 0xff800000143d7808 */ /* 0x000fe40006800000 */
[----:B------:R-:W2:Y:S01]  /*50c0*/  MUFU.TANH R8, R25 ;  /* 0x0000001900087308 */ /* 0x000ea20000002400 */
[----:B-1----:R-:W-:Y:S01]  /*50d0*/  FFMA.FTZ R141, R0, R113, R147 ;  /* 0x00000071008d7223 */ /* 0x002fe20000010093 */
[----:B------:R-:W-:Y:S01]  /*50e0*/  ISETP.GE.AND P5, PT, R76, R135, PT ;  /* 0x000000874c00720c */ /* 0x000fe20003fa6270 */
[----:B------:R-:W-:-:S02]  /*50f0*/  FFMA.FTZ R148, R0, R113, R161 ;  /* 0x0000007100947223 */ /* 0x000fc400000100a1 */
[----:B------:R-:W-:Y:S01]  /*5100*/  FFMA.FTZ R147, R0, R28, R153 ;  /* 0x0000001c00937223 */ /* 0x000fe20000010099 */
[----:B------:R-:W-:Y:S02]  /*5110*/  FSEL R141, R141, -INF , !P3 ;  /* 0xff8000008d8d7808 */ /* 0x000fe40005800000 */
[----:B------:R-:W1:Y:S01]  /*5120*/  I2F R105, R110 ;  /* 0x0000006e00697306 */ /* 0x000e620000201400 */
[----:B------:R-:W-:Y:S02]  /*5130*/  FSEL R148, R148, -INF , !P0 ;  /* 0xff80000094947808 */ /* 0x000fe40004000000 */
[C---:B------:R-:W-:Y:S02]  /*5140*/  ISETP.GE.AND P3, PT, R110.reuse, R135, PT ;  /* 0x000000876e00720c */ /* 0x040fe40003f66270 */
[----:B------:R-:W-:Y:S02]  /*5150*/  ISETP.GE.AND P0, PT, R110, R134, PT ;  /* 0x000000866e00720c */ /* 0x000fe40003f06270 */
[----:B------:R-:W-:Y:S01]  /*5160*/  FSEL R147, R147, -INF , !P4 ;  /* 0xff80000093937808 */ /* 0x000fe20006000000 */
[----:B------:R-:W-:Y:S01]  /*5170*/  I2F R75, R82 ;  /* 0x00000052004b7306 */ /* 0x000fe20000201400 */
[----:B--2---:R-:W-:Y:S01]  /*5180*/  FFMA.FTZ R55, R0, R83, R8 ;  /* 0x0000005300377223 */ /* 0x004fe20000010008 */
[----:B------:R-:W-:-:S04]  /*5190*/  ISETP.GE.AND P4, PT, R64, R135, PT ;  /* 0x000000874000720c */ /* 0x000fc80003f86270 */
[----:B------:R-:W-:Y:S02]  /*51a0*/  FSEL R55, R55, -INF , !P5 ;  /* 0xff80000037377808 */ /* 0x000fe40006800000 */
[----:B------:R-:W2:Y:S01]  /*51b0*/  MUFU.TANH R9, R16 ;  /* 0x0000001000097308 */ /* 0x000ea20000002400 */
[----:B-1----:R-:W-:Y:S01]  /*51c0*/  FFMA.FTZ R121, R0, R105, R121 ;  /* 0x0000006900797223 */ /* 0x002fe20000010079 */
[----:B------:R-:W-:Y:S01]  /*51d0*/  ISETP.GE.AND P5, PT, R82, R135, PT ;  /* 0x000000875200720c */ /* 0x000fe20003fa6270 */
[----:B------:R-:W-:-:S03]  /*51e0*/  FFMA.FTZ R60, R0, R105, R60 ;  /* 0x00000069003c7223 */ /* 0x000fc6000001003c */
[----:B------:R-:W-:Y:S02]  /*51f0*/  FSEL R121, R121, -INF , !P3 ;  /* 0xff80000079797808 */ /* 0x000fe40005800000 */
[----:B------:R1:W-:Y:S01]  /*5200*/  I2F R111, R124 ;  /* 0x0000007c006f7306 */ /* 0x0003e20000201400 */
[----:B------:R-:W-:Y:S02]  /*5210*/  FSEL R126, R60, -INF , !P0 ;  /* 0xff8000003c7e7808 */ /* 0x000fe40004000000 */
[C---:B------:R-:W-:Y:S02]  /*5220*/  ISETP.GE.AND P3, PT, R124.reuse, R135, PT ;  /* 0x000000877c00720c */ /* 0x040fe40003f66270 */
[----:B------:R-:W-:-:S03]  /*5230*/  ISETP.GE.AND P0, PT, R124, R134, PT ;  /* 0x000000867c00720c */ /* 0x000fc60003f06270 */
[----:B------:R-:W3:Y:S01]  /*5240*/  MUFU.TANH R90, R90 ;  /* 0x0000005a005a7308 */ /* 0x000ee20000002400 */
[----:B--2---:R-:W-:-:S05]  /*5250*/  FFMA.FTZ R9, R0, R75, R9 ;  /* 0x0000004b00097223 */ /* 0x004fca0000010009 */
[----:B------:R-:W-:Y:S02]  /*5260*/  FSEL R46, R9, -INF , !P5 ;  /* 0xff800000092e7808 */ /* 0x000fe40006800000 */
[----:B------:R-:W2:Y:S01]  /*5270*/  MUFU.TANH R58, R58 ;  /* 0x0000003a003a7308 */ /* 0x000ea20000002400 */
[----:B-1----:R-:W-:Y:S02]  /*5280*/  FSEL R124, R88, -INF , !P1 ;  /* 0xff800000587c7808 */ /* 0x002fe40004800000 */
[----:B------:R-:W-:Y:S02]  /*5290*/  ISETP.GT.AND P5, PT, R180, R173, PT ;  /* 0x000000adb400720c */ /* 0x000fe40003fa4270 */
[----:B------:R-:W-:-:S03]  /*52a0*/  ISETP.GE.AND P1, PT, R30, R134, PT ;  /* 0x000000861e00720c */ /* 0x000fc60003f26270 */
[----:B------:R-:W1:Y:S01]  /*52b0*/  MUFU.TANH R57, R57 ;  /* 0x0000003900397308 */ /* 0x000e620000002400 */
[----:B---3--:R-:W-:-:S05]  /*52c0*/  FFMA.FTZ R90, R0, R29, R90 ;  /* 0x0000001d005a7223 */ /* 0x008fca000001005a */
[----:B------:R-:W-:Y:S02]  /*52d0*/  FSEL R127, R90, -INF , !P4 ;  /* 0xff8000005a7f7808 */ /* 0x000fe40006000000 */
[----:B------:R-:W-:Y:S01]  /*52e0*/  I2F R129, R70 ;  /* 0x0000004600817306 */ /* 0x000fe20000201400 */
[----:B--2---:R-:W-:Y:S01]  /*52f0*/  FFMA.FTZ R58, R0, R111, R58 ;  /* 0x0000006f003a7223 */ /* 0x004fe2000001003a */
[----:B------:R-:W-:-:S04]  /*5300*/  ISETP.GE.AND P4, PT, R70, R135, PT ;  /* 0x000000874600720c */ /* 0x000fc80003f86270 */
[----:B------:R-:W-:Y:S02]  /*5310*/  FSEL R125, R58, -INF , !P3 ;  /* 0xff8000003a7d7808 */ /* 0x000fe40005800000 */
[----:B------:R-:W2:Y:S01]  /*5320*/  MUFU.TANH R21, R21 ;  /* 0x0000001500157308 */ /* 0x000ea20000002400 */
[----:B-1----:R-:W-:Y:S01]  /*5330*/  FFMA.FTZ R57, R0, R111, R57 ;  /* 0x0000006f00397223 */ /* 0x002fe20000010039 */
[----:B------:R-:W-:-:S04]  /*5340*/  ISETP.GE.AND P3, PT, R68, R135, PT ;  /* 0x000000874400720c */ /* 0x000fc80003f66270 */
[----:B------:R-:W-:Y:S02]  /*5350*/  FSEL R62, R57, -INF , !P0 ;  /* 0xff800000393e7808 */ /* 0x000fe40004000000 */
[----:B------:R-:W1:Y:S01]  /*5360*/  MUFU.TANH R22, R22 ;  /* 0x0000001600167308 */ /* 0x000e620000002400 */
[----:B------:R-:W-:-:S04]  /*5370*/  ISETP.GE.AND P0, PT, R68, R134, PT ;  /* 0x000000864400720c */ /* 0x000fc80003f06270 */
[----:B------:R-:W-:Y:S02]  /*5380*/  FSEL R56, R56, -INF , !P0 ;  /* 0xff80000038387808 */ /* 0x000fe40004000000 */
[----:B------:R-:W-:Y:S01]  /*5390*/  ISETP.GE.AND P0, PT, R89, R134, PT ;  /* 0x000000865900720c */ /* 0x000fe20003f06270 */
[----:B------:R-:W3:Y:S01]  /*53a0*/  MUFU.TANH R23, R23 ;  /* 0x0000001700177308 */ /* 0x000ee20000002400 */
[----:B--2---:R-:W-:-:S05]  /*53b0*/  FFMA.FTZ R21, R0, R129, R21 ;  /* 0x0000008100157223 */ /* 0x004fca0000010015 */
[----:B------:R-:W-:Y:S02]  /*53c0*/  FSEL R59, R21, -INF , !P4 ;  /* 0xff800000153b7808 */ /* 0x000fe40006000000 */
[----:B------:R-:W2:Y:S01]  /*53d0*/  MUFU.TANH R24, R24 ;  /* 0x0000001800187308 */ /* 0x000ea20000002400 */
[----:B-1----:R-:W-:Y:S01]  /*53e0*/  FFMA.FTZ R22, R0, R109, R22 ;  /* 0x0000006d00167223 */ /* 0x002fe20000010016 */
[----:B------:R-:W-:-:S04]  /*53f0*/  ISETP.GE.AND P4, PT, R72, R135, PT ;  /* 0x000000874800720c */ /* 0x000fc80003f86270 */
[----:B------:R-:W-:Y:S02]  /*5400*/  FSEL R60, R22, -INF , !P1 ;  /* 0xff800000163c7808 */ /* 0x000fe40004800000 */
[----:B------:R-:W-:Y:S01]  /*5410*/  I2F R71, R72 ;  /* 0x0000004800477306 */ /* 0x000fe20000201400 */
[----:B---3--:R-:W-:Y:S01]  /*5420*/  FFMA.FTZ R23, R0, R129, R23 ;  /* 0x0000008100177223 */ /* 0x008fe20000010017 */
[----:B------:R-:W-:-:S04]  /*5430*/  ISETP.GE.AND P1, PT, R76, R134, PT ;  /* 0x000000864c00720c */ /* 0x000fc80003f26270 */
[----:B------:R-:W-:Y:S02]  /*5440*/  FSEL R58, R23, -INF , !P2 ;  /* 0xff800000173a7808 */ /* 0x000fe40005000000 */
[----:B------:R-:W-:Y:S01]  /*5450*/  I2F R77, R89 ;  /* 0x00000059004d7306 */ /* 0x000fe20000201400 */
[----:B--2---:R-:W-:Y:S01]  /*5460*/  FFMA.FTZ R24, R0, R31, R24 ;  /* 0x0000001f00187223 */ /* 0x004fe20000010018 */
        /* <DEDUP_REMOVED lines=16> */
[----:B------:R-:W3:Y:S01]  /*5570*/  I2F R3, R104 ;  /* 0x0000006800037306 */ /* 0x000ee20000201400 */
        /* <DEDUP_REMOVED lines=9> */
[-C--:B---3--:R-:W-:Y:S01]  /*5610*/  FFMA.FTZ R80, R0, R3.reuse, R80 ;  /* 0x0000000300507223 */ /* 0x088fe20000010050 */
[----:B------:R-:W-:Y:S01]  /*5620*/  ISETP.GE.AND P0, PT, R52, R134, PT ;  /* 0x000000863400720c */ /* 0x000fe20003f06270 */
[----:B------:R-:W-:-:S03]  /*5630*/  FFMA.FTZ R81, R0, R3, R81 ;  /* 0x0000000300517223 */ /* 0x000fc60000010051 */
[----:B------:R-:W-:Y:S02]  /*5640*/  FSEL R9, R80, -INF , !P4 ;  /* 0xff80000050097808 */ /* 0x000fe40006000000 */
[----:B------:R-:W2:Y:S08]  /*5650*/  MUFU.TANH R18, R18 ;  /* 0x0000001200127308 */ /* 0x000eb00000002400 */
        /* <DEDUP_REMOVED lines=67> */
.L_x_2688:
[----:B------:R-:W-:-:S04]  /*5a90*/  LEA R15, -R116, RZ, 0x7 ;  /* 0x000000ff740f7211 */ /* 0x000fc800078e39ff */
[----:B------:R-:W-:Y:S02]  /*5aa0*/  SHF.R.S32.HI R16, RZ, 0x1f, R15 ;  /* 0x0000001fff107819 */ /* 0x000fe4000001140f */
.L_x_2689:
        /* <DEDUP_REMOVED lines=121> */
.L_x_2691:
[----:B------:R-:W-:Y:S05]  /*6240*/  BSYNC B0 ;  /* 0x0000000000007941 */ /* 0x000fea0003800000 */
.L_x_2690:
[----:B------:R-:W0:Y:S01]  /*6250*/  LDGDEPBAR ;  /* 0x00000000000079af */ /* 0x000e220000000000 */
[----:B------:R-:W-:-:S04]  /*6260*/  IADD3 R132, P0, R15, R132, RZ ;  /* 0x000000840f847210 */ /* 0x000fc80007f1e0ff */
[----:B------:R-:W-:Y:S02]  /*6270*/  IADD3.X R133, R16, R133, RZ, P0, !PT ;  /* 0x0000008510857210 */ /* 0x000fe400007fe4ff */
.L_x_2687:
        /* <DEDUP_REMOVED lines=60> */
[----:B-1----:R-:W-:Y:S01]  /*6640*/  LDSM.16.MT88.4 R16, [R168+0xb400] ;  /* 0x00b40000a810783b */ /* 0x002fe20000004200 */
[----:B------:R-:W-:Y:S02]  /*6650*/  FMNMX.FTZ R15, R31, R2, !PT ;  /* 0x000000021f0f7209 */ /* 0x000fe40007810000 */
[----:B------:R-:W-:Y:S01]  /*6660*/  FMNMX.FTZ R2, R30, R3, !PT ;  /* 0x000000031e027209 */ /* 0x000fe20007810000 */
[----:B------:R-:W-:Y:S03]  /*6670*/  LDSM.16.MT88.4 R76, [R168+0xd000] ;  /* 0x00d00000a84c783b */ /* 0x000fe60000004200 */
[----:B------:R-:W-:Y:S01]  /*6680*/  FMNMX.FTZ R11, R29, R2, !PT ;  /* 0x000000021d0b7209 */ /* 0x000fe20007810000 */
[----:B------:R-:W1:Y:S03]  /*6690*/  SHFL.BFLY PT, R10, R15, 0x2, 0x1f ;  /* 0x0c401f000f0a7f89 */ /* 0x000e6600000e0000 */
[----:B------:R-:W-:Y:S01]  /*66a0*/  FMNMX.FTZ R2, R28, R11, !PT ;  /* 0x0000000b1c027209 */ /* 0x000fe20007810000 */
[----:B------:R-:W-:Y:S03]  /*66b0*/  LDSM.16.MT88.4 R100, [R118+0x9000] ;  /* 0x009000007664783b */ /* 0x000fe60000004200 */
[----:B------:R-:W-:Y:S01]  /*66c0*/  FMNMX.FTZ R11, R27, R2, !PT ;  /* 0x000000021b0b7209 */ /* 0x000fe20007810000 */
[----:B------:R-:W-:Y:S03]  /*66d0*/  LDSM.16.MT88.4 R20, [R118+0x9400] ;  /* 0x009400007614783b */ /* 0x000fe60000004200 */
[----:B------:R-:W-:-:S05]  /*66e0*/  FMNMX.FTZ R11, R26, R11, !PT ;  /* 0x0000000b1a0b7209 */ /* 0x000fca0007810000 */
[----:B------:R-:W-:Y:S01]  /*66f0*/  SHFL.BFLY PT, R2, R11, 0x2, 0x1f ;  /* 0x0c401f000b027f89 */ /* 0x000fe200000e0000 */
[----:B-1----:R-:W-:-:S05]  /*6700*/  FMNMX.FTZ R10, R15, R10, !PT ;  /* 0x0000000a0f0a7209 */ /* 0x002fca0007810000 */
        /* <DEDUP_REMOVED lines=26> */
[----:B------:R-:W-:Y:S01]  /*68b0*/  FFMA.FTZ R57, R57, c[0x0][0x23c], -R52 ;  /* 0x00008f0039397a23 */ /* 0x000fe20000010834 */
[----:B------:R-:W1:Y:S01]  /*68c0*/  MUFU.EX2 R64, R64 ;  /* 0x0000004000407308 */ /* 0x000e620000000800 */
[----:B--2---:R-:W-:Y:S01]  /*68d0*/  F2FP.PACK_AB R68, R130, R131 ;  /* 0x000000838244723e */ /* 0x004fe200000000ff */
[----:B------:R-:W-:Y:S01]  /*68e0*/  FADD.FTZ R130, R131, R130 ;  /* 0x0000008283827221 */ /* 0x000fe20000010000 */
[C---:B------:R-:W-:Y:S01]  /*68f0*/  FSETP.NEU.FTZ.AND P0, PT, R2.reuse, -INF , PT ;  /* 0xff8000000200780b */ /* 0x040fe20003f1d000 */
[----:B------:R-:W-:Y:S02]  /*6900*/  FMUL.FTZ R49, R2, c[0x0][0x23c] ;  /* 0x00008f0002317a20 */ /* 0x000fe40000410000 */
[----:B------:R-:W-:-:S02]  /*6910*/  FFMA.FTZ R192, R31, c[0x0][0x23c], -R52 ;  /* 0x00008f001fc07a23 */ /* 0x000fc40000010834 */
[----:B------:R-:W-:Y:S01]  /*6920*/  MUFU.EX2 R63, R63 ;  /* 0x0000003f003f7308 */ /* 0x000fe20000000800 */
[----:B------:R-:W-:Y:S02]  /*6930*/  FSEL R49, R49, RZ, P0 ;  /* 0x000000ff31317208 */ /* 0x000fe40000000000 */
[----:B------:R-:W-:-:S03]  /*6940*/  LEA R190, P0, R132, c[0x0][0x168], 0x1 ;  /* 0x00005a0084be7a11 */ /* 0x000fc600078008ff */
[----:B------:R-:W-:Y:S01]  /*6950*/  FFMA.FTZ R138, R8, c[0x0][0x23c], -R49 ;  /* 0x00008f00088a7a23 */ /* 0x000fe20000010831 */
[----:B------:R-:W-:Y:S01]  /*6960*/  LEA.HI.X R191, R132, c[0x0][0x16c], R133, 0x1, P0 ;  /* 0x00005b0084bf7a11 */ /* 0x000fe200000f0c85 */
[--C-:B------:R-:W-:Y:S01]  /*6970*/  FFMA.FTZ R137, R12, c[0x0][0x23c], -R49.reuse ;  /* 0x00008f000c897a23 */ /* 0x100fe20000010831 */
[----:B-1----:R-:W-:Y:S01]  /*6980*/  F2FP.PACK_AB R70, R64, R129 ;  /* 0x000000814046723e */ /* 0x002fe200000000ff */
[--C-:B------:R-:W-:Y:S01]  /*6990*/  FFMA.FTZ R136, R86, c[0x0][0x23c], -R49.reuse ;  /* 0x00008f0056887a23 */ /* 0x100fe20000010831 */
[----:B------:R-:W-:Y:S01]  /*69a0*/  LDSM.16.MT88.4 R12, [R168+0x9400] ;  /* 0x00940000a80c783b */ /* 0x000fe20000004200 */
[--C-:B------:R-:W-:Y:S01]  /*69b0*/  FFMA.FTZ R65, R66, c[0x0][0x23c], -R49.reuse ;  /* 0x00008f0042417a23 */ /* 0x100fe20000010831 */
[----:B------:R-:W-:Y:S01]  /*69c0*/  MUFU.EX2 R138, R138 ;  /* 0x0000008a008a7308 */ /* 0x000fe20000000800 */
[--C-:B------:R-:W-:Y:S01]  /*69d0*/  FFMA.FTZ R66, R106, c[0x0][0x23c], -R49.reuse ;  /* 0x00008f006a427a23 */ /* 0x100fe20000010831 */
[----:B------:R-:W1:Y:S01]  /*69e0*/  LDSM.16.MT88.4 R84, [R118+0xb000] ;  /* 0x00b000007654783b */ /* 0x000e620000004200 */
[----:B------:R-:W-:-:S02]  /*69f0*/  FFMA.FTZ R53, R74, c[0x0][0x23c], -R49 ;  /* 0x00008f004a357a23 */ /* 0x000fc40000010831 */
[--C-:B------:R-:W-:Y:S02]  /*6a00*/  FFMA.FTZ R54, R54, c[0x0][0x23c], -R49.reuse ;  /* 0x00008f0036367a23 */ /* 0x100fe40000010831 */
[--C-:B------:R-:W-:Y:S01]  /*6a10*/  FFMA.FTZ R25, R42, c[0x0][0x23c], -R49.reuse ;  /* 0x00008f002a197a23 */ /* 0x100fe20000010831 */
[----:B------:R-:W2:Y:S01]  /*6a20*/  MUFU.EX2 R137, R137 ;  /* 0x0000008900897308 */ /* 0x000ea20000000800 */
[--C-:B------:R-:W-:Y:S02]  /*6a30*/  FFMA.FTZ R45, R40, c[0x0][0x23c], -R49.reuse ;  /* 0x00008f00282d7a23 */ /* 0x100fe40000010831 */
[----:B------:R-:W-:Y:S02]  /*6a40*/  FFMA.FTZ R42, R41, c[0x0][0x23c], -R52 ;  /* 0x00008f00292a7a23 */ /* 0x000fe40000010834 */
[--C-:B------:R-:W-:Y:S02]  /*6a50*/  FFMA.FTZ R40, R38, c[0x0][0x23c], -R49.reuse ;  /* 0x00008f0026287a23 */ /* 0x100fe40000010831 */
[--C-:B------:R-:W-:Y:S01]  /*6a60*/  FFMA.FTZ R41, R36, c[0x0][0x23c], -R49.reuse ;  /* 0x00008f0024297a23 */ /* 0x100fe20000010831 */
        /* <DEDUP_REMOVED lines=10> */
[----:B------:R-:W2:Y:S01]  /*6b10*/  MUFU.EX2 R50, R50 ;  /* 0x0000003200327308 */ /* 0x000ea20000000800 */
[--C-:B------:R-:W-:Y:S02]  /*6b20*/  FFMA.FTZ R146, R143, c[0x0][0x23c], -R52.reuse ;  /* 0x00008f008f927a23 */ /* 0x100fe40000010834 */
[--C-:B------:R-:W-:Y:S02]  /*6b30*/  FFMA.FTZ R145, R141, c[0x0][0x23c], -R52.reuse ;  /* 0x00008f008d917a23 */ /* 0x100fe40000010834 */
[--C-:B------:R-:W-:Y:S02]  /*6b40*/  FFMA.FTZ R143, R139, c[0x0][0x23c], -R52.reuse ;  /* 0x00008f008b8f7a23 */ /* 0x100fe40000010834 */
[----:B------:R-:W-:Y:S01]  /*6b50*/  FFMA.FTZ R142, R147, c[0x0][0x23c], -R52 ;  /* 0x00008f00938e7a23 */ /* 0x000fe20000010834 */
[----:B---3--:R-:W-:Y:S01]  /*6b60*/  F2FP.PACK_AB R71, R65, R136 ;  /* 0x000000884147723e */ /* 0x008fe200000000ff */
[----:B------:R-:W-:Y:S01]  /*6b70*/  MUFU.EX2 R51, R51 ;  /* 0x0000003300337308 */ /* 0x000fe20000000800 */
[----:B------:R-:W-:-:S02]  /*6b80*/  FFMA.FTZ R144, R144, c[0x0][0x23c], -R49 ;  /* 0x00008f0090907a23 */ /* 0x000fc40000010831 */
[--C-:B------:R-:W-:Y:S02]  /*6b90*/  FFMA.FTZ R141, R148, c[0x0][0x23c], -R49.reuse ;  /* 0x00008f00948d7a23 */ /* 0x100fe40000010831 */
[--C-:B------:R-:W-:Y:S01]  /*6ba0*/  FFMA.FTZ R140, R140, c[0x0][0x23c], -R49.reuse ;  /* 0x00008f008c8c7a23 */ /* 0x100fe20000010831 */
[C---:B------:R-:W-:Y:S01]  /*6bb0*/  HMMA.16816.F32 R112, R68.reuse, R108, RZ ;  /* 0x0000006c4470723c */ /* 0x040fe200000018ff */
[----:B--2---:R-:W-:Y:S01]  /*6bc0*/  F2FP.PACK_AB R8, R50, R63 ;  /* 0x0000003f3208723e */ /* 0x004fe200000000ff */
[----:B------:R-:W2:Y:S01]  /*6bd0*/  MUFU.EX2 R24, R24 ;  /* 0x0000001800187308 */ /* 0x000ea20000000800 */
[--C-:B------:R-:W-:Y:S02]  /*6be0*/  FFMA.FTZ R139, R150, c[0x0][0x23c], -R49.reuse ;  /* 0x00008f00968b7a23 */ /* 0x100fe40000010831 */
[--C-:B------:R-:W-:Y:S02]  /*6bf0*/  FFMA.FTZ R150, R67, c[0x0][0x23c], -R52.reuse ;  /* 0x00008f0043967a23 */ /* 0x100fe40000010834 */
[--C-:B------:R-:W-:Y:S01]  /*6c00*/  FFMA.FTZ R67, R127, c[0x0][0x23c], -R52.reuse ;  /* 0x00008f007f437a23 */ /* 0x100fe20000010834 */
[----:B------:R-:W-:Y:S01]  /*6c10*/  HMMA.16816.F32 R108, R68, R110, RZ ;  /* 0x0000006e446c723c */ /* 0x000fe200000018ff */
[----:B------:R-:W-:Y:S01]  /*6c20*/  FFMA.FTZ R148, R125, c[0x0][0x23c], -R52 ;  /* 0x00008f007d947a23 */ /* 0x000fe20000010834 */
[----:B------:R-:W3:Y:S01]  /*6c30*/  MUFU.EX2 R66, R66 ;  /* 0x0000004200427308 */ /* 0x000ee20000000800 */
[----:B------:R-:W-:-:S02]  /*6c40*/  FFMA.FTZ R125, R126, c[0x0][0x23c], -R49 ;  /* 0x00008f007e7d7a23 */ /* 0x000fc40000010831 */
[--C-:B------:R-:W-:Y:S02]  /*6c50*/  FFMA.FTZ R124, R124, c[0x0][0x23c], -R49.reuse ;  /* 0x00008f007c7c7a23 */ /* 0x100fe40000010831 */
[--C-:B------:R-:W-:Y:S01]  /*6c60*/  FFMA.FTZ R127, R128, c[0x0][0x23c], -R49.reuse ;  /* 0x00008f00807f7a23 */ /* 0x100fe20000010831 */
[C---:B-1----:R-:W-:Y:S01]  /*6c70*/  HMMA.16816.F32 R88, R68.reuse, R84, RZ ;  /* 0x000000544458723c */ /* 0x042fe200000018ff */
[----:B------:R-:W-:Y:S01]  /*6c80*/  FFMA.FTZ R62, R62, c[0x0][0x23c], -R49 ;  /* 0x00008f003e3e7a23 */ /* 0x000fe20000010831 */
[----:B------:R-:W1:Y:S01]  /*6c90*/  MUFU.EX2 R53, R53 ;  /* 0x0000003500357308 */ /* 0x000e620000000800 */
[----:B--2---:R-:W-:Y:S01]  /*6ca0*/  F2FP.PACK_AB R10, R24, R51 ;  /* 0x00000033180a723e */ /* 0x004fe200000000ff */
[----:B------:R-:W-:Y:S02]  /*6cb0*/  FADD.FTZ R137, R138, R137 ;  /* 0x000000898a897221 */ /* 0x000fe40000010000 */
[----:B------:R-:W-:Y:S02]  /*6cc0*/  FADD.FTZ R129, R129, R130 ;  /* 0x0000008281817221 */ /* 0x000fe40000010000 */
[----:B------:R-:W-:Y:S01]  /*6cd0*/  HMMA.16816.F32 R84, R68, R86, RZ ;  /* 0x000000564454723c */ /* 0x000fe200000018ff */
[----:B------:R-:W-:Y:S01]  /*6ce0*/  FADD.FTZ R136, R136, R137 ;  /* 0x0000008988887221 */ /* 0x000fe20000010000 */
[----:B------:R-:W-:Y:S01]  /*6cf0*/  MUFU.EX2 R54, R54 ;  /* 0x0000003600367308 */ /* 0x000fe20000000800 */
[----:B------:R-:W-:-:S02]  /*6d00*/  FADD.FTZ R64, R64, R129 ;  /* 0x0000008140407221 */ /* 0x000fc40000010000 */
[----:B------:R-:W-:Y:S02]  /*6d10*/  FADD.FTZ R65, R65, R136 ;  /* 0x0000008841417221 */ /* 0x000fe40000010000 */
[----:B------:R-:W-:Y:S01]  /*6d20*/  FADD.FTZ R63, R63, R64 ;  /* 0x000000403f3f7221 */ /* 0x000fe20000010000 */
[C---:B------:R-:W-:Y:S01]  /*6d30*/  HMMA.16816.F32 R96, R68.reuse, R92, RZ ;  /* 0x0000005c4460723c */ /* 0x040fe200000018ff */
[----:B---3--:R-:W-:Y:S01]  /*6d40*/  FADD.FTZ R126, R66, R65 ;  /* 0x00000041427e7221 */ /* 0x008fe20000010000 */
[----:B------:R-:W2:Y:S01]  /*6d50*/  MUFU.EX2 R25, R25 ;  /* 0x0000001900197308 */ /* 0x000ea20000000800 */
[----:B-1----:R-:W-:Y:S01]  /*6d60*/  F2FP.PACK_AB R9, R53, R66 ;  /* 0x000000423509723e */ /* 0x002fe200000000ff */
[--C-:B------:R-:W-:Y:S02]  /*6d70*/  FFMA.FTZ R66, R59, c[0x0][0x23c], -R52.reuse ;  /* 0x00008f003b427a23 */ /* 0x100fe40000010834 */
[----:B------:R-:W-:Y:S02]  /*6d80*/  FFMA.FTZ R64, R55, c[0x0][0x23c], -R52 ;  /* 0x00008f0037407a23 */ /* 0x000fe40000010834 */
[----:B------:R-:W-:Y:S01]  /*6d90*/  HMMA.16816.F32 R92, R68, R94, RZ ;  /* 0x0000005e445c723c */ /* 0x000fe200000018ff */
[--C-:B------:R-:W-:Y:S01]  /*6da0*/  FFMA.FTZ R60, R60, c[0x0][0x23c], -R49.reuse ;  /* 0x00008f003c3c7a23 */ /* 0x100fe20000010831 */
[----:B------:R-:W-:Y:S01]  /*6db0*/  MUFU.EX2 R44, R44 ;  /* 0x0000002c002c7308 */ /* 0x000fe20000000800 */
[----:B------:R-:W-:-:S02]  /*6dc0*/  FFMA.FTZ R55, R58, c[0x0][0x23c], -R49 ;  /* 0x00008f003a377a23 */ /* 0x000fc40000010831 */
[--C-:B------:R-:W-:Y:S02]  /*6dd0*/  FFMA.FTZ R59, R56, c[0x0][0x23c], -R49.reuse ;  /* 0x00008f00383b7a23 */ /* 0x100fe40000010831 */
[----:B------:R-:W-:Y:S01]  /*6de0*/  FFMA.FTZ R30, R30, c[0x0][0x23c], -R49 ;  /* 0x00008f001e1e7a23 */ /* 0x000fe20000010831 */
[C---:B------:R-:W-:Y:S01]  /*6df0*/  HMMA.16816.F32 R80, R68.reuse, R76, RZ ;  /* 0x0000004c4450723c */ /* 0x040fe200000018ff */
[--C-:B------:R-:W-:Y:S01]  /*6e00*/  FFMA.FTZ R58, R48, c[0x0][0x23c], -R52.reuse ;  /* 0x00008f00303a7a23 */ /* 0x100fe20000010834 */
[----:B--2---:R-:W-:Y:S01]  /*6e10*/  F2FP.PACK_AB R11, R25, R54 ;  /* 0x00000036190b723e */ /* 0x004fe200000000ff */
[----:B------:R-:W1:Y:S01]  /*6e20*/  MUFU.EX2 R43, R43 ;  /* 0x0000002b002b7308 */ /* 0x000e620000000800 */
[----:B------:R-:W-:Y:S02]  /*6e30*/  FFMA.FTZ R56, R47, c[0x0][0x23c], -R52 ;  /* 0x00008f002f387a23 */ /* 0x000fe40000010834 */
[----:B------:R-:W-:Y:S02]  /*6e40*/  FADD.FTZ R50, R50, R63 ;  /* 0x0000003f32327221 */ /* 0x000fe40000010000 */
[----:B------:R-:W-:Y:S01]  /*6e50*/  HMMA.16816.F32 R76, R68, R78, RZ ;  /* 0x0000004e444c723c */ /* 0x000fe200000018ff */
[----:B------:R-:W-:-:S02]  /*6e60*/  FFMA.FTZ R47, R28, c[0x0][0x23c], -R49 ;  /* 0x00008f001c2f7a23 */ /* 0x000fc40000010831 */
[----:B------:R-:W-:Y:S01]  /*6e70*/  MUFU.EX2 R42, R42 ;  /* 0x0000002a002a7308 */ /* 0x000fe20000000800 */
[----:B------:R-:W-:Y:S02]  /*6e80*/  FADD.FTZ R51, R51, R50 ;  /* 0x0000003233337221 */ /* 0x000fe40000010000 */
[----:B------:R-:W-:Y:S02]  /*6e90*/  FFMA.FTZ R50, R29, c[0x0][0x23c], -R49 ;  /* 0x00008f001d327a23 */ /* 0x000fe40000010831 */
[C---:B------:R-:W-:Y:S01]  /*6ea0*/  HMMA.16816.F32 R112, R8.reuse, R12, R112 ;  /* 0x0000000c0870723c */ /* 0x040fe20000001870 */
[----:B------:R-:W-:Y:S02]  /*6eb0*/  FADD.FTZ R51, R24, R51 ;  /* 0x0000003318337221 */ /* 0x000fe40000010000 */
[----:B------:R-:W-:Y:S05]  /*6ec0*/  MUFU.EX2 R39, R39 ;  /* 0x0000002700277308 */ /* 0x000fea0000000800 */
[C---:B------:R-:W-:Y:S01]  /*6ed0*/  HMMA.16816.F32 R108, R8.reuse, R14, R108 ;  /* 0x0000000e086c723c */ /* 0x040fe2000000186c */
[----:B------:R-:W2:Y:S02]  /*6ee0*/  LDSM.16.MT88.4 R12, [R118+0xb400] ;  /* 0x00b40000760c783b */ /* 0x000ea40000004200 */
[----:B------:R-:W-:Y:S05]  /*6ef0*/  MUFU.EX2 R45, R45 ;  /* 0x0000002d002d7308 */ /* 0x000fea0000000800 */
[C---:B------:R-:W-:Y:S03]  /*6f00*/  HMMA.16816.F32 R96, R8.reuse, R16, R96 ;  /* 0x000000100860723c */ /* 0x040fe60000001860 */
[----:B------:R-:W3:Y:S05]  /*6f10*/  MUFU.EX2 R40, R40 ;  /* 0x0000002800287308 */ /* 0x000eea0000000800 */
[----:B------:R-:W-:Y:S01]  /*6f20*/  HMMA.16816.F32 R92, R8, R18, R92 ;  /* 0x00000012085c723c */ /* 0x000fe2000000185c */
[----:B------:R-:W4:Y:S02]  /*6f30*/  LDSM.16.MT88.4 R16, [R118+0xd000] ;  /* 0x00d000007610783b */ /* 0x000f240000004200 */
[----:B------:R-:W-:Y:S05]  /*6f40*/  MUFU.EX2 R41, R41 ;  /* 0x0000002900297308 */ /* 0x000fea0000000800 */
[C---:B------:R-:W-:Y:S03]  /*6f50*/  HMMA.16816.F32 R104, R68.reuse, R100, RZ ;  /* 0x000000644468723c */ /* 0x040fe600000018ff */
[----:B------:R-:W5:Y:S05]  /*6f60*/  MUFU.EX2 R38, R38 ;  /* 0x0000002600267308 */ /* 0x000f6a0000000800 */
[----:B------:R-:W-:Y:S03]  /*6f70*/  HMMA.16816.F32 R100, R68, R102, RZ ;  /* 0x000000664464723c */ /* 0x000fe600000018ff */
[----:B------:R-:W-:Y:S05]  /*6f80*/  MUFU.EX2 R36, R36 ;  /* 0x0000002400247308 */ /* 0x000fea0000000800 */
[C---:B--2---:R-:W-:Y:S03]  /*6f90*/  HMMA.16816.F32 R88, R8.reuse, R12, R88 ;  /* 0x0000000c0858723c */ /* 0x044fe60000001858 */
[----:B------:R-:W2:Y:S05]  /*6fa0*/  MUFU.EX2 R35, R35 ;  /* 0x0000002300237308 */ /* 0x000eaa0000000800 */
[----:B------:R-:W-:Y:S01]  /*6fb0*/  HMMA.16816.F32 R84, R8, R14, R84 ;  /* 0x0000000e0854723c */ /* 0x000fe20000001854 */
[----:B------:R-:W1:Y:S02]  /*6fc0*/  LDSM.16.MT88.4 R12, [R168+0xd400] ;  /* 0x00d40000a80c783b */ /* 0x000e640000004200 */
[----:B------:R-:W-:Y:S05]  /*6fd0*/  MUFU.EX2 R34, R34 ;  /* 0x0000002200227308 */ /* 0x000fea0000000800 */
[C---:B----4-:R-:W-:Y:S03]  /*6fe0*/  HMMA.16816.F32 R72, R68.reuse, R16, RZ ;  /* 0x000000104448723c */ /* 0x050fe600000018ff */
[----:B------:R-:W-:Y:S05]  /*6ff0*/  MUFU.EX2 R5, R5 ;  /* 0x0000000500057308 */ /* 0x000fea0000000800 */
[----:B------:R-:W-:Y:S01]  /*7000*/  HMMA.16816.F32 R68, R68, R18, RZ ;  /* 0x000000124444723c */ /* 0x000fe200000018ff */
[----:B------:R-:W-:Y:S02]  /*7010*/  LDSM.16.MT88.4 R16, [R118+0xa400] ;  /* 0x00a400007610783b */ /* 0x000fe40000004200 */
[----:B------:R-:W-:Y:S05]  /*7020*/  MUFU.EX2 R37, R37 ;  /* 0x0000002500257308 */ /* 0x000fea0000000800 */
[C---:B------:R-:W-:Y:S03]  /*7030*/  HMMA.16816.F32 R104, R8.reuse, R20, R104 ;  /* 0x000000140868723c */ /* 0x040fe60000001868 */
[----:B------:R-:W4:Y:S05]  /*7040*/  MUFU.EX2 R32, R32 ;  /* 0x0000002000207308 */ /* 0x000f2a0000000800 */
[C---:B------:R-:W-:Y:S01]  /*7050*/  HMMA.16816.F32 R100, R8.reuse, R22, R100 ;  /* 0x000000160864723c */ /* 0x040fe20000001864 */
[----:B------:R-:W-:Y:S02]  /*7060*/  LDSM.16.MT88.4 R20, [R168+0xa400] ;  /* 0x00a40000a814783b */ /* 0x000fe40000004200 */
[----:B------:R-:W-:Y:S05]  /*7070*/  MUFU.EX2 R33, R33 ;  /* 0x0000002100217308 */ /* 0x000fea0000000800 */
[C---:B-1----:R-:W-:Y:S03]  /*7080*/  HMMA.16816.F32 R80, R8.reuse, R12, R80 ;  /* 0x0000000c0850723c */ /* 0x042fe60000001850 */
[----:B------:R-:W1:Y:S05]  /*7090*/  MUFU.EX2 R4, R4 ;  /* 0x0000000400047308 */ /* 0x000e6a0000000800 */
[C---:B------:R-:W-:Y:S01]  /*70a0*/  HMMA.16816.F32 R76, R8.reuse, R14, R76 ;  /* 0x0000000e084c723c */ /* 0x040fe2000000184c */
[----:B------:R-:W1:Y:S02]  /*70b0*/  LDSM.16.MT88.4 R12, [R118+0xd400] ;  /* 0x00d40000760c783b */ /* 0x000e640000004200 */
[----:B------:R-:W-:Y:S08]  /*70c0*/  MUFU.EX2 R146, R146 ;  /* 0x0000009200927308 */ /* 0x000ff00000000800 */
[----:B------:R-:W1:Y:S08]  /*70d0*/  MUFU.EX2 R145, R145 ;  /* 0x0000009100917308 */ /* 0x000e700000000800 */
[----:B------:R-:W-:Y:S08]  /*70e0*/  MUFU.EX2 R143, R143 ;  /* 0x0000008f008f7308 */ /* 0x000ff00000000800 */
[----:B------:R-:W-:Y:S08]  /*70f0*/  MUFU.EX2 R142, R142 ;  /* 0x0000008e008e7308 */ /* 0x000ff00000000800 */
[----:B------:R-:W-:Y:S01]  /*7100*/  MUFU.EX2 R144, R144 ;  /* 0x0000009000907308 */ /* 0x000fe20000000800 */
[C---:B-1----:R-:W-:Y:S07]  /*7110*/  HMMA.16816.F32 R72, R8.reuse, R12, R72 ;  /* 0x0000000c0848723c */ /* 0x042fee0000001848 */
[----:B------:R-:W1:Y:S01]  /*7120*/  MUFU.EX2 R141, R141 ;  /* 0x0000008d008d7308 */ /* 0x000e620000000800 */
[----:B------:R-:W-:Y:S01]  /*7130*/  HMMA.16816.F32 R68, R8, R14, R68 ;  /* 0x0000000e0844723c */ /* 0x000fe20000001844 */
[----:B------:R-:W1:Y:S06]  /*7140*/  LDSM.16.MT88.4 R12, [R168+0x9800] ;  /* 0x00980000a80c783b */ /* 0x000e6c0000004200 */
[----:B------:R-:W-:Y:S01]  /*7150*/  MUFU.EX2 R140, R140 ;  /* 0x0000008c008c7308 */ /* 0x000fe20000000800 */
[----:B------:R-:W-:Y:S01]  /*7160*/  F2FP.PACK_AB R8, R43, R44 ;  /* 0x0000002c2b08723e */ /* 0x000fe200000000ff */
[----:B------:R-:W-:Y:S01]  /*7170*/  FADD.FTZ R44, R44, R51 ;  /* 0x000000332c2c7221 */ /* 0x000fe20000010000 */
[----:B---3--:R-:W-:-:S05]  /*7180*/  F2FP.PACK_AB R9, R40, R45 ;  /* 0x0000002d2809723e */ /* 0x008fca00000000ff */
[----:B------:R-:W3:Y:S01]  /*7190*/  MUFU.EX2 R139, R139 ;  /* 0x0000008b008b7308 */ /* 0x000ee20000000800 */
[----:B------:R-:W-:Y:S01]  /*71a0*/  F2FP.PACK_AB R10, R39, R42 ;  /* 0x0000002a270a723e */ /* 0x000fe200000000ff */
[----:B------:R-:W-:Y:S01]  /*71b0*/  FADD.FTZ R43, R43, R44 ;  /* 0x0000002c2b2b7221 */ /* 0x000fe20000010000 */
[----:B-----5:R-:W-:-:S03]  /*71c0*/  F2FP.PACK_AB R11, R38, R41 ;  /* 0x00000029260b723e */ /* 0x020fc600000000ff */
[----:B------:R-:W-:Y:S02]  /*71d0*/  FADD.FTZ R42, R42, R43 ;  /* 0x0000002b2a2a7221 */ /* 0x000fe40000010000 */
[----:B------:R-:W-:Y:S02]  /*71e0*/  MUFU.EX2 R121, R121 ;  /* 0x0000007900797308 */ /* 0x000fe40000000800 */
[----:B------:R-:W-:-:S06]  /*71f0*/  FADD.FTZ R39, R39, R42 ;  /* 0x0000002a27277221 */ /* 0x000fcc0000010000 */
[----:B------:R-:W5:Y:S08]  /*7200*/  MUFU.EX2 R150, R150 ;  /* 0x0000009600967308 */ /* 0x000f700000000800 */
[----:B------:R-:W-:Y:S01]  /*7210*/  MUFU.EX2 R67, R67 ;  /* 0x0000004300437308 */ /* 0x000fe20000000800 */
[C---:B-1----:R-:W-:Y:S07]  /*7220*/  HMMA.16816.F32 R112, R8.reuse, R12, R112 ;  /* 0x0000000c0870723c */ /* 0x042fee0000001870 */
[----:B------:R-:W-:Y:S01]  /*7230*/  MUFU.EX2 R148, R148 ;  /* 0x0000009400947308 */ /* 0x000fe20000000800 */
[C---:B------:R-:W-:Y:S01]  /*7240*/  HMMA.16816.F32 R108, R8.reuse, R14, R108 ;  /* 0x0000000e086c723c */ /* 0x040fe2000000186c */
[----:B------:R-:W1:Y:S06]  /*7250*/  LDSM.16.MT88.4 R12, [R118+0x9800] ;  /* 0x00980000760c783b */ /* 0x000e6c0000004200 */
[----:B------:R-:W-:Y:S08]  /*7260*/  MUFU.EX2 R125, R125 ;  /* 0x0000007d007d7308 */ /* 0x000ff00000000800 */
[----:B------:R-:W1:Y:S08]  /*7270*/  MUFU.EX2 R124, R124 ;  /* 0x0000007c007c7308 */ /* 0x000e700000000800 */
[----:B------:R-:W-:Y:S08]  /*7280*/  MUFU.EX2 R127, R127 ;  /* 0x0000007f007f7308 */ /* 0x000ff00000000800 */
[----:B------:R-:W2:Y:S08]  /*7290*/  MUFU.EX2 R62, R62 ;  /* 0x0000003e003e7308 */ /* 0x000eb00000000800 */
[----:B------:R-:W-:Y:S01]  /*72a0*/  MUFU.EX2 R61, R61 ;  /* 0x0000003d003d7308 */ /* 0x000fe20000000800 */
[C---:B-1----:R-:W-:Y:S07]  /*72b0*/  HMMA.16816.F32 R104, R8.reuse, R12, R104 ;  /* 0x0000000c0868723c */ /* 0x042fee0000001868 */
[----:B------:R-:W1:Y:S01]  /*72c0*/  MUFU.EX2 R66, R66 ;  /* 0x0000004200427308 */ /* 0x000e620000000800 */
[C---:B------:R-:W-:Y:S01]  /*72d0*/  HMMA.16816.F32 R100, R8.reuse, R14, R100 ;  /* 0x0000000e0864723c */ /* 0x040fe20000001864 */
[----:B------:R-:W1:Y:S06]  /*72e0*/  LDSM.16.MT88.4 R12, [R168+0xb800] ;  /* 0x00b80000a80c783b */ /* 0x000e6c0000004200 */
[----:B------:R-:W-:Y:S08]  /*72f0*/  MUFU.EX2 R57, R57 ;  /* 0x0000003900397308 */ /* 0x000ff00000000800 */
[----:B------:R-:W-:Y:S08]  /*7300*/  MUFU.EX2 R64, R64 ;  /* 0x0000004000407308 */ /* 0x000ff00000000800 */
[----:B------:R-:W-:Y:S08]  /*7310*/  MUFU.EX2 R60, R60 ;  /* 0x0000003c003c7308 */ /* 0x000ff00000000800 */
[----:B------:R-:W2:Y:S08]  /*7320*/  MUFU.EX2 R55, R55 ;  /* 0x0000003700377308 */ /* 0x000eb00000000800 */
[----:B------:R-:W-:Y:S01]  /*7330*/  MUFU.EX2 R59, R59 ;  /* 0x0000003b003b7308 */ /* 0x000fe20000000800 */
[C---:B-1----:R-:W-:Y:S07]  /*7340*/  HMMA.16816.F32 R96, R8.reuse, R12, R96 ;  /* 0x0000000c0860723c */ /* 0x042fee0000001860 */
[----:B------:R1:W1:Y:S01]  /*7350*/  MUFU.EX2 R48, R30 ;  /* 0x0000001e00307308 */ /* 0x0002620000000800 */
[C---:B------:R-:W-:Y:S01]  /*7360*/  HMMA.16816.F32 R92, R8.reuse, R14, R92 ;  /* 0x0000000e085c723c */ /* 0x040fe2000000185c */
[----:B------:R-:W2:Y:S06]  /*7370*/  LDSM.16.MT88.4 R12, [R118+0xb800] ;  /* 0x00b80000760c783b */ /* 0x000eac0000004200 */
[----:B------:R-:W-:Y:S01]  /*7380*/  MUFU.EX2 R192, R192 ;  /* 0x000000c000c07308 */ /* 0x000fe20000000800 */
[----:B-1----:R-:W-:Y:S07]  /*7390*/  LDSM.16.MT88.4 R28, [R118+0xa800] ;  /* 0x00a80000761c783b */ /* 0x002fee0000004200 */
[----:B------:R-:W-:Y:S01]  /*73a0*/  MUFU.EX2 R47, R47 ;  /* 0x0000002f002f7308 */ /* 0x000fe20000000800 */
[C---:B--2---:R-:W-:Y:S08]  /*73b0*/  HMMA.16816.F32 R88, R8.reuse, R12, R88 ;  /* 0x0000000c0858723c */ /* 0x044ff00000001858 */
        /* <DEDUP_REMOVED lines=8> */
[----:B------:R-:W-:Y:S01]  /*7440*/  F2FP.PACK_AB R8, R35, R36 ;  /* 0x000000242308723e */ /* 0x000fe200000000ff */
[----:B------:R-:W-:Y:S01]  /*7450*/  FADD.FTZ R36, R36, R39 ;  /* 0x0000002724247221 */ /* 0x000fe20000010000 */
[----:B----4-:R-:W-:-:S02]  /*7460*/  F2FP.PACK_AB R9, R32, R37 ;  /* 0x000000252009723e */ /* 0x010fc400000000ff */
[----:B------:R-:W-:Y:S01]  /*7470*/  F2FP.PACK_AB R10, R5, R34 ;  /* 0x00000022050a723e */ /* 0x000fe200000000ff */
[----:B------:R-:W-:Y:S01]  /*7480*/  FADD.FTZ R35, R35, R36 ;  /* 0x0000002423237221 */ /* 0x000fe20000010000 */
[----:B------:R-:W-:-:S03]  /*7490*/  F2FP.PACK_AB R11, R4, R33 ;  /* 0x00000021040b723e */ /* 0x000fc600000000ff */
[----:B------:R-:W-:-:S04]  /*74a0*/  FADD.FTZ R34, R34, R35 ;  /* 0x0000002322227221 */ /* 0x000fc80000010000 */
[----:B------:R-:W-:Y:S01]  /*74b0*/  FADD.FTZ R5, R5, R34 ;  /* 0x0000002205057221 */ /* 0x000fe20000010000 */
        /* <DEDUP_REMOVED lines=21> */
[----:B---3--:R-:W-:-:S07]  /*7610*/  F2FP.PACK_AB R11, R139, R140 ;  /* 0x0000008c8b0b723e */ /* 0x008fce00000000ff */
        /* <DEDUP_REMOVED lines=18> */
[----:B-----5:R-:W-:-:S02]  /*7740*/  F2FP.PACK_AB R8, R150, R121 ;  /* 0x000000799608723e */ /* 0x020fc400000000ff */
[----:B------:R-:W-:Y:S02]  /*7750*/  F2FP.PACK_AB R9, R124, R125 ;  /* 0x0000007d7c09723e */ /* 0x000fe400000000ff */
[----:B------:R-:W-:Y:S02]  /*7760*/  F2FP.PACK_AB R10, R148, R67 ;  /* 0x00000043940a723e */ /* 0x000fe400000000ff */
[----:B------:R-:W-:-:S07]  /*7770*/  F2FP.PACK_AB R11, R62, R127 ;  /* 0x0000007f3e0b723e */ /* 0x000fce00000000ff */
[C---:B------:R-:W-:Y:S08]  /*7780*/  HMMA.16816.F32 R112, R8.reuse, R20, R112 ;  /* 0x000000140870723c */ /* 0x040ff00000001870 */
        /* <DEDUP_REMOVED lines=8> */
[C---:B--2---:R-:W-:Y:S08]  /*7810*/  HMMA.16816.F32 R88, R8.reuse, R20, R88 ;  /* 0x000000140858723c */ /* 0x044ff00000001858 */
[C---:B------:R-:W-:Y:S01]  /*7820*/  HMMA.16816.F32 R84, R8.reuse, R22, R84 ;  /* 0x000000160854723c */ /* 0x040fe20000001854 */
[----:B------:R-:W-:Y:S07]  /*7830*/  LDSM.16.MT88.4 R20, [R118+0xe800] ;  /* 0x00e800007614783b */ /* 0x000fee0000004200 */
[C---:B-1----:R-:W-:Y:S08]  /*7840*/  HMMA.16816.F32 R80, R8.reuse, R12, R80 ;  /* 0x0000000c0850723c */ /* 0x042ff00000001850 */
[C---:B------:R-:W-:Y:S01]  /*7850*/  HMMA.16816.F32 R76, R8.reuse, R14, R76 ;  /* 0x0000000e084c723c */ /* 0x040fe2000000184c */
[----:B------:R-:W1:Y:S07]  /*7860*/  LDSM.16.MT88.4 R12, [R168+0xa800] ;  /* 0x00a80000a80c783b */ /* 0x000e6e0000004200 */
[C---:B---3--:R-:W-:Y:S07]  /*7870*/  HMMA.16816.F32 R72, R8.reuse, R16, R72 ;  /* 0x000000100848723c */ /* 0x048fee0000001848 */
[----:B------:R-:W-:Y:S01]  /*7880*/  FADD.FTZ R17, R53, R126 ;  /* 0x0000007e35117221 */ /* 0x000fe20000010000 */
[----:B------:R-:W-:Y:S01]  /*7890*/  HMMA.16816.F32 R68, R8, R18, R68 ;  /* 0x000000120844723c */ /* 0x000fe20000001844 */
[----:B------:R-:W-:-:S02]  /*78a0*/  FFMA.FTZ R53, R46, c[0x0][0x23c], -R52 ;  /* 0x00008f002e357a23 */ /* 0x000fc40000010834 */
[----:B------:R-:W-:Y:S02]  /*78b0*/  FADD.FTZ R52, R54, R17 ;  /* 0x0000001136347221 */ /* 0x000fe40000010000 */
[----:B------:R-:W2:Y:S01]  /*78c0*/  LDSM.16.MT88.4 R16, [R118+0xc800] ;  /* 0x00c800007610783b */ /* 0x000ea20000004200 */
[--C-:B------:R-:W-:Y:S01]  /*78d0*/  FFMA.FTZ R46, R27, c[0x0][0x23c], -R49.reuse ;  /* 0x00008f001b2e7a23 */ /* 0x100fe20000010831 */
[----:B------:R-:W-:Y:S01]  /*78e0*/  F2FP.PACK_AB R8, R66, R61 ;  /* 0x0000003d4208723e */ /* 0x000fe200000000ff */
[----:B------:R-:W-:Y:S01]  /*78f0*/  FFMA.FTZ R49, R26, c[0x0][0x23c], -R49 ;  /* 0x00008f001a317a23 */ /* 0x000fe20000010831 */
[----:B------:R-:W-:Y:S01]  /*7900*/  F2FP.PACK_AB R9, R55, R60 ;  /* 0x0000003c3709723e */ /* 0x000fe200000000ff */
[----:B------:R-:W-:Y:S01]  /*7910*/  FADD.FTZ R52, R25, R52 ;  /* 0x0000003419347221 */ /* 0x000fe20000010000 */
[----:B------:R-:W-:Y:S01]  /*7920*/  F2FP.PACK_AB R10, R64, R57 ;  /* 0x00000039400a723e */ /* 0x000fe200000000ff */
[----:B------:R-:W3:Y:S01]  /*7930*/  LDSM.16.MT88.4 R24, [R168+0xc800] ;  /* 0x00c80000a818783b */ /* 0x000ee20000004200 */
[----:B------:R-:W-:Y:S01]  /*7940*/  F2FP.PACK_AB R11, R48, R59 ;  /* 0x0000003b300b723e */ /* 0x000fe200000000ff */
[----:B------:R-:W-:Y:S01]  /*7950*/  FADD.FTZ R45, R45, R52 ;  /* 0x000000342d2d7221 */ /* 0x000fe20000010000 */
[----:B------:R-:W-:Y:S03]  /*7960*/  MUFU.EX2 R46, R46 ;  /* 0x0000002e002e7308 */ /* 0x000fe60000000800 */
[----:B------:R-:W-:-:S02]  /*7970*/  FADD.FTZ R40, R40, R45 ;  /* 0x0000002d28287221 */ /* 0x000fc40000010000 */
[C---:B------:R-:W-:Y:S02]  /*7980*/  HMMA.16816.F32 R104, R8.reuse, R28, R104 ;  /* 0x0000001c0868723c */ /* 0x040fe40000001868 */
[----:B------:R-:W-:Y:S01]  /*7990*/  FADD.FTZ R41, R41, R40 ;  /* 0x0000002829297221 */ /* 0x000fe20000010000 */
[----:B------:R-:W-:Y:S03]  /*79a0*/  MUFU.EX2 R28, R58 ;  /* 0x0000003a001c7308 */ /* 0x000fe60000000800 */
        /* <DEDUP_REMOVED lines=8> */
[----:B------:R-:W-:Y:S03]  /*7a30*/  MUFU.EX2 R49, R49 ;  /* 0x0000003100317308 */ /* 0x000fe60000000800 */
[----:B------:R-:W-:Y:S02]  /*7a40*/  FADD.FTZ R33, R4, R33 ;  /* 0x0000002104217221 */ /* 0x000fe40000010000 */
[----:B------:R-:W-:Y:S01]  /*7a50*/  HMMA.16816.F32 R100, R8, R30, R100 ;  /* 0x0000001e0864723c */ /* 0x000fe20000001864 */
[----:B------:R-:W-:Y:S02]  /*7a60*/  FADD.FTZ R4, R146, R5 ;  /* 0x0000000592047221 */ /* 0x000fe40000010000 */
[----:B------:R-:W4:Y:S01]  /*7a70*/  MUFU.EX2 R31, R56 ;  /* 0x00000038001f7308 */ /* 0x000f220000000800 */
[----:B------:R-:W-:-:S02]  /*7a80*/  FADD.FTZ R144, R144, R33 ;  /* 0x0000002190907221 */ /* 0x000fc40000010000 */
[----:B------:R-:W-:Y:S02]  /*7a90*/  FADD.FTZ R4, R145, R4 ;  /* 0x0000000491047221 */ /* 0x000fe40000010000 */
[C---:B--2---:R-:W-:Y:S01]  /*7aa0*/  HMMA.16816.F32 R88, R8.reuse, R16, R88 ;  /* 0x000000100858723c */ /* 0x044fe20000001858 */
[----:B------:R-:W-:Y:S02]  /*7ab0*/  FADD.FTZ R141, R141, R144 ;  /* 0x000000908d8d7221 */ /* 0x000fe40000010000 */
[----:B------:R-:W2:Y:S01]  /*7ac0*/  MUFU.EX2 R30, R50 ;  /* 0x00000032001e7308 */ /* 0x000ea20000000800 */
[----:B------:R-:W-:Y:S02]  /*7ad0*/  FADD.FTZ R143, R143, R4 ;  /* 0x000000048f8f7221 */ /* 0x000fe40000010000 */
[----:B------:R-:W-:Y:S02]  /*7ae0*/  FADD.FTZ R140, R140, R141 ;  /* 0x0000008d8c8c7221 */ /* 0x000fe40000010000 */
[----:B------:R-:W-:Y:S01]  /*7af0*/  HMMA.16816.F32 R84, R8, R18, R84 ;  /* 0x000000120854723c */ /* 0x000fe20000001854 */
[----:B------:R-:W5:Y:S01]  /*7b00*/  LDSM.16.MT88.4 R16, [R118+0xac00] ;  /* 0x00ac00007610783b */ /* 0x000f620000004200 */
        /* <DEDUP_REMOVED lines=9> */
[----:B------:R-:W-:Y:S01]  /*7ba0*/  LDSM.16.MT88.4 R24, [R168+0xac00] ;  /* 0x00ac0000a818783b */ /* 0x000fe20000004200 */
        /* <DEDUP_REMOVED lines=14> */
[----:B------:R-:W-:-:S07]  /*7c90*/  FADD.FTZ R59, R48, R59 ;  /* 0x0000003b303b7221 */ /* 0x000fce0000010000 */
[----:B------:R-:W-:Y:S01]  /*7ca0*/  HMMA.16816.F32 R68, R8, R22, R68 ;  /* 0x000000160844723c */ /* 0x000fe20000001844 */
[----:B------:R-:W3:Y:S06]  /*7cb0*/  LDSM.16.MT88.4 R20, [R118+0xcc00] ;  /* 0x00cc00007614783b */ /* 0x000eec0000004200 */
[----:B----4-:R-:W-:Y:S01]  /*7cc0*/  F2FP.PACK_AB R8, R31, R28 ;  /* 0x0000001c1f08723e */ /* 0x010fe200000000ff */
[----:B------:R-:W-:Y:S01]  /*7cd0*/  FADD.FTZ R28, R28, R5 ;  /* 0x000000051c1c7221 */ /* 0x000fe20000010000 */
[----:B--2---:R-:W-:Y:S01]  /*7ce0*/  F2FP.PACK_AB R9, R47, R30 ;  /* 0x0000001e2f09723e */ /* 0x004fe200000000ff */
[----:B------:R-:W-:Y:S01]  /*7cf0*/  FADD.FTZ R30, R30, R59 ;  /* 0x0000003b1e1e7221 */ /* 0x000fe20000010000 */
[----:B------:R-:W-:Y:S01]  /*7d00*/  F2FP.PACK_AB R10, R192, R29 ;  /* 0x0000001dc00a723e */ /* 0x000fe200000000ff */
[----:B------:R-:W-:Y:S01]  /*7d10*/  FADD.FTZ R28, R31, R28 ;  /* 0x0000001c1f1c7221 */ /* 0x000fe20000010000 */
[----:B------:R-:W-:Y:S01]  /*7d20*/  F2FP.PACK_AB R11, R49, R46 ;  /* 0x0000002e310b723e */ /* 0x000fe200000000ff */
[----:B------:R-:W-:-:S02]  /*7d30*/  FADD.FTZ R47, R47, R30 ;  /* 0x0000001e2f2f7221 */ /* 0x000fc40000010000 */
[----:B------:R-:W-:Y:S02]  /*7d40*/  FADD.FTZ R29, R29, R28 ;  /* 0x0000001c1d1d7221 */ /* 0x000fe40000010000 */
[----:B------:R-:W-:Y:S02]  /*7d50*/  FADD.FTZ R46, R46, R47 ;  /* 0x0000002f2e2e7221 */ /* 0x000fe40000010000 */
[----:B-----5:R-:W-:Y:S01]  /*7d60*/  HMMA.16816.F32 R104, R8, R16, R104 ;  /* 0x000000100868723c */ /* 0x020fe20000001868 */
[----:B------:R-:W-:Y:S02]  /*7d70*/  FADD.FTZ R192, R192, R29 ;  /* 0x0000001dc0c07221 */ /* 0x000fe40000010000 */
[----:B------:R-:W-:-:S05]  /*7d80*/  FADD.FTZ R193, R49, R46 ;  /* 0x0000002e31c17221 */ /* 0x000fca0000010000 */
[C---:B------:R-:W-:Y:S01]  /*7d90*/  HMMA.16816.F32 R100, R8.reuse, R18, R100 ;  /* 0x000000120864723c */ /* 0x040fe20000001864 */
[----:B------:R-:W2:Y:S07]  /*7da0*/  LDSM.16.MT88.4 R16, [R168+0xec00] ;  /* 0x00ec0000a810783b */ /* 0x000eae0000004200 */
[C---:B-1----:R-:W-:Y:S08]  /*7db0*/  HMMA.16816.F32 R96, R8.reuse, R12, R96 ;  /* 0x0000000c0860723c */ /* 0x042ff00000001860 */
[C---:B------:R-:W-:Y:S01]  /*7dc0*/  HMMA.16816.F32 R92, R8.reuse, R14, R92 ;  /* 0x0000000e085c723c */ /* 0x040fe2000000185c */
[----:B------:R-:W1:Y:S07]  /*7dd0*/  LDSM.16.MT88.4 R12, [R118+0xec00] ;  /* 0x00ec0000760c783b */ /* 0x000e6e0000004200 */
[C---:B------:R-:W-:Y:S08]  /*7de0*/  HMMA.16816.F32 R112, R8.reuse, R24, R112 ;  /* 0x000000180870723c */ /* 0x040ff00000001870 */
[C---:B------:R-:W-:Y:S08]  /*7df0*/  HMMA.16816.F32 R108, R8.reuse, R26, R108 ;  /* 0x0000001a086c723c */ /* 0x040ff0000000186c */
[C---:B---3--:R-:W-:Y:S08]  /*7e00*/  HMMA.16816.F32 R88, R8.reuse, R20, R88 ;  /* 0x000000140858723c */ /* 0x048ff00000001858 */
[C---:B------:R-:W-:Y:S08]  /*7e10*/  HMMA.16816.F32 R84, R8.reuse, R22, R84 ;  /* 0x000000160854723c */ /* 0x040ff00000001854 */
        /* <DEDUP_REMOVED lines=67> */
.L_x_2693:
[----:B------:R-:W-:-:S04]  /*8250*/  LEA R10, -R7, RZ, 0x7 ;  /* 0x000000ff070a7211 */ /* 0x000fc800078e39ff */
[----:B------:R-:W-:Y:S02]  /*8260*/  SHF.R.S32.HI R7, RZ, 0x1f, R10 ;  /* 0x0000001fff077819 */ /* 0x000fe4000001140a */
.L_x_2694:
        /* <DEDUP_REMOVED lines=258> */
[----:B------:R-:W-:-:S06]  /*9290*/  FMUL.FTZ R64, R64, c[0x0][0x2ec] ;  /* 0x0000bb0040407a20 */ /* 0x000fcc0000410000 */
[----:B------:R-:W-:Y:S01]  /*92a0*/  FMUL.FTZ R60, R60, c[0x0][0x2ec] ;  /* 0x0000bb003c3c7a20 */ /* 0x000fe20000410000 */
[----:B-1----:R-:W-:Y:S01]  /*92b0*/  HMMA.16816.F32 R40, R128, R120, R40 ;  /* 0x000000788028723c */ /* 0x002fe20000001828 */
[----:B------:R-:W-:Y:S01]  /*92c0*/  MUFU.TANH R141, R52 ;  /* 0x00000034008d7308 */ /* 0x000fe20000002400 */
[----:B------:R-:W-:-:S06]  /*92d0*/  FMUL.FTZ R62, R62, c[0x0][0x2ec] ;  /* 0x0000bb003e3e7a20 */ /* 0x000fcc0000410000 */
[C---:B------:R-:W-:Y:S01]  /*92e0*/  HMMA.16816.F32 R36, R128.reuse, R122, R36 ;  /* 0x0000007a8024723c */ /* 0x040fe20000001824 */
[----:B------:R-:W1:Y:S01]  /*92f0*/  LDSM.16.M88.4 R120, [R119+0x8400] ;  /* 0x008400007778783b */ /* 0x000e620000000200 */
[----:B------:R-:W-:Y:S06]  /*9300*/  MUFU.TANH R145, R60 ;  /* 0x0000003c00917308 */ /* 0x000fec0000002400 */
[C---:B--2---:R-:W-:Y:S02]  /*9310*/  HMMA.16816.F32 R48, R128.reuse, R124, R48 ;  /* 0x0000007c8030723c */ /* 0x044fe40000001830 */
[----:B------:R-:W-:Y:S06]  /*9320*/  MUFU.TANH R155, R62 ;  /* 0x0000003e009b7308 */ /* 0x000fec0000002400 */
[----:B------:R-:W-:Y:S01]  /*9330*/  HMMA.16816.F32 R44, R128, R126, R44 ;  /* 0x0000007e802c723c */ /* 0x000fe2000000182c */
[----:B------:R-:W2:Y:S01]  /*9340*/  LDSM.16.M88.4 R124, [R119+0x8000] ;  /* 0x00800000777c783b */ /* 0x000ea20000000200 */
[----:B------:R4:W-:Y:S01]  /*9350*/  MUFU.TANH R151, R58 ;  /* 0x0000003a00977308 */ /* 0x0009e20000002400 */
[----:B------:R-:W-:-:S05]  /*9360*/  FMUL.FTZ R43, R43, c[0x0][0x2ec] ;  /* 0x0000bb002b2b7a20 */ /* 0x000fca0000410000 */
[----:B------:R-:W-:Y:S02]  /*9370*/  FMUL.FTZ R36, R36, c[0x0][0x2ec] ;  /* 0x0000bb0024247a20 */ /* 0x000fe40000410000 */
[----:B------:R-:W-:Y:S01]  /*9380*/  FMUL.FTZ R38, R38, c[0x0][0x2ec] ;  /* 0x0000bb0026267a20 */ /* 0x000fe20000410000 */
        /* <DEDUP_REMOVED lines=8> */
[----:B------:R-:W-:Y:S01]  /*9410*/  LOP3.LUT R50, R48, R179, RZ, 0xfc, !PT ;  /* 0x000000b330327212 */ /* 0x000fe200078efcff */
[----:B------:R-:W-:Y:S01]  /*9420*/  FMUL.FTZ R46, R46, c[0x0][0x2ec] ;  /* 0x0000bb002e2e7a20 */ /* 0x000fe20000410000 */
[C---:B-1----:R-:W-:Y:S01]  /*9430*/  HMMA.16816.F32 R24, R128.reuse, R120, R24 ;  /* 0x000000788018723c */ /* 0x042fe20000001818 */
[----:B---3--:R-:W-:Y:S01]  /*9440*/  LOP3.LUT R56, R48, 0x8, R179, 0xfe, !PT ;  /* 0x0000000830387812 */ /* 0x008fe200078efeb3 */
[----:B----4-:R-:W-:Y:S01]  /*9450*/  FMUL.FTZ R58, R40, c[0x0][0x2ec] ;  /* 0x0000bb00283a7a20 */ /* 0x010fe20000410000 */
[----:B------:R-:W-:Y:S01]  /*9460*/  IADD3 R54, R50, 0x1, RZ ;  /* 0x0000000132367810 */ /* 0x000fe20007ffe0ff */
[----:B------:R-:W-:Y:S01]  /*9470*/  MUFU.TANH R153, R46 ;  /* 0x0000002e00997308 */ /* 0x000fe20000002400 */
[-C--:B------:R-:W-:Y:S01]  /*9480*/  ISETP.GE.AND P0, PT, R56, R135.reuse, PT ;  /* 0x000000873800720c */ /* 0x080fe20003f06270 */
[----:B------:R-:W-:Y:S01]  /*9490*/  FMUL.FTZ R47, R47, c[0x0][0x2ec] ;  /* 0x0000bb002f2f7a20 */ /* 0x000fe20000410000 */
[----:B------:R-:W-:Y:S01]  /*94a0*/  ISETP.GE.AND P1, PT, R54, R135, PT ;  /* 0x000000873600720c */ /* 0x000fe20003f26270 */
[----:B------:R-:W-:Y:S01]  /*94b0*/  HMMA.16816.F32 R20, R128, R122, R20 ;  /* 0x0000007a8014723c */ /* 0x000fe20000001814 */
[----:B------:R-:W1:Y:S01]  /*94c0*/  LDSM.16.M88.4 R120, [R119+0x8c00] ;  /* 0x008c00007778783b */ /* 0x000e620000000200 */
[----:B------:R-:W-:-:S02]  /*94d0*/  ISETP.GE.AND P5, PT, R56, R134, PT ;  /* 0x000000863800720c */ /* 0x000fc40003fa6270 */
[----:B------:R-:W-:Y:S04]  /*94e0*/  I2F R52, R54 ;  /* 0x0000003600347306 */ /* 0x000fe80000201400 */
[C---:B--2---:R-:W-:Y:S04]  /*94f0*/  HMMA.16816.F32 R32, R128.reuse, R124, R32 ;  /* 0x0000007c8020723c */ /* 0x044fe80000001820 */
[----:B------:R-:W-:Y:S04]  /*9500*/  MUFU.TANH R139, R139 ;  /* 0x0000008b008b7308 */ /* 0x000fe80000002400 */
[----:B------:R-:W-:Y:S01]  /*9510*/  HMMA.16816.F32 R28, R128, R126, R28 ;  /* 0x0000007e801c723c */ /* 0x000fe2000000181c */
[----:B------:R-:W2:Y:S01]  /*9520*/  LDSM.16.M88.4 R124, [R119+0x8800] ;  /* 0x00880000777c783b */ /* 0x000ea20000000200 */
        /* <DEDUP_REMOVED lines=9> */
[----:B------:R-:W-:-:S02]  /*95c0*/  FMUL.FTZ R35, R35, c[0x0][0x2ec] ;  /* 0x0000bb0023237a20 */ /* 0x000fc40000410000 */
[----:B------:R-:W-:-:S03]  /*95d0*/  FMUL.FTZ R23, R23, c[0x0][0x2ec] ;  /* 0x0000bb0017177a20 */ /* 0x000fc60000410000 */
[----:B------:R-:W-:Y:S01]  /*95e0*/  MUFU.TANH R39, R39 ;  /* 0x0000002700277308 */ /* 0x000fe20000002400 */
[----:B------:R-:W-:Y:S01]  /*95f0*/  FMUL.FTZ R28, R28, c[0x0][0x2ec] ;  /* 0x0000bb001c1c7a20 */ /* 0x000fe20000410000 */
[----:B-1----:R-:W-:Y:S01]  /*9600*/  HMMA.16816.F32 R8, R128, R120, R8 ;  /* 0x000000788008723c */ /* 0x002fe20000001808 */
[----:B------:R-:W-:Y:S02]  /*9610*/  FMUL.FTZ R29, R29, c[0x0][0x2ec] ;  /* 0x0000bb001d1d7a20 */ /* 0x000fe40000410000 */
[----:B------:R-:W-:-:S03]  /*9620*/  FMUL.FTZ R31, R31, c[0x0][0x2ec] ;  /* 0x0000bb001f1f7a20 */ /* 0x000fc60000410000 */
[----:B------:R-:W-:Y:S01]  /*9630*/  MUFU.TANH R33, R33 ;  /* 0x0000002100217308 */ /* 0x000fe20000002400 */
[----:B------:R-:W-:Y:S01]  /*9640*/  FMUL.FTZ R121, R65, c[0x0][0x2ec] ;  /* 0x0000bb0041797a20 */ /* 0x000fe20000410000 */
[----:B------:R-:W-:Y:S01]  /*9650*/  HMMA.16816.F32 R4, R128, R122, R4 ;  /* 0x0000007a8004723c */ /* 0x000fe20000001804 */
[----:B------:R-:W-:-:S05]  /*9660*/  FMUL.FTZ R65, R66, c[0x0][0x2ec] ;  /* 0x0000bb0042417a20 */ /* 0x000fca0000410000 */
[----:B------:R-:W-:Y:S02]  /*9670*/  MUFU.TANH R121, R121 ;  /* 0x0000007900797308 */ /* 0x000fe40000002400 */
[C---:B--2---:R-:W-:Y:S06]  /*9680*/  HMMA.16816.F32 R16, R128.reuse, R124, R16 ;  /* 0x0000007c8010723c */ /* 0x044fec0000001810 */
[----:B------:R1:W-:Y:S02]  /*9690*/  MUFU.TANH R123, R57 ;  /* 0x00000039007b7308 */ /* 0x0003e40000002400 */
[----:B------:R-:W-:Y:S01]  /*96a0*/  HMMA.16816.F32 R12, R128, R126, R12 ;  /* 0x0000007e800c723c */ /* 0x000fe2000000180c */
[----:B------:R-:W-:-:S02]  /*96b0*/  FMUL.FTZ R9, R9, c[0x0][0x2ec] ;  /* 0x0000bb0009097a20 */ /* 0x000fc40000410000 */
[----:B------:R-:W-:-:S03]  /*96c0*/  FMUL.FTZ R11, R11, c[0x0][0x2ec] ;  /* 0x0000bb000b0b7a20 */ /* 0x000fc60000410000 */
[----:B------:R-:W2:Y:S01]  /*96d0*/  MUFU.TANH R129, R67 ;  /* 0x0000004300817308 */ /* 0x000ea20000002400 */
[----:B------:R-:W-:Y:S02]  /*96e0*/  FMUL.FTZ R131, R44, c[0x0][0x2ec] ;  /* 0x0000bb002c837a20 */ /* 0x000fe40000410000 */
[----:B------:R-:W-:Y:S02]  /*96f0*/  FMUL.FTZ R127, R61, c[0x0][0x2ec] ;  /* 0x0000bb003d7f7a20 */ /* 0x000fe40000410000 */
[----:B------:R-:W-:Y:S02]  /*9700*/  FMUL.FTZ R61, R63, c[0x0][0x2ec] ;  /* 0x0000bb003f3d7a20 */ /* 0x000fe40000410000 */
[----:B------:R-:W-:Y:S01]  /*9710*/  FMUL.FTZ R5, R5, c[0x0][0x2ec] ;  /* 0x0000bb0005057a20 */ /* 0x000fe20000410000 */
[----:B------:R3:W4:Y:S01]  /*9720*/  I2F R44, R56 ;  /* 0x00000038002c7306 */ /* 0x0007220000201400 */
[----:B-1----:R-:W-:Y:S02]  /*9730*/  FMUL.FTZ R57, R55, c[0x0][0x2ec] ;  /* 0x0000bb0037397a20 */ /* 0x002fe40000410000 */
[----:B------:R-:W-:-:S02]  /*9740*/  FMUL.FTZ R16, R16, c[0x0][0x2ec] ;  /* 0x0000bb0010107a20 */ /* 0x000fc40000410000 */
[----:B------:R-:W-:Y:S02]  /*9750*/  FMUL.FTZ R17, R17, c[0x0][0x2ec] ;  /* 0x0000bb0011117a20 */ /* 0x000fe40000410000 */
[----:B------:R-:W-:Y:S01]  /*9760*/  FMUL.FTZ R19, R19, c[0x0][0x2ec] ;  /* 0x0000bb0013137a20 */ /* 0x000fe20000410000 */
[----:B------:R1:W-:Y:S01]  /*9770*/  MUFU.TANH R55, R49 ;  /* 0x0000003100377308 */ /* 0x0003e20000002400 */
[----:B--2---:R-:W-:Y:S02]  /*9780*/  FFMA.FTZ R129, R0, R52, R129 ;  /* 0x0000003400817223 */ /* 0x004fe40000010081 */
[----:B------:R-:W-:Y:S02]  /*9790*/  FMUL.FTZ R12, R12, c[0x0][0x2ec] ;  /* 0x0000bb000c0c7a20 */ /* 0x000fe40000410000 */
[----:B------:R-:W-:Y:S02]  /*97a0*/  FMUL.FTZ R14, R14, c[0x0][0x2ec] ;  /* 0x0000bb000e0e7a20 */ /* 0x000fe40000410000 */
[----:B------:R-:W-:Y:S01]  /*97b0*/  FMUL.FTZ R13, R13, c[0x0][0x2ec] ;  /* 0x0000bb000d0d7a20 */ /* 0x000fe20000410000 */
[----:B------:R-:W-:Y:S01]  /*97c0*/  MUFU.TANH R127, R127 ;  /* 0x0000007f007f7308 */ /* 0x000fe20000002400 */
[----:B---3--:R-:W-:Y:S01]  /*97d0*/  LOP3.LUT R56, R48, 0x10, R179, 0xfe, !PT ;  /* 0x0000001030387812 */ /* 0x008fe200078efeb3 */
[----:B----4-:R-:W-:-:S02]  /*97e0*/  FFMA.FTZ R155, R0, R44, R155 ;  /* 0x0000002c009b7223 */ /* 0x010fc4000001009b */
[----:B------:R-:W-:Y:S02]  /*97f0*/  FMUL.FTZ R15, R15, c[0x0][0x2ec] ;  /* 0x0000bb000f0f7a20 */ /* 0x000fe40000410000 */
[----:B------:R-:W-:Y:S01]  /*9800*/  FMUL.FTZ R7, R7, c[0x0][0x2ec] ;  /* 0x0000bb0007077a20 */ /* 0x000fe20000410000 */
[----:B------:R-:W-:Y:S01]  /*9810*/  FSEL R40, R155, -INF , !P5 ;  /* 0xff8000009b287808 */ /* 0x000fe20006800000 */
[----:B-1----:R-:W-:Y:S01]  /*9820*/  FFMA.FTZ R49, R0, R52, R121 ;  /* 0x0000003400317223 */ /* 0x002fe20000010079 */
[----:B------:R-:W-:Y:S04]  /*9830*/  MUFU.TANH R61, R61 ;  /* 0x0000003d003d7308 */ /* 0x000fe80000002400 */
[----:B------:R-:W-:Y:S02]  /*9840*/  FSEL R49, R49, -INF , !P1 ;  /* 0xff80000031317808 */ /* 0x000fe40004800000 */
[----:B------:R-:W-:-:S02]  /*9850*/  ISETP.GE.AND P1, PT, R54, R134, PT ;  /* 0x000000863600720c */ /* 0x000fc40003f26270 */
[----:B------:R-:W-:Y:S01]  /*9860*/  IADD3 R54, R50, 0x9, RZ ;  /* 0x0000000932367810 */ /* 0x000fe20007ffe0ff */
[----:B------:R-:W1:Y:S03]  /*9870*/  I2F R46, R56 ;  /* 0x00000038002e7306 */ /* 0x000e660000201400 */
[----:B------:R-:W-:-:S05]  /*9880*/  ISETP.GE.AND P5, PT, R54, R135, PT ;  /* 0x000000873600720c */ /* 0x000fca0003fa6270 */
[----:B------:R-:W2:Y:S08]  /*9890*/  I2F R52, R54 ;  /* 0x0000003600347306 */ /* 0x000eb00000201400 */
[----:B------:R3:W-:Y:S01]  /*98a0*/  MUFU.TANH R63, R53 ;  /* 0x00000035003f7308 */ /* 0x0007e20000002400 */
[----:B-1----:R-:W-:-:S07]  /*98b0*/  FFMA.FTZ R130, R0, R46, R151 ;  /* 0x0000002e00827223 */ /* 0x002fce0000010097 */
[----:B------:R1:W-:Y:S01]  /*98c0*/  MUFU.TANH R67, R59 ;  /* 0x0000003b00437308 */ /* 0x0003e20000002400 */
[----:B---3--:R-:W-:-:S07]  /*98d0*/  FMUL.FTZ R53, R51, c[0x0][0x2ec] ;  /* 0x0000bb0033357a20 */ /* 0x008fce0000410000 */
[----:B------:R-:W-:Y:S01]  /*98e0*/  MUFU.TANH R131, R131 ;  /* 0x0000008300837308 */ /* 0x000fe20000002400 */
[----:B------:R-:W-:Y:S02]  /*98f0*/  FMUL.FTZ R51, R45, c[0x0][0x2ec] ;  /* 0x0000bb002d337a20 */ /* 0x000fe40000410000 */
[----:B------:R-:W-:Y:S01]  /*9900*/  FFMA.FTZ R45, R0, R44, R145 ;  /* 0x0000002c002d7223 */ /* 0x000fe20000010091 */
[----:B------:R-:W-:Y:S01]  /*9910*/  FSEL R44, R129, -INF , !P1 ;  /* 0xff800000812c7808 */ /* 0x000fe20004800000 */
[----:B------:R-:W-:Y:S01]  /*9920*/  FMUL.FTZ R145, R42, c[0x0][0x2ec] ;  /* 0x0000bb002a917a20 */ /* 0x000fe20000410000 */
[----:B------:R-:W-:Y:S01]  /*9930*/  ISETP.GE.AND P1, PT, R56, R135, PT ;  /* 0x000000873800720c */ /* 0x000fe20003f26270 */
[----:B-1----:R-:W-:Y:S01]  /*9940*/  FMUL.FTZ R59, R41, c[0x0][0x2ec] ;  /* 0x0000bb00293b7a20 */ /* 0x002fe20000410000 */
[----:B------:R-:W-:Y:S01]  /*9950*/  FSEL R45, R45, -INF , !P0 ;  /* 0xff8000002d2d7808 */ /* 0x000fe20004000000 */
[----:B--2---:R-:W-:Y:S01]  /*9960*/  FFMA.FTZ R41, R0, R52, R127 ;  /* 0x0000003400297223 */ /* 0x004fe2000001007f */
[----:B------:R-:W-:Y:S01]  /*9970*/  ISETP.GE.AND P0, PT, R56, R134, PT ;  /* 0x000000863800720c */ /* 0x000fe20003f06270 */
[----:B------:R-:W-:Y:S01]  /*9980*/  FFMA.FTZ R42, R0, R52, R61 ;  /* 0x00000034002a7223 */ /* 0x000fe2000001003d */
[----:B------:R-:W-:Y:S01]  /*9990*/  LOP3.LUT R56, R48, 0x18, R179, 0xfe, !PT ;  /* 0x0000001830387812 */ /* 0x000fe200078efeb3 */
[----:B------:R-:W-:Y:S01]  /*99a0*/  FFMA.FTZ R61, R0, R46, R143 ;  /* 0x0000002e003d7223 */ /* 0x000fe2000001008f */
[----:B------:R-:W-:Y:S01]  /*99b0*/  FSEL R41, R41, -INF , !P5 ;  /* 0xff80000029297808 */ /* 0x000fe20006800000 */
[----:B------:R-:W-:Y:S01]  /*99c0*/  MUFU.TANH R127, R59 ;  /* 0x0000003b007f7308 */ /* 0x000fe20000002400 */
[----:B------:R-:W-:-:S02]  /*99d0*/  ISETP.GE.AND P5, PT, R54, R134, PT ;  /* 0x000000863600720c */ /* 0x000fc40003fa6270 */
[----:B------:R-:W-:Y:S02]  /*99e0*/  IADD3 R54, R50, 0x11, RZ ;  /* 0x0000001132367810 */ /* 0x000fe40007ffe0ff */
[----:B------:R-:W-:Y:S02]  /*99f0*/  FSEL R61, R61, -INF , !P1 ;  /* 0xff8000003d3d7808 */ /* 0x000fe40004800000 */
[----:B------:R-:W-:Y:S01]  /*9a00*/  FSEL R42, R42, -INF , !P5 ;  /* 0xff8000002a2a7808 */ /* 0x000fe20006800000 */
[----:B------:R-:W1:Y:S01]  /*9a10*/  I2F R46, R56 ;  /* 0x00000038002e7306 */ /* 0x000e620000201400 */
[C---:B------:R-:W-:Y:S02]  /*9a20*/  ISETP.GE.AND P1, PT, R56.reuse, R134, PT ;  /* 0x000000863800720c */ /* 0x040fe40003f26270 */
[----:B------:R-:W-:Y:S02]  /*9a30*/  ISETP.GE.AND P5, PT, R56, R135, PT ;  /* 0x000000873800720c */ /* 0x000fe40003fa6270 */
[----:B------:R-:W-:-:S02]  /*9a40*/  FSEL R130, R130, -INF , !P0 ;  /* 0xff80000082827808 */ /* 0x000fc40004000000 */
[----:B------:R-:W-:Y:S01]  /*9a50*/  ISETP.GE.AND P0, PT, R54, R135, PT ;  /* 0x000000873600720c */ /* 0x000fe20003f06270 */
[----:B------:R-:W2:Y:S01]  /*9a60*/  I2F R52, R54 ;  /* 0x0000003600347306 */ /* 0x000ea20000201400 */
[----:B-1----:R-:W-:-:S07]  /*9a70*/  FFMA.FTZ R141, R0, R46, R141 ;  /* 0x0000002e008d7223 */ /* 0x002fce000001008d */
[----:B------:R-:W-:Y:S01]  /*9a80*/  MUFU.TANH R143, R36 ;  /* 0x00000024008f7308 */ /* 0x000fe20000002400 */
[----:B------:R-:W-:Y:S01]  /*9a90*/  FFMA.FTZ R149, R0, R46, R149 ;  /* 0x0000002e00957223 */ /* 0x000fe20000010095 */
[----:B------:R-:W-:Y:S02]  /*9aa0*/  IADD3 R46, R50, 0x19, RZ ;  /* 0x00000019322e7810 */ /* 0x000fe40007ffe0ff */
[----:B------:R-:W-:Y:S02]  /*9ab0*/  FSEL R205, R141, -INF , !P5 ;  /* 0xff8000008dcd7808 */ /* 0x000fe40006800000 */
[----:B------:R-:W-:Y:S01]  /*9ac0*/  FSEL R206, R149, -INF , !P1 ;  /* 0xff80000095ce7808 */ /* 0x000fe20004800000 */
[CC--:B--2---:R-:W-:Y:S01]  /*9ad0*/  FFMA.FTZ R59, R0.reuse, R52.reuse, R123 ;  /* 0x00000034003b7223 */ /* 0x0c4fe2000001007b */
[----:B------:R-:W1:Y:S01]  /*9ae0*/  I2F R124, R46 ;  /* 0x0000002e007c7306 */ /* 0x000e620000201400 */
[----:B------:R-:W-:Y:S01]  /*9af0*/  FFMA.FTZ R67, R0, R52, R67 ;  /* 0x0000003400437223 */ /* 0x000fe20000010043 */
[----:B------:R-:W-:-:S02]  /*9b00*/  LOP3.LUT R52, R48, 0x20, R179, 0xfe, !PT ;  /* 0x0000002030347812 */ /* 0x000fc400078efeb3 */
[-C--:B------:R-:W-:Y:S02]  /*9b10*/  ISETP.GE.AND P1, PT, R46, R135.reuse, PT ;  /* 0x000000872e00720c */ /* 0x080fe40003f26270 */
[----:B------:R-:W-:Y:S02]  /*9b20*/  FSEL R59, R59, -INF , !P0 ;  /* 0xff8000003b3b7808 */ /* 0x000fe40004000000 */
[----:B------:R-:W2:Y:S01]  /*9b30*/  I2F R36, R52 ;  /* 0x0000003400247306 */ /* 0x000ea20000201400 */
[-C--:B------:R-:W-:Y:S02]  /*9b40*/  ISETP.GE.AND P0, PT, R54, R134.reuse, PT ;  /* 0x000000863600720c */ /* 0x080fe40003f06270 */
[C---:B------:R-:W-:Y:S02]  /*9b50*/  ISETP.GE.AND P5, PT, R52.reuse, R134, PT ;  /* 0x000000863400720c */ /* 0x040fe40003fa6270 */
[----:B------:R-:W-:Y:S02]  /*9b60*/  FSEL R208, R67, -INF , !P0 ;  /* 0xff80000043d07808 */ /* 0x000fe40004000000 */
[----:B------:R-:W-:Y:S01]  /*9b70*/  ISETP.GE.AND P0, PT, R52, R135, PT ;  /* 0x000000873400720c */ /* 0x000fe20003f06270 */
[----:B-1----:R-:W-:Y:S01]  /*9b80*/  FFMA.FTZ R63, R0, R124, R63 ;  /* 0x0000007c003f7223 */ /* 0x002fe2000001003f */
[----:B------:R1:W-:Y:S04]  /*9b90*/  MUFU.TANH R141, R38 ;  /* 0x00000026008d7308 */ /* 0x0003e80000002400 */
[----:B------:R-:W-:-:S02]  /*9ba0*/  FSEL R123, R63, -INF , !P1 ;  /* 0xff8000003f7b7808 */ /* 0x000fc40004800000 */
[----:B------:R-:W-:Y:S01]  /*9bb0*/  ISETP.GE.AND P1, PT, R46, R134, PT ;  /* 0x000000862e00720c */ /* 0x000fe20003f26270 */
[CC--:B--2---:R-:W-:Y:S01]  /*9bc0*/  FFMA.FTZ R121, R0.reuse, R36.reuse, R139 ;  /* 0x0000002400797223 */ /* 0x0c4fe2000001008b */
[----:B------:R-:W-:Y:S01]  /*9bd0*/  MUFU.TANH R53, R53 ;  /* 0x0000003500357308 */ /* 0x000fe20000002400 */
[----:B------:R-:W-:Y:S01]  /*9be0*/  FFMA.FTZ R128, R0, R36, R147 ;  /* 0x0000002400807223 */ /* 0x000fe20000010093 */
[----:B------:R-:W-:Y:S01]  /*9bf0*/  LOP3.LUT R46, R48, 0x28, R179, 0xfe, !PT ;  /* 0x00000028302e7812 */ /* 0x000fe200078efeb3 */
[----:B------:R-:W-:Y:S01]  /*9c00*/  FMUL.FTZ R52, R32, c[0x0][0x2ec] ;  /* 0x0000bb0020347a20 */ /* 0x000fe20000410000 */
[----:B------:R-:W-:Y:S02]  /*9c10*/  FSEL R121, R121, -INF , !P0 ;  /* 0xff80000079797808 */ /* 0x000fe40004000000 */
[----:B------:R-:W-:Y:S02]  /*9c20*/  FSEL R128, R128, -INF , !P5 ;  /* 0xff80000080807808 */ /* 0x000fe40006800000 */
[----:B-1----:R-:W-:Y:S01]  /*9c30*/  IADD3 R38, R50, 0x21, RZ ;  /* 0x0000002132267810 */ /* 0x002fe20007ffe0ff */
[----:B------:R-:W1:Y:S01]  /*9c40*/  I2F R32, R46 ;  /* 0x0000002e00207306 */ /* 0x000e620000201400 */
[----:B------:R-:W-:-:S02]  /*9c50*/  ISETP.GE.AND P0, PT, R46, R134, PT ;  /* 0x000000862e00720c */ /* 0x000fc40003f06270 */
[----:B------:R-:W-:-:S05]  /*9c60*/  ISETP.GE.AND P5, PT, R38, R135, PT ;  /* 0x000000872600720c */ /* 0x000fca0003fa6270 */
[----:B------:R-:W2:Y:S08]  /*9c70*/  I2F R36, R38 ;  /* 0x0000002600247306 */ /* 0x000eb00000201400 */
[----:B------:R-:W3:Y:S01]  /*9c80*/  MUFU.TANH R57, R57 ;  /* 0x0000003900397308 */ /* 0x000ee20000002400 */
[CC--:B-1----:R-:W-:Y:S02]  /*9c90*/  FFMA.FTZ R131, R0.reuse, R32.reuse, R131 ;  /* 0x0000002000837223 */ /* 0x0c2fe40000010083 */
[----:B------:R-:W-:-:S02]  /*9ca0*/  FFMA.FTZ R153, R0, R32, R153 ;  /* 0x0000002000997223 */ /* 0x000fc40000010099 */
[----:B--2---:R-:W-:-:S03]  /*9cb0*/  FFMA.FTZ R67, R0, R36, R55 ;  /* 0x0000002400437223 */ /* 0x004fc60000010037 */
[----:B------:R-:W-:Y:S01]  /*9cc0*/  MUFU.TANH R129, R58 ;  /* 0x0000003a00817308 */ /* 0x000fe20000002400 */
[----:B------:R-:W-:Y:S01]  /*9cd0*/  FFMA.FTZ R53, R0, R36, R53 ;  /* 0x0000002400357223 */ /* 0x000fe20000010035 */
[----:B------:R-:W-:Y:S02]  /*9ce0*/  LOP3.LUT R36, R48, 0x30, R179, 0xfe, !PT ;  /* 0x0000003030247812 */ /* 0x000fe400078efeb3 */
[----:B------:R-:W-:Y:S02]  /*9cf0*/  FSEL R67, R67, -INF , !P5 ;  /* 0xff80000043437808 */ /* 0x000fe40006800000 */
[----:B------:R-:W-:Y:S01]  /*9d00*/  ISETP.GE.AND P5, PT, R38, R134, PT ;  /* 0x000000862600720c */ /* 0x000fe20003fa6270 */
[----:B---3--:R-:W-:Y:S01]  /*9d10*/  FFMA.FTZ R124, R0, R124, R57 ;  /* 0x0000007c007c7223 */ /* 0x008fe20000010039 */
[----:B------:R-:W-:Y:S01]  /*9d20*/  MUFU.TANH R145, R145 ;  /* 0x0000009100917308 */ /* 0x000fe20000002400 */
[----:B------:R-:W-:Y:S02]  /*9d30*/  FSEL R188, R153, -INF , !P0 ;  /* 0xff80000099bc7808 */ /* 0x000fe40004000000 */
[----:B------:R-:W-:-:S02]  /*9d40*/  FSEL R204, R53, -INF , !P5 ;  /* 0xff80000035cc7808 */ /* 0x000fc40006800000 */
[----:B------:R-:W-:Y:S02]  /*9d50*/  FSEL R124, R124, -INF , !P1 ;  /* 0xff8000007c7c7808 */ /* 0x000fe40004800000 */
[-C--:B------:R-:W-:Y:S01]  /*9d60*/  ISETP.GE.AND P1, PT, R46, R135.reuse, PT ;  /* 0x000000872e00720c */ /* 0x080fe20003f26270 */
[----:B------:R-:W1:Y:S01]  /*9d70*/  I2F R32, R36 ;  /* 0x0000002400207306 */ /* 0x000e620000201400 */
[C---:B------:R-:W-:Y:S02]  /*9d80*/  ISETP.GE.AND P5, PT, R36.reuse, R135, PT ;  /* 0x000000872400720c */ /* 0x040fe40003fa6270 */
[----:B------:R-:W-:Y:S02]  /*9d90*/  FSEL R203, R131, -INF , !P1 ;  /* 0xff80000083cb7808 */ /* 0x000fe40004800000 */
[----:B------:R-:W-:-:S03]  /*9da0*/  ISETP.GE.AND P1, PT, R36, R134, PT ;  /* 0x000000862400720c */ /* 0x000fc60003f26270 */
[----:B------:R2:W-:Y:S08]  /*9db0*/  MUFU.TANH R57, R52 ;  /* 0x0000003400397308 */ /* 0x0005f00000002400 */
[----:B------:R-:W-:Y:S01]  /*9dc0*/  MUFU.TANH R51, R51 ;  /* 0x0000003300337308 */ /* 0x000fe20000002400 */
[CC--:B-1----:R-:W-:Y:S02]  /*9dd0*/  FFMA.FTZ R129, R0.reuse, R32.reuse, R129 ;  /* 0x0000002000817223 */ /* 0x0c2fe40000010081 */
[----:B------:R-:W-:Y:S01]  /*9de0*/  FFMA.FTZ R145, R0, R32, R145 ;  /* 0x0000002000917223 */ /* 0x000fe20000010091 */
[----:B------:R-:W-:Y:S01]  /*9df0*/  IADD3 R32, R50, 0x31, RZ ;  /* 0x0000003132207810 */ /* 0x000fe20007ffe0ff */
[----:B------:R-:W-:Y:S01]  /*9e00*/  FMUL.FTZ R36, R30, c[0x0][0x2ec] ;  /* 0x0000bb001e247a20 */ /* 0x000fe20000410000 */
[----:B------:R-:W-:Y:S01]  /*9e10*/  FSEL R163, R129, -INF , !P5 ;  /* 0xff80000081a37808 */ /* 0x000fe20006800000 */
[----:B--2---:R-:W-:Y:S01]  /*9e20*/  FMUL.FTZ R52, R34, c[0x0][0x2ec] ;  /* 0x0000bb0022347a20 */ /* 0x004fe20000410000 */
[----:B------:R-:W-:Y:S01]  /*9e30*/  IADD3 R34, R50, 0x29, RZ ;  /* 0x0000002932227810 */ /* 0x000fe20007ffe0ff */
[----:B------:R-:W1:Y:S01]  /*9e40*/  I2F R30, R32 ;  /* 0x00000020001e7306 */ /* 0x000e620000201400 */
[----:B------:R-:W-:-:S02]  /*9e50*/  FSEL R200, R145, -INF , !P1 ;  /* 0xff80000091c87808 */ /* 0x000fc40004800000 */
[-C--:B------:R-:W-:Y:S02]  /*9e60*/  ISETP.GE.AND P0, PT, R34, R135.reuse, PT ;  /* 0x000000872200720c */ /* 0x080fe40003f06270 */
[----:B------:R-:W-:-:S03]  /*9e70*/  ISETP.GE.AND P1, PT, R32, R135, PT ;  /* 0x000000872000720c */ /* 0x000fc60003f26270 */
[----:B------:R-:W2:Y:S08]  /*9e80*/  I2F R164, R34 ;  /* 0x0000002200a47306 */ /* 0x000eb00000201400 */
[----:B------:R-:W-:Y:S01]  /*9e90*/  MUFU.TANH R53, R28 ;  /* 0x0000001c00357308 */ /* 0x000fe20000002400 */
[CC--:B-1----:R-:W-:Y:S02]  /*9ea0*/  FFMA.FTZ R127, R0.reuse, R30.reuse, R127 ;  /* 0x0000001e007f7223 */ /* 0x0c2fe4000001007f */
[----:B------:R-:W-:Y:S01]  /*9eb0*/  FFMA.FTZ R43, R0, R30, R43 ;  /* 0x0000001e002b7223 */ /* 0x000fe2000001002b */
[----:B------:R-:W-:-:S02]  /*9ec0*/  IADD3 R30, R50, 0x39, RZ ;  /* 0x00000039321e7810 */ /* 0x000fc40007ffe0ff */
[----:B------:R-:W-:Y:S01]  /*9ed0*/  FSEL R161, R127, -INF , !P1 ;  /* 0xff8000007fa17808 */ /* 0x000fe20004800000 */
[----:B--2---:R-:W-:Y:S01]  /*9ee0*/  FFMA.FTZ R51, R0, R164, R51 ;  /* 0x000000a400337223 */ /* 0x004fe20000010033 */
[----:B------:R-:W-:Y:S01]  /*9ef0*/  ISETP.GE.AND P1, PT, R32, R134, PT ;  /* 0x000000862000720c */ /* 0x000fe20003f26270 */
[----:B------:R-:W-:Y:S01]  /*9f00*/  MUFU.TANH R55, R52 ;  /* 0x0000003400377308 */ /* 0x000fe20000002400 */
[----:B------:R-:W-:Y:S01]  /*9f10*/  LOP3.LUT R32, R48, 0x40, R179, 0xfe, !PT ;  /* 0x0000004030207812 */ /* 0x000fe200078efeb3 */
[----:B------:R-:W-:Y:S01]  /*9f20*/  FFMA.FTZ R164, R0, R164, R47 ;  /* 0x000000a400a47223 */ /* 0x000fe2000001002f */
[----:B------:R-:W-:Y:S02]  /*9f30*/  FSEL R165, R51, -INF , !P0 ;  /* 0xff80000033a57808 */ /* 0x000fe40004000000 */
[----:B------:R-:W-:Y:S02]  /*9f40*/  ISETP.GE.AND P0, PT, R34, R134, PT ;  /* 0x000000862200720c */ /* 0x000fe40003f06270 */
[----:B------:R-:W-:Y:S01]  /*9f50*/  LOP3.LUT R34, R48, 0x38, R179, 0xfe, !PT ;  /* 0x0000003830227812 */ /* 0x000fe200078efeb3 */
[----:B------:R-:W-:Y:S01]  /*9f60*/  MUFU.TANH R51, R24 ;  /* 0x0000001800337308 */ /* 0x000fe20000002400 */
[----:B------:R-:W-:-:S02]  /*9f70*/  FSEL R196, R43, -INF , !P1 ;  /* 0xff8000002bc47808 */ /* 0x000fc40004800000 */
[----:B------:R-:W-:Y:S02]  /*9f80*/  ISETP.GE.AND P5, PT, R34, R134, PT ;  /* 0x000000862200720c */ /* 0x000fe40003fa6270 */
[----:B------:R-:W-:Y:S02]  /*9f90*/  FSEL R164, R164, -INF , !P0 ;  /* 0xff800000a4a47808 */ /* 0x000fe40004000000 */
[-C--:B------:R-:W-:Y:S01]  /*9fa0*/  ISETP.GE.AND P0, PT, R34, R135.reuse, PT ;  /* 0x000000872200720c */ /* 0x080fe20003f06270 */
[----:B------:R-:W1:Y:S01]  /*9fb0*/  I2F R28, R34 ;  /* 0x00000022001c7306 */ /* 0x000e620000201400 */
[----:B------:R-:W-:-:S07]  /*9fc0*/  ISETP.GE.AND P1, PT, R32, R135, PT ;  /* 0x000000872000720c */ /* 0x000fce0003f26270 */
[----:B------:R-:W2:Y:S01]  /*9fd0*/  I2F R24, R32 ;  /* 0x0000002000187306 */ /* 0x000ea20000201400 */
[----:B-1----:R-:W-:-:S07]  /*9fe0*/  FFMA.FTZ R143, R0, R28, R143 ;  /* 0x0000001c008f7223 */ /* 0x002fce000001008f */
[----:B------:R1:W-:Y:S01]  /*9ff0*/  MUFU.TANH R43, R26 ;  /* 0x0000001a002b7308 */ /* 0x0003e20000002400 */
[----:B------:R-:W-:Y:S01]  /*a000*/  FFMA.FTZ R141, R0, R28, R141 ;  /* 0x0000001c008d7223 */ /* 0x000fe2000001008d */
[----:B------:R-:W-:-:S04]  /*a010*/  FSEL R189, R143, -INF , !P0 ;  /* 0xff8000008fbd7808 */ /* 0x000fc80004000000 */
[----:B------:R-:W-:Y:S01]  /*a020*/  FSEL R166, R141, -INF , !P5 ;  /* 0xff8000008da67808 */ /* 0x000fe20006800000 */
[CC--:B--2---:R-:W-:Y:S01]  /*a030*/  FFMA.FTZ R57, R0.reuse, R24.reuse, R57 ;  /* 0x0000001800397223 */ /* 0x0c4fe20000010039 */
[----:B------:R-:W2:Y:S01]  /*a040*/  I2F R28, R30 ;  /* 0x0000001e001c7306 */ /* 0x000ea20000201400 */
[----:B------:R-:W-:Y:S01]  /*a050*/  FFMA.FTZ R55, R0, R24, R55 ;  /* 0x0000001800377223 */ /* 0x000fe20000010037 */
[----:B------:R-:W-:Y:S02]  /*a060*/  ISETP.GE.AND P5, PT, R30, R135, PT ;  /* 0x000000871e00720c */ /* 0x000fe40003fa6270 */
[----:B------:R-:W-:Y:S02]  /*a070*/  ISETP.GE.AND P0, PT, R32, R134, PT ;  /* 0x000000862000720c */ /* 0x000fe40003f06270 */
[----:B------:R-:W-:Y:S02]  /*a080*/  FSEL R155, R57, -INF , !P1 ;  /* 0xff800000399b7808 */ /* 0x000fe40004800000 */
[----:B-1----:R-:W-:Y:S01]  /*a090*/  IADD3 R26, R50, 0x41, RZ ;  /* 0x00000041321a7810 */ /* 0x002fe20007ffe0ff */
[----:B------:R-:W-:Y:S01]  /*a0a0*/  MUFU.TANH R35, R35 ;  /* 0x0000002300237308 */ /* 0x000fe20000002400 */
[----:B------:R-:W-:-:S02]  /*a0b0*/  FSEL R152, R55, -INF , !P0 ;  /* 0xff80000037987808 */ /* 0x000fc40004000000 */
[----:B------:R-:W-:Y:S01]  /*a0c0*/  ISETP.GE.AND P0, PT, R26, R135, PT ;  /* 0x000000871a00720c */ /* 0x000fe20003f06270 */
[----:B--2---:R-:W-:-:S04]  /*a0d0*/  FFMA.FTZ R37, R0, R28, R37 ;  /* 0x0000001c00257223 */ /* 0x004fc80000010025 */
[----:B------:R-:W1:Y:S01]  /*a0e0*/  I2F R24, R26 ;  /* 0x0000001a00187306 */ /* 0x000e620000201400 */
[----:B------:R-:W-:Y:S01]  /*a0f0*/  FFMA.FTZ R39, R0, R28, R39 ;  /* 0x0000001c00277223 */ /* 0x000fe20000010027 */
[----:B------:R-:W-:Y:S02]  /*a100*/  LOP3.LUT R28, R48, 0x48, R179, 0xfe, !PT ;  /* 0x00000048301c7812 */ /* 0x000fe400078efeb3 */
[----:B------:R-:W-:Y:S01]  /*a110*/  FSEL R167, R37, -INF , !P5 ;  /* 0xff80000025a77808 */ /* 0x000fe20006800000 */
[----:B------:R-:W-:Y:S01]  /*a120*/  FMUL.FTZ R37, R20, c[0x0][0x2ec] ;  /* 0x0000bb0014257a20 */ /* 0x000fe20000410000 */
[-C--:B------:R-:W-:Y:S01]  /*a130*/  ISETP.GE.AND P5, PT, R30, R134.reuse, PT ;  /* 0x000000861e00720c */ /* 0x080fe20003fa6270 */
[----:B------:R-:W-:Y:S01]  /*a140*/  FMUL.FTZ R30, R22, c[0x0][0x2ec] ;  /* 0x0000bb00161e7a20 */ /* 0x000fe20000410000 */
[----:B------:R-:W-:Y:S01]  /*a150*/  MUFU.TANH R47, R36 ;  /* 0x00000024002f7308 */ /* 0x000fe20000002400 */
[----:B------:R-:W-:Y:S02]  /*a160*/  ISETP.GE.AND P1, PT, R28, R134, PT ;  /* 0x000000861c00720c */ /* 0x000fe40003f26270 */
[----:B------:R-:W-:-:S02]  /*a170*/  FSEL R198, R39, -INF , !P5 ;  /* 0xff80000027c67808 */ /* 0x000fc40006800000 */
[----:B------:R-:W-:-:S03]  /*a180*/  ISETP.GE.AND P5, PT, R28, R135, PT ;  /* 0x000000871c00720c */ /* 0x000fc60003fa6270 */
[----:B------:R-:W2:Y:S01]  /*a190*/  I2F R20, R28 ;  /* 0x0000001c00147306 */ /* 0x000ea20000201400 */
[CC--:B-1----:R-:W-:Y:S02]  /*a1a0*/  FFMA.FTZ R156, R0.reuse, R24.reuse, R33 ;  /* 0x00000018009c7223 */ /* 0x0c2fe40000010021 */
[----:B------:R-:W-:Y:S01]  /*a1b0*/  FFMA.FTZ R35, R0, R24, R35 ;  /* 0x0000001800237223 */ /* 0x000fe20000010023 */
[----:B------:R-:W-:Y:S02]  /*a1c0*/  IADD3 R24, R50, 0x49, RZ ;  /* 0x0000004932187810 */ /* 0x000fe40007ffe0ff */
[----:B------:R-:W-:Y:S02]  /*a1d0*/  FSEL R156, R156, -INF , !P0 ;  /* 0xff8000009c9c7808 */ /* 0x000fe40004000000 */
[----:B------:R-:W-:Y:S01]  /*a1e0*/  ISETP.GE.AND P0, PT, R26, R134, PT ;  /* 0x000000861a00720c */ /* 0x000fe20003f06270 */
[----:B------:R-:W-:Y:S01]  /*a1f0*/  MUFU.TANH R29, R29 ;  /* 0x0000001d001d7308 */ /* 0x000fe20000002400 */
[----:B------:R-:W-:-:S02]  /*a200*/  LOP3.LUT R26, R48, 0x50, R179, 0xfe, !PT ;  /* 0x00000050301a7812 */ /* 0x000fc400078efeb3 */
[----:B------:R-:W-:Y:S02]  /*a210*/  FSEL R154, R35, -INF , !P0 ;  /* 0xff800000239a7808 */ /* 0x000fe40004000000 */
[----:B------:R-:W-:Y:S01]  /*a220*/  ISETP.GE.AND P0, PT, R26, R135, PT ;  /* 0x000000871a00720c */ /* 0x000fe20003f06270 */
[CC--:B--2---:R-:W-:Y:S02]  /*a230*/  FFMA.FTZ R53, R0.reuse, R20.reuse, R53 ;  /* 0x0000001400357223 */ /* 0x0c4fe40000010035 */
[----:B------:R-:W1:Y:S01]  /*a240*/  I2F R22, R24 ;  /* 0x0000001800167306 */ /* 0x000e620000201400 */
[----:B------:R-:W-:Y:S02]  /*a250*/  FFMA.FTZ R47, R0, R20, R47 ;  /* 0x00000014002f7223 */ /* 0x000fe4000001002f */
[----:B------:R-:W-:-:S03]  /*a260*/  FSEL R159, R53, -INF , !P5 ;  /* 0xff800000359f7808 */ /* 0x000fc60006800000 */
[----:B------:R-:W-:Y:S02]  /*a270*/  FSEL R148, R47, -INF , !P1 ;  /* 0xff8000002f947808 */ /* 0x000fe40004800000 */
[----:B------:R-:W2:Y:S01]  /*a280*/  I2F R20, R26 ;  /* 0x0000001a00147306 */ /* 0x000ea20000201400 */
[----:B------:R-:W-:Y:S02]  /*a290*/  ISETP.GE.AND P1, PT, R24, R135, PT ;  /* 0x000000871800720c */ /* 0x000fe40003f26270 */
[----:B------:R-:W-:Y:S01]  /*a2a0*/  ISETP.GE.AND P5, PT, R26, R134, PT ;  /* 0x000000861a00720c */ /* 0x000fe20003fa6270 */
[----:B-1----:R-:W-:-:S04]  /*a2b0*/  FFMA.FTZ R29, R0, R22, R29 ;  /* 0x00000016001d7223 */ /* 0x002fc8000001001d */
[----:B------:R-:W1:Y:S01]  /*a2c0*/  MUFU.TANH R31, R31 ;  /* 0x0000001f001f7308 */ /* 0x000e620000002400 */
[----:B------:R-:W-:Y:S01]  /*a2d0*/  FSEL R160, R29, -INF , !P1 ;  /* 0xff8000001da07808 */ /* 0x000fe20004800000 */
[----:B------:R-:W-:Y:S01]  /*a2e0*/  FMUL.FTZ R29, R18, c[0x0][0x2ec] ;  /* 0x0000bb00121d7a20 */ /* 0x000fe20000410000 */
[----:B------:R-:W-:Y:S01]  /*a2f0*/  ISETP.GE.AND P1, PT, R24, R134, PT ;  /* 0x000000861800720c */ /* 0x000fe20003f26270 */
[----:B--2---:R-:W-:-:S04]  /*a300*/  FFMA.FTZ R51, R0, R20, R51 ;  /* 0x0000001400337223 */ /* 0x004fc80000010033 */
[----:B------:R-:W-:Y:S01]  /*a310*/  MUFU.TANH R25, R25 ;  /* 0x0000001900197308 */ /* 0x000fe20000002400 */
[----:B------:R-:W-:Y:S01]  /*a320*/  FFMA.FTZ R43, R0, R20, R43 ;  /* 0x00000014002b7223 */ /* 0x000fe2000001002b */
[----:B------:R-:W-:Y:S02]  /*a330*/  IADD3 R20, R50, 0x51, RZ ;  /* 0x0000005132147810 */ /* 0x000fe40007ffe0ff */
[----:B------:R-:W-:Y:S02]  /*a340*/  FSEL R131, R51, -INF , !P0 ;  /* 0xff80000033837808 */ /* 0x000fe40004000000 */
[----:B------:R-:W-:Y:S02]  /*a350*/  FSEL R144, R43, -INF , !P5 ;  /* 0xff8000002b907808 */ /* 0x000fe40006800000 */
[----:B------:R-:W2:Y:S01]  /*a360*/  I2F R18, R20 ;  /* 0x0000001400127306 */ /* 0x000ea20000201400 */
[----:B-1----:R-:W-:Y:S01]  /*a370*/  FFMA.FTZ R31, R0, R22, R31 ;  /* 0x00000016001f7223 */ /* 0x002fe2000001001f */
[----:B------:R-:W-:-:S02]  /*a380*/  LOP3.LUT R22, R48, 0x58, R179, 0xfe, !PT ;  /* 0x0000005830167812 */ /* 0x000fc400078efeb3 */
[-C--:B------:R-:W-:Y:S02]  /*a390*/  ISETP.GE.AND P5, PT, R20, R135.reuse, PT ;  /* 0x000000871400720c */ /* 0x080fe40003fa6270 */
[C---:B------:R-:W-:Y:S02]  /*a3a0*/  ISETP.GE.AND P0, PT, R22.reuse, R134, PT ;  /* 0x000000861600720c */ /* 0x040fe40003f06270 */
[----:B------:R-:W1:Y:S01]  /*a3b0*/  MUFU.TANH R27, R27 ;  /* 0x0000001b001b7308 */ /* 0x000e620000002400 */
[----:B------:R-:W-:Y:S02]  /*a3c0*/  FSEL R150, R31, -INF , !P1 ;  /* 0xff8000001f967808 */ /* 0x000fe40004800000 */
[----:B------:R-:W-:Y:S01]  /*a3d0*/  ISETP.GE.AND P1, PT, R22, R135, PT ;  /* 0x000000871600720c */ /* 0x000fe20003f26270 */
[----:B--2---:R-:W-:-:S04]  /*a3e0*/  FFMA.FTZ R139, R0, R18, R25 ;  /* 0x00000012008b7223 */ /* 0x004fc80000010019 */
[----:B------:R-:W-:Y:S01]  /*a3f0*/  MUFU.TANH R35, R16 ;  /* 0x0000001000237308 */ /* 0x000fe20000002400 */
[----:B------:R-:W-:Y:S02]  /*a400*/  FSEL R139, R139, -INF , !P5 ;  /* 0xff8000008b8b7808 */ /* 0x000fe40006800000 */
[----:B------:R-:W-:Y:S01]  /*a410*/  ISETP.GE.AND P5, PT, R20, R134, PT ;  /* 0x000000861400720c */ /* 0x000fe20003fa6270 */
[----:B-1----:R-:W-:-:S04]  /*a420*/  FFMA.FTZ R27, R0, R18, R27 ;  /* 0x00000012001b7223 */ /* 0x002fc8000001001b */
[----:B------:R-:W-:Y:S01]  /*a430*/  MUFU.TANH R37, R37 ;  /* 0x0000002500257308 */ /* 0x000fe20000002400 */
[----:B------:R-:W-:Y:S02]  /*a440*/  LOP3.LUT R20, R48, 0x60, R179, 0xfe, !PT ;  /* 0x0000006030147812 */ /* 0x000fe400078efeb3 */
[----:B------:R-:W-:Y:S02]  /*a450*/  IADD3 R18, R50, 0x59, RZ ;  /* 0x0000005932127810 */ /* 0x000fe40007ffe0ff */
[----:B------:R-:W-:Y:S02]  /*a460*/  FSEL R138, R27, -INF , !P5 ;  /* 0xff8000001b8a7808 */ /* 0x000fe40006800000 */
[----:B------:R-:W-:Y:S01]  /*a470*/  ISETP.GE.AND P5, PT, R20, R135, PT ;  /* 0x000000871400720c */ /* 0x000fe20003fa6270 */
[----:B------:R-:W-:Y:S08]  /*a480*/  MUFU.TANH R33, R30 ;  /* 0x0000001e00217308 */ /* 0x000ff00000002400 */
[----:B------:R-:W1:Y:S08]  /*a490*/  I2F R16, R22 ;  /* 0x0000001600107306 */ /* 0x000e700000201400 */
[----:B------:R-:W-:Y:S08]  /*a4a0*/  MUFU.TANH R25, R12 ;  /* 0x0000000c00197308 */ /* 0x000ff00000002400 */
[----:B------:R-:W-:Y:S01]  /*a4b0*/  MUFU.TANH R29, R29 ;  /* 0x0000001d001d7308 */ /* 0x000fe20000002400 */
[----:B-1----:R-:W-:-:S02]  /*a4c0*/  FFMA.FTZ R37, R0, R16, R37 ;  /* 0x0000001000257223 */ /* 0x002fc40000010025 */
[----:B------:R-:W-:-:S03]  /*a4d0*/  FFMA.FTZ R33, R0, R16, R33 ;  /* 0x0000001000217223 */ /* 0x000fc60000010021 */
[----:B------:R-:W-:Y:S02]  /*a4e0*/  FSEL R141, R37, -INF , !P1 ;  /* 0xff800000258d7808 */ /* 0x000fe40004800000 */
[----:B------:R-:W1:Y:S01]  /*a4f0*/  I2F R12, R20 ;  /* 0x00000014000c7306 */ /* 0x000e620000201400 */
[----:B------:R-:W-:Y:S02]  /*a500*/  FSEL R140, R33, -INF , !P0 ;  /* 0xff800000218c7808 */ /* 0x000fe40004000000 */
[----:B------:R-:W-:Y:S02]  /*a510*/  ISETP.GE.AND P0, PT, R18, R135, PT ;  /* 0x000000871200720c */ /* 0x000fe40003f06270 */
[----:B------:R-:W-:-:S03]  /*a520*/  ISETP.GE.AND P1, PT, R20, R134, PT ;  /* 0x000000861400720c */ /* 0x000fc60003f26270 */
[----:B------:R-:W-:Y:S08]  /*a530*/  MUFU.TANH R21, R21 ;  /* 0x0000001500157308 */ /* 0x000ff00000002400 */
[----:B------:R-:W2:Y:S01]  /*a540*/  I2F R16, R18 ;  /* 0x0000001200107306 */ /* 0x000ea20000201400 */
[CC--:B-1----:R-:W-:Y:S02]  /*a550*/  FFMA.FTZ R35, R0.reuse, R12.reuse, R35 ;  /* 0x0000000c00237223 */ /* 0x0c2fe40000010023 */
[----:B------:R-:W-:-:S03]  /*a560*/  FFMA.FTZ R29, R0, R12, R29 ;  /* 0x0000000c001d7223 */ /* 0x000fc6000001001d */
[----:B------:R-:W-:Y:S02]  /*a570*/  FSEL R145, R35, -INF , !P5 ;  /* 0xff80000023917808 */ /* 0x000fe40006800000 */
[----:B------:R-:W1:Y:S01]  /*a580*/  MUFU.TANH R23, R23 ;  /* 0x0000001700177308 */ /* 0x000e620000002400 */
[----:B------:R-:W-:-:S07]  /*a590*/  FSEL R126, R29, -INF , !P1 ;  /* 0xff8000001d7e7808 */ /* 0x000fce0004800000 */
[----:B------:R3:W-:Y:S01]  /*a5a0*/  MUFU.TANH R27, R14 ;  /* 0x0000000e001b7308 */ /* 0x0007e20000002400 */
[----:B--2---:R-:W-:-:S05]  /*a5b0*/  FFMA.FTZ R21, R0, R16, R21 ;  /* 0x0000001000157223 */ /* 0x004fca0000010015 */
[----:B------:R-:W-:Y:S01]  /*a5c0*/  FSEL R143, R21, -INF , !P0 ;  /* 0xff800000158f7808 */ /* 0x000fe20004000000 */
[----:B------:R-:W-:Y:S01]  /*a5d0*/  FMUL.FTZ R21, R8, c[0x0][0x2ec] ;  /* 0x0000bb0008157a20 */ /* 0x000fe20000410000 */
[----:B------:R-:W-:Y:S01]  /*a5e0*/  MUFU.TANH R17, R17 ;  /* 0x0000001100117308 */ /* 0x000fe20000002400 */
[----:B-1----:R-:W-:Y:S01]  /*a5f0*/  FFMA.FTZ R23, R0, R16, R23 ;  /* 0x0000001000177223 */ /* 0x002fe20000010017 */
[----:B------:R-:W-:Y:S02]  /*a600*/  LOP3.LUT R16, R48, 0x68, R179, 0xfe, !PT ;  /* 0x0000006830107812 */ /* 0x000fe400078efeb3 */
[-C--:B------:R-:W-:Y:S01]  /*a610*/  ISETP.GE.AND P0, PT, R18, R134.reuse, PT ;  /* 0x000000861200720c */ /* 0x080fe20003f06270 */
[----:B------:R-:W-:Y:S01]  /*a620*/  FMUL.FTZ R18, R10, c[0x0][0x2ec] ;  /* 0x0000bb000a127a20 */ /* 0x000fe20000410000 */
[----:B------:R-:W-:Y:S02]  /*a630*/  ISETP.GE.AND P5, PT, R16, R134, PT ;  /* 0x000000861000720c */ /* 0x000fe40003fa6270 */
[----:B---3--:R-:W-:Y:S01]  /*a640*/  IADD3 R14, R50, 0x61, RZ ;  /* 0x00000061320e7810 */ /* 0x008fe20007ffe0ff */
[----:B------:R-:W-:Y:S01]  /*a650*/  MUFU.TANH R19, R19 ;  /* 0x0000001300137308 */ /* 0x000fe20000002400 */
[----:B------:R-:W-:-:S02]  /*a660*/  FSEL R142, R23, -INF , !P0 ;  /* 0xff800000178e7808 */ /* 0x000fc40004000000 */
[-C--:B------:R-:W-:Y:S02]  /*a670*/  ISETP.GE.AND P1, PT, R14, R135.reuse, PT ;  /* 0x000000870e00720c */ /* 0x080fe40003f26270 */
[----:B------:R-:W-:-:S03]  /*a680*/  ISETP.GE.AND P0, PT, R16, R135, PT ;  /* 0x000000871000720c */ /* 0x000fc60003f06270 */
[----:B------:R-:W1:Y:S08]  /*a690*/  I2F R12, R14 ;  /* 0x0000000e000c7306 */ /* 0x000e700000201400 */
        /* <DEDUP_REMOVED lines=8> */
[----:B------:R-:W1:Y:S01]  /*a720*/  I2F R10, R12 ;  /* 0x0000000c000a7306 */ /* 0x000e620000201400 */
[----:B------:R-:W-:Y:S01]  /*a730*/  LOP3.LUT R14, R48, 0x70, R179, 0xfe, !PT ;  /* 0x00000070300e7812 */ /* 0x000fe200078efeb3 */
[----:B------:R-:W-:Y:S01]  /*a740*/  FMUL.FTZ R16, R4, c[0x0][0x2ec] ;  /* 0x0000bb0004107a20 */ /* 0x000fe20000410000 */
[----:B------:R-:W-:Y:S01]  /*a750*/  FSEL R122, R19, -INF , !P1 ;  /* 0xff800000137a7808 */ /* 0x000fe20004800000 */
[----:B------:R-:W-:Y:S01]  /*a760*/  FFMA.FTZ R25, R0, R8, R25 ;  /* 0x0000000800197223 */ /* 0x000fe20000010019 */
[----:B------:R-:W-:-:S02]  /*a770*/  FSEL R120, R27, -INF , !P5 ;  /* 0xff8000001b787808 */ /* 0x000fc40006800000 */
[-C--:B------:R-:W-:Y:S01]  /*a780*/  ISETP.GE.AND P5, PT, R12, R135.reuse, PT ;  /* 0x000000870c00720c */ /* 0x080fe20003fa6270 */
[----:B------:R2:W-:Y:S01]  /*a790*/  MUFU.TANH R17, R18 ;  /* 0x0000001200117308 */ /* 0x0005e20000002400 */
[----:B------:R-:W-:Y:S02]  /*a7a0*/  FSEL R149, R25, -INF , !P0 ;  /* 0xff80000019957808 */ /* 0x000fe40004000000 */
[C---:B------:R-:W-:Y:S02]  /*a7b0*/  ISETP.GE.AND P0, PT, R14.reuse, R134, PT ;  /* 0x000000860e00720c */ /* 0x040fe40003f06270 */
[----:B------:R-:W-:-:S03]  /*a7c0*/  ISETP.GE.AND P1, PT, R14, R135, PT ;  /* 0x000000870e00720c */ /* 0x000fc60003f26270 */
[----:B------:R-:W3:Y:S01]  /*a7d0*/  MUFU.TANH R15, R15 ;  /* 0x0000000f000f7308 */ /* 0x000ee20000002400 */
[----:B-1----:R-:W-:-:S05]  /*a7e0*/  FFMA.FTZ R13, R0, R10, R13 ;  /* 0x0000000a000d7223 */ /* 0x002fca000001000d */
[----:B------:R-:W-:Y:S01]  /*a7f0*/  FSEL R153, R13, -INF , !P5 ;  /* 0xff8000000d997808 */ /* 0x000fe20006800000 */
[----:B--2---:R-:W-:Y:S01]  /*a800*/  FMUL.FTZ R18, R6, c[0x0][0x2ec] ;  /* 0x0000bb0006127a20 */ /* 0x004fe20000410000 */
[----:B------:R-:W-:Y:S01]  /*a810*/  IADD3 R6, R50, 0x71, RZ ;  /* 0x0000007132067810 */ /* 0x000fe20007ffe0ff */
[----:B------:R-:W-:Y:S01]  /*a820*/  MUFU.TANH R9, R9 ;  /* 0x0000000900097308 */ /* 0x000fe20000002400 */
[----:B------:R-:W-:Y:S02]  /*a830*/  ISETP.GE.AND P5, PT, R12, R134, PT ;  /* 0x000000860c00720c */ /* 0x000fe40003fa6270 */
[----:B------:R-:W-:Y:S01]  /*a840*/  LOP3.LUT R12, R48, 0x78, R179, 0xfe, !PT ;  /* 0x00000078300c7812 */ /* 0x000fe200078efeb3 */
[----:B---3--:R-:W-:-:S04]  /*a850*/  FFMA.FTZ R15, R0, R10, R15 ;  /* 0x0000000a000f7223 */ /* 0x008fc8000001000f */
[----:B------:R-:W-:Y:S01]  /*a860*/  MUFU.TANH R11, R11 ;  /* 0x0000000b000b7308 */ /* 0x000fe20000002400 */
[----:B------:R-:W-:Y:S02]  /*a870*/  FSEL R66, R15, -INF , !P5 ;  /* 0xff8000000f427808 */ /* 0x000fe40006800000 */
[----:B------:R-:W-:-:S05]  /*a880*/  ISETP.GE.AND P5, PT, R12, R135, PT ;  /* 0x000000870c00720c */ /* 0x000fca0003fa6270 */
[----:B------:R-:W1:Y:S08]  /*a890*/  I2F R4, R6 ;  /* 0x0000000600047306 */ /* 0x000e700000201400 */
[----:B------:R-:W2:Y:S08]  /*a8a0*/  I2F R8, R14 ;  /* 0x0000000e00087306 */ /* 0x000eb00000201400 */
[----:B------:R-:W-:Y:S01]  /*a8b0*/  MUFU.TANH R19, R16 ;  /* 0x0000001000137308 */ /* 0x000fe20000002400 */
[----:B-1----:R-:W-:-:S02]  /*a8c0*/  FFMA.FTZ R9, R0, R4, R9 ;  /* 0x0000000400097223 */ /* 0x002fc40000010009 */
[----:B------:R-:W-:-:S05]  /*a8d0*/  FFMA.FTZ R11, R0, R4, R11 ;  /* 0x00000004000b7223 */ /* 0x000fca000001000b */
[----:B------:R-:W1:Y:S01]  /*a8e0*/  I2F R10, R12 ;  /* 0x0000000c000a7306 */ /* 0x000e620000201400 */
[----:B--2---:R-:W-:-:S05]  /*a8f0*/  FFMA.FTZ R17, R0, R8, R17 ;  /* 0x0000000800117223 */ /* 0x004fca0000010011 */
[----:B------:R-:W-:Y:S02]  /*a900*/  FSEL R63, R17, -INF , !P0 ;  /* 0xff800000113f7808 */ /* 0x000fe40004000000 */
[----:B------:R-:W-:Y:S01]  /*a910*/  MUFU.TANH R125, R64 ;  /* 0x00000040007d7308 */ /* 0x000fe20000002400 */
[----:B------:R-:W-:-:S04]  /*a920*/  ISETP.GE.AND P0, PT, R6, R135, PT ;  /* 0x000000870600720c */ /* 0x000fc80003f06270 */
[----:B------:R-:W-:Y:S02]  /*a930*/  FSEL R158, R9, -INF , !P0 ;  /* 0xff800000099e7808 */ /* 0x000fe40004000000 */
[----:B------:R-:W-:Y:S01]  /*a940*/  IADD3 R9, R50, 0x79, RZ ;  /* 0x0000007932097810 */ /* 0x000fe20007ffe0ff */
[----:B------:R-:W2:Y:S01]  /*a950*/  MUFU.TANH R21, R21 ;  /* 0x0000001500157308 */ /* 0x000ea20000002400 */
[----:B-1----:R-:W-:Y:S01]  /*a960*/  FFMA.FTZ R19, R0, R10, R19 ;  /* 0x0000000a00137223 */ /* 0x002fe20000010013 */
[----:B------:R-:W-:-:S04]  /*a970*/  ISETP.GE.AND P0, PT, R6, R134, PT ;  /* 0x000000860600720c */ /* 0x000fc80003f06270 */
[----:B------:R-:W-:Y:S02]  /*a980*/  FSEL R157, R19, -INF , !P5 ;  /* 0xff800000139d7808 */ /* 0x000fe40006800000 */
[----:B------:R-:W1:Y:S01]  /*a990*/  I2F R4, R50 ;  /* 0x0000003200047306 */ /* 0x000e620000201400 */
[C---:B------:R-:W-:Y:S02]  /*a9a0*/  ISETP.GE.AND P5, PT, R50.reuse, R134, PT ;  /* 0x000000863200720c */ /* 0x040fe40003fa6270 */
[----:B------:R-:W-:Y:S01]  /*a9b0*/  FSEL R62, R11, -INF , !P0 ;  /* 0xff8000000b3e7808 */ /* 0x000fe20004000000 */
[----:B------:R-:W-:Y:S01]  /*a9c0*/  BAR.SYNC.DEFER_BLOCKING 0x0 ;  /* 0x0000000000007b1d */ /* 0x000fe20000010000 */
[----:B------:R-:W-:Y:S01]  /*a9d0*/  ISETP.GE.AND P0, PT, R50, R135, PT ;  /* 0x000000873200720c */ /* 0x000fe20003f06270 */
[----:B--2---:R-:W-:-:S04]  /*a9e0*/  FFMA.FTZ R21, R0, R8, R21 ;  /* 0x0000000800157223 */ /* 0x004fc80000010015 */
[----:B------:R-:W2:Y:S01]  /*a9f0*/  MUFU.TANH R65, R65 ;  /* 0x0000004100417308 */ /* 0x000ea20000002400 */
[----:B------:R-:W-:Y:S02]  /*aa00*/  FSEL R151, R21, -INF , !P1 ;  /* 0xff80000015977808 */ /* 0x000fe40004800000 */
[----:B------:R-:W-:Y:S01]  /*aa10*/  ISETP.GE.AND P1, PT, R12, R134, PT ;  /* 0x000000860c00720c */ /* 0x000fe20003f26270 */
[----:B-1----:R-:W-:-:S04]  /*aa20*/  FFMA.FTZ R6, R0, R4, R125 ;  /* 0x0000000400067223 */ /* 0x002fc8000001007d */
[----:B------:R-:W1:Y:S01]  /*aa30*/  MUFU.TANH R13, R18 ;  /* 0x00000012000d7308 */ /* 0x000e620000002400 */
[----:B------:R-:W-:Y:S02]  /*aa40*/  FSEL R6, R6, -INF , !P0 ;  /* 0xff80000006067808 */ /* 0x000fe40004000000 */
[----:B------:R-:W-:-:S05]  /*aa50*/  ISETP.GE.AND P0, PT, R9, R134, PT ;  /* 0x000000860900720c */ /* 0x000fca0003f06270 */
[----:B------:R-:W-:Y:S01]  /*aa60*/  MUFU.TANH R5, R5 ;  /* 0x0000000500057308 */ /* 0x000fe20000002400 */
[----:B--2---:R-:W-:-:S05]  /*aa70*/  FFMA.FTZ R4, R0, R4, R65 ;  /* 0x0000000400047223 */ /* 0x004fca0000010041 */
[----:B------:R-:W-:Y:S02]  /*aa80*/  FSEL R4, R4, -INF , !P5 ;  /* 0xff80000004047808 */ /* 0x000fe40006800000 */
[----:B------:R-:W-:Y:S01]  /*aa90*/  MUFU.TANH R7, R7 ;  /* 0x0000000700077308 */ /* 0x000fe20000002400 */
[----:B------:R-:W-:Y:S01]  /*aaa0*/  ISETP.GT.AND P5, PT, R180, R173, PT ;  /* 0x000000adb400720c */ /* 0x000fe20003fa4270 */
[----:B-1----:R-:W-:-:S05]  /*aab0*/  FFMA.FTZ R13, R0, R10, R13 ;  /* 0x0000000a000d7223 */ /* 0x002fca000001000d */
[----:B------:R-:W-:Y:S01]  /*aac0*/  FSEL R60, R13, -INF , !P1 ;  /* 0xff8000000d3c7808 */ /* 0x000fe20004800000 */
[----:B------:R-:W1:Y:S01]  /*aad0*/  I2F R8, R9 ;  /* 0x0000000900087306 */ /* 0x000e620000201400 */
[----:B------:R-:W-:Y:S01]  /*aae0*/  ISETP.GE.AND P1, PT, R9, R135, PT ;  /* 0x000000870900720c */ /* 0x000fe20003f26270 */
[CC--:B-1----:R-:W-:Y:S02]  /*aaf0*/  FFMA.FTZ R5, R0.reuse, R8.reuse, R5 ;  /* 0x0000000800057223 */ /* 0x0c2fe40000010005 */
[----:B------:R-:W-:-:S03]  /*ab00*/  FFMA.FTZ R7, R0, R8, R7 ;  /* 0x0000000800077223 */ /* 0x000fc60000010007 */
[----:B------:R-:W-:Y:S02]  /*ab10*/  FSEL R135, R5, -INF , !P1 ;  /* 0xff80000005877808 */ /* 0x000fe40004800000 */
[----:B------:R-:W-:Y:S01]  /*ab20*/  FSEL R64, R7, -INF , !P0 ;  /* 0xff80000007407808 */ /* 0x000fe20004000000 */
[----:B------:R-:W-:Y:S05]  /*ab30*/  @!P5 BRA `(.L_x_2695) ;  /* 0x00000b000000d947 */ /* 0x000fea0003800000 */
[----:B------:R-:W-:Y:S05]  /*ab40*/  @!P6 BRA `(.L_x_2696) ;  /* 0x000003b00000e947 */ /* 0x000fea0003800000 */
[----:B------:R-:W1:Y:S01]  /*ab50*/  I2F.RP R7, R117 ;  /* 0x0000007500077306 */ /* 0x000e620000209400 */
[----:B------:R-:W-:-:S07]  /*ab60*/  IMAD.MOV.U32 R8, RZ, RZ, RZ ;  /* 0x000000ffff087224 */ /* 0x000fce00078e00ff */
[----:B-1----:R-:W1:Y:S02]  /*ab70*/  MUFU.RCP R9, R7 ;  /* 0x0000000700097308 */ /* 0x002e640000001000 */
[----:B-1----:R-:W-:-:S06]  /*ab80*/  IADD3 R9, R9, 0xffffffe, RZ ;  /* 0x0ffffffe09097810 */ /* 0x002fcc0007ffe0ff */
[----:B------:R-:W1:Y:S02]  /*ab90*/  F2I.FTZ.U32.TRUNC.NTZ R9, R9 ;  /* 0x0000000900097305 */ /* 0x000e64000021f000 */
[----:B-1----:R-:W-:-:S04]  /*aba0*/  IMAD.MOV R5, RZ, RZ, -R9 ;  /* 0x000000ffff057224 */ /* 0x002fc800078e0a09 */
[----:B------:R-:W-:-:S04]  /*abb0*/  IMAD R5, R5, R117, RZ ;  /* 0x0000007505057224 */ /* 0x000fc800078e02ff */
[----:B------:R-:W-:Y:S01]  /*abc0*/  IMAD.HI.U32 R8, R9, R5, R8 ;  /* 0x0000000509087227 */ /* 0x000fe200078e0008 */
[----:B------:R-:W-:Y:S02]  /*abd0*/  IABS R5, R48 ;  /* 0x0000003000057213 */ /* 0x000fe40000000000 */
[C---:B------:R-:W-:Y:S02]  /*abe0*/  IADD3 R9, R48.reuse, -0x80, RZ ;  /* 0xffffff8030097810 */ /* 0x040fe40007ffe0ff */
[----:B------:R-:W-:Y:S01]  /*abf0*/  LOP3.LUT R48, R48, c[0x0][0x2d0], RZ, 0x3c, !PT ;  /* 0x0000b40030307a12 */ /* 0x000fe200078e3cff */
[----:B------:R-:W-:-:S05]  /*ac00*/  IMAD.HI.U32 R11, R8, R5, RZ ;  /* 0x00000005080b7227 */ /* 0x000fca00078e00ff */
[----:B------:R-:W-:-:S05]  /*ac10*/  IADD3 R10, -R11, RZ, RZ ;  /* 0x000000ff0b0a7210 */ /* 0x000fca0007ffe1ff */
[----:B------:R-:W-:Y:S01]  /*ac20*/  IMAD R10, R117, R10, R5 ;  /* 0x0000000a750a7224 */ /* 0x000fe200078e0205 */
        /* <DEDUP_REMOVED lines=40> */
[C---:B------:R-:W-:Y:S02]  /*aeb0*/  IMAD R12, R5.reuse, c[0x0][0x184], R12 ;  /* 0x00006100050c7a24 */ /* 0x040fe400078e020c */
[----:B------:R-:W-:-:S04]  /*aec0*/  IMAD.WIDE.U32 R8, R5, c[0x0][0x180], R8 ;  /* 0x0000600005087a25 */ /* 0x000fc800078e0008 */
[----:B------:R-:W-:Y:S01]  /*aed0*/  IMAD.IADD R12, R9, 0x1, R12 ;  /* 0x00000001090c7824 */ /* 0x000fe200078e020c */
[----:B------:R-:W-:Y:S01]  /*aee0*/  MOV R9, R8 ;  /* 0x0000000800097202 */ /* 0x000fe20000000f00 */
[----:B------:R-:W-:Y:S05]  /*aef0*/  BRA `(.L_x_2697) ;  /* 0x0000002000007947 */ /* 0x000fea0003800000 */
.L_x_2696:
[----:B------:R-:W-:-:S04]  /*af00*/  LEA R9, -R116, RZ, 0x7 ;  /* 0x000000ff74097211 */ /* 0x000fc800078e39ff */
[----:B------:R-:W-:Y:S02]  /*af10*/  SHF.R.S32.HI R12, RZ, 0x1f, R9 ;  /* 0x0000001fff0c7819 */ /* 0x000fe40000011409 */
.L_x_2697:
        /* <DEDUP_REMOVED lines=110> */
.L_x_2699:
[----:B------:R-:W-:Y:S05]  /*b600*/  BSYNC B0 ;  /* 0x0000000000007941 */ /* 0x000fea0003800000 */
.L_x_2698:
[----:B------:R-:W0:Y:S01]  /*b610*/  LDGDEPBAR ;  /* 0x00000000000079af */ /* 0x000e220000000000 */
[----:B------:R-:W-:-:S04]  /*b620*/  LEA R190, P0, R9, R190, 0x1 ;  /* 0x000000be09be7211 */ /* 0x000fc800078008ff */
[----:B------:R-:W-:Y:S02]  /*b630*/  LEA.HI.X R191, R9, R191, R12, 0x1, P0 ;  /* 0x000000bf09bf7211 */ /* 0x000fe400000f0c0c */
.L_x_2695:
        /* <DEDUP_REMOVED lines=74> */
[----:B-1----:R-:W-:-:S03]  /*bae0*/  FMNMX.FTZ R57, R8, R57, !PT ;  /* 0x0000003908397209 */ /* 0x002fc60007810000 */
[----:B------:R-:W1:Y:S01]  /*baf0*/  LDSM.16.MT88.4 R8, [R168+0x9000] ;  /* 0x00900000a808783b */ /* 0x000e620000004200 */
[----:B--2---:R-:W-:Y:S01]  /*bb00*/  FMNMX.FTZ R56, R5, R56, !PT ;  /* 0x0000003805387209 */ /* 0x004fe20007810000 */
        /* <DEDUP_REMOVED lines=12> */
[----:B------:R-:W2:Y:S01]  /*bbd0*/  LDSM.16.MT88.4 R40, [R168+0xd000] ;  /* 0x00d00000a828783b */ /* 0x000ea20000004200 */
[----:B------:R-:W-:Y:S01]  /*bbe0*/  FADD.FTZ R6, R3, -R6 ;  /* 0x8000000603067221 */ /* 0x000fe20000010000 */
[----:B------:R-:W-:Y:S01]  /*bbf0*/  FSEL R3, R56, RZ, P0 ;  /* 0x000000ff38037208 */ /* 0x000fe20000000000 */
[----:B------:R-:W-:-:S02]  /*bc00*/  FFMA.FTZ R133, R49, c[0x0][0x23c], -R162 ;  /* 0x00008f0031857a23 */ /* 0x000fc400000108a2 */
[--C-:B------:R-:W-:Y:S02]  /*bc10*/  FFMA.FTZ R136, R45, c[0x0][0x23c], -R162.reuse ;  /* 0x00008f002d887a23 */ /* 0x100fe400000108a2 */
[----:B------:R-:W-:Y:S01]  /*bc20*/  FADD.FTZ R3, R2, -R3 ;  /* 0x8000000302037221 */ /* 0x000fe20000010000 */
[----:B------:R-:W-:Y:S01]  /*bc30*/  MUFU.EX2 R127, R127 ;  /* 0x0000007f007f7308 */ /* 0x000fe20000000800 */
[--C-:B------:R-:W-:Y:S02]  /*bc40*/  FFMA.FTZ R202, R4, c[0x0][0x23c], -R65.reuse ;  /* 0x00008f0004ca7a23 */ /* 0x100fe40000010841 */
[----:B------:R-:W-:Y:S02]  /*bc50*/  FFMA.FTZ R137, R44, c[0x0][0x23c], -R65 ;  /* 0x00008f002c897a23 */ /* 0x000fe40000010841 */
[----:B------:R-:W-:Y:S02]  /*bc60*/  FMUL.FTZ R201, R6, c[0x0][0x23c] ;  /* 0x00008f0006c97a20 */ /* 0x000fe40000410000 */
[----:B------:R-:W-:Y:S01]  /*bc70*/  FMUL.FTZ R197, R3, c[0x0][0x23c] ;  /* 0x00008f0003c57a20 */ /* 0x000fe20000410000 */
        /* <DEDUP_REMOVED lines=25> */
[----:B------:R-:W5:Y:S01]  /*be10*/  MUFU.EX2 R197, R197 ;  /* 0x000000c500c57308 */ /* 0x000f620000000800 */
[----:B---3--:R-:W-:Y:S01]  /*be20*/  F2FP.PACK_AB R49, R137, R202 ;  /* 0x000000ca8931723e */ /* 0x008fe200000000ff */
        /* <DEDUP_REMOVED lines=48> */
[----:B--2---:R-:W-:Y:S01]  /*c130*/  HMMA.16816.F32 R36, R48, R40, R36 ;  /* 0x000000283024723c */ /* 0x004fe20000001824 */
[-C--:B------:R-:W-:Y:S01]  /*c140*/  FMUL.FTZ R84, R84, R201.reuse ;  /* 0x000000c954547220 */ /* 0x080fe20000410000 */
[----:B------:R-:W-:Y:S01]  /*c150*/  MUFU.EX2 R3, R3 ;  /* 0x0000000300037308 */ /* 0x000fe20000000800 */
[----:B------:R-:W-:-:S02]  /*c160*/  FMUL.FTZ R85, R85, R201 ;  /* 0x000000c955557220 */ /* 0x000fc40000410000 */
[-C--:B------:R-:W-:Y:S02]  /*c170*/  FMUL.FTZ R86, R86, R197.reuse ;  /* 0x000000c556567220 */ /* 0x080fe40000410000 */
[----:B------:R-:W-:Y:S01]  /*c180*/  FMUL.FTZ R87, R87, R197 ;  /* 0x000000c557577220 */ /* 0x000fe20000410000 */
[C---:B------:R-:W-:Y:S01]  /*c190*/  HMMA.16816.F32 R8, R48.reuse, R10, R108 ;  /* 0x0000000a3008723c */ /* 0x040fe2000000186c */
[-C--:B------:R-:W-:Y:S01]  /*c1a0*/  FMUL.FTZ R76, R76, R201.reuse ;  /* 0x000000c94c4c7220 */ /* 0x080fe20000410000 */
[----:B------:R-:W2:Y:S01]  /*c1b0*/  MUFU.EX2 R2, R2 ;  /* 0x0000000200027308 */ /* 0x000ea20000000800 */
        /* <DEDUP_REMOVED lines=13> */
[----:B------:R-:W4:Y:S01]  /*c290*/  LDSM.16.MT88.4 R72, [R168+0x9400] ;  /* 0x00940000a848783b */ /* 0x000f220000004200 */
[----:B------:R-:W-:Y:S01]  /*c2a0*/  FMUL.FTZ R69, R69, R201 ;  /* 0x000000c945457220 */ /* 0x000fe20000410000 */
[----:B------:R-:W5:Y:S01]  /*c2b0*/  MUFU.EX2 R123, R123 ;  /* 0x0000007b007b7308 */ /* 0x000f620000000800 */
        /* <DEDUP_REMOVED lines=18> */
[----:B------:R-:W-:Y:S01]  /*c3e0*/  FADD.FTZ R133, R133, R76 ;  /* 0x0000004c85857221 */ /* 0x000fe20000010000 */
[----:B------:R-:W-:Y:S01]  /*c3f0*/  MUFU.EX2 R128, R128 ;  /* 0x0000008000807308 */ /* 0x000fe20000000800 */
[----:B------:R-:W-:Y:S01]  /*c400*/  LDSM.16.MT88.4 R76, [R168+0xe000] ;  /* 0x00e00000a84c783b */ /* 0x000fe20000004200 */
[--C-:B------:R-:W-:Y:S01]  /*c410*/  FFMA.FTZ R143, R143, c[0x0][0x23c], -R162.reuse ;  /* 0x00008f008f8f7a23 */ /* 0x100fe200000108a2 */
        /* <DEDUP_REMOVED lines=9> */
[----:B--2---:R-:W-:Y:S01]  /*c4b0*/  F2FP.PACK_AB R55, R2, R3 ;  /* 0x000000030237723e */ /* 0x004fe200000000ff */
[----:B------:R-:W-:Y:S02]  /*c4c0*/  FFMA.FTZ R153, R153, c[0x0][0x23c], -R162 ;  /* 0x00008f0099997a23 */ /* 0x000fe400000108a2 */
[----:B------:R-:W-:Y:S01]  /*c4d0*/  MUFU.EX2 R116, R116 ;  /* 0x0000007400747308 */ /* 0x000fe20000000800 */
[----:B------:R-:W-:Y:S02]  /*c4e0*/  FFMA.FTZ R202, R193, R197, R202 ;  /* 0x000000c5c1ca7223 */ /* 0x000fe400000100ca */
[----:B------:R-:W-:Y:S01]  /*c4f0*/  FADD.FTZ R136, R136, R133 ;  /* 0x0000008588887221 */ /* 0x000fe20000010000 */
[----:B----4-:R-:W-:Y:S01]  /*c500*/  HMMA.16816.F32 R4, R52, R72, R4 ;  /* 0x000000483404723c */ /* 0x010fe20000001804 */
[----:B------:R-:W-:-:S02]  /*c510*/  FADD.FTZ R137, R137, R202 ;  /* 0x000000ca89897221 */ /* 0x000fc40000010000 */
[----:B------:R-:W-:Y:S01]  /*c520*/  FADD.FTZ R127, R127, R136 ;  /* 0x000000887f7f7221 */ /* 0x000fe20000010000 */
[----:B------:R-:W2:Y:S01]  /*c530*/  MUFU.EX2 R67, R67 ;  /* 0x0000004300437308 */ /* 0x000ea20000000800 */
[----:B------:R-:W-:Y:S02]  /*c540*/  FADD.FTZ R146, R146, R137 ;  /* 0x0000008992927221 */ /* 0x000fe40000010000 */
[----:B------:R-:W-:Y:S01]  /*c550*/  FFMA.FTZ R151, R151, c[0x0][0x23c], -R162 ;  /* 0x00008f0097977a23 */ /* 0x000fe200000108a2 */
[----:B------:R-:W-:Y:S01]  /*c560*/  HMMA.16816.F32 R8, R52, R74, R8 ;  /* 0x0000004a3408723c */ /* 0x000fe20000001808 */
[----:B------:R-:W4:Y:S01]  /*c570*/  LDSM.16.MT88.4 R72, [R168+0xb400] ;  /* 0x00b40000a848783b */ /* 0x000f220000004200 */
[----:B------:R-:W-:Y:S02]  /*c580*/  FADD.FTZ R129, R129, R146 ;  /* 0x0000009281817221 */ /* 0x000fe40000010000 */
[----:B------:R-:W-:Y:S01]  /*c590*/  MUFU.EX2 R188, R188 ;  /* 0x000000bc00bc7308 */ /* 0x000fe20000000800 */
[----:B------:R-:W-:-:S02]  /*c5a0*/  FFMA.FTZ R158, R158, c[0x0][0x23c], -R162 ;  /* 0x00008f009e9e7a23 */ /* 0x000fc400000108a2 */
[----:B------:R-:W-:Y:S02]  /*c5b0*/  FADD.FTZ R132, R132, R129 ;  /* 0x0000008184847221 */ /* 0x000fe40000010000 */
[----:B------:R-:W-:Y:S02]  /*c5c0*/  FFMA.FTZ R157, R157, c[0x0][0x23c], -R162 ;  /* 0x00008f009d9d7a23 */ /* 0x000fe400000108a2 */
[----:B------:R-:W-:Y:S01]  /*c5d0*/  FADD.FTZ R132, R59, R132 ;  /* 0x000000843b847221 */ /* 0x000fe20000010000 */
[----:B------:R-:W1:Y:S01]  /*c5e0*/  MUFU.EX2 R165, R165 ;  /* 0x000000a500a57308 */ /* 0x000e620000000800 */
[----:B------:R-:W-:Y:S02]  /*c5f0*/  FFMA.FTZ R135, R135, c[0x0][0x23c], -R162 ;  /* 0x00008f0087877a23 */ /* 0x000fe400000108a2 */
[----:B------:R-:W-:Y:S01]  /*c600*/  FADD.FTZ R3, R3, R132 ;  /* 0x0000008403037221 */ /* 0x000fe20000010000 */
[----:B---3--:R-:W-:Y:S01]  /*c610*/  HMMA.16816.F32 R12, R52, R68, R12 ;  /* 0x00000044340c723c */ /* 0x008fe2000000180c */
[----:B------:R-:W-:-:S03]  /*c620*/  FFMA.FTZ R63, R63, c[0x0][0x23c], -R65 ;  /* 0x00008f003f3f7a23 */ /* 0x000fc60000010841 */
[----:B------:R-:W-:Y:S01]  /*c630*/  MUFU.EX2 R164, R164 ;  /* 0x000000a400a47308 */ /* 0x000fe20000000800 */
[----:B------:R-:W-:Y:S02]  /*c640*/  FADD.FTZ R3, R2, R3 ;  /* 0x0000000302037221 */ /* 0x000fe40000010000 */
[--C-:B------:R-:W-:Y:S01]  /*c650*/  FFMA.FTZ R62, R62, c[0x0][0x23c], -R65.reuse ;  /* 0x00008f003e3e7a23 */ /* 0x100fe20000010841 */
[C---:B------:R-:W-:Y:S01]  /*c660*/  HMMA.16816.F32 R16, R52.reuse, R70, R16 ;  /* 0x000000463410723c */ /* 0x040fe20000001810 */
[----:B------:R-:W3:Y:S01]  /*c670*/  LDSM.16.MT88.4 R68, [R118+0xb400] ;  /* 0x00b400007644783b */ /* 0x000ee20000004200 */
[----:B------:R-:W-:Y:S02]  /*c680*/  FFMA.FTZ R60, R60, c[0x0][0x23c], -R65 ;  /* 0x00008f003c3c7a23 */ /* 0x000fe40000010841 */
[----:B------:R-:W-:Y:S08]  /*c690*/  MUFU.EX2 R161, R161 ;  /* 0x000000a100a17308 */ /* 0x000ff00000000800 */
[----:B------:R-:W-:Y:S01]  /*c6a0*/  MUFU.EX2 R192, R200 ;  /* 0x000000c800c07308 */ /* 0x000fe20000000800 */
[C---:B----4-:R-:W-:Y:S07]  /*c6b0*/  HMMA.16816.F32 R20, R52.reuse, R72, R20 ;  /* 0x000000483414723c */ /* 0x050fee0000001814 */
[----:B------:R-:W4:Y:S01]  /*c6c0*/  MUFU.EX2 R167, R167 ;  /* 0x000000a700a77308 */ /* 0x000f220000000800 */
[C---:B------:R-:W-:Y:S01]  /*c6d0*/  HMMA.16816.F32 R24, R52.reuse, R74, R24 ;  /* 0x0000004a3418723c */ /* 0x040fe20000001818 */
[----:B------:R-:W1:Y:S06]  /*c6e0*/  LDSM.16.MT88.4 R72, [R168+0xd400] ;  /* 0x00d40000a848783b */ /* 0x000e6c0000004200 */
[----:B------:R-:W-:Y:S08]  /*c6f0*/  MUFU.EX2 R166, R166 ;  /* 0x000000a600a67308 */ /* 0x000ff00000000800 */
[----:B------:R-:W1:Y:S01]  /*c700*/  MUFU.EX2 R163, R163 ;  /* 0x000000a300a37308 */ /* 0x000e620000000800 */
[C---:B---3--:R-:W-:Y:S07]  /*c710*/  HMMA.16816.F32 R28, R52.reuse, R68, R28 ;  /* 0x00000044341c723c */ /* 0x048fee000000181c */
[----:B------:R-:W-:Y:S01]  /*c720*/  MUFU.EX2 R152, R152 ;  /* 0x0000009800987308 */ /* 0x000fe20000000800 */
[C---:B------:R-:W-:Y:S01]  /*c730*/  HMMA.16816.F32 R32, R52.reuse, R70, R32 ;  /* 0x000000463420723c */ /* 0x040fe20000001820 */
[----:B------:R-:W3:Y:S06]  /*c740*/  LDSM.16.MT88.4 R68, [R118+0xd400] ;  /* 0x00d400007644783b */ /* 0x000eec0000004200 */
[----:B------:R-:W-:Y:S08]  /*c750*/  MUFU.EX2 R151, R151 ;  /* 0x0000009700977308 */ /* 0x000ff00000000800 */
[----:B------:R-:W-:Y:S01]  /*c760*/  MUFU.EX2 R158, R158 ;  /* 0x0000009e009e7308 */ /* 0x000fe20000000800 */
[C---:B-1----:R-:W-:Y:S07]  /*c770*/  HMMA.16816.F32 R36, R52.reuse, R72, R36 ;  /* 0x000000483424723c */ /* 0x042fee0000001824 */
[----:B------:R-:W-:Y:S01]  /*c780*/  MUFU.EX2 R157, R157 ;  /* 0x0000009d009d7308 */ /* 0x000fe20000000800 */
[C---:B------:R-:W-:Y:S01]  /*c790*/  HMMA.16816.F32 R40, R52.reuse, R74, R40 ;  /* 0x0000004a3428723c */ /* 0x040fe20000001828 */
[----:B------:R-:W1:Y:S07]  /*c7a0*/  LDSM.16.MT88.4 R72, [R168+0x9800] ;  /* 0x00980000a848783b */ /* 0x000e6e0000004200 */
[C---:B---3--:R-:W-:Y:S08]  /*c7b0*/  HMMA.16816.F32 R44, R52.reuse, R68, R44 ;  /* 0x00000044342c723c */ /* 0x048ff0000000182c */
[----:B------:R-:W-:Y:S01]  /*c7c0*/  HMMA.16816.F32 R48, R52, R70, R48 ;  /* 0x000000463430723c */ /* 0x000fe20000001830 */
[----:B------:R-:W3:Y:S06]  /*c7d0*/  LDSM.16.MT88.4 R68, [R118+0x9800] ;  /* 0x009800007644783b */ /* 0x000eec0000004200 */
[----:B-----5:R-:W-:-:S02]  /*c7e0*/  F2FP.PACK_AB R52, R123, R130 ;  /* 0x000000827b34723e */ /* 0x020fc400000000ff */
[----:B------:R-:W-:Y:S01]  /*c7f0*/  F2FP.PACK_AB R53, R121, R128 ;  /* 0x000000807935723e */ /* 0x000fe200000000ff */
[----:B------:R-:W-:Y:S01]  /*c800*/  FADD.FTZ R128, R128, R3 ;  /* 0x0000000380807221 */ /* 0x000fe20000010000 */
[----:B------:R-:W-:Y:S02]  /*c810*/  F2FP.PACK_AB R54, R117, R124 ;  /* 0x0000007c7536723e */ /* 0x000fe400000000ff */
[----:B--2---:R-:W-:Y:S01]  /*c820*/  F2FP.PACK_AB R55, R67, R116 ;  /* 0x000000744337723e */ /* 0x004fe200000000ff */
[----:B------:R-:W-:-:S04]  /*c830*/  FADD.FTZ R121, R121, R128 ;  /* 0x0000008079797221 */ /* 0x000fc80000010000 */
[----:B------:R-:W-:Y:S02]  /*c840*/  FADD.FTZ R116, R116, R121 ;  /* 0x0000007974747221 */ /* 0x000fe40000010000 */
[----:B-1----:R-:W-:Y:S02]  /*c850*/  HMMA.16816.F32 R4, R52, R72, R4 ;  /* 0x000000483404723c */ /* 0x002fe40000001804 */
[----:B------:R-:W-:-:S06]  /*c860*/  FADD.FTZ R67, R67, R116 ;  /* 0x0000007443437221 */ /* 0x000fcc0000010000 */
        /* <DEDUP_REMOVED lines=15> */
[----:B------:R-:W-:Y:S01]  /*c960*/  F2FP.PACK_AB R68, R165, R188 ;  /* 0x000000bca544723e */ /* 0x000fe200000000ff */
[----:B------:R-:W-:Y:S01]  /*c970*/  HMMA.16816.F32 R48, R52, R70, R48 ;  /* 0x000000463430723c */ /* 0x000fe20000001830 */
[----:B------:R-:W2:Y:S01]  /*c980*/  LDSM.16.MT88.4 R52, [R168+0x9c00] ;  /* 0x009c0000a834783b */ /* 0x000ea20000004200 */
[----:B----4-:R-:W-:Y:S01]  /*c990*/  F2FP.PACK_AB R69, R167, R192 ;  /* 0x000000c0a745723e */ /* 0x010fe200000000ff */
[----:B------:R-:W-:-:S04]  /*c9a0*/  FADD.FTZ R192, R192, R67 ;  /* 0x00000043c0c07221 */ /* 0x000fc80000010000 */
[----:B------:R-:W-:Y:S01]  /*c9b0*/  F2FP.PACK_AB R70, R161, R164 ;  /* 0x000000a4a146723e */ /* 0x000fe200000000ff */
[----:B------:R-:W-:Y:S01]  /*c9c0*/  FADD.FTZ R167, R167, R192 ;  /* 0x000000c0a7a77221 */ /* 0x000fe20000010000 */
[----:B------:R-:W-:-:S03]  /*c9d0*/  F2FP.PACK_AB R71, R163, R166 ;  /* 0x000000a6a347723e */ /* 0x000fc600000000ff */
[----:B------:R-:W-:-:S04]  /*c9e0*/  FADD.FTZ R166, R166, R167 ;  /* 0x000000a7a6a67221 */ /* 0x000fc80000010000 */
[----:B------:R-:W-:Y:S01]  /*c9f0*/  FADD.FTZ R163, R163, R166 ;  /* 0x000000a6a3a37221 */ /* 0x000fe20000010000 */
[C---:B-1----:R-:W-:Y:S08]  /*ca00*/  HMMA.16816.F32 R12, R68.reuse, R72, R12 ;  /* 0x00000048440c723c */ /* 0x042ff0000000180c */
[C---:B------:R-:W-:Y:S08]  /*ca10*/  HMMA.16816.F32 R16, R68.reuse, R74, R16 ;  /* 0x0000004a4410723c */ /* 0x040ff00000001810 */
[C---:B--2---:R-:W-:Y:S01]  /*ca20*/  HMMA.16816.F32 R112, R68.reuse, R52, R4 ;  /* 0x000000344470723c */ /* 0x044fe20000001804 */
[----:B------:R-:W1:Y:S07]  /*ca30*/  LDSM.16.MT88.4 R4, [R118+0xbc00] ;  /* 0x00bc00007604783b */ /* 0x000e6e0000004200 */
[C---:B------:R-:W-:Y:S01]  /*ca40*/  HMMA.16816.F32 R8, R68.reuse, R54, R8 ;  /* 0x000000364408723c */ /* 0x040fe20000001808 */
[----:B------:R-:W2:Y:S07]  /*ca50*/  LDSM.16.MT88.4 R52, [R168+0xbc00] ;  /* 0x00bc0000a834783b */ /* 0x000eae0000004200 */
[C---:B-1----:R-:W-:Y:S08]  /*ca60*/  HMMA.16816.F32 R28, R68.reuse, R4, R28 ;  /* 0x00000004441c723c */ /* 0x042ff0000000181c */
[C---:B--2---:R-:W-:Y:S08]  /*ca70*/  HMMA.16816.F32 R20, R68.reuse, R52, R20 ;  /* 0x000000344414723c */ /* 0x044ff00000001814 */
        /* <DEDUP_REMOVED lines=10> */
[----:B--2---:R-:W-:Y:S01]  /*cb20*/  HMMA.16816.F32 R44, R68, R4, R44 ;  /* 0x00000004442c723c */ /* 0x004fe2000000182c */
[----:B------:R-:W-:-:S04]  /*cb30*/  FFMA.FTZ R55, R156, c[0x0][0x23c], -R162 ;  /* 0x00008f009c377a23 */ /* 0x000fc800000108a2 */
[----:B------:R-:W-:Y:S03]  /*cb40*/  MUFU.EX2 R54, R54 ;  /* 0x0000003600367308 */ /* 0x000fe60000000800 */
[----:B------:R-:W-:Y:S05]  /*cb50*/  HMMA.16816.F32 R68, R68, R6, R48 ;  /* 0x000000064444723c */ /* 0x000fea0000001830 */
[----:B------:R-:W1:Y:S02]  /*cb60*/  MUFU.EX2 R55, R55 ;  /* 0x0000003700377308 */ /* 0x000e640000000800 */
[----:B------:R-:W-:-:S02]  /*cb70*/  FFMA.FTZ R48, R148, c[0x0][0x23c], -R65 ;  /* 0x00008f0094307a23 */ /* 0x000fc40000010841 */
[----:B------:R-:W-:-:S04]  /*cb80*/  FFMA.FTZ R49, R150, c[0x0][0x23c], -R65 ;  /* 0x00008f0096317a23 */ /* 0x000fc80000010841 */
[----:B------:R-:W2:Y:S08]  /*cb90*/  MUFU.EX2 R53, R53 ;  /* 0x0000003500357308 */ /* 0x000eb00000000800 */
[----:B------:R-:W3:Y:S01]  /*cba0*/  MUFU.EX2 R51, R154 ;  /* 0x0000009a00337308 */ /* 0x000ee20000000800 */
[----:B-1----:R-:W-:-:S07]  /*cbb0*/  F2FP.PACK_AB R4, R55, R54 ;  /* 0x000000363704723e */ /* 0x002fce00000000ff */
[----:B------:R-:W-:Y:S01]  /*cbc0*/  MUFU.EX2 R48, R48 ;  /* 0x0000003000307308 */ /* 0x000fe20000000800 */
[----:B--2---:R-:W-:-:S07]  /*cbd0*/  F2FP.PACK_AB R6, R53, R52 ;  /* 0x000000343506723e */ /* 0x004fce00000000ff */
[----:B------:R-:W1:Y:S01]  /*cbe0*/  MUFU.EX2 R49, R49 ;  /* 0x0000003100317308 */ /* 0x000e620000000800 */
[----:B---3--:R-:W-:Y:S01]  /*cbf0*/  F2FP.PACK_AB R5, R51, R152 ;  /* 0x000000983305723e */ /* 0x008fe200000000ff */
[----:B------:R-:W-:-:S04]  /*cc00*/  FADD.FTZ R152, R152, R163 ;  /* 0x000000a398987221 */ /* 0x000fc80000010000 */
[----:B------:R-:W-:Y:S01]  /*cc10*/  FADD.FTZ R51, R51, R152 ;  /* 0x0000009833337221 */ /* 0x000fe20000010000 */
[----:B-1----:R-:W-:-:S03]  /*cc20*/  F2FP.PACK_AB R7, R49, R48 ;  /* 0x000000303107723e */ /* 0x002fc600000000ff */
        /* <DEDUP_REMOVED lines=21> */
[----:B------:R-:W-:Y:S05]  /*cd80*/  MUFU.EX2 R30, R143 ;  /* 0x0000008f001e7308 */ /* 0x000fea0000000800 */
[----:B------:R-:W-:Y:S01]  /*cd90*/  FADD.FTZ R46, R134, R127 ;  /* 0x0000007f862e7221 */ /* 0x000fe20000010000 */
[----:B------:R-:W-:Y:S01]  /*cda0*/  HMMA.16816.F32 R68, R4, R10, R68 ;  /* 0x0000000a0444723c */ /* 0x000fe20000001844 */
[----:B------:R-:W1:Y:S01]  /*cdb0*/  LDSM.16.MT88.4 R8, [R168+0xc400] ;  /* 0x00c40000a808783b */ /* 0x000e620000004200 */
[----:B------:R-:W-:Y:S01]  /*cdc0*/  MUFU.EX2 R34, R34 ;  /* 0x0000002200227308 */ /* 0x000fe20000000800 */
[----:B------:R-:W-:-:S02]  /*cdd0*/  FADD.FTZ R46, R125, R46 ;  /* 0x0000002e7d2e7221 */ /* 0x000fc40000010000 */
[----:B------:R-:W-:Y:S02]  /*cde0*/  FFMA.FTZ R44, R64, c[0x0][0x23c], -R65 ;  /* 0x00008f00402c7a23 */ /* 0x000fe40000010841 */
[----:B------:R-:W-:Y:S01]  /*cdf0*/  FADD.FTZ R61, R61, R46 ;  /* 0x0000002e3d3d7221 */ /* 0x000fe20000010000 */
[----:B------:R-:W-:Y:S01]  /*ce00*/  HMMA.16816.F32 R92, R4, R94, R24 ;  /* 0x0000005e045c723c */ /* 0x000fe20000001818 */
[----:B------:R-:W-:Y:S01]  /*ce10*/  LDSM.16.MT88.4 R24, [R118+0xa800] ;  /* 0x00a800007618783b */ /* 0x000fe20000004200 */
[----:B------:R-:W5:Y:S01]  /*ce20*/  MUFU.EX2 R35, R35 ;  /* 0x0000002300237308 */ /* 0x000f620000000800 */
[----:B------:R-:W-:-:S04]  /*ce30*/  FADD.FTZ R61, R58, R61 ;  /* 0x0000003d3a3d7221 */ /* 0x000fc80000010000 */
[----:B------:R-:W-:Y:S01]  /*ce40*/  FADD.FTZ R130, R130, R61 ;  /* 0x0000003d82827221 */ /* 0x000fe20000010000 */
[----:B------:R-:W-:Y:S02]  /*ce50*/  HMMA.16816.F32 R80, R4, R76, R36 ;  /* 0x0000004c0450723c */ /* 0x000fe40000001824 */
[----:B------:R-:W-:Y:S01]  /*ce60*/  MUFU.EX2 R32, R32 ;  /* 0x0000002000207308 */ /* 0x000fe20000000800 */
[----:B------:R-:W-:-:S04]  /*ce70*/  FADD.FTZ R123, R123, R130 ;  /* 0x000000827b7b7221 */ /* 0x000fc80000010000 */
[----:B------:R-:W-:Y:S01]  /*ce80*/  FADD.FTZ R124, R124, R123 ;  /* 0x0000007b7c7c7221 */ /* 0x000fe20000010000 */
[----:B------:R-:W-:Y:S02]  /*ce90*/  HMMA.16816.F32 R76, R4, R78, R40 ;  /* 0x0000004e044c723c */ /* 0x000fe40000001828 */
[----:B------:R-:W1:Y:S01]  /*cea0*/  MUFU.EX2 R33, R33 ;  /* 0x0000002100217308 */ /* 0x000e620000000800 */
[----:B------:R-:W-:-:S04]  /*ceb0*/  FADD.FTZ R117, R117, R124 ;  /* 0x0000007c75757221 */ /* 0x000fc80000010000 */
[----:B----4-:R-:W-:Y:S01]  /*cec0*/  F2FP.PACK_AB R4, R31, R28 ;  /* 0x0000001c1f04723e */ /* 0x010fe200000000ff */
[--C-:B------:R-:W-:Y:S01]  /*ced0*/  FFMA.FTZ R40, R126, c[0x0][0x23c], -R65.reuse ;  /* 0x00008f007e287a23 */ /* 0x100fe20000010841 */
[----:B-----5:R-:W-:Y:S01]  /*cee0*/  F2FP.PACK_AB R5, R35, R34 ;  /* 0x000000222305723e */ /* 0x020fe200000000ff */
[--C-:B------:R-:W-:Y:S01]  /*cef0*/  FFMA.FTZ R43, R122, c[0x0][0x23c], -R65.reuse ;  /* 0x00008f007a2b7a23 */ /* 0x100fe20000010841 */
[----:B------:R-:W-:Y:S01]  /*cf00*/  F2FP.PACK_AB R6, R30, R29 ;  /* 0x0000001d1e06723e */ /* 0x000fe200000000ff */
[--C-:B------:R-:W-:Y:S01]  /*cf10*/  FFMA.FTZ R41, R120, c[0x0][0x23c], -R65.reuse ;  /* 0x00008f0078297a23 */ /* 0x100fe20000010841 */
[----:B------:R-:W-:Y:S01]  /*cf20*/  MUFU.EX2 R38, R145 ;  /* 0x0000009100267308 */ /* 0x000fe20000000800 */
[----:B------:R-:W-:Y:S02]  /*cf30*/  FFMA.FTZ R42, R66, c[0x0][0x23c], -R65 ;  /* 0x00008f00422a7a23 */ /* 0x000fe40000010841 */
[----:B------:R-:W-:Y:S01]  /*cf40*/  FADD.FTZ R188, R188, R117 ;  /* 0x00000075bcbc7221 */ /* 0x000fe20000010000 */
[----:B-1----:R-:W-:Y:S01]  /*cf50*/  F2FP.PACK_AB R7, R33, R32 ;  /* 0x000000202107723e */ /* 0x002fe200000000ff */
[----:B------:R-:W-:-:S03]  /*cf60*/  FADD.FTZ R34, R34, R49 ;  /* 0x0000003122227221 */ /* 0x000fc60000010000 */
        /* <DEDUP_REMOVED lines=12> */
[----:B------:R-:W-:Y:S02]  /*d030*/  MUFU.EX2 R39, R153 ;  /* 0x0000009900277308 */ /* 0x000fe40000000800 */
[----:B------:R-:W-:Y:S02]  /*d040*/  FADD.FTZ R55, R55, R54 ;  /* 0x0000003637377221 */ /* 0x000fe40000010000 */
[----:B---3--:R-:W-:Y:S02]  /*d050*/  HMMA.16816.F32 R104, R4, R16, R104 ;  /* 0x000000100468723c */ /* 0x008fe40000001868 */
[----:B------:R-:W-:Y:S02]  /*d060*/  FADD.FTZ R52, R52, R55 ;  /* 0x0000003734347221 */ /* 0x000fe40000010000 */
[----:B------:R-:W2:Y:S02]  /*d070*/  MUFU.EX2 R40, R40 ;  /* 0x0000002800287308 */ /* 0x000ea40000000800 */
[----:B------:R-:W-:-:S02]  /*d080*/  FADD.FTZ R53, R53, R52 ;  /* 0x0000003435357221 */ /* 0x000fc40000010000 */
[C---:B------:R-:W-:Y:S01]  /*d090*/  HMMA.16816.F32 R100, R4.reuse, R18, R100 ;  /* 0x000000120464723c */ /* 0x040fe20000001864 */
[----:B------:R-:W3:Y:S01]  /*d0a0*/  LDSM.16.MT88.4 R16, [R168+0xe400] ;  /* 0x00e40000a810783b */ /* 0x000ee20000004200 */
[----:B------:R-:W-:Y:S02]  /*d0b0*/  FADD.FTZ R2, R28, R53 ;  /* 0x000000351c027221 */ /* 0x000fe40000010000 */
[----:B------:R-:W4:Y:S02]  /*d0c0*/  MUFU.EX2 R43, R43 ;  /* 0x0000002b002b7308 */ /* 0x000f240000000800 */
[----:B------:R-:W-:Y:S02]  /*d0d0*/  FADD.FTZ R2, R31, R2 ;  /* 0x000000021f027221 */ /* 0x000fe40000010000 */
[----:B------:R-:W-:Y:S02]  /*d0e0*/  HMMA.16816.F32 R96, R4, R8, R96 ;  /* 0x000000080460723c */ /* 0x000fe40000001860 */
[----:B------:R-:W-:-:S02]  /*d0f0*/  FADD.FTZ R3, R29, R2 ;  /* 0x000000021d037221 */ /* 0x000fc40000010000 */
[----:B------:R-:W5:Y:S01]  /*d100*/  MUFU.EX2 R41, R41 ;  /* 0x0000002900297308 */ /* 0x000f620000000800 */
[----:B--2---:R-:W-:Y:S02]  /*d110*/  FADD.FTZ R2, R40, R33 ;  /* 0x0000002128027221 */ /* 0x004fe40000010000 */
[----:B------:R-:W-:Y:S01]  /*d120*/  FADD.FTZ R3, R30, R3 ;  /* 0x000000031e037221 */ /* 0x000fe20000010000 */
[----:B------:R-:W-:Y:S01]  /*d130*/  HMMA.16816.F32 R92, R4, R10, R92 ;  /* 0x0000000a045c723c */ /* 0x000fe2000000185c */
[----:B------:R-:W2:Y:S03]  /*d140*/  LDSM.16.MT88.4 R8, [R118+0xe400] ;  /* 0x00e400007608783b */ /* 0x000ea60000004200 */
[----:B------:R-:W2:Y:S01]  /*d150*/  MUFU.EX2 R42, R42 ;  /* 0x0000002a002a7308 */ /* 0x000ea20000000800 */
[----:B----4-:R-:W-:-:S03]  /*d160*/  FADD.FTZ R2, R43, R2 ;  /* 0x000000022b027221 */ /* 0x010fc60000010000 */
[C---:B-1----:R-:W-:Y:S04]  /*d170*/  HMMA.16816.F32 R88, R4.reuse, R12, R88 ;  /* 0x0000000c0458723c */ /* 0x042fe80000001858 */
[----:B------:R-:W-:Y:S04]  /*d180*/  MUFU.EX2 R44, R44 ;  /* 0x0000002c002c7308 */ /* 0x000fe80000000800 */
        /* <DEDUP_REMOVED lines=10> */
[----:B------:R-:W-:Y:S01]  /*d230*/  F2FP.PACK_AB R5, R43, R40 ;  /* 0x000000282b05723e */ /* 0x000fe200000000ff */
[----:B-----5:R-:W-:Y:S01]  /*d240*/  FADD.FTZ R3, R41, R2 ;  /* 0x0000000229037221 */ /* 0x020fe20000010000 */
[----:B------:R-:W-:Y:S01]  /*d250*/  F2FP.PACK_AB R6, R39, R36 ;  /* 0x000000242706723e */ /* 0x000fe200000000ff */
[----:B------:R-:W-:Y:S01]  /*d260*/  FADD.FTZ R37, R37, R38 ;  /* 0x0000002625257221 */ /* 0x000fe20000010000 */
[C---:B------:R-:W-:Y:S01]  /*d270*/  F2FP.PACK_AB R7, R42.reuse, R41 ;  /* 0x000000292a07723e */ /* 0x040fe200000000ff */
[----:B------:R-:W-:-:S02]  /*d280*/  FADD.FTZ R3, R42, R3 ;  /* 0x000000032a037221 */ /* 0x000fc40000010000 */
[----:B------:R-:W-:-:S04]  /*d290*/  FADD.FTZ R36, R36, R37 ;  /* 0x0000002524247221 */ /* 0x000fc80000010000 */
        /* <DEDUP_REMOVED lines=11> */
[----:B------:R-:W-:Y:S07]  /*d350*/  MUFU.EX2 R24, R135 ;  /* 0x0000008700187308 */ /* 0x000fee0000000800 */
[C---:B------:R-:W-:Y:S01]  /*d360*/  HMMA.16816.F32 R100, R4.reuse, R26, R100 ;  /* 0x0000001a0464723c */ /* 0x040fe20000001864 */
[----:B------:R-:W-:Y:S07]  /*d370*/  MUFU.EX2 R26, R63 ;  /* 0x0000003f001a7308 */ /* 0x000fee0000000800 */
[C---:B------:R-:W-:Y:S01]  /*d380*/  HMMA.16816.F32 R96, R4.reuse, R20, R96 ;  /* 0x000000140460723c */ /* 0x040fe20000001860 */
[----:B------:R-:W4:Y:S07]  /*d390*/  MUFU.EX2 R25, R62 ;  /* 0x0000003e00197308 */ /* 0x000f2e0000000800 */
[C---:B------:R-:W-:Y:S01]  /*d3a0*/  HMMA.16816.F32 R92, R4.reuse, R22, R92 ;  /* 0x00000016045c723c */ /* 0x040fe2000000185c */
[----:B------:R-:W5:Y:S01]  /*d3b0*/  MUFU.EX2 R27, R60 ;  /* 0x0000003c001b7308 */ /* 0x000f620000000800 */
[----:B------:R-:W2:Y:S06]  /*d3c0*/  LDSM.16.MT88.4 R20, [R168+0xac00] ;  /* 0x00ac0000a814783b */ /* 0x000eac0000004200 */
[C---:B-1----:R-:W-:Y:S08]  /*d3d0*/  HMMA.16816.F32 R72, R4.reuse, R12, R72 ;  /* 0x0000000c0448723c */ /* 0x042ff00000001848 */
[----:B------:R-:W-:Y:S01]  /*d3e0*/  HMMA.16816.F32 R68, R4, R14, R68 ;  /* 0x0000000e0444723c */ /* 0x000fe20000001844 */
[----:B------:R-:W1:Y:S06]  /*d3f0*/  LDSM.16.MT88.4 R12, [R118+0xcc00] ;  /* 0x00cc0000760c783b */ /* 0x000e6c0000004200 */
[----:B------:R-:W-:Y:S01]  /*d400*/  F2FP.PACK_AB R4, R158, R151 ;  /* 0x000000979e04723e */ /* 0x000fe200000000ff */
[----:B------:R-:W-:Y:S01]  /*d410*/  FADD.FTZ R151, R151, R2 ;  /* 0x0000000297977221 */ /* 0x000fe20000010000 */
[C---:B----4-:R-:W-:Y:S01]  /*d420*/  F2FP.PACK_AB R5, R25.reuse, R26 ;  /* 0x0000001a1905723e */ /* 0x050fe200000000ff */
[----:B------:R-:W-:Y:S01]  /*d430*/  FADD.FTZ R26, R26, R3 ;  /* 0x000000031a1a7221 */ /* 0x000fe20000010000 */
[----:B------:R-:W-:Y:S01]  /*d440*/  F2FP.PACK_AB R6, R24, R157 ;  /* 0x0000009d1806723e */ /* 0x000fe200000000ff */
[----:B------:R-:W-:Y:S01]  /*d450*/  FADD.FTZ R158, R158, R151 ;  /* 0x000000979e9e7221 */ /* 0x000fe20000010000 */
[----:B-----5:R-:W-:Y:S01]  /*d460*/  F2FP.PACK_AB R7, R44, R27 ;  /* 0x0000001b2c07723e */ /* 0x020fe200000000ff */
[----:B------:R-:W-:Y:S01]  /*d470*/  FADD.FTZ R26, R25, R26 ;  /* 0x0000001a191a7221 */ /* 0x000fe20000010000 */
[----:B------:R-:W-:Y:S01]  /*d480*/  MOV R2, R56 ;  /* 0x0000003800027202 */ /* 0x000fe20000000f00 */
[----:B------:R-:W-:Y:S01]  /*d490*/  FADD.FTZ R157, R157, R158 ;  /* 0x0000009e9d9d7221 */ /* 0x000fe20000010000 */
[----:B------:R-:W-:Y:S01]  /*d4a0*/  MOV R3, R57 ;  /* 0x0000003900037202 */ /* 0x000fe20000000f00 */
[----:B------:R-:W-:-:S02]  /*d4b0*/  FADD.FTZ R27, R27, R26 ;  /* 0x0000001a1b1b7221 */ /* 0x000fc40000010000 */
[----:B---3--:R-:W-:Y:S01]  /*d4c0*/  HMMA.16816.F32 R104, R4, R16, R104 ;  /* 0x000000100468723c */ /* 0x008fe20000001868 */
[----:B------:R-:W-:Y:S02]  /*d4d0*/  FADD.FTZ R192, R24, R157 ;  /* 0x0000009d18c07221 */ /* 0x000fe40000010000 */
[----:B------:R-:W-:-:S05]  /*d4e0*/  FADD.FTZ R193, R44, R27 ;  /* 0x0000001b2cc17221 */ /* 0x000fca0000010000 */
[C---:B------:R-:W-:Y:S01]  /*d4f0*/  HMMA.16816.F32 R100, R4.reuse, R18, R100 ;  /* 0x000000120464723c */ /* 0x040fe20000001864 */
[----:B------:R-:W3:Y:S07]  /*d500*/  LDSM.16.MT88.4 R16, [R168+0xec00] ;  /* 0x00ec0000a810783b */ /* 0x000eee0000004200 */
[C---:B--2---:R-:W-:Y:S08]  /*d510*/  HMMA.16816.F32 R96, R4.reuse, R8, R96 ;  /* 0x000000080460723c */ /* 0x044ff00000001860 */
[C---:B------:R-:W-:Y:S01]  /*d520*/  HMMA.16816.F32 R92, R4.reuse, R10, R92 ;  /* 0x0000000a045c723c */ /* 0x040fe2000000185c */
[----:B------:R-:W2:Y:S07]  /*d530*/  LDSM.16.MT88.4 R8, [R118+0xec00] ;  /* 0x00ec00007608783b */ /* 0x000eae0000004200 */
[C---:B------:R-:W-:Y:S08]  /*d540*/  HMMA.16816.F32 R112, R4.reuse, R20, R112 ;  /* 0x000000140470723c */ /* 0x040ff00000001870 */
[C---:B------:R-:W-:Y:S08]  /*d550*/  HMMA.16816.F32 R108, R4.reuse, R22, R108 ;  /* 0x00000016046c723c */ /* 0x040ff0000000186c */
[C---:B-1----:R-:W-:Y:S08]  /*d560*/  HMMA.16816.F32 R88, R4.reuse, R12, R88 ;  /* 0x0000000c0458723c */ /* 0x042ff00000001858 */
[C---:B------:R-:W-:Y:S08]  /*d570*/  HMMA.16816.F32 R84, R4.reuse, R14, R84 ;  /* 0x0000000e0454723c */ /* 0x040ff00000001854 */
[C---:B---3--:R-:W-:Y:S08]  /*d580*/  HMMA.16816.F32 R80, R4.reuse, R16, R80 ;  /* 0x000000100450723c */ /* 0x048ff00000001850 */
[C---:B------:R-:W-:Y:S08]  /*d590*/  HMMA.16816.F32 R76, R4.reuse, R18, R76 ;  /* 0x00000012044c723c */ /* 0x040ff0000000184c */
[C---:B--2---:R-:W-:Y:S08]  /*d5a0*/  HMMA.16816.F32 R72, R4.reuse, R8, R72 ;  /* 0x000000080448723c */ /* 0x044ff00000001848 */
[----:B------:R-:W-:Y:S11]  /*d5b0*/  HMMA.16816.F32 R68, R4, R10, R68 ;  /* 0x0000000a0444723c */ /* 0x000ff60000001844 */
[----:B------:R-:W-:Y:S08]  /*d5c0*/  @!UPT UIADD3 URZ, URZ, URZ, URZ ;  /* 0x0000003f3f3ff290 */ /* 0x000ff0000fffe03f */
.L_x_2692:
        /* <DEDUP_REMOVED lines=8> */
.L_x_2704:
        /* <DEDUP_REMOVED lines=65> */
.L_x_2701:
        /* <DEDUP_REMOVED lines=46> */
[----:B------:R-:W-:Y:S05]  /*dd40*/  ISETP.GT.AND P0, PT, R180, R173, PT ;  /* 0x000000adb400720c */ /* 0x000fea0003f04270 */
        /* <DEDUP_REMOVED lines=181> */
[----:B-----5:R-:W-:Y:S02]  /*e8a0*/  FMUL.FTZ R207, R5, c[0x0][0x2ec] ;  /* 0x0000bb0005cf7a20 */ /* 0x020fe40000410000 */
[----:B------:R-:W-:Y:S02]  /*e8b0*/  FMUL.FTZ R209, R6, c[0x0][0x2ec] ;  /* 0x0000bb0006d17a20 */ /* 0x000fe40000410000 */
        /* <DEDUP_REMOVED lines=32> */
[----:B------:R2:W2:Y:S01]  /*eac0*/  MUFU.TANH R165, R195 ;  /* 0x000000c300a57308 */ /* 0x0004a20000002400 */
[----:B------:R-:W-:Y:S02]  /*ead0*/  FMUL.FTZ R208, R28, c[0x0][0x2ec] ;  /* 0x0000bb001cd07a20 */ /* 0x000fe40000410000 */
[----:B------:R-:W-:Y:S01]  /*eae0*/  FMUL.FTZ R212, R33, c[0x0][0x2ec] ;  /* 0x0000bb0021d47a20 */ /* 0x000fe20000410000 */
[C---:B-----5:R-:W-:Y:S03]  /*eaf0*/  HMMA.16816.F32 R36, R124.reuse, R128, R36 ;  /* 0x000000807c24723c */ /* 0x060fe60000001824 */
[----:B------:R-:W-:Y:S02]  /*eb00*/  FMUL.FTZ R200, R22, c[0x0][0x2ec] ;  /* 0x0000bb0016c87a20 */ /* 0x000fe40000410000 */
[----:B------:R-:W-:Y:S01]  /*eb10*/  FMUL.FTZ R198, R23, c[0x0][0x2ec] ;  /* 0x0000bb0017c67a20 */ /* 0x000fe20000410000 */
[----:B------:R5:W3:Y:S01]  /*eb20*/  MUFU.TANH R149, R202 ;  /* 0x000000ca00957308 */ /* 0x000ae20000002400 */
[----:B----4-:R-:W-:Y:S01]  /*eb30*/  FMUL.FTZ R197, R24, c[0x0][0x2ec] ;  /* 0x0000bb0018c57a20 */ /* 0x010fe20000410000 */
[C---:B------:R-:W-:Y:S01]  /*eb40*/  HMMA.16816.F32 R40, R124.reuse, R130, R40 ;  /* 0x000000827c28723c */ /* 0x040fe20000001828 */
[----:B------:R-:W4:Y:S03]  /*eb50*/  LDSM.16.M88.4 R128, [R119+0x8800] ;  /* 0x008800007780783b */ /* 0x000f260000000200 */
[----:B------:R-:W-:Y:S04]  /*eb60*/  FMUL.FTZ R196, R26, c[0x0][0x2ec] ;  /* 0x0000bb001ac47a20 */ /* 0x000fe80000410000 */
[----:B------:R3:W3:Y:S01]  /*eb70*/  MUFU.TANH R166, R194 ;  /* 0x000000c200a67308 */ /* 0x0006e20000002400 */
[C---:B-1----:R-:W-:Y:S03]  /*eb80*/  HMMA.16816.F32 R44, R124.reuse, R120, R44 ;  /* 0x000000787c2c723c */ /* 0x042fe6000000182c */
[----:B--2---:R-:W-:Y:S04]  /*eb90*/  FMUL.FTZ R195, R34, c[0x0][0x2ec] ;  /* 0x0000bb0022c37a20 */ /* 0x004fe80000410000 */
[----:B------:R-:W-:Y:S01]  /*eba0*/  FMUL.FTZ R210, R36, c[0x0][0x2ec] ;  /* 0x0000bb0024d27a20 */ /* 0x000fe20000410000 */
[C---:B------:R-:W-:Y:S01]  /*ebb0*/  HMMA.16816.F32 R48, R124.reuse, R122, R48 ;  /* 0x0000007a7c30723c */ /* 0x040fe20000001830 */
[----:B------:R1:W2:Y:S01]  /*ebc0*/  MUFU.TANH R150, R195 ;  /* 0x000000c300967308 */ /* 0x0002a20000002400 */
[----:B------:R-:W2:Y:S01]  /*ebd0*/  LDSM.16.M88.4 R120, [R119+0x8c00] ;  /* 0x008c00007778783b */ /* 0x000ea20000000200 */
[----:B------:R-:W-:Y:S04]  /*ebe0*/  DEPBAR.LE SB0, 0x0 ;  /* 0x000080000000791a */ /* 0x000fe80000000000 */
[----:B-----5:R-:W-:Y:S04]  /*ebf0*/  FMUL.FTZ R202, R32, c[0x0][0x2ec] ;  /* 0x0000bb0020ca7a20 */ /* 0x020fe80000410000 */
[----:B------:R5:W2:Y:S01]  /*ec00*/  MUFU.TANH R164, R206 ;  /* 0x000000ce00a47308 */ /* 0x000aa20000002400 */
[----:B------:R-:W-:Y:S01]  /*ec10*/  BAR.SYNC.DEFER_BLOCKING 0x0 ;  /* 0x0000000000007b1d */ /* 0x000fe20000010000 */
[----:B---3--:R-:W-:Y:S08]  /*ec20*/  FMUL.FTZ R194, R35, c[0x0][0x2ec] ;  /* 0x0000bb0023c27a20 */ /* 0x008ff00000410000 */
[----:B------:R3:W3:Y:S01]  /*ec30*/  MUFU.TANH R154, R204 ;  /* 0x000000cc009a7308 */ /* 0x0006e20000002400 */
[C---:B----4-:R-:W-:Y:S05]  /*ec40*/  HMMA.16816.F32 R52, R124.reuse, R128, R52 ;  /* 0x000000807c34723c */ /* 0x050fea0000001834 */
[----:B-1----:R-:W-:Y:S04]  /*ec50*/  FMUL.FTZ R195, R42, c[0x0][0x2ec] ;  /* 0x0000bb002ac37a20 */ /* 0x002fe80000410000 */
[----:B------:R1:W4:Y:S01]  /*ec60*/  MUFU.TANH R163, R202 ;  /* 0x000000ca00a37308 */ /* 0x0003220000002400 */
[C---:B------:R-:W-:Y:S03]  /*ec70*/  HMMA.16816.F32 R56, R124.reuse, R130, R56 ;  /* 0x000000827c38723c */ /* 0x040fe60000001838 */
[----:B-----5:R-:W-:Y:S06]  /*ec80*/  FMUL.FTZ R206, R38, c[0x0][0x2ec] ;  /* 0x0000bb0026ce7a20 */ /* 0x020fec0000410000 */
[----:B------:R5:W4:Y:S01]  /*ec90*/  MUFU.TANH R152, R194 ;  /* 0x000000c200987308 */ /* 0x000b220000002400 */
[C---:B--2---:R-:W-:Y:S03]  /*eca0*/  HMMA.16816.F32 R60, R124.reuse, R120, R60 ;  /* 0x000000787c3c723c */ /* 0x044fe6000000183c */
[----:B---3--:R-:W-:Y:S02]  /*ecb0*/  FMUL.FTZ R204, R39, c[0x0][0x2ec] ;  /* 0x0000bb0027cc7a20 */ /* 0x008fe40000410000 */
[----:B------:R-:W-:Y:S03]  /*ecc0*/  FMUL.FTZ R235, R52, c[0x0][0x2ec] ;  /* 0x0000bb0034eb7a20 */ /* 0x000fe60000410000 */
[----:B------:R-:W-:Y:S01]  /*ecd0*/  HMMA.16816.F32 R64, R124, R122, R64 ;  /* 0x0000007a7c40723c */ /* 0x000fe20000001840 */
[----:B------:R2:W3:Y:S03]  /*ece0*/  MUFU.TANH R158, R195 ;  /* 0x000000c3009e7308 */ /* 0x0004e60000002400 */
[----:B-1----:R-:W-:Y:S02]  /*ecf0*/  FMUL.FTZ R202, R40, c[0x0][0x2ec] ;  /* 0x0000bb0028ca7a20 */ /* 0x002fe40000410000 */
[----:B------:R-:W-:Y:S02]  /*ed00*/  FMUL.FTZ R239, R56, c[0x0][0x2ec] ;  /* 0x0000bb0038ef7a20 */ /* 0x000fe40000410000 */
[----:B------:R-:W-:Y:S03]  /*ed10*/  FMUL.FTZ R237, R57, c[0x0][0x2ec] ;  /* 0x0000bb0039ed7a20 */ /* 0x000fe60000410000 */
[----:B------:R1:W1:Y:S01]  /*ed20*/  MUFU.TANH R167, R208 ;  /* 0x000000d000a77308 */ /* 0x0002620000002400 */
[----:B-----5:R-:W-:Y:S09]  /*ed30*/  FMUL.FTZ R194, R43, c[0x0][0x2ec] ;  /* 0x0000bb002bc27a20 */ /* 0x020ff20000410000 */
        /* <DEDUP_REMOVED lines=8> */
[----:B-----5:R-:W-:Y:S09]  /*edc0*/  FMUL.FTZ R206, R46, c[0x0][0x2ec] ;  /* 0x0000bb002ece7a20 */ /* 0x020ff20000410000 */
[----:B------:R5:W3:Y:S01]  /*edd0*/  MUFU.TANH R156, R194 ;  /* 0x000000c2009c7308 */ /* 0x000ae20000002400 */
[----:B--2---:R-:W-:Y:S09]  /*ede0*/  FMUL.FTZ R204, R47, c[0x0][0x2ec] ;  /* 0x0000bb002fcc7a20 */ /* 0x004ff20000410000 */
        /* <DEDUP_REMOVED lines=32> */
[----:B------:R-:W1:Y:S01]  /*eff0*/  MUFU.TANH R217, R217 ;  /* 0x000000d900d97308 */ /* 0x000e620000002400 */
[----:B-----5:R-:W-:Y:S09]  /*f000*/  MOV R194, R2 ;  /* 0x0000000200c27202 */ /* 0x020ff20000000f00 */
[----:B------:R-:W1:Y:S01]  /*f010*/  MUFU.TANH R219, R219 ;  /* 0x000000db00db7308 */ /* 0x000e620000002400 */
[----:B--2---:R-:W-:Y:S09]  /*f020*/  MOV R195, R3 ;  /* 0x0000000300c37202 */ /* 0x004ff20000000f00 */
[----:B------:R-:W2:Y:S10]  /*f030*/  MUFU.TANH R225, R225 ;  /* 0x000000e100e17308 */ /* 0x000eb40000002400 */
        /* <DEDUP_REMOVED lines=35> */
[----:B------:R-:W-:Y:S04]  /*f270*/  IADD3 R9, R4, -0x80, RZ ;  /* 0xffffff8004097810 */ /* 0x000fe80007ffe0ff */
        /* <DEDUP_REMOVED lines=55> */
.L_x_2703:
        /* <DEDUP_REMOVED lines=91> */
.L_x_2702:
[----:B--234-:R-:W-:Y:S01]  /*fba0*/  LEA R2, R180, R179, 0x7 ;  /* 0x000000b3b4027211 */ /* 0x01cfe200078e38ff */
[----:B------:R-:W-:Y:S03]  /*fbb0*/  LDSM.16.MT88.4 R32, [R168+0xb000] ;  /* 0x00b00000a820783b */ /* 0x000fe60000004200 */
[----:B------:R-:W-:Y:S01]  /*fbc0*/  I2F R8, R2 ;  /* 0x0000000200087306 */ /* 0x000fe20000201400 */
[C---:B------:R-:W-:Y:S02]  /*fbd0*/  IADD3 R6, R2.reuse, 0x8, RZ ;  /* 0x0000000802067810 */ /* 0x040fe40007ffe0ff */
[C---:B------:R-:W-:Y:S02]  /*fbe0*/  IADD3 R23, R2.reuse, 0x28, RZ ;  /* 0x0000002802177810 */ /* 0x040fe40007ffe0ff */
[----:B------:R-:W-:Y:S01]  /*fbf0*/  LDSM.16.MT88.4 R40, [R118+0xb000] ;  /* 0x00b000007628783b */ /* 0x000fe20000004200 */
[C---:B------:R-:W-:Y:S02]  /*fc00*/  IADD3 R27, R2.reuse, 0x29, RZ ;  /* 0x00000029021b7810 */ /* 0x040fe40007ffe0ff */
[C---:B------:R-:W-:Y:S02]  /*fc10*/  IADD3 R10, R2.reuse, 0x71, RZ ;  /* 0x00000071020a7810 */ /* 0x040fe40007ffe0ff */
[----:B------:R-:W-:Y:S01]  /*fc20*/  I2F R6, R6 ;  /* 0x0000000600067306 */ /* 0x000fe20000201400 */
[C---:B------:R-:W-:Y:S02]  /*fc30*/  IADD3 R51, R2.reuse, 0x10, RZ ;  /* 0x0000001002337810 */ /* 0x040fe40007ffe0ff */
[----:B------:R-:W-:Y:S01]  /*fc40*/  LDSM.16.MT88.4 R44, [R168+0xd000] ;  /* 0x00d00000a82c783b */ /* 0x000fe20000004200 */
[C---:B------:R-:W-:Y:S02]  /*fc50*/  IADD3 R49, R2.reuse, 0x11, RZ ;  /* 0x0000001102317810 */ /* 0x040fe40007ffe0ff */
[C---:B-1----:R-:W-:Y:S02]  /*fc60*/  IADD3 R65, R2.reuse, 0x18, RZ ;  /* 0x0000001802417810 */ /* 0x042fe40007ffe0ff */
[C---:B------:R-:W-:Y:S02]  /*fc70*/  IADD3 R21, R2.reuse, 0x31, RZ ;  /* 0x0000003102157810 */ /* 0x040fe40007ffe0ff */
        /* <DEDUP_REMOVED lines=17> */
[----:B------:R-:W-:Y:S01]  /*fd90*/  IADD3 R127, R2, 0x68, RZ ;  /* 0x00000068027f7810 */ /* 0x000fe20007ffe0ff */
        /* <DEDUP_REMOVED lines=26> */
[C---:B------:R-:W-:Y:S02]  /*ff40*/  FFMA.FTZ R205, R0.reuse, R8, R205 ;  /* 0x0000000800cd7223 */ /* 0x040fe400000100cd */
[C---:B------:R-:W-:Y:S02]  /*ff50*/  FFMA.FTZ R211, R0.reuse, R7, R211 ;  /* 0x0000000700d37223 */ /* 0x040fe400000100d3 */
[C---:B------:R-:W-:Y:S01]  /*ff60*/  FFMA.FTZ R48, R0.reuse, R4, R231 ;  /* 0x0000000400307223 */ /* 0x040fe200000100e7 */
[----:B------:R-:W-:Y:S01]  /*ff70*/  FMNMX.FTZ R8, R205, R116, !PT ;  /* 0x00000074cd087209 */ /* 0x000fe20007810000 */
[C---:B------:R-:W-:Y:S01]  /*ff80*/  FFMA.FTZ R203, R0.reuse, R4, R203 ;  /* 0x0000000400cb7223 */ /* 0x040fe200000100cb */
[----:B------:R-:W-:Y:S01]  /*ff90*/  FMNMX.FTZ R4, R209, R117, !PT ;  /* 0x00000075d1047209 */ /* 0x000fe20007810000 */
[----:B------:R-:W-:Y:S01]  /*ffa0*/  FFMA.FTZ R207, R0, R7, R207 ;  /* 0x0000000700cf7223 */ /* 0x000fe200000100cf */
[----:B------:R-:W-:Y:S01]  /*ffb0*/  IADD3 R7, R2, 0x50, RZ ;  /* 0x0000005002077810 */ /* 0x000fe20007ffe0ff */
[C---:B------:R-:W-:Y:S01]  /*ffc0*/  FFMA.FTZ R219, R0.reuse, R5, R219 ;  /* 0x0000000500db7223 */ /* 0x040fe200000100db */
[----:B------:R-:W-:Y:S01]  /*ffd0*/  FMNMX.FTZ R4, R211, R4, !PT ;  /* 0x00000004d3047209 */ /* 0x000fe20007810000 */
[C---:B------:R-:W-:Y:S02]  /*ffe0*/  FFMA.FTZ R60, R0.reuse, R51, R229 ;  /* 0x00000033003c7223 */ /* 0x040fe400000100e5 */
[C---:B------:R-:W-:Y:S01]  /*fff0*/  FFMA.FTZ R215, R0.reuse, R5, R215 ;  /* 0x0000000500d77223 */ /* 0x040fe200000100d7 */
[----:B------:R-:W-:Y:S01]  /*10000*/  FMNMX.FTZ R4, R217, R4, !PT ;  /* 0x00000004d9047209 */ /* 0x000fe20007810000 */
[-C--:B------:R-:W-:Y:S01]  /*10010*/  FFMA.FTZ R164, R0, R25.reuse, R164 ;  /* 0x0000001900a47223 */ /* 0x080fe200000100a4 */
[----:B------:R-:W-:Y:S01]  /*10020*/  IADD3 R5, R2, 0x51, RZ ;  /* 0x0000005102057810 */ /* 0x000fe20007ffe0ff */
[C---:B------:R-:W-:Y:S01]  /*10030*/  FFMA.FTZ R167, R0.reuse, R25, R167 ;  /* 0x0000001900a77223 */ /* 0x040fe200000100a7 */
[----:B------:R-:W-:Y:S01]  /*10040*/  FMNMX.FTZ R25, R219, R4, !PT ;  /* 0x00000004db197209 */ /* 0x000fe20007810000 */
[C---:B------:R-:W-:Y:S01]  /*10050*/  FFMA.FTZ R64, R0.reuse, R49, R227 ;  /* 0x0000003100407223 */ /* 0x040fe200000100e3 */
[----:B-1----:R-:W-:Y:S01]  /*10060*/  FMNMX.FTZ R6, R207, R8, !PT ;  /* 0x00000008cf067209 */ /* 0x002fe20007810000 */
[----:B------:R-:W-:Y:S01]  /*10070*/  FFMA.FTZ R51, R0, R51, R225 ;  /* 0x0000003300337223 */ /* 0x000fe200000100e1 */
[----:B------:R-:W-:Y:S01]  /*10080*/  FMNMX.FTZ R25, R60, R25, !PT ;  /* 0x000000193c197209 */ /* 0x000fe20007810000 */
[C---:B------:R-:W-:Y:S01]  /*10090*/  FFMA.FTZ R49, R0.reuse, R49, R221 ;  /* 0x0000003100317223 */ /* 0x040fe200000100dd */
[----:B------:R-:W-:Y:S01]  /*100a0*/  FMNMX.FTZ R6, R213, R6, !PT ;  /* 0x00000006d5067209 */ /* 0x000fe20007810000 */
[C---:B------:R-:W-:Y:S01]  /*100b0*/  FFMA.FTZ R50, R0.reuse, R65, R233 ;  /* 0x0000004100327223 */ /* 0x040fe200000100e9 */
[----:B------:R-:W1:Y:S01]  /*100c0*/  I2F R7, R7 ;  /* 0x0000000700077306 */ /* 0x000e620000201400 */
        /* <DEDUP_REMOVED lines=29> */
[----:B------:R-:W-:Y:S01]  /*102a0*/  FMNMX.FTZ R6, R197, R6, !PT ;  /* 0x00000006c5067209 */ /* 0x000fe20007810000 */
[----:B------:R-:W2:Y:S01]  /*102b0*/  I2F R5, R5 ;  /* 0x0000000500057306 */ /* 0x000ea20000201400 */
        /* <DEDUP_REMOVED lines=8> */
[----:B------:R-:W-:Y:S01]  /*10340*/  IADD3 R3, R2, 0x58, RZ ;  /* 0x0000005802037810 */ /* 0x000fe20007ffe0ff */
[----:B------:R-:W-:Y:S01]  /*10350*/  FFMA.FTZ R158, R0, R11, R158 ;  /* 0x0000000b009e7223 */ /* 0x000fe2000001009e */
[----:B------:R-:W-:Y:S01]  /*10360*/  FMNMX.FTZ R13, R150, R13, !PT ;  /* 0x0000000d960d7209 */ /* 0x000fe20007810000 */
[C---:B------:R-:W-:Y:S01]  /*10370*/  FFMA.FTZ R153, R0.reuse, R11, R153 ;  /* 0x0000000b00997223 */ /* 0x040fe20000010099 */
[----:B------:R-:W-:Y:S01]  /*10380*/  FMNMX.FTZ R6, R165, R6, !PT ;  /* 0x00000006a5067209 */ /* 0x000fe20007810000 */
[----:B-1----:R-:W-:Y:S01]  /*10390*/  FFMA.FTZ R148, R0, R7, R148 ;  /* 0x0000000700947223 */ /* 0x002fe20000010094 */
[----:B------:R-:W1:Y:S01]  /*103a0*/  I2F R3, R3 ;  /* 0x0000000300037306 */ /* 0x000e620000201400 */
        /* <DEDUP_REMOVED lines=8> */
[----:B------:R-:W-:Y:S01]  /*10430*/  IADD3 R4, R2, 0x61, RZ ;  /* 0x0000006102047810 */ /* 0x000fe20007ffe0ff */
[----:B--2---:R-:W-:Y:S01]  /*10440*/  FFMA.FTZ R146, R0, R5, R146 ;  /* 0x0000000500927223 */ /* 0x004fe20000010092 */
        /* <DEDUP_REMOVED lines=13> */
[----:B------:R-:W3:Y:S01]  /*10520*/  I2F R4, R4 ;  /* 0x0000000400047306 */ /* 0x000ee20000201400 */
[----:B------:R-:W-:Y:S01]  /*10530*/  FMNMX.FTZ R6, R147, R6, !PT ;  /* 0x0000000693067209 */ /* 0x000fe20007810000 */
[----:B-1----:R-:W-:Y:S01]  /*10540*/  FFMA.FTZ R144, R0, R3, R144 ;  /* 0x0000000300907223 */ /* 0x002fe20000010090 */
[----:B------:R-:W-:Y:S01]  /*10550*/  FMNMX.FTZ R9, R148, R9, !PT ;  /* 0x0000000994097209 */ /* 0x000fe20007810000 */
[----:B------:R-:W-:Y:S01]  /*10560*/  FFMA.FTZ R139, R0, R3, R139 ;  /* 0x00000003008b7223 */ /* 0x000fe2000001008b */
[----:B------:R-:W-:Y:S01]  /*10570*/  FMNMX.FTZ R6, R145, R6, !PT ;  /* 0x0000000691067209 */ /* 0x000fe20007810000 */
[----:B------:R-:W-:Y:S01]  /*10580*/  LDSM.16.MT88.4 R16, [R168+0x9000] ;  /* 0x00900000a810783b */ /* 0x000fe20000004200 */
[----:B------:R-:W-:Y:S02]  /*10590*/  FMNMX.FTZ R9, R146, R9, !PT ;  /* 0x0000000992097209 */ /* 0x000fe40007810000 */
[----:B------:R-:W-:Y:S01]  /*105a0*/  IADD3 R5, R2, 0x78, RZ ;  /* 0x0000007802057810 */ /* 0x000fe20007ffe0ff */
[----:B------:R-:W1:Y:S01]  /*105b0*/  I2F R11, R8 ;  /* 0x00000008000b7306 */ /* 0x000e620000201400 */
[----:B------:R-:W-:Y:S02]  /*105c0*/  FMNMX.FTZ R9, R144, R9, !PT ;  /* 0x0000000990097209 */ /* 0x000fe40007810000 */
[----:B------:R-:W-:Y:S01]  /*105d0*/  FMNMX.FTZ R6, R141, R6, !PT ;  /* 0x000000068d067209 */ /* 0x000fe20007810000 */
[-C--:B--2---:R-:W-:Y:S01]  /*105e0*/  FFMA.FTZ R126, R0, R7.reuse, R126 ;  /* 0x00000007007e7223 */ /* 0x084fe2000001007e */
[----:B------:R-:W-:Y:S01]  /*105f0*/  IADD3 R3, R2, 0x79, RZ ;  /* 0x0000007902037810 */ /* 0x000fe20007ffe0ff */
[----:B------:R-:W-:Y:S01]  /*10600*/  FFMA.FTZ R120, R0, R7, R120 ;  /* 0x0000000700787223 */ /* 0x000fe20000010078 */
[----:B------:R-:W-:Y:S01]  /*10610*/  FMNMX.FTZ R6, R139, R6, !PT ;  /* 0x000000068b067209 */ /* 0x000fe20007810000 */
[----:B------:R-:W-:Y:S01]  /*10620*/  LDSM.16.MT88.4 R24, [R118+0x9000] ;  /* 0x009000007618783b */ /* 0x000fe20000004200 */
[----:B------:R-:W-:Y:S01]  /*10630*/  FMNMX.FTZ R9, R142, R9, !PT ;  /* 0x000000098e097209 */ /* 0x000fe20007810000 */
[----:B------:R-:W2:Y:S01]  /*10640*/  I2F R5, R5 ;  /* 0x0000000500057306 */ /* 0x000ea20000201400 */
[----:B------:R-:W-:Y:S02]  /*10650*/  FMNMX.FTZ R6, R135, R6, !PT ;  /* 0x0000000687067209 */ /* 0x000fe40007810000 */
[----:B------:R-:W-:Y:S01]  /*10660*/  FMNMX.FTZ R2, R134, R9, !PT ;  /* 0x0000000986027209 */ /* 0x000fe20007810000 */
[C---:B---3--:R-:W-:Y:S01]  /*10670*/  FFMA.FTZ R133, R0.reuse, R4, R133 ;  /* 0x0000000400857223 */ /* 0x048fe20000010085 */
[----:B------:R-:W-:Y:S01]  /*10680*/  FMNMX.FTZ R6, R131, R6, !PT ;  /* 0x0000000683067209 */ /* 0x000fe20007810000 */
[----:B------:R-:W-:Y:S03]  /*10690*/  FFMA.FTZ R129, R0, R4, R129 ;  /* 0x0000000400817223 */ /* 0x000fe60000010081 */
[----:B------:R-:W-:Y:S01]  /*106a0*/  FMNMX.FTZ R9, R133, R2, !PT ;  /* 0x0000000285097209 */ /* 0x000fe20007810000 */
[----:B------:R-:W3:Y:S01]  /*106b0*/  I2F R3, R3 ;  /* 0x0000000300037306 */ /* 0x000ee20000201400 */
[----:B------:R-:W-:Y:S02]  /*106c0*/  FMNMX.FTZ R6, R129, R6, !PT ;  /* 0x0000000681067209 */ /* 0x000fe40007810000 */
[----:B------:R-:W-:Y:S01]  /*106d0*/  FMNMX.FTZ R9, R132, R9, !PT ;  /* 0x0000000984097209 */ /* 0x000fe20007810000 */
[CC--:B-1----:R-:W-:Y:S01]  /*106e0*/  FFMA.FTZ R128, R0.reuse, R11.reuse, R128 ;  /* 0x0000000b00807223 */ /* 0x0c2fe20000010080 */
[----:B------:R-:W-:Y:S01]  /*106f0*/  FMNMX.FTZ R6, R127, R6, !PT ;  /* 0x000000067f067209 */ /* 0x000fe20007810000 */
[----:B------:R-:W-:Y:S01]  /*10700*/  FFMA.FTZ R121, R0, R11, R121 ;  /* 0x0000000b00797223 */ /* 0x000fe20000010079 */
[----:B------:R-:W-:Y:S02]  /*10710*/  FMNMX.FTZ R9, R130, R9, !PT ;  /* 0x0000000982097209 */ /* 0x000fe40007810000 */
[----:B------:R-:W-:Y:S02]  /*10720*/  FMNMX.FTZ R6, R125, R6, !PT ;  /* 0x000000067d067209 */ /* 0x000fe40007810000 */
[----:B------:R-:W-:Y:S02]  /*10730*/  FMNMX.FTZ R9, R128, R9, !PT ;  /* 0x0000000980097209 */ /* 0x000fe40007810000 */
[----:B------:R-:W-:Y:S01]  /*10740*/  FMNMX.FTZ R11, R121, R6, !PT ;  /* 0x00000006790b7209 */ /* 0x000fe20007810000 */
[----:B--2---:R-:W-:Y:S01]  /*10750*/  FFMA.FTZ R53, R0, R5, R53 ;  /* 0x0000000500357223 */ /* 0x004fe20000010035 */
[----:B------:R-:W-:Y:S01]  /*10760*/  FMNMX.FTZ R2, R126, R9, !PT ;  /* 0x000000097e027209 */ /* 0x000fe20007810000 */
[----:B------:R-:W-:Y:S01]  /*10770*/  FFMA.FTZ R122, R0, R5, R122 ;  /* 0x00000005007a7223 */ /* 0x000fe2000001007a */
[----:B------:R-:W-:Y:S02]  /*10780*/  FMNMX.FTZ R11, R120, R11, !PT ;  /* 0x0000000b780b7209 */ /* 0x000fe40007810000 */
[----:B------:R-:W-:Y:S02]  /*10790*/  FMNMX.FTZ R9, R53, R2, !PT ;  /* 0x0000000235097209 */ /* 0x000fe40007810000 */
[----:B------:R-:W-:Y:S01]  /*107a0*/  FMNMX.FTZ R4, R122, R11, !PT ;  /* 0x0000000b7a047209 */ /* 0x000fe20007810000 */
[CC--:B---3--:R-:W-:Y:S02]  /*107b0*/  FFMA.FTZ R52, R0.reuse, R3.reuse, R52 ;  /* 0x0000000300347223 */ /* 0x0c8fe40000010034 */
[----:B------:R-:W-:Y:S03]  /*107c0*/  FFMA.FTZ R123, R0, R3, R123 ;  /* 0x00000003007b7223 */ /* 0x000fe6000001007b */
        /* <DEDUP_REMOVED lines=64> */
[----:B------:R-:W-:Y:S01]  /*10bd0*/  FMUL.FTZ R39, R54, R83 ;  /* 0x0000005336277220 */ /* 0x000fe20000410000 */
[----:B------:R-:W-:Y:S01]  /*10be0*/  MUFU.EX2 R151, R151 ;  /* 0x0000009700977308 */ /* 0x000fe20000000800 */
[----:B------:R-:W-:Y:S02]  /*10bf0*/  FMUL.FTZ R36, R55, R80 ;  /* 0x0000005037247220 */ /* 0x000fe40000410000 */
[--C-:B------:R-:W-:Y:S02]  /*10c00*/  FFMA.FTZ R81, R65, c[0x0][0x23c], -R116.reuse ;  /* 0x00008f0041517a23 */ /* 0x100fe40000010874 */
[--C-:B------:R-:W-:Y:S02]  /*10c10*/  FFMA.FTZ R80, R48, c[0x0][0x23c], -R143.reuse ;  /* 0x00008f0030507a23 */ /* 0x100fe4000001088f */
[--C-:B------:R-:W-:Y:S02]  /*10c20*/  FFMA.FTZ R82, R203, c[0x0][0x23c], -R116.reuse ;  /* 0x00008f00cb527a23 */ /* 0x100fe40000010874 */
[----:B------:R-:W-:Y:S01]  /*10c30*/  FMUL.FTZ R48, R55, R68 ;  /* 0x0000004437307220 */ /* 0x000fe20000410000 */
[----:B------:R-:W1:Y:S01]  /*10c40*/  MUFU.EX2 R138, R138 ;  /* 0x0000008a008a7308 */ /* 0x000e620000000800 */
[--C-:B------:R-:W-:Y:S02]  /*10c50*/  FFMA.FTZ R104, R120, c[0x0][0x23c], -R116.reuse ;  /* 0x00008f0078687a23 */ /* 0x100fe40000010874 */
[--C-:B------:R-:W-:Y:S01]  /*10c60*/  FFMA.FTZ R90, R198, c[0x0][0x23c], -R143.reuse ;  /* 0x00008f00c65a7a23 */ /* 0x100fe2000001088f */
[----:B--2---:R-:W-:Y:S01]  /*10c70*/  F2FP.PACK_AB R59, R124, R137 ;  /* 0x000000897c3b723e */ /* 0x004fe200000000ff */
[--C-:B------:R-:W-:Y:S02]  /*10c80*/  FFMA.FTZ R83, R166, c[0x0][0x23c], -R143.reuse ;  /* 0x00008f00a6537a23 */ /* 0x100fe4000001088f */
[--C-:B------:R-:W-:Y:S02]  /*10c90*/  FFMA.FTZ R89, R149, c[0x0][0x23c], -R116.reuse ;  /* 0x00008f0095597a23 */ /* 0x100fe40000010874 */
[--C-:B------:R-:W-:Y:S01]  /*10ca0*/  FFMA.FTZ R97, R154, c[0x0][0x23c], -R143.reuse ;  /* 0x00008f009a617a23 */ /* 0x100fe2000001088f */
[----:B------:R-:W2:Y:S01]  /*10cb0*/  MUFU.EX2 R136, R136 ;  /* 0x0000008800887308 */ /* 0x000ea20000000800 */
[--C-:B------:R-:W-:Y:S02]  /*10cc0*/  FFMA.FTZ R99, R167, c[0x0][0x23c], -R116.reuse ;  /* 0x00008f00a7637a23 */ /* 0x100fe40000010874 */
[--C-:B------:R-:W-:Y:S02]  /*10cd0*/  FFMA.FTZ R154, R163, c[0x0][0x23c], -R116.reuse ;  /* 0x00008f00a39a7a23 */ /* 0x100fe40000010874 */
[----:B------:R-:W-:Y:S02]  /*10ce0*/  FFMA.FTZ R163, R156, c[0x0][0x23c], -R143 ;  /* 0x00008f009ca37a23 */ /* 0x000fe4000001088f */
        /* <DEDUP_REMOVED lines=88> */
[----:B------:R-:W-:Y:S01]  /*11270*/  FFMA.FTZ R159, R142, c[0x0][0x23c], -R143 ;  /* 0x00008f008e9f7a23 */ /* 0x000fe2000001088f */
[----:B------:R-:W3:Y:S01]  /*11280*/  MUFU.EX2 R86, R86 ;  /* 0x0000005600567308 */ /* 0x000ee20000000800 */
[--C-:B------:R-:W-:Y:S02]  /*11290*/  FFMA.FTZ R142, R145, c[0x0][0x23c], -R116.reuse ;  /* 0x00008f00918e7a23 */ /* 0x100fe40000010874 */
[--C-:B------:R-:W-:Y:S02]  /*112a0*/  FFMA.FTZ R141, R141, c[0x0][0x23c], -R116.reuse ;  /* 0x00008f008d8d7a23 */ /* 0x100fe40000010874 */
[--C-:B------:R-:W-:Y:S02]  /*112b0*/  FFMA.FTZ R139, R139, c[0x0][0x23c], -R116.reuse ;  /* 0x00008f008b8b7a23 */ /* 0x100fe40000010874 */
[----:B------:R-:W-:Y:S02]  /*112c0*/  FFMA.FTZ R155, R54, R193, R155 ;  /* 0x000000c1369b7223 */ /* 0x000fe4000001009b */
        /* <DEDUP_REMOVED lines=64> */
[----:B------:R-:W-:Y:S10]  /*116d0*/  MUFU.EX2 R147, R147 ;  /* 0x0000009300937308 */ /* 0x000ff40000000800 */
[----:B------:R-:W3:Y:S01]  /*116e0*/  MUFU.EX2 R146, R146 ;  /* 0x0000009200927308 */ /* 0x000ee20000000800 */
[C---:B-1----:R-:W-:Y:S09]  /*116f0*/  HMMA.16816.F32 R20, R56.reuse, R64, R20 ;  /* 0x000000403814723c */ /* 0x042ff20000001814 */
[----:B------:R-:W-:Y:S01]  /*11700*/  MUFU.EX2 R144, R144 ;  /* 0x0000009000907308 */ /* 0x000fe20000000800 */
[C---:B------:R-:W-:Y:S01]  /*11710*/  HMMA.16816.F32 R24, R56.reuse, R66, R24 ;  /* 0x000000423818723c */ /* 0x040fe20000001818 */
[----:B------:R-:W1:Y:S08]  /*11720*/  LDSM.16.MT88.4 R64, [R168+0xd800] ;  /* 0x00d80000a840783b */ /* 0x000e700000004200 */
[----:B------:R-:W4:Y:S03]  /*11730*/  MUFU.EX2 R159, R159 ;  /* 0x0000009f009f7308 */ /* 0x000f260000000800 */
[----:B---3--:R-:W-:Y:S01]  /*11740*/  F2FP.PACK_AB R53, R146, R147 ;  /* 0x000000939235723e */ /* 0x008fe200000000ff */
[C---:B--2---:R-:W-:Y:S06]  /*11750*/  HMMA.16816.F32 R28, R56.reuse, R60, R28 ;  /* 0x0000003c381c723c */ /* 0x044fec000000181c */
[----:B------:R-:W-:Y:S02]  /*11760*/  MUFU.EX2 R142, R142 ;  /* 0x0000008e008e7308 */ /* 0x000fe40000000800 */
[C---:B------:R-:W-:Y:S01]  /*11770*/  HMMA.16816.F32 R32, R56.reuse, R62, R32 ;  /* 0x0000003e3820723c */ /* 0x040fe20000001820 */
[----:B------:R-:W2:Y:S07]  /*11780*/  LDSM.16.MT88.4 R60, [R118+0xd800] ;  /* 0x00d80000763c783b */ /* 0x000eae0000004200 */
[----:B------:R-:W3:Y:S01]  /*11790*/  MUFU.EX2 R141, R141 ;  /* 0x0000008d008d7308 */ /* 0x000ee20000000800 */
[----:B----4-:R-:W-:Y:S09]  /*117a0*/  F2FP.PACK_AB R55, R159, R144 ;  /* 0x000000909f37723e */ /* 0x010ff200000000ff */
[----:B------:R-:W-:Y:S01]  /*117b0*/  MUFU.EX2 R139, R139 ;  /* 0x0000008b008b7308 */ /* 0x000fe20000000800 */
[C---:B-1----:R-:W-:Y:S09]  /*117c0*/  HMMA.16816.F32 R36, R56.reuse, R64, R36 ;  /* 0x000000403824723c */ /* 0x042ff20000001824 */
[----:B------:R-:W1:Y:S03]  /*117d0*/  MUFU.EX2 R128, R54 ;  /* 0x0000003600807308 */ /* 0x000e660000000800 */
[----:B---3--:R-:W-:Y:S01]  /*117e0*/  F2FP.PACK_AB R52, R141, R142 ;  /* 0x0000008e8d34723e */ /* 0x008fe200000000ff */
[C---:B------:R-:W-:Y:S01]  /*117f0*/  HMMA.16816.F32 R40, R56.reuse, R66, R40 ;  /* 0x000000423828723c */ /* 0x040fe20000001828 */
[----:B------:R-:W3:Y:S05]  /*11800*/  LDSM.16.MT88.4 R64, [R168+0x9c00] ;  /* 0x009c0000a840783b */ /* 0x000eea0000004200 */
[----:B------:R-:W4:Y:S02]  /*11810*/  MUFU.EX2 R133, R134 ;  /* 0x0000008600857308 */ /* 0x000f240000000800 */
[C---:B--2---:R-:W-:Y:S08]  /*11820*/  HMMA.16816.F32 R44, R56.reuse, R60, R44 ;  /* 0x0000003c382c723c */ /* 0x044ff0000000182c */
[----:B------:R2:W-:Y:S01]  /*11830*/  MUFU.EX2 R126, R78 ;  /* 0x0000004e007e7308 */ /* 0x0005e20000000800 */
[----:B------:R-:W-:Y:S01]  /*11840*/  HMMA.16816.F32 R48, R56, R62, R48 ;  /* 0x0000003e3830723c */ /* 0x000fe20000001830 */
[----:B------:R-:W5:Y:S02]  /*11850*/  LDSM.16.MT88.4 R60, [R118+0x9c00] ;  /* 0x009c0000763c783b */ /* 0x000f640000004200 */
[----:B-1----:R-:W-:Y:S04]  /*11860*/  F2FP.PACK_AB R54, R128, R139 ;  /* 0x0000008b8036723e */ /* 0x002fe800000000ff */
[----:B------:R-:W-:Y:S02]  /*11870*/  F2FP.PACK_AB R57, R97, R98 ;  /* 0x000000626139723e */ /* 0x000fe400000000ff */
[----:B------:R-:W1:Y:S03]  /*11880*/  MUFU.EX2 R135, R135 ;  /* 0x0000008700877308 */ /* 0x000e660000000800 */
[----:B------:R-:W-:Y:S02]  /*11890*/  F2FP.PACK_AB R59, R149, R150 ;  /* 0x00000096953b723e */ /* 0x000fe400000000ff */
[----:B------:R-:W-:Y:S02]  /*118a0*/  F2FP.PACK_AB R56, R152, R99 ;  /* 0x000000639838723e */ /* 0x000fe400000000ff */
[----:B------:R-:W-:Y:S03]  /*118b0*/  F2FP.PACK_AB R58, R161, R154 ;  /* 0x0000009aa13a723e */ /* 0x000fe600000000ff */
[----:B------:R-:W-:Y:S01]  /*118c0*/  MUFU.EX2 R131, R131 ;  /* 0x0000008300837308 */ /* 0x000fe20000000800 */
[----:B--2---:R-:W-:Y:S02]  /*118d0*/  FADD.FTZ R78, R84, R137 ;  /* 0x00000089544e7221 */ /* 0x004fe40000010000 */
[----:B------:R-:W-:Y:S01]  /*118e0*/  FADD.FTZ R84, R76, R77 ;  /* 0x0000004d4c547221 */ /* 0x000fe20000010000 */
[C---:B---3--:R-:W-:Y:S03]  /*118f0*/  HMMA.16816.F32 R4, R56.reuse, R64, R4 ;  /* 0x000000403804723c */ /* 0x048fe60000001804 */
[----:B------:R-:W-:Y:S03]  /*11900*/  FADD.FTZ R78, R87, R78 ;  /* 0x0000004e574e7221 */ /* 0x000fe60000010000 */
[----:B------:R-:W2:Y:S01]  /*11910*/  MUFU.EX2 R132, R132 ;  /* 0x0000008400847308 */ /* 0x000ea20000000800 */
[----:B------:R-:W-:Y:S02]  /*11920*/  FFMA.FTZ R87, R122, c[0x0][0x23c], -R116 ;  /* 0x00008f007a577a23 */ /* 0x000fe40000010874 */
[----:B------:R-:W-:Y:S01]  /*11930*/  FADD.FTZ R85, R85, R78 ;  /* 0x0000004e55557221 */ /* 0x000fe20000010000 */
[C---:B------:R-:W-:Y:S01]  /*11940*/  HMMA.16816.F32 R8, R56.reuse, R66, R8 ;  /* 0x000000423808723c */ /* 0x040fe20000001808 */
[----:B------:R-:W3:Y:S02]  /*11950*/  LDSM.16.MT88.4 R64, [R168+0xbc00] ;  /* 0x00bc0000a840783b */ /* 0x000ee40000004200 */
[----:B------:R-:W-:Y:S03]  /*11960*/  FADD.FTZ R80, R80, R85 ;  /* 0x0000005550507221 */ /* 0x000fe60000010000 */
[----:B------:R-:W-:Y:S01]  /*11970*/  MUFU.EX2 R122, R94 ;  /* 0x0000005e007a7308 */ /* 0x000fe20000000800 */
[----:B------:R-:W-:Y:S01]  /*11980*/  FADD.FTZ R81, R81, R84 ;  /* 0x0000005451517221 */ /* 0x000fe20000010000 */
[C---:B-----5:R-:W-:Y:S01]  /*11990*/  HMMA.16816.F32 R12, R56.reuse, R60, R12 ;  /* 0x0000003c380c723c */ /* 0x060fe2000000180c */
[----:B------:R-:W-:Y:S03]  /*119a0*/  LDSM.16.MT88.4 R76, [R168+0xe800] ;  /* 0x00e80000a84c783b */ /* 0x000fe60000004200 */
[----:B------:R-:W-:Y:S02]  /*119b0*/  FADD.FTZ R93, R93, R80 ;  /* 0x000000505d5d7221 */ /* 0x000fe40000010000 */
[----:B------:R-:W-:Y:S02]  /*119c0*/  FFMA.FTZ R116, R123, c[0x0][0x23c], -R116 ;  /* 0x00008f007b747a23 */ /* 0x000fe40000010874 */
[C---:B------:R-:W-:Y:S01]  /*119d0*/  HMMA.16816.F32 R16, R56.reuse, R62, R16 ;  /* 0x0000003e3810723c */ /* 0x040fe20000001810 */
[----:B------:R-:W5:Y:S01]  /*119e0*/  LDSM.16.MT88.4 R60, [R118+0xbc00] ;  /* 0x00bc0000763c783b */ /* 0x000f620000004200 */
[----:B------:R-:W-:Y:S02]  /*119f0*/  MUFU.EX2 R127, R127 ;  /* 0x0000007f007f7308 */ /* 0x000fe40000000800 */
[----:B------:R-:W-:Y:S08]  /*11a00*/  FADD.FTZ R82, R82, R81 ;  /* 0x0000005152527221 */ /* 0x000ff00000010000 */
[----:B------:R-:W1:Y:S10]  /*11a10*/  MUFU.EX2 R124, R125 ;  /* 0x0000007d007c7308 */ /* 0x000e740000000800 */
[----:B------:R-:W1:Y:S01]  /*11a20*/  MUFU.EX2 R143, R143 ;  /* 0x0000008f008f7308 */ /* 0x000e620000000800 */
[C---:B---3--:R-:W-:Y:S08]  /*11a30*/  HMMA.16816.F32 R20, R56.reuse, R64, R20 ;  /* 0x000000403814723c */ /* 0x048ff00000001814 */
[C---:B------:R-:W-:Y:S01]  /*11a40*/  HMMA.16816.F32 R24, R56.reuse, R66, R24 ;  /* 0x000000423818723c */ /* 0x040fe20000001818 */
[----:B------:R-:W3:Y:S07]  /*11a50*/  LDSM.16.MT88.4 R64, [R168+0xdc00] ;  /* 0x00dc0000a840783b */ /* 0x000eee0000004200 */
[C---:B-----5:R-:W-:Y:S08]  /*11a60*/  HMMA.16816.F32 R28, R56.reuse, R60, R28 ;  /* 0x0000003c381c723c */ /* 0x060ff0000000181c */
[C---:B------:R-:W-:Y:S01]  /*11a70*/  HMMA.16816.F32 R32, R56.reuse, R62, R32 ;  /* 0x0000003e3820723c */ /* 0x040fe20000001820 */
[----:B------:R-:W5:Y:S07]  /*11a80*/  LDSM.16.MT88.4 R60, [R118+0xdc00] ;  /* 0x00dc0000763c783b */ /* 0x000f6e0000004200 */
[C---:B---3--:R-:W-:Y:S08]  /*11a90*/  HMMA.16816.F32 R36, R56.reuse, R64, R36 ;  /* 0x000000403824723c */ /* 0x048ff00000001824 */
[C---:B------:R-:W-:Y:S01]  /*11aa0*/  HMMA.16816.F32 R40, R56.reuse, R66, R40 ;  /* 0x000000423828723c */ /* 0x040fe20000001828 */
[----:B------:R-:W3:Y:S07]  /*11ab0*/  LDSM.16.MT88.4 R64, [R168+0xa000] ;  /* 0x00a00000a840783b */ /* 0x000eee0000004200 */
[C---:B-----5:R-:W-:Y:S08]  /*11ac0*/  HMMA.16816.F32 R44, R56.reuse, R60, R44 ;  /* 0x0000003c382c723c */ /* 0x060ff0000000182c */
[----:B------:R-:W-:Y:S01]  /*11ad0*/  HMMA.16816.F32 R48, R56, R62, R48 ;  /* 0x0000003e3830723c */ /* 0x000fe20000001830 */
[----:B------:R-:W5:Y:S06]  /*11ae0*/  LDSM.16.MT88.4 R60, [R118+0xa000] ;  /* 0x00a00000763c783b */ /* 0x000f6c0000004200 */
[----:B------:R-:W-:Y:S02]  /*11af0*/  F2FP.PACK_AB R57, R165, R162 ;  /* 0x000000a2a539723e */ /* 0x000fe400000000ff */
[----:B------:R-:W-:Y:S03]  /*11b00*/  F2FP.PACK_AB R59, R163, R158 ;  /* 0x0000009ea33b723e */ /* 0x000fe600000000ff */
[----:B------:R-:W-:Y:S02]  /*11b10*/  F2FP.PACK_AB R56, R157, R156 ;  /* 0x0000009c9d38723e */ /* 0x000fe400000000ff */
[----:B------:R-:W-:Y:S07]  /*11b20*/  F2FP.PACK_AB R58, R160, R153 ;  /* 0x00000099a03a723e */ /* 0x000fee00000000ff */
[C---:B---3--:R-:W-:Y:S08]  /*11b30*/  HMMA.16816.F32 R4, R56.reuse, R64, R4 ;  /* 0x000000403804723c */ /* 0x048ff00000001804 */
[C---:B------:R-:W-:Y:S01]  /*11b40*/  HMMA.16816.F32 R8, R56.reuse, R66, R8 ;  /* 0x000000423808723c */ /* 0x040fe20000001808 */
[----:B------:R-:W3:Y:S07]  /*11b50*/  LDSM.16.MT88.4 R64, [R118+0xc000] ;  /* 0x00c000007640783b */ /* 0x000eee0000004200 */
[C---:B-----5:R-:W-:Y:S08]  /*11b60*/  HMMA.16816.F32 R12, R56.reuse, R60, R12 ;  /* 0x0000003c380c723c */ /* 0x060ff0000000180c */
[C---:B------:R-:W-:Y:S01]  /*11b70*/  HMMA.16816.F32 R16, R56.reuse, R62, R16 ;  /* 0x0000003e3810723c */ /* 0x040fe20000001810 */
[----:B------:R-:W5:Y:S07]  /*11b80*/  LDSM.16.MT88.4 R60, [R168+0xe000] ;  /* 0x00e00000a83c783b */ /* 0x000f6e0000004200 */
[C---:B------:R-:W-:Y:S08]  /*11b90*/  HMMA.16816.F32 R20, R56.reuse, R68, R20 ;  /* 0x000000443814723c */ /* 0x040ff00000001814 */
        /* <DEDUP_REMOVED lines=10> */
[----:B------:R-:W1:Y:S07]  /*11c40*/  LDSM.16.MT88.4 R56, [R118+0xc400] ;  /* 0x00c400007638783b */ /* 0x000e6e0000004200 */
[C---:B---3--:R-:W-:Y:S01]  /*11c50*/  HMMA.16816.F32 R4, R52.reuse, R64, R4 ;  /* 0x000000403404723c */ /* 0x048fe20000001804 */
[----:B------:R-:W-:Y:S07]  /*11c60*/  LDSM.16.MT88.4 R68, [R118+0xa800] ;  /* 0x00a800007644783b */ /* 0x000fee0000004200 */
[C---:B------:R-:W-:Y:S01]  /*11c70*/  HMMA.16816.F32 R8, R52.reuse, R66, R8 ;  /* 0x000000423408723c */ /* 0x040fe20000001808 */
[----:B------:R-:W3:Y:S07]  /*11c80*/  LDSM.16.MT88.4 R64, [R168+0xe400] ;  /* 0x00e40000a840783b */ /* 0x000eee0000004200 */
[C---:B-----5:R-:W-:Y:S08]  /*11c90*/  HMMA.16816.F32 R12, R52.reuse, R60, R12 ;  /* 0x0000003c340c723c */ /* 0x060ff0000000180c */
        /* <DEDUP_REMOVED lines=11> */
[C---:B-----5:R-:W-:Y:S08]  /*11d50*/  HMMA.16816.F32 R44, R52.reuse, R60, R44 ;  /* 0x0000003c342c723c */ /* 0x060ff0000000182c */
[----:B------:R-:W-:Y:S01]  /*11d60*/  HMMA.16816.F32 R48, R52, R62, R48 ;  /* 0x0000003e3430723c */ /* 0x000fe20000001830 */
[----:B------:R-:W5:Y:S06]  /*11d70*/  LDSM.16.MT88.4 R60, [R118+0xe800] ;  /* 0x00e80000763c783b */ /* 0x000f6c0000004200 */
[----:B----4-:R-:W-:Y:S02]  /*11d80*/  F2FP.PACK_AB R53, R130, R133 ;  /* 0x000000858235723e */ /* 0x010fe400000000ff */
[----:B------:R-:W-:Y:S03]  /*11d90*/  F2FP.PACK_AB R55, R135, R126 ;  /* 0x0000007e8737723e */ /* 0x000fe600000000ff */
[----:B--2---:R-:W-:Y:S02]  /*11da0*/  F2FP.PACK_AB R52, R132, R131 ;  /* 0x000000838434723e */ /* 0x004fe400000000ff */
[----:B------:R-:W-:Y:S07]  /*11db0*/  F2FP.PACK_AB R54, R124, R127 ;  /* 0x0000007f7c36723e */ /* 0x000fee00000000ff */
[C---:B-1----:R-:W-:Y:S01]  /*11dc0*/  HMMA.16816.F32 R4, R52.reuse, R56, R4 ;  /* 0x000000383404723c */ /* 0x042fe20000001804 */
[----:B------:R-:W-:Y:S07]  /*11dd0*/  MUFU.EX2 R56, R121 ;  /* 0x0000007900387308 */ /* 0x000fee0000000800 */
[C---:B------:R-:W-:Y:S03]  /*11de0*/  HMMA.16816.F32 R8, R52.reuse, R58, R8 ;  /* 0x0000003a3408723c */ /* 0x040fe60000001808 */
[----:B------:R-:W-:Y:S05]  /*11df0*/  MUFU.EX2 R58, R87 ;  /* 0x00000057003a7308 */ /* 0x000fea0000000800 */
[C---:B------:R-:W-:Y:S05]  /*11e00*/  HMMA.16816.F32 R12, R52.reuse, R68, R12 ;  /* 0x00000044340c723c */ /* 0x040fea000000180c */
[----:B------:R-:W1:Y:S02]  /*11e10*/  MUFU.EX2 R57, R104 ;  /* 0x0000006800397308 */ /* 0x000e640000000800 */
[----:B------:R-:W-:Y:S01]  /*11e20*/  F2FP.PACK_AB R69, R122, R117 ;  /* 0x000000757a45723e */ /* 0x000fe200000000ff */
[C---:B------:R-:W-:Y:S07]  /*11e30*/  HMMA.16816.F32 R16, R52.reuse, R70, R16 ;  /* 0x000000463410723c */ /* 0x040fee0000001810 */
[----:B------:R-:W-:Y:S01]  /*11e40*/  F2FP.PACK_AB R71, R143, R120 ;  /* 0x000000788f47723e */ /* 0x000fe200000000ff */
[C---:B---3--:R-:W-:Y:S01]  /*11e50*/  HMMA.16816.F32 R20, R52.reuse, R64, R20 ;  /* 0x000000403414723c */ /* 0x048fe20000001814 */
[----:B------:R-:W2:Y:S06]  /*11e60*/  MUFU.EX2 R59, R116 ;  /* 0x00000074003b7308 */ /* 0x000eac0000000800 */
[----:B------:R-:W-:Y:S01]  /*11e70*/  FADD.FTZ R65, R90, R93 ;  /* 0x0000005d5a417221 */ /* 0x000fe20000010000 */
[C---:B------:R-:W-:Y:S01]  /*11e80*/  HMMA.16816.F32 R24, R52.reuse, R66, R24 ;  /* 0x000000423418723c */ /* 0x040fe20000001818 */
[----:B------:R-:W3:Y:S03]  /*11e90*/  LDSM.16.MT88.4 R92, [R168+0xcc00] ;  /* 0x00cc0000a85c783b */ /* 0x000ee60000004200 */
[----:B-1----:R-:W-:Y:S04]  /*11ea0*/  F2FP.PACK_AB R68, R57, R56 ;  /* 0x000000383944723e */ /* 0x002fe800000000ff */
[C---:B------:R-:W-:Y:S08]  /*11eb0*/  HMMA.16816.F32 R28, R52.reuse, R72, R28 ;  /* 0x00000048341c723c */ /* 0x040ff0000000181c */
[C---:B------:R-:W-:Y:S04]  /*11ec0*/  HMMA.16816.F32 R32, R52.reuse, R74, R32 ;  /* 0x0000004a3420723c */ /* 0x040fe80000001820 */
[----:B--2---:R-:W-:Y:S02]  /*11ed0*/  F2FP.PACK_AB R70, R59, R58 ;  /* 0x0000003a3b46723e */ /* 0x004fe400000000ff */
[----:B------:R-:W-:Y:S02]  /*11ee0*/  MOV R116, R3 ;  /* 0x0000000300747202 */ /* 0x000fe40000000f00 */
[C---:B------:R-:W-:Y:S08]  /*11ef0*/  HMMA.16816.F32 R36, R52.reuse, R76, R36 ;  /* 0x0000004c3424723c */ /* 0x040ff00000001824 */
[C---:B------:R-:W-:Y:S01]  /*11f00*/  HMMA.16816.F32 R40, R52.reuse, R78, R40 ;  /* 0x0000004e3428723c */ /* 0x040fe20000001828 */
[----:B------:R-:W-:Y:S07]  /*11f10*/  LDSM.16.MT88.4 R76, [R168+0xec00] ;  /* 0x00ec0000a84c783b */ /* 0x000fee0000004200 */
[C---:B-----5:R-:W-:Y:S07]  /*11f20*/  HMMA.16816.F32 R44, R52.reuse, R60, R44 ;  /* 0x0000003c342c723c */ /* 0x060fee000000182c */
        /* <DEDUP_REMOVED lines=19> */
[C---:B---3--:R-:W-:Y:S01]  /*12060*/  HMMA.16816.F32 R96, R68.reuse, R92, R20 ;  /* 0x0000005c4460723c */ /* 0x048fe20000001814 */
        /* <DEDUP_REMOVED lines=37> */
[----:B------:R-:W-:Y:S01]  /*122c0*/  FADD.FTZ R120, R120, R117 ;  /* 0x0000007578787221 */ /* 0x000fe20000010000 */
[----:B------:R-:W-:Y:S01]  /*122d0*/  MOV R117, R2 ;  /* 0x0000000200757202 */ /* 0x000fe20000000f00 */
[----:B------:R-:W-:Y:S02]  /*122e0*/  FADD.FTZ R58, R58, R57 ;  /* 0x000000393a3a7221 */ /* 0x000fe40000010000 */
[----:B------:R-:W-:Y:S02]  /*122f0*/  FADD.FTZ R193, R143, R120 ;  /* 0x000000788fc17221 */ /* 0x000fe40000010000 */
[----:B------:R-:W-:Y:S01]  /*12300*/  FADD.FTZ R192, R59, R58 ;  /* 0x0000003a3bc07221 */ /* 0x000fe20000010000 */
[----:B------:R-:W-:-:S05]  /*12310*/  @P0 BRA `(.L_x_2704) ;  /* 0xffffb33000000947 */ /* 0x000fca000383ffff */
.L_x_2700:
        /* <DEDUP_REMOVED lines=196> */
.L_x_2706:
[----:B--234-:R-:W-:Y:S05]  /*12f60*/  BSYNC B0 ;  /* 0x0000000000007941 */ /* 0x01cfea0003800000 */
.L_x_2705:
        /* <DEDUP_REMOVED lines=18> */
.L_x_2708:
[----:B------:R-:W-:Y:S05]  /*13090*/  BSYNC B0 ;  /* 0x0000000000007941 */ /* 0x000fea0003800000 */
.L_x_2707:
        /* <DEDUP_REMOVED lines=10> */
.L_x_2710:
[----:B------:R-:W-:Y:S05]  /*13140*/  BSYNC B0 ;  /* 0x0000000000007941 */ /* 0x000fea0003800000 */
.L_x_2709:
        /* <DEDUP_REMOVED lines=10> */
.L_x_2712:
[----:B------:R-:W-:Y:S05]  /*131f0*/  BSYNC B0 ;  /* 0x0000000000007941 */ /* 0x000fea0003800000 */
.L_x_2711:
        /* <DEDUP_REMOVED lines=11> */
.L_x_2713:
        /* <DEDUP_REMOVED lines=13> */
.L_x_6129:


//--------------------- .text._ZN5flash24flash_fwd_splitkv_kernelI23Flash_fwd_kernel_traitsILi96ELi64ELi128ELi4ELb0ELb0EN7cutlass6half_tE19Flash_kernel_traitsILi96ELi64ELi128ELi4ES3_EELb1ELb0ELb0ELb0ELb1ELb0ELb1ELb1EEEvNS_16Flash_fwd_paramsE --------------------------
	.section	.text._ZN5flash24flash_fwd_splitkv_kernelI23Flash_fwd_kernel_traitsILi96ELi64ELi128ELi4ELb0ELb0EN7cutlass6half_tE19Flash_kernel_traitsILi96ELi64ELi128ELi4ES3_EELb1ELb0ELb0ELb0ELb1ELb0ELb1ELb1EEEvNS_16Flash_fwd_paramsE,"ax",@progbits
	.sectioninfo	@"SHI_REGISTERS=240"
	.align	128
        .global         _ZN5flash24flash_fwd_splitkv_kernelI23Flash_fwd_kernel_traitsILi96ELi64ELi128ELi4ELb0ELb0EN7cutlass6half_tE19Flash_kernel_traitsILi96ELi64ELi128ELi4ES3_EELb1ELb0ELb0ELb0ELb1ELb0ELb1ELb1EEEvNS_16Flash_fwd_paramsE
        .type           _ZN5flash24flash_fwd_splitkv_kernelI23Flash_fwd_kernel_traitsILi96ELi64ELi128ELi4ELb0ELb0EN7cutlass6half_tE19Flash_kernel_traitsILi96ELi64ELi128ELi4ES3_EELb1ELb0ELb0ELb0ELb1ELb0ELb1ELb1EEEvNS_16Flash_fwd_paramsE,@function
        .size           _ZN5flash24flash_fwd_splitkv_kernelI23Flash_fwd_kernel_traitsILi96ELi64ELi128ELi4ELb0ELb0EN7cutlass6half_tE19Flash_kernel_traitsILi96ELi64ELi128ELi4ES3_EELb1ELb0ELb0ELb0ELb1ELb0ELb1ELb1EEEvNS_16Flash_fwd_paramsE,(.L_x_6130 - _ZN5flash24flash_fwd_splitkv_kernelI23Flash_fwd_kernel_traitsILi96ELi64ELi128ELi4ELb0ELb0EN7cutlass6half_tE19Flash_kernel_traitsILi96ELi64ELi128ELi4ES3_EELb1ELb0ELb0ELb0ELb1ELb0ELb1ELb1EEEvNS_16Flash_fwd_paramsE)
        .other          _ZN5flash24flash_fwd_splitkv_kernelI23Flash_fwd_kernel_traitsILi96ELi64ELi128ELi4ELb0ELb0EN7cutlass6half_tE19Flash_kernel_traitsILi96ELi64ELi128ELi4ES3_EELb1ELb0ELb0ELb0ELb1ELb0ELb1ELb1EEEvNS_16Flash_fwd_paramsE,@"STO_CUDA_ENTRY STV_DEFAULT"
_ZN5flash24flash_fwd_splitkv_kernelI23Flash_fwd_kernel_traitsILi96ELi64ELi128ELi4ELb0ELb0EN7cutlass6half_tE19Flash_kernel_traitsILi96ELi64ELi128ELi4ES3_EELb1ELb0ELb0ELb0ELb1ELb0ELb1ELb1EEEvNS_16Flash_fwd_paramsE:
.text._ZN5flash24flash_fwd_splitkv_kernelI23Flash_fwd_kernel_traitsILi96ELi64ELi128ELi4ELb0ELb0EN7cutlass6half_tE19Flash_kernel_traitsILi96ELi64ELi128ELi4ES3_EELb1ELb0ELb0ELb0ELb1ELb0ELb1ELb1EEEvNS_16Flash_fwd_paramsE:
[----:B------:R-:W-:Y:S02]  /*0000*/  MOV R1, c[0x0][0x28] ;  /* 0x00000a0000017a02 */ /* 0x000fe40000000f00 */
[----:B------:R-:W1:Y:S01]  /*0010*/  I2F.U32.RP R2, c[0x0][0x1c0] ;  /* 0x0000700000027b06 */ /* 0x000e620000209000 */
[----:B------:R-:W2:Y:S01]  /*0020*/  S2R R3, SR_CTAID.Z ;  /* 0x0000000000037919 */ /* 0x000ea20000002700 */
[----:B------:R-:W-:Y:S01]  /*0030*/  IMAD.MOV.U32 R4, RZ, RZ, RZ ;  /* 0x000000ffff047224 */ /* 0x000fe200078e00ff */
[----:B------:R-:W-:Y:S01]  /*0040*/  ISETP.NE.U32.AND P0, PT, RZ, c[0x0][0x1c0], PT ;  /* 0x00007000ff007a0c */ /* 0x000fe20003f05070 */
[----:B------:R-:W-:Y:S01]  /*0050*/  IMAD.MOV.U32 R17, RZ, RZ, -0x1 ;  /* 0xffffffffff117424 */ /* 0x000fe200078e00ff */
[----:B------:R-:W-:Y:S01]  /*0060*/  ISETP.NE.U32.AND P5, PT, RZ, c[0x0][0x250], PT ;  /* 0x00009400ff007a0c */ /* 0x000fe20003fa5070 */
[----:B------:R-:W-:-:S03]  /*0070*/  ULDC.64 UR6, c[0x0][0x118] ;  /* 0x0000460000067ab9 */ /* 0x000fc60000000a00 */
[----:B------:R-:W-:Y:S01]  /*0080*/  ISETP.NE.AND.EX P5, PT, RZ, c[0x0][0x254], PT, P5 ;  /* 0x00009500ff007a0c */ /* 0x000fe20003fa5350 */
[----:B-1----:R-:W1:Y:S02]  /*0090*/  MUFU.RCP R5, R2 ;  /* 0x0000000200057308 */ /* 0x002e640000001000 */
[----:B-1----:R-:W-:Y:S01]  /*00a0*/  IADD3 R5, R5, 0xffffffe, RZ ;  /* 0x0ffffffe05057810 */ /* 0x002fe20007ffe0ff */
[----:B------:R-:W-:Y:S01]  /*00b0*/  IMAD.MOV.U32 R8, RZ, RZ, RZ ;  /* 0x000000ffff087224 */ /* 0x000fe200078e00ff */
[----:B------:R-:W1:Y:S04]  /*00c0*/  LDC.U8 R2, c[0x0][0x312] ;  /* 0x0000c480ff027b82 */ /* 0x000e680000000000 */
[----:B------:R-:W3:Y:S02]  /*00d0*/  F2I.FTZ.U32.TRUNC.NTZ R5, R5 ;  /* 0x0000000500057305 */ /* 0x000ee4000021f000 */
[----:B---3--:R-:W-:-:S04]  /*00e0*/  IMAD.MOV R0, RZ, RZ, -R5 ;  /* 0x000000ffff007224 */ /* 0x008fc800078e0a05 */
        /* <DEDUP_REMOVED lines=14> */
[----:B-1----:R-:W-:Y:S02]  /*01d0*/  ISETP.NE.AND P2, PT, R2, RZ, PT ;  /* 0x000000ff0200720c */ /* 0x002fe40003f45270 */
[----:B------:R-:W-:Y:S01]  /*01e0*/  ISETP.EQ.U32.AND P0, PT, RZ, c[0x0][0x248], PT ;  /* 0x00009200ff007a0c */ /* 0x000fe20003f02070 */
[----:B------:R-:W-:-:S03]  /*01f0*/  IMAD.WIDE R10, R153, R0, c[0x0][0x240] ;  /* 0x00009000990a7625 */ /* 0x000fc600078e0200 */
[----:B------:R-:W-:Y:S01]  /*0200*/  ISETP.EQ.OR.EX P0, PT, RZ, c[0x0][0x24c], !P2, P0 ;  /* 0x00009300ff007a0c */ /* 0x000fe20005702700 */
[CC--:B------:R-:W-:Y:S01]  /*0210*/  IMAD.WIDE R160, R153.reuse, R0.reuse, c[0x0][0x250] ;  /* 0x0000940099a07625 */ /* 0x0c0fe200078e0200 */
[----:B------:R-:W2:Y:S04]  /*0220*/  @P1 LDG.E R17, [R10.64] ;  /* 0x000000060a111981 */ /* 0x000ea8000c1e1900 */
[----:B------:R-:W2:Y:S01]  /*0230*/  @P1 LDG.E R6, [R10.64+0x4] ;  /* 0x000004060a061981 */ /* 0x000ea2000c1e1900 */
[----:B------:R-:W-:Y:S01]  /*0240*/  MOV R9, 0xffffffff ;  /* 0xffffffff00097802 */ /* 0x000fe20000000f00 */
[----:B------:R-:W-:Y:S02]  /*0250*/  IMAD.WIDE R4, R153, R0, c[0x0][0x248] ;  /* 0x0000920099047625 */ /* 0x000fe400078e0200 */
[----:B------:R1:W5:Y:S04]  /*0260*/  @P5 LDG.E R8, [R160.64] ;  /* 0x00000006a0085981 */ /* 0x000368000c1e1900 */
[----:B------:R1:W5:Y:S01]  /*0270*/  @!P0 LDG.E R9, [R4.64] ;  /* 0x0000000604098981 */ /* 0x000362000c1e1900 */
[----:B------:R-:W-:Y:S01]  /*0280*/  ISETP.NE.U32.AND P0, PT, RZ, c[0x0][0x248], PT ;  /* 0x00009200ff007a0c */ /* 0x000fe20003f05070 */
[----:B------:R-:W-:-:S02]  /*0290*/  IMAD.MOV R146, RZ, RZ, -R153 ;  /* 0x000000ffff927224 */ /* 0x000fc400078e0a99 */
[----:B------:R-:W3:Y:S01]  /*02a0*/  S2R R21, SR_CTAID.X ;  /* 0x0000000000157919 */ /* 0x000ee20000002500 */
[----:B------:R-:W-:Y:S01]  /*02b0*/  ISETP.NE.AND.EX P0, PT, RZ, c[0x0][0x24c], PT, P0 ;  /* 0x00009300ff007a0c */ /* 0x000fe20003f05300 */
[----:B------:R-:W-:Y:S02]  /*02c0*/  IMAD R146, R146, c[0x0][0x1c0], R3 ;  /* 0x0000700092927a24 */ /* 0x000fe400078e0203 */
[----:B------:R-:W4:Y:S04]  /*02d0*/  S2R R2, SR_CTAID.Y ;  /* 0x0000000000027919 */ /* 0x000f280000002600 */
[----:B------:R-:W1:Y:S01]  /*02e0*/  S2R R61, SR_TID.X ;  /* 0x00000000003d7919 */ /* 0x000e620000002100 */
[----:B--2---:R-:W-:Y:S01]  /*02f0*/  @P1 IADD3 R151, R6, -R17, RZ ;  /* 0x8000001106971210 */ /* 0x004fe20007ffe0ff */
[----:B------:R-:W-:-:S04]  /*0300*/  @!P1 IMAD.MOV.U32 R151, RZ, RZ, c[0x0][0x214] ;  /* 0x00008500ff979624 */ /* 0x000fc800078e00ff */
[----:B------:R-:W-:Y:S05]  /*0310*/  @!P0 BRA `(.L_x_2714) ;  /* 0x0000004000008947 */ /* 0x000fea0003800000 */
[----:B-1-34-:R-:W2:Y:S02]  /*0320*/  @P2 LDG.E R6, [R4.64+0x4] ;  /* 0x0000040604062981 */ /* 0x01aea4000c1e1900 */
[----:B--2--5:R-:W-:-:S06]  /*0330*/  @P2 IADD3 R71, R6, -R9, RZ ;  /* 0x8000000906472210 */ /* 0x024fcc0007ffe0ff */
[----:B------:R1:W5:Y:S01]  /*0340*/  @!P2 LDG.E R71, [R4.64] ;  /* 0x000000060447a981 */ /* 0x000362000c1e1900 */
[----:B------:R-:W-:Y:S05]  /*0350*/  BRA `(.L_x_2715) ;  /* 0x0000001000007947 */ /* 0x000fea0003800000 */
.L_x_2714:
[----:B-1-34-:R-:W-:Y:S02]  /*0360*/  MOV R71, c[0x0][0x218] ;  /* 0x0000860000477a02 */ /* 0x01afe40000000f00 */
.L_x_2715:
        /* <DEDUP_REMOVED lines=9> */
[----:B-1----:R-:W-:Y:S01]  /*0400*/  @!P2 SEL R4, RZ, c[0x0][0x21c], !P1 ;  /* 0x00008700ff04aa07 */ /* 0x002fe20004800000 */
[----:B--2---:R-:W-:-:S04]  /*0410*/  @P2 IMAD.IADD R63, R63, 0x1, -R8 ;  /* 0x000000013f3f2824 */ /* 0x004fc800078e0a08 */
[----:B------:R-:W-:Y:S02]  /*0420*/  @!P2 IMAD.IADD R63, R71, 0x1, R4 ;  /* 0x00000001473fa824 */ /* 0x000fe400078e0204 */
        /* <DEDUP_REMOVED lines=9> */
[----:B------:R-:W-:-:S04]  /*04c0*/  IADD3 R6, R6, -0x1, RZ ;  /* 0xffffffff06067810 */ /* 0x000fc80007ffe0ff */
[----:B------:R-:W-:Y:S02]  /*04d0*/  IABS R3, R6 ;  /* 0x0000000600037213 */ /* 0x000fe40000000000 */
[----:B------:R-:W-:-:S04]  /*04e0*/  LOP3.LUT R6, R6, c[0x0][0x10], RZ, 0x3c, !PT ;  /* 0x0000040006067a12 */ /* 0x000fc800078e3cff */
[----:B------:R-:W-:Y:S02]  /*04f0*/  ISETP.GE.AND P0, PT, R6, RZ, PT ;  /* 0x000000ff0600720c */ /* 0x000fe40003f06270 */
[----:B------:R-:W-:Y:S02]  /*0500*/  IADD3 R6, R63, 0x7f, RZ ;  /* 0x0000007f3f067810 */ /* 0x000fe40007ffe0ff */
[----:B-1----:R-:W-:-:S04]  /*0510*/  IADD3 R10, R10, 0xffffffe, RZ ;  /* 0x0ffffffe0a0a7810 */ /* 0x002fc80007ffe0ff */
[----:B------:R-:W1:Y:S02]  /*0520*/  F2I.FTZ.U32.TRUNC.NTZ R11, R10 ;  /* 0x0000000a000b7305 */ /* 0x000e64000021f000 */
[----:B-1----:R-:W-:Y:S02]  /*0530*/  IMAD.MOV R4, RZ, RZ, -R11 ;  /* 0x000000ffff047224 */ /* 0x002fe400078e0a0b */
        /* <DEDUP_REMOVED lines=11> */
[----:B------:R-:W-:Y:S02]  /*05f0*/  IADD3 R4, -R151, 0xbf, R62 ;  /* 0x000000bf97047810 */ /* 0x000fe40007ffe13e */
[----:B------:R-:W-:Y:S02]  /*0600*/  SHF.R.S32.HI R5, RZ, 0x1f, R6 ;  /* 0x0000001fff057819 */ /* 0x000fe40000011406 */
[----:B------:R-:W-:-:S02]  /*0610*/  IADD3 R4, R4, c[0x0][0x2e8], R63 ;  /* 0x0000ba0004047a10 */ /* 0x000fc40007ffe03f */
[----:B------:R-:W-:Y:S02]  /*0620*/  LEA.HI R5, R5, R6, RZ, 0x7 ;  /* 0x0000000605057211 */ /* 0x000fe400078f38ff */
[----:B------:R-:W-:Y:S02]  /*0630*/  SHF.R.S32.HI R3, RZ, 0x1f, R4 ;  /* 0x0000001fff037819 */ /* 0x000fe40000011404 */
[----:B------:R-:W-:Y:S02]  /*0640*/  SHF.R.S32.HI R5, RZ, 0x7, R5 ;  /* 0x00000007ff057819 */ /* 0x000fe40000011405 */
[----:B------:R-:W-:Y:S02]  /*0650*/  @P2 IADD3 R7, R7, 0x1, RZ ;  /* 0x0000000107072810 */ /* 0x000fe40007ffe0ff */
[----:B------:R-:W-:-:S03]  /*0660*/  LEA.HI R3, R3, R4, RZ, 0x7 ;  /* 0x0000000403037211 */ /* 0x000fc600078f38ff */
[----:B------:R-:W-:Y:S01]  /*0670*/  @!P0 IMAD.MOV R7, RZ, RZ, -R7 ;  /* 0x000000ffff078224 */ /* 0x000fe200078e0a07 */
[----:B------:R-:W-:Y:S02]  /*0680*/  @!P1 LOP3.LUT R7, RZ, c[0x0][0x10], RZ, 0x33, !PT ;  /* 0x00000400ff079a12 */ /* 0x000fe400078e33ff */
[----:B------:R-:W-:-:S03]  /*0690*/  SHF.R.S32.HI R3, RZ, 0x7, R3 ;  /* 0x00000007ff037819 */ /* 0x000fc60000011403 */
        /* <DEDUP_REMOVED lines=10> */
[----:B------:R-:W-:Y:S01]  /*0740*/  LEA.HI R0, R0, R61, RZ, 0x3 ;  /* 0x0000003d00007211 */ /* 0x000fe200078f18ff */
[----:B------:R-:W-:-:S03]  /*0750*/  IMAD R3, R3, c[0x0][0x1c0], R146 ;  /* 0x0000700003037a24 */ /* 0x000fc600078e0292 */
[----:B------:R-:W-:Y:S01]  /*0760*/  LOP3.LUT R4, R0, 0x3ffffff8, RZ, 0xc0, !PT ;  /* 0x3ffffff800047812 */ /* 0x000fe200078ec0ff */
[----:B------:R-:W-:Y:S01]  /*0770*/  IMAD R3, R3, c[0x0][0x214], R62 ;  /* 0x0000850003037a24 */ /* 0x000fe200078e023e */
[----:B------:R-:W-:-:S03]  /*0780*/  SHF.R.S32.HI R0, RZ, 0x3, R0 ;  /* 0x00000003ff007819 */ /* 0x000fc60000011400 */
[----:B------:R-:W-:Y:S01]  /*0790*/  IMAD.IADD R4, R61, 0x1, -R4 ;  /* 0x000000013d047824 */ /* 0x000fe200078e0a04 */
[C---:B------:R-:W-:Y:S01]  /*07a0*/  IADD3 R6, R0.reuse, 0x10, RZ ;  /* 0x0000001000067810 */ /* 0x040fe20007ffe0ff */
[----:B------:R-:W-:Y:S01]  /*07b0*/  IMAD R2, R3, c[0x0][0x22c], RZ ;  /* 0x00008b0003027a24 */ /* 0x000fe200078e02ff */
[-C--:B------:R-:W-:Y:S01]  /*07c0*/  ISETP.GE.AND P0, PT, R0, R151.reuse, PT ;  /* 0x000000970000720c */ /* 0x080fe20003f06270 */
[----:B------:R-:W-:Y:S01]  /*07d0*/  IMAD.SHL.U32 R4, R4, 0x4, RZ ;  /* 0x0000000404047824 */ /* 0x000fe200078e00ff */
[-C--:B------:R-:W-:Y:S02]  /*07e0*/  ISETP.GE.OR P4, PT, R6, R151.reuse, P6 ;  /* 0x000000970600720c */ /* 0x080fe40003786670 */
[----:B------:R-:W-:Y:S02]  /*07f0*/  ISETP.GE.OR P5, PT, R0, R151, P6 ;  /* 0x000000970000720c */ /* 0x000fe400037a6670 */
[----:B------:R-:W-:-:S05]  /*0800*/  SHF.R.S32.HI R5, RZ, 0x1f, R4 ;  /* 0x0000001fff057819 */ /* 0x000fca0000011404 */
        /* <DEDUP_REMOVED lines=39> */
.L_x_2716:
[----:B------:R-:W-:Y:S01]  /*0a80*/  ISETP.NE.U32.AND P0, PT, RZ, c[0x0][0x2b8], PT ;  /* 0x0000ae00ff007a0c */ /* 0x000fe20003f05070 */
[--C-:B------:R-:W-:Y:S01]  /*0a90*/  IMAD.MOV.U32 R2, RZ, RZ, R153.reuse ;  /* 0x000000ffff027224 */ /* 0x100fe200078e0099 */
[----:B------:R-:W-:Y:S02]  /*0aa0*/  ISETP.NE.U32.AND P1, PT, RZ, c[0x0][0x2c0], PT ;  /* 0x0000b000ff007a0c */ /* 0x000fe40003f25070 */
[----:B------:R-:W-:Y:S02]  /*0ab0*/  ISETP.NE.AND.EX P0, PT, RZ, c[0x0][0x2bc], PT, P0 ;  /* 0x0000af00ff007a0c */ /* 0x000fe40003f05300 */
[----:B------:R-:W-:Y:S02]  /*0ac0*/  ISETP.NE.AND.EX P1, PT, RZ, c[0x0][0x2c4], PT, P1 ;  /* 0x0000b100ff007a0c */ /* 0x000fe40003f25310 */
[----:B------:R-:W-:-:S09]  /*0ad0*/  SHF.R.S32.HI R10, RZ, 0x1f, R153 ;  /* 0x0000001fff0a7819 */ /* 0x000fd20000011499 */
        /* <DEDUP_REMOVED lines=55> */
[----:B------:R-:W-:-:S03]  /*0e50*/  IMAD R7, R5, c[0x0][0x2d0], R0 ;  /* 0x0000b40005077a24 */ /* 0x000fc600078e0200 */
[----:B------:R-:W-:Y:S02]  /*0e60*/  ISETP.GT.U32.AND P0, PT, R3, R6, PT ;  /* 0x000000060300720c */ /* 0x000fe40003f04070 */
[----:B------:R-:W-:-:S11]  /*0e70*/  SHF.R.S32.HI R5, RZ, 0x1f, R7 ;  /* 0x0000001fff057819 */ /* 0x000fd60000011407 */
[----:B------:R-:W-:Y:S01]  /*0e80*/  @!P0 IMAD.IADD R6, R6, 0x1, -R3 ;  /* 0x0000000106068824 */ /* 0x000fe200078e0a03 */
[----:B------:R-:W-:-:S04]  /*0e90*/  @!P0 IADD3 R4, R4, 0x1, RZ ;  /* 0x0000000104048810 */ /* 0x000fc80007ffe0ff */
[----:B------:R-:W-:Y:S01]  /*0ea0*/  ISETP.GE.U32.AND P1, PT, R6, R3, PT ;  /* 0x000000030600720c */ /* 0x000fe20003f26070 */
[----:B------:R-:W-:Y:S01]  /*0eb0*/  IMAD R6, R5, c[0x0][0x198], RZ ;  /* 0x0000660005067a24 */ /* 0x000fe200078e02ff */
[----:B------:R-:W-:-:S03]  /*0ec0*/  LOP3.LUT R3, R146, c[0x0][0x1c8], RZ, 0x3c, !PT ;  /* 0x0000720092037a12 */ /* 0x000fc600078e3cff */
[----:B------:R-:W-:Y:S01]  /*0ed0*/  IMAD R6, R7, c[0x0][0x19c], R6 ;  /* 0x0000670007067a24 */ /* 0x000fe200078e0206 */
        /* <DEDUP_REMOVED lines=10> */
[C---:B------:R-:W-:Y:S02]  /*0f80*/  IMAD R9, R2.reuse, c[0x0][0x18c], R9 ;  /* 0x0000630002097a24 */ /* 0x040fe400078e0209 */
[----:B------:R-:W-:Y:S01]  /*0f90*/  IMAD.WIDE.U32 R14, R2, c[0x0][0x188], RZ ;  /* 0x00006200020e7a25 */ /* 0x000fe200078e00ff */
[----:B------:R-:W-:Y:S02]  /*0fa0*/  IADD3 R13, R13, R3, RZ ;  /* 0x000000030d0d7210 */ /* 0x000fe40007ffe0ff */
[----:B------:R-:W-:Y:S01]  /*0fb0*/  SHF.R.S32.HI R3, RZ, 0x1f, R4 ;  /* 0x0000001fff037819 */ /* 0x000fe20000011404 */
[----:B------:R-:W-:-:S02]  /*0fc0*/  IMAD.IADD R9, R15, 0x1, R9 ;  /* 0x000000010f097824 */ /* 0x000fc400078e0209 */
[----:B------:R-:W-:-:S04]  /*0fd0*/  IMAD.WIDE.U32 R12, R7, c[0x0][0x198], R12 ;  /* 0x00006600070c7a25 */ /* 0x000fc800078e000c */
[----:B------:R-:W-:Y:S01]  /*0fe0*/  IMAD.IADD R13, R13, 0x1, R6 ;  /* 0x000000010d0d7824 */ /* 0x000fe200078e0206 */
[----:B------:R-:W-:Y:S01]  /*0ff0*/  MOV R6, R14 ;  /* 0x0000000e00067202 */ /* 0x000fe20000000f00 */
[----:B------:R-:W-:Y:S02]  /*1000*/  IMAD R11, R3, c[0x0][0x1b0], RZ ;  /* 0x00006c00030b7a24 */ /* 0x000fe400078e02ff */
[----:B------:R-:W-:-:S04]  /*1010*/  IMAD.WIDE.U32 R158, R4, c[0x0][0x1b0], R12 ;  /* 0x00006c00049e7a25 */ /* 0x000fc800078e000c */
[----:B------:R-:W-:-:S05]  /*1020*/  IMAD R11, R4, c[0x0][0x1b4], R11 ;  /* 0x00006d00040b7a24 */ /* 0x000fca00078e020b */
[----:B------:R-:W-:Y:S01]  /*1030*/  IADD3 R15, R159, R11, RZ ;  /* 0x0000000b9f0f7210 */ /* 0x000fe20007ffe0ff */
[----:B------:R-:W-:Y:S05]  /*1040*/  BRA `(.L_x_2718) ;  /* 0x0000043000007947 */ /* 0x000fea0003800000 */
.L_x_2717:
        /* <DEDUP_REMOVED lines=16> */
.L_x_2719:
[----:B------:R-:W-:Y:S02]  /*1150*/  IABS R4, c[0x0][0x1c8] ;  /* 0x0000720000047a13 */ /* 0x000fe40000000000 */
[----:B------:R-:W-:Y:S02]  /*1160*/  @P4 IADD3 R9, R8, R9, RZ ;  /* 0x0000000908094210 */ /* 0x000fe40007ffe0ff */
        /* <DEDUP_REMOVED lines=14> */
[----:B------:R-:W-:Y:S02]  /*1250*/  ISETP.GE.AND P1, PT, R0, RZ, PT ;  /* 0x000000ff0000720c */ /* 0x000fe40003f26270 */
[----:B------:R-:W-:-:S05]  /*1260*/  LEA R0, R57, 0xffffff80, 0x7 ;  /* 0xffffff8039007811 */ /* 0x000fca00078e38ff */
[----:B------:R-:W-:-:S04]  /*1270*/  IMAD.WIDE.U32 R12, R0, c[0x0][0x198], R6 ;  /* 0x00006600000c7a25 */ /* 0x000fc800078e0006 */
[----:B------:R-:W-:Y:S01]  /*1280*/  @!P0 IMAD.IADD R5, R5, 0x1, -R4 ;  /* 0x0000000105058824 */ /* 0x000fe200078e0a04 */
[----:B------:R-:W-:Y:S02]  /*1290*/  @!P0 IADD3 R3, R3, 0x1, RZ ;  /* 0x0000000103038810 */ /* 0x000fe40007ffe0ff */
[----:B------:R-:W-:Y:S02]  /*12a0*/  ISETP.NE.AND P0, PT, RZ, c[0x0][0x1c8], PT ;  /* 0x00007200ff007a0c */ /* 0x000fe40003f05270 */
[----:B------:R-:W-:Y:S02]  /*12b0*/  ISETP.GE.U32.AND P3, PT, R5, R4, PT ;  /* 0x000000040500720c */ /* 0x000fe40003f66070 */
[----:B------:R-:W-:-:S11]  /*12c0*/  SHF.R.S32.HI R5, RZ, 0x1f, R0 ;  /* 0x0000001fff057819 */ /* 0x000fd60000011400 */
[----:B------:R-:W-:-:S04]  /*12d0*/  @P3 IADD3 R3, R3, 0x1, RZ ;  /* 0x0000000103033810 */ /* 0x000fc80007ffe0ff */
[----:B------:R-:W-:Y:S01]  /*12e0*/  MOV R4, R3 ;  /* 0x0000000300047202 */ /* 0x000fe20000000f00 */
[----:B------:R-:W-:-:S04]  /*12f0*/  IMAD R3, R5, c[0x0][0x198], RZ ;  /* 0x0000660005037a24 */ /* 0x000fc800078e02ff */
[----:B------:R-:W-:Y:S01]  /*1300*/  @!P1 IMAD.MOV R4, RZ, RZ, -R4 ;  /* 0x000000ffff049224 */ /* 0x000fe200078e0a04 */
[----:B------:R-:W-:Y:S01]  /*1310*/  @!P0 LOP3.LUT R4, RZ, c[0x0][0x1c8], RZ, 0x33, !PT ;  /* 0x00007200ff048a12 */ /* 0x000fe200078e33ff */
[----:B------:R-:W-:-:S03]  /*1320*/  IMAD R6, R0, c[0x0][0x19c], R3 ;  /* 0x0000670000067a24 */ /* 0x000fc600078e0203 */
[----:B------:R-:W-:Y:S01]  /*1330*/  SHF.R.S32.HI R3, RZ, 0x1f, R4 ;  /* 0x0000001fff037819 */ /* 0x000fe20000011404 */
[----:B------:R-:W-:Y:S02]  /*1340*/  IMAD.IADD R13, R13, 0x1, R6 ;  /* 0x000000010d0d7824 */ /* 0x000fe400078e0206 */
[----:B------:R-:W-:-:S04]  /*1350*/  @P4 IMAD.WIDE.U32 R6, R9, c[0x0][0x1a0], RZ ;  /* 0x0000680009064a25 */ /* 0x000fc800078e00ff */
[----:B------:R-:W-:Y:S02]  /*1360*/  IMAD R15, R3, c[0x0][0x1b0], RZ ;  /* 0x00006c00030f7a24 */ /* 0x000fe400078e02ff */
[----:B------:R-:W-:-:S04]  /*1370*/  IMAD.WIDE.U32 R158, R4, c[0x0][0x1b0], R12 ;  /* 0x00006c00049e7a25 */ /* 0x000fc800078e000c */
[----:B------:R-:W-:Y:S02]  /*1380*/  IMAD R15, R4, c[0x0][0x1b4], R15 ;  /* 0x00006d00040f7a24 */ /* 0x000fe400078e020f */
[----:B------:R-:W-:Y:S02]  /*1390*/  @P4 IMAD R9, R9, c[0x0][0x1a4], R7 ;  /* 0x0000690009094a24 */ /* 0x000fe400078e0207 */
[----:B------:R-:W-:Y:S01]  /*13a0*/  IMAD.MOV.U32 R7, RZ, RZ, R0 ;  /* 0x000000ffff077224 */ /* 0x000fe200078e0000 */
        /* <DEDUP_REMOVED lines=13> */
.L_x_2718:
[----:B------:R1:W5:Y:S01]  /*1480*/  @P5 LDG.E R11, [R160.64] ;  /* 0x00000006a00b5981 */ /* 0x000362000c1e1900 */
[----:B------:R-:W-:Y:S01]  /*1490*/  ISETP.NE.AND P0, PT, R17, -0x1, PT ;  /* 0xffffffff1100780c */ /* 0x000fe20003f05270 */
[----:B------:R-:W-:Y:S01]  /*14a0*/  IMAD.MOV.U32 R138, RZ, RZ, c[0x0][0x230] ;  /* 0x00008c00ff8a7624 */ /* 0x000fe200078e00ff */
[----:B------:R-:W-:Y:S01]  /*14b0*/  SHF.R.S32.HI R8, RZ, 0x1f, R61 ;  /* 0x0000001fff087819 */ /* 0x000fe2000001143d */
[----:B------:R-:W-:Y:S01]  /*14c0*/  IMAD.MOV.U32 R26, RZ, RZ, RZ ;  /* 0x000000ffff1a7224 */ /* 0x000fe200078e00ff */
[----:B------:R-:W-:Y:S01]  /*14d0*/  MOV R27, c[0x0][0x230] ;  /* 0x00008c00001b7a02 */ /* 0x000fe20000000f00 */
[----:B------:R-:W-:Y:S01]  /*14e0*/  IMAD.MOV.U32 R164, RZ, RZ, c[0x0][0x198] ;  /* 0x00006600ffa47624 */ /* 0x000fe200078e00ff */
[CC--:B-----5:R-:W-:Y:S01]  /*14f0*/  LEA.HI R2, R8.reuse, R61.reuse, RZ, 0x3 ;  /* 0x0000003d08027211 */ /* 0x0e0fe200078f18ff */
[----:B------:R-:W-:Y:S01]  /*1500*/  IMAD.MOV.U32 R43, RZ, RZ, 0x10 ;  /* 0x00000010ff2b7424 */ /* 0x000fe200078e00ff */
[----:B------:R-:W-:Y:S01]  /*1510*/  LEA.HI R19, R8, R61, RZ, 0x2 ;  /* 0x0000003d08137211 */ /* 0x000fe200078f10ff */
[----:B------:R-:W-:Y:S01]  /*1520*/  IMAD.SHL.U32 R60, R164, 0x20, RZ ;  /* 0x00000020a43c7824 */ /* 0x000fe200078e00ff */
[----:B------:R-:W-:-:S02]  /*1530*/  SHF.R.S32.HI R23, RZ, 0x3, R2 ;  /* 0x00000003ff177819 */ /* 0x000fc40000011402 */
[----:B------:R-:W-:Y:S01]  /*1540*/  SHF.R.S32.HI R148, RZ, 0x2, R19 ;  /* 0x00000002ff947819 */ /* 0x000fe20000011413 */
[----:B------:R-:W-:Y:S01]  /*1550*/  @P0 IMAD.WIDE.U32 R12, R17, c[0x0][0x190], RZ ;  /* 0x00006400110c0a25 */ /* 0x000fe200078e00ff */
[C---:B------:R-:W-:Y:S02]  /*1560*/  LEA.HI R140, R2.reuse, R23, RZ, 0x1 ;  /* 0x00000017028c7211 */ /* 0x040fe400078f08ff */
[----:B------:R-:W-:Y:S01]  /*1570*/  LOP3.LUT R2, R2, 0xfffffff8, RZ, 0xc0, !PT ;  /* 0xfffffff802027812 */ /* 0x000fe200078ec0ff */
[----:B------:R-:W-:Y:S01]  /*1580*/  @P0 IMAD.MOV.U32 R16, RZ, RZ, R12 ;  /* 0x000000ffff100224 */ /* 0x000fe200078e000c */
[-C--:B------:R-:W-:Y:S01]  /*1590*/  LEA.HI R144, R8, R61.reuse, RZ, 0x5 ;  /* 0x0000003d08907211 */ /* 0x080fe200078f28ff */
[----:B------:R-:W-:Y:S01]  /*15a0*/  @!P0 IMAD R12, R10, c[0x0][0x178], RZ ;  /* 0x00005e000a0c8a24 */ /* 0x000fe200078e02ff */
[----:B------:R-:W-:Y:S01]  /*15b0*/  LEA.HI R8, R8, R61, RZ, 0x4 ;  /* 0x0000003d08087211 */ /* 0x000fe200078f20ff */
[----:B------:R-:W-:Y:S01]  /*15c0*/  @!P0 IMAD.WIDE.U32 R24, R153, c[0x0][0x178], RZ ;  /* 0x00005e0099188a25 */ /* 0x000fe200078e00ff */
[----:B------:R-:W-:-:S02]  /*15d0*/  SHF.R.S32.HI R144, RZ, 0x5, R144 ;  /* 0x00000005ff907819 */ /* 0x000fc40000011490 */
[----:B------:R-:W-:Y:S01]  /*15e0*/  LOP3.LUT R8, R8, 0xfffffff0, RZ, 0xc0, !PT ;  /* 0xfffffff008087812 */ /* 0x000fe200078ec0ff */
[----:B------:R-:W-:Y:S01]  /*15f0*/  @!P0 IMAD R12, R153, c[0x0][0x17c], R12 ;  /* 0x00005f00990c8a24 */ /* 0x000fe200078e020c */
[----:B------:R-:W-:Y:S01]  /*1600*/  LOP3.LUT R140, R140, 0xfffffffe, RZ, 0xc0, !PT ;  /* 0xfffffffe8c8c7812 */ /* 0x000fe200078ec0ff */
[----:B------:R-:W-:Y:S01]  /*1610*/  @P0 IMAD R17, R17, c[0x0][0x194], R13 ;  /* 0x0000650011110a24 */ /* 0x000fe200078e020d */
[----:B------:R-:W-:Y:S01]  /*1620*/  IADD3 R143, -R8, R61, RZ ;  /* 0x0000003d088f7210 */ /* 0x000fe20007ffe1ff */
[----:B------:R-:W-:Y:S01]  /*1630*/  @!P0 IMAD.IADD R17, R25, 0x1, R12 ;  /* 0x0000000119118824 */ /* 0x000fe200078e020c */
[----:B------:R-:W-:Y:S01]  /*1640*/  LOP3.LUT R12, R19, 0xfffffffc, RZ, 0xc0, !PT ;  /* 0xfffffffc130c7812 */ /* 0x000fe200078ec0ff */
[----:B------:R-:W-:Y:S01]  /*1650*/  IMAD.IADD R2, R61, 0x1, -R2 ;  /* 0x000000013d027824 */ /* 0x000fe200078e0a02 */
[----:B------:R-:W-:Y:S01]  /*1660*/  LEA.HI R19, R19, R148, RZ, 0x1 ;  /* 0x0000009413137211 */ /* 0x000fe200078f08ff */
[----:B------:R-:W-:Y:S01]  /*1670*/  IMAD.MOV.U32 R13, RZ, RZ, 0x2 ;  /* 0x00000002ff0d7424 */ /* 0x000fe200078e00ff */
[----:B------:R-:W-:Y:S01]  /*1680*/  SHF.R.S32.HI R149, RZ, 0x1f, R148 ;  /* 0x0000001fff957819 */ /* 0x000fe20000011494 */
[----:B------:R-:W-:Y:S01]  /*1690*/  @!P0 IMAD.MOV.U32 R16, RZ, RZ, R24 ;  /* 0x000000ffff108224 */ /* 0x000fe200078e0018 */
[----:B------:R-:W-:Y:S01]  /*16a0*/  LOP3.LUT R19, R19, 0x7fffffe, RZ, 0xc0, !PT ;  /* 0x07fffffe13137812 */ /* 0x000fe200078ec0ff */
[----:B------:R-:W-:Y:S01]  /*16b0*/  IMAD.HI.U32 R138, R13, R138, R26 ;  /* 0x0000008a0d8a7227 */ /* 0x000fe200078e001a */
[----:B------:R-:W-:-:S02]  /*16c0*/  LEA.HI R64, R2, R2, RZ, 0x1 ;  /* 0x0000000202407211 */ /* 0x000fc400078f08ff */
[----:B------:R-:W-:Y:S01]  /*16d0*/  IADD3 R13, -R12, R61, RZ ;  /* 0x0000003d0c0d7210 */ /* 0x000fe20007ffe1ff */
[----:B------:R-:W-:Y:S01]  /*16e0*/  IMAD.IADD R19, R148, 0x1, -R19 ;  /* 0x0000000194137824 */ /* 0x000fe200078e0a13 */
[----:B------:R-:W-:Y:S01]  /*16f0*/  LOP3.LUT R139, R64, 0xfffffffe, RZ, 0xc0, !PT ;  /* 0xfffffffe408b7812 */ /* 0x000fe200078ec0ff */
[----:B------:R-:W-:Y:S01]  /*1700*/  IMAD.IADD R140, R23, 0x1, -R140 ;  /* 0x00000001178c7824 */ /* 0x000fe200078e0a8c */
[----:B------:R-:W-:Y:S01]  /*1710*/  LEA.HI R142, R143, R143, RZ, 0x1 ;  /* 0x0000008f8f8e7211 */ /* 0x000fe200078f08ff */
[----:B------:R-:W-:Y:S01]  /*1720*/  IMAD R144, R144, 0x8, R19 ;  /* 0x0000000890907824 */ /* 0x000fe200078e0213 */
[----:B------:R-:W-:Y:S01]  /*1730*/  SHF.R.S32.HI R135, RZ, 0x1, R138 ;  /* 0x00000001ff877819 */ /* 0x000fe2000001148a */
[----:B------:R-:W-:Y:S01]  /*1740*/  IMAD.SHL.U32 R18, R13, 0x8, RZ ;  /* 0x000000080d127824 */ /* 0x000fe200078e00ff */
[----:B------:R-:W-:Y:S01]  /*1750*/  SHF.R.S32.HI R141, RZ, 0x1, R142 ;  /* 0x00000001ff8d7819 */ /* 0x000fe2000001148e */
[----:B------:R-:W-:Y:S01]  /*1760*/  IMAD R19, R3, c[0x0][0x1b8], RZ ;  /* 0x00006e0003137a24 */ /* 0x000fe200078e02ff */
[----:B------:R-:W-:Y:S01]  /*1770*/  SHF.R.S32.HI R64, RZ, 0x1, R64 ;  /* 0x00000001ff407819 */ /* 0x000fe20000011440 */
[----:B------:R-:W-:Y:S01]  /*1780*/  IMAD.IADD R139, R2, 0x1, -R139 ;  /* 0x00000001028b7824 */ /* 0x000fe200078e0a8b */
[----:B------:R-:W-:Y:S01]  /*1790*/  IADD3 R8, P0, R18, R6, RZ ;  /* 0x0000000612087210 */ /* 0x000fe20007f1e0ff */
[----:B------:R-:W-:Y:S01]  /*17a0*/  IMAD R2, R4, c[0x0][0x1bc], R19 ;  /* 0x00006f0004027a24 */ /* 0x000fe200078e0213 */
[----:B------:R-:W-:Y:S01]  /*17b0*/  SHF.R.S32.HI R19, RZ, 0x1f, R18 ;  /* 0x0000001fff137819 */ /* 0x000fe20000011412 */
[----:B------:R-:W-:Y:S01]  /*17c0*/  IMAD.SHL.U32 R23, R23, 0x40, RZ ;  /* 0x0000004017177824 */ /* 0x000fe200078e00ff */
[----:B------:R-:W-:Y:S01]  /*17d0*/  IADD3 R16, P1, R18, R16, RZ ;  /* 0x0000001012107210 */ /* 0x000fe20007f3e0ff */
[----:B------:R-:W-:Y:S01]  /*17e0*/  IMAD.WIDE R20, R21, 0x40, R148 ;  /* 0x0000004015147825 */ /* 0x000fe200078e0294 */
[----:B------:R-:W-:-:S02]  /*17f0*/  SHF.R.S32.HI R6, RZ, 0x1f, R142 ;  /* 0x0000001fff067819 */ /* 0x000fc4000001148e */
[C---:B------:R-:W-:Y:S01]  /*1800*/  IADD3.X R9, R19.reuse, R9, RZ, P0, !PT ;  /* 0x0000000913097210 */ /* 0x040fe200007fe4ff */
[----:B------:R-:W-:Y:S01]  /*1810*/  IMAD.X R17, R19, 0x1, R17, P1 ;  /* 0x0000000113117824 */ /* 0x000fe200008e0611 */
[----:B------:R-:W-:Y:S01]  /*1820*/  IADD3 R156, P0, R148, R7, RZ ;  /* 0x00000007949c7210 */ /* 0x000fe20007f1e0ff */
[----:B------:R-:W-:Y:S01]  /*1830*/  IMAD.SHL.U32 R13, R13, 0x4, RZ ;  /* 0x000000040d0d7824 */ /* 0x000fe200078e00ff */
[----:B------:R-:W-:Y:S01]  /*1840*/  LEA.HI R7, R6, R141, RZ, 0x2 ;  /* 0x0000008d06077211 */ /* 0x000fe200078f10ff */
[----:B------:R-:W-:Y:S01]  /*1850*/  IMAD R6, R21, c[0x0][0x190], RZ ;  /* 0x0000640015067a24 */ /* 0x000fe200078e02ff */
[----:B------:R-:W-:Y:S01]  /*1860*/  LOP3.LUT R23, R23, 0xc0, RZ, 0xc0, !PT ;  /* 0x000000c017177812 */ /* 0x000fe200078ec0ff */
[----:B------:R-:W-:Y:S01]  /*1870*/  IMAD.X R5, R149, 0x1, R5, P0 ;  /* 0x0000000195057824 */ /* 0x000fe200000e0605 */
[----:B------:R-:W-:Y:S01]  /*1880*/  IADD3 R158, P0, R18, R158, RZ ;  /* 0x0000009e129e7210 */ /* 0x000fe20007f1e0ff */
[----:B------:R-:W-:Y:S01]  /*1890*/  IMAD.WIDE.U32 R8, R4, c[0x0][0x1b8], R8 ;  /* 0x00006e0004087a25 */ /* 0x000fe200078e0008 */
[----:B------:R-:W-:-:S02]  /*18a0*/  LOP3.LUT R12, R23, 0x18, R18, 0xf8, !PT ;  /* 0x00000018170c7812 */ /* 0x000fc400078ef812 */
[----:B------:R-:W-:Y:S01]  /*18b0*/  SHF.R.U32.HI R23, RZ, 0x3, R23 ;  /* 0x00000003ff177819 */ /* 0x000fe20000011617 */
[C---:B------:R-:W-:Y:S02]  /*18c0*/  IMAD R6, R20.reuse, c[0x0][0x194], R6 ;  /* 0x0000650014067a24 */ /* 0x040fe400078e0206 */
[----:B------:R-:W-:Y:S01]  /*18d0*/  IMAD.WIDE.U32 R16, R20, c[0x0][0x190], R16 ;  /* 0x0000640014107a25 */ /* 0x000fe200078e0010 */
[----:B------:R-:W-:Y:S02]  /*18e0*/  LOP3.LUT R23, R12, R23, RZ, 0x3c, !PT ;  /* 0x000000170c177212 */ /* 0x000fe400078e3cff */
[----:B------:R-:W-:Y:S01]  /*18f0*/  LOP3.LUT R12, R7, 0xfffffffc, RZ, 0xc0, !PT ;  /* 0xfffffffc070c7812 */ /* 0x000fe200078ec0ff */
[----:B------:R-:W-:Y:S02]  /*1900*/  IMAD R5, R5, c[0x0][0x1a0], RZ ;  /* 0x0000680005057a24 */ /* 0x000fe400078e02ff */
[----:B------:R-:W-:Y:S01]  /*1910*/  IMAD.IADD R9, R9, 0x1, R2 ;  /* 0x0000000109097824 */ /* 0x000fe200078e0202 */
[----:B------:R-:W-:Y:S01]  /*1920*/  SHF.R.S32.HI R2, RZ, 0x1f, R146 ;  /* 0x0000001fff027819 */ /* 0x000fe20000011492 */
[----:B------:R-:W-:Y:S01]  /*1930*/  IMAD.IADD R17, R17, 0x1, R6 ;  /* 0x0000000111117824 */ /* 0x000fe200078e0206 */
[----:B------:R-:W-:Y:S01]  /*1940*/  SHF.R.S32.HI R6, RZ, 0x1f, R71 ;  /* 0x0000001fff067819 */ /* 0x000fe20000011447 */
[C---:B------:R-:W-:Y:S01]  /*1950*/  IMAD R7, R156.reuse, c[0x0][0x1a4], R5 ;  /* 0x000069009c077a24 */ /* 0x040fe200078e0205 */
[----:B------:R-:W-:Y:S01]  /*1960*/  IADD3 R141, R141, -R12, RZ ;  /* 0x8000000c8d8d7210 */ /* 0x000fe20007ffe0ff */
[----:B------:R-:W-:Y:S01]  /*1970*/  IMAD.WIDE.U32 R156, R156, c[0x0][0x1a0], R8 ;  /* 0x000068009c9c7a25 */ /* 0x000fe200078e0008 */
[----:B------:R-:W-:-:S02]  /*1980*/  LEA.HI R9, R6, R71, RZ, 0x7 ;  /* 0x0000004706097211 */ /* 0x000fc400078f38ff */
[----:B------:R-:W-:Y:S01]  /*1990*/  LOP3.LUT P1, RZ, R141, 0x2, RZ, 0xc0, !PT ;  /* 0x000000028dff7812 */ /* 0x000fe2000782c0ff */
[----:B------:R-:W-:Y:S01]  /*19a0*/  IMAD.X R159, R19, 0x1, R15, P0 ;  /* 0x00000001139f7824 */ /* 0x000fe200000e060f */
[----:B------:R-:W-:Y:S01]  /*19b0*/  SHF.R.S32.HI R9, RZ, 0x7, R9 ;  /* 0x00000007ff097819 */ /* 0x000fe20000011409 */
[----:B------:R-:W-:Y:S01]  /*19c0*/  IMAD R69, R2, c[0x0][0x1a8], RZ ;  /* 0x00006a0002457a24 */ /* 0x000fe200078e02ff */
[----:B------:R-:W-:Y:S01]  /*19d0*/  MOV R2, c[0x0][0x1a0] ;  /* 0x0000680000027a02 */ /* 0x000fe20000000f00 */
[----:B------:R-:W-:Y:S01]  /*19e0*/  IMAD R136, R148, R135, R13 ;  /* 0x0000008794887224 */ /* 0x000fe200078e020d */
[----:B------:R-:W-:Y:S01]  /*19f0*/  IMNMX R70, R150, R9, !PT ;  /* 0x0000000996467217 */ /* 0x000fe20007800200 */
[----:B------:R-:W-:Y:S01]  /*1a00*/  IMAD R9, R149, c[0x0][0x198], RZ ;  /* 0x0000660095097a24 */ /* 0x000fe200078e02ff */
[----:B------:R-:W-:Y:S01]  /*1a10*/  SEL R43, R43, 0xfffffff0, !P1 ;  /* 0xfffffff02b2b7807 */ /* 0x000fe20004800000 */
[----:B------:R-:W-:Y:S01]  /*1a20*/  IMAD R69, R146, c[0x0][0x1ac], R69 ;  /* 0x00006b0092457a24 */ /* 0x000fe200078e0245 */
[----:B------:R-:W-:Y:S01]  /*1a30*/  ISETP.GT.AND P0, PT, R57, R70, PT ;  /* 0x000000463900720c */ /* 0x000fe20003f04270 */
[----:B------:R-:W-:Y:S01]  /*1a40*/  IMAD.MOV.U32 R5, RZ, RZ, 0x5 ;  /* 0x00000005ff057424 */ /* 0x000fe200078e00ff */
[----:B------:R-:W-:Y:S01]  /*1a50*/  SHF.R.S32.HI R124, RZ, 0x1f, R136 ;  /* 0x0000001fff7c7819 */ /* 0x000fe20000011488 */
[----:B------:R-:W-:-:S02]  /*1a60*/  IMAD R9, R148, c[0x0][0x19c], R9 ;  /* 0x0000670094097a24 */ /* 0x000fc400078e0209 */
[----:B------:R-:W-:Y:S01]  /*1a70*/  IMAD.IADD R134, R13, 0x1, R136 ;  /* 0x000000010d867824 */ /* 0x000fe200078e0288 */
[-C--:B------:R-:W-:Y:S01]  /*1a80*/  SHF.L.U64.HI R59, R164, R5.reuse, c[0x0][0x19c] ;  /* 0x00006700a43b7619 */ /* 0x080fe20000010205 */
[----:B------:R-:W-:Y:S01]  /*1a90*/  IMAD.WIDE.U32 R158, R148, c[0x0][0x198], R158 ;  /* 0x00006600949e7a25 */ /* 0x000fe200078e009e */
[----:B------:R-:W-:Y:S02]  /*1aa0*/  SHF.L.U64.HI R114, R2, R5, c[0x0][0x1a4] ;  /* 0x0000690002727619 */ /* 0x000fe40000010205 */
[----:B------:R-:W-:Y:S01]  /*1ab0*/  SHF.R.S32.HI R123, RZ, 0x1f, R134 ;  /* 0x0000001fff7b7819 */ /* 0x000fe20000011486 */
[----:B------:R-:W-:Y:S01]  /*1ac0*/  IMAD.WIDE.U32 R146, R146, c[0x0][0x1a8], R16 ;  /* 0x00006a0092927a25 */ /* 0x000fe200078e0010 */
[----:B------:R-:W-:-:S03]  /*1ad0*/  IADD3 R58, R159, R9, RZ ;  /* 0x000000099f3a7210 */ /* 0x000fc60007ffe0ff */
[----:B------:R-:W-:Y:S02]  /*1ae0*/  IMAD.U32 R144, R144, 0x20, R23 ;  /* 0x0000002090907824 */ /* 0x000fe400078e0017 */
[----:B------:R-:W-:Y:S02]  /*1af0*/  IMAD.SHL.U32 R115, R2, 0x20, RZ ;  /* 0x0000002002737824 */ /* 0x000fe400078e00ff */
[----:B------:R-:W-:Y:S02]  /*1b00*/  IMAD.SHL.U32 R137, R135, 0x20, RZ ;  /* 0x0000002087897824 */ /* 0x000fe400078e00ff */
[----:B------:R-:W-:Y:S02]  /*1b10*/  IMAD.IADD R56, R157, 0x1, R7 ;  /* 0x000000019d387824 */ /* 0x000fe400078e0207 */
[----:B------:R-:W-:Y:S01]  /*1b20*/  IMAD.IADD R69, R147, 0x1, R69 ;  /* 0x0000000193457824 */ /* 0x000fe200078e0245 */
[----:B------:R-:W-:Y:S01]  /*1b30*/  @!P5 MOV R11, RZ ;  /* 0x000000ff000bd202 */ /* 0x000fe20000000f00 */
[----:B------:R-:W-:Y:S05]  /*1b40*/  @!P0 BRA `(.L_x_2720) ;  /* 0x0000888000008947 */ /* 0x000fea0003800000 */
[----:B-1----:R-:W-:Y:S01]  /*1b50*/  SHF.R.S32.HI R7, RZ, 0x1f, R0 ;  /* 0x0000001fff077819 */ /* 0x002fe20000011400 */
[----:B------:R-:W-:Y:S01]  /*1b60*/  IMAD R6, R10, c[0x0][0x280], RZ ;  /* 0x0000a0000a067a24 */ /* 0x000fe200078e02ff */
[----:B------:R-:W-:Y:S01]  /*1b70*/  SHF.R.S32.HI R9, RZ, 0x1f, R71 ;  /* 0x0000001fff097819 */ /* 0x000fe20000011447 */
[C---:B------:R-:W-:Y:S01]  /*1b80*/  IMAD.WIDE.U32 R12, R153.reuse, c[0x0][0x280], R18 ;  /* 0x0000a000990c7a25 */ /* 0x040fe200078e0012 */
        /* <DEDUP_REMOVED lines=23> */
[----:B------:R-:W-:Y:S01]  /*1d00*/  IMAD R7, R7, c[0x0][0x288], RZ ;  /* 0x0000a20007077a24 */ /* 0x000fe200078e02ff */
[----:B------:R-:W-:Y:S01]  /*1d10*/  UIMAD UR5, UR8, UR5, URZ ;  /* 0x00000005080572a4 */ /* 0x000fe2000f8e023f */
[----:B------:R-:W-:Y:S01]  /*1d20*/  IMAD.IADD R15, R15, 0x1, R10 ;  /* 0x000000010f0f7824 */ /* 0x000fe200078e020a */
[----:B------:R-:W-:Y:S01]  /*1d30*/  UIMAD.WIDE.U32 UR12, UR8, UR4, URZ ;  /* 0x00000004080c72a5 */ /* 0x000fe2000f8e003f */
[----:B------:R-:W-:Y:S01]  /*1d40*/  IMAD.IADD R13, R13, 0x1, R9 ;  /* 0x000000010d0d7824 */ /* 0x000fe200078e0209 */
[----:B------:R-:W-:Y:S01]  /*1d50*/  IADD3 R132, R148, 0x40, RZ ;  /* 0x0000004094847810 */ /* 0x000fe20007ffe0ff */
[----:B------:R-:W-:Y:S01]  /*1d60*/  IMAD R6, R8, c[0x0][0x28c], R7 ;  /* 0x0000a30008067a24 */ /* 0x000fe200078e0207 */
[----:B------:R-:W-:Y:S01]  /*1d70*/  IADD3 R131, R148, 0x60, RZ ;  /* 0x0000006094837810 */ /* 0x000fe20007ffe0ff */
[----:B------:R-:W-:Y:S01]  /*1d80*/  IMAD.WIDE.U32 R8, R8, c[0x0][0x288], R14 ;  /* 0x0000a20008087a25 */ /* 0x000fe200078e000e */
[----:B------:R-:W-:Y:S01]  /*1d90*/  SHF.R.S32.HI R122, RZ, 0x1f, R137 ;  /* 0x0000001fff7a7819 */ /* 0x000fe20000011489 */
[----:B------:R-:W-:Y:S01]  /*1da0*/  ULDC UR4, c[0x0][0x230] ;  /* 0x00008c0000047ab9 */ /* 0x000fe20000000800 */
[----:B------:R-:W-:Y:S01]  /*1db0*/  SHF.R.S32.HI R121, RZ, 0x1f, R130 ;  /* 0x0000001fff797819 */ /* 0x000fe20000011482 */
[----:B------:R-:W-:Y:S01]  /*1dc0*/  IMAD.IADD R0, R11, 0x1, R0 ;  /* 0x000000010b007824 */ /* 0x000fe200078e0200 */
[----:B------:R-:W-:Y:S01]  /*1dd0*/  SHF.R.S32.HI R120, RZ, 0x1f, R129 ;  /* 0x0000001fff787819 */ /* 0x000fe20000011481 */
[----:B------:R-:W-:Y:S01]  /*1de0*/  IMAD R7, R3, c[0x0][0x2a0], RZ ;  /* 0x0000a80003077a24 */ /* 0x000fe200078e02ff */
[----:B------:R-:W-:Y:S01]  /*1df0*/  SHF.R.S32.HI R118, RZ, 0x1f, R127 ;  /* 0x0000001fff767819 */ /* 0x000fe2000001147f */
[----:B------:R-:W-:Y:S01]  /*1e00*/  IMAD.IADD R11, R9, 0x1, R6 ;  /* 0x00000001090b7824 */ /* 0x000fe200078e0206 */
[----:B------:R-:W-:Y:S01]  /*1e10*/  UIADD3 UR11, UR13, UR11, URZ ;  /* 0x0000000b0d0b7290 */ /* 0x000fe2000fffe03f */
[----:B------:R-:W-:Y:S01]  /*1e20*/  IMAD R9, R3, c[0x0][0x298], RZ ;  /* 0x0000a60003097a24 */ /* 0x000fe200078e02ff */
[----:B------:R-:W-:Y:S01]  /*1e30*/  ULDC.U8 UR8, c[0x0][0x313] ;  /* 0x0000c4c000087ab9 */ /* 0x000fe20000000000 */
[----:B------:R-:W-:-:S02]  /*1e40*/  IMAD.MOV.U32 R10, RZ, RZ, R8 ;  /* 0x000000ffff0a7224 */ /* 0x000fc400078e0008 */
[----:B------:R-:W-:-:S04]  /*1e50*/  IMAD.WIDE.U32 R14, R2, 0x40, RZ ;  /* 0x00000040020e7825 */ /* 0x000fc800078e00ff */
[C---:B------:R-:W-:Y:S01]  /*1e60*/  IMAD R3, R4.reuse, c[0x0][0x2a4], R7 ;  /* 0x0000a90004037a24 */ /* 0x040fe200078e0207 */
[----:B------:R-:W-:Y:S01]  /*1e70*/  IADD3 R98, R15, UR10, RZ ;  /* 0x0000000a0f627c10 */ /* 0x000fe2000fffe0ff */
[----:B------:R-:W-:Y:S01]  /*1e80*/  IMAD.WIDE.U32 R12, R4, c[0x0][0x2a0], R12 ;  /* 0x0000a800040c7a25 */ /* 0x000fe200078e000c */
[----:B------:R-:W-:Y:S01]  /*1e90*/  ULDC UR10, c[0x0][0x19c] ;  /* 0x00006700000a7ab9 */ /* 0x000fe20000000800 */
[----:B------:R-:W-:Y:S01]  /*1ea0*/  IADD3 R15, R18, 0x20, RZ ;  /* 0x00000020120f7810 */ /* 0x000fe20007ffe0ff */
[----:B------:R-:W-:Y:S01]  /*1eb0*/  UIMAD UR10, UR9, UR10, URZ ;  /* 0x0000000a090a72a4 */ /* 0x000fe2000f8e023f */
[----:B------:R-:W-:Y:S01]  /*1ec0*/  IMAD R2, R4, c[0x0][0x29c], R9 ;  /* 0x0000a70004027a24 */ /* 0x000fe200078e0209 */
[----:B------:R-:W-:Y:S01]  /*1ed0*/  LEA R106, P1, R12, c[0x0][0x270], 0x1 ;  /* 0x00009c000c6a7a11 */ /* 0x000fe200078208ff */
[----:B------:R-:W-:Y:S01]  /*1ee0*/  IMAD.WIDE.U32 R6, R4, c[0x0][0x298], R10 ;  /* 0x0000a60004067a25 */ /* 0x000fe200078e000a */
[----:B------:R-:W-:-:S03]  /*1ef0*/  SHF.L.U64.HI R98, R14, 0x1, R98 ;  /* 0x000000010e627819 */ /* 0x000fc60000010262 */
[----:B------:R-:W-:Y:S01]  /*1f00*/  IMAD.IADD R3, R13, 0x1, R3 ;  /* 0x000000010d037824 */ /* 0x000fe200078e0203 */
[----:B------:R-:W-:Y:S01]  /*1f10*/  LEA R108, P0, R6, c[0x0][0x268], 0x1 ;  /* 0x00009a00066c7a11 */ /* 0x000fe200078008ff */
[----:B------:R-:W-:Y:S02]  /*1f20*/  IMAD.IADD R2, R7, 0x1, R2 ;  /* 0x0000000107027824 */ /* 0x000fe400078e0202 */
[----:B------:R-:W-:Y:S01]  /*1f30*/  IMAD.MOV.U32 R76, RZ, RZ, c[0x0][0x288] ;  /* 0x0000a200ff4c7624 */ /* 0x000fe200078e00ff */
[----:B------:R-:W-:Y:S01]  /*1f40*/  LEA.HI.X R107, R12, c[0x0][0x274], R3, 0x1, P1 ;  /* 0x00009d000c6b7a11 */ /* 0x000fe200008f0c03 */
[----:B------:R-:W-:Y:S01]  /*1f50*/  IMAD R3, R135, R0, RZ ;  /* 0x0000000087037224 */ /* 0x000fe200078e02ff */
        /* <DEDUP_REMOVED lines=11> */
[----:B------:R-:W-:Y:S01]  /*2010*/  IMAD.X R84, RZ, RZ, R84, P3 ;  /* 0x000000ffff547224 */ /* 0x000fe200018e0654 */
[-C--:B------:R-:W-:Y:S01]  /*2020*/  IADD3 R44, P1, R136, R3.reuse, RZ ;  /* 0x00000003882c7210 */ /* 0x080fe20007f3e0ff */
[----:B------:R-:W-:Y:S01]  /*2030*/  IMAD.IADD R128, R137, 0x1, R130 ;  /* 0x0000000189807824 */ /* 0x000fe200078e0282 */
[----:B------:R-:W-:Y:S01]  /*2040*/  IADD3 R112, P0, R134, R3, RZ ;  /* 0x0000000386707210 */ /* 0x000fe20007f1e0ff */
[----:B------:R-:W-:Y:S01]  /*2050*/  IMAD.SHL.U32 R97, R162, 0x40, RZ ;  /* 0x00000040a2617824 */ /* 0x000fe200078e00ff */
        /* <DEDUP_REMOVED lines=13> */
[----:B------:R-:W-:Y:S01]  /*2130*/  IMAD.WIDE.U32 R164, R164, 0x40, RZ ;  /* 0x00000040a4a47825 */ /* 0x000fe200078e00ff */
[----:B------:R-:W-:-:S02]  /*2140*/  IADD3 R93, P3, R60, R85, RZ ;  /* 0x000000553c5d7210 */ /* 0x000fc40007f7e0ff */
[----:B------:R-:W-:Y:S01]  /*2150*/  IADD3 R83, P0, R83, 0x40, RZ ;  /* 0x0000004053537810 */ /* 0x000fe20007f1e0ff */
[----:B------:R-:W-:Y:S01]  /*2160*/  IMAD.X R78, RZ, RZ, R82, P1 ;  /* 0x000000ffff4e7224 */ /* 0x000fe200008e0652 */
[----:B------:R-:W-:Y:S01]  /*2170*/  IADD3 R110, P4, R112, c[0x0][0x2b0], RZ ;  /* 0x0000ac00706e7a10 */ /* 0x000fe20007f9e0ff */
[C---:B------:R-:W-:Y:S01]  /*2180*/  IMAD.SHL.U32 R68, R135.reuse, 0x40, RZ ;  /* 0x0000004087447824 */ /* 0x040fe200078e00ff */
[C---:B------:R-:W-:Y:S01]  /*2190*/  SHF.L.U64.HI R94, R162.reuse, R5, c[0x0][0x294] ;  /* 0x0000a500a25e7619 */ /* 0x040fe20000010205 */
[----:B------:R-:W-:Y:S01]  /*21a0*/  IMAD R66, R135, 0x60, RZ ;  /* 0x0000006087427824 */ /* 0x000fe200078e02ff */
[CC--:B------:R-:W-:Y:S01]  /*21b0*/  SHF.L.U64.HI R96, R162.reuse, R75.reuse, c[0x0][0x294] ;  /* 0x0000a500a2607619 */ /* 0x0c0fe2000001024b */
[----:B------:R-:W-:Y:S01]  /*21c0*/  IMAD.WIDE.U32 R162, R162, 0xc0, RZ ;  /* 0x000000c0a2a27825 */ /* 0x000fe200078e00ff */
[----:B------:R-:W-:Y:S02]  /*21d0*/  IADD3.X R111, R113, c[0x0][0x2b4], RZ, P4, !PT ;  /* 0x0000ad00716f7a10 */ /* 0x000fe400027fe4ff */
[----:B------:R-:W-:Y:S01]  /*21e0*/  IADD3 R20, P1, R44, c[0x0][0x2b0], RZ ;  /* 0x0000ac002c147a10 */ /* 0x000fe20007f3e0ff */
[----:B------:R-:W-:Y:S01]  /*21f0*/  IMAD.IADD R126, R137, 0x1, R128 ;  /* 0x00000001897e7824 */ /* 0x000fe200078e0280 */
[-C--:B------:R-:W-:Y:S01]  /*2200*/  IADD3 R87, P5, R79, R74.reuse, RZ ;  /* 0x0000004a4f577210 */ /* 0x080fe20007fbe0ff */
[----:B------:R-:W-:Y:S01]  /*2210*/  IMAD.IADD R125, R137, 0x1, R127 ;  /* 0x00000001897d7824 */ /* 0x000fe200078e027f */
[----:B------:R-:W-:Y:S01]  /*2220*/  IADD3 R91, P4, R83, R74, RZ ;  /* 0x0000004a535b7210 */ /* 0x000fe20007f9e0ff */
[----:B------:R-:W-:Y:S01]  /*2230*/  IMAD.X R92, R59, 0x1, R84, P3 ;  /* 0x000000013b5c7824 */ /* 0x000fe200018e0654 */
[----:B------:R-:W-:Y:S01]  /*2240*/  IADD3 R112, P3, R112, c[0x0][0x2a8], RZ ;  /* 0x0000aa0070707a10 */ /* 0x000fe20007f7e0ff */
[----:B------:R-:W-:Y:S01]  /*2250*/  IMAD.X R82, RZ, RZ, R82, P0 ;  /* 0x000000ffff527224 */ /* 0x000fe200000e0652 */
[----:B------:R-:W-:Y:S01]  /*2260*/  IADD3 R44, P0, R44, c[0x0][0x2a8], RZ ;  /* 0x0000aa002c2c7a10 */ /* 0x000fe20007f1e0ff */
[----:B------:R-:W-:Y:S01]  /*2270*/  IMAD.MOV.U32 R72, RZ, RZ, c[0x0][0x290] ;  /* 0x0000a400ff487624 */ /* 0x000fe200078e00ff */
[----:B------:R-:W-:Y:S01]  /*2280*/  SHF.L.U64.HI R75, R76, R75, c[0x0][0x28c] ;  /* 0x0000a3004c4b7619 */ /* 0x000fe2000001024b */
[----:B------:R-:W-:Y:S01]  /*2290*/  IMAD.SHL.U32 R99, R14, 0x2, RZ ;  /* 0x000000020e637824 */ /* 0x000fe200078e00ff */
[----:B------:R-:W-:Y:S01]  /*22a0*/  SHF.L.U64.HI R96, R97, 0x1, R96 ;  /* 0x0000000161607819 */ /* 0x000fe20000010260 */
[----:B------:R-:W-:Y:S01]  /*22b0*/  IMAD.MOV.U32 R13, RZ, RZ, R57 ;  /* 0x000000ffff0d7224 */ /* 0x000fe200078e0039 */
[----:B------:R-:W-:Y:S01]  /*22c0*/  SHF.L.U64.HI R94, R95, 0x1, R94 ;  /* 0x000000015f5e7819 */ /* 0x000fe2000001025e */
[----:B------:R-:W-:Y:S01]  /*22d0*/  IMAD.SHL.U32 R76, R76, 0x40, RZ ;  /* 0x000000404c4c7824 */ /* 0x000fe200078e00ff */
[----:B------:R-:W-:Y:S01]  /*22e0*/  IADD3 R14, R18, 0x40, RZ ;  /* 0x00000040120e7810 */ /* 0x000fe20007ffe0ff */
[----:B------:R-:W-:Y:S01]  /*22f0*/  IMAD.SHL.U32 R97, R97, 0x2, RZ ;  /* 0x0000000261617824 */ /* 0x000fe200078e00ff */
[----:B------:R-:W-:Y:S01]  /*2300*/  SHF.R.S32.HI R67, RZ, 0x1f, R68 ;  /* 0x0000001fff437819 */ /* 0x000fe20000011444 */
[----:B------:R-:W-:Y:S01]  /*2310*/  IMAD.SHL.U32 R95, R95, 0x2, RZ ;  /* 0x000000025f5f7824 */ /* 0x000fe200078e00ff */
[----:B------:R-:W-:Y:S01]  /*2320*/  SHF.R.S32.HI R65, RZ, 0x1f, R66 ;  /* 0x0000001fff417819 */ /* 0x000fe20000011442 */
[--C-:B------:R-:W-:Y:S01]  /*2330*/  IMAD.X R86, R78, 0x1, R73.reuse, P5 ;  /* 0x000000014e567824 */ /* 0x100fe200028e0649 */
[----:B------:R-:W-:Y:S01]  /*2340*/  IADD3 R77, R165, UR10, RZ ;  /* 0x0000000aa54d7c10 */ /* 0x000fe2000fffe0ff */
[----:B------:R-:W-:Y:S01]  /*2350*/  IMAD.X R90, R82, 0x1, R73, P4 ;  /* 0x00000001525a7824 */ /* 0x000fe200020e0649 */
[----:B------:R-:W-:Y:S01]  /*2360*/  SHF.R.S32.HI R119, RZ, 0x1f, R128 ;  /* 0x0000001fff777819 */ /* 0x000fe20000011480 */
[----:B------:R-:W-:Y:S01]  /*2370*/  IMAD.U32 R72, R72, -0x80, RZ ;  /* 0xffffff8048487824 */ /* 0x000fe200078e00ff */
[----:B------:R-:W-:-:S02]  /*2380*/  IADD3 R100, R163, UR5, RZ ;  /* 0x00000005a3647c10 */ /* 0x000fc4000fffe0ff */
[----:B------:R-:W-:Y:S02]  /*2390*/  SHF.R.S32.HI R117, RZ, 0x1f, R126 ;  /* 0x0000001fff757819 */ /* 0x000fe4000001147e */
[----:B------:R-:W-:Y:S02]  /*23a0*/  SHF.R.S32.HI R116, RZ, 0x1f, R125 ;  /* 0x0000001fff747819 */ /* 0x000fe4000001147d */
[----:B------:R-:W-:Y:S02]  /*23b0*/  IADD3.X R113, R113, c[0x0][0x2ac], RZ, P3, !PT ;  /* 0x0000ab0071717a10 */ /* 0x000fe40001ffe4ff */
[C---:B------:R-:W-:Y:S02]  /*23c0*/  IADD3.X R21, R0.reuse, c[0x0][0x2b4], RZ, P1, !PT ;  /* 0x0000ad0000157a10 */ /* 0x040fe40000ffe4ff */
[----:B------:R-:W-:Y:S02]  /*23d0*/  IADD3.X R45, R0, c[0x0][0x2ac], RZ, P0, !PT ;  /* 0x0000ab00002d7a10 */ /* 0x000fe400007fe4ff */
.L_x_2766:
        /* <DEDUP_REMOVED lines=13> */
[----:B-1--4-:R-:W2:Y:S02]  /*24b0*/  @P1 LDG.E.128 R24, [R106.64] ;  /* 0x000000066a181981 */ /* 0x012ea4000c1e1d00 */
        /* <DEDUP_REMOVED lines=45> */
[----:B------:R-:W-:Y:S02]  /*2790*/  MOV R103, R101 ;  /* 0x0000006500677202 */ /* 0x000fe40000000f00 */
[----:B------:R-:W-:Y:S09]  /*27a0*/  ISETP.GE.AND P1, PT, R15, UR4, PT ;  /* 0x000000040f007c0c */ /* 0x000ff2000bf26270 */
        /* <DEDUP_REMOVED lines=144> */
.L_x_2724:
[----:B------:R-:W-:Y:S05]  /*30b0*/  BSYNC B0 ;  /* 0x0000000000007941 */ /* 0x000fea0003800000 */
.L_x_2723:
[----:B------:R-:W-:Y:S01]  /*30c0*/  BSSY B0, `(.L_x_2725) ;  /* 0x000009f000007945 */ /* 0x000fe20003800000 */
[----:B------:R-:W-:-:S05]  /*30d0*/  @!P5 BRA `(.L_x_2726) ;  /* 0x000009d00000d947 */ /* 0x000fca0003800000 */
[----:B------:R-:W-:Y:S02]  /*30e0*/  LEA R50, P1, R74, R108, 0x1 ;  /* 0x0000006c4a327211 */ /* 0x000fe400078208ff */
[----:B------:R-:W-:Y:S02]  /*30f0*/  ISETP.GE.AND P0, PT, R18, UR4, PT ;  /* 0x0000000412007c0c */ /* 0x000fe4000bf06270 */
[C---:B------:R-:W-:Y:S02]  /*3100*/  SHF.L.U32 R53, R137.reuse, 0x1, RZ ;  /* 0x0000000189357819 */ /* 0x040fe400000006ff */
        /* <DEDUP_REMOVED lines=154> */
.L_x_2726:
[----:B------:R-:W-:Y:S05]  /*3ab0*/  BSYNC B0 ;  /* 0x0000000000007941 */ /* 0x000fea0003800000 */
.L_x_2725:
        /* <DEDUP_REMOVED lines=68> */
[----:B-1----:R-:W-:Y:S02]  /*3f00*/  LEA R54, P5, R81, R102, 0x1 ;  /* 0x0000006651367211 */ /* 0x002fe400078a08ff */
[----:B--2---:R-:W-:Y:S02]  /*3f10*/  LEA R52, P4, R83, R108, 0x1 ;  /* 0x0000006c53347211 */ /* 0x004fe400078808ff */
        /* <DEDUP_REMOVED lines=97> */
.L_x_2728:
[----:B------:R-:W-:Y:S05]  /*4530*/  BSYNC B0 ;  /* 0x0000000000007941 */ /* 0x000fea0003800000 */
.L_x_2727:
[----:B------:R-:W-:Y:S01]  /*4540*/  BSSY B0, `(.L_x_2729) ;  /* 0x00000ab000007945 */ /* 0x000fe20003800000 */
[----:B------:R-:W-:-:S05]  /*4550*/  @!P3 BRA `(.L_x_2730) ;  /* 0x00000a900000b947 */ /* 0x000fca0003800000 */
[----:B-1----:R-:W-:Y:S02]  /*4560*/  MOV R49, 0xc0 ;  /* 0x000000c000317802 */ /* 0x002fe40000000f00 */
[----:B------:R-:W-:Y:S02]  /*4570*/  ISETP.GE.AND P0, PT, R18, UR4, PT ;  /* 0x0000000412007c0c */ /* 0x000fe4000bf06270 */
[C---:B------:R-:W-:Y:S01]  /*4580*/  SHF.L.U32 R53, R66.reuse, 0x1, RZ ;  /* 0x0000000142357819 */ /* 0x040fe200000006ff */
[C---:B------:R-:W-:Y:S01]  /*4590*/  IMAD.WIDE.U32 R54, R49.reuse, c[0x0][0x288], R108 ;  /* 0x0000a20031367a25 */ /* 0x040fe200078e006c */
        /* <DEDUP_REMOVED lines=8> */
[----:B------:R-:W-:Y:S02]  /*4620*/  MOV R103, R101 ;  /* 0x0000006500677202 */ /* 0x000fe40000000f00 */
[----:B------:R-:W-:Y:S02]  /*4630*/  LEA R52, P3, R87, R108, 0x1 ;  /* 0x0000006c57347211 */ /* 0x000fe400078608ff */
[----:B------:R-:W-:Y:S01]  /*4640*/  ISETP.GE.AND P1, PT, R15, UR4, PT ;  /* 0x000000040f007c0c */ /* 0x000fe2000bf26270 */
        /* <DEDUP_REMOVED lines=40> */
[----:B------:R-:W-:Y:S02]  /*48d0*/  @!P0 FFMA.FTZ R4, R40, R41, R4 ;  /* 0x0000002928048223 */ /* 0x000fe40000010004 */
[----:B------:R-:W-:Y:S02]  /*48e0*/  @!P0 FFMA.FTZ R53, R30, R39, -R53 ;  /* 0x000000271e358223 */ /* 0x000fe40000010835 */
[----:B------:R-:W-:Y:S01]  /*48f0*/  @!P0 FFMA.FTZ R42, R31, R38, -R42 ;  /* 0x000000261f2a8223 */ /* 0x000fe2000001082a */
[----:B------:R-:W-:Y:S02]  /*4900*/  @!P0 F2FP.PACK_AB R49, R4, R48 ;  /* 0x000000300431823e */ /* 0x000fe400000000ff */
[----:B------:R-:W-:Y:S02]  /*4910*/  @!P0 F2FP.PACK_AB R50, R2, R53 ;  /* 0x000000350232823e */ /* 0x000fe400000000ff */
[----:B------:R-:W-:Y:S01]  /*4920*/  @!P0 F2FP.PACK_AB R42, R3, R42 ;  /* 0x0000002a032a823e */ /* 0x000fe200000000ff */
[----:B------:R-:W-:Y:S01]  /*4930*/  @!P0 IMAD.MOV.U32 R27, RZ, RZ, R49 ;  /* 0x000000ffff1b8224 */ /* 0x000fe200078e0031 */
[----:B------:R-:W-:Y:S02]  /*4940*/  @!P0 MOV R25, R50 ;  /* 0x0000003200198202 */ /* 0x000fe40000000f00 */
[----:B------:R-:W-:Y:S02]  /*4950*/  @!P0 MOV R26, R42 ;  /* 0x0000002a001a8202 */ /* 0x000fe40000000f00 */
[----:B------:R-:W-:Y:S02]  /*4960*/  LEA.HI.X R53, R87, R109, R86, 0x1, P3 ;  /* 0x0000006d57357211 */ /* 0x000fe400018f0c56 */
[----:B------:R-:W-:Y:S01]  /*4970*/  ISETP.GE.AND P0, PT, R14, UR4, PT ;  /* 0x000000040e007c0c */ /* 0x000fe2000bf06270 */
        /* <DEDUP_REMOVED lines=35> */
[-C--:B------:R-:W-:Y:S01]  /*4bb0*/  @!P1 FMUL.FTZ R50, R37, R23.reuse ;  /* 0x0000001725329220 */ /* 0x080fe20000410000 */
[----:B------:R-:W-:Y:S01]  /*4bc0*/  @!P1 HADD2.F32 R36, -RZ, R27.H1_H1 ;  /* 0x3000001bff249230 */ /* 0x000fe20000004100 */
[C---:B------:R-:W-:Y:S01]  /*4bd0*/  @!P1 FMUL.FTZ R8, R24.reuse, R23 ;  /* 0x0000001718089220 */ /* 0x040fe20000410000 */
[----:B------:R-:W-:Y:S01]  /*4be0*/  @!P1 MOV R28, R42 ;  /* 0x0000002a001c9202 */ /* 0x000fe20000000f00 */
[-C--:B------:R-:W-:Y:S02]  /*4bf0*/  @!P1 FFMA.FTZ R50, R24, R41.reuse, -R50 ;  /* 0x0000002918329223 */ /* 0x080fe40000010832 */
[C---:B------:R-:W-:Y:S02]  /*4c00*/  @!P1 FMUL.FTZ R48, R36.reuse, R22 ;  /* 0x0000001624309220 */ /* 0x040fe40000410000 */
[----:B------:R-:W-:Y:S02]  /*4c10*/  @!P1 FFMA.FTZ R6, R39, R38, R6 ;  /* 0x0000002627069223 */ /* 0x000fe40000010006 */
[-C--:B------:R-:W-:Y:S02]  /*4c20*/  @!P1 FFMA.FTZ R48, R25, R40.reuse, -R48 ;  /* 0x0000002819309223 */ /* 0x080fe40000010830 */
[----:B------:R-:W-:Y:S02]  /*4c30*/  @!P1 FFMA.FTZ R7, R36, R40, R7 ;  /* 0x0000002824079223 */ /* 0x000fe40000010007 */
[----:B------:R-:W-:Y:S02]  /*4c40*/  @!P1 FFMA.FTZ R8, R37, R41, R8 ;  /* 0x0000002925089223 */ /* 0x000fe40000010008 */
[----:B------:R-:W-:Y:S01]  /*4c50*/  @!P1 FFMA.FTZ R49, R35, R38, -R49 ;  /* 0x0000002623319223 */ /* 0x000fe20000010831 */
[----:B------:R-:W-:Y:S02]  /*4c60*/  @!P1 F2FP.PACK_AB R48, R7, R48 ;  /* 0x000000300730923e */ /* 0x000fe400000000ff */
[----:B------:R-:W-:Y:S02]  /*4c70*/  @!P1 F2FP.PACK_AB R51, R8, R50 ;  /* 0x000000320833923e */ /* 0x000fe400000000ff */
[----:B------:R-:W-:Y:S02]  /*4c80*/  @!P1 F2FP.PACK_AB R49, R6, R49 ;  /* 0x000000310631923e */ /* 0x000fe400000000ff */
[----:B------:R-:W-:Y:S01]  /*4c90*/  @!P1 MOV R30, R48 ;  /* 0x00000030001e9202 */ /* 0x000fe20000000f00 */
[----:B------:R-:W-:Y:S01]  /*4ca0*/  @!P1 IMAD.MOV.U32 R31, RZ, RZ, R51 ;  /* 0x000000ffff1f9224 */ /* 0x000fe200078e0033 */
[----:B------:R-:W-:Y:S05]  /*4cb0*/  @!P1 MOV R29, R49 ;  /* 0x00000031001d9202 */ /* 0x000fea0000000f00 */
[----:B------:R1:W-:Y:S08]  /*4cc0*/  STG.E.128 [R54.64], R28 ;  /* 0x0000001c36007986 */ /* 0x0003f0000c101d06 */
[----:B------:R2:W3:Y:S08]  /*4cd0*/  LDG.E.128 R24, [R52.64] ;  /* 0x0000000634187981 */ /* 0x0004f0000c1e1d00 */
[----:B------:R-:W4:Y:S06]  /*4ce0*/  @!P0 LDG.E.64 R22, [R32.64+0x40] ;  /* 0x0000400620168981 */ /* 0x000f2c000c1e1b00 */
[----:B------:R-:W5:Y:S01]  /*4cf0*/  @!P0 LDG.E.64 R46, [R46.64+0x40] ;  /* 0x000040062e2e8981 */ /* 0x000f62000c1e1b00 */
[C---:B--2---:R-:W-:Y:S04]  /*4d00*/  LEA R52, P1, R93.reuse, R102, 0x1 ;  /* 0x000000665d347211 */ /* 0x044fe800078208ff */
[----:B------:R-:W-:Y:S02]  /*4d10*/  LEA.HI.X R53, R93, R101, R92, 0x1, P1 ;  /* 0x000000655d357211 */ /* 0x000fe400008f0c5c */
[----:B---3--:R-:W-:Y:S02]  /*4d20*/  @!P0 MOV R34, R24 ;  /* 0x0000001800228202 */ /* 0x008fe40000000f00 */
[----:B-1----:R-:W-:Y:S02]  /*4d30*/  @!P0 MOV R30, R25 ;  /* 0x00000019001e8202 */ /* 0x002fe40000000f00 */
[----:B------:R-:W-:Y:S01]  /*4d40*/  @!P0 MOV R31, R26 ;  /* 0x0000001a001f8202 */ /* 0x000fe20000000f00 */
        /* <DEDUP_REMOVED lines=42> */
.L_x_2730:
[----:B------:R-:W-:Y:S05]  /*4ff0*/  BSYNC B0 ;  /* 0x0000000000007941 */ /* 0x000fea0003800000 */
.L_x_2729:
        /* <DEDUP_REMOVED lines=8> */
.L_x_2722:
        /* <DEDUP_REMOVED lines=91> */
.L_x_2735:
[----:B------:R-:W-:Y:S05]  /*5630*/  BSYNC B0 ;  /* 0x0000000000007941 */ /* 0x000fea0003800000 */
.L_x_2734:
[----:B------:R-:W-:Y:S01]  /*5640*/  IMAD.MOV.U32 R103, RZ, RZ, R101 ;  /* 0x000000ffff677224 */ /* 0x000fe200078e0065 */
[----:B------:R-:W-:Y:S01]  /*5650*/  ISETP.GE.AND P0, PT, R15, UR4, PT ;  /* 0x000000040f007c0c */ /* 0x000fe2000bf06270 */
[----:B------:R-:W-:Y:S01]  /*5660*/  BSSY B0, `(.L_x_2736) ;  /* 0x000005a000007945 */ /* 0x000fe20003800000 */
[----:B------:R-:W-:Y:S02]  /*5670*/  IADD3 R168, P1, R108, 0x40, RZ ;  /* 0x000000406ca87810 */ /* 0x000fe40007f3e0ff */
[----:B-----5:R2:W-:Y:S03]  /*5680*/  STG.E.128 [R102.64], R52 ;  /* 0x0000003466007986 */ /* 0x0205e6000c101d06 */
        /* <DEDUP_REMOVED lines=87> */
.L_x_2737:
[----:B------:R-:W-:Y:S05]  /*5c00*/  BSYNC B0 ;  /* 0x0000000000007941 */ /* 0x000fea0003800000 */
.L_x_2736:
        /* <DEDUP_REMOVED lines=91> */
.L_x_2739:
[----:B------:R-:W-:Y:S05]  /*61c0*/  BSYNC B0 ;  /* 0x0000000000007941 */ /* 0x000fea0003800000 */
.L_x_2738:
[----:B-----5:R1:W-:Y:S02]  /*61d0*/  STG.E.128 [R102.64+0x80], R52 ;  /* 0x0000803466007986 */ /* 0x0203e4000c101d06 */
.L_x_2733:
[----:B------:R-:W-:Y:S05]  /*61e0*/  BSYNC B1 ;  /* 0x0000000000017941 */ /* 0x000fea0003800000 */
.L_x_2732:
        /* <DEDUP_REMOVED lines=10> */
[----:B------:R-:W-:Y:S02]  /*6290*/  MOV R152, RZ ;  /* 0x000000ff00987202 */ /* 0x000fe40000000f00 */
[----:B------:R-:W-:Y:S01]  /*62a0*/  MOV R46, R54 ;  /* 0x00000036002e7202 */ /* 0x000fe20000000f00 */
[----:B------:R-:W-:Y:S01]  /*62b0*/  USHF.R.S32.HI UR5, URZ, 0x1, UR5 ;  /* 0x000000013f057899 */ /* 0x000fe20008011405 */
[----:B------:R-:W-:Y:S05]  /*62c0*/  MOV R47, R55 ;  /* 0x00000037002f7202 */ /* 0x000fea0000000f00 */
[----:B------:R-:W-:Y:S02]  /*62d0*/  ISETP.GE.AND P1, PT, R18, UR5, PT ;  /* 0x0000000512007c0c */ /* 0x000fe4000bf26270 */
[----:B------:R-:W-:Y:S11]  /*62e0*/  MOV R145, UR5 ;  /* 0x0000000500917c02 */ /* 0x000ff60008000f00 */
[----:B------:R-:W-:Y:S02]  /*62f0*/  @P1 IADD3 R145, RZ, -UR5, RZ ;  /* 0x80000005ff911c10 */ /* 0x000fe4000fffe0ff */
[----:B------:R-:W-:Y:S02]  /*6300*/  @P1 IADD3 R152, RZ, -UR5, RZ ;  /* 0x80000005ff981c10 */ /* 0x000fe4000fffe0ff */
[----:B----4-:R-:W-:Y:S02]  /*6310*/  LEA R10, P0, R145, R168, 0x1 ;  /* 0x000000a8910a7211 */ /* 0x010fe400078008ff */
[----:B------:R-:W-:Y:S02]  /*6320*/  IADD3 R103, P5, R137, R152, RZ ;  /* 0x0000009889677210 */ /* 0x000fe40007fbe0ff */
[----:B------:R-:W-:Y:S02]  /*6330*/  LEA.HI.X.SX32 R11, R145, R169, 0x1, P0 ;  /* 0x000000a9910b7211 */ /* 0x000fe400000f0eff */
[C---:B------:R-:W-:Y:S02]  /*6340*/  LEA R166, P0, R103.reuse, R110, 0x1 ;  /* 0x0000006e67a67211 */ /* 0x040fe400078008ff */
[----:B------:R-:W-:Y:S01]  /*6350*/  LEA.HI.X.SX32 R152, R152, R122, 0x1, P5 ;  /* 0x0000007a98987211 */ /* 0x000fe200028f0eff */
[----:B------:R-:W4:Y:S03]  /*6360*/  LDG.E.128 R28, [R10.64] ;  /* 0x000000060a1c7981 */ /* 0x000f26000c1e1d00 */
[----:B------:R-:W-:Y:S02]  /*6370*/  LEA.HI.X R167, R103, R111, R152, 0x1, P0 ;  /* 0x0000006f67a77211 */ /* 0x000fe400000f0c98 */
[----:B------:R-:W-:Y:S02]  /*6380*/  MOV R152, RZ ;  /* 0x000000ff00987202 */ /* 0x000fe40000000f00 */
[----:B------:R-:W-:Y:S01]  /*6390*/  @P1 IADD3 R152, RZ, -UR5, RZ ;  /* 0x80000005ff981c10 */ /* 0x000fe2000fffe0ff */
[----:B--2---:R-:W2:Y:S03]  /*63a0*/  LDG.E.128 R36, [R166.64] ;  /* 0x00000006a6247981 */ /* 0x004ea6000c1e1d00 */
        /* <DEDUP_REMOVED lines=36> */
[----:B------:R-:W-:Y:S01]  /*65f0*/  HADD2.F32 R37, -RZ, R49.H0_H0 ;  /* 0x20000031ff257230 */ /* 0x000fe20000004100 */
[----:B------:R-:W-:Y:S01]  /*6600*/  FFMA.FTZ R2, R35, R34, R2 ;  /* 0x0000002223027223 */ /* 0x000fe20000010002 */
[----:B------:R-:W-:Y:S01]  /*6610*/  HADD2.F32 R9, -RZ, R39.H1_H1 ;  /* 0x30000027ff097230 */ /* 0x000fe20000004100 */
[----:B------:R-:W-:Y:S01]  /*6620*/  @!P1 FADD.FTZ R11, -R11, -RZ ;  /* 0x800000ff0b0b9221 */ /* 0x000fe20000010100 */
[----:B------:R-:W-:Y:S01]  /*6630*/  HADD2.F32 R23, -RZ, R10.H1_H1 ;  /* 0x3000000aff177230 */ /* 0x000fe20000004100 */
[----:B------:R-:W-:Y:S01]  /*6640*/  FMUL.FTZ R5, R25, R24 ;  /* 0x0000001819057220 */ /* 0x000fe20000410000 */
        /* <DEDUP_REMOVED lines=9> */
[----:B------:R-:W-:Y:S01]  /*66e0*/  FMUL.FTZ R7, R12, R11 ;  /* 0x0000000b0c077220 */ /* 0x000fe20000410000 */
[----:B------:R-:W-:Y:S01]  /*66f0*/  HADD2.F32 R10, -RZ, R27.H1_H1 ;  /* 0x3000001bff0a7230 */ /* 0x000fe20000004100 */
[----:B------:R-:W-:Y:S01]  /*6700*/  F2FP.PACK_AB R52, R2, R0 ;  /* 0x000000000234723e */ /* 0x000fe200000000ff */
        /* <DEDUP_REMOVED lines=14> */
.L_x_2743:
[----:B------:R-:W-:Y:S05]  /*67f0*/  BSYNC B0 ;  /* 0x0000000000007941 */ /* 0x000fea0003800000 */
.L_x_2742:
        /* <DEDUP_REMOVED lines=22> */
[----:B------:R-:W-:Y:S02]  /*6960*/  LEA R170, P0, R103, R110, 0x1 ;  /* 0x0000006e67aa7211 */ /* 0x000fe400078008ff */
        /* <DEDUP_REMOVED lines=74> */
.L_x_2745:
[----:B------:R-:W-:Y:S05]  /*6e10*/  BSYNC B0 ;  /* 0x0000000000007941 */ /* 0x000fea0003800000 */
.L_x_2744:
        /* <DEDUP_REMOVED lines=99> */
.L_x_2747:
[----:B------:R-:W-:Y:S05]  /*7450*/  BSYNC B0 ;  /* 0x0000000000007941 */ /* 0x000fea0003800000 */
.L_x_2746:
[----:B-----5:R4:W-:Y:S02]  /*7460*/  STG.E.128 [R166.64+0x80], R4 ;  /* 0x00008004a6007986 */ /* 0x0209e4000c101d06 */
.L_x_2741:
[----:B------:R-:W-:Y:S05]  /*7470*/  BSYNC B1 ;  /* 0x0000000000017941 */ /* 0x000fea0003800000 */
.L_x_2740:
        /* <DEDUP_REMOVED lines=99> */
.L_x_2751:
[----:B------:R-:W-:Y:S05]  /*7ab0*/  BSYNC B0 ;  /* 0x0000000000007941 */ /* 0x000fea0003800000 */
.L_x_2750:
[C---:B------:R-:W-:Y:S01]  /*7ac0*/  LEA R4, P1, R164.reuse, R102, 0x1 ;  /* 0x00000066a4047211 */ /* 0x040fe200078208ff */
[----:B------:R-:W-:Y:S01]  /*7ad0*/  BSSY B0, `(.L_x_2752) ;  /* 0x0000062000007945 */ /* 0x000fe20003800000 */
[C---:B----4-:R-:W-:Y:S02]  /*7ae0*/  LEA R2, P0, R79.reuse, R108, 0x1 ;  /* 0x0000006c4f027211 */ /* 0x050fe400078008ff */
        /* <DEDUP_REMOVED lines=96> */
.L_x_2753:
[----:B------:R-:W-:Y:S05]  /*80f0*/  BSYNC B0 ;  /* 0x0000000000007941 */ /* 0x000fea0003800000 */
.L_x_2752:
        /* <DEDUP_REMOVED lines=100> */
.L_x_2755:
[----:B------:R-:W-:Y:S05]  /*8740*/  BSYNC B0 ;  /* 0x0000000000007941 */ /* 0x000fea0003800000 */
.L_x_2754:
[C---:B----4-:R-:W-:Y:S04]  /*8750*/  LEA R2, P0, R85.reuse, R102, 0x1 ;  /* 0x0000006655027211 */ /* 0x050fe800078008ff */
[----:B------:R-:W-:Y:S05]  /*8760*/  LEA.HI.X R3, R85, R101, R84, 0x1, P0 ;  /* 0x0000006555037211 */ /* 0x000fea00000f0c54 */
[----:B-----5:R4:W-:Y:S04]  /*8770*/  STG.E.128 [R2.64], R8 ;  /* 0x0000000802007986 */ /* 0x0209e8000c101d06 */
.L_x_2749:
[----:B------:R-:W-:Y:S05]  /*8780*/  BSYNC B1 ;  /* 0x0000000000017941 */ /* 0x000fea0003800000 */
.L_x_2748:
        /* <DEDUP_REMOVED lines=101> */
.L_x_2759:
[----:B------:R-:W-:Y:S05]  /*8de0*/  BSYNC B0 ;  /* 0x0000000000007941 */ /* 0x000fea0003800000 */
.L_x_2758:
[----:B-1----:R-:W-:Y:S01]  /*8df0*/  IMAD.MOV.U32 R103, RZ, RZ, R101 ;  /* 0x000000ffff677224 */ /* 0x002fe200078e0065 */
[----:B----4-:R-:W-:Y:S01]  /*8e00*/  LEA R2, P0, R87, R108, 0x1 ;  /* 0x0000006c57027211 */ /* 0x010fe200078008ff */
[C---:B------:R-:W-:Y:S01]  /*8e10*/  IMAD R0, R41.reuse, c[0x0][0x19c], RZ ;  /* 0x0000670029007a24 */ /* 0x040fe200078e02ff */
[----:B------:R-:W-:Y:S01]  /*8e20*/  BSSY B0, `(.L_x_2760) ;  /* 0x0000062000007945 */ /* 0x000fe20003800000 */
[----:B------:R-:W-:Y:S01]  /*8e30*/  IMAD.WIDE.U32 R4, R41, c[0x0][0x198], R102 ;  /* 0x0000660029047a25 */ /* 0x000fe200078e0066 */
[----:B------:R-:W-:Y:S02]  /*8e40*/  LEA.HI.X R3, R87, R109, R86, 0x1, P0 ;  /* 0x0000006d57037211 */ /* 0x000fe400000f0c56 */
[----:B------:R-:W-:Y:S02]  /*8e50*/  ISETP.GE.AND P0, PT, R15, UR4, PT ;  /* 0x000000040f007c0c */ /* 0x000fe4000bf06270 */
[----:B------:R-:W-:Y:S05]  /*8e60*/  IADD3 R5, R5, R0, RZ ;  /* 0x0000000005057210 */ /* 0x000fea0007ffe0ff */
[----:B-----5:R1:W-:Y:S04]  /*8e70*/  STG.E.128 [R4.64], R8 ;  /* 0x0000000804007986 */ /* 0x0203e8000c101d06 */
[----:B------:R1:W5:Y:S02]  /*8e80*/  LDG.E.128 R24, [R2.64] ;  /* 0x0000000602187981 */ /* 0x000364000c1e1d00 */
[----:B------:R-:W-:-:S05]  /*8e90*/  @P0 BRA `(.L_x_2761) ;  /* 0x000005a000000947 */ /* 0x000fca0003800000 */
[----:B------:R-:W-:Y:S01]  /*8ea0*/  ULEA.HI UR5, UR4, UR4, URZ, 0x1 ;  /* 0x0000000404057291 */ /* 0x000fe2000f8f083f */
[----:B-1----:R-:W-:Y:S01]  /*8eb0*/  MOV R4, RZ ;  /* 0x000000ff00047202 */ /* 0x002fe20000000f00 */
        /* <DEDUP_REMOVED lines=16> */
[----:B------:R1:W4:Y:S01]  /*8fc0*/  LDG.E.128 R4, [R2.64] ;  /* 0x0000000602047981 */ /* 0x000322000c1e1d00 */
[----:B------:R-:W-:Y:S04]  /*8fd0*/  @P1 IADD3 R0, RZ, -UR5, RZ ;  /* 0x80000005ff001c10 */ /* 0x000fe8000fffe0ff */
[----:B------:R-:W-:Y:S03]  /*8fe0*/  IADD3 R9, P0, R126, R0, RZ ;  /* 0x000000007e097210 */ /* 0x000fe60007f1e0ff */
[----:B------:R-:W1:Y:S01]  /*8ff0*/  LDG.E.128 R36, [R36.64] ;  /* 0x0000000624247981 */ /* 0x000e62000c1e1d00 */
[----:B------:R-:W-:Y:S02]  /*9000*/  LEA.HI.X.SX32 R0, R0, R117, 0x1, P0 ;  /* 0x0000007500007211 */ /* 0x000fe400000f0eff */
[C---:B------:R-:W-:Y:S04]  /*9010*/  LEA R28, P0, R9.reuse, R112, 0x1 ;  /* 0x00000070091c7211 */ /* 0x040fe800078008ff */
[----:B------:R-:W-:Y:S06]  /*9020*/  LEA.HI.X R29, R9, R113, R0, 0x1, P0 ;  /* 0x00000071091d7211 */ /* 0x000fec00000f0c00 */
[----:B--2---:R-:W2:Y:S01]  /*9030*/  LDG.E.128 R28, [R28.64] ;  /* 0x000000061c1c7981 */ /* 0x004ea2000c1e1d00 */
[--C-:B-1----:R-:W-:Y:S01]  /*9040*/  HADD2.F32 R3, -RZ, R37.reuse.H0_H0 ;  /* 0x20000025ff037230 */ /* 0x102fe20000004100 */
[----:B----4-:R-:W-:Y:S01]  /*9050*/  IMAD.MOV.U32 R12, RZ, RZ, R4 ;  /* 0x000000ffff0c7224 */ /* 0x010fe200078e0004 */
        /* <DEDUP_REMOVED lines=30> */
[--C-:B--2---:R-:W-:Y:S01]  /*9240*/  HADD2.F32 R12, -RZ, R28.reuse.H1_H1 ;  /* 0x3000001cff0c7230 */ /* 0x104fe20000004100 */
        /* <DEDUP_REMOVED lines=31> */
.L_x_2761:
[----:B------:R-:W-:Y:S05]  /*9440*/  BSYNC B0 ;  /* 0x0000000000007941 */ /* 0x000fea0003800000 */
.L_x_2760:
[----:B-1----:R-:W-:Y:S01]  /*9450*/  LEA R4, P1, R89, R102, 0x1 ;  /* 0x0000006659047211 */ /* 0x002fe200078208ff */
        /* <DEDUP_REMOVED lines=27> */
[----:B------:R1:W4:Y:S03]  /*9610*/  LDG.E.128 R4, [R2.64] ;  /* 0x0000000602047981 */ /* 0x000326000c1e1d00 */
[----:B------:R-:W-:Y:S04]  /*9620*/  IADD3 R23, P0, R125, R0, RZ ;  /* 0x000000007d177210 */ /* 0x000fe80007f1e0ff */
[----:B------:R-:W-:Y:S01]  /*9630*/  LEA.HI.X.SX32 R0, R0, R116, 0x1, P0 ;  /* 0x0000007400007211 */ /* 0x000fe200000f0eff */
[----:B------:R-:W1:Y:S01]  /*9640*/  LDG.E.128 R36, [R36.64] ;  /* 0x0000000624247981 */ /* 0x000e62000c1e1d00 */
[C---:B------:R-:W-:Y:S04]  /*9650*/  LEA R24, P0, R23.reuse, R112, 0x1 ;  /* 0x0000007017187211 */ /* 0x040fe800078008ff */
[----:B------:R-:W-:Y:S05]  /*9660*/  LEA.HI.X R25, R23, R113, R0, 0x1, P0 ;  /* 0x0000007117197211 */ /* 0x000fea00000f0c00 */
[----:B---3--:R2:W3:Y:S01]  /*9670*/  LDG.E.128 R28, [R24.64] ;  /* 0x00000006181c7981 */ /* 0x0084e2000c1e1d00 */
[--C-:B-1----:R-:W-:Y:S01]  /*9680*/  HADD2.F32 R3, -RZ, R37.reuse.H0_H0 ;  /* 0x20000025ff037230 */ /* 0x102fe20000004100 */
[----:B----4-:R-:W-:Y:S01]  /*9690*/  MOV R12, R4 ;  /* 0x00000004000c7202 */ /* 0x010fe20000000f00 */
[----:B------:R-:W-:Y:S01]  /*96a0*/  HADD2.F32 R4, -RZ, R37.H1_H1 ;  /* 0x30000025ff047230 */ /* 0x000fe20000004100 */
[----:B------:R-:W-:Y:S01]  /*96b0*/  IMAD.MOV.U32 R11, RZ, RZ, R5 ;  /* 0x000000ffff0b7224 */ /* 0x000fe200078e0005 */
[----:B------:R-:W-:Y:S01]  /*96c0*/  HADD2.F32 R8, -RZ, R39.H1_H1 ;  /* 0x30000027ff087230 */ /* 0x000fe20000004100 */
[----:B------:R-:W-:Y:S01]  /*96d0*/  MOV R10, R6 ;  /* 0x00000006000a7202 */ /* 0x000fe20000000f00 */
[--C-:B--2---:R-:W-:Y:S01]  /*96e0*/  HADD2.F32 R25, -RZ, R12.reuse.H0_H0 ;  /* 0x2000000cff197230 */ /* 0x104fe20000004100 */
        /* <DEDUP_REMOVED lines=58> */
.L_x_2763:
[----:B------:R-:W-:Y:S05]  /*9a90*/  BSYNC B0 ;  /* 0x0000000000007941 */ /* 0x000fea0003800000 */
.L_x_2762:
[C---:B-1----:R-:W-:Y:S04]  /*9aa0*/  LEA R2, P0, R93.reuse, R102, 0x1 ;  /* 0x000000665d027211 */ /* 0x042fe800078008ff */
[----:B------:R-:W-:Y:S05]  /*9ab0*/  LEA.HI.X R3, R93, R101, R92, 0x1, P0 ;  /* 0x000000655d037211 */ /* 0x000fea00000f0c5c */
[----:B-----5:R1:W-:Y:S04]  /*9ac0*/  STG.E.128 [R2.64], R8 ;  /* 0x0000000802007986 */ /* 0x0203e8000c101d06 */
.L_x_2757:
[----:B------:R-:W-:Y:S05]  /*9ad0*/  BSYNC B1 ;  /* 0x0000000000017941 */ /* 0x000fea0003800000 */
.L_x_2756:
[----:B-1--4-:R-:W-:Y:S01]  /*9ae0*/  IMAD.MOV.U32 R3, RZ, RZ, c[0x0][0x230] ;  /* 0x00008c00ff037624 */ /* 0x012fe200078e00ff */
[----:B------:R-:W-:Y:S03]  /*9af0*/  ULDC UR4, c[0x0][0x230] ;  /* 0x00008c0000047ab9 */ /* 0x000fe60000000800 */
[----:B------:R-:W-:Y:S05]  /*9b00*/  IMAD.U32 R3, R3, -0x40, RZ ;  /* 0xffffffc003037824 */ /* 0x000fea00078e00ff */
[C---:B------:R-:W-:Y:S02]  /*9b10*/  LEA R112, P1, R3.reuse, R112, 0x1 ;  /* 0x0000007003707211 */ /* 0x040fe400078208ff */
[C---:B------:R-:W-:Y:S02]  /*9b20*/  LEA R110, P0, R3.reuse, R110, 0x1 ;  /* 0x0000006e036e7211 */ /* 0x040fe400078008ff */
[C---:B------:R-:W-:Y:S02]  /*9b30*/  LEA.HI.X.SX32 R113, R3.reuse, R113, 0x1, P1 ;  /* 0x0000007103717211 */ /* 0x040fe400008f0eff */
[----:B------:R-:W-:Y:S01]  /*9b40*/  LEA.HI.X.SX32 R111, R3, R111, 0x1, P0 ;  /* 0x0000006f036f7211 */ /* 0x000fe200000f0eff */
[----:B------:R-:W-:-:S05]  /*9b50*/  BRA `(.L_x_2731) ;  /* 0x000002a000007947 */ /* 0x000fca0003800000 */
.L_x_2721:
[----:B----4-:R-:W2:Y:S01]  /*9b60*/  @P1 LDG.E.128 R28, [R108.64] ;  /* 0x000000066c1c1981 */ /* 0x010ea2000c1e1d00 */
[----:B------:R-:W-:Y:S01]  /*9b70*/  @P1 IMAD.MOV.U32 R103, RZ, RZ, R101 ;  /* 0x000000ffff671224 */ /* 0x000fe200078e0065 */
        /* <DEDUP_REMOVED lines=9> */
[----:B--2---:R-:W-:Y:S04]  /*9c10*/  @P1 STG.E.128 [R102.64], R28 ;  /* 0x0000001c66001986 */ /* 0x004fe8000c101d06 */
[----:B------:R-:W2:Y:S04]  /*9c20*/  @P1 LDG.E.128 R24, [R108.64+0x40] ;  /* 0x000040066c181981 */ /* 0x000ea8000c1e1d00 */
[----:B--2---:R-:W-:Y:S04]  /*9c30*/  @P1 STG.E.128 [R102.64+0x40], R24 ;  /* 0x0000401866001986 */ /* 0x004fe8000c101d06 */
[----:B------:R-:W2:Y:S04]  /*9c40*/  @P1 LDG.E.128 R8, [R108.64+0x80] ;  /* 0x000080066c081981 */ /* 0x000ea8000c1e1d00 */
[----:B--2---:R1:W-:Y:S04]  /*9c50*/  @P1 STG.E.128 [R102.64+0x80], R8 ;  /* 0x0000800866001986 */ /* 0x0043e8000c101d06 */
[----:B------:R-:W2:Y:S01]  /*9c60*/  @P5 LDG.E.128 R4, [R2.64] ;  /* 0x0000000602045981 */ /* 0x000ea2000c1e1d00 */
[----:B-1----:R-:W-:Y:S03]  /*9c70*/  @P3 IMAD.MOV.U32 R103, RZ, RZ, R101 ;  /* 0x000000ffff673224 */ /* 0x002fe600078e0065 */
[----:B--2---:R-:W-:Y:S04]  /*9c80*/  @P5 STG.E.128 [R34.64], R4 ;  /* 0x0000000422005986 */ /* 0x004fe8000c101d06 */
[----:B------:R-:W2:Y:S04]  /*9c90*/  @P5 LDG.E.128 R28, [R2.64+0x40] ;  /* 0x00004006021c5981 */ /* 0x000ea8000c1e1d00 */
[----:B--2---:R-:W-:Y:S04]  /*9ca0*/  @P5 STG.E.128 [R34.64+0x40], R28 ;  /* 0x0000401c22005986 */ /* 0x004fe8000c101d06 */
[----:B------:R1:W2:Y:S02]  /*9cb0*/  @P5 LDG.E.128 R24, [R2.64+0x80] ;  /* 0x0000800602185981 */ /* 0x0002a4000c1e1d00 */
[----:B-1----:R-:W-:Y:S04]  /*9cc0*/  @P3 IMAD.MOV.U32 R3, RZ, RZ, 0xc0 ;  /* 0x000000c0ff033424 */ /* 0x002fe800078e00ff */
[C---:B------:R-:W-:Y:S04]  /*9cd0*/  @P3 IMAD.WIDE.U32 R22, R3.reuse, c[0x0][0x288], R108 ;  /* 0x0000a20003163a25 */ /* 0x040fe800078e006c */
[----:B------:R-:W-:Y:S05]  /*9ce0*/  @P3 IMAD R0, R3, c[0x0][0x28c], RZ ;  /* 0x0000a30003003a24 */ /* 0x000fea00078e02ff */
[----:B------:R-:W-:Y:S01]  /*9cf0*/  @P3 IADD3 R23, R23, R0, RZ ;  /* 0x0000000017173210 */ /* 0x000fe20007ffe0ff */
[----:B--2---:R1:W-:Y:S04]  /*9d00*/  @P5 STG.E.128 [R34.64+0x80], R24 ;  /* 0x0000801822005986 */ /* 0x0043e8000c101d06 */
[----:B------:R-:W2:Y:S01]  /*9d10*/  @P4 LDG.E.128 R8, [R36.64] ;  /* 0x0000000624084981 */ /* 0x000ea2000c1e1d00 */
[C---:B-1----:R-:W-:Y:S04]  /*9d20*/  @P3 IMAD.WIDE.U32 R34, R3.reuse, c[0x0][0x198], R102 ;  /* 0x0000660003223a25 */ /* 0x042fe800078e0066 */
[----:B------:R-:W-:Y:S05]  /*9d30*/  @P3 IMAD R3, R3, c[0x0][0x19c], RZ ;  /* 0x0000670003033a24 */ /* 0x000fea00078e02ff */
[----:B------:R-:W-:Y:S01]  /*9d40*/  @P3 IADD3 R35, R35, R3, RZ ;  /* 0x0000000323233210 */ /* 0x000fe20007ffe0ff */
        /* <DEDUP_REMOVED lines=11> */
.L_x_2731:
[----:B------:R-:W-:Y:S04]  /*9e00*/  IMAD.MOV.U32 R0, RZ, RZ, c[0x0][0x288] ;  /* 0x0000a200ff007624 */ /* 0x000fe800078e00ff */
[----:B------:R-:W-:Y:S05]  /*9e10*/  IMAD.U32 R3, R0, -0x80, RZ ;  /* 0xffffff8000037824 */ /* 0x000fea00078e00ff */
[C---:B--23--:R-:W-:Y:S04]  /*9e20*/  LEA R108, P0, R3.reuse, R108, 0x1 ;  /* 0x0000006c036c7211 */ /* 0x04cfe800078008ff */
        /* <DEDUP_REMOVED lines=9> */
[----:B------:R-:W2:Y:S01]  /*9ec0*/  I2F.RP R4, R3 ;  /* 0x0000000300047306 */ /* 0x000ea20000209400 */
[----:B------:R-:W-:Y:S02]  /*9ed0*/  IABS R7, R16 ;  /* 0x0000001000077213 */ /* 0x000fe40000000000 */
[----:B------:R-:W-:Y:S07]  /*9ee0*/  IABS R5, R17 ;  /* 0x0000001100057213 */ /* 0x000fee0000000000 */
[----:B--2---:R-:W2:Y:S02]  /*9ef0*/  MUFU.RCP R0, R4 ;  /* 0x0000000400007308 */ /* 0x004ea40000001000 */
[----:B--2---:R-:W-:Y:S08]  /*9f00*/  IADD3 R2, R0, 0xffffffe, RZ ;  /* 0x0ffffffe00027810 */ /* 0x004ff00007ffe0ff */
[----:B------:R-:W2:Y:S02]  /*9f10*/  F2I.FTZ.U32.TRUNC.NTZ R9, R2 ;  /* 0x0000000200097305 */ /* 0x000ea4000021f000 */
[--C-:B--2---:R-:W-:Y:S04]  /*9f20*/  IMAD.MOV R0, RZ, RZ, -R9.reuse ;  /* 0x000000ffff007224 */ /* 0x104fe800078e0a09 */
        /* <DEDUP_REMOVED lines=54> */
[----:B-1----:R-:W-:Y:S01]  /*a290*/  LEA R102, P0, R4, R102, 0x1 ;  /* 0x0000006604667211 */ /* 0x002fe200078008ff */
[----:B------:R-:W-:Y:S03]  /*a2a0*/  IMAD R3, R0, c[0x0][0x19c], R3 ;  /* 0x0000670000037a24 */ /* 0x000fe600078e0203 */
[----:B------:R-:W-:Y:S01]  /*a2b0*/  IADD3 R2, R9, R2, RZ ;  /* 0x0000000209027210 */ /* 0x000fe20007ffe0ff */
[----:B------:R-:W-:Y:S03]  /*a2c0*/  IMAD.IADD R0, R5, 0x1, R3 ;  /* 0x0000000105007824 */ /* 0x000fe600078e0203 */
[----:B------:R-:W-:Y:S02]  /*a2d0*/  LEA.HI.X R105, R8, R105, R2, 0x1, P1 ;  /* 0x0000006908697211 */ /* 0x000fe400008f0c02 */
[----:B------:R-:W-:Y:S01]  /*a2e0*/  LEA.HI.X R101, R4, R101, R0, 0x1, P0 ;  /* 0x0000006504657211 */ /* 0x000fe200000f0c00 */
[----:B------:R-:W-:-:S05]  /*a2f0*/  BRA `(.L_x_2765) ;  /* 0x0000009000007947 */ /* 0x000fca0003800000 */
.L_x_2764:
[----:B-1----:R-:W-:Y:S01]  /*a300*/  MOV R103, R101 ;  /* 0x0000006500677202 */ /* 0x002fe20000000f00 */
[----:B------:R-:W-:Y:S02]  /*a310*/  IMAD.MOV.U32 R2, RZ, RZ, c[0x0][0x1a0] ;  /* 0x00006800ff027624 */ /* 0x000fe400078e00ff */
[----:B------:R-:W-:Y:S03]  /*a320*/  IMAD.MOV.U32 R0, RZ, RZ, c[0x0][0x198] ;  /* 0x00006600ff007624 */ /* 0x000fe600078e00ff */
[----:B------:R-:W-:Y:S01]  /*a330*/  LEA R3, -R2, RZ, 0x7 ;  /* 0x000000ff02037211 */ /* 0x000fe200078e39ff */
[----:B----4-:R-:W-:Y:S03]  /*a340*/  IMAD.U32 R5, R0, -0x80, RZ ;  /* 0xffffff8000057824 */ /* 0x010fe600078e00ff */
[----:B------:R-:W-:Y:S02]  /*a350*/  LEA R104, P1, R3, R104, 0x1 ;  /* 0x0000006803687211 */ /* 0x000fe400078208ff */
[----:B------:R-:W-:Y:S02]  /*a360*/  LEA R102, P0, R5, R102, 0x1 ;  /* 0x0000006605667211 */ /* 0x000fe400078008ff */
[----:B------:R-:W-:Y:S02]  /*a370*/  LEA.HI.X.SX32 R105, R3, R105, 0x1, P1 ;  /* 0x0000006903697211 */ /* 0x000fe400008f0eff */
[----:B------:R-:W-:Y:S02]  /*a380*/  LEA.HI.X.SX32 R101, R5, R103, 0x1, P0 ;  /* 0x0000006705657211 */ /* 0x000fe400000f0eff */
.L_x_2765:
[----:B------:R-:W-:Y:S04]  /*a390*/  IADD3 R13, R13, -0x1, RZ ;  /* 0xffffffff0d0d7810 */ /* 0x000fe80007ffe0ff */
[----:B------:R-:W-:Y:S11]  /*a3a0*/  ISETP.GT.AND P0, PT, R13, R70, PT ;  /* 0x000000460d00720c */ /* 0x000ff60003f04270 */
[----:B------:R-:W-:Y:S02]  /*a3b0*/  @!UPT UIADD3 URZ, URZ, URZ, URZ ;  /* 0x0000003f3f3ff290 */ /* 0x000fe4000fffe03f */
[----:B------:R-:W-:-:S05]  /*a3c0*/  @P0 BRA `(.L_x_2766) ;  /* 0xffff801000000947 */ /* 0x000fca000383ffff */
.L_x_2720:
        /* <DEDUP_REMOVED lines=85> */
.L_x_2773:
[----:B------:R-:W-:Y:S05]  /*a920*/  BSYNC B0 ;  /* 0x0000000000007941 */ /* 0x000fea0003800000 */
.L_x_2772:
[----:B------:R2:W5:Y:S01]  /*a930*/  LDG.E.128 R8, [R24.64+0x40] ;  /* 0x0000400618087981 */ /* 0x000562000c1e1d00 */
[----:B------:R-:W-:Y:S01]  /*a940*/  IADD3 R0, R18, 0x20, RZ ;  /* 0x0000002012007810 */ /* 0x000fe20007ffe0ff */
[----:B------:R-:W-:Y:S02]  /*a950*/  BSSY B0, `(.L_x_2774) ;  /* 0x000002c000007945 */ /* 0x000fe40003800000 */
[----:B-----5:R2:W-:Y:S01]  /*a960*/  STS.64 [R152], R12 ;  /* 0x0000000c98007388 */ /* 0x0205e20000000a00 */
[----:B------:R-:W-:-:S03]  /*a970*/  ISETP.GE.AND P0, PT, R0, c[0x0][0x230], PT ;  /* 0x00008c0000007a0c */ /* 0x000fc60003f06270 */
[----:B------:R2:W-:Y:S10]  /*a980*/  STS.64 [R152+0x8], R14 ;  /* 0x0000080e98007388 */ /* 0x0005f40000000a00 */
[----:B------:R-:W-:Y:S05]  /*a990*/  @P0 BRA `(.L_x_2775) ;  /* 0x0000027000000947 */ /* 0x000fea0003800000 */
[----:B------:R-:W3:Y:S04]  /*a9a0*/  LDG.E.64 R4, [R28.64+0x20] ;  /* 0x000020061c047981 */ /* 0x000ee8000c1e1b00 */
[----:B------:R-:W4:Y:S01]  /*a9b0*/  LDG.E.64 R6, [R22.64+0x20] ;  /* 0x0000200616067981 */ /* 0x000f22000c1e1b00 */
[--C-:B------:R-:W-:Y:S01]  /*a9c0*/  HADD2.F32 R27, -RZ, R9.reuse.H0_H0 ;  /* 0x20000009ff1b7230 */ /* 0x100fe20000004100 */
[----:B--2---:R-:W-:Y:S01]  /*a9d0*/  MOV R15, R10 ;  /* 0x0000000a000f7202 */ /* 0x004fe20000000f00 */
[----:B------:R-:W-:-:S02]  /*a9e0*/  HADD2.F32 R21, -RZ, R9.H1_H1 ;  /* 0x30000009ff157230 */ /* 0x000fc40000004100 */
[--C-:B------:R-:W-:Y:S02]  /*a9f0*/  HADD2.F32 R13, -RZ, R11.reuse.H1_H1 ;  /* 0x3000000bff0d7230 */ /* 0x100fe40000004100 */
[----:B------:R-:W-:Y:S02]  /*aa00*/  HADD2.F32 R14, -RZ, R11.H0_H0 ;  /* 0x2000000bff0e7230 */ /* 0x000fe40000004100 */
        /* <DEDUP_REMOVED lines=32> */
.L_x_2775:
[----:B------:R-:W-:Y:S05]  /*ac10*/  BSYNC B0 ;  /* 0x0000000000007941 */ /* 0x000fea0003800000 */
.L_x_2774:
        /* <DEDUP_REMOVED lines=44> */
.L_x_2777:
[----:B------:R-:W-:Y:S05]  /*aee0*/  BSYNC B0 ;  /* 0x0000000000007941 */ /* 0x000fea0003800000 */
.L_x_2776:
[----:B-----5:R2:W-:Y:S02]  /*aef0*/  STS.128 [R152+0x2000], R24 ;  /* 0x0020001898007388 */ /* 0x0205e40000000c00 */
.L_x_2771:
[----:B------:R-:W-:Y:S05]  /*af00*/  BSYNC B1 ;  /* 0x0000000000017941 */ /* 0x000fea0003800000 */
.L_x_2770:
        /* <DEDUP_REMOVED lines=57> */
.L_x_2780:
[----:B------:R-:W-:Y:S05]  /*b2a0*/  BSYNC B0 ;  /* 0x0000000000007941 */ /* 0x000fea0003800000 */
.L_x_2779:
        /* <DEDUP_REMOVED lines=46> */
.L_x_2782:
[----:B------:R-:W-:Y:S05]  /*b590*/  BSYNC B0 ;  /* 0x0000000000007941 */ /* 0x000fea0003800000 */
.L_x_2781:
        /* <DEDUP_REMOVED lines=45> */
.L_x_2784:
[----:B------:R-:W-:Y:S05]  /*b870*/  BSYNC B0 ;  /* 0x0000000000007941 */ /* 0x000fea0003800000 */
.L_x_2783:
[----:B-----5:R3:W-:Y:S01]  /*b880*/  STS.128 [R152+0x2800], R8 ;  /* 0x0028000898007388 */ /* 0x0207e20000000c00 */
[----:B------:R-:W-:Y:S05]  /*b890*/  BRA `(.L_x_2778) ;  /* 0x0000232000007947 */ /* 0x000fea0003800000 */
.L_x_2769:
        /* <DEDUP_REMOVED lines=88> */
.L_x_2788:
[----:B------:R-:W-:Y:S05]  /*be20*/  BSYNC B0 ;  /* 0x0000000000007941 */ /* 0x000fea0003800000 */
.L_x_2787:
[----:B------:R2:W5:Y:S01]  /*be30*/  LDG.E.128 R12, [R24.64+0x40] ;  /* 0x00004006180c7981 */ /* 0x000562000c1e1d00 */
[----:B------:R-:W-:Y:S01]  /*be40*/  IADD3 R4, R18, 0x20, RZ ;  /* 0x0000002012047810 */ /* 0x000fe20007ffe0ff */
[----:B------:R-:W-:Y:S02]  /*be50*/  BSSY B0, `(.L_x_2789) ;  /* 0x0000057000007945 */ /* 0x000fe40003800000 */
[----:B-----5:R2:W-:Y:S01]  /*be60*/  STS.64 [R152], R20 ;  /* 0x0000001498007388 */ /* 0x0205e20000000a00 */
[----:B------:R-:W-:-:S03]  /*be70*/  ISETP.GE.AND P0, PT, R4, c[0x0][0x230], PT ;  /* 0x00008c0004007a0c */ /* 0x000fc60003f06270 */
[----:B------:R2:W-:Y:S10]  /*be80*/  STS.64 [R152+0x8], R22 ;  /* 0x0000081698007388 */ /* 0x0005f40000000a00 */
[----:B------:R-:W-:Y:S05]  /*be90*/  @P0 BRA `(.L_x_2790) ;  /* 0x0000052000000947 */ /* 0x000fea0003800000 */
[----:B------:R-:W-:Y:S02]  /*bea0*/  ISETP.GE.AND P0, PT, R4, R135, PT ;  /* 0x000000870400720c */ /* 0x000fe40003f06270 */
[----:B------:R-:W-:-:S02]  /*beb0*/  MOV R7, RZ ;  /* 0x000000ff00077202 */ /* 0x000fc40000000f00 */
        /* <DEDUP_REMOVED lines=80> */
.L_x_2790:
[----:B------:R-:W-:Y:S05]  /*c3c0*/  BSYNC B0 ;  /* 0x0000000000007941 */ /* 0x000fea0003800000 */
.L_x_2789:
        /* <DEDUP_REMOVED lines=88> */
.L_x_2792:
[----:B------:R-:W-:Y:S05]  /*c950*/  BSYNC B0 ;  /* 0x0000000000007941 */ /* 0x000fea0003800000 */
.L_x_2791:
[----:B-----5:R3:W-:Y:S02]  /*c960*/  STS.128 [R152+0x2000], R20 ;  /* 0x0020001498007388 */ /* 0x0207e40000000c00 */
.L_x_2786:
[----:B------:R-:W-:Y:S05]  /*c970*/  BSYNC B1 ;  /* 0x0000000000017941 */ /* 0x000fea0003800000 */
.L_x_2785:
        /* <DEDUP_REMOVED lines=90> */
.L_x_2794:
[----:B------:R-:W-:Y:S05]  /*cf20*/  BSYNC B0 ;  /* 0x0000000000007941 */ /* 0x000fea0003800000 */
.L_x_2793:
        /* <DEDUP_REMOVED lines=89> */
.L_x_2796:
[----:B------:R-:W-:Y:S05]  /*d4c0*/  BSYNC B0 ;  /* 0x0000000000007941 */ /* 0x000fea0003800000 */
.L_x_2795:
        /* <DEDUP_REMOVED lines=89> */
.L_x_2798:
[----:B------:R-:W-:Y:S05]  /*da60*/  BSYNC B0 ;  /* 0x0000000000007941 */ /* 0x000fea0003800000 */
.L_x_2797:
[----:B-----5:R3:W-:Y:S01]  /*da70*/  STS.128 [R152+0x2800], R12 ;  /* 0x0028000c98007388 */ /* 0x0207e20000000c00 */
[----:B------:R-:W-:Y:S05]  /*da80*/  BRA `(.L_x_2778) ;  /* 0x0000013000007947 */ /* 0x000fea0003800000 */
.L_x_2768:
        /* <DEDUP_REMOVED lines=19> */
.L_x_2778:
[----:B------:R-:W-:Y:S05]  /*dbc0*/  BSYNC B2 ;  /* 0x0000000000027941 */ /* 0x000fea0003800000 */
.L_x_2767:
[----:B------:R-:W-:Y:S01]  /*dbd0*/  IADD3 R161, R57, -0x1, RZ ;  /* 0xffffffff39a17810 */ /* 0x000fe20007ffe0ff */
[----:B------:R-:W-:Y:S01]  /*dbe0*/  IMAD.SHL.U32 R140, R140, 0x8, RZ ;  /* 0x000000088c8c7824 */ /* 0x000fe200078e00ff */
[----:B------:R-:W-:Y:S01]  /*dbf0*/  IADD3 R6, R148, 0x40, RZ ;  /* 0x0000004094067810 */ /* 0x000fe20007ffe0ff */
[----:B------:R-:W-:Y:S01]  /*dc00*/  IMAD.SHL.U32 R141, R141, 0x40, RZ ;  /* 0x000000408d8d7824 */ /* 0x000fe200078e00ff */
[----:B------:R-:W-:Y:S01]  /*dc10*/  LEA R162, P3, R158, c[0x0][0x168], 0x1 ;  /* 0x00005a009ea27a11 */ /* 0x000fe200078608ff */
[----:B------:R-:W-:Y:S01]  /*dc20*/  IMAD.SHL.U32 R0, R161, 0x80, RZ ;  /* 0x00000080a1007824 */ /* 0x000fe200078e00ff */
[----:B-1----:R-:W-:-:S02]  /*dc30*/  IADD3 R4, R148, 0x60, RZ ;  /* 0x0000006094047810 */ /* 0x002fc40007ffe0ff */
[----:B------:R-:W-:Y:S01]  /*dc40*/  LOP3.LUT R2, R142, 0x7fffffe, RZ, 0xc0, !PT ;  /* 0x07fffffe8e027812 */ /* 0x000fe200078ec0ff */
[----:B------:R-:W-:Y:S01]  /*dc50*/  IMAD.IADD R3, R63, 0x1, -R0 ;  /* 0x000000013f037824 */ /* 0x000fe200078e0a00 */
[----:B------:R-:W-:Y:S01]  /*dc60*/  LEA.HI.X R163, R158, c[0x0][0x16c], R58, 0x1, P3 ;  /* 0x00005b009ea37a11 */ /* 0x000fe200018f0c3a */
[----:B------:R-:W-:Y:S01]  /*dc70*/  IMAD.SHL.U32 R142, R61, 0x2, RZ ;  /* 0x000000023d8e7824 */ /* 0x000fe200078e00ff */
[----:B---3--:R-:W-:Y:S01]  /*dc80*/  SHF.R.S32.HI R8, RZ, 0x1f, R143 ;  /* 0x0000001fff087819 */ /* 0x008fe2000001148f */
[----:B------:R-:W-:Y:S01]  /*dc90*/  IMAD.IADD R2, R143, 0x1, -R2 ;  /* 0x000000018f027824 */ /* 0x000fe200078e0a02 */
[-C--:B------:R-:W-:Y:S02]  /*dca0*/  ISETP.GE.AND P0, PT, R6, R3.reuse, PT ;  /* 0x000000030600720c */ /* 0x080fe40003f06270 */
[-C--:B------:R-:W-:Y:S02]  /*dcb0*/  ISETP.GE.AND P1, PT, R148, R3.reuse, PT ;  /* 0x000000039400720c */ /* 0x080fe40003f26270 */
[----:B------:R-:W-:-:S02]  /*dcc0*/  ISETP.GE.AND P5, PT, R24, R3, PT ;  /* 0x000000031800720c */ /* 0x000fc40003fa6270 */
[----:B------:R-:W-:Y:S02]  /*dcd0*/  ISETP.GE.AND P6, PT, R4, R3, PT ;  /* 0x000000030400720c */ /* 0x000fe40003fc6270 */
[----:B------:R-:W-:Y:S02]  /*dce0*/  LEA.HI R143, R8, R143, RZ, 0x3 ;  /* 0x0000008f088f7211 */ /* 0x000fe400078f18ff */
[----:B------:R-:W-:Y:S02]  /*dcf0*/  SHF.R.S32.HI R120, RZ, 0x1f, R61 ;  /* 0x0000001fff787819 */ /* 0x000fe4000001143d */
[----:B------:R-:W-:Y:S01]  /*dd00*/  ISETP.GE.AND P4, PT, R24, R3, PT ;  /* 0x000000031800720c */ /* 0x000fe20003f86270 */
[----:B------:R-:W-:Y:S01]  /*dd10*/  @!P0 IMAD.MOV.U32 R5, RZ, RZ, c[0x0][0x198] ;  /* 0x00006600ff058624 */ /* 0x000fe200078e00ff */
[----:B------:R-:W-:Y:S01]  /*dd20*/  LEA.HI R7, R120, R61, RZ, 0x4 ;  /* 0x0000003d78077211 */ /* 0x000fe200078f20ff */
[----:B------:R-:W-:Y:S01]  /*dd30*/  @!PT LDS RZ, [RZ] ;  /* 0x00000000fffff984 */ /* 0x000fe20000000800 */
[----:B------:R-:W-:Y:S01]  /*dd40*/  @!PT LDS RZ, [RZ] ;  /* 0x00000000fffff984 */ /* 0x000fe20000000800 */
[----:B------:R-:W-:Y:S01]  /*dd50*/  @!PT LDS RZ, [RZ] ;  /* 0x00000000fffff984 */ /* 0x000fe20000000800 */
[----:B------:R1:W-:Y:S01]  /*dd60*/  @!P1 LDGSTS.E.BYPASS.LTC128B.128 [R152+0x3000], [R162.64] ;  /* 0x03000000a2989fae */ /* 0x0003e2000b901d46 */
[----:B------:R-:W-:Y:S01]  /*dd70*/  @!P0 IMAD.MOV.U32 R8, RZ, RZ, c[0x0][0x19c] ;  /* 0x00006700ff088624 */ /* 0x000fe200078e00ff */
[C---:B--2---:R-:W-:Y:S01]  /*dd80*/  @!P5 LEA R14, P3, R60.reuse, R162, 0x1 ;  /* 0x000000a23c0ed211 */ /* 0x044fe200078608ff */
[----:B------:R-:W-:Y:S01]  /*dd90*/  IMAD.SHL.U32 R41, R143, 0x20, RZ ;  /* 0x000000208f297824 */ /* 0x000fe200078e00ff */
[----:B------:R1:W-:Y:S01]  /*dda0*/  @!P1 LDGSTS.E.BYPASS.LTC128B.128 [R152+0x5000], [R162.64+0x40] ;  /* 0x05000040a2989fae */ /* 0x0003e2000b901d46 */
[----:B------:R-:W-:Y:S01]  /*ddb0*/  @!P6 IMAD.MOV.U32 R10, RZ, RZ, c[0x0][0x198] ;  /* 0x00006600ff0ae624 */ /* 0x000fe200078e00ff */
[----:B------:R-:W-:-:S02]  /*ddc0*/  @!P5 LEA.HI.X R15, R60, R163, R59, 0x1, P3 ;  /* 0x000000a33c0fd211 */ /* 0x000fc400018f0c3b */
[----:B------:R1:W-:Y:S01]  /*ddd0*/  @!P1 LDGSTS.E.BYPASS.LTC128B.128 [R152+0x7000], [R162.64+0x80] ;  /* 0x07000080a2989fae */ /* 0x0003e2000b901d46 */
[C---:B------:R-:W-:Y:S01]  /*dde0*/  @!P0 LEA R12, P1, R5.reuse, R162, 0x7 ;  /* 0x000000a2050c8211 */ /* 0x040fe200078238ff */
[----:B------:R-:W-:Y:S01]  /*ddf0*/  @!P6 IMAD.WIDE.U32 R10, R10, 0xc0, R162 ;  /* 0x000000c00a0ae825 */ /* 0x000fe200078e00a2 */
[----:B------:R-:W-:Y:S01]  /*de00*/  ISETP.GE.AND P3, PT, R6, R3, PT ;  /* 0x000000030600720c */ /* 0x000fe20003f66270 */
[----:B------:R2:W-:Y:S01]  /*de10*/  @!P5 LDGSTS.E.BYPASS.LTC128B.128 [R152+0x3800], [R14.64] ;  /* 0x038000000e98dfae */ /* 0x0005e2000b901d46 */
[----:B------:R-:W-:Y:S01]  /*de20*/  @!P0 LEA.HI.X R13, R5, R163, R8, 0x7, P1 ;  /* 0x000000a3050d8211 */ /* 0x000fe200008f3c08 */
[----:B------:R-:W-:Y:S01]  /*de30*/  @!P6 IMAD.MOV.U32 R8, RZ, RZ, c[0x0][0x19c] ;  /* 0x00006700ff08e624 */ /* 0x000fe200078e00ff */
[----:B------:R-:W-:Y:S01]  /*de40*/  ISETP.GE.AND P1, PT, R4, R3, PT ;  /* 0x000000030400720c */ /* 0x000fe20003f26270 */
[----:B------:R2:W-:Y:S01]  /*de50*/  @!P5 LDGSTS.E.BYPASS.LTC128B.128 [R152+0x5800], [R14.64+0x40] ;  /* 0x058000400e98dfae */ /* 0x0005e2000b901d46 */
[----:B------:R-:W-:Y:S01]  /*de60*/  @!P6 IMAD.MOV.U32 R16, RZ, RZ, R10 ;  /* 0x000000ffff10e224 */ /* 0x000fe200078e000a */
[----:B------:R-:W-:Y:S01]  /*de70*/  LEA.HI R120, R120, R61, RZ, 0x5 ;  /* 0x0000003d78787211 */ /* 0x000fe200078f28ff */
[----:B------:R-:W-:Y:S01]  /*de80*/  @!P6 IMAD R8, R8, 0xc0, RZ ;  /* 0x000000c00808e824 */ /* 0x000fe200078e02ff */
[----:B------:R2:W-:Y:S01]  /*de90*/  @!P5 LDGSTS.E.BYPASS.LTC128B.128 [R152+0x7800], [R14.64+0x80] ;  /* 0x078000800e98dfae */ /* 0x0005e2000b901d46 */
[----:B------:R-:W-:Y:S01]  /*dea0*/  ISETP.GE.AND P5, PT, R148, R3, PT ;  /* 0x000000039400720c */ /* 0x000fe20003fa6270 */
[----:B------:R-:W-:Y:S01]  /*deb0*/  IMAD.SHL.U32 R5, R64, 0x40, RZ ;  /* 0x0000004040057824 */ /* 0x000fe200078e00ff */
[----:B------:R-:W-:Y:S01]  /*dec0*/  SHF.R.S32.HI R3, RZ, 0x4, R7 ;  /* 0x00000004ff037819 */ /* 0x000fe20000011407 */
[----:B------:R-:W-:Y:S01]  /*ded0*/  @!P6 IMAD.IADD R17, R11, 0x1, R8 ;  /* 0x000000010b11e824 */ /* 0x000fe200078e0208 */
[----:B------:R3:W-:Y:S01]  /*dee0*/  @!P0 LDGSTS.E.BYPASS.LTC128B.128 [R152+0x4000], [R12.64] ;  /* 0x040000000c988fae */ /* 0x0007e2000b901d46 */
[----:B------:R-:W-:Y:S01]  /*def0*/  @!P3 IMAD.MOV.U32 R9, RZ, RZ, c[0x0][0x1a0] ;  /* 0x00006800ff09b624 */ /* 0x000fe200078e00ff */
[----:B------:R-:W-:Y:S01]  /*df00*/  LOP3.LUT R5, R5, 0xc0, RZ, 0xc0, !PT ;  /* 0x000000c005057812 */ /* 0x000fe200078ec0ff */
[----:B------:R-:W-:Y:S01]  /*df10*/  @!P3 IMAD.MOV.U32 R10, RZ, RZ, c[0x0][0x1a4] ;  /* 0x00006900ff0ab624 */ /* 0x000fe200078e00ff */
[----:B------:R3:W-:Y:S01]  /*df20*/  @!P0 LDGSTS.E.BYPASS.LTC128B.128 [R152+0x6000], [R12.64+0x40] ;  /* 0x060000400c988fae */ /* 0x0007e2000b901d46 */
[----:B------:R-:W-:Y:S01]  /*df30*/  @!P1 IMAD.MOV.U32 R8, RZ, RZ, c[0x0][0x1a4] ;  /* 0x00006900ff089624 */ /* 0x000fe200078e00ff */
[----:B------:R-:W-:-:S02]  /*df40*/  LOP3.LUT R148, R5, 0x8, R140, 0xf8, !PT ;  /* 0x0000000805947812 */ /* 0x000fc400078ef88c */
[----:B------:R3:W-:Y:S01]  /*df50*/  @!P0 LDGSTS.E.BYPASS.LTC128B.128 [R152+0x8000], [R12.64+0x80] ;  /* 0x080000800c988fae */ /* 0x0007e2000b901d46 */
[C---:B------:R-:W-:Y:S02]  /*df60*/  LEA R164, P0, R156.reuse, c[0x0][0x170], 0x1 ;  /* 0x00005c009ca47a11 */ /* 0x040fe400078008ff */
[----:B------:R-:W-:Y:S01]  /*df70*/  SHF.R.U32.HI R5, RZ, 0x3, R5 ;  /* 0x00000003ff057819 */ /* 0x000fe20000011605 */
[----:B------:R4:W-:Y:S01]  /*df80*/  @!P6 LDGSTS.E.BYPASS.LTC128B.128 [R152+0x4800], [R16.64] ;  /* 0x048000001098efae */ /* 0x0009e2000b901d46 */
[----:B------:R-:W-:Y:S02]  /*df90*/  LEA.HI.X R165, R156, c[0x0][0x174], R56, 0x1, P0 ;  /* 0x00005d009ca57a11 */ /* 0x000fe400000f0c38 */
[CC--:B------:R-:W-:Y:S01]  /*dfa0*/  @!P4 LEA R6, P0, R115.reuse, R164.reuse, 0x1 ;  /* 0x000000a47306c211 */ /* 0x0c0fe200078008ff */
[----:B------:R4:W-:Y:S01]  /*dfb0*/  @!P6 LDGSTS.E.BYPASS.LTC128B.128 [R152+0x6800], [R16.64+0x40] ;  /* 0x068000401098efae */ /* 0x0009e2000b901d46 */
[----:B------:R-:W-:Y:S01]  /*dfc0*/  LOP3.LUT R148, R148, R5, RZ, 0x3c, !PT ;  /* 0x0000000594947212 */ /* 0x000fe200078e3cff */
[----:B------:R-:W-:Y:S01]  /*dfd0*/  @!P1 IMAD.MOV.U32 R5, RZ, RZ, c[0x0][0x1a0] ;  /* 0x00006800ff059624 */ /* 0x000fe200078e00ff */
[----:B------:R-:W-:Y:S01]  /*dfe0*/  @!P4 LEA.HI.X R7, R115, R165, R114, 0x1, P0 ;  /* 0x000000a57307c211 */ /* 0x000fe200000f0c72 */
[----:B------:R4:W-:Y:S01]  /*dff0*/  @!P6 LDGSTS.E.BYPASS.LTC128B.128 [R152+0x8800], [R16.64+0x80] ;  /* 0x088000801098efae */ /* 0x0009e2000b901d46 */
[----:B------:R-:W-:Y:S01]  /*e000*/  @!P3 LEA R4, P0, R9, R164, 0x7 ;  /* 0x000000a40904b211 */ /* 0x000fe200078038ff */
[----:B--2---:R-:W-:Y:S01]  /*e010*/  @!P1 IMAD.MOV.U32 R14, RZ, RZ, R164 ;  /* 0x000000ffff0e9224 */ /* 0x004fe200078e00a4 */
[----:B------:R-:W-:Y:S01]  /*e020*/  LOP3.LUT R141, R141, 0xc0, RZ, 0xc0, !PT ;  /* 0x000000c08d8d7812 */ /* 0x000fe200078ec0ff */
[----:B------:R-:W0:Y:S01]  /*e030*/  LDGDEPBAR ;  /* 0x00000000000079af */ /* 0x000e220000000000 */
[----:B------:R-:W-:Y:S01]  /*e040*/  @!P1 IMAD.MOV.U32 R15, RZ, RZ, R165 ;  /* 0x000000ffff0f9224 */ /* 0x000fe200078e00a5 */
[----:B------:R-:W-:-:S02]  /*e050*/  SHF.R.S32.HI R42, RZ, 0x5, R120 ;  /* 0x00000005ff2a7819 */ /* 0x000fc40000011478 */
[----:B------:R-:W-:Y:S01]  /*e060*/  LOP3.LUT R41, R41, 0xffffff00, RZ, 0xc0, !PT ;  /* 0xffffff0029297812 */ /* 0x000fe200078ec0ff */
[----:B------:R-:W-:Y:S01]  /*e070*/  @!P1 IMAD.WIDE.U32 R14, R5, 0xc0, R14 ;  /* 0x000000c0050e9825 */ /* 0x000fe200078e000e */
[----:B------:R-:W-:Y:S02]  /*e080*/  @!P3 LEA.HI.X R5, R9, R165, R10, 0x7, P0 ;  /* 0x000000a50905b211 */ /* 0x000fe400000f3c0a */
[----:B------:R-:W-:Y:S01]  /*e090*/  LOP3.LUT P0, RZ, R64, 0x2, RZ, 0xc0, !PT ;  /* 0x0000000240ff7812 */ /* 0x000fe2000780c0ff */
[----:B------:R-:W-:Y:S01]  /*e0a0*/  @!P5 IMAD.MOV.U32 R9, RZ, RZ, R165 ;  /* 0x000000ffff09d224 */ /* 0x000fe200078e00a5 */
[----:B------:R-:W-:Y:S01]  /*e0b0*/  LOP3.LUT R120, R120, 0xffffffe0, RZ, 0xc0, !PT ;  /* 0xffffffe078787812 */ /* 0x000fe200078ec0ff */
[----:B------:R-:W-:Y:S01]  /*e0c0*/  IMAD R149, R42, 0x200, R41 ;  /* 0x000002002a957824 */ /* 0x000fe200078e0229 */
[----:B---3--:R-:W-:Y:S02]  /*e0d0*/  LEA.HI R12, R3, R3, RZ, 0x1 ;  /* 0x00000003030c7211 */ /* 0x008fe400078f08ff */
[----:B------:R-:W-:Y:S01]  /*e0e0*/  LOP3.LUT R142, R142, 0x6, RZ, 0xc0, !PT ;  /* 0x000000068e8e7812 */ /* 0x000fe200078ec0ff */
[----:B------:R-:W-:Y:S01]  /*e0f0*/  IMAD R149, R2, 0x20, R149 ;  /* 0x0000002002957824 */ /* 0x000fe200078e0295 */
[----:B------:R-:W-:Y:S01]  /*e100*/  LOP3.LUT R12, R12, 0xfffffffe, RZ, 0xc0, !PT ;  /* 0xfffffffe0c0c7812 */ /* 0x000fe200078ec0ff */
[----:B------:R-:W-:-:S04]  /*e110*/  IMAD.IADD R120, R61, 0x1, -R120 ;  /* 0x000000013d787824 */ /* 0x000fc800078e0a78 */
[----:B------:R-:W-:Y:S02]  /*e120*/  IMAD.IADD R12, R3, 0x1, -R12 ;  /* 0x00000001030c7824 */ /* 0x000fe400078e0a0c */
[----:B------:R-:W-:Y:S01]  /*e130*/  @!P1 IMAD R3, R8, 0xc0, RZ ;  /* 0x000000c008039824 */ /* 0x000fe200078e02ff */
[----:B------:R-:W-:-:S04]  /*e140*/  DEPBAR.LE SB0, 0x0 ;  /* 0x000080000000791a */ /* 0x000fc80000000000 */
[----:B------:R-:W-:Y:S01]  /*e150*/  BAR.SYNC.DEFER_BLOCKING 0x0 ;  /* 0x0000000000007b1d */ /* 0x000fe20000010000 */
[C---:B------:R-:W-:Y:S02]  /*e160*/  IMAD.SHL.U32 R40, R12.reuse, 0x8, RZ ;  /* 0x000000080c287824 */ /* 0x040fe400078e00ff */
[----:B------:R-:W-:Y:S02]  /*e170*/  @!P5 IMAD.MOV.U32 R8, RZ, RZ, R164 ;  /* 0x000000ffff08d224 */ /* 0x000fe400078e00a4 */
[----:B------:R-:W-:Y:S01]  /*e180*/  IMAD R139, R12, 0x8, R139 ;  /* 0x000000080c8b7824 */ /* 0x000fe200078e028b */
[----:B------:R-:W-:Y:S01]  /*e190*/  LOP3.LUT R40, R141, 0x8, R40, 0xf8, !PT ;  /* 0x000000088d287812 */ /* 0x000fe200078ef828 */
[----:B------:R-:W-:Y:S01]  /*e1a0*/  @!P1 IMAD.IADD R15, R15, 0x1, R3 ;  /* 0x000000010f0f9824 */ /* 0x000fe200078e0203 */
[----:B------:R-:W-:Y:S01]  /*e1b0*/  SHF.R.U32.HI R141, RZ, 0x3, R141 ;  /* 0x00000003ff8d7819 */ /* 0x000fe2000001168d */
[----:B------:R-:W-:Y:S02]  /*e1c0*/  IMAD.U32 R148, R139, 0x20, R148 ;  /* 0x000000208b947824 */ /* 0x000fe400078e0094 */
[----:B------:R-:W-:Y:S01]  /*e1d0*/  IMAD.MOV.U32 R3, RZ, RZ, 0x20 ;  /* 0x00000020ff037424 */ /* 0x000fe200078e00ff */
[----:B------:R-:W-:Y:S01]  /*e1e0*/  LOP3.LUT R40, R40, R141, RZ, 0x3c, !PT ;  /* 0x0000008d28287212 */ /* 0x000fe200078e3cff */
[----:B------:R-:W-:-:S03]  /*e1f0*/  IMAD.SHL.U32 R148, R148, 0x2, RZ ;  /* 0x0000000294947824 */ /* 0x000fc600078e00ff */
[----:B------:R-:W-:Y:S01]  /*e200*/  SEL R3, R3, 0xffffffe0, !P0 ;  /* 0xffffffe003037807 */ /* 0x000fe20004000000 */
[----:B------:R-:W-:-:S04]  /*e210*/  IMAD.IADD R149, R40, 0x1, R149 ;  /* 0x0000000128957824 */ /* 0x000fc800078e0295 */
[----:B------:R-:W-:Y:S02]  /*e220*/  IMAD.SHL.U32 R149, R149, 0x2, RZ ;  /* 0x0000000295957824 */ /* 0x000fe400078e00ff */
[----:B------:R-:W-:Y:S01]  /*e230*/  IMAD.IADD R145, R148, 0x1, R3 ;  /* 0x0000000194917824 */ /* 0x000fe200078e0203 */
[----:B------:R-:W-:Y:S01]  /*e240*/  @P5 STS [R152+0x9000], RZ ;  /* 0x009000ff98005388 */ /* 0x000fe20000000800 */
[----:B------:R-:W-:Y:S01]  /*e250*/  IMAD R147, R43, 0x2, R149 ;  /* 0x000000022b937824 */ /* 0x000fe200078e0295 */
[----:B------:R-:W-:Y:S02]  /*e260*/  SHF.R.S32.HI R3, RZ, 0x1f, R120 ;  /* 0x0000001fff037819 */ /* 0x000fe40000011478 */
[----:B------:R-:W-:Y:S02]  /*e270*/  @P5 STS [R152+0x9004], RZ ;  /* 0x009004ff98005388 */ /* 0x000fe40000000800 */
[----:B------:R-:W-:Y:S01]  /*e280*/  LEA.HI R160, R3, R120, RZ, 0x2 ;  /* 0x0000007803a07211 */ /* 0x000fe200078f10ff */
[----:B------:R-:W-:Y:S01]  /*e290*/  IMAD R3, R42, 0x10, R62 ;  /* 0x000000102a037824 */ /* 0x000fe200078e023e */
[----:B------:R-:W-:Y:S02]  /*e2a0*/  @P5 STS.64 [R152+0x9008], RZ ;  /* 0x009008ff98005388 */ /* 0x000fe40000000a00 */
[----:B------:R-:W-:-:S02]  /*e2b0*/  SHF.R.S32.HI R160, RZ, 0x2, R160 ;  /* 0x00000002ffa07819 */ /* 0x000fc400000114a0 */
        /* <DEDUP_REMOVED lines=37> */
[----:B----4-:R-:W4:Y:S04]  /*e510*/  LDSM.16.M88.4 R16, [R148+0x3400] ;  /* 0x003400009410783b */ /* 0x010f280000000200 */
[----:B--2---:R-:W5:Y:S04]  /*e520*/  LDSM.16.M88.4 R8, [R148+0x3800] ;  /* 0x003800009408783b */ /* 0x004f680000000200 */
[----:B------:R-:W2:Y:S04]  /*e530*/  LDSM.16.M88.4 R88, [R148+0x3c00] ;  /* 0x003c00009458783b */ /* 0x000ea80000000200 */
[----:B------:R-:W2:Y:S04]  /*e540*/  LDSM.16.M88.4 R80, [R148+0x4000] ;  /* 0x004000009450783b */ /* 0x000ea80000000200 */
[----:B------:R-:W2:Y:S04]  /*e550*/  LDSM.16.M88.4 R72, [R148+0x4400] ;  /* 0x004400009448783b */ /* 0x000ea80000000200 */
[----:B------:R-:W2:Y:S04]  /*e560*/  LDSM.16.M88.4 R52, [R148+0x4800] ;  /* 0x004800009434783b */ /* 0x000ea80000000200 */
[----:B---3--:R-:W3:Y:S04]  /*e570*/  LDSM.16.M88.4 R4, [R148+0x4c00] ;  /* 0x004c00009404783b */ /* 0x008ee80000000200 */
[----:B------:R-:W-:Y:S04]  /*e580*/  LDSM.16.M88.4 R96, [R147] ;  /* 0x000000009360783b */ /* 0x000fe80000000200 */
[----:B------:R-:W3:Y:S04]  /*e590*/  LDSM.16.M88.4 R32, [R145+0x3000] ;  /* 0x003000009120783b */ /* 0x000ee80000000200 */
[----:B------:R-:W3:Y:S01]  /*e5a0*/  LDSM.16.M88.4 R100, [R145+0x3400] ;  /* 0x003400009164783b */ /* 0x000ee20000000200 */
[C---:B-1----:R-:W-:Y:S03]  /*e5b0*/  HMMA.16816.F32 R28, R48.reuse, R24, RZ ;  /* 0x00000018301c723c */ /* 0x042fe600000018ff */
        /* <DEDUP_REMOVED lines=44> */
[C---:B------:R-:W-:Y:S08]  /*e880*/  HMMA.16816.F32 R52, R96.reuse, R116, R52 ;  /* 0x000000746034723c */ /* 0x040ff00000001834 */
[----:B------:R-:W-:Y:S01]  /*e890*/  HMMA.16816.F32 R48, R96, R118, R48 ;  /* 0x000000766030723c */ /* 0x000fe20000001830 */
[----:B------:R-:W4:Y:S04]  /*e8a0*/  LDSM.16.M88.4 R96, [R148+0x6c00] ;  /* 0x006c00009460783b */ /* 0x000f280000000200 */
[----:B------:R-:W-:Y:S03]  /*e8b0*/  LDSM.16.M88.4 R116, [R147+0x1000] ;  /* 0x001000009374783b */ /* 0x000fe60000000200 */
        /* <DEDUP_REMOVED lines=14> */
[----:B------:R-:W2:Y:S07]  /*e9a0*/  LDSM.16.M88.4 R32, [R145+0x5800] ;  /* 0x005800009120783b */ /* 0x000eae0000000200 */
[C---:B----4-:R-:W-:Y:S08]  /*e9b0*/  HMMA.16816.F32 R52, R44.reuse, R96, R52 ;  /* 0x000000602c34723c */ /* 0x050ff00000001834 */
[----:B------:R-:W-:Y:S01]  /*e9c0*/  HMMA.16816.F32 R48, R44, R98, R48 ;  /* 0x000000622c30723c */ /* 0x000fe20000001830 */
[----:B------:R-:W3:Y:S07]  /*e9d0*/  LDSM.16.M88.4 R96, [R145+0x6c00] ;  /* 0x006c00009160783b */ /* 0x000eee0000000200 */
[C---:B-1----:R-:W-:Y:S08]  /*e9e0*/  HMMA.16816.F32 R28, R116.reuse, R4, R28 ;  /* 0x00000004741c723c */ /* 0x042ff0000000181c */
[C---:B------:R-:W-:Y:S01]  /*e9f0*/  HMMA.16816.F32 R24, R116.reuse, R6, R24 ;  /* 0x000000067418723c */ /* 0x040fe20000001818 */
[----:B------:R-:W-:Y:S07]  /*ea00*/  LDSM.16.M88.4 R4, [R149+0x2000] ;  /* 0x002000009504783b */ /* 0x000fee0000000200 */
[C---:B------:R-:W-:Y:S08]  /*ea10*/  HMMA.16816.F32 R20, R116.reuse, R36, R20 ;  /* 0x000000247414723c */ /* 0x040ff00000001814 */
[----:B------:R-:W-:Y:S01]  /*ea20*/  HMMA.16816.F32 R16, R116, R38, R16 ;  /* 0x000000267410723c */ /* 0x000fe20000001810 */
[----:B------:R-:W1:Y:S07]  /*ea30*/  LDSM.16.M88.4 R36, [R148+0x7400] ;  /* 0x007400009424783b */ /* 0x000e6e0000000200 */
[C---:B------:R-:W-:Y:S08]  /*ea40*/  HMMA.16816.F32 R84, R44.reuse, R104, R84 ;  /* 0x000000682c54723c */ /* 0x040ff00000001854 */
[C---:B------:R-:W-:Y:S01]  /*ea50*/  HMMA.16816.F32 R80, R44.reuse, R106, R80 ;  /* 0x0000006a2c50723c */ /* 0x040fe20000001850 */
[----:B------:R-:W4:Y:S07]  /*ea60*/  LDSM.16.M88.4 R104, [R145+0x6400] ;  /* 0x006400009168783b */ /* 0x000f2e0000000200 */
[C---:B------:R-:W-:Y:S08]  /*ea70*/  HMMA.16816.F32 R68, R44.reuse, R100, R68 ;  /* 0x000000642c44723c */ /* 0x040ff00000001844 */
[----:B------:R-:W-:Y:S01]  /*ea80*/  HMMA.16816.F32 R64, R44, R102, R64 ;  /* 0x000000662c40723c */ /* 0x000fe20000001840 */
[----:B------:R-:W5:Y:S04]  /*ea90*/  LDSM.16.M88.4 R100, [R145+0x6800] ;  /* 0x006800009164783b */ /* 0x000f680000000200 */
[----:B------:R-:W4:Y:S03]  /*eaa0*/  LDSM.16.M88.4 R44, [R148+0x7000] ;  /* 0x00700000942c783b */ /* 0x000f260000000200 */
[C---:B--2---:R-:W-:Y:S08]  /*eab0*/  HMMA.16816.F32 R12, R116.reuse, R32, R12 ;  /* 0x00000020740c723c */ /* 0x044ff0000000180c */
[C---:B------:R-:W-:Y:S01]  /*eac0*/  HMMA.16816.F32 R8, R116.reuse, R34, R8 ;  /* 0x000000227408723c */ /* 0x040fe20000001808 */
[----:B------:R-:W2:Y:S07]  /*ead0*/  LDSM.16.M88.4 R32, [R148+0x7800] ;  /* 0x007800009420783b */ /* 0x000eae0000000200 */
[C---:B---3--:R-:W-:Y:S08]  /*eae0*/  HMMA.16816.F32 R52, R116.reuse, R96, R52 ;  /* 0x000000607434723c */ /* 0x048ff00000001834 */
[----:B------:R-:W-:Y:S01]  /*eaf0*/  HMMA.16816.F32 R48, R116, R98, R48 ;  /* 0x000000627430723c */ /* 0x000fe20000001830 */
[----:B------:R-:W3:Y:S07]  /*eb00*/  LDSM.16.M88.4 R96, [R148+0x8400] ;  /* 0x008400009460783b */ /* 0x000eee0000000200 */
[C---:B-1----:R-:W-:Y:S08]  /*eb10*/  HMMA.16816.F32 R20, R4.reuse, R36, R20 ;  /* 0x000000240414723c */ /* 0x042ff00000001814 */
[----:B------:R-:W-:Y:S01]  /*eb20*/  HMMA.16816.F32 R16, R4, R38, R16 ;  /* 0x000000260410723c */ /* 0x000fe20000001810 */
[----:B------:R-:W1:Y:S07]  /*eb30*/  LDSM.16.M88.4 R36, [R148+0x8c00] ;  /* 0x008c00009424783b */ /* 0x000e6e0000000200 */
[C---:B----4-:R-:W-:Y:S08]  /*eb40*/  HMMA.16816.F32 R76, R116.reuse, R104, R76 ;  /* 0x00000068744c723c */ /* 0x050ff0000000184c */
[C---:B------:R-:W-:Y:S01]  /*eb50*/  HMMA.16816.F32 R72, R116.reuse, R106, R72 ;  /* 0x0000006a7448723c */ /* 0x040fe20000001848 */
[----:B------:R-:W-:Y:S07]  /*eb60*/  LDSM.16.M88.4 R104, [R148+0x7c00] ;  /* 0x007c00009468783b */ /* 0x000fee0000000200 */
[C---:B-----5:R-:W-:Y:S08]  /*eb70*/  HMMA.16816.F32 R68, R116.reuse, R100, R68 ;  /* 0x000000647444723c */ /* 0x060ff00000001844 */
[C---:B------:R-:W-:Y:S01]  /*eb80*/  HMMA.16816.F32 R64, R116.reuse, R102, R64 ;  /* 0x000000667440723c */ /* 0x040fe20000001840 */
[----:B------:R-:W4:Y:S07]  /*eb90*/  LDSM.16.M88.4 R100, [R148+0x8000] ;  /* 0x008000009464783b */ /* 0x000f2e0000000200 */
[C---:B------:R-:W-:Y:S08]  /*eba0*/  HMMA.16816.F32 R84, R116.reuse, R108, R84 ;  /* 0x0000006c7454723c */ /* 0x040ff00000001854 */
[----:B------:R-:W-:Y:S01]  /*ebb0*/  HMMA.16816.F32 R80, R116, R110, R80 ;  /* 0x0000006e7450723c */ /* 0x000fe20000001850 */
[----:B------:R-:W5:Y:S07]  /*ebc0*/  LDSM.16.M88.4 R108, [R148+0x8800] ;  /* 0x00880000946c783b */ /* 0x000f6e0000000200 */
[C---:B------:R-:W-:Y:S08]  /*ebd0*/  HMMA.16816.F32 R28, R4.reuse, R44, R28 ;  /* 0x0000002c041c723c */ /* 0x040ff0000000181c */
[C---:B------:R-:W-:Y:S01]  /*ebe0*/  HMMA.16816.F32 R24, R4.reuse, R46, R24 ;  /* 0x0000002e0418723c */ /* 0x040fe20000001818 */
[----:B------:R-:W-:Y:S07]  /*ebf0*/  LDSM.16.M88.4 R44, [R145+0x7000] ;  /* 0x00700000912c783b */ /* 0x000fee0000000200 */
[C---:B--2---:R-:W-:Y:S08]  /*ec00*/  HMMA.16816.F32 R12, R4.reuse, R32, R12 ;  /* 0x00000020040c723c */ /* 0x044ff0000000180c */
[C---:B------:R-:W-:Y:S01]  /*ec10*/  HMMA.16816.F32 R8, R4.reuse, R34, R8 ;  /* 0x000000220408723c */ /* 0x040fe20000001808 */
[----:B------:R-:W2:Y:S07]  /*ec20*/  LDSM.16.M88.4 R32, [R147+0x2000] ;  /* 0x002000009320783b */ /* 0x000eae0000000200 */
[C---:B---3--:R-:W-:Y:S08]  /*ec30*/  HMMA.16816.F32 R76, R4.reuse, R96, R76 ;  /* 0x00000060044c723c */ /* 0x048ff0000000184c */
[----:B------:R-:W-:Y:S01]  /*ec40*/  HMMA.16816.F32 R72, R4, R98, R72 ;  /* 0x000000620448723c */ /* 0x000fe20000001848 */
[----:B------:R-:W3:Y:S07]  /*ec50*/  LDSM.16.M88.4 R96, [R145+0x7400] ;  /* 0x007400009160783b */ /* 0x000eee0000000200 */
[C---:B------:R-:W-:Y:S08]  /*ec60*/  HMMA.16816.F32 R92, R116.reuse, R112, R92 ;  /* 0x00000070745c723c */ /* 0x040ff0000000185c */
[----:B------:R-:W-:Y:S08]  /*ec70*/  HMMA.16816.F32 R88, R116, R114, R88 ;  /* 0x000000727458723c */ /* 0x000ff00000001858 */
[C---:B-1----:R-:W-:Y:S07]  /*ec80*/  HMMA.16816.F32 R52, R4.reuse, R36, R52 ;  /* 0x000000240434723c */ /* 0x042fee0000001834 */
[----:B------:R-:W-:Y:S01]  /*ec90*/  IADD3 R36, R3, 0x1, R160 ;  /* 0x0000000103247810 */ /* 0x000fe20007ffe0a0 */
[----:B----4-:R-:W-:Y:S03]  /*eca0*/  HMMA.16816.F32 R84, R4, R100, R84 ;  /* 0x000000640454723c */ /* 0x010fe60000001854 */
[----:B------:R-:W-:-:S04]  /*ecb0*/  IADD3 R3, R63, R36, -R151 ;  /* 0x000000243f037210 */ /* 0x000fc80007ffe897 */
[----:B------:R-:W-:Y:S01]  /*ecc0*/  IADD3 R140, R3, c[0x0][0x2e8], RZ ;  /* 0x0000ba00038c7a10 */ /* 0x000fe20007ffe0ff */
[C---:B------:R-:W-:Y:S01]  /*ecd0*/  HMMA.16816.F32 R80, R4.reuse, R102, R80 ;  /* 0x000000660450723c */ /* 0x040fe20000001850 */
[----:B------:R-:W-:Y:S01]  /*ece0*/  IMAD.IADD R3, R0, 0x1, R142 ;  /* 0x0000000100037824 */ /* 0x000fe200078e028e */
[----:B------:R-:W1:Y:S01]  /*ecf0*/  LDSM.16.M88.4 R100, [R145+0x7800] ;  /* 0x007800009164783b */ /* 0x000e620000000200 */
[C---:B------:R-:W-:Y:S02]  /*ed00*/  IADD3 R36, R140.reuse, 0x8, RZ ;  /* 0x000000088c247810 */ /* 0x040fe40007ffe0ff */
[-C--:B------:R-:W-:Y:S02]  /*ed10*/  IMNMX R140, R140, R63.reuse, PT ;  /* 0x0000003f8c8c7217 */ /* 0x080fe40003800200 */
[----:B------:R-:W-:Y:S01]  /*ed20*/  IADD3 R37, R3, 0x1, RZ ;  /* 0x0000000103257810 */ /* 0x000fe20007ffe0ff */
[----:B------:R-:W-:Y:S01]  /*ed30*/  HMMA.16816.F32 R92, R4, R104, R92 ;  /* 0x00000068045c723c */ /* 0x000fe2000000185c */
[----:B------:R-:W-:-:S02]  /*ed40*/  IMNMX R141, R36, R63, PT ;  /* 0x0000003f248d7217 */ /* 0x000fc40003800200 */
[C---:B------:R-:W-:Y:S02]  /*ed50*/  ISETP.GE.AND P4, PT, R37.reuse, R140, PT ;  /* 0x0000008c2500720c */ /* 0x040fe40003f86270 */
[----:B------:R-:W-:-:S03]  /*ed60*/  ISETP.GE.AND P5, PT, R37, R141, PT ;  /* 0x0000008d2500720c */ /* 0x000fc60003fa6270 */
[C---:B------:R-:W-:Y:S08]  /*ed70*/  HMMA.16816.F32 R88, R4.reuse, R106, R88 ;  /* 0x0000006a0458723c */ /* 0x040ff00000001858 */
[C---:B-----5:R-:W-:Y:S08]  /*ed80*/  HMMA.16816.F32 R68, R4.reuse, R108, R68 ;  /* 0x0000006c0444723c */ /* 0x060ff00000001844 */
[C---:B------:R-:W-:Y:S08]  /*ed90*/  HMMA.16816.F32 R64, R4.reuse, R110, R64 ;  /* 0x0000006e0440723c */ /* 0x040ff00000001840 */
[----:B------:R-:W-:Y:S01]  /*eda0*/  HMMA.16816.F32 R4, R4, R38, R48 ;  /* 0x000000260404723c */ /* 0x000fe20000001830 */
[----:B------:R-:W4:Y:S07]  /*edb0*/  LDSM.16.M88.4 R36, [R145+0x7c00] ;  /* 0x007c00009124783b */ /* 0x000f2e0000000200 */
[C---:B--2---:R-:W-:Y:S08]  /*edc0*/  HMMA.16816.F32 R28, R32.reuse, R44, R28 ;  /* 0x0000002c201c723c */ /* 0x044ff0000000181c */
[C---:B------:R-:W-:Y:S07]  /*edd0*/  HMMA.16816.F32 R24, R32.reuse, R46, R24 ;  /* 0x0000002e2018723c */ /* 0x040fee0000001818 */
[----:B------:R-:W-:Y:S01]  /*ede0*/  IMAD R47, R2, 0x20, R41 ;  /* 0x00000020022f7824 */ /* 0x000fe200078e0229 */
[----:B---3--:R-:W-:Y:S01]  /*edf0*/  HMMA.16816.F32 R20, R32, R96, R20 ;  /* 0x000000602014723c */ /* 0x008fe20000001814 */
[----:B------:R-:W-:-:S02]  /*ee00*/  IADD3 R2, R3, 0x8, RZ ;  /* 0x0000000803027810 */ /* 0x000fc40007ffe0ff */
[----:B------:R-:W-:Y:S02]  /*ee10*/  IADD3 R41, R3, 0x9, RZ ;  /* 0x0000000903297810 */ /* 0x000fe40007ffe0ff */
[CC--:B------:R-:W-:Y:S02]  /*ee20*/  ISETP.GE.AND P1, PT, R2.reuse, R140.reuse, PT ;  /* 0x0000008c0200720c */ /* 0x0c0fe40003f26270 */
[-C--:B------:R-:W-:Y:S01]  /*ee30*/  ISETP.GE.AND P6, PT, R2, R141.reuse, PT ;  /* 0x0000008d0200720c */ /* 0x080fe20003fc6270 */
[----:B------:R-:W-:Y:S01]  /*ee40*/  HMMA.16816.F32 R16, R32, R98, R16 ;  /* 0x000000622010723c */ /* 0x000fe20000001810 */
[C---:B------:R-:W-:Y:S02]  /*ee50*/  ISETP.GE.AND P3, PT, R41.reuse, R140, PT ;  /* 0x0000008c2900720c */ /* 0x040fe40003f66270 */
[----:B------:R-:W-:Y:S02]  /*ee60*/  ISETP.GE.AND P0, PT, R41, R141, PT ;  /* 0x0000008d2900720c */ /* 0x000fe40003f06270 */
[----:B------:R-:W-:-:S02]  /*ee70*/  IADD3 R2, R3, 0x10, RZ ;  /* 0x0000001003027810 */ /* 0x000fc40007ffe0ff */
[----:B------:R-:W-:Y:S01]  /*ee80*/  IADD3 R41, R3, 0x11, RZ ;  /* 0x0000001103297810 */ /* 0x000fe20007ffe0ff */
[C---:B-1----:R-:W-:Y:S01]  /*ee90*/  HMMA.16816.F32 R12, R32.reuse, R100, R12 ;  /* 0x00000064200c723c */ /* 0x042fe2000000180c */
[----:B------:R-:W-:Y:S02]  /*eea0*/  FSEL R99, R29, -INF , !P4 ;  /* 0xff8000001d637808 */ /* 0x000fe40006000000 */
[----:B------:R-:W-:Y:S02]  /*eeb0*/  FSEL R61, R24, -INF , !P1 ;  /* 0xff800000183d7808 */ /* 0x000fe40004800000 */
[----:B------:R-:W-:Y:S02]  /*eec0*/  FSEL R62, R26, -INF , !P6 ;  /* 0xff8000001a3e7808 */ /* 0x000fe40007000000 */
[----:B------:R-:W-:Y:S01]  /*eed0*/  FSEL R97, R25, -INF , !P3 ;  /* 0xff80000019617808 */ /* 0x000fe20005800000 */
[----:B------:R-:W-:Y:S01]  /*eee0*/  HMMA.16816.F32 R8, R32, R102, R8 ;  /* 0x000000662008723c */ /* 0x000fe20000001808 */
[----:B------:R-:W-:-:S02]  /*eef0*/  FSEL R96, R27, -INF , !P0 ;  /* 0xff8000001b607808 */ /* 0x000fc40004000000 */
[CC--:B------:R-:W-:Y:S01]  /*ef00*/  ISETP.GE.AND P4, PT, R2.reuse, R140.reuse, PT ;  /* 0x0000008c0200720c */ /* 0x0c0fe20003f86270 */
[----:B------:R-:W1:Y:S01]  /*ef10*/  LDSM.16.M88.4 R24, [R145+0x8000] ;  /* 0x008000009118783b */ /* 0x000e620000000200 */
[----:B------:R-:W-:Y:S02]  /*ef20*/  ISETP.GE.AND P1, PT, R2, R141, PT ;  /* 0x0000008d0200720c */ /* 0x000fe40003f26270 */
[----:B------:R-:W-:Y:S01]  /*ef30*/  ISETP.GE.AND P6, PT, R41, R140, PT ;  /* 0x0000008c2900720c */ /* 0x000fe20003fc6270 */
[----:B----4-:R-:W-:Y:S01]  /*ef40*/  HMMA.16816.F32 R92, R32, R36, R92 ;  /* 0x00000024205c723c */ /* 0x010fe2000000185c */
[C---:B------:R-:W-:Y:S02]  /*ef50*/  IADD3 R2, R3.reuse, 0x18, RZ ;  /* 0x0000001803027810 */ /* 0x040fe40007ffe0ff */
[----:B------:R-:W-:Y:S02]  /*ef60*/  IADD3 R29, R3, 0x19, RZ ;  /* 0x00000019031d7810 */ /* 0x000fe40007ffe0ff */
[----:B------:R-:W-:-:S02]  /*ef70*/  FSEL R171, R20, -INF , !P4 ;  /* 0xff80000014ab7808 */ /* 0x000fc40006000000 */
[----:B------:R-:W-:Y:S01]  /*ef80*/  FSEL R176, R22, -INF , !P1 ;  /* 0xff80000016b07808 */ /* 0x000fe20004800000 */
[----:B------:R-:W-:Y:S01]  /*ef90*/  HMMA.16816.F32 R88, R32, R38, R88 ;  /* 0x000000262058723c */ /* 0x000fe20000001858 */
        /* <DEDUP_REMOVED lines=9> */
[----:B------:R-:W2:Y:S01]  /*f030*/  LDSM.16.M88.4 R16, [R145+0x8400] ;  /* 0x008400009110783b */ /* 0x000ea20000000200 */
[----:B------:R-:W-:Y:S02]  /*f040*/  ISETP.GE.AND P3, PT, R41, R141, PT ;  /* 0x0000008d2900720c */ /* 0x000fe40003f66270 */
[----:B------:R-:W-:-:S02]  /*f050*/  IADD3 R2, R3, 0x20, RZ ;  /* 0x0000002003027810 */ /* 0x000fc40007ffe0ff */
[----:B------:R-:W-:Y:S02]  /*f060*/  IADD3 R20, R3, 0x21, RZ ;  /* 0x0000002103147810 */ /* 0x000fe40007ffe0ff */
[----:B------:R-:W-:Y:S02]  /*f070*/  FSEL R174, R23, -INF , !P3 ;  /* 0xff80000017ae7808 */ /* 0x000fe40005800000 */
[CC--:B------:R-:W-:Y:S01]  /*f080*/  ISETP.GE.AND P3, PT, R2.reuse, R140.reuse, PT ;  /* 0x0000008c0200720c */ /* 0x0c0fe20003f66270 */
[----:B-1----:R-:W-:Y:S01]  /*f090*/  HMMA.16816.F32 R84, R32, R24, R84 ;  /* 0x000000182054723c */ /* 0x002fe20000001854 */
[-C--:B------:R-:W-:Y:S02]  /*f0a0*/  ISETP.GE.AND P0, PT, R2, R141.reuse, PT ;  /* 0x0000008d0200720c */ /* 0x080fe40003f06270 */
[C---:B------:R-:W-:Y:S02]  /*f0b0*/  ISETP.GE.AND P4, PT, R20.reuse, R140, PT ;  /* 0x0000008c1400720c */ /* 0x040fe40003f86270 */
[----:B------:R-:W-:-:S02]  /*f0c0*/  ISETP.GE.AND P1, PT, R20, R141, PT ;  /* 0x0000008d1400720c */ /* 0x000fc40003f26270 */
[C---:B------:R-:W-:Y:S01]  /*f0d0*/  IADD3 R2, R3.reuse, 0x28, RZ ;  /* 0x0000002803027810 */ /* 0x040fe20007ffe0ff */
[----:B------:R-:W-:Y:S01]  /*f0e0*/  HMMA.16816.F32 R80, R32, R26, R80 ;  /* 0x0000001a2050723c */ /* 0x000fe20000001850 */
[----:B------:R-:W-:Y:S02]  /*f0f0*/  IADD3 R20, R3, 0x29, RZ ;  /* 0x0000002903147810 */ /* 0x000fe40007ffe0ff */
[----:B------:R-:W-:Y:S02]  /*f100*/  FSEL R139, R12, -INF , !P3 ;  /* 0xff8000000c8b7808 */ /* 0x000fe40005800000 */
[----:B------:R-:W-:Y:S02]  /*f110*/  FSEL R168, R14, -INF , !P0 ;  /* 0xff8000000ea87808 */ /* 0x000fe40004000000 */
[C---:B------:R-:W-:Y:S02]  /*f120*/  ISETP.GE.AND P6, PT, R2.reuse, R140, PT ;  /* 0x0000008c0200720c */ /* 0x040fe40003fc6270 */
[----:B------:R-:W-:-:S02]  /*f130*/  ISETP.GE.AND P3, PT, R2, R141, PT ;  /* 0x0000008d0200720c */ /* 0x000fc40003f66270 */
[C---:B------:R-:W-:Y:S02]  /*f140*/  ISETP.GE.AND P0, PT, R20.reuse, R140, PT ;  /* 0x0000008c1400720c */ /* 0x040fe40003f06270 */
[----:B------:R-:W-:Y:S02]  /*f150*/  FSEL R143, R13, -INF , !P4 ;  /* 0xff8000000d8f7808 */ /* 0x000fe40006000000 */
[----:B------:R-:W-:Y:S02]  /*f160*/  ISETP.GE.AND P4, PT, R20, R141, PT ;  /* 0x0000008d1400720c */ /* 0x000fe40003f86270 */
[C---:B------:R-:W-:Y:S02]  /*f170*/  IADD3 R2, R3.reuse, 0x30, RZ ;  /* 0x0000003003027810 */ /* 0x040fe40007ffe0ff */
[----:B------:R-:W-:Y:S02]  /*f180*/  IADD3 R12, R3, 0x31, RZ ;  /* 0x00000031030c7810 */ /* 0x000fe40007ffe0ff */
[----:B------:R-:W-:Y:S01]  /*f190*/  FSEL R167, R8, -INF , !P6 ;  /* 0xff80000008a77808 */ /* 0x000fe20007000000 */
[----:B--2---:R-:W-:Y:S01]  /*f1a0*/  HMMA.16816.F32 R76, R32, R16, R76 ;  /* 0x00000010204c723c */ /* 0x004fe2000000184c */
[----:B------:R-:W-:-:S02]  /*f1b0*/  FSEL R116, R10, -INF , !P3 ;  /* 0xff8000000a747808 */ /* 0x000fc40005800000 */
[----:B------:R-:W-:Y:S02]  /*f1c0*/  FSEL R169, R9, -INF , !P0 ;  /* 0xff80000009a97808 */ /* 0x000fe40004000000 */
[----:B------:R-:W-:Y:S02]  /*f1d0*/  FSEL R172, R15, -INF , !P1 ;  /* 0xff8000000fac7808 */ /* 0x000fe40004800000 */
[-C--:B------:R-:W-:Y:S01]  /*f1e0*/  ISETP.GE.AND P6, PT, R2, R141.reuse, PT ;  /* 0x0000008d0200720c */ /* 0x080fe20003fc6270 */
[----:B------:R-:W-:Y:S01]  /*f1f0*/  HMMA.16816.F32 R72, R32, R18, R72 ;  /* 0x000000122048723c */ /* 0x000fe20000001848 */
[C---:B------:R-:W-:Y:S02]  /*f200*/  ISETP.GE.AND P3, PT, R12.reuse, R140, PT ;  /* 0x0000008c0c00720c */ /* 0x040fe40003f66270 */
[----:B------:R-:W-:Y:S02]  /*f210*/  ISETP.GE.AND P0, PT, R12, R141, PT ;  /* 0x0000008d0c00720c */ /* 0x000fe40003f06270 */
[----:B------:R-:W-:-:S02]  /*f220*/  FSEL R170, R11, -INF , !P4 ;  /* 0xff8000000baa7808 */ /* 0x000fc40006000000 */
[----:B------:R-:W-:Y:S01]  /*f230*/  ISETP.GE.AND P1, PT, R2, R140, PT ;  /* 0x0000008c0200720c */ /* 0x000fe20003f26270 */
[----:B------:R-:W1:Y:S01]  /*f240*/  LDSM.16.M88.4 R8, [R145+0x8800] ;  /* 0x008800009108783b */ /* 0x000e620000000200 */
[C---:B------:R-:W-:Y:S02]  /*f250*/  IADD3 R12, R3.reuse, 0x39, RZ ;  /* 0x00000039030c7810 */ /* 0x040fe40007ffe0ff */
[----:B------:R-:W-:Y:S02]  /*f260*/  IADD3 R2, R3, 0x38, RZ ;  /* 0x0000003803027810 */ /* 0x000fe40007ffe0ff */
[----:B------:R-:W-:Y:S02]  /*f270*/  FSEL R118, R94, -INF , !P6 ;  /* 0xff8000005e767808 */ /* 0x000fe40007000000 */
[----:B------:R-:W-:Y:S02]  /*f280*/  FSEL R133, R93, -INF , !P3 ;  /* 0xff8000005d857808 */ /* 0x000fe40005800000 */
[----:B------:R-:W-:-:S02]  /*f290*/  FSEL R63, R92, -INF , !P1 ;  /* 0xff8000005c3f7808 */ /* 0x000fc40004800000 */
[C---:B------:R-:W-:Y:S02]  /*f2a0*/  ISETP.GE.AND P6, PT, R12.reuse, R140, PT ;  /* 0x0000008c0c00720c */ /* 0x040fe40003fc6270 */
[-C--:B------:R-:W-:Y:S02]  /*f2b0*/  ISETP.GE.AND P3, PT, R12, R141.reuse, PT ;  /* 0x0000008d0c00720c */ /* 0x080fe40003f66270 */
[----:B------:R-:W-:Y:S02]  /*f2c0*/  ISETP.GE.AND P1, PT, R2, R141, PT ;  /* 0x0000008d0200720c */ /* 0x000fe40003f26270 */
[----:B------:R-:W-:Y:S02]  /*f2d0*/  IADD3 R12, R3, 0x41, RZ ;  /* 0x00000041030c7810 */ /* 0x000fe40007ffe0ff */
[----:B------:R-:W-:Y:S02]  /*f2e0*/  FSEL R132, R90, -INF , !P1 ;  /* 0xff8000005a847808 */ /* 0x000fe40004800000 */
[----:B------:R-:W-:-:S02]  /*f2f0*/  FSEL R137, R89, -INF , !P6 ;  /* 0xff80000059897808 */ /* 0x000fc40007000000 */
[CC--:B------:R-:W-:Y:S02]  /*f300*/  ISETP.GE.AND P1, PT, R12.reuse, R140.reuse, PT ;  /* 0x0000008c0c00720c */ /* 0x0c0fe40003f26270 */
[----:B------:R-:W-:Y:S02]  /*f310*/  ISETP.GE.AND P6, PT, R12, R141, PT ;  /* 0x0000008d0c00720c */ /* 0x000fe40003fc6270 */
[----:B------:R-:W2:Y:S01]  /*f320*/  LDSM.16.M88.4 R12, [R145+0x8c00] ;  /* 0x008c0000910c783b */ /* 0x000ea20000000200 */
[----:B------:R-:W-:Y:S01]  /*f330*/  ISETP.GE.AND P4, PT, R2, R140, PT ;  /* 0x0000008c0200720c */ /* 0x000fe20003f86270 */
[----:B------:R-:W-:-:S04]  /*f340*/  DEPBAR.LE SB0, 0x0 ;  /* 0x000080000000791a */ /* 0x000fc80000000000 */
[----:B------:R-:W-:Y:S02]  /*f350*/  IADD3 R2, R3, 0x40, RZ ;  /* 0x0000004003027810 */ /* 0x000fe40007ffe0ff */
[----:B------:R-:W-:Y:S02]  /*f360*/  FSEL R120, R95, -INF , !P0 ;  /* 0xff8000005f787808 */ /* 0x000fe40004000000 */
[----:B------:R-:W-:Y:S02]  /*f370*/  FSEL R135, R88, -INF , !P4 ;  /* 0xff80000058877808 */ /* 0x000fe40006000000 */
[C---:B------:R-:W-:Y:S01]  /*f380*/  ISETP.GE.AND P0, PT, R2.reuse, R140, PT ;  /* 0x0000008c0200720c */ /* 0x040fe20003f06270 */
[----:B-1----:R-:W-:Y:S01]  /*f390*/  HMMA.16816.F32 R68, R32, R8, R68 ;  /* 0x000000082044723c */ /* 0x002fe20000001844 */
[----:B------:R-:W-:Y:S02]  /*f3a0*/  ISETP.GE.AND P4, PT, R2, R141, PT ;  /* 0x0000008d0200720c */ /* 0x000fe40003f86270 */
[----:B------:R-:W-:-:S02]  /*f3b0*/  IADD3 R2, R3, 0x48, RZ ;  /* 0x0000004803027810 */ /* 0x000fc40007ffe0ff */
[----:B------:R-:W-:Y:S02]  /*f3c0*/  IADD3 R16, R3, 0x49, RZ ;  /* 0x0000004903107810 */ /* 0x000fe40007ffe0ff */
[----:B------:R-:W-:Y:S01]  /*f3d0*/  FSEL R130, R91, -INF , !P3 ;  /* 0xff8000005b827808 */ /* 0x000fe20005800000 */
[----:B------:R-:W-:Y:S01]  /*f3e0*/  HMMA.16816.F32 R64, R32, R10, R64 ;  /* 0x0000000a2040723c */ /* 0x000fe20000001840 */
[----:B------:R-:W-:Y:S02]  /*f3f0*/  FSEL R127, R84, -INF , !P0 ;  /* 0xff800000547f7808 */ /* 0x000fe40004000000 */
[----:B------:R-:W-:Y:S02]  /*f400*/  FSEL R136, R86, -INF , !P4 ;  /* 0xff80000056887808 */ /* 0x000fe40006000000 */
[----:B------:R-:W-:Y:S01]  /*f410*/  FSEL R125, R85, -INF , !P1 ;  /* 0xff800000557d7808 */ /* 0x000fe20004800000 */
[----:B------:R-:W-:Y:S01]  /*f420*/  BAR.SYNC.DEFER_BLOCKING 0x0 ;  /* 0x0000000000007b1d */ /* 0x000fe20000010000 */
[----:B------:R-:W-:-:S02]  /*f430*/  ISETP.GE.AND P3, PT, R2, R140, PT ;  /* 0x0000008c0200720c */ /* 0x000fc40003f66270 */
[-C--:B------:R-:W-:Y:S02]  /*f440*/  ISETP.GE.AND P0, PT, R2, R141.reuse, PT ;  /* 0x0000008d0200720c */ /* 0x080fe40003f06270 */
[C---:B------:R-:W-:Y:S02]  /*f450*/  ISETP.GE.AND P4, PT, R16.reuse, R140, PT ;  /* 0x0000008c1000720c */ /* 0x040fe40003f86270 */
[----:B------:R-:W-:Y:S02]  /*f460*/  ISETP.GE.AND P1, PT, R16, R141, PT ;  /* 0x0000008d1000720c */ /* 0x000fe40003f26270 */
[C---:B------:R-:W-:Y:S02]  /*f470*/  IADD3 R2, R3.reuse, 0x50, RZ ;  /* 0x0000005003027810 */ /* 0x040fe40007ffe0ff */
[----:B------:R-:W-:Y:S02]  /*f480*/  IADD3 R16, R3, 0x51, RZ ;  /* 0x0000005103107810 */ /* 0x000fe40007ffe0ff */
[----:B------:R-:W-:Y:S01]  /*f490*/  FSEL R138, R87, -INF , !P6 ;  /* 0xff800000578a7808 */ /* 0x000fe20007000000 */
[----:B--2---:R-:W-:Y:S01]  /*f4a0*/  HMMA.16816.F32 R4, R32, R14, R4 ;  /* 0x0000000e2004723c */ /* 0x004fe20000001804 */
[----:B------:R-:W-:-:S02]  /*f4b0*/  FSEL R131, R80, -INF , !P3 ;  /* 0xff80000050837808 */ /* 0x000fc40005800000 */
[----:B------:R-:W-:Y:S02]  /*f4c0*/  FSEL R134, R82, -INF , !P0 ;  /* 0xff80000052867808 */ /* 0x000fe40004000000 */
[CC--:B------:R-:W-:Y:S02]  /*f4d0*/  ISETP.GE.AND P6, PT, R2.reuse, R140.reuse, PT ;  /* 0x0000008c0200720c */ /* 0x0c0fe40003fc6270 */
[----:B------:R-:W-:Y:S02]  /*f4e0*/  ISETP.GE.AND P3, PT, R2, R141, PT ;  /* 0x0000008d0200720c */ /* 0x000fe40003f66270 */
[----:B------:R-:W-:Y:S02]  /*f4f0*/  ISETP.GE.AND P0, PT, R16, R140, PT ;  /* 0x0000008c1000720c */ /* 0x000fe40003f06270 */
[C---:B------:R-:W-:Y:S02]  /*f500*/  IADD3 R2, R3.reuse, 0x58, RZ ;  /* 0x0000005803027810 */ /* 0x040fe40007ffe0ff */
[----:B------:R-:W-:-:S02]  /*f510*/  IADD3 R8, R3, 0x59, RZ ;  /* 0x0000005903087810 */ /* 0x000fc40007ffe0ff */
[----:B------:R-:W-:Y:S02]  /*f520*/  FSEL R119, R76, -INF , !P6 ;  /* 0xff8000004c777808 */ /* 0x000fe40007000000 */
[----:B------:R-:W-:Y:S02]  /*f530*/  FSEL R126, R78, -INF , !P3 ;  /* 0xff8000004e7e7808 */ /* 0x000fe40005800000 */
[----:B------:R-:W-:Y:S02]  /*f540*/  FSEL R117, R77, -INF , !P0 ;  /* 0xff8000004d757808 */ /* 0x000fe40004000000 */
[-C--:B------:R-:W-:Y:S02]  /*f550*/  ISETP.GE.AND P6, PT, R2, R141.reuse, PT ;  /* 0x0000008d0200720c */ /* 0x080fe40003fc6270 */
[C---:B------:R-:W-:Y:S02]  /*f560*/  ISETP.GE.AND P3, PT, R8.reuse, R140, PT ;  /* 0x0000008c0800720c */ /* 0x040fe40003f66270 */
[----:B------:R-:W-:-:S02]  /*f570*/  ISETP.GE.AND P0, PT, R8, R141, PT ;  /* 0x0000008d0800720c */ /* 0x000fc40003f06270 */
[----:B------:R-:W-:Y:S02]  /*f580*/  IADD3 R8, R3, 0x61, RZ ;  /* 0x0000006103087810 */ /* 0x000fe40007ffe0ff */
[----:B------:R-:W-:Y:S02]  /*f590*/  FSEL R122, R74, -INF , !P6 ;  /* 0xff8000004a7a7808 */ /* 0x000fe40007000000 */
[----:B------:R-:W-:Y:S02]  /*f5a0*/  FSEL R121, R73, -INF , !P3 ;  /* 0xff80000049797808 */ /* 0x000fe40005800000 */
[C---:B------:R-:W-:Y:S02]  /*f5b0*/  ISETP.GE.AND P6, PT, R8.reuse, R140, PT ;  /* 0x0000008c0800720c */ /* 0x040fe40003fc6270 */
[----:B------:R-:W-:Y:S02]  /*f5c0*/  ISETP.GE.AND P3, PT, R8, R141, PT ;  /* 0x0000008d0800720c */ /* 0x000fe40003f66270 */
[----:B------:R-:W-:Y:S01]  /*f5d0*/  HMMA.16816.F32 R8, R32, R12, R52 ;  /* 0x0000000c2008723c */ /* 0x000fe20000001834 */
[----:B------:R-:W-:-:S02]  /*f5e0*/  FSEL R129, R81, -INF , !P4 ;  /* 0xff80000051817808 */ /* 0x000fc40006000000 */
[----:B------:R-:W-:Y:S02]  /*f5f0*/  FSEL R166, R83, -INF , !P1 ;  /* 0xff80000053a67808 */ /* 0x000fe40004800000 */
[----:B------:R-:W-:Y:S02]  /*f600*/  ISETP.GE.AND P4, PT, R16, R141, PT ;  /* 0x0000008d1000720c */ /* 0x000fe40003f86270 */
        /* <DEDUP_REMOVED lines=11> */
[C---:B------:R-:W-:Y:S02]  /*f6c0*/  IADD3 R2, R3.reuse, 0x70, RZ ;  /* 0x0000007003027810 */ /* 0x040fe40007ffe0ff */
[----:B------:R-:W-:Y:S02]  /*f6d0*/  FSEL R49, R64, -INF , !P0 ;  /* 0xff80000040317808 */ /* 0x000fe40004000000 */
[----:B------:R-:W-:Y:S02]  /*f6e0*/  ISETP.GE.AND P0, PT, R2, R141, PT ;  /* 0x0000008d0200720c */ /* 0x000fe40003f06270 */
[----:B------:R-:W-:Y:S02]  /*f6f0*/  IADD3 R12, R3, 0x69, RZ ;  /* 0x00000069030c7810 */ /* 0x000fe40007ffe0ff */
[----:B------:R-:W-:-:S02]  /*f700*/  FSEL R21, R10, -INF , !P0 ;  /* 0xff8000000a157808 */ /* 0x000fc40004000000 */
[----:B------:R-:W-:Y:S02]  /*f710*/  ISETP.GE.AND P0, PT, R3, R140, PT ;  /* 0x0000008c0300720c */ /* 0x000fe40003f06270 */
[----:B------:R-:W-:Y:S02]  /*f720*/  FSEL R46, R70, -INF , !P1 ;  /* 0xff800000462e7808 */ /* 0x000fe40004800000 */
[----:B------:R-:W-:Y:S02]  /*f730*/  FSEL R28, R28, -INF , !P0 ;  /* 0xff8000001c1c7808 */ /* 0x000fe40004000000 */
[----:B------:R-:W-:Y:S02]  /*f740*/  FSEL R45, R71, -INF , !P3 ;  /* 0xff800000472d7808 */ /* 0x000fe40005800000 */
[----:B------:R-:W-:Y:S02]  /*f750*/  ISETP.GT.AND P0, PT, R161, R150, PT ;  /* 0x00000096a100720c */ /* 0x000fe40003f04270 */
        /* <DEDUP_REMOVED lines=15> */
[----:B------:R-:W-:Y:S02]  /*f850*/  FSEL R8, R31, -INF , !P5 ;  /* 0xff8000001f087808 */ /* 0x000fe40006800000 */
[CC--:B------:R-:W-:Y:S02]  /*f860*/  ISETP.GE.AND P6, PT, R12.reuse, R140.reuse, PT ;  /* 0x0000008c0c00720c */ /* 0x0c0fe40003fc6270 */
[-C--:B------:R-:W-:Y:S02]  /*f870*/  ISETP.GE.AND P3, PT, R12, R141.reuse, PT ;  /* 0x0000008d0c00720c */ /* 0x080fe40003f66270 */
[----:B------:R-:W-:Y:S01]  /*f880*/  ISETP.GE.AND P4, PT, R3, R141, PT ;  /* 0x0000008d0300720c */ /* 0x000fe20003f86270 */
[----:B------:R-:W-:Y:S01]  /*f890*/  IMAD.IADD R3, R40, 0x1, R47 ;  /* 0x0000000128037824 */ /* 0x000fe200078e022f */
        /* <DEDUP_REMOVED lines=9> */
[----:B------:R-:W-:Y:S02]  /*f930*/  IABS R2, c[0x0][0x2d0] ;  /* 0x0000b40000027a13 */ /* 0x000fe40000000000 */
[----:B------:R-:W-:-:S02]  /*f940*/  IADD3 R10, R0, -0x80, RZ ;  /* 0xffffff80000a7810 */ /* 0x000fc40007ffe0ff */
[----:B------:R-:W1:Y:S01]  /*f950*/  I2F.RP R5, R2 ;  /* 0x0000000200057306 */ /* 0x000e620000209400 */
        /* <DEDUP_REMOVED lines=24> */
[----:B------:R-:W-:Y:S02]  /*fae0*/  ISETP.GE.AND P1, PT, R10, RZ, PT ;  /* 0x000000ff0a00720c */ /* 0x000fe40003f26270 */
[-C--:B------:R-:W-:Y:S02]  /*faf0*/  ISETP.GE.U32.AND P6, PT, R7, R2.reuse, PT ;  /* 0x000000020700720c */ /* 0x080fe40003fc6070 */
[----:B------:R-:W-:Y:S02]  /*fb00*/  ISETP.GE.U32.AND P5, PT, R5, R2, PT ;  /* 0x000000020500720c */ /* 0x000fe40003fa6070 */
[----:B------:R-:W-:Y:S02]  /*fb10*/  @!P3 IADD3 R9, R9, 0x1, RZ ;  /* 0x000000010909b810 */ /* 0x000fe40007ffe0ff */
[----:B------:R-:W-:-:S07]  /*fb20*/  ISETP.NE.AND P3, PT, RZ, c[0x0][0x2d0], PT ;  /* 0x0000b400ff007a0c */ /* 0x000fce0003f65270 */
        /* <DEDUP_REMOVED lines=26> */
.L_x_2800:
[----:B------:R-:W-:-:S05]  /*fcd0*/  IMAD.MOV.U32 R7, RZ, RZ, c[0x0][0x198] ;  /* 0x00006600ff077624 */ /* 0x000fca00078e00ff */
[----:B------:R-:W-:-:S04]  /*fce0*/  LEA R7, -R7, RZ, 0x7 ;  /* 0x000000ff07077211 */ /* 0x000fc800078e39ff */
[----:B------:R-:W-:Y:S02]  /*fcf0*/  SHF.R.S32.HI R5, RZ, 0x1f, R7 ;  /* 0x0000001fff057819 */ /* 0x000fe40000011407 */
.L_x_2801:
        /* <DEDUP_REMOVED lines=40> */
.L_x_2799:
        /* <DEDUP_REMOVED lines=67> */
[----:B------:R-:W-:Y:S01]  /*103b0*/  FMNMX.FTZ R5, R20, R5, !PT ;  /* 0x0000000514057209 */ /* 0x000fe20007810000 */
[----:B------:R-:W-:Y:S03]  /*103c0*/  LDSM.16.MT88.4 R16, [R146+0xb800] ;  /* 0x00b800009210783b */ /* 0x000fe60000004200 */
        /* <DEDUP_REMOVED lines=24> */
[----:B------:R-:W-:Y:S01]  /*10550*/  MUFU.EX2 R59, R59 ;  /* 0x0000003b003b7308 */ /* 0x000fe20000000800 */
[--C-:B------:R-:W-:Y:S02]  /*10560*/  FFMA.FTZ R61, R30, c[0x0][0x23c], -R53.reuse ;  /* 0x00008f001e3d7a23 */ /* 0x100fe40000010835 */
[--C-:B------:R-:W-:Y:S02]  /*10570*/  FFMA.FTZ R64, R8, c[0x0][0x23c], -R53.reuse ;  /* 0x00008f0008407a23 */ /* 0x100fe40000010835 */
[--C-:B------:R-:W-:Y:S01]  /*10580*/  FFMA.FTZ R62, R62, c[0x0][0x23c], -R53.reuse ;  /* 0x00008f003e3e7a23 */ /* 0x100fe20000010835 */
[----:B------:R-:W-:Y:S01]  /*10590*/  LDSM.16.MT88.4 R8, [R144+0x9400] ;  /* 0x009400009008783b */ /* 0x000fe20000004200 */
[--C-:B------:R-:W-:Y:S01]  /*105a0*/  FFMA.FTZ R39, R96, c[0x0][0x23c], -R53.reuse ;  /* 0x00008f0060277a23 */ /* 0x100fe20000010835 */
[----:B------:R-:W1:Y:S01]  /*105b0*/  MUFU.EX2 R58, R58 ;  /* 0x0000003a003a7308 */ /* 0x000e620000000800 */
[----:B------:R-:W-:Y:S01]  /*105c0*/  FFMA.FTZ R36, R107, c[0x0][0x23c], -R60 ;  /* 0x00008f006b247a23 */ /* 0x000fe2000001083c */
[----:B------:R-:W2:Y:S01]  /*105d0*/  LDSM.16.MT88.4 R96, [R146+0xd000] ;  /* 0x00d000009260783b */ /* 0x000ea20000004200 */
[----:B------:R-:W-:-:S02]  /*105e0*/  FFMA.FTZ R35, R176, c[0x0][0x23c], -R53 ;  /* 0x00008f00b0237a23 */ /* 0x000fc40000010835 */
[--C-:B------:R-:W-:Y:S02]  /*105f0*/  FFMA.FTZ R34, R174, c[0x0][0x23c], -R53.reuse ;  /* 0x00008f00ae227a23 */ /* 0x100fe40000010835 */
[--C-:B------:R-:W-:Y:S01]  /*10600*/  FFMA.FTZ R32, R104, c[0x0][0x23c], -R53.reuse ;  /* 0x00008f0068207a23 */ /* 0x100fe20000010835 */
[----:B------:R-:W3:Y:S01]  /*10610*/  MUFU.EX2 R54, R54 ;  /* 0x0000003600367308 */ /* 0x000ee20000000800 */
[----:B------:R-:W-:Y:S02]  /*10620*/  FFMA.FTZ R29, R106, c[0x0][0x23c], -R53 ;  /* 0x00008f006a1d7a23 */ /* 0x000fe40000010835 */
[--C-:B------:R-:W-:Y:S02]  /*10630*/  FFMA.FTZ R31, R139, c[0x0][0x23c], -R60.reuse ;  /* 0x00008f008b1f7a23 */ /* 0x100fe4000001083c */
[--C-:B------:R-:W-:Y:S02]  /*10640*/  FFMA.FTZ R28, R143, c[0x0][0x23c], -R60.reuse ;  /* 0x00008f008f1c7a23 */ /* 0x100fe4000001083c */
[--C-:B------:R-:W-:Y:S01]  /*10650*/  FFMA.FTZ R27, R167, c[0x0][0x23c], -R60.reuse ;  /* 0x00008f00a71b7a23 */ /* 0x100fe2000001083c */
[----:B------:R-:W-:Y:S01]  /*10660*/  MUFU.EX2 R61, R61 ;  /* 0x0000003d003d7308 */ /* 0x000fe20000000800 */
[----:B-1----:R-:W-:Y:S01]  /*10670*/  F2FP.PACK_AB R100, R58, R59 ;  /* 0x0000003b3a64723e */ /* 0x002fe200000000ff */
[----:B------:R-:W-:-:S02]  /*10680*/  FFMA.FTZ R24, R169, c[0x0][0x23c], -R60 ;  /* 0x00008f00a9187a23 */ /* 0x000fc4000001083c */
[--C-:B------:R-:W-:Y:S02]  /*10690*/  FFMA.FTZ R30, R168, c[0x0][0x23c], -R53.reuse ;  /* 0x00008f00a81e7a23 */ /* 0x100fe40000010835 */
[--C-:B------:R-:W-:Y:S02]  /*106a0*/  FFMA.FTZ R25, R172, c[0x0][0x23c], -R53.reuse ;  /* 0x00008f00ac197a23 */ /* 0x100fe40000010835 */
[----:B------:R-:W1:Y:S01]  /*106b0*/  MUFU.EX2 R64, R64 ;  /* 0x0000004000407308 */ /* 0x000e620000000800 */
[----:B---3--:R-:W-:Y:S01]  /*106c0*/  F2FP.PACK_AB R102, R54, R55 ;  /* 0x000000373666723e */ /* 0x008fe200000000ff */
[--C-:B------:R-:W-:Y:S02]  /*106d0*/  FFMA.FTZ R26, R116, c[0x0][0x23c], -R53.reuse ;  /* 0x00008f00741a7a23 */ /* 0x100fe40000010835 */
        /* <DEDUP_REMOVED lines=17> */
[----:B---3--:R-:W-:Y:S01]  /*107f0*/  F2FP.PACK_AB R103, R39, R62 ;  /* 0x0000003e2767723e */ /* 0x008fe200000000ff */
        /* <DEDUP_REMOVED lines=28> */
[C---:B------:R-:W-:Y:S01]  /*109c0*/  HMMA.16816.F32 R88, R100.reuse, R108, RZ ;  /* 0x0000006c6458723c */ /* 0x040fe200000018ff */
[----:B------:R-:W-:Y:S01]  /*109d0*/  FFMA.FTZ R49, R52, c[0x0][0x23c], -R60 ;  /* 0x00008f0034317a23 */ /* 0x000fe2000001083c */
[----:B------:R-:W-:Y:S01]  /*109e0*/  MUFU.EX2 R32, R32 ;  /* 0x0000002000207308 */ /* 0x000fe20000000800 */
[--C-:B------:R-:W-:Y:S02]  /*109f0*/  FFMA.FTZ R46, R46, c[0x0][0x23c], -R53.reuse ;  /* 0x00008f002e2e7a23 */ /* 0x100fe40000010835 */
[----:B------:R-:W-:Y:S02]  /*10a00*/  FFMA.FTZ R45, R45, c[0x0][0x23c], -R53 ;  /* 0x00008f002d2d7a23 */ /* 0x000fe40000010835 */
[----:B------:R-:W-:Y:S01]  /*10a10*/  FADD.FTZ R61, R61, R64 ;  /* 0x000000403d3d7221 */ /* 0x000fe20000010000 */
[----:B--2---:R-:W-:Y:S01]  /*10a20*/  HMMA.16816.F32 R92, R100, R96, RZ ;  /* 0x00000060645c723c */ /* 0x004fe200000018ff */
[----:B------:R-:W-:Y:S01]  /*10a30*/  FFMA.FTZ R41, R41, c[0x0][0x23c], -R60 ;  /* 0x00008f0029297a23 */ /* 0x000fe2000001083c */
[----:B------:R-:W2:Y:S01]  /*10a40*/  MUFU.EX2 R29, R29 ;  /* 0x0000001d001d7308 */ /* 0x000ea20000000800 */
[----:B------:R-:W-:-:S02]  /*10a50*/  FADD.FTZ R62, R62, R61 ;  /* 0x0000003d3e3e7221 */ /* 0x000fc40000010000 */
[----:B------:R-:W-:Y:S02]  /*10a60*/  FFMA.FTZ R52, R44, c[0x0][0x23c], -R53 ;  /* 0x00008f002c347a23 */ /* 0x000fe40000010835 */
[----:B------:R-:W-:Y:S01]  /*10a70*/  FADD.FTZ R62, R39, R62 ;  /* 0x0000003e273e7221 */ /* 0x000fe20000010000 */
[C---:B------:R-:W-:Y:S02]  /*10a80*/  HMMA.16816.F32 R76, R100.reuse, R78, RZ ;  /* 0x0000004e644c723c */ /* 0x040fe400000018ff */
[----:B------:R-:W-:Y:S06]  /*10a90*/  MUFU.EX2 R31, R31 ;  /* 0x0000001f001f7308 */ /* 0x000fec0000000800 */
        /* <DEDUP_REMOVED lines=10> */
[----:B---3--:R-:W-:Y:S01]  /*10b40*/  F2FP.PACK_AB R5, R34, R35 ;  /* 0x000000232205723e */ /* 0x008fe200000000ff */
[----:B------:R-:W1:Y:S01]  /*10b50*/  MUFU.EX2 R25, R25 ;  /* 0x0000001900197308 */ /* 0x000e620000000800 */
[----:B------:R-:W-:-:S04]  /*10b60*/  FADD.FTZ R35, R35, R62 ;  /* 0x0000003e23237221 */ /* 0x000fc80000010000 */
[----:B------:R-:W-:Y:S01]  /*10b70*/  F2FP.PACK_AB R6, R33, R36 ;  /* 0x000000242106723e */ /* 0x000fe200000000ff */
[----:B------:R-:W-:Y:S01]  /*10b80*/  FADD.FTZ R35, R34, R35 ;  /* 0x0000002322237221 */ /* 0x000fe20000010000 */
[----:B--2---:R-:W-:Y:S01]  /*10b90*/  F2FP.PACK_AB R7, R29, R32 ;  /* 0x000000201d07723e */ /* 0x004fe200000000ff */
[----:B------:R-:W-:Y:S02]  /*10ba0*/  MUFU.EX2 R26, R26 ;  /* 0x0000001a001a7308 */ /* 0x000fe40000000800 */
[----:B------:R-:W-:-:S04]  /*10bb0*/  FADD.FTZ R32, R32, R35 ;  /* 0x0000002320207221 */ /* 0x000fc80000010000 */
[C---:B------:R-:W-:Y:S01]  /*10bc0*/  HMMA.16816.F32 R112, R4.reuse, R12, R112 ;  /* 0x0000000c0470723c */ /* 0x040fe20000001870 */
[----:B------:R-:W-:Y:S01]  /*10bd0*/  FADD.FTZ R29, R29, R32 ;  /* 0x000000201d1d7221 */ /* 0x000fe20000010000 */
        /* <DEDUP_REMOVED lines=8> */
[----:B------:R-:W-:Y:S08]  /*10c60*/  MUFU.EX2 R66, R66 ;  /* 0x0000004200427308 */ /* 0x000ff00000000800 */
[----:B------:R-:W-:Y:S08]  /*10c70*/  MUFU.EX2 R43, R43 ;  /* 0x0000002b002b7308 */ /* 0x000ff00000000800 */
[----:B------:R-:W-:Y:S01]  /*10c80*/  MUFU.EX2 R65, R65 ;  /* 0x0000004100417308 */ /* 0x000fe20000000800 */
[C---:B---3--:R-:W-:Y:S07]  /*10c90*/  HMMA.16816.F32 R80, R4.reuse, R12, R80 ;  /* 0x0000000c0450723c */ /* 0x048fee0000001850 */
[----:B------:R-:W3:Y:S01]  /*10ca0*/  MUFU.EX2 R118, R118 ;  /* 0x0000007600767308 */ /* 0x000ee20000000800 */
[C---:B------:R-:W-:Y:S01]  /*10cb0*/  HMMA.16816.F32 R84, R4.reuse, R14, R84 ;  /* 0x0000000e0454723c */ /* 0x040fe20000001854 */
[----:B------:R-:W2:Y:S06]  /*10cc0*/  LDSM.16.MT88.4 R12, [R146+0xd400] ;  /* 0x00d40000920c783b */ /* 0x000eac0000004200 */
[----:B------:R-:W-:Y:S01]  /*10cd0*/  MUFU.EX2 R120, R120 ;  /* 0x0000007800787308 */ /* 0x000fe20000000800 */
[C---:B-1----:R-:W-:Y:S07]  /*10ce0*/  HMMA.16816.F32 R88, R4.reuse, R8, R88 ;  /* 0x000000080458723c */ /* 0x042fee0000001858 */
[----:B------:R-:W1:Y:S01]  /*10cf0*/  MUFU.EX2 R67, R67 ;  /* 0x0000004300437308 */ /* 0x000e620000000800 */
[C---:B------:R-:W-:Y:S01]  /*10d00*/  HMMA.16816.F32 R108, R4.reuse, R10, R108 ;  /* 0x0000000a046c723c */ /* 0x040fe2000000186c */
[----:B------:R-:W1:Y:S06]  /*10d10*/  LDSM.16.MT88.4 R8, [R144+0xd400] ;  /* 0x00d400009008783b */ /* 0x000e6c0000004200 */
[----:B------:R-:W-:Y:S08]  /*10d20*/  MUFU.EX2 R132, R132 ;  /* 0x0000008400847308 */ /* 0x000ff00000000800 */
[----:B------:R-:W1:Y:S08]  /*10d30*/  MUFU.EX2 R127, R127 ;  /* 0x0000007f007f7308 */ /* 0x000e700000000800 */
[----:B------:R-:W-:Y:S01]  /*10d40*/  MUFU.EX2 R125, R125 ;  /* 0x0000007d007d7308 */ /* 0x000fe20000000800 */
[C---:B--2---:R-:W-:Y:S07]  /*10d50*/  HMMA.16816.F32 R92, R4.reuse, R12, R92 ;  /* 0x0000000c045c723c */ /* 0x044fee000000185c */
[----:B------:R-:W-:Y:S01]  /*10d60*/  MUFU.EX2 R130, R130 ;  /* 0x0000008200827308 */ /* 0x000fe20000000800 */
[C---:B------:R-:W-:Y:S01]  /*10d70*/  HMMA.16816.F32 R96, R4.reuse, R14, R96 ;  /* 0x0000000e0460723c */ /* 0x040fe20000001860 */
[----:B------:R-:W2:Y:S06]  /*10d80*/  LDSM.16.MT88.4 R12, [R146+0x9800] ;  /* 0x00980000920c783b */ /* 0x000eac0000004200 */
[----:B------:R-:W-:Y:S01]  /*10d90*/  MUFU.EX2 R136, R136 ;  /* 0x0000008800887308 */ /* 0x000fe20000000800 */
[C---:B-1----:R-:W-:Y:S07]  /*10da0*/  HMMA.16816.F32 R104, R4.reuse, R8, R104 ;  /* 0x000000080468723c */ /* 0x042fee0000001868 */
[----:B------:R-:W1:Y:S01]  /*10db0*/  MUFU.EX2 R131, R131 ;  /* 0x0000008300837308 */ /* 0x000e620000000800 */
[----:B------:R-:W-:Y:S01]  /*10dc0*/  HMMA.16816.F32 R100, R4, R10, R100 ;  /* 0x0000000a0464723c */ /* 0x000fe20000001864 */
[----:B------:R-:W1:Y:S06]  /*10dd0*/  LDSM.16.MT88.4 R8, [R144+0x9800] ;  /* 0x009800009008783b */ /* 0x000e6c0000004200 */
[----:B------:R-:W-:Y:S01]  /*10de0*/  MUFU.EX2 R134, R134 ;  /* 0x0000008600867308 */ /* 0x000fe20000000800 */
[----:B----4-:R-:W-:-:S02]  /*10df0*/  F2FP.PACK_AB R4, R28, R31 ;  /* 0x0000001f1c04723e */ /* 0x010fc400000000ff */
[----:B------:R-:W-:-:S05]  /*10e00*/  F2FP.PACK_AB R5, R25, R30 ;  /* 0x0000001e1905723e */ /* 0x000fca00000000ff */
[----:B------:R-:W4:Y:S01]  /*10e10*/  MUFU.EX2 R129, R129 ;  /* 0x0000008100817308 */ /* 0x000f220000000800 */
[----:B------:R-:W-:Y:S01]  /*10e20*/  F2FP.PACK_AB R6, R24, R27 ;  /* 0x0000001b1806723e */ /* 0x000fe200000000ff */
[----:B------:R-:W-:Y:S01]  /*10e30*/  FADD.FTZ R30, R30, R29 ;  /* 0x0000001d1e1e7221 */ /* 0x000fe20000010000 */
[----:B------:R-:W-:-:S03]  /*10e40*/  F2FP.PACK_AB R7, R3, R26 ;  /* 0x0000001a0307723e */ /* 0x000fc600000000ff */
[----:B------:R-:W-:Y:S02]  /*10e50*/  FADD.FTZ R25, R25, R30 ;  /* 0x0000001e19197221 */ /* 0x000fe40000010000 */
[----:B------:R-:W-:Y:S02]  /*10e60*/  MUFU.EX2 R158, R158 ;  /* 0x0000009e009e7308 */ /* 0x000fe40000000800 */
[----:B------:R-:W-:Y:S01]  /*10e70*/  HMMA.16816.F32 R80, R4, R16, R80 ;  /* 0x000000100450723c */ /* 0x000fe20000001850 */
[----:B------:R-:W-:-:S04]  /*10e80*/  FADD.FTZ R26, R26, R25 ;  /* 0x000000191a1a7221 */ /* 0x000fc80000010000 */
[----:B------:R-:W-:Y:S01]  /*10e90*/  FADD.FTZ R26, R3, R26 ;  /* 0x0000001a031a7221 */ /* 0x000fe20000010000 */
[----:B------:R-:W1:Y:S02]  /*10ea0*/  MUFU.EX2 R119, R119 ;  /* 0x0000007700777308 */ /* 0x000e640000000800 */
[C---:B--2---:R-:W-:Y:S06]  /*10eb0*/  HMMA.16816.F32 R112, R4.reuse, R12, R112 ;  /* 0x0000000c0470723c */ /* 0x044fec0000001870 */
[----:B------:R-:W-:Y:S02]  /*10ec0*/  MUFU.EX2 R138, R138 ;  /* 0x0000008a008a7308 */ /* 0x000fe40000000800 */
[C---:B------:R-:W-:Y:S01]  /*10ed0*/  HMMA.16816.F32 R68, R4.reuse, R14, R68 ;  /* 0x0000000e0444723c */ /* 0x040fe20000001844 */
[----:B------:R-:W2:Y:S05]  /*10ee0*/  LDSM.16.MT88.4 R12, [R144+0xb800] ;  /* 0x00b80000900c783b */ /* 0x000eaa0000004200 */
[----:B------:R-:W-:Y:S02]  /*10ef0*/  MUFU.EX2 R117, R117 ;  /* 0x0000007500757308 */ /* 0x000fe40000000800 */
[C---:B-1----:R-:W-:Y:S06]  /*10f00*/  HMMA.16816.F32 R72, R4.reuse, R8, R72 ;  /* 0x000000080448723c */ /* 0x042fec0000001848 */
[----:B------:R-:W-:Y:S02]  /*10f10*/  MUFU.EX2 R121, R121 ;  /* 0x0000007900797308 */ /* 0x000fe40000000800 */
[C---:B------:R-:W-:Y:S01]  /*10f20*/  HMMA.16816.F32 R76, R4.reuse, R10, R76 ;  /* 0x0000000a044c723c */ /* 0x040fe2000000184c */
[----:B------:R-:W1:Y:S05]  /*10f30*/  LDSM.16.MT88.4 R8, [R146+0xd800] ;  /* 0x00d800009208783b */ /* 0x000e6a0000004200 */
[----:B------:R-:W1:Y:S02]  /*10f40*/  MUFU.EX2 R126, R126 ;  /* 0x0000007e007e7308 */ /* 0x000e640000000800 */
[C---:B------:R-:W-:Y:S01]  /*10f50*/  HMMA.16816.F32 R84, R4.reuse, R18, R84 ;  /* 0x000000120454723c */ /* 0x040fe20000001854 */
[----:B------:R-:W-:Y:S05]  /*10f60*/  LDSM.16.MT88.4 R16, [R146+0x9c00] ;  /* 0x009c00009210783b */ /* 0x000fea0000004200 */
[----:B------:R-:W-:Y:S08]  /*10f70*/  MUFU.EX2 R123, R123 ;  /* 0x0000007b007b7308 */ /* 0x000ff00000000800 */
[----:B------:R-:W1:Y:S01]  /*10f80*/  MUFU.EX2 R122, R122 ;  /* 0x0000007a007a7308 */ /* 0x000e620000000800 */
[C---:B--2---:R-:W-:Y:S07]  /*10f90*/  HMMA.16816.F32 R88, R4.reuse, R12, R88 ;  /* 0x0000000c0458723c */ /* 0x044fee0000001858 */
[----:B------:R-:W-:Y:S01]  /*10fa0*/  MUFU.EX2 R51, R51 ;  /* 0x0000003300337308 */ /* 0x000fe20000000800 */
[C---:B------:R-:W-:Y:S01]  /*10fb0*/  HMMA.16816.F32 R108, R4.reuse, R14, R108 ;  /* 0x0000000e046c723c */ /* 0x040fe2000000186c */
[----:B------:R-:W2:Y:S06]  /*10fc0*/  LDSM.16.MT88.4 R12, [R144+0xd800] ;  /* 0x00d80000900c783b */ /* 0x000eac0000004200 */
[----:B------:R-:W2:Y:S01]  /*10fd0*/  MUFU.EX2 R50, R50 ;  /* 0x0000003200327308 */ /* 0x000ea20000000800 */
[C---:B-1----:R-:W-:Y:S07]  /*10fe0*/  HMMA.16816.F32 R92, R4.reuse, R8, R92 ;  /* 0x00000008045c723c */ /* 0x042fee000000185c */
[----:B------:R-:W-:Y:S01]  /*10ff0*/  MUFU.EX2 R124, R124 ;  /* 0x0000007c007c7308 */ /* 0x000fe20000000800 */
[C---:B------:R-:W-:Y:S01]  /*11000*/  HMMA.16816.F32 R96, R4.reuse, R10, R96 ;  /* 0x0000000a0460723c */ /* 0x040fe20000001860 */
[----:B------:R-:W1:Y:S06]  /*11010*/  LDSM.16.MT88.4 R8, [R146+0xbc00] ;  /* 0x00bc00009208783b */ /* 0x000e6c0000004200 */
[----:B------:R-:W-:Y:S08]  /*11020*/  MUFU.EX2 R49, R49 ;  /* 0x0000003100317308 */ /* 0x000ff00000000800 */
[----:B------:R-:W-:Y:S08]  /*11030*/  MUFU.EX2 R46, R46 ;  /* 0x0000002e002e7308 */ /* 0x000ff00000000800 */
[----:B------:R-:W1:Y:S01]  /*11040*/  MUFU.EX2 R45, R45 ;  /* 0x0000002d002d7308 */ /* 0x000e620000000800 */
[C---:B--2---:R-:W-:Y:S07]  /*11050*/  HMMA.16816.F32 R104, R4.reuse, R12, R104 ;  /* 0x0000000c0468723c */ /* 0x044fee0000001868 */
[----:B------:R-:W-:Y:S01]  /*11060*/  MUFU.EX2 R133, R133 ;  /* 0x0000008500857308 */ /* 0x000fe20000000800 */
[----:B------:R-:W-:Y:S01]  /*11070*/  HMMA.16816.F32 R100, R4, R14, R100 ;  /* 0x0000000e0464723c */ /* 0x000fe20000001864 */
[----:B------:R-:W2:Y:S06]  /*11080*/  LDSM.16.MT88.4 R12, [R144+0x9c00] ;  /* 0x009c0000900c783b */ /* 0x000eac0000004200 */
[----:B------:R-:W-:Y:S01]  /*11090*/  MUFU.EX2 R41, R41 ;  /* 0x0000002900297308 */ /* 0x000fe20000000800 */
[----:B-----5:R-:W-:-:S02]  /*110a0*/  F2FP.PACK_AB R4, R63, R116 ;  /* 0x000000743f04723e */ /* 0x020fc400000000ff */
[----:B---3--:R-:W-:Y:S01]  /*110b0*/  F2FP.PACK_AB R5, R118, R65 ;  /* 0x000000417605723e */ /* 0x008fe200000000ff */
[----:B------:R-:W-:Y:S01]  /*110c0*/  FADD.FTZ R65, R65, R26 ;  /* 0x0000001a41417221 */ /* 0x000fe20000010000 */
[----:B------:R-:W-:-:S03]  /*110d0*/  F2FP.PACK_AB R6, R43, R66 ;  /* 0x000000422b06723e */ /* 0x000fc600000000ff */
[----:B------:R-:W-:Y:S01]  /*110e0*/  MUFU.EX2 R159, R159 ;  /* 0x0000009f009f7308 */ /* 0x000fe20000000800 */
[----:B------:R-:W-:Y:S01]  /*110f0*/  F2FP.PACK_AB R7, R67, R120 ;  /* 0x000000784307723e */ /* 0x000fe200000000ff */
[----:B------:R-:W-:-:S04]  /*11100*/  FADD.FTZ R65, R118, R65 ;  /* 0x0000004176417221 */ /* 0x000fc80000010000 */
[----:B------:R-:W-:Y:S02]  /*11110*/  FADD.FTZ R120, R120, R65 ;  /* 0x0000004178787221 */ /* 0x000fe40000010000 */
[----:B------:R-:W-:Y:S01]  /*11120*/  HMMA.16816.F32 R112, R4, R16, R112 ;  /* 0x000000100470723c */ /* 0x000fe20000001870 */
[----:B------:R-:W-:Y:S01]  /*11130*/  MUFU.EX2 R47, R47 ;  /* 0x0000002f002f7308 */ /* 0x000fe20000000800 */
[----:B------:R-:W-:-:S06]  /*11140*/  FADD.FTZ R67, R67, R120 ;  /* 0x0000007843437221 */ /* 0x000fcc0000010000 */
[C---:B------:R-:W-:Y:S01]  /*11150*/  HMMA.16816.F32 R68, R4.reuse, R18, R68 ;  /* 0x000000120444723c */ /* 0x040fe20000001844 */
[----:B------:R-:W3:Y:S01]  /*11160*/  LDSM.16.MT88.4 R16, [R144+0xbc00] ;  /* 0x00bc00009010783b */ /* 0x000ee20000004200 */
[----:B------:R-:W-:Y:S06]  /*11170*/  MUFU.EX2 R39, R52 ;  /* 0x0000003400277308 */ /* 0x000fec0000000800 */
        /* <DEDUP_REMOVED lines=15> */
[----:B------:R-:W-:-:S02]  /*11270*/  F2FP.PACK_AB R4, R127, R132 ;  /* 0x000000847f04723e */ /* 0x000fc400000000ff */
[----:B------:R-:W-:Y:S01]  /*11280*/  F2FP.PACK_AB R5, R131, R136 ;  /* 0x000000888305723e */ /* 0x000fe200000000ff */
[----:B------:R-:W-:Y:S01]  /*11290*/  FADD.FTZ R136, R136, R67 ;  /* 0x0000004388887221 */ /* 0x000fe20000010000 */
[----:B------:R-:W-:Y:S02]  /*112a0*/  F2FP.PACK_AB R6, R130, R125 ;  /* 0x0000007d8206723e */ /* 0x000fe400000000ff */
[----:B----4-:R-:W-:Y:S01]  /*112b0*/  F2FP.PACK_AB R7, R129, R134 ;  /* 0x000000868107723e */ /* 0x010fe200000000ff */
[----:B------:R-:W-:-:S04]  /*112c0*/  FADD.FTZ R131, R131, R136 ;  /* 0x0000008883837221 */ /* 0x000fc80000010000 */
[----:B------:R-:W-:-:S04]  /*112d0*/  FADD.FTZ R134, R134, R131 ;  /* 0x0000008386867221 */ /* 0x000fc80000010000 */
[----:B------:R-:W-:Y:S01]  /*112e0*/  FADD.FTZ R134, R129, R134 ;  /* 0x0000008681867221 */ /* 0x000fe20000010000 */
        /* <DEDUP_REMOVED lines=24> */
[----:B------:R-:W-:Y:S02]  /*11470*/  FADD.FTZ R123, R123, R126 ;  /* 0x0000007e7b7b7221 */ /* 0x000fe40000010000 */
[----:B------:R-:W-:Y:S02]  /*11480*/  HMMA.16816.F32 R80, R4, R16, R80 ;  /* 0x000000100450723c */ /* 0x000fe40000001850 */
[----:B------:R-:W-:-:S06]  /*11490*/  FADD.FTZ R123, R122, R123 ;  /* 0x0000007b7a7b7221 */ /* 0x000fcc0000010000 */
[C---:B-1----:R-:W-:Y:S08]  /*114a0*/  HMMA.16816.F32 R112, R4.reuse, R12, R112 ;  /* 0x0000000c0470723c */ /* 0x042ff00000001870 */
[C---:B------:R-:W-:Y:S01]  /*114b0*/  HMMA.16816.F32 R68, R4.reuse, R14, R68 ;  /* 0x0000000e0444723c */ /* 0x040fe20000001844 */
[----:B------:R-:W1:Y:S07]  /*114c0*/  LDSM.16.MT88.4 R12, [R144+0xc400] ;  /* 0x00c40000900c783b */ /* 0x000e6e0000004200 */
[C---:B--2---:R-:W-:Y:S08]  /*114d0*/  HMMA.16816.F32 R72, R4.reuse, R8, R72 ;  /* 0x000000080448723c */ /* 0x044ff00000001848 */
[C---:B------:R-:W-:Y:S01]  /*114e0*/  HMMA.16816.F32 R76, R4.reuse, R10, R76 ;  /* 0x0000000a044c723c */ /* 0x040fe2000000184c */
[----:B------:R-:W2:Y:S07]  /*114f0*/  LDSM.16.MT88.4 R8, [R146+0xe400] ;  /* 0x00e400009208783b */ /* 0x000eae0000004200 */
        /* <DEDUP_REMOVED lines=8> */
[C---:B-1----:R-:W-:Y:S07]  /*11580*/  HMMA.16816.F32 R104, R4.reuse, R12, R104 ;  /* 0x0000000c0468723c */ /* 0x042fee0000001868 */
[----:B------:R-:W-:Y:S01]  /*11590*/  FADD.FTZ R12, R59, R58 ;  /* 0x0000003a3b0c7221 */ /* 0x000fe20000010000 */
[----:B------:R-:W-:Y:S01]  /*115a0*/  HMMA.16816.F32 R100, R4, R14, R100 ;  /* 0x0000000e0464723c */ /* 0x000fe20000001864 */
[----:B------:R-:W-:-:S02]  /*115b0*/  FFMA.FTZ R59, R42, c[0x0][0x23c], -R60 ;  /* 0x00008f002a3b7a23 */ /* 0x000fc4000001083c */
[----:B------:R-:W-:Y:S01]  /*115c0*/  FFMA.FTZ R58, R48, c[0x0][0x23c], -R60 ;  /* 0x00008f00303a7a23 */ /* 0x000fe2000001083c */
[----:B------:R1:W3:Y:S01]  /*115d0*/  MUFU.EX2 R42, R22 ;  /* 0x00000016002a7308 */ /* 0x0002e20000000800 */
[----:B------:R-:W-:Y:S02]  /*115e0*/  FFMA.FTZ R48, R20, c[0x0][0x23c], -R53 ;  /* 0x00008f0014307a23 */ /* 0x000fe40000010835 */
[----:B------:R-:W-:Y:S01]  /*115f0*/  F2FP.PACK_AB R4, R50, R51 ;  /* 0x000000333204723e */ /* 0x000fe200000000ff */
[----:B------:R-:W-:Y:S01]  /*11600*/  FADD.FTZ R55, R55, R12 ;  /* 0x0000000c37377221 */ /* 0x000fe20000010000 */
[----:B------:R-:W-:Y:S01]  /*11610*/  F2FP.PACK_AB R5, R45, R46 ;  /* 0x0000002e2d05723e */ /* 0x000fe200000000ff */
[----:B------:R-:W-:Y:S01]  /*11620*/  LDSM.16.MT88.4 R12, [R144+0xc800] ;  /* 0x00c80000900c783b */ /* 0x000fe20000004200 */
[----:B------:R-:W-:Y:S01]  /*11630*/  F2FP.PACK_AB R6, R49, R124 ;  /* 0x0000007c3106723e */ /* 0x000fe200000000ff */
[----:B------:R-:W-:Y:S01]  /*11640*/  FADD.FTZ R55, R54, R55 ;  /* 0x0000003736377221 */ /* 0x000fe20000010000 */
[----:B------:R-:W4:Y:S01]  /*11650*/  MUFU.EX2 R44, R59 ;  /* 0x0000003b002c7308 */ /* 0x000f220000000800 */
[----:B------:R-:W-:-:S02]  /*11660*/  FFMA.FTZ R53, R40, c[0x0][0x23c], -R53 ;  /* 0x00008f0028357a23 */ /* 0x000fc40000010835 */
[----:B------:R-:W-:Y:S01]  /*11670*/  FADD.FTZ R46, R46, R123 ;  /* 0x0000007b2e2e7221 */ /* 0x000fe20000010000 */
[----:B-1----:R-:W1:Y:S01]  /*11680*/  LDSM.16.MT88.4 R20, [R144+0xa800] ;  /* 0x00a800009014783b */ /* 0x002e620000004200 */
[----:B---3--:R-:W-:-:S03]  /*11690*/  F2FP.PACK_AB R7, R42, R133 ;  /* 0x000000852a07723e */ /* 0x008fc600000000ff */
[----:B------:R-:W-:Y:S01]  /*116a0*/  MUFU.EX2 R40, R58 ;  /* 0x0000003a00287308 */ /* 0x000fe20000000800 */
[----:B------:R-:W-:-:S04]  /*116b0*/  FADD.FTZ R46, R45, R46 ;  /* 0x0000002e2d2e7221 */ /* 0x000fc80000010000 */
[----:B------:R-:W-:Y:S01]  /*116c0*/  FADD.FTZ R133, R133, R46 ;  /* 0x0000002e85857221 */ /* 0x000fe20000010000 */
[----:B--2---:R-:W-:Y:S02]  /*116d0*/  HMMA.16816.F32 R112, R4, R8, R112 ;  /* 0x000000080470723c */ /* 0x004fe40000001870 */
[----:B------:R-:W2:Y:S01]  /*116e0*/  MUFU.EX2 R48, R48 ;  /* 0x0000003000307308 */ /* 0x000ea20000000800 */
[----:B------:R-:W-:-:S05]  /*116f0*/  FADD.FTZ R42, R42, R133 ;  /* 0x000000852a2a7221 */ /* 0x000fca0000010000 */
        /* <DEDUP_REMOVED lines=8> */
[C---:B------:R-:W-:Y:S08]  /*11780*/  HMMA.16816.F32 R88, R4.reuse, R12, R88 ;  /* 0x0000000c0458723c */ /* 0x040ff00000001858 */
[C---:B---3--:R-:W-:Y:S07]  /*11790*/  HMMA.16816.F32 R92, R4.reuse, R8, R92 ;  /* 0x00000008045c723c */ /* 0x048fee000000185c */
[----:B------:R-:W-:Y:S01]  /*117a0*/  FADD.FTZ R8, R38, R55 ;  /* 0x0000003726087221 */ /* 0x000fe20000010000 */
[----:B------:R-:W-:Y:S01]  /*117b0*/  HMMA.16816.F32 R108, R4, R14, R108 ;  /* 0x0000000e046c723c */ /* 0x000fe2000000186c */
[----:B------:R-:W3:Y:S01]  /*117c0*/  LDSM.16.MT88.4 R12, [R144+0xac00] ;  /* 0x00ac0000900c783b */ /* 0x000ee20000004200 */
[----:B------:R-:W5:Y:S01]  /*117d0*/  MUFU.EX2 R38, R53 ;  /* 0x0000003500267308 */ /* 0x000f620000000800 */
[----:B------:R-:W-:-:S05]  /*117e0*/  FADD.FTZ R37, R37, R8 ;  /* 0x0000000825257221 */ /* 0x000fca0000010000 */
[C---:B------:R-:W-:Y:S01]  /*117f0*/  HMMA.16816.F32 R96, R4.reuse, R10, R96 ;  /* 0x0000000a0460723c */ /* 0x040fe20000001860 */
[----:B------:R-:W3:Y:S07]  /*11800*/  LDSM.16.MT88.4 R8, [R146+0xcc00] ;  /* 0x00cc00009208783b */ /* 0x000eee0000004200 */
[C---:B-1----:R-:W-:Y:S07]  /*11810*/  HMMA.16816.F32 R104, R4.reuse, R20, R104 ;  /* 0x000000140468723c */ /* 0x042fee0000001868 */
[----:B------:R-:W-:Y:S01]  /*11820*/  FADD.FTZ R20, R36, R37 ;  /* 0x0000002524147221 */ /* 0x000fe20000010000 */
[----:B------:R-:W-:Y:S03]  /*11830*/  HMMA.16816.F32 R100, R4, R22, R100 ;  /* 0x000000160464723c */ /* 0x000fe60000001864 */
[----:B------:R-:W-:-:S04]  /*11840*/  FADD.FTZ R20, R33, R20 ;  /* 0x0000001421147221 */ /* 0x000fc80000010000 */
[----:B------:R-:W-:Y:S01]  /*11850*/  FADD.FTZ R31, R31, R20 ;  /* 0x000000141f1f7221 */ /* 0x000fe20000010000 */
[----:B----4-:R-:W-:Y:S02]  /*11860*/  F2FP.PACK_AB R4, R41, R44 ;  /* 0x0000002c2904723e */ /* 0x010fe400000000ff */
        /* <DEDUP_REMOVED lines=8> */
[----:B------:R-:W-:Y:S01]  /*118f0*/  HMMA.16816.F32 R112, R4, R16, R112 ;  /* 0x000000100470723c */ /* 0x000fe20000001870 */
[----:B------:R-:W-:Y:S02]  /*11900*/  FADD.FTZ R39, R39, R48 ;  /* 0x0000003027277221 */ /* 0x000fe40000010000 */
[----:B------:R-:W-:-:S04]  /*11910*/  FADD.FTZ R116, R116, R27 ;  /* 0x0000001b74747221 */ /* 0x000fc80000010000 */
[----:B------:R-:W-:Y:S01]  /*11920*/  FADD.FTZ R63, R63, R116 ;  /* 0x000000743f3f7221 */ /* 0x000fe20000010000 */
[----:B------:R-:W-:Y:S01]  /*11930*/  HMMA.16816.F32 R68, R4, R18, R68 ;  /* 0x000000120444723c */ /* 0x000fe20000001844 */
[----:B------:R-:W1:Y:S02]  /*11940*/  LDSM.16.MT88.4 R16, [R144+0xcc00] ;  /* 0x00cc00009010783b */ /* 0x000e640000004200 */
[----:B------:R-:W-:-:S04]  /*11950*/  FADD.FTZ R66, R66, R63 ;  /* 0x0000003f42427221 */ /* 0x000fc80000010000 */
[----:B------:R-:W-:Y:S01]  /*11960*/  FADD.FTZ R43, R43, R66 ;  /* 0x000000422b2b7221 */ /* 0x000fe20000010000 */
[----:B---3--:R-:W-:Y:S03]  /*11970*/  HMMA.16816.F32 R72, R4, R12, R72 ;  /* 0x0000000c0448723c */ /* 0x008fe60000001848 */
        /* <DEDUP_REMOVED lines=10> */
[----:B------:R-:W3:Y:S01]  /*11a20*/  LDSM.16.MT88.4 R8, [R144+0xec00] ;  /* 0x00ec00009008783b */ /* 0x000ee20000004200 */
[----:B------:R-:W-:Y:S02]  /*11a30*/  FADD.FTZ R158, R38, R39 ;  /* 0x00000027269e7221 */ /* 0x000fe40000010000 */
[----:B------:R-:W-:-:S04]  /*11a40*/  FADD.FTZ R138, R138, R119 ;  /* 0x000000778a8a7221 */ /* 0x000fc80000010000 */
[----:B------:R-:W-:Y:S01]  /*11a50*/  FADD.FTZ R138, R117, R138 ;  /* 0x0000008a758a7221 */ /* 0x000fe20000010000 */
[----:B-1----:R-:W-:Y:S03]  /*11a60*/  HMMA.16816.F32 R88, R4, R16, R88 ;  /* 0x000000100458723c */ /* 0x002fe60000001858 */
[----:B------:R-:W-:-:S04]  /*11a70*/  FADD.FTZ R51, R51, R138 ;  /* 0x0000008a33337221 */ /* 0x000fc80000010000 */
[----:B------:R-:W-:Y:S01]  /*11a80*/  FADD.FTZ R51, R50, R51 ;  /* 0x0000003332337221 */ /* 0x000fe20000010000 */
[----:B------:R-:W-:Y:S03]  /*11a90*/  HMMA.16816.F32 R108, R4, R18, R108 ;  /* 0x00000012046c723c */ /* 0x000fe6000000186c */
        /* <DEDUP_REMOVED lines=8> */
[C---:B---3--:R-:W-:Y:S08]  /*11b20*/  HMMA.16816.F32 R104, R4.reuse, R8, R104 ;  /* 0x000000080468723c */ /* 0x048ff00000001868 */
[----:B------:R-:W-:Y:S01]  /*11b30*/  HMMA.16816.F32 R100, R4, R10, R100 ;  /* 0x0000000a0464723c */ /* 0x000fe20000001864 */
[----:B------:R-:W-:Y:S06]  /*11b40*/  @!UPT UIADD3 URZ, URZ, URZ, URZ ;  /* 0x0000003f3f3ff290 */ /* 0x000fec000fffe03f */
[----:B------:R-:W-:Y:S11]  /*11b50*/  @!P0 BRA `(.L_x_2802) ;  /* 0x00003fc000008947 */ /* 0x000ff60003800000 */
        /* <DEDUP_REMOVED lines=62> */
.L_x_2803:
[----:B------:R-:W-:-:S05]  /*11f40*/  IMAD.MOV.U32 R6, RZ, RZ, c[0x0][0x1a0] ;  /* 0x00006800ff067624 */ /* 0x000fca00078e00ff */
[----:B------:R-:W-:-:S04]  /*11f50*/  LEA R6, -R6, RZ, 0x7 ;  /* 0x000000ff06067211 */ /* 0x000fc800078e39ff */
[----:B------:R-:W-:Y:S02]  /*11f60*/  SHF.R.S32.HI R4, RZ, 0x1f, R6 ;  /* 0x0000001fff047819 */ /* 0x000fe40000011406 */
.L_x_2804:
        /* <DEDUP_REMOVED lines=9> */
[C---:B------:R-:W-:Y:S01]  /*12000*/  SHF.L.U64.HI R8, R3.reuse, R8, c[0x0][0x1a4] ;  /* 0x0000690003087619 */ /* 0x040fe20000010208 */
[----:B------:R-:W-:Y:S01]  /*12010*/  @!PT LDS RZ, [RZ] ;  /* 0x00000000fffff984 */ /* 0x000fe20000000800 */
[----:B------:R-:W-:Y:S01]  /*12020*/  @!PT LDS RZ, [RZ] ;  /* 0x00000000fffff984 */ /* 0x000fe20000000800 */
[----:B------:R-:W-:Y:S01]  /*12030*/  @!PT LDS RZ, [RZ] ;  /* 0x00000000fffff984 */ /* 0x000fe20000000800 */
[----:B------:R1:W-:Y:S01]  /*12040*/  LDGSTS.E.BYPASS.LTC128B.128 [R152+0x9000], [R164.64] ;  /* 0x09000000a4987fae */ /* 0x0003e2000b901d46 */
[C---:B------:R-:W-:Y:S01]  /*12050*/  LEA.HI.X R7, R3.reuse, R4, R6, 0x5, P1 ;  /* 0x0000000403077211 */ /* 0x040fe200008f2c06 */
[----:B------:R-:W-:Y:S01]  /*12060*/  IMAD.SHL.U32 R3, R3, 0x40, RZ ;  /* 0x0000004003037824 */ /* 0x000fe200078e00ff */
[----:B------:R-:W-:-:S03]  /*12070*/  LEA R12, P3, R5, c[0x0][0x170], 0x1 ;  /* 0x00005c00050c7a11 */ /* 0x000fc600078608ff */
[----:B------:R-:W-:Y:S01]  /*12080*/  IMAD.X R7, R7, 0x1, R56, P0 ;  /* 0x0000000107077824 */ /* 0x000fe200000e0638 */
[C---:B------:R-:W-:Y:S02]  /*12090*/  LEA R4, P0, R156.reuse, c[0x0][0x170], 0x1 ;  /* 0x00005c009c047a11 */ /* 0x040fe400078008ff */
[----:B------:R-:W-:Y:S02]  /*120a0*/  IADD3 R6, P1, R3, R164, RZ ;  /* 0x000000a403067210 */ /* 0x000fe40007f3e0ff */
[----:B------:R-:W-:Y:S02]  /*120b0*/  LEA.HI.X R13, R5, c[0x0][0x174], R10, 0x1, P3 ;  /* 0x00005d00050d7a11 */ /* 0x000fe400018f0c0a */
[----:B------:R-:W-:Y:S01]  /*120c0*/  LEA.HI.X R5, R156, c[0x0][0x174], R7, 0x1, P0 ;  /* 0x00005d009c057a11 */ /* 0x000fe200000f0c07 */
[----:B------:R-:W-:Y:S01]  /*120d0*/  IMAD.X R7, R8, 0x1, R165, P1 ;  /* 0x0000000108077824 */ /* 0x000fe200008e06a5 */
[-C--:B------:R-:W-:Y:S01]  /*120e0*/  IADD3 R10, P0, R6, R3.reuse, RZ ;  /* 0x00000003060a7210 */ /* 0x080fe20007f1e0ff */
[----:B------:R2:W-:Y:S01]  /*120f0*/  LDGSTS.E.BYPASS.LTC128B.128 [R152+0xb000], [R12.64+0x40] ;  /* 0x0b0000400c987fae */ /* 0x0005e2000b901d46 */
[----:B------:R-:W-:-:S02]  /*12100*/  IADD3 R20, P3, R4, R3, RZ ;  /* 0x0000000304147210 */ /* 0x000fc40007f7e0ff */
[-C--:B------:R-:W-:Y:S01]  /*12110*/  IADD3 R14, P1, R10, R3.reuse, RZ ;  /* 0x000000030a0e7210 */ /* 0x080fe20007f3e0ff */
[--C-:B------:R-:W-:Y:S01]  /*12120*/  IMAD.X R11, R7, 0x1, R8.reuse, P0 ;  /* 0x00000001070b7824 */ /* 0x100fe200000e0608 */
[----:B------:R-:W-:Y:S01]  /*12130*/  IADD3 R24, P0, R20, R3, RZ ;  /* 0x0000000314187210 */ /* 0x000fe20007f1e0ff */
[--C-:B------:R-:W-:Y:S01]  /*12140*/  IMAD.X R21, R5, 0x1, R8.reuse, P3 ;  /* 0x0000000105157824 */ /* 0x100fe200018e0608 */
[----:B------:R2:W-:Y:S01]  /*12150*/  LDGSTS.E.BYPASS.LTC128B.128 [R152+0xd000], [R12.64+0x80] ;  /* 0x0d0000800c987fae */ /* 0x0005e2000b901d46 */
[--C-:B------:R-:W-:Y:S02]  /*12160*/  IMAD.X R15, R11, 0x1, R8.reuse, P1 ;  /* 0x000000010b0f7824 */ /* 0x100fe400008e0608 */
[----:B------:R-:W-:Y:S01]  /*12170*/  IMAD.X R25, R21, 0x1, R8, P0 ;  /* 0x0000000115197824 */ /* 0x000fe200000e0608 */
        /* <DEDUP_REMOVED lines=11> */
[----:B------:R-:W1:Y:S04]  /*12230*/  LDSM.16.M88.4 R28, [R148+0x3400] ;  /* 0x00340000941c783b */ /* 0x000e680000000200 */
[----:B------:R-:W-:Y:S04]  /*12240*/  LDSM.16.M88.4 R128, [R147] ;  /* 0x000000009380783b */ /* 0x000fe80000000200 */
[----:B------:R-:W1:Y:S04]  /*12250*/  LDSM.16.M88.4 R16, [R145+0x3000] ;  /* 0x003000009110783b */ /* 0x000e680000000200 */
[----:B----4-:R-:W4:Y:S04]  /*12260*/  LDSM.16.M88.4 R8, [R145+0x3400] ;  /* 0x003400009108783b */ /* 0x010f280000000200 */
[----:B-----5:R-:W5:Y:S04]  /*12270*/  LDSM.16.M88.4 R20, [R148+0x3800] ;  /* 0x003800009414783b */ /* 0x020f680000000200 */
        /* <DEDUP_REMOVED lines=10> */
[C---:B------:R-:W-:Y:S03]  /*12320*/  HMMA.16816.F32 R36, R132.reuse, R38, RZ ;  /* 0x000000268424723c */ /* 0x040fe600000018ff */
[----:B------:R-:W1:Y:S04]  /*12330*/  LDSM.16.M88.4 R64, [R148+0x5400] ;  /* 0x005400009440783b */ /* 0x000e680000000200 */
[----:B------:R-:W-:Y:S01]  /*12340*/  LDSM.16.M88.4 R120, [R145+0x4400] ;  /* 0x004400009178783b */ /* 0x000fe20000000200 */
[----:B------:R-:W-:Y:S03]  /*12350*/  HMMA.16816.F32 R28, R132, R30, RZ ;  /* 0x0000001e841c723c */ /* 0x000fe600000018ff */
[----:B------:R-:W-:Y:S04]  /*12360*/  LDSM.16.M88.4 R136, [R148+0x4800] ;  /* 0x004800009488783b */ /* 0x000fe80000000200 */
[----:B------:R-:W0:Y:S01]  /*12370*/  LDGDEPBAR ;  /* 0x00000000000079af */ /* 0x000e220000000000 */
[C---:B------:R-:W-:Y:S08]  /*12380*/  HMMA.16816.F32 R40, R128.reuse, R16, R40 ;  /* 0x000000108028723c */ /* 0x040ff00000001828 */
[C---:B------:R-:W-:Y:S08]  /*12390*/  HMMA.16816.F32 R36, R128.reuse, R18, R36 ;  /* 0x000000128024723c */ /* 0x040ff00000001824 */
[C---:B----4-:R-:W-:Y:S08]  /*123a0*/  HMMA.16816.F32 R32, R128.reuse, R8, R32 ;  /* 0x000000088020723c */ /* 0x050ff00000001820 */
[----:B------:R-:W-:Y:S08]  /*123b0*/  HMMA.16816.F32 R28, R128, R10, R28 ;  /* 0x0000000a801c723c */ /* 0x000ff0000000181c */
[C---:B-----5:R-:W-:Y:S08]  /*123c0*/  HMMA.16816.F32 R24, R132.reuse, R20, RZ ;  /* 0x000000148418723c */ /* 0x060ff000000018ff */
[C---:B--2---:R-:W-:Y:S08]  /*123d0*/  HMMA.16816.F32 R16, R132.reuse, R12, RZ ;  /* 0x0000000c8410723c */ /* 0x044ff000000018ff */
[C---:B---3--:R-:W-:Y:S08]  /*123e0*/  HMMA.16816.F32 R8, R132.reuse, R4, RZ ;  /* 0x000000048408723c */ /* 0x048ff000000018ff */
[C---:B------:R-:W-:Y:S08]  /*123f0*/  HMMA.16816.F32 R20, R132.reuse, R22, RZ ;  /* 0x000000168414723c */ /* 0x040ff000000018ff */
[C---:B------:R-:W-:Y:S08]  /*12400*/  HMMA.16816.F32 R12, R132.reuse, R14, RZ ;  /* 0x0000000e840c723c */ /* 0x040ff000000018ff */
[----:B------:R-:W-:Y:S08]  /*12410*/  HMMA.16816.F32 R4, R132, R6, RZ ;  /* 0x000000068404723c */ /* 0x000ff000000018ff */
[C---:B------:R-:W-:Y:S08]  /*12420*/  HMMA.16816.F32 R24, R128.reuse, R60, R24 ;  /* 0x0000003c8018723c */ /* 0x040ff00000001818 */
        /* <DEDUP_REMOVED lines=8> */
[C---:B------:R-:W-:Y:S08]  /*124b0*/  HMMA.16816.F32 R40, R116.reuse, R44, R40 ;  /* 0x0000002c7428723c */ /* 0x040ff00000001828 */
[----:B------:R-:W-:Y:S08]  /*124c0*/  HMMA.16816.F32 R36, R116, R46, R36 ;  /* 0x0000002e7424723c */ /* 0x000ff00000001824 */
[C---:B------:R-:W-:Y:S08]  /*124d0*/  HMMA.16816.F32 R48, R132.reuse, R124, RZ ;  /* 0x0000007c8430723c */ /* 0x040ff000000018ff */
[----:B------:R-:W-:Y:S01]  /*124e0*/  HMMA.16816.F32 R44, R132, R126, RZ ;  /* 0x0000007e842c723c */ /* 0x000fe200000018ff */
[----:B------:R-:W-:Y:S07]  /*124f0*/  LDSM.16.M88.4 R124, [R148+0x6400] ;  /* 0x00640000947c783b */ /* 0x000fee0000000200 */
[C---:B------:R-:W-:Y:S08]  /*12500*/  HMMA.16816.F32 R32, R116.reuse, R64, R32 ;  /* 0x000000407420723c */ /* 0x040ff00000001820 */
[C---:B------:R-:W-:Y:S01]  /*12510*/  HMMA.16816.F32 R28, R116.reuse, R66, R28 ;  /* 0x00000042741c723c */ /* 0x040fe2000000181c */
[----:B------:R-:W-:Y:S07]  /*12520*/  LDSM.16.M88.4 R64, [R147+0x1000] ;  /* 0x001000009340783b */ /* 0x000fee0000000200 */
[C---:B--2---:R-:W-:Y:S08]  /*12530*/  HMMA.16816.F32 R24, R116.reuse, R60, R24 ;  /* 0x0000003c7418723c */ /* 0x044ff00000001818 */
[C---:B------:R-:W-:Y:S01]  /*12540*/  HMMA.16816.F32 R20, R116.reuse, R62, R20 ;  /* 0x0000003e7414723c */ /* 0x040fe20000001814 */
[----:B------:R-:W2:Y:S07]  /*12550*/  LDSM.16.M88.4 R60, [R145+0x5800] ;  /* 0x00580000913c783b */ /* 0x000eae0000000200 */
[C---:B---3--:R-:W-:Y:S08]  /*12560*/  HMMA.16816.F32 R16, R116.reuse, R56, R16 ;  /* 0x000000387410723c */ /* 0x048ff00000001810 */
[C---:B------:R-:W-:Y:S01]  /*12570*/  HMMA.16816.F32 R12, R116.reuse, R58, R12 ;  /* 0x0000003a740c723c */ /* 0x040fe2000000180c */
[----:B------:R-:W3:Y:S07]  /*12580*/  LDSM.16.M88.4 R56, [R145+0x5400] ;  /* 0x005400009138783b */ /* 0x000eee0000000200 */
[C---:B-1----:R-:W-:Y:S08]  /*12590*/  HMMA.16816.F32 R8, R116.reuse, R52, R8 ;  /* 0x000000347408723c */ /* 0x042ff00000001808 */
[----:B------:R-:W-:Y:S01]  /*125a0*/  HMMA.16816.F32 R4, R116, R54, R4 ;  /* 0x000000367404723c */ /* 0x000fe20000001804 */
[----:B------:R-:W1:Y:S07]  /*125b0*/  LDSM.16.M88.4 R52, [R145+0x5c00] ;  /* 0x005c00009134783b */ /* 0x000e6e0000000200 */
[C---:B------:R-:W-:Y:S08]  /*125c0*/  HMMA.16816.F32 R48, R128.reuse, R120, R48 ;  /* 0x000000788030723c */ /* 0x040ff00000001830 */
[----:B------:R-:W-:Y:S01]  /*125d0*/  HMMA.16816.F32 R44, R128, R122, R44 ;  /* 0x0000007a802c723c */ /* 0x000fe2000000182c */
[----:B------:R-:W4:Y:S07]  /*125e0*/  LDSM.16.M88.4 R120, [R145+0x5000] ;  /* 0x005000009178783b */ /* 0x000f2e0000000200 */
[C---:B--2---:R-:W-:Y:S08]  /*125f0*/  HMMA.16816.F32 R24, R64.reuse, R60, R24 ;  /* 0x0000003c4018723c */ /* 0x044ff00000001818 */
[C---:B---3--:R-:W-:Y:S08]  /*12600*/  HMMA.16816.F32 R32, R64.reuse, R56, R32 ;  /* 0x000000384020723c */ /* 0x048ff00000001820 */
[C---:B------:R-:W-:Y:S01]  /*12610*/  HMMA.16816.F32 R28, R64.reuse, R58, R28 ;  /* 0x0000003a401c723c */ /* 0x040fe2000000181c */
[----:B------:R-:W2:Y:S07]  /*12620*/  LDSM.16.M88.4 R56, [R145+0x6400] ;  /* 0x006400009138783b */ /* 0x000eae0000000200 */
[C---:B------:R-:W-:Y:S01]  /*12630*/  HMMA.16816.F32 R20, R64.reuse, R62, R20 ;  /* 0x0000003e4014723c */ /* 0x040fe20000001814 */
[----:B------:R-:W-:Y:S07]  /*12640*/  LDSM.16.M88.4 R60, [R149+0x2000] ;  /* 0x00200000953c783b */ /* 0x000fee0000000200 */
[C---:B-1----:R-:W-:Y:S08]  /*12650*/  HMMA.16816.F32 R16, R64.reuse, R52, R16 ;  /* 0x000000344010723c */ /* 0x042ff00000001810 */
[----:B------:R-:W-:Y:S01]  /*12660*/  HMMA.16816.F32 R12, R64, R54, R12 ;  /* 0x00000036400c723c */ /* 0x000fe2000000180c */
[----:B------:R-:W1:Y:S07]  /*12670*/  LDSM.16.M88.4 R52, [R148+0x7000] ;  /* 0x007000009434783b */ /* 0x000e6e0000000200 */
[C---:B------:R-:W-:Y:S08]  /*12680*/  HMMA.16816.F32 R48, R116.reuse, R124, R48 ;  /* 0x0000007c7430723c */ /* 0x040ff00000001830 */
[----:B------:R-:W-:Y:S01]  /*12690*/  HMMA.16816.F32 R44, R116, R126, R44 ;  /* 0x0000007e742c723c */ /* 0x000fe2000000182c */
[----:B------:R-:W3:Y:S07]  /*126a0*/  LDSM.16.M88.4 R124, [R148+0x7400] ;  /* 0x00740000947c783b */ /* 0x000eee0000000200 */
[C---:B----4-:R-:W-:Y:S08]  /*126b0*/  HMMA.16816.F32 R40, R64.reuse, R120, R40 ;  /* 0x000000784028723c */ /* 0x050ff00000001828 */
[C---:B------:R-:W-:Y:S01]  /*126c0*/  HMMA.16816.F32 R36, R64.reuse, R122, R36 ;  /* 0x0000007a4024723c */ /* 0x040fe20000001824 */
[----:B------:R-:W4:Y:S07]  /*126d0*/  LDSM.16.M88.4 R120, [R145+0x6000] ;  /* 0x006000009178783b */ /* 0x000f2e0000000200 */
[C---:B--2---:R-:W-:Y:S08]  /*126e0*/  HMMA.16816.F32 R48, R64.reuse, R56, R48 ;  /* 0x000000384030723c */ /* 0x044ff00000001830 */
[----:B------:R-:W-:Y:S01]  /*126f0*/  HMMA.16816.F32 R44, R64, R58, R44 ;  /* 0x0000003a402c723c */ /* 0x000fe2000000182c */
[----:B------:R-:W2:Y:S07]  /*12700*/  LDSM.16.M88.4 R56, [R148+0x7c00] ;  /* 0x007c00009438783b */ /* 0x000eae0000000200 */
[C---:B-1----:R-:W-:Y:S08]  /*12710*/  HMMA.16816.F32 R40, R60.reuse, R52, R40 ;  /* 0x000000343c28723c */ /* 0x042ff00000001828 */
[C---:B------:R-:W-:Y:S01]  /*12720*/  HMMA.16816.F32 R36, R60.reuse, R54, R36 ;  /* 0x000000363c24723c */ /* 0x040fe20000001824 */
[----:B------:R-:W1:Y:S07]  /*12730*/  LDSM.16.M88.4 R52, [R148+0x8000] ;  /* 0x008000009434783b */ /* 0x000e6e0000000200 */
[----:B---3--:R-:W-:Y:S08]  /*12740*/  HMMA.16816.F32 R32, R60, R124, R32 ;  /* 0x0000007c3c20723c */ /* 0x008ff00000001820 */
[C---:B----4-:R-:W-:Y:S08]  /*12750*/  HMMA.16816.F32 R8, R64.reuse, R120, R8 ;  /* 0x000000784008723c */ /* 0x050ff00000001808 */
        /* <DEDUP_REMOVED lines=8> */
[C---:B------:R-:W-:Y:S01]  /*127e0*/  HMMA.16816.F32 R28, R60.reuse, R126, R28 ;  /* 0x0000007e3c1c723c */ /* 0x040fe2000000181c */
[----:B------:R-:W-:Y:S07]  /*127f0*/  LDSM.16.M88.4 R124, [R145+0x4800] ;  /* 0x00480000917c783b */ /* 0x000fee0000000200 */
[C---:B---3--:R-:W-:Y:S08]  /*12800*/  HMMA.16816.F32 R24, R60.reuse, R120, R24 ;  /* 0x000000783c18723c */ /* 0x048ff00000001818 */
[----:B------:R-:W-:Y:S01]  /*12810*/  HMMA.16816.F32 R20, R60, R122, R20 ;  /* 0x0000007a3c14723c */ /* 0x000fe20000001814 */
        /* <DEDUP_REMOVED lines=17> */
[----:B------:R-:W-:Y:S08]  /*12930*/  HMMA.16816.F32 R12, R56, R122, R12 ;  /* 0x0000007a380c723c */ /* 0x000ff0000000180c */
[C---:B------:R-:W-:Y:S08]  /*12940*/  HMMA.16816.F32 R120, R132.reuse, R136, RZ ;  /* 0x000000888478723c */ /* 0x040ff000000018ff */
[----:B------:R-:W-:Y:S08]  /*12950*/  HMMA.16816.F32 R136, R132, R138, RZ ;  /* 0x0000008a8488723c */ /* 0x000ff000000018ff */
[C---:B-1----:R-:W-:Y:S08]  /*12960*/  HMMA.16816.F32 R48, R56.reuse, R52, R48 ;  /* 0x000000343830723c */ /* 0x042ff00000001830 */
[----:B------:R-:W-:Y:S01]  /*12970*/  HMMA.16816.F32 R44, R56, R54, R44 ;  /* 0x00000036382c723c */ /* 0x000fe2000000182c */
[----:B------:R-:W1:Y:S07]  /*12980*/  LDSM.16.M88.4 R52, [R148+0x4c00] ;  /* 0x004c00009434783b */ /* 0x000e6e0000000200 */
[C---:B------:R-:W-:Y:S08]  /*12990*/  HMMA.16816.F32 R120, R128.reuse, R124, R120 ;  /* 0x0000007c8078723c */ /* 0x040ff00000001878 */
[----:B------:R-:W-:Y:S08]  /*129a0*/  HMMA.16816.F32 R124, R128, R126, R136 ;  /* 0x0000007e807c723c */ /* 0x000ff00000001888 */
[C---:B-1----:R-:W-:Y:S08]  /*129b0*/  HMMA.16816.F32 R136, R132.reuse, R52, RZ ;  /* 0x000000348488723c */ /* 0x042ff000000018ff */
[----:B------:R-:W-:Y:S07]  /*129c0*/  HMMA.16816.F32 R52, R132, R54, RZ ;  /* 0x000000368434723c */ /* 0x000fee00000018ff */
[----:B------:R-:W-:-:S05]  /*129d0*/  IMAD R133, R161, 0x80, R142 ;  /* 0x00000080a1857824 */ /* 0x000fca00078e028e */
[C---:B------:R-:W-:Y:S02]  /*129e0*/  IADD3 R3, R133.reuse, 0x1, RZ ;  /* 0x0000000185037810 */ /* 0x040fe40007ffe0ff */
[----:B------:R-:W-:Y:S02]  /*129f0*/  IADD3 R132, R133, 0x9, RZ ;  /* 0x0000000985847810 */ /* 0x000fe40007ffe0ff */
[CC--:B------:R-:W-:Y:S02]  /*12a00*/  ISETP.GE.AND P1, PT, R3.reuse, R140.reuse, PT ;  /* 0x0000008c0300720c */ /* 0x0c0fe40003f26270 */
[----:B------:R-:W-:Y:S02]  /*12a10*/  ISETP.GE.AND P0, PT, R3, R141, PT ;  /* 0x0000008d0300720c */ /* 0x000fe40003f06270 */
[C---:B------:R-:W-:Y:S02]  /*12a20*/  IADD3 R3, R133.reuse, 0x8, RZ ;  /* 0x0000000885037810 */ /* 0x040fe40007ffe0ff */
[----:B------:R-:W-:-:S02]  /*12a30*/  ISETP.GE.AND P4, PT, R133, R140, PT ;  /* 0x0000008c8500720c */ /* 0x000fc40003f86270 */
[-C--:B------:R-:W-:Y:S02]  /*12a40*/  ISETP.GE.AND P3, PT, R3, R140.reuse, PT ;  /* 0x0000008c0300720c */ /* 0x080fe40003f66270 */
[----:B------:R-:W-:Y:S02]  /*12a50*/  ISETP.GE.AND P5, PT, R132, R140, PT ;  /* 0x0000008c8400720c */ /* 0x000fe40003fa6270 */
[----:B------:R-:W-:Y:S02]  /*12a60*/  FSEL R233, R36, -INF , !P3 ;  /* 0xff80000024e97808 */ /* 0x000fe40005800000 */
[----:B------:R-:W-:Y:S02]  /*12a70*/  IADD3 R36, R133, 0x11, RZ ;  /* 0x0000001185247810 */ /* 0x000fe40007ffe0ff */
[----:B------:R-:W-:Y:S02]  /*12a80*/  ISETP.GE.AND P6, PT, R3, R141, PT ;  /* 0x0000008d0300720c */ /* 0x000fe40003fc6270 */
        /* <DEDUP_REMOVED lines=16> */
[----:B------:R-:W-:Y:S02]  /*12b90*/  ISETP.GE.AND P3, PT, R36, R140, PT ;  /* 0x0000008c2400720c */ /* 0x000fe40003f66270 */
[----:B------:R-:W-:Y:S02]  /*12ba0*/  FSEL R227, R28, -INF , !P4 ;  /* 0xff8000001ce37808 */ /* 0x000fe40006000000 */
[----:B------:R-:W-:-:S02]  /*12bb0*/  IADD3 R28, R133, 0x21, RZ ;  /* 0x00000021851c7810 */ /* 0x000fc40007ffe0ff */
[----:B------:R-:W-:Y:S02]  /*12bc0*/  FSEL R229, R33, -INF , !P5 ;  /* 0xff80000021e57808 */ /* 0x000fe40006800000 */
[----:B------:R-:W-:Y:S02]  /*12bd0*/  FSEL R217, R35, -INF , !P0 ;  /* 0xff80000023d97808 */ /* 0x000fe40004000000 */
[----:B------:R-:W-:Y:S02]  /*12be0*/  FSEL R225, R29, -INF , !P3 ;  /* 0xff8000001de17808 */ /* 0x000fe40005800000 */
[-C--:B------:R-:W-:Y:S02]  /*12bf0*/  ISETP.GE.AND P5, PT, R36, R141.reuse, PT ;  /* 0x0000008d2400720c */ /* 0x080fe40003fa6270 */
[C---:B------:R-:W-:Y:S02]  /*12c00*/  ISETP.GE.AND P3, PT, R28.reuse, R140, PT ;  /* 0x0000008c1c00720c */ /* 0x040fe40003f66270 */
[----:B------:R-:W-:-:S02]  /*12c10*/  ISETP.GE.AND P0, PT, R28, R141, PT ;  /* 0x0000008d1c00720c */ /* 0x000fc40003f06270 */
[C---:B------:R-:W-:Y:S02]  /*12c20*/  IADD3 R32, R133.reuse, 0x20, RZ ;  /* 0x0000002085207810 */ /* 0x040fe40007ffe0ff */
[----:B------:R-:W-:Y:S02]  /*12c30*/  IADD3 R28, R133, 0x28, RZ ;  /* 0x00000028851c7810 */ /* 0x000fe40007ffe0ff */
[----:B------:R-:W-:Y:S02]  /*12c40*/  FSEL R221, R30, -INF , !P6 ;  /* 0xff8000001edd7808 */ /* 0x000fe40007000000 */
[----:B------:R-:W-:Y:S02]  /*12c50*/  FSEL R219, R31, -INF , !P5 ;  /* 0xff8000001fdb7808 */ /* 0x000fe40006800000 */
[-C--:B------:R-:W-:Y:S02]  /*12c60*/  ISETP.GE.AND P4, PT, R32, R140.reuse, PT ;  /* 0x0000008c2000720c */ /* 0x080fe40003f86270 */
[----:B------:R-:W-:-:S02]  /*12c70*/  ISETP.GE.AND P5, PT, R28, R140, PT ;  /* 0x0000008c1c00720c */ /* 0x000fc40003fa6270 */
[----:B------:R-:W-:Y:S02]  /*12c80*/  ISETP.GE.AND P6, PT, R28, R141, PT ;  /* 0x0000008d1c00720c */ /* 0x000fe40003fc6270 */
[C---:B------:R-:W-:Y:S02]  /*12c90*/  IADD3 R28, R133.reuse, 0x29, RZ ;  /* 0x00000029851c7810 */ /* 0x040fe40007ffe0ff */
        /* <DEDUP_REMOVED lines=44> */
[C---:B------:R-:W-:Y:S01]  /*12f60*/  ISETP.GE.AND P3, PT, R4.reuse, R140, PT ;  /* 0x0000008c0400720c */ /* 0x040fe20003f66270 */
[----:B------:R-:W-:Y:S01]  /*12f70*/  LDSM.16.M88.4 R12, [R145+0x6c00] ;  /* 0x006c0000910c783b */ /* 0x000fe20000000200 */
[----:B------:R-:W-:-:S02]  /*12f80*/  ISETP.GE.AND P0, PT, R4, R141, PT ;  /* 0x0000008d0400720c */ /* 0x000fc40003f06270 */
[C---:B------:R-:W-:Y:S02]  /*12f90*/  IADD3 R4, R133.reuse, 0x58, RZ ;  /* 0x0000005885047810 */ /* 0x040fe40007ffe0ff */
[----:B------:R-:W-:Y:S02]  /*12fa0*/  IADD3 R8, R133, 0x50, RZ ;  /* 0x0000005085087810 */ /* 0x000fe40007ffe0ff */
[----:B------:R-:W-:Y:S02]  /*12fb0*/  FSEL R171, R6, -INF , !P6 ;  /* 0xff80000006ab7808 */ /* 0x000fe40007000000 */
[----:B------:R-:W-:Y:S02]  /*12fc0*/  FSEL R173, R7, -INF , !P5 ;  /* 0xff80000007ad7808 */ /* 0x000fe40006800000 */
[C---:B------:R-:W-:Y:S02]  /*12fd0*/  ISETP.GE.AND P6, PT, R4.reuse, R140, PT ;  /* 0x0000008c0400720c */ /* 0x040fe40003fc6270 */
[----:B------:R-:W-:-:S02]  /*12fe0*/  ISETP.GE.AND P5, PT, R4, R141, PT ;  /* 0x0000008d0400720c */ /* 0x000fc40003fa6270 */
[-C--:B------:R-:W-:Y:S02]  /*12ff0*/  ISETP.GE.AND P4, PT, R8, R140.reuse, PT ;  /* 0x0000008c0800720c */ /* 0x080fe40003f86270 */
[----:B------:R-:W-:Y:S02]  /*13000*/  IADD3 R4, R133, 0x59, RZ ;  /* 0x0000005985047810 */ /* 0x000fe40007ffe0ff */
[----:B------:R-:W-:Y:S02]  /*13010*/  FSEL R132, R48, -INF , !P4 ;  /* 0xff80000030847808 */ /* 0x000fe40006000000 */
[----:B------:R-:W-:Y:S02]  /*13020*/  FSEL R134, R49, -INF , !P3 ;  /* 0xff80000031867808 */ /* 0x000fe40005800000 */
[C---:B------:R-:W-:Y:S02]  /*13030*/  ISETP.GE.AND P4, PT, R4.reuse, R140, PT ;  /* 0x0000008c0400720c */ /* 0x040fe40003f86270 */
[----:B------:R-:W-:-:S02]  /*13040*/  ISETP.GE.AND P3, PT, R4, R141, PT ;  /* 0x0000008d0400720c */ /* 0x000fc40003f66270 */
[----:B------:R-:W1:Y:S01]  /*13050*/  LDSM.16.M88.4 R4, [R145+0x4c00] ;  /* 0x004c00009104783b */ /* 0x000e620000000200 */
[-C--:B------:R-:W-:Y:S02]  /*13060*/  ISETP.GE.AND P1, PT, R133, R141.reuse, PT ;  /* 0x0000008d8500720c */ /* 0x080fe40003f26270 */
[----:B------:R-:W-:Y:S02]  /*13070*/  FSEL R167, R44, -INF , !P6 ;  /* 0xff8000002ca77808 */ /* 0x000fe40007000000 */
[----:B------:R-:W-:Y:S02]  /*13080*/  FSEL R231, R42, -INF , !P1 ;  /* 0xff8000002ae77808 */ /* 0x000fe40004800000 */
[----:B------:R-:W-:Y:S02]  /*13090*/  ISETP.GE.AND P1, PT, R40, R141, PT ;  /* 0x0000008d2800720c */ /* 0x000fe40003f26270 */
[----:B------:R-:W-:Y:S02]  /*130a0*/  FSEL R156, R51, -INF , !P0 ;  /* 0xff800000339c7808 */ /* 0x000fe40004000000 */
[----:B------:R-:W-:-:S02]  /*130b0*/  FSEL R223, R34, -INF , !P1 ;  /* 0xff80000022df7808 */ /* 0x000fc40004800000 */
[-C--:B------:R-:W-:Y:S02]  /*130c0*/  ISETP.GE.AND P1, PT, R32, R141.reuse, PT ;  /* 0x0000008d2000720c */ /* 0x080fe40003f26270 */
[----:B------:R-:W-:Y:S02]  /*130d0*/  FSEL R166, R45, -INF , !P4 ;  /* 0xff8000002da67808 */ /* 0x000fe40006000000 */
[----:B------:R-:W-:Y:S02]  /*130e0*/  FSEL R207, R26, -INF , !P1 ;  /* 0xff8000001acf7808 */ /* 0x000fe40004800000 */
[----:B------:R-:W-:-:S04]  /*130f0*/  ISETP.GE.AND P1, PT, R24, R141, PT ;  /* 0x0000008d1800720c */ /* 0x000fc80003f26270 */
[----:B------:R-:W-:Y:S02]  /*13100*/  FSEL R191, R18, -INF , !P1 ;  /* 0xff80000012bf7808 */ /* 0x000fe40004800000 */
[----:B------:R-:W-:-:S04]  /*13110*/  ISETP.GE.AND P1, PT, R16, R141, PT ;  /* 0x0000008d1000720c */ /* 0x000fc80003f26270 */
[----:B------:R-:W-:Y:S02]  /*13120*/  FSEL R175, R10, -INF , !P1 ;  /* 0xff8000000aaf7808 */ /* 0x000fe40004800000 */
[-C--:B------:R-:W-:Y:S02]  /*13130*/  ISETP.GE.AND P1, PT, R8, R141.reuse, PT ;  /* 0x0000008d0800720c */ /* 0x080fe40003f26270 */
[----:B------:R-:W2:Y:S02]  /*13140*/  LDSM.16.M88.4 R8, [R148+0x6c00] ;  /* 0x006c00009408783b */ /* 0x000ea40000000200 */
[----:B------:R-:W-:Y:S01]  /*13150*/  FSEL R142, R50, -INF , !P1 ;  /* 0xff800000328e7808 */ /* 0x000fe20004800000 */
[C---:B-1----:R-:W-:Y:S08]  /*13160*/  HMMA.16816.F32 R136, R128.reuse, R4, R136 ;  /* 0x000000048088723c */ /* 0x042ff00000001888 */
[----:B------:R-:W-:Y:S01]  /*13170*/  HMMA.16816.F32 R52, R128, R6, R52 ;  /* 0x000000068034723c */ /* 0x000fe20000001834 */
[----:B------:R-:W1:Y:S11]  /*13180*/  LDSM.16.M88.4 R4, [R148+0x6800] ;  /* 0x006800009404783b */ /* 0x000e760000000200 */
[----:B------:R-:W-:Y:S04]  /*13190*/  @!UPT UIADD3 URZ, URZ, URZ, URZ ;  /* 0x0000003f3f3ff290 */ /* 0x000fe8000fffe03f */
[C---:B--2---:R-:W-:Y:S08]  /*131a0*/  HMMA.16816.F32 R136, R116.reuse, R8, R136 ;  /* 0x000000087488723c */ /* 0x044ff00000001888 */
[C---:B------:R-:W-:Y:S01]  /*131b0*/  HMMA.16816.F32 R52, R116.reuse, R10, R52 ;  /* 0x0000000a7434723c */ /* 0x040fe20000001834 */
[----:B------:R-:W-:Y:S07]  /*131c0*/  LDSM.16.M88.4 R8, [R148+0x8800] ;  /* 0x008800009408783b */ /* 0x000fee0000000200 */
[C---:B-1----:R-:W-:Y:S08]  /*131d0*/  HMMA.16816.F32 R120, R116.reuse, R4, R120 ;  /* 0x000000047478723c */ /* 0x042ff00000001878 */
[----:B------:R-:W-:Y:S01]  /*131e0*/  HMMA.16816.F32 R124, R116, R6, R124 ;  /* 0x00000006747c723c */ /* 0x000fe2000000187c */
[----:B------:R-:W1:Y:S07]  /*131f0*/  LDSM.16.M88.4 R4, [R145+0x6800] ;  /* 0x006800009104783b */ /* 0x000e6e0000000200 */
[C---:B------:R-:W-:Y:S08]  /*13200*/  HMMA.16816.F32 R136, R64.reuse, R12, R136 ;  /* 0x0000000c4088723c */ /* 0x040ff00000001888 */
[C---:B------:R-:W-:Y:S01]  /*13210*/  HMMA.16816.F32 R52, R64.reuse, R14, R52 ;  /* 0x0000000e4034723c */ /* 0x040fe20000001834 */
[----:B------:R-:W2:Y:S07]  /*13220*/  LDSM.16.M88.4 R12, [R145+0x8800] ;  /* 0x00880000910c783b */ /* 0x000eae0000000200 */
[C---:B-1----:R-:W-:Y:S08]  /*13230*/  HMMA.16816.F32 R120, R64.reuse, R4, R120 ;  /* 0x000000044078723c */ /* 0x042ff00000001878 */
[----:B------:R-:W-:Y:S01]  /*13240*/  HMMA.16816.F32 R124, R64, R6, R124 ;  /* 0x00000006407c723c */ /* 0x000fe2000000187c */
[----:B------:R-:W1:Y:S11]  /*13250*/  LDSM.16.M88.4 R4, [R148+0x8c00] ;  /* 0x008c00009404783b */ /* 0x000e760000000200 */
[----:B------:R-:W-:Y:S04]  /*13260*/  @!UPT UIADD3 URZ, URZ, URZ, URZ ;  /* 0x0000003f3f3ff290 */ /* 0x000fe8000fffe03f */
[C---:B------:R-:W-:Y:S08]  /*13270*/  HMMA.16816.F32 R120, R60.reuse, R8, R120 ;  /* 0x000000083c78723c */ /* 0x040ff00000001878 */
[----:B------:R-:W-:Y:S01]  /*13280*/  HMMA.16816.F32 R124, R60, R10, R124 ;  /* 0x0000000a3c7c723c */ /* 0x000fe2000000187c */
[----:B------:R-:W3:Y:S01]  /*13290*/  LDSM.16.M88.4 R8, [R145+0x8c00] ;  /* 0x008c00009108783b */ /* 0x000ee20000000200 */
[----:B------:R-:W-:Y:S11]  /*132a0*/  DEPBAR.LE SB0, 0x0 ;  /* 0x000080000000791a */ /* 0x000ff60000000000 */
[----:B------:R-:W-:Y:S03]  /*132b0*/  @!UPT UIADD3 URZ, URZ, URZ, URZ ;  /* 0x0000003f3f3ff290 */ /* 0x000fe6000fffe03f */
[----:B--2---:R-:W-:Y:S07]  /*132c0*/  HMMA.16816.F32 R120, R56, R12, R120 ;  /* 0x0000000c3878723c */ /* 0x004fee0000001878 */
[----:B------:R-:W-:Y:S01]  /*132d0*/  IADD3 R12, R133, 0x61, RZ ;  /* 0x00000061850c7810 */ /* 0x000fe20007ffe0ff */
[----:B-1----:R-:W-:Y:S01]  /*132e0*/  HMMA.16816.F32 R136, R60, R4, R136 ;  /* 0x000000043c88723c */ /* 0x002fe20000001888 */
[----:B------:R-:W-:Y:S02]  /*132f0*/  BAR.SYNC.DEFER_BLOCKING 0x0 ;  /* 0x0000000000007b1d */ /* 0x000fe40000010000 */
[----:B------:R-:W-:-:S02]  /*13300*/  ISETP.GE.AND P0, PT, R12, R141, PT ;  /* 0x0000008d0c00720c */ /* 0x000fc40003f06270 */
[-C--:B------:R-:W-:Y:S02]  /*13310*/  ISETP.GE.AND P4, PT, R12, R140.reuse, PT ;  /* 0x0000008c0c00720c */ /* 0x080fe40003f86270 */
[C---:B------:R-:W-:Y:S01]  /*13320*/  IADD3 R4, R133.reuse, 0x60, RZ ;  /* 0x0000006085047810 */ /* 0x040fe20007ffe0ff */
[----:B------:R-:W-:Y:S01]  /*13330*/  HMMA.16816.F32 R52, R60, R6, R52 ;  /* 0x000000063c34723c */ /* 0x000fe20000001834 */
[----:B------:R-:W-:Y:S02]  /*13340*/  IADD3 R12, R133, 0x69, RZ ;  /* 0x00000069850c7810 */ /* 0x000fe40007ffe0ff */
[C---:B------:R-:W-:Y:S02]  /*13350*/  ISETP.GE.AND P6, PT, R4.reuse, R140, PT ;  /* 0x0000008c0400720c */ /* 0x040fe40003fc6270 */
[----:B------:R-:W-:-:S03]  /*13360*/  ISETP.GE.AND P1, PT, R4, R141, PT ;  /* 0x0000008d0400720c */ /* 0x000fc60003f26270 */
[----:B------:R-:W-:Y:S01]  /*13370*/  HMMA.16816.F32 R124, R56, R14, R124 ;  /* 0x0000000e387c723c */ /* 0x000fe2000000187c */
[----:B------:R-:W-:Y:S02]  /*13380*/  FSEL R135, R123, -INF , !P0 ;  /* 0xff8000007b877808 */ /* 0x000fe40004000000 */
[----:B------:R-:W-:Y:S02]  /*13390*/  FSEL R157, R121, -INF , !P4 ;  /* 0xff800000799d7808 */ /* 0x000fe40006000000 */
[----:B------:R-:W-:-:S03]  /*133a0*/  FSEL R130, R120, -INF , !P6 ;  /* 0xff80000078827808 */ /* 0x000fc60007000000 */
[C---:B---3--:R-:W-:Y:S07]  /*133b0*/  HMMA.16816.F32 R4, R56.reuse, R8, R136 ;  /* 0x000000083804723c */ /* 0x048fee0000001888 */
[----:B------:R-:W-:Y:S01]  /*133c0*/  FSEL R137, R122, -INF , !P1 ;  /* 0xff8000007a897808 */ /* 0x000fe20004800000 */
[----:B------:R-:W-:Y:S01]  /*133d0*/  HMMA.16816.F32 R52, R56, R10, R52 ;  /* 0x0000000a3834723c */ /* 0x000fe20000001834 */
[----:B------:R-:W-:Y:S02]  /*133e0*/  ISETP.GE.AND P1, PT, R12, R140, PT ;  /* 0x0000008c0c00720c */ /* 0x000fe40003f26270 */
[----:B------:R-:W-:-:S02]  /*133f0*/  IADD3 R8, R133, 0x68, RZ ;  /* 0x0000006885087810 */ /* 0x000fc40007ffe0ff */
[----:B------:R-:W-:Y:S02]  /*13400*/  FSEL R136, R46, -INF , !P5 ;  /* 0xff8000002e887808 */ /* 0x000fe40006800000 */
[C---:B------:R-:W-:Y:S02]  /*13410*/  IADD3 R11, R133.reuse, 0x70, RZ ;  /* 0x00000070850b7810 */ /* 0x040fe40007ffe0ff */
[----:B------:R-:W-:Y:S02]  /*13420*/  IADD3 R10, R133, 0x71, RZ ;  /* 0x00000071850a7810 */ /* 0x000fe40007ffe0ff */
[----:B------:R-:W-:Y:S02]  /*13430*/  ISETP.GE.AND P0, PT, R11, R140, PT ;  /* 0x0000008c0b00720c */ /* 0x000fe40003f06270 */
[----:B------:R-:W-:Y:S02]  /*13440*/  FSEL R138, R47, -INF , !P3 ;  /* 0xff8000002f8a7808 */ /* 0x000fe40005800000 */
[----:B------:R-:W-:-:S02]  /*13450*/  FSEL R139, R125, -INF , !P1 ;  /* 0xff8000007d8b7808 */ /* 0x000fc40004800000 */
[----:B------:R-:W-:Y:S02]  /*13460*/  FSEL R119, R4, -INF , !P0 ;  /* 0xff80000004777808 */ /* 0x000fe40004000000 */
[-C--:B------:R-:W-:Y:S02]  /*13470*/  ISETP.GE.AND P0, PT, R11, R141.reuse, PT ;  /* 0x0000008d0b00720c */ /* 0x080fe40003f06270 */
[----:B------:R-:W-:Y:S02]  /*13480*/  ISETP.GE.AND P5, PT, R8, R140, PT ;  /* 0x0000008c0800720c */ /* 0x000fe40003fa6270 */
[----:B------:R-:W-:Y:S02]  /*13490*/  FSEL R123, R6, -INF , !P0 ;  /* 0xff800000067b7808 */ /* 0x000fe40004000000 */
[----:B------:R-:W-:Y:S02]  /*134a0*/  ISETP.GT.AND P0, PT, R161, R150, PT ;  /* 0x00000096a100720c */ /* 0x000fe40003f04270 */
        /* <DEDUP_REMOVED lines=10> */
[----:B------:R-:W-:Y:S02]  /*13550*/  ISETP.GE.AND P5, PT, R8, R140, PT ;  /* 0x0000008c0800720c */ /* 0x000fe40003fa6270 */
[-C--:B------:R-:W-:Y:S02]  /*13560*/  ISETP.GE.AND P4, PT, R10, R141.reuse, PT ;  /* 0x0000008d0a00720c */ /* 0x080fe40003f86270 */
        /* <DEDUP_REMOVED lines=8> */
[----:B------:R-:W-:Y:S01]  /*135f0*/  ULDC.64 UR8, c[0x0][0x118] ;  /* 0x0000460000087ab9 */ /* 0x000fe20000000a00 */
[----:B------:R-:W-:Y:S05]  /*13600*/  @!P2 BRA `(.L_x_2806) ;  /* 0x000003a00000a947 */ /* 0x000fea0003800000 */
[----:B------:R-:W-:Y:S01]  /*13610*/  IABS R4, c[0x0][0x2d0] ;  /* 0x0000b40000047a13 */ /* 0x000fe20000000000 */
[----:B------:R-:W-:-:S03]  /*13620*/  IMAD.SHL.U32 R5, R161, 0x80, RZ ;  /* 0x00000080a1057824 */ /* 0x000fc600078e00ff */
[----:B------:R-:W1:Y:S02]  /*13630*/  I2F.RP R9, R4 ;  /* 0x0000000400097306 */ /* 0x000e640000209400 */
[C---:B------:R-:W-:Y:S02]  /*13640*/  IADD3 R11, R5.reuse, -0x80, RZ ;  /* 0xffffff80050b7810 */ /* 0x040fe40007ffe0ff */
[----:B------:R-:W-:Y:S02]  /*13650*/  IABS R8, R5 ;  /* 0x0000000500087213 */ /* 0x000fe40000000000 */
[----:B------:R-:W-:Y:S02]  /*13660*/  IABS R6, R11 ;  /* 0x0000000b00067213 */ /* 0x000fe40000000000 */
[----:B------:R-:W-:Y:S02]  /*13670*/  LOP3.LUT R5, R5, c[0x0][0x2d0], RZ, 0x3c, !PT ;  /* 0x0000b40005057a12 */ /* 0x000fe400078e3cff */
[----:B------:R-:W-:-:S02]  /*13680*/  LOP3.LUT R11, R11, c[0x0][0x2d0], RZ, 0x3c, !PT ;  /* 0x0000b4000b0b7a12 */ /* 0x000fc400078e3cff */
        /* <DEDUP_REMOVED lines=49> */
[----:B------:R-:W-:Y:S05]  /*139a0*/  BRA `(.L_x_2807) ;  /* 0x0000003000007947 */ /* 0x000fea0003800000 */
.L_x_2806:
[----:B------:R-:W-:-:S05]  /*139b0*/  IMAD.MOV.U32 R6, RZ, RZ, c[0x0][0x198] ;  /* 0x00006600ff067624 */ /* 0x000fca00078e00ff */
[----:B------:R-:W-:-:S04]  /*139c0*/  LEA R6, -R6, RZ, 0x7 ;  /* 0x000000ff06067211 */ /* 0x000fc800078e39ff */
[----:B------:R-:W-:Y:S02]  /*139d0*/  SHF.R.S32.HI R4, RZ, 0x1f, R6 ;  /* 0x0000001fff047819 */ /* 0x000fe40000011406 */
.L_x_2807:
        /* <DEDUP_REMOVED lines=28> */
.L_x_2805:
        /* <DEDUP_REMOVED lines=98> */
[----:B------:R-:W-:Y:S02]  /*141c0*/  FMUL.FTZ R129, R0, c[0x0][0x23c] ;  /* 0x00008f0000817a20 */ /* 0x000fe40000410000 */
[--C-:B------:R-:W-:Y:S02]  /*141d0*/  FFMA.FTZ R58, R43, c[0x0][0x23c], -R126.reuse ;  /* 0x00008f002b3a7a23 */ /* 0x100fe4000001087e */
[--C-:B------:R-:W-:Y:S01]  /*141e0*/  FFMA.FTZ R117, R37, c[0x0][0x23c], -R126.reuse ;  /* 0x00008f0025757a23 */ /* 0x100fe2000001087e */
[----:B------:R-:W-:Y:S01]  /*141f0*/  MUFU.EX2 R116, R116 ;  /* 0x0000007400747308 */ /* 0x000fe20000000800 */
[----:B------:R-:W-:-:S02]  /*14200*/  FFMA.FTZ R0, R39, c[0x0][0x23c], -R126 ;  /* 0x00008f0027007a23 */ /* 0x000fc4000001087e */
[----:B------:R-:W2:Y:S01]  /*14210*/  LDSM.16.MT88.4 R36, [R144+0xb000] ;  /* 0x00b000009024783b */ /* 0x000ea20000004200 */
[----:B------:R-:W-:Y:S02]  /*14220*/  FFMA.FTZ R168, R171, c[0x0][0x23c], -R126 ;  /* 0x00008f00aba87a23 */ /* 0x000fe4000001087e */
[--C-:B------:R-:W-:Y:S02]  /*14230*/  FFMA.FTZ R171, R134, c[0x0][0x23c], -R128.reuse ;  /* 0x00008f0086ab7a23 */ /* 0x100fe40000010880 */
[----:B------:R-:W3:Y:S01]  /*14240*/  MUFU.EX2 R57, R57 ;  /* 0x0000003900397308 */ /* 0x000ee20000000800 */
[----:B-1----:R-:W-:Y:S01]  /*14250*/  F2FP.PACK_AB R4, R59, R140 ;  /* 0x0000008c3b04723e */ /* 0x002fe200000000ff */
[--C-:B------:R-:W-:Y:S02]  /*14260*/  FFMA.FTZ R134, R167, c[0x0][0x23c], -R128.reuse ;  /* 0x00008f00a7867a23 */ /* 0x100fe40000010880 */
[--C-:B------:R-:W-:Y:S02]  /*14270*/  FFMA.FTZ R132, R132, c[0x0][0x23c], -R128.reuse ;  /* 0x00008f0084847a23 */ /* 0x100fe40000010880 */
[----:B------:R-:W-:-:S02]  /*14280*/  FFMA.FTZ R167, R166, c[0x0][0x23c], -R128 ;  /* 0x00008f00a6a77a23 */ /* 0x000fc40000010880 */
[----:B------:R-:W-:Y:S01]  /*14290*/  MUFU.EX2 R127, R127 ;  /* 0x0000007f007f7308 */ /* 0x000fe20000000800 */
[--C-:B------:R-:W-:Y:S02]  /*142a0*/  FFMA.FTZ R142, R142, c[0x0][0x23c], -R126.reuse ;  /* 0x00008f008e8e7a23 */ /* 0x100fe4000001087e */
[----:B------:R-:W-:Y:S02]  /*142b0*/  FFMA.FTZ R136, R136, c[0x0][0x23c], -R126 ;  /* 0x00008f0088887a23 */ /* 0x000fe4000001087e */
[----:B------:R-:W-:Y:S02]  /*142c0*/  FFMA.FTZ R139, R139, c[0x0][0x23c], -R128 ;  /* 0x00008f008b8b7a23 */ /* 0x000fe40000010880 */
        /* <DEDUP_REMOVED lines=11> */
[----:B------:R-:W3:Y:S01]  /*14380*/  MUFU.EX2 R141, R141 ;  /* 0x0000008d008d7308 */ /* 0x000ee20000000800 */
[----:B-1----:R-:W-:Y:S01]  /*14390*/  F2FP.PACK_AB R5, R58, R127 ;  /* 0x0000007f3a05723e */ /* 0x002fe200000000ff */
[----:B------:R-:W-:-:S06]  /*143a0*/  FFMA.FTZ R120, R120, c[0x0][0x23c], -R126 ;  /* 0x00008f0078787a23 */ /* 0x000fcc000001087e */
        /* <DEDUP_REMOVED lines=12> */
[-C--:B------:R-:W-:Y:S01]  /*14470*/  FMUL.FTZ R16, R72, R141.reuse ;  /* 0x0000008d48107220 */ /* 0x080fe20000410000 */
[----:B------:R-:W-:Y:S01]  /*14480*/  MUFU.EX2 R168, R168 ;  /* 0x000000a800a87308 */ /* 0x000fe20000000800 */
[----:B------:R-:W-:-:S02]  /*14490*/  FMUL.FTZ R17, R73, R141 ;  /* 0x0000008d49117220 */ /* 0x000fc40000410000 */
[-C--:B------:R-:W-:Y:S02]  /*144a0*/  FMUL.FTZ R18, R74, R129.reuse ;  /* 0x000000814a127220 */ /* 0x080fe40000410000 */
[C---:B------:R-:W-:Y:S01]  /*144b0*/  HMMA.16816.F32 R8, R4.reuse, R12, R8 ;  /* 0x0000000c0408723c */ /* 0x040fe20000001808 */
[----:B------:R-:W-:Y:S02]  /*144c0*/  FMUL.FTZ R19, R75, R129 ;  /* 0x000000814b137220 */ /* 0x000fe40000410000 */
[-C--:B------:R-:W-:Y:S01]  /*144d0*/  FMUL.FTZ R76, R76, R141.reuse ;  /* 0x0000008d4c4c7220 */ /* 0x080fe20000410000 */
[----:B------:R-:W-:Y:S01]  /*144e0*/  MUFU.EX2 R132, R132 ;  /* 0x0000008400847308 */ /* 0x000fe20000000800 */
[----:B------:R-:W-:Y:S01]  /*144f0*/  FMUL.FTZ R77, R77, R141 ;  /* 0x0000008d4d4d7220 */ /* 0x000fe20000410000 */
[----:B------:R-:W-:Y:S01]  /*14500*/  LDSM.16.MT88.4 R72, [R146+0xa400] ;  /* 0x00a400009248783b */ /* 0x000fe20000004200 */
[-C--:B------:R-:W-:Y:S01]  /*14510*/  FMUL.FTZ R78, R78, R129.reuse ;  /* 0x000000814e4e7220 */ /* 0x080fe20000410000 */
[----:B------:R-:W-:Y:S01]  /*14520*/  HMMA.16816.F32 R12, R4, R14, R68 ;  /* 0x0000000e040c723c */ /* 0x000fe20000001844 */
[----:B------:R-:W-:Y:S01]  /*14530*/  FMUL.FTZ R79, R79, R129 ;  /* 0x000000814f4f7220 */ /* 0x000fe20000410000 */
[----:B------:R-:W1:Y:S01]  /*14540*/  LDSM.16.MT88.4 R68, [R146+0x9400] ;  /* 0x009400009244783b */ /* 0x000e620000004200 */
[-C--:B------:R-:W-:Y:S01]  /*14550*/  FMUL.FTZ R24, R80, R141.reuse ;  /* 0x0000008d50187220 */ /* 0x080fe20000410000 */
[----:B------:R-:W-:Y:S01]  /*14560*/  MUFU.EX2 R171, R171 ;  /* 0x000000ab00ab7308 */ /* 0x000fe20000000800 */
[----:B------:R-:W-:-:S02]  /*14570*/  FMUL.FTZ R25, R81, R141 ;  /* 0x0000008d51197220 */ /* 0x000fc40000410000 */
[-C--:B------:R-:W-:Y:S01]  /*14580*/  FMUL.FTZ R27, R83, R129.reuse ;  /* 0x00000081531b7220 */ /* 0x080fe20000410000 */
[C---:B------:R-:W-:Y:S01]  /*14590*/  HMMA.16816.F32 R16, R4.reuse, R20, R16 ;  /* 0x000000140410723c */ /* 0x040fe20000001810 */
[--C-:B------:R-:W-:Y:S02]  /*145a0*/  FFMA.FTZ R83, R223, c[0x0][0x23c], -R126.reuse ;  /* 0x00008f00df537a23 */ /* 0x100fe4000001087e */
[--C-:B------:R-:W-:Y:S01]  /*145b0*/  FFMA.FTZ R80, R217, c[0x0][0x23c], -R126.reuse ;  /* 0x00008f00d9507a23 */ /* 0x100fe2000001087e */
[----:B------:R-:W-:Y:S01]  /*145c0*/  MUFU.EX2 R134, R134 ;  /* 0x0000008600867308 */ /* 0x000fe20000000800 */
[----:B------:R-:W-:Y:S02]  /*145d0*/  FFMA.FTZ R81, R221, c[0x0][0x23c], -R126 ;  /* 0x00008f00dd517a23 */ /* 0x000fe4000001087e */
[----:B------:R-:W-:Y:S01]  /*145e0*/  FMUL.FTZ R26, R82, R129 ;  /* 0x00000081521a7220 */ /* 0x000fe20000410000 */
[----:B------:R-:W-:Y:S01]  /*145f0*/  HMMA.16816.F32 R20, R4, R22, R76 ;  /* 0x000000160414723c */ /* 0x000fe2000000184c */
[----:B------:R-:W-:-:S02]  /*14600*/  FMUL.FTZ R32, R88, R141 ;  /* 0x0000008d58207220 */ /* 0x000fc40000410000 */
[----:B------:R-:W-:Y:S01]  /*14610*/  FMUL.FTZ R33, R89, R141 ;  /* 0x0000008d59217220 */ /* 0x000fe20000410000 */
[----:B------:R-:W-:Y:S01]  /*14620*/  MUFU.EX2 R83, R83 ;  /* 0x0000005300537308 */ /* 0x000fe20000000800 */
[----:B------:R-:W-:Y:S02]  /*14630*/  FMUL.FTZ R34, R90, R129 ;  /* 0x000000815a227220 */ /* 0x000fe40000410000 */
[--C-:B------:R-:W-:Y:S01]  /*14640*/  FFMA.FTZ R79, R41, c[0x0][0x23c], -R128.reuse ;  /* 0x00008f00294f7a23 */ /* 0x100fe20000010880 */
[----:B------:R-:W-:Y:S01]  /*14650*/  HMMA.16816.F32 R24, R4, R28, R24 ;  /* 0x0000001c0418723c */ /* 0x000fe20000001818 */
[--C-:B------:R-:W-:Y:S02]  /*14660*/  FFMA.FTZ R76, R229, c[0x0][0x23c], -R128.reuse ;  /* 0x00008f00e54c7a23 */ /* 0x100fe40000010880 */
[----:B------:R-:W-:Y:S01]  /*14670*/  FFMA.FTZ R77, R225, c[0x0][0x23c], -R128 ;  /* 0x00008f00e14d7a23 */ /* 0x000fe20000010880 */
[----:B------:R-:W-:Y:S01]  /*14680*/  MUFU.EX2 R80, R80 ;  /* 0x0000005000507308 */ /* 0x000fe20000000800 */
[----:B------:R-:W-:-:S02]  /*14690*/  FFMA.FTZ R78, R219, c[0x0][0x23c], -R126 ;  /* 0x00008f00db4e7a23 */ /* 0x000fc4000001087e */
[----:B------:R-:W-:Y:S02]  /*146a0*/  FMUL.FTZ R35, R91, R129 ;  /* 0x000000815b237220 */ /* 0x000fe40000410000 */
[-C--:B------:R-:W-:Y:S02]  /*146b0*/  FMUL.FTZ R40, R92, R141.reuse ;  /* 0x0000008d5c287220 */ /* 0x080fe40000410000 */
[----:B------:R-:W-:Y:S01]  /*146c0*/  FMUL.FTZ R41, R93, R141 ;  /* 0x0000008d5d297220 */ /* 0x000fe20000410000 */
[----:B------:R-:W-:Y:S01]  /*146d0*/  MUFU.EX2 R79, R79 ;  /* 0x0000004f004f7308 */ /* 0x000fe20000000800 */
[-C--:B------:R-:W-:Y:S01]  /*146e0*/  FMUL.FTZ R42, R94, R129.reuse ;  /* 0x000000815e2a7220 */ /* 0x080fe20000410000 */
[----:B--2---:R-:W-:Y:S01]  /*146f0*/  HMMA.16816.F32 R32, R4, R36, R32 ;  /* 0x000000240420723c */ /* 0x004fe20000001820 */
[----:B------:R-:W-:Y:S02]  /*14700*/  FMUL.FTZ R43, R95, R129 ;  /* 0x000000815f2b7220 */ /* 0x000fe40000410000 */
[----:B------:R-:W-:-:S02]  /*14710*/  FMUL.FTZ R84, R84, R141 ;  /* 0x0000008d54547220 */ /* 0x000fc40000410000 */
[----:B------:R-:W-:Y:S01]  /*14720*/  FMUL.FTZ R85, R85, R141 ;  /* 0x0000008d55557220 */ /* 0x000fe20000410000 */
[----:B------:R-:W2:Y:S01]  /*14730*/  MUFU.EX2 R76, R76 ;  /* 0x0000004c004c7308 */ /* 0x000ea20000000800 */
[-C--:B------:R-:W-:Y:S01]  /*14740*/  FMUL.FTZ R86, R86, R129.reuse ;  /* 0x0000008156567220 */ /* 0x080fe20000410000 */
[C---:B------:R-:W-:Y:S01]  /*14750*/  HMMA.16816.F32 R40, R4.reuse, R44, R40 ;  /* 0x0000002c0428723c */ /* 0x040fe20000001828 */
[----:B------:R-:W-:Y:S02]  /*14760*/  FMUL.FTZ R87, R87, R129 ;  /* 0x0000008157577220 */ /* 0x000fe40000410000 */
[-C--:B------:R-:W-:Y:S02]  /*14770*/  FMUL.FTZ R108, R108, R141.reuse ;  /* 0x0000008d6c6c7220 */ /* 0x080fe40000410000 */
[----:B------:R-:W-:Y:S01]  /*14780*/  FMUL.FTZ R109, R109, R141 ;  /* 0x0000008d6d6d7220 */ /* 0x000fe20000410000 */
[----:B------:R-:W3:Y:S01]  /*14790*/  MUFU.EX2 R77, R77 ;  /* 0x0000004d004d7308 */ /* 0x000ee20000000800 */
        /* <DEDUP_REMOVED lines=24> */
[----:B--2---:R-:W-:Y:S01]  /*14920*/  F2FP.PACK_AB R52, R76, R79 ;  /* 0x0000004f4c34723e */ /* 0x004fe200000000ff */
[----:B------:R-:W-:Y:S01]  /*14930*/  HMMA.16816.F32 R4, R4, R54, R100 ;  /* 0x000000360404723c */ /* 0x000fe20000001864 */
[----:B------:R-:W-:Y:S01]  /*14940*/  F2FP.PACK_AB R53, R80, R83 ;  /* 0x000000535035723e */ /* 0x000fe200000000ff */
[----:B------:R-:W-:-:S02]  /*14950*/  FFMA.FTZ R82, R211, c[0x0][0x23c], -R128 ;  /* 0x00008f00d3527a23 */ /* 0x000fc40000010880 */
[----:B------:R-:W-:Y:S02]  /*14960*/  FFMA.FTZ R87, R209, c[0x0][0x23c], -R128 ;  /* 0x00008f00d1577a23 */ /* 0x000fe40000010880 */
[--C-:B------:R-:W-:Y:S01]  /*14970*/  FFMA.FTZ R86, R207, c[0x0][0x23c], -R126.reuse ;  /* 0x00008f00cf567a23 */ /* 0x100fe2000001087e */
[----:B---3--:R-:W-:Y:S01]  /*14980*/  F2FP.PACK_AB R54, R77, R2 ;  /* 0x000000024d36723e */ /* 0x008fe200000000ff */
[--C-:B------:R-:W-:Y:S01]  /*14990*/  FFMA.FTZ R91, R201, c[0x0][0x23c], -R126.reuse ;  /* 0x00008f00c95b7a23 */ /* 0x100fe2000001087e */
[----:B----4-:R-:W-:Y:S01]  /*149a0*/  F2FP.PACK_AB R55, R78, R81 ;  /* 0x000000514e37723e */ /* 0x010fe200000000ff */
[--C-:B------:R-:W-:Y:S01]  /*149b0*/  FFMA.FTZ R89, R205, c[0x0][0x23c], -R126.reuse ;  /* 0x00008f00cd597a23 */ /* 0x100fe2000001087e */
[----:B------:R-:W-:Y:S01]  /*149c0*/  MUFU.EX2 R85, R85 ;  /* 0x0000005500557308 */ /* 0x000fe20000000800 */
[----:B------:R-:W-:Y:S02]  /*149d0*/  FFMA.FTZ R88, R203, c[0x0][0x23c], -R126 ;  /* 0x00008f00cb587a23 */ /* 0x000fe4000001087e */
[----:B------:R-:W-:-:S02]  /*149e0*/  FFMA.FTZ R90, R197, c[0x0][0x23c], -R128 ;  /* 0x00008f00c55a7a23 */ /* 0x000fc40000010880 */
[C---:B-1----:R-:W-:Y:S01]  /*149f0*/  HMMA.16816.F32 R8, R52.reuse, R68, R8 ;  /* 0x000000443408723c */ /* 0x042fe20000001808 */
[--C-:B------:R-:W-:Y:S02]  /*14a00*/  FFMA.FTZ R93, R199, c[0x0][0x23c], -R128.reuse ;  /* 0x00008f00c75d7a23 */ /* 0x100fe40000010880 */
[----:B------:R-:W1:Y:S01]  /*14a10*/  MUFU.EX2 R84, R84 ;  /* 0x0000005400547308 */ /* 0x000e620000000800 */
[--C-:B------:R-:W-:Y:S02]  /*14a20*/  FFMA.FTZ R92, R195, c[0x0][0x23c], -R128.reuse ;  /* 0x00008f00c35c7a23 */ /* 0x100fe40000010880 */
[----:B------:R-:W-:Y:S02]  /*14a30*/  FFMA.FTZ R95, R193, c[0x0][0x23c], -R128 ;  /* 0x00008f00c15f7a23 */ /* 0x000fe40000010880 */
[----:B------:R-:W-:Y:S01]  /*14a40*/  HMMA.16816.F32 R12, R52, R70, R12 ;  /* 0x00000046340c723c */ /* 0x000fe2000000180c */
[----:B------:R-:W2:Y:S01]  /*14a50*/  LDSM.16.MT88.4 R68, [R144+0xb400] ;  /* 0x00b400009044783b */ /* 0x000ea20000004200 */
[--C-:B------:R-:W-:Y:S01]  /*14a60*/  FFMA.FTZ R94, R191, c[0x0][0x23c], -R126.reuse ;  /* 0x00008f00bf5e7a23 */ /* 0x100fe2000001087e */
[----:B------:R-:W-:Y:S01]  /*14a70*/  MUFU.EX2 R82, R82 ;  /* 0x0000005200527308 */ /* 0x000fe20000000800 */
[----:B------:R-:W-:-:S02]  /*14a80*/  FFMA.FTZ R99, R185, c[0x0][0x23c], -R126 ;  /* 0x00008f00b9637a23 */ /* 0x000fc4000001087e */
[--C-:B------:R-:W-:Y:S02]  /*14a90*/  FFMA.FTZ R96, R187, c[0x0][0x23c], -R126.reuse ;  /* 0x00008f00bb607a23 */ /* 0x100fe4000001087e */
[C---:B------:R-:W-:Y:S01]  /*14aa0*/  HMMA.16816.F32 R16, R52.reuse, R64, R16 ;  /* 0x000000403410723c */ /* 0x040fe20000001810 */
[--C-:B------:R-:W-:Y:S02]  /*14ab0*/  FFMA.FTZ R97, R189, c[0x0][0x23c], -R126.reuse ;  /* 0x00008f00bd617a23 */ /* 0x100fe4000001087e */
[----:B------:R-:W-:Y:S01]  /*14ac0*/  MUFU.EX2 R87, R87 ;  /* 0x0000005700577308 */ /* 0x000fe20000000800 */
        /* <DEDUP_REMOVED lines=10> */
[----:B------:R-:W4:Y:S01]  /*14b70*/  MUFU.EX2 R91, R91 ;  /* 0x0000005b005b7308 */ /* 0x000f220000000800 */
[--C-:B------:R-:W-:Y:S02]  /*14b80*/  FFMA.FTZ R169, R173, c[0x0][0x23c], -R126.reuse ;  /* 0x00008f00ada97a23 */ /* 0x100fe4000001087e */
[--C-:B------:R-:W-:Y:S02]  /*14b90*/  FFMA.FTZ R177, R156, c[0x0][0x23c], -R126.reuse ;  /* 0x00008f009cb17a23 */ /* 0x100fe4000001087e */
[----:B------:R-:W-:Y:S01]  /*14ba0*/  HMMA.16816.F32 R28, R52, R62, R28 ;  /* 0x0000003e341c723c */ /* 0x000fe2000000181c */
[----:B------:R-:W5:Y:S01]  /*14bb0*/  LDSM.16.MT88.4 R60, [R144+0xd400] ;  /* 0x00d40000903c783b */ /* 0x000f620000004200 */
[----:B------:R-:W-:Y:S01]  /*14bc0*/  FFMA.FTZ R173, R138, c[0x0][0x23c], -R126 ;  /* 0x00008f008aad7a23 */ /* 0x000fe2000001087e */
[----:B------:R-:W-:Y:S01]  /*14bd0*/  MUFU.EX2 R89, R89 ;  /* 0x0000005900597308 */ /* 0x000fe20000000800 */
[----:B------:R-:W-:-:S02]  /*14be0*/  FFMA.FTZ R108, R159, R141, R140 ;  /* 0x0000008d9f6c7223 */ /* 0x000fc4000001008c */
[--C-:B------:R-:W-:Y:S02]  /*14bf0*/  FFMA.FTZ R138, R130, c[0x0][0x23c], -R128.reuse ;  /* 0x00008f00828a7a23 */ /* 0x100fe40000010880 */
[--C-:B------:R-:W-:Y:S01]  /*14c00*/  FFMA.FTZ R141, R157, c[0x0][0x23c], -R128.reuse ;  /* 0x00008f009d8d7a23 */ /* 0x100fe20000010880 */
[C---:B--2---:R-:W-:Y:S01]  /*14c10*/  HMMA.16816.F32 R32, R52.reuse, R68, R32 ;  /* 0x000000443420723c */ /* 0x044fe20000001820 */
[----:B------:R-:W-:Y:S01]  /*14c20*/  FFMA.FTZ R130, R143, c[0x0][0x23c], -R128 ;  /* 0x00008f008f827a23 */ /* 0x000fe20000010880 */
[----:B------:R-:W2:Y:S01]  /*14c30*/  MUFU.EX2 R88, R88 ;  /* 0x0000005800587308 */ /* 0x000ea20000000800 */
[--C-:B------:R-:W-:Y:S02]  /*14c40*/  FFMA.FTZ R140, R135, c[0x0][0x23c], -R126.reuse ;  /* 0x00008f00878c7a23 */ /* 0x100fe4000001087e */
[----:B------:R-:W-:Y:S02]  /*14c50*/  FFMA.FTZ R156, R131, c[0x0][0x23c], -R126 ;  /* 0x00008f00839c7a23 */ /* 0x000fe4000001087e */
[----:B------:R-:W-:Y:S01]  /*14c60*/  FFMA.FTZ R159, R124, c[0x0][0x23c], -R128 ;  /* 0x00008f007c9f7a23 */ /* 0x000fe20000010880 */
[----:B------:R-:W-:Y:S01]  /*14c70*/  HMMA.16816.F32 R36, R52, R70, R36 ;  /* 0x000000463424723c */ /* 0x000fe20000001824 */
[----:B------:R-:W2:Y:S01]  /*14c80*/  LDSM.16.MT88.4 R68, [R144+0x9800] ;  /* 0x009800009044783b */ /* 0x000ea20000004200 */
[----:B------:R-:W-:Y:S01]  /*14c90*/  MUFU.EX2 R90, R90 ;  /* 0x0000005a005a7308 */ /* 0x000fe20000000800 */
[----:B------:R-:W-:-:S02]  /*14ca0*/  FFMA.FTZ R127, R158, R129, R127 ;  /* 0x000000819e7f7223 */ /* 0x000fc4000001007f */
[----:B------:R-:W-:Y:S02]  /*14cb0*/  FADD.FTZ R59, R59, R108 ;  /* 0x0000006c3b3b7221 */ /* 0x000fe40000010000 */
[----:B------:R-:W-:Y:S01]  /*14cc0*/  FADD.FTZ R58, R58, R127 ;  /* 0x0000007f3a3a7221 */ /* 0x000fe20000010000 */
[C---:B---3--:R-:W-:Y:S01]  /*14cd0*/  HMMA.16816.F32 R40, R52.reuse, R64, R40 ;  /* 0x000000403428723c */ /* 0x048fe20000001828 */
[----:B------:R-:W-:Y:S01]  /*14ce0*/  FADD.FTZ R116, R116, R59 ;  /* 0x0000003b74747221 */ /* 0x000fe20000010000 */
[----:B------:R-:W3:Y:S01]  /*14cf0*/  MUFU.EX2 R93, R93 ;  /* 0x0000005d005d7308 */ /* 0x000ee20000000800 */
[----:B------:R-:W-:Y:S01]  /*14d00*/  FADD.FTZ R117, R117, R58 ;  /* 0x0000003a75757221 */ /* 0x000fe20000010000 */
[----:B------:R-:W-:Y:S01]  /*14d10*/  LDSM.16.MT88.4 R108, [R144+0xcc00] ;  /* 0x00cc0000906c783b */ /* 0x000fe20000004200 */
[----:B------:R-:W-:Y:S02]  /*14d20*/  FADD.FTZ R116, R57, R116 ;  /* 0x0000007439747221 */ /* 0x000fe40000010000 */
[----:B------:R-:W-:Y:S01]  /*14d30*/  FADD.FTZ R0, R0, R117 ;  /* 0x0000007500007221 */ /* 0x000fe20000010000 */
[----:B------:R-:W-:Y:S01]  /*14d40*/  HMMA.16816.F32 R44, R52, R66, R44 ;  /* 0x00000042342c723c */ /* 0x000fe2000000182c */
[----:B------:R-:W3:Y:S01]  /*14d50*/  LDSM.16.MT88.4 R64, [R146+0x9800] ;  /* 0x009800009240783b */ /* 0x000ee20000004200 */
[----:B------:R-:W-:Y:S01]  /*14d60*/  MUFU.EX2 R92, R92 ;  /* 0x0000005c005c7308 */ /* 0x000fe20000000800 */
[----:B------:R-:W-:-:S02]  /*14d70*/  FADD.FTZ R79, R79, R116 ;  /* 0x000000744f4f7221 */ /* 0x000fc40000010000 */
[----:B------:R-:W-:Y:S02]  /*14d80*/  FADD.FTZ R83, R83, R0 ;  /* 0x0000000053537221 */ /* 0x000fe40000010000 */
[----:B------:R-:W-:Y:S01]  /*14d90*/  FADD.FTZ R79, R76, R79 ;  /* 0x0000004f4c4f7221 */ /* 0x000fe20000010000 */
[----:B-----5:R-:W-:Y:S01]  /*14da0*/  HMMA.16816.F32 R48, R52, R60, R48 ;  /* 0x0000003c3430723c */ /* 0x020fe20000001830 */
[----:B------:R-:W-:Y:S01]  /*14db0*/  FADD.FTZ R80, R80, R83 ;  /* 0x0000005350507221 */ /* 0x000fe20000010000 */
[----:B------:R-:W-:Y:S01]  /*14dc0*/  MUFU.EX2 R95, R95 ;  /* 0x0000005f005f7308 */ /* 0x000fe20000000800 */
[----:B------:R-:W-:Y:S01]  /*14dd0*/  FADD.FTZ R0, R2, R79 ;  /* 0x0000004f02007221 */ /* 0x000fe20000010000 */
[----:B------:R-:W-:-:S03]  /*14de0*/  MOV R2, R56 ;  /* 0x0000003800027202 */ /* 0x000fc60000000f00 */
[----:B------:R-:W-:Y:S01]  /*14df0*/  FADD.FTZ R0, R77, R0 ;  /* 0x000000004d007221 */ /* 0x000fe20000010000 */
[----:B------:R-:W-:Y:S01]  /*14e00*/  HMMA.16816.F32 R4, R52, R62, R4 ;  /* 0x0000003e3404723c */ /* 0x000fe20000001804 */
[----:B------:R-:W5:Y:S01]  /*14e10*/  LDSM.16.MT88.4 R60, [R146+0xb800] ;  /* 0x00b80000923c783b */ /* 0x000f620000004200 */
[----:B------:R-:W-:Y:S05]  /*14e20*/  MUFU.EX2 R94, R94 ;  /* 0x0000005e005e7308 */ /* 0x000fea0000000800 */
[----:B-1----:R-:W-:Y:S01]  /*14e30*/  F2FP.PACK_AB R52, R84, R85 ;  /* 0x000000555434723e */ /* 0x002fe200000000ff */
[----:B------:R-:W-:Y:S01]  /*14e40*/  FADD.FTZ R85, R85, R0 ;  /* 0x0000000055557221 */ /* 0x000fe20000010000 */
[----:B----4-:R-:W-:Y:S01]  /*14e50*/  F2FP.PACK_AB R53, R91, R86 ;  /* 0x000000565b35723e */ /* 0x010fe200000000ff */
[----:B------:R-:W1:Y:S01]  /*14e60*/  MUFU.EX2 R99, R99 ;  /* 0x0000006300637308 */ /* 0x000e620000000800 */
[----:B------:R-:W-:-:S02]  /*14e70*/  F2FP.PACK_AB R54, R87, R82 ;  /* 0x000000525736723e */ /* 0x000fc400000000ff */
[----:B--2---:R-:W-:-:S05]  /*14e80*/  F2FP.PACK_AB R55, R88, R89 ;  /* 0x000000595837723e */ /* 0x004fca00000000ff */
[----:B------:R-:W-:Y:S02]  /*14e90*/  MUFU.EX2 R96, R96 ;  /* 0x0000006000607308 */ /* 0x000fe40000000800 */
[C---:B------:R-:W-:Y:S06]  /*14ea0*/  HMMA.16816.F32 R16, R52.reuse, R68, R16 ;  /* 0x000000443410723c */ /* 0x040fec0000001810 */
[----:B------:R-:W2:Y:S02]  /*14eb0*/  MUFU.EX2 R97, R97 ;  /* 0x0000006100617308 */ /* 0x000ea40000000800 */
[C---:B------:R-:W-:Y:S01]  /*14ec0*/  HMMA.16816.F32 R20, R52.reuse, R70, R20 ;  /* 0x000000463414723c */ /* 0x040fe20000001814 */
[----:B------:R-:W4:Y:S05]  /*14ed0*/  LDSM.16.MT88.4 R68, [R144+0xb800] ;  /* 0x00b800009044783b */ /* 0x000f2a0000004200 */
[----:B------:R-:W-:Y:S02]  /*14ee0*/  MUFU.EX2 R98, R98 ;  /* 0x0000006200627308 */ /* 0x000fe40000000800 */
[C---:B---3--:R-:W-:Y:S06]  /*14ef0*/  HMMA.16816.F32 R8, R52.reuse, R64, R8 ;  /* 0x000000403408723c */ /* 0x048fec0000001808 */
[----:B------:R-:W-:Y:S02]  /*14f00*/  MUFU.EX2 R105, R105 ;  /* 0x0000006900697308 */ /* 0x000fe40000000800 */
[C---:B------:R-:W-:Y:S01]  /*14f10*/  HMMA.16816.F32 R12, R52.reuse, R66, R12 ;  /* 0x00000042340c723c */ /* 0x040fe2000000180c */
[----:B------:R-:W3:Y:S05]  /*14f20*/  LDSM.16.MT88.4 R64, [R146+0xd800] ;  /* 0x00d800009240783b */ /* 0x000eea0000004200 */
[----:B------:R-:W-:Y:S02]  /*14f30*/  MUFU.EX2 R104, R104 ;  /* 0x0000006800687308 */ /* 0x000fe40000000800 */
[C---:B-----5:R-:W-:Y:S06]  /*14f40*/  HMMA.16816.F32 R24, R52.reuse, R60, R24 ;  /* 0x0000003c3418723c */ /* 0x060fec0000001818 */
[----:B------:R-:W-:Y:S02]  /*14f50*/  MUFU.EX2 R107, R107 ;  /* 0x0000006b006b7308 */ /* 0x000fe40000000800 */
[C---:B------:R-:W-:Y:S01]  /*14f60*/  HMMA.16816.F32 R28, R52.reuse, R62, R28 ;  /* 0x0000003e341c723c */ /* 0x040fe2000000181c */
[----:B------:R-:W5:Y:S05]  /*14f70*/  LDSM.16.MT88.4 R60, [R144+0xd800] ;  /* 0x00d80000903c783b */ /* 0x000f6a0000004200 */
[----:B------:R-:W-:Y:S02]  /*14f80*/  MUFU.EX2 R106, R106 ;  /* 0x0000006a006a7308 */ /* 0x000fe40000000800 */
[C---:B----4-:R-:W-:Y:S06]  /*14f90*/  HMMA.16816.F32 R32, R52.reuse, R68, R32 ;  /* 0x000000443420723c */ /* 0x050fec0000001820 */
[----:B------:R-:W-:Y:S02]  /*14fa0*/  MUFU.EX2 R175, R175 ;  /* 0x000000af00af7308 */ /* 0x000fe40000000800 */
        /* <DEDUP_REMOVED lines=10> */
[----:B------:R-:W-:Y:S01]  /*15050*/  HMMA.16816.F32 R4, R52, R62, R4 ;  /* 0x0000003e3404723c */ /* 0x000fe20000001804 */
[----:B------:R-:W5:Y:S05]  /*15060*/  LDSM.16.MT88.4 R60, [R146+0xbc00] ;  /* 0x00bc0000923c783b */ /* 0x000f6a0000004200 */
[----:B------:R-:W-:Y:S01]  /*15070*/  MUFU.EX2 R138, R138 ;  /* 0x0000008a008a7308 */ /* 0x000fe20000000800 */
[----:B------:R-:W-:-:S02]  /*15080*/  F2FP.PACK_AB R52, R93, R90 ;  /* 0x0000005a5d34723e */ /* 0x000fc400000000ff */
[----:B-1----:R-:W-:Y:S02]  /*15090*/  F2FP.PACK_AB R53, R99, R94 ;  /* 0x0000005e6335723e */ /* 0x002fe400000000ff */
[----:B------:R-:W-:Y:S02]  /*150a0*/  F2FP.PACK_AB R54, R95, R92 ;  /* 0x0000005c5f36723e */ /* 0x000fe400000000ff */
[----:B--2---:R-:W-:Y:S01]  /*150b0*/  F2FP.PACK_AB R55, R97, R96 ;  /* 0x000000606137723e */ /* 0x004fe200000000ff */
[----:B------:R-:W1:Y:S06]  /*150c0*/  MUFU.EX2 R141, R141 ;  /* 0x0000008d008d7308 */ /* 0x000e6c0000000800 */
[C---:B----4-:R-:W-:Y:S02]  /*150d0*/  HMMA.16816.F32 R16, R52.reuse, R68, R16 ;  /* 0x000000443410723c */ /* 0x050fe40000001810 */
[----:B------:R-:W-:Y:S06]  /*150e0*/  MUFU.EX2 R130, R130 ;  /* 0x0000008200827308 */ /* 0x000fec0000000800 */
[----:B------:R-:W-:Y:S01]  /*150f0*/  HMMA.16816.F32 R20, R52, R70, R20 ;  /* 0x000000463414723c */ /* 0x000fe20000001814 */
[----:B------:R-:W2:Y:S01]  /*15100*/  LDSM.16.MT88.4 R68, [R144+0xbc00] ;  /* 0x00bc00009044783b */ /* 0x000ea20000004200 */
[----:B------:R-:W4:Y:S01]  /*15110*/  MUFU.EX2 R139, R139 ;  /* 0x0000008b008b7308 */ /* 0x000f220000000800 */
[----:B-1----:R-:W-:-:S05]  /*15120*/  F2FP.PACK_AB R100, R141, R138 ;  /* 0x0000008a8d64723e */ /* 0x002fca00000000ff */
[C---:B---3--:R-:W-:Y:S02]  /*15130*/  HMMA.16816.F32 R8, R52.reuse, R64, R8 ;  /* 0x000000403408723c */ /* 0x048fe40000001808 */
[----:B------:R-:W-:Y:S06]  /*15140*/  MUFU.EX2 R137, R137 ;  /* 0x0000008900897308 */ /* 0x000fec0000000800 */
[----:B------:R-:W-:Y:S01]  /*15150*/  HMMA.16816.F32 R12, R52, R66, R12 ;  /* 0x00000042340c723c */ /* 0x000fe2000000180c */
[----:B------:R-:W1:Y:S01]  /*15160*/  LDSM.16.MT88.4 R64, [R146+0xdc00] ;  /* 0x00dc00009240783b */ /* 0x000e620000004200 */
[----:B------:R-:W3:Y:S01]  /*15170*/  MUFU.EX2 R140, R140 ;  /* 0x0000008c008c7308 */ /* 0x000ee20000000800 */
[----:B----4-:R-:W-:-:S05]  /*15180*/  F2FP.PACK_AB R102, R139, R130 ;  /* 0x000000828b66723e */ /* 0x010fca00000000ff */
[C---:B-----5:R-:W-:Y:S02]  /*15190*/  HMMA.16816.F32 R24, R52.reuse, R60, R24 ;  /* 0x0000003c3418723c */ /* 0x060fe40000001818 */
[----:B------:R-:W-:Y:S06]  /*151a0*/  MUFU.EX2 R133, R133 ;  /* 0x0000008500857308 */ /* 0x000fec0000000800 */
[----:B------:R-:W-:Y:S01]  /*151b0*/  HMMA.16816.F32 R28, R52, R62, R28 ;  /* 0x0000003e341c723c */ /* 0x000fe2000000181c */
[----:B------:R-:W4:Y:S01]  /*151c0*/  LDSM.16.MT88.4 R60, [R144+0xdc00] ;  /* 0x00dc0000903c783b */ /* 0x000f220000004200 */
[----:B------:R-:W5:Y:S01]  /*151d0*/  MUFU.EX2 R156, R156 ;  /* 0x0000009c009c7308 */ /* 0x000f620000000800 */
[----:B---3--:R-:W-:-:S05]  /*151e0*/  F2FP.PACK_AB R101, R140, R137 ;  /* 0x000000898c65723e */ /* 0x008fca00000000ff */
[C---:B--2---:R-:W-:Y:S02]  /*151f0*/  HMMA.16816.F32 R32, R52.reuse, R68, R32 ;  /* 0x000000443420723c */ /* 0x044fe40000001820 */
[----:B------:R-:W-:Y:S06]  /*15200*/  MUFU.EX2 R119, R119 ;  /* 0x0000007700777308 */ /* 0x000fec0000000800 */
[C---:B------:R-:W-:Y:S01]  /*15210*/  HMMA.16816.F32 R36, R52.reuse, R70, R36 ;  /* 0x000000463424723c */ /* 0x040fe20000001824 */
[----:B------:R-:W2:Y:S01]  /*15220*/  LDSM.16.MT88.4 R68, [R144+0xa000] ;  /* 0x00a000009044783b */ /* 0x000ea20000004200 */
[----:B-----5:R-:W-:Y:S01]  /*15230*/  F2FP.PACK_AB R103, R156, R133 ;  /* 0x000000859c67723e */ /* 0x020fe200000000ff */
[----:B------:R-:W3:Y:S05]  /*15240*/  MUFU.EX2 R118, R118 ;  /* 0x0000007600767308 */ /* 0x000eea0000000800 */
[C---:B-1----:R-:W-:Y:S03]  /*15250*/  HMMA.16816.F32 R40, R52.reuse, R64, R40 ;  /* 0x000000403428723c */ /* 0x042fe60000001828 */
[----:B------:R-:W-:Y:S05]  /*15260*/  MUFU.EX2 R159, R159 ;  /* 0x0000009f009f7308 */ /* 0x000fea0000000800 */
[C---:B------:R-:W-:Y:S01]  /*15270*/  HMMA.16816.F32 R44, R52.reuse, R66, R44 ;  /* 0x00000042342c723c */ /* 0x040fe2000000182c */
[----:B------:R-:W1:Y:S02]  /*15280*/  LDSM.16.MT88.4 R64, [R146+0xa000] ;  /* 0x00a000009240783b */ /* 0x000e640000004200 */
[----:B------:R-:W-:Y:S05]  /*15290*/  MUFU.EX2 R158, R120 ;  /* 0x00000078009e7308 */ /* 0x000fea0000000800 */
[C---:B----4-:R-:W-:Y:S08]  /*152a0*/  HMMA.16816.F32 R48, R52.reuse, R60, R48 ;  /* 0x0000003c3430723c */ /* 0x050ff00000001830 */
[----:B------:R-:W-:Y:S01]  /*152b0*/  HMMA.16816.F32 R4, R52, R62, R4 ;  /* 0x0000003e3404723c */ /* 0x000fe20000001804 */
[----:B------:R-:W4:Y:S06]  /*152c0*/  LDSM.16.MT88.4 R60, [R146+0xc000] ;  /* 0x00c00000923c783b */ /* 0x000f2c0000004200 */
[----:B------:R-:W-:-:S02]  /*152d0*/  F2FP.PACK_AB R52, R105, R98 ;  /* 0x000000626934723e */ /* 0x000fc400000000ff */
[----:B------:R-:W-:Y:S02]  /*152e0*/  F2FP.PACK_AB R53, R175, R106 ;  /* 0x0000006aaf35723e */ /* 0x000fe400000000ff */
        /* <DEDUP_REMOVED lines=33> */
[C---:B------:R-:W-:Y:S08]  /*15500*/  HMMA.16816.F32 R8, R52.reuse, R72, R8 ;  /* 0x000000483408723c */ /* 0x040ff00000001808 */
[C---:B--2---:R-:W-:Y:S08]  /*15510*/  HMMA.16816.F32 R40, R52.reuse, R68, R40 ;  /* 0x000000443428723c */ /* 0x044ff00000001828 */
[C---:B------:R-:W-:Y:S01]  /*15520*/  HMMA.16816.F32 R44, R52.reuse, R70, R44 ;  /* 0x00000046342c723c */ /* 0x040fe2000000182c */
[----:B------:R-:W2:Y:S07]  /*15530*/  LDSM.16.MT88.4 R68, [R146+0xc800] ;  /* 0x00c800009244783b */ /* 0x000eae0000004200 */
[C---:B------:R-:W-:Y:S01]  /*15540*/  HMMA.16816.F32 R12, R52.reuse, R74, R12 ;  /* 0x0000004a340c723c */ /* 0x040fe2000000180c */
[----:B------:R-:W5:Y:S07]  /*15550*/  LDSM.16.MT88.4 R72, [R144+0xa800] ;  /* 0x00a800009048783b */ /* 0x000f6e0000004200 */
[C---:B-1----:R-:W-:Y:S08]  /*15560*/  HMMA.16816.F32 R48, R52.reuse, R64, R48 ;  /* 0x000000403430723c */ /* 0x042ff00000001830 */
[----:B------:R-:W-:Y:S01]  /*15570*/  HMMA.16816.F32 R4, R52, R66, R4 ;  /* 0x000000423404723c */ /* 0x000fe20000001804 */
[----:B------:R-:W1:Y:S04]  /*15580*/  LDSM.16.MT88.4 R64, [R144+0xc800] ;  /* 0x00c800009040783b */ /* 0x000e680000004200 */
[----:B------:R-:W-:Y:S03]  /*15590*/  LDSM.16.MT88.4 R52, [R144+0xe800] ;  /* 0x00e800009034783b */ /* 0x000fe60000004200 */
[C---:B----4-:R-:W-:Y:S08]  /*155a0*/  HMMA.16816.F32 R8, R100.reuse, R60, R8 ;  /* 0x0000003c6408723c */ /* 0x050ff00000001808 */
[C---:B------:R-:W-:Y:S01]  /*155b0*/  HMMA.16816.F32 R12, R100.reuse, R62, R12 ;  /* 0x0000003e640c723c */ /* 0x040fe2000000180c */
[----:B------:R-:W4:Y:S07]  /*155c0*/  LDSM.16.MT88.4 R60, [R146+0xe800] ;  /* 0x00e80000923c783b */ /* 0x000f2e0000004200 */
[C---:B--2---:R-:W-:Y:S08]  /*155d0*/  HMMA.16816.F32 R24, R100.reuse, R68, R24 ;  /* 0x000000446418723c */ /* 0x044ff00000001818 */
[C---:B------:R-:W-:Y:S01]  /*155e0*/  HMMA.16816.F32 R28, R100.reuse, R70, R28 ;  /* 0x00000046641c723c */ /* 0x040fe2000000181c */
[----:B------:R-:W2:Y:S07]  /*155f0*/  LDSM.16.MT88.4 R68, [R146+0xac00] ;  /* 0x00ac00009244783b */ /* 0x000eae0000004200 */
[C---:B-----5:R-:W-:Y:S08]  /*15600*/  HMMA.16816.F32 R16, R100.reuse, R72, R16 ;  /* 0x000000486410723c */ /* 0x060ff00000001810 */
[C---:B-1----:R-:W-:Y:S01]  /*15610*/  HMMA.16816.F32 R32, R100.reuse, R64, R32 ;  /* 0x000000406420723c */ /* 0x042fe20000001820 */
[----:B------:R-:W-:Y:S07]  /*15620*/  MUFU.EX2 R64, R125 ;  /* 0x0000007d00407308 */ /* 0x000fee0000000800 */
[C---:B------:R-:W-:Y:S01]  /*15630*/  HMMA.16816.F32 R36, R100.reuse, R66, R36 ;  /* 0x000000426424723c */ /* 0x040fe20000001824 */
[----:B------:R-:W-:Y:S07]  /*15640*/  MUFU.EX2 R66, R123 ;  /* 0x0000007b00427308 */ /* 0x000fee0000000800 */
[C---:B------:R-:W-:Y:S01]  /*15650*/  HMMA.16816.F32 R20, R100.reuse, R74, R20 ;  /* 0x0000004a6414723c */ /* 0x040fe20000001814 */
[----:B------:R-:W1:Y:S07]  /*15660*/  MUFU.EX2 R65, R122 ;  /* 0x0000007a00417308 */ /* 0x000e6e0000000800 */
[C---:B----4-:R-:W-:Y:S01]  /*15670*/  HMMA.16816.F32 R40, R100.reuse, R60, R40 ;  /* 0x0000003c6428723c */ /* 0x050fe20000001828 */
[----:B------:R-:W4:Y:S07]  /*15680*/  MUFU.EX2 R67, R121 ;  /* 0x0000007900437308 */ /* 0x000f2e0000000800 */
[C---:B------:R-:W-:Y:S01]  /*15690*/  HMMA.16816.F32 R44, R100.reuse, R62, R44 ;  /* 0x0000003e642c723c */ /* 0x040fe2000000182c */
[----:B------:R-:W5:Y:S07]  /*156a0*/  LDSM.16.MT88.4 R60, [R144+0xac00] ;  /* 0x00ac0000903c783b */ /* 0x000f6e0000004200 */
[C---:B------:R-:W-:Y:S08]  /*156b0*/  HMMA.16816.F32 R48, R100.reuse, R52, R48 ;  /* 0x000000346430723c */ /* 0x040ff00000001830 */
[----:B------:R-:W-:Y:S01]  /*156c0*/  HMMA.16816.F32 R100, R100, R54, R4 ;  /* 0x000000366464723c */ /* 0x000fe20000001804 */
[----:B------:R-:W5:Y:S06]  /*156d0*/  LDSM.16.MT88.4 R52, [R146+0xcc00] ;  /* 0x00cc00009234783b */ /* 0x000f6c0000004200 */
[----:B---3--:R-:W-:-:S02]  /*156e0*/  F2FP.PACK_AB R4, R118, R119 ;  /* 0x000000777604723e */ /* 0x008fc400000000ff */
[----:B-1----:R-:W-:Y:S02]  /*156f0*/  F2FP.PACK_AB R5, R65, R66 ;  /* 0x000000424105723e */ /* 0x002fe400000000ff */
[----:B------:R-:W-:Y:S02]  /*15700*/  F2FP.PACK_AB R6, R159, R64 ;  /* 0x000000409f06723e */ /* 0x000fe400000000ff */
[----:B----4-:R-:W-:-:S07]  /*15710*/  F2FP.PACK_AB R7, R158, R67 ;  /* 0x000000439e07723e */ /* 0x010fce00000000ff */
[C---:B--2---:R-:W-:Y:S07]  /*15720*/  HMMA.16816.F32 R112, R4.reuse, R68, R8 ;  /* 0x000000440470723c */ /* 0x044fee0000001808 */
[----:B------:R-:W-:Y:S01]  /*15730*/  FADD.FTZ R9, R81, R80 ;  /* 0x0000005051097221 */ /* 0x000fe20000010000 */
[----:B------:R-:W-:Y:S03]  /*15740*/  HMMA.16816.F32 R68, R4, R70, R12 ;  /* 0x000000460444723c */ /* 0x000fe6000000180c */
[----:B------:R-:W-:-:S04]  /*15750*/  FADD.FTZ R9, R78, R9 ;  /* 0x000000094e097221 */ /* 0x000fc80000010000 */
[----:B------:R-:W-:Y:S01]  /*15760*/  FADD.FTZ R0, R86, R9 ;  /* 0x0000000956007221 */ /* 0x000fe20000010000 */
[C---:B-----5:R-:W-:Y:S01]  /*15770*/  HMMA.16816.F32 R72, R4.reuse, R60, R16 ;  /* 0x0000003c0448723c */ /* 0x060fe20000001810 */
[----:B------:R-:W-:Y:S02]  /*15780*/  FADD.FTZ R9, R84, R85 ;  /* 0x0000005554097221 */ /* 0x000fe40000010000 */
[----:B------:R-:W-:Y:S02]  /*15790*/  FADD.FTZ R0, R91, R0 ;  /* 0x000000005b007221 */ /* 0x000fe40000010000 */
[----:B------:R-:W-:Y:S02]  /*157a0*/  FADD.FTZ R82, R82, R9 ;  /* 0x0000000952527221 */ /* 0x000fe40000010000 */
[----:B------:R-:W-:Y:S01]  /*157b0*/  FADD.FTZ R13, R89, R0 ;  /* 0x00000000590d7221 */ /* 0x000fe20000010000 */
[----:B------:R-:W1:Y:S01]  /*157c0*/  LDSM.16.MT88.4 R8, [R146+0xec00] ;  /* 0x00ec00009208783b */ /* 0x000e620000004200 */
[----:B------:R-:W-:Y:S01]  /*157d0*/  FADD.FTZ R87, R87, R82 ;  /* 0x0000005257577221 */ /* 0x000fe20000010000 */
[----:B------:R-:W-:Y:S01]  /*157e0*/  HMMA.16816.F32 R76, R4, R62, R20 ;  /* 0x0000003e044c723c */ /* 0x000fe20000001814 */
[----:B------:R-:W-:-:S02]  /*157f0*/  FADD.FTZ R13, R88, R13 ;  /* 0x0000000d580d7221 */ /* 0x000fc40000010000 */
[----:B------:R-:W-:Y:S02]  /*15800*/  FADD.FTZ R90, R90, R87 ;  /* 0x000000575a5a7221 */ /* 0x000fe40000010000 */
[----:B------:R-:W-:Y:S02]  /*15810*/  FADD.FTZ R94, R94, R13 ;  /* 0x0000000d5e5e7221 */ /* 0x000fe40000010000 */
[----:B------:R-:W-:Y:S01]  /*15820*/  FADD.FTZ R93, R93, R90 ;  /* 0x0000005a5d5d7221 */ /* 0x000fe20000010000 */
[----:B------:R-:W2:Y:S01]  /*15830*/  LDSM.16.MT88.4 R12, [R144+0xec00] ;  /* 0x00ec0000900c783b */ /* 0x000ea20000004200 */
[----:B------:R-:W-:Y:S01]  /*15840*/  FADD.FTZ R99, R99, R94 ;  /* 0x0000005e63637221 */ /* 0x000fe20000010000 */
[----:B------:R-:W-:Y:S01]  /*15850*/  HMMA.16816.F32 R88, R4, R108, R32 ;  /* 0x0000006c0458723c */ /* 0x000fe20000001820 */
[----:B------:R-:W-:Y:S02]  /*15860*/  FADD.FTZ R92, R92, R93 ;  /* 0x0000005d5c5c7221 */ /* 0x000fe40000010000 */
[----:B------:R-:W-:-:S02]  /*15870*/  FADD.FTZ R96, R96, R99 ;  /* 0x0000006360607221 */ /* 0x000fc40000010000 */
[----:B------:R-:W-:Y:S02]  /*15880*/  FADD.FTZ R95, R95, R92 ;  /* 0x0000005c5f5f7221 */ /* 0x000fe40000010000 */
        /* <DEDUP_REMOVED lines=31> */
[----:B------:R-:W-:Y:S01]  /*15a80*/  HMMA.16816.F32 R100, R4, R14, R100 ;  /* 0x0000000e0464723c */ /* 0x000fe20000001864 */
[----:B------:R-:W-:Y:S01]  /*15a90*/  FADD.FTZ R119, R119, R0 ;  /* 0x0000000077777221 */ /* 0x000fe20000010000 */
[----:B------:R-:W-:Y:S01]  /*15aa0*/  MOV R0, R3 ;  /* 0x0000000300007202 */ /* 0x000fe20000000f00 */
[----:B------:R-:W-:Y:S02]  /*15ab0*/  FADD.FTZ R66, R66, R9 ;  /* 0x0000000942427221 */ /* 0x000fe40000010000 */
[----:B------:R-:W-:Y:S02]  /*15ac0*/  FADD.FTZ R119, R118, R119 ;  /* 0x0000007776777221 */ /* 0x000fe40000010000 */
[----:B------:R-:W-:Y:S02]  /*15ad0*/  FADD.FTZ R66, R65, R66 ;  /* 0x0000004241427221 */ /* 0x000fe40000010000 */
[----:B------:R-:W-:-:S02]  /*15ae0*/  FADD.FTZ R64, R64, R119 ;  /* 0x0000007740407221 */ /* 0x000fc40000010000 */
[----:B------:R-:W-:Y:S02]  /*15af0*/  FADD.FTZ R67, R67, R66 ;  /* 0x0000004243437221 */ /* 0x000fe40000010000 */
[----:B------:R-:W-:Y:S02]  /*15b00*/  FADD.FTZ R159, R159, R64 ;  /* 0x000000409f9f7221 */ /* 0x000fe40000010000 */
[----:B------:R-:W-:-:S03]  /*15b10*/  FADD.FTZ R158, R158, R67 ;  /* 0x000000439e9e7221 */ /* 0x000fc60000010000 */
.L_x_2802:
[----:B------:R-:W-:Y:S01]  /*15b20*/  ULDC.64 UR12, c[0x0][0x118] ;  /* 0x00004600000c7ab9 */ /* 0x000fe20000000a00 */
[----:B------:R-:W-:Y:S05]  /*15b30*/  @!P0 BRA `(.L_x_2808) ;  /* 0x0000352000008947 */ /* 0x000fea0003800000 */
[----:B------:R-:W-:Y:S01]  /*15b40*/  ULDC UR8, c[0x0][0x1a0] ;  /* 0x0000680000087ab9 */ /* 0x000fe20000000800 */
[----:B------:R-:W-:Y:S01]  /*15b50*/  IMAD.MOV.U32 R3, RZ, RZ, R0 ;  /* 0x000000ffff037224 */ /* 0x000fe200078e0000 */
[----:B------:R-:W-:Y:S01]  /*15b60*/  ULEA UR5, -UR8, URZ, 0x7 ;  /* 0x0000003f08057291 */ /* 0x000fe2000f8e393f */
[----:B------:R-:W-:Y:S01]  /*15b70*/  IMAD.MOV.U32 R117, RZ, RZ, R2 ;  /* 0x000000ffff757224 */ /* 0x000fe200078e0002 */
[----:B------:R-:W-:Y:S02]  /*15b80*/  UMOV UR10, 0x6 ;  /* 0x00000006000a7882 */ /* 0x000fe40000000000 */
[----:B------:R-:W-:-:S02]  /*15b90*/  USHF.R.S32.HI UR4, URZ, 0x1f, UR5 ;  /* 0x0000001f3f047899 */ /* 0x000fc40008011405 */
[----:B------:R-:W-:Y:S01]  /*15ba0*/  ULDC UR9, c[0x0][0x1a4] ;  /* 0x0000690000097ab9 */ /* 0x000fe20000000800 */
[----:B------:R-:W-:Y:S01]  /*15bb0*/  MOV R157, UR5 ;  /* 0x00000005009d7c02 */ /* 0x000fe20008000f00 */
[----:B------:R-:W-:Y:S02]  /*15bc0*/  USHF.L.U64.HI UR9, UR8, UR10, UR9 ;  /* 0x0000000a08097299 */ /* 0x000fe40008010209 */
[----:B------:R-:W-:Y:S01]  /*15bd0*/  MOV R156, UR4 ;  /* 0x00000004009c7c02 */ /* 0x000fe20008000f00 */
[----:B------:R-:W-:Y:S02]  /*15be0*/  USHF.L.U32 UR8, UR8, 0x6, URZ ;  /* 0x0000000608087899 */ /* 0x000fe4000800063f */
[----:B------:R-:W-:Y:S02]  /*15bf0*/  ULDC UR4, c[0x0][0x19c] ;  /* 0x0000670000047ab9 */ /* 0x000fe40000000800 */
.L_x_2812:
        /* <DEDUP_REMOVED lines=65> */
.L_x_2809:
        /* <DEDUP_REMOVED lines=243> */
.L_x_2811:
        /* <DEDUP_REMOVED lines=26> */
.L_x_2810:
        /* <DEDUP_REMOVED lines=76> */
[C---:B------:R-:W-:Y:S02]  /*175a0*/  FMUL.FTZ R133, R2.reuse, c[0x0][0x23c] ;  /* 0x00008f0002857a20 */ /* 0x040fe40000410000 */
[----:B------:R-:W-:Y:S02]  /*175b0*/  FADD.FTZ R116, -R2, R117 ;  /* 0x0000007502747221 */ /* 0x000fe40000010100 */
[----:B------:R-:W-:Y:S01]  /*175c0*/  FADD.FTZ R117, -R0, R3 ;  /* 0x0000000300757221 */ /* 0x000fe20000010100 */
[----:B------:R-:W-:Y:S01]  /*175d0*/  FSEL R133, R133, RZ, P0 ;  /* 0x000000ff85857208 */ /* 0x000fe20000000000 */
[----:B------:R-:W-:Y:S01]  /*175e0*/  FMUL.FTZ R118, R116, c[0x0][0x23c] ;  /* 0x00008f0074767a20 */ /* 0x000fe20000410000 */
[----:B------:R-:W-:Y:S01]  /*175f0*/  FSETP.NEU.FTZ.AND P0, PT, R0, -INF , PT ;  /* 0xff8000000000780b */ /* 0x000fe20003f1d000 */
[----:B------:R-:W-:Y:S02]  /*17600*/  FMUL.FTZ R3, R117, c[0x0][0x23c] ;  /* 0x00008f0075037a20 */ /* 0x000fe40000410000 */
[--C-:B------:R-:W-:Y:S01]  /*17610*/  FFMA.FTZ R120, R4, c[0x0][0x23c], -R133.reuse ;  /* 0x00008f0004787a23 */ /* 0x100fe20000010885 */
[----:B------:R1:W2:Y:S01]  /*17620*/  MUFU.EX2 R116, R118 ;  /* 0x0000007600747308 */ /* 0x0002a20000000800 */
[----:B------:R-:W-:Y:S01]  /*17630*/  FSEL R134, R134, RZ, P0 ;  /* 0x000000ff86867208 */ /* 0x000fe20000000000 */
[--C-:B------:R-:W-:Y:S01]  /*17640*/  FFMA.FTZ R135, R5, c[0x0][0x23c], -R133.reuse ;  /* 0x00008f0005877a23 */ /* 0x100fe20000010885 */
[----:B------:R-:W-:Y:S01]  /*17650*/  ISETP.GT.AND P0, PT, R161, R150, PT ;  /* 0x00000096a100720c */ /* 0x000fe20003f04270 */
[--C-:B------:R-:W-:Y:S02]  /*17660*/  FFMA.FTZ R5, R9, c[0x0][0x23c], -R133.reuse ;  /* 0x00008f0009057a23 */ /* 0x100fe40000010885 */
[--C-:B------:R-:W-:Y:S02]  /*17670*/  FFMA.FTZ R119, R6, c[0x0][0x23c], -R134.reuse ;  /* 0x00008f0006777a23 */ /* 0x100fe40000010886 */
[--C-:B------:R-:W-:Y:S02]  /*17680*/  FFMA.FTZ R136, R7, c[0x0][0x23c], -R134.reuse ;  /* 0x00008f0007887a23 */ /* 0x100fe40000010886 */
[----:B------:R3:W-:Y:S01]  /*17690*/  MUFU.EX2 R4, R120 ;  /* 0x0000007800047308 */ /* 0x0007e20000000800 */
[--C-:B------:R-:W-:Y:S02]  /*176a0*/  FFMA.FTZ R7, R10, c[0x0][0x23c], -R134.reuse ;  /* 0x00008f000a077a23 */ /* 0x100fe40000010886 */
[--C-:B------:R-:W-:Y:S02]  /*176b0*/  FFMA.FTZ R6, R11, c[0x0][0x23c], -R134.reuse ;  /* 0x00008f000b067a23 */ /* 0x100fe40000010886 */
[--C-:B------:R-:W-:Y:S02]  /*176c0*/  FFMA.FTZ R132, R13, c[0x0][0x23c], -R133.reuse ;  /* 0x00008f000d847a23 */ /* 0x100fe40000010885 */
[--C-:B------:R-:W-:Y:S02]  /*176d0*/  FFMA.FTZ R137, R14, c[0x0][0x23c], -R134.reuse ;  /* 0x00008f000e897a23 */ /* 0x100fe40000010886 */
[--C-:B------:R-:W-:Y:S01]  /*176e0*/  FFMA.FTZ R140, R15, c[0x0][0x23c], -R134.reuse ;  /* 0x00008f000f8c7a23 */ /* 0x100fe20000010886 */
[----:B------:R-:W4:Y:S01]  /*176f0*/  MUFU.EX2 R3, R3 ;  /* 0x0000000300037308 */ /* 0x000f220000000800 */
[--C-:B------:R-:W-:Y:S02]  /*17700*/  FFMA.FTZ R143, R20, c[0x0][0x23c], -R133.reuse ;  /* 0x00008f00148f7a23 */ /* 0x100fe40000010885 */
[--C-:B------:R-:W-:Y:S02]  /*17710*/  FFMA.FTZ R166, R33, c[0x0][0x23c], -R133.reuse ;  /* 0x00008f0021a67a23 */ /* 0x100fe40000010885 */
[--C-:B-1----:R-:W-:Y:S02]  /*17720*/  FFMA.FTZ R118, R8, c[0x0][0x23c], -R133.reuse ;  /* 0x00008f0008767a23 */ /* 0x102fe40000010885 */
[C---:B--2---:R-:W-:Y:S02]  /*17730*/  FMUL.FTZ R8, R116.reuse, R112 ;  /* 0x0000007074087220 */ /* 0x044fe40000410000 */
[C---:B------:R-:W-:Y:S01]  /*17740*/  FMUL.FTZ R9, R116.reuse, R113 ;  /* 0x0000007174097220 */ /* 0x040fe20000410000 */
[----:B------:R-:W1:Y:S01]  /*17750*/  MUFU.EX2 R135, R135 ;  /* 0x0000008700877308 */ /* 0x000e620000000800 */
[C---:B------:R-:W-:Y:S02]  /*17760*/  FMUL.FTZ R68, R116.reuse, R68 ;  /* 0x0000004474447220 */ /* 0x040fe40000410000 */
[C---:B------:R-:W-:Y:S01]  /*17770*/  FMUL.FTZ R69, R116.reuse, R69 ;  /* 0x0000004574457220 */ /* 0x040fe20000410000 */
[----:B---3--:R-:W2:Y:S01]  /*17780*/  LDSM.16.MT88.4 R120, [R146+0x9000] ;  /* 0x009000009278783b */ /* 0x008ea20000004200 */
        /* <DEDUP_REMOVED lines=25> */
[----:B---3--:R-:W-:Y:S01]  /*17920*/  F2FP.PACK_AB R113, R136, R117 ;  /* 0x000000758871723e */ /* 0x008fe200000000ff */
[----:B------:R-:W-:Y:S02]  /*17930*/  FMUL.FTZ R13, R116, R109 ;  /* 0x0000006d740d7220 */ /* 0x000fe40000410000 */
[C---:B------:R-:W-:Y:S02]  /*17940*/  FMUL.FTZ R14, R3.reuse, R110 ;  /* 0x0000006e030e7220 */ /* 0x040fe40000410000 */
[C---:B------:R-:W-:Y:S01]  /*17950*/  FMUL.FTZ R15, R3.reuse, R111 ;  /* 0x0000006f030f7220 */ /* 0x040fe20000410000 */
        /* <DEDUP_REMOVED lines=17> */
[----:B------:R-:W-:Y:S01]  /*17a70*/  LDSM.16.MT88.4 R36, [R144+0xc000] ;  /* 0x00c000009024783b */ /* 0x000fe20000004200 */
[--C-:B------:R-:W-:Y:S02]  /*17a80*/  FFMA.FTZ R173, R44, c[0x0][0x23c], -R133.reuse ;  /* 0x00008f002cad7a23 */ /* 0x100fe40000010885 */
[--C-:B------:R-:W-:Y:S01]  /*17a90*/  FFMA.FTZ R174, R45, c[0x0][0x23c], -R133.reuse ;  /* 0x00008f002dae7a23 */ /* 0x100fe20000010885 */
[----:B------:R-:W1:Y:S01]  /*17aa0*/  MUFU.EX2 R132, R132 ;  /* 0x0000008400847308 */ /* 0x000e620000000800 */
[--C-:B------:R-:W-:Y:S01]  /*17ab0*/  FFMA.FTZ R175, R46, c[0x0][0x23c], -R134.reuse ;  /* 0x00008f002eaf7a23 */ /* 0x100fe20000010886 */
[----:B---3--:R-:W-:Y:S01]  /*17ac0*/  F2FP.PACK_AB R115, R6, R7 ;  /* 0x000000070673723e */ /* 0x008fe200000000ff */
[--C-:B------:R-:W-:Y:S02]  /*17ad0*/  FFMA.FTZ R176, R47, c[0x0][0x23c], -R134.reuse ;  /* 0x00008f002fb07a23 */ /* 0x100fe40000010886 */
[----:B------:R-:W-:Y:S01]  /*17ae0*/  LDSM.16.MT88.4 R44, [R144+0xe800] ;  /* 0x00e80000902c783b */ /* 0x000fe20000004200 */
[C---:B------:R-:W-:Y:S02]  /*17af0*/  FMUL.FTZ R92, R116.reuse, R92 ;  /* 0x0000005c745c7220 */ /* 0x040fe40000410000 */
[C---:B------:R-:W-:Y:S01]  /*17b00*/  FMUL.FTZ R93, R116.reuse, R93 ;  /* 0x0000005d745d7220 */ /* 0x040fe20000410000 */
[C---:B--2---:R-:W-:Y:S01]  /*17b10*/  HMMA.16816.F32 R8, R112.reuse, R120, R8 ;  /* 0x000000787008723c */ /* 0x044fe20000001808 */
[----:B------:R-:W-:Y:S04]  /*17b20*/  MUFU.EX2 R137, R137 ;  /* 0x0000008900897308 */ /* 0x000fe80000000800 */
[C---:B------:R-:W-:Y:S02]  /*17b30*/  FMUL.FTZ R94, R3.reuse, R94 ;  /* 0x0000005e035e7220 */ /* 0x040fe40000410000 */
[C---:B------:R-:W-:Y:S01]  /*17b40*/  FMUL.FTZ R95, R3.reuse, R95 ;  /* 0x0000005f035f7220 */ /* 0x040fe20000410000 */
[C---:B------:R-:W-:Y:S01]  /*17b50*/  HMMA.16816.F32 R68, R112.reuse, R122, R68 ;  /* 0x0000007a7044723c */ /* 0x040fe20000001844 */
[----:B------:R-:W2:Y:S02]  /*17b60*/  LDSM.16.MT88.4 R120, [R144+0xb000] ;  /* 0x00b000009078783b */ /* 0x000ea40000004200 */
[----:B------:R-:W3:Y:S01]  /*17b70*/  MUFU.EX2 R140, R140 ;  /* 0x0000008c008c7308 */ /* 0x000ee20000000800 */
[C---:B------:R-:W-:Y:S02]  /*17b80*/  FMUL.FTZ R96, R116.reuse, R96 ;  /* 0x0000006074607220 */ /* 0x040fe40000410000 */
[C---:B------:R-:W-:Y:S02]  /*17b90*/  FMUL.FTZ R97, R116.reuse, R97 ;  /* 0x0000006174617220 */ /* 0x040fe40000410000 */
[C---:B------:R-:W-:Y:S04]  /*17ba0*/  HMMA.16816.F32 R72, R112.reuse, R124, R72 ;  /* 0x0000007c7048723c */ /* 0x040fe80000001848 */
[C---:B------:R-:W-:Y:S01]  /*17bb0*/  FMUL.FTZ R98, R3.reuse, R98 ;  /* 0x0000006203627220 */ /* 0x040fe20000410000 */
[----:B------:R-:W-:Y:S01]  /*17bc0*/  MUFU.EX2 R143, R143 ;  /* 0x0000008f008f7308 */ /* 0x000fe20000000800 */
[C---:B------:R-:W-:Y:S02]  /*17bd0*/  FMUL.FTZ R99, R3.reuse, R99 ;  /* 0x0000006303637220 */ /* 0x040fe40000410000 */
[C---:B------:R-:W-:Y:S01]  /*17be0*/  HMMA.16816.F32 R76, R112.reuse, R126, R76 ;  /* 0x0000007e704c723c */ /* 0x040fe2000000184c */
[----:B------:R-:W4:Y:S03]  /*17bf0*/  LDSM.16.MT88.4 R124, [R146+0xd000] ;  /* 0x00d00000927c783b */ /* 0x000f260000004200 */
        /* <DEDUP_REMOVED lines=10> */
[----:B------:R-:W-:Y:S01]  /*17ca0*/  FMUL.FTZ R16, R116, R104 ;  /* 0x0000006874107220 */ /* 0x000fe20000410000 */
[----:B-1----:R-:W-:Y:S01]  /*17cb0*/  F2FP.PACK_AB R104, R132, R119 ;  /* 0x000000778468723e */ /* 0x002fe200000000ff */
[--C-:B------:R-:W-:Y:S01]  /*17cc0*/  FFMA.FTZ R139, R17, c[0x0][0x23c], -R133.reuse ;  /* 0x00008f00118b7a23 */ /* 0x100fe20000010885 */
[C---:B--2---:R-:W-:Y:S03]  /*17cd0*/  HMMA.16816.F32 R88, R112.reuse, R120, R88 ;  /* 0x000000787058723c */ /* 0x044fe60000001858 */
[----:B------:R-:W-:Y:S01]  /*17ce0*/  MUFU.EX2 R138, R138 ;  /* 0x0000008a008a7308 */ /* 0x000fe20000000800 */
[----:B------:R-:W-:Y:S01]  /*17cf0*/  FMUL.FTZ R17, R116, R105 ;  /* 0x0000006974117220 */ /* 0x000fe20000410000 */
[----:B---3--:R-:W-:Y:S01]  /*17d00*/  F2FP.PACK_AB R105, R140, R137 ;  /* 0x000000898c69723e */ /* 0x008fe200000000ff */
[--C-:B------:R-:W-:Y:S02]  /*17d10*/  FFMA.FTZ R141, R18, c[0x0][0x23c], -R134.reuse ;  /* 0x00008f00128d7a23 */ /* 0x100fe40000010886 */
[C---:B------:R-:W-:Y:S01]  /*17d20*/  HMMA.16816.F32 R12, R112.reuse, R122, R12 ;  /* 0x0000007a700c723c */ /* 0x040fe2000000180c */
[----:B------:R-:W1:Y:S03]  /*17d30*/  LDSM.16.MT88.4 R120, [R146+0x9400] ;  /* 0x009400009278783b */ /* 0x000e660000004200 */
[--C-:B------:R-:W-:Y:S01]  /*17d40*/  FFMA.FTZ R142, R19, c[0x0][0x23c], -R134.reuse ;  /* 0x00008f00138e7a23 */ /* 0x100fe20000010886 */
[----:B------:R-:W2:Y:S01]  /*17d50*/  MUFU.EX2 R139, R139 ;  /* 0x0000008b008b7308 */ /* 0x000ea20000000800 */
[C---:B------:R-:W-:Y:S02]  /*17d60*/  FMUL.FTZ R18, R3.reuse, R106 ;  /* 0x0000006a03127220 */ /* 0x040fe40000410000 */
[C---:B----4-:R-:W-:Y:S04]  /*17d70*/  HMMA.16816.F32 R92, R112.reuse, R124, R92 ;  /* 0x0000007c705c723c */ /* 0x050fe8000000185c */
[----:B------:R-:W-:Y:S02]  /*17d80*/  FMUL.FTZ R19, R3, R107 ;  /* 0x0000006b03137220 */ /* 0x000fe40000410000 */
[--C-:B------:R-:W-:Y:S01]  /*17d90*/  FFMA.FTZ R48, R48, c[0x0][0x23c], -R133.reuse ;  /* 0x00008f0030307a23 */ /* 0x100fe20000010885 */
[----:B------:R-:W-:Y:S01]  /*17da0*/  MUFU.EX2 R141, R141 ;  /* 0x0000008d008d7308 */ /* 0x000fe20000000800 */
[C---:B------:R-:W-:Y:S01]  /*17db0*/  HMMA.16816.F32 R96, R112.reuse, R126, R96 ;  /* 0x0000007e7060723c */ /* 0x040fe20000001860 */
[----:B------:R-:W3:Y:S03]  /*17dc0*/  LDSM.16.MT88.4 R124, [R144+0x9400] ;  /* 0x00940000907c783b */ /* 0x000ee60000004200 */
[----:B------:R-:W-:Y:S02]  /*17dd0*/  FFMA.FTZ R49, R49, c[0x0][0x23c], -R133 ;  /* 0x00008f0031317a23 */ /* 0x000fe40000010885 */
[--C-:B------:R-:W-:Y:S02]  /*17de0*/  FFMA.FTZ R50, R50, c[0x0][0x23c], -R134.reuse ;  /* 0x00008f0032327a23 */ /* 0x100fe40000010886 */
[C---:B------:R-:W-:Y:S01]  /*17df0*/  HMMA.16816.F32 R16, R112.reuse, R108, R16 ;  /* 0x0000006c7010723c */ /* 0x040fe20000001810 */
[----:B------:R-:W4:Y:S03]  /*17e00*/  MUFU.EX2 R142, R142 ;  /* 0x0000008e008e7308 */ /* 0x000f260000000800 */
[--C-:B------:R-:W-:Y:S01]  /*17e10*/  FFMA.FTZ R51, R51, c[0x0][0x23c], -R134.reuse ;  /* 0x00008f0033337a23 */ /* 0x100fe20000010886 */
[----:B--2---:R-:W-:Y:S01]  /*17e20*/  F2FP.PACK_AB R106, R139, R138 ;  /* 0x0000008a8b6a723e */ /* 0x004fe200000000ff */
[----:B------:R-:W-:Y:S02]  /*17e30*/  FFMA.FTZ R66, R66, c[0x0][0x23c], -R134 ;  /* 0x00008f0042427a23 */ /* 0x000fe40000010886 */
[----:B------:R-:W-:Y:S01]  /*17e40*/  HMMA.16816.F32 R100, R112, R110, R100 ;  /* 0x0000006e7064723c */ /* 0x000fe20000001864 */
[----:B------:R-:W2:Y:S02]  /*17e50*/  LDSM.16.MT88.4 R108, [R144+0xb400] ;  /* 0x00b40000906c783b */ /* 0x000ea40000004200 */
[----:B------:R-:W-:Y:S01]  /*17e60*/  MUFU.EX2 R168, R168 ;  /* 0x000000a800a87308 */ /* 0x000fe20000000800 */
[----:B------:R-:W-:Y:S02]  /*17e70*/  FFMA.FTZ R4, R116, R159, R4 ;  /* 0x0000009f74047223 */ /* 0x000fe40000010004 */
[----:B------:R-:W-:Y:S02]  /*17e80*/  FFMA.FTZ R117, R3, R158, R117 ;  /* 0x0000009e03757223 */ /* 0x000fe40000010075 */
[----:B------:R-:W-:Y:S01]  /*17e90*/  FADD.FTZ R135, R135, R4 ;  /* 0x0000000487877221 */ /* 0x000fe20000010000 */
[----:B------:R-:W5:Y:S03]  /*17ea0*/  LDSM.16.MT88.4 R112, [R146+0xd400] ;  /* 0x00d400009270783b */ /* 0x000f660000004200 */
[--C-:B------:R-:W-:Y:S01]  /*17eb0*/  FFMA.FTZ R3, R52, c[0x0][0x23c], -R133.reuse ;  /* 0x00008f0034037a23 */ /* 0x100fe20000010885 */
[----:B------:R-:W-:Y:S01]  /*17ec0*/  MUFU.EX2 R169, R169 ;  /* 0x000000a900a97308 */ /* 0x000fe20000000800 */
[--C-:B------:R-:W-:Y:S02]  /*17ed0*/  FFMA.FTZ R52, R53, c[0x0][0x23c], -R133.reuse ;  /* 0x00008f0035347a23 */ /* 0x100fe40000010885 */
[--C-:B------:R-:W-:Y:S01]  /*17ee0*/  FFMA.FTZ R53, R54, c[0x0][0x23c], -R134.reuse ;  /* 0x00008f0036357a23 */ /* 0x100fe20000010886 */
[----:B----4-:R-:W-:Y:S01]  /*17ef0*/  F2FP.PACK_AB R107, R142, R141 ;  /* 0x0000008d8e6b723e */ /* 0x010fe200000000ff */
[--C-:B------:R-:W-:Y:S02]  /*17f00*/  FFMA.FTZ R54, R55, c[0x0][0x23c], -R134.reuse ;  /* 0x00008f0037367a23 */ /* 0x100fe40000010886 */
[--C-:B------:R-:W-:Y:S02]  /*17f10*/  FFMA.FTZ R55, R56, c[0x0][0x23c], -R133.reuse ;  /* 0x00008f0038377a23 */ /* 0x100fe40000010885 */
[--C-:B------:R-:W-:Y:S01]  /*17f20*/  FFMA.FTZ R56, R57, c[0x0][0x23c], -R133.reuse ;  /* 0x00008f0039387a23 */ /* 0x100fe20000010885 */
[----:B------:R-:W-:Y:S01]  /*17f30*/  MUFU.EX2 R170, R170 ;  /* 0x000000aa00aa7308 */ /* 0x000fe20000000800 */
[C---:B-1----:R-:W-:Y:S05]  /*17f40*/  HMMA.16816.F32 R8, R104.reuse, R120, R8 ;  /* 0x000000786808723c */ /* 0x042fea0000001808 */
[--C-:B------:R-:W-:Y:S02]  /*17f50*/  FFMA.FTZ R57, R58, c[0x0][0x23c], -R134.reuse ;  /* 0x00008f003a397a23 */ /* 0x100fe40000010886 */
[--C-:B------:R-:W-:Y:S01]  /*17f60*/  FFMA.FTZ R120, R21, c[0x0][0x23c], -R133.reuse ;  /* 0x00008f0015787a23 */ /* 0x100fe20000010885 */
[C---:B------:R-:W-:Y:S01]  /*17f70*/  HMMA.16816.F32 R68, R104.reuse, R122, R68 ;  /* 0x0000007a6844723c */ /* 0x040fe20000001844 */
[----:B------:R-:W-:Y:S03]  /*17f80*/  MUFU.EX2 R171, R171 ;  /* 0x000000ab00ab7308 */ /* 0x000fe60000000800 */
[--C-:B------:R-:W-:Y:S02]  /*17f90*/  FFMA.FTZ R121, R22, c[0x0][0x23c], -R134.reuse ;  /* 0x00008f0016797a23 */ /* 0x100fe40000010886 */
[--C-:B------:R-:W-:Y:S02]  /*17fa0*/  FFMA.FTZ R58, R59, c[0x0][0x23c], -R134.reuse ;  /* 0x00008f003b3a7a23 */ /* 0x100fe40000010886 */
[C---:B---3--:R-:W-:Y:S03]  /*17fb0*/  HMMA.16816.F32 R72, R104.reuse, R124, R72 ;  /* 0x0000007c6848723c */ /* 0x048fe60000001848 */
[----:B------:R-:W1:Y:S01]  /*17fc0*/  MUFU.EX2 R120, R120 ;  /* 0x0000007800787308 */ /* 0x000e620000000800 */
[--C-:B------:R-:W-:Y:S02]  /*17fd0*/  FFMA.FTZ R122, R23, c[0x0][0x23c], -R134.reuse ;  /* 0x00008f00177a7a23 */ /* 0x100fe40000010886 */
[----:B------:R-:W3:Y:S01]  /*17fe0*/  LDSM.16.MT88.4 R20, [R144+0xd400] ;  /* 0x00d400009014783b */ /* 0x000ee20000004200 */
[--C-:B------:R-:W-:Y:S01]  /*17ff0*/  FFMA.FTZ R123, R24, c[0x0][0x23c], -R133.reuse ;  /* 0x00008f00187b7a23 */ /* 0x100fe20000010885 */
[C---:B------:R-:W-:Y:S04]  /*18000*/  HMMA.16816.F32 R76, R104.reuse, R126, R76 ;  /* 0x0000007e684c723c */ /* 0x040fe8000000184c */
[--C-:B------:R-:W-:Y:S01]  /*18010*/  FFMA.FTZ R124, R25, c[0x0][0x23c], -R133.reuse ;  /* 0x00008f00197c7a23 */ /* 0x100fe20000010885 */
[----:B------:R-:W-:Y:S01]  /*18020*/  MUFU.EX2 R121, R121 ;  /* 0x0000007900797308 */ /* 0x000fe20000000800 */
[--C-:B------:R-:W-:Y:S02]  /*18030*/  FFMA.FTZ R125, R26, c[0x0][0x23c], -R134.reuse ;  /* 0x00008f001a7d7a23 */ /* 0x100fe40000010886 */
[C---:B------:R-:W-:Y:S04]  /*18040*/  HMMA.16816.F32 R80, R104.reuse, R128, R80 ;  /* 0x000000806850723c */ /* 0x040fe80000001850 */
[--C-:B------:R-:W-:Y:S02]  /*18050*/  FFMA.FTZ R126, R27, c[0x0][0x23c], -R134.reuse ;  /* 0x00008f001b7e7a23 */ /* 0x100fe40000010886 */
[----:B------:R-:W-:Y:S01]  /*18060*/  LDSM.16.MT88.4 R24, [R144+0x9800] ;  /* 0x009800009018783b */ /* 0x000fe20000004200 */
[--C-:B------:R-:W-:Y:S01]  /*18070*/  FFMA.FTZ R127, R28, c[0x0][0x23c], -R133.reuse ;  /* 0x00008f001c7f7a23 */ /* 0x100fe20000010885 */
[C---:B------:R-:W-:Y:S01]  /*18080*/  HMMA.16816.F32 R84, R104.reuse, R130, R84 ;  /* 0x000000826854723c */ /* 0x040fe20000001854 */
[----:B------:R-:W4:Y:S03]  /*18090*/  MUFU.EX2 R122, R122 ;  /* 0x0000007a007a7308 */ /* 0x000f260000000800 */
[--C-:B------:R-:W-:Y:S02]  /*180a0*/  FFMA.FTZ R128, R29, c[0x0][0x23c], -R133.reuse ;  /* 0x00008f001d807a23 */ /* 0x100fe40000010885 */
[--C-:B------:R-:W-:Y:S02]  /*180b0*/  FFMA.FTZ R129, R30, c[0x0][0x23c], -R134.reuse ;  /* 0x00008f001e817a23 */ /* 0x100fe40000010886 */
[C---:B--2---:R-:W-:Y:S03]  /*180c0*/  HMMA.16816.F32 R88, R104.reuse, R108, R88 ;  /* 0x0000006c6858723c */ /* 0x044fe60000001858 */
[----:B------:R-:W-:Y:S01]  /*180d0*/  MUFU.EX2 R123, R123 ;  /* 0x0000007b007b7308 */ /* 0x000fe20000000800 */
[--C-:B------:R-:W-:Y:S02]  /*180e0*/  FFMA.FTZ R130, R31, c[0x0][0x23c], -R134.reuse ;  /* 0x00008f001f827a23 */ /* 0x100fe40000010886 */
[----:B------:R-:W-:Y:S01]  /*180f0*/  LDSM.16.MT88.4 R28, [R146+0x9c00] ;  /* 0x009c0000921c783b */ /* 0x000fe20000004200 */
[--C-:B------:R-:W-:Y:S01]  /*18100*/  FFMA.FTZ R131, R32, c[0x0][0x23c], -R133.reuse ;  /* 0x00008f0020837a23 */ /* 0x100fe20000010885 */
[C---:B------:R-:W-:Y:S04]  /*18110*/  HMMA.16816.F32 R12, R104.reuse, R110, R12 ;  /* 0x0000006e680c723c */ /* 0x040fe8000000180c */
[--C-:B------:R-:W-:Y:S01]  /*18120*/  FFMA.FTZ R59, R60, c[0x0][0x23c], -R133.reuse ;  /* 0x00008f003c3b7a23 */ /* 0x100fe20000010885 */
[----:B------:R-:W2:Y:S01]  /*18130*/  MUFU.EX2 R124, R124 ;  /* 0x0000007c007c7308 */ /* 0x000ea20000000800 */
[----:B------:R-:W2:Y:S01]  /*18140*/  LDSM.16.MT88.4 R108, [R146+0x9800] ;  /* 0x00980000926c783b */ /* 0x000ea20000004200 */
[----:B------:R-:W-:Y:S01]  /*18150*/  FFMA.FTZ R60, R61, c[0x0][0x23c], -R133 ;  /* 0x00008f003d3c7a23 */ /* 0x000fe20000010885 */
[C---:B-----5:R-:W-:Y:S04]  /*18160*/  HMMA.16816.F32 R92, R104.reuse, R112, R92 ;  /* 0x00000070685c723c */ /* 0x060fe8000000185c */
[--C-:B------:R-:W-:Y:S02]  /*18170*/  FFMA.FTZ R61, R62, c[0x0][0x23c], -R134.reuse ;  /* 0x00008f003e3d7a23 */ /* 0x100fe40000010886 */
[----:B------:R-:W-:Y:S01]  /*18180*/  LDSM.16.MT88.4 R32, [R144+0x9c00] ;  /* 0x009c00009020783b */ /* 0x000fe20000004200 */
[----:B------:R-:W-:Y:S01]  /*18190*/  MUFU.EX2 R125, R125 ;  /* 0x0000007d007d7308 */ /* 0x000fe20000000800 */
[C---:B------:R-:W-:Y:S04]  /*181a0*/  HMMA.16816.F32 R96, R104.reuse, R114, R96 ;  /* 0x000000726860723c */ /* 0x040fe80000001860 */
[----:B------:R-:W-:Y:S02]  /*181b0*/  FFMA.FTZ R62, R63, c[0x0][0x23c], -R134 ;  /* 0x00008f003f3e7a23 */ /* 0x000fe40000010886 */
[----:B------:R-:W5:Y:S01]  /*181c0*/  LDSM.16.MT88.4 R112, [R146+0xb800] ;  /* 0x00b800009270783b */ /* 0x000f620000004200 */
[----:B------:R-:W-:Y:S01]  /*181d0*/  FADD.FTZ R136, R136, R117 ;  /* 0x0000007588887221 */ /* 0x000fe20000010000 */
[C---:B---3--:R-:W-:Y:S01]  /*181e0*/  HMMA.16816.F32 R16, R104.reuse, R20, R16 ;  /* 0x000000146810723c */ /* 0x048fe20000001810 */
[----:B------:R-:W3:Y:S03]  /*181f0*/  MUFU.EX2 R126, R126 ;  /* 0x0000007e007e7308 */ /* 0x000ee60000000800 */
[----:B------:R-:W-:Y:S01]  /*18200*/  MOV R117, R2 ;  /* 0x0000000200757202 */ /* 0x000fe20000000f00 */
[----:B------:R-:W-:Y:S02]  /*18210*/  FADD.FTZ R7, R7, R136 ;  /* 0x0000008807077221 */ /* 0x000fe40000010000 */
[----:B-1----:R-:W-:Y:S01]  /*18220*/  F2FP.PACK_AB R20, R120, R143 ;  /* 0x0000008f7814723e */ /* 0x002fe200000000ff */
[----:B------:R-:W-:Y:S01]  /*18230*/  HMMA.16816.F32 R100, R104, R22, R100 ;  /* 0x000000166864723c */ /* 0x000fe20000001864 */
[----:B------:R-:W1:Y:S02]  /*18240*/  LDSM.16.MT88.4 R104, [R144+0xb800] ;  /* 0x00b800009068783b */ /* 0x000e640000004200 */
[----:B------:R-:W-:Y:S01]  /*18250*/  MUFU.EX2 R127, R127 ;  /* 0x0000007f007f7308 */ /* 0x000fe20000000800 */
[----:B----4-:R-:W-:Y:S01]  /*18260*/  F2FP.PACK_AB R21, R122, R121 ;  /* 0x000000797a15723e */ /* 0x010fe200000000ff */
[----:B------:R-:W-:Y:S02]  /*18270*/  FADD.FTZ R6, R6, R7 ;  /* 0x0000000706067221 */ /* 0x000fe40000010000 */
[----:B--2---:R-:W-:Y:S02]  /*18280*/  F2FP.PACK_AB R22, R124, R123 ;  /* 0x0000007b7c16723e */ /* 0x004fe400000000ff */
[----:B------:R-:W-:Y:S04]  /*18290*/  FADD.FTZ R137, R137, R6 ;  /* 0x0000000689897221 */ /* 0x000fe80000010000 */
[----:B------:R-:W2:Y:S01]  /*182a0*/  MUFU.EX2 R128, R128 ;  /* 0x0000008000807308 */ /* 0x000ea20000000800 */
[----:B------:R-:W-:Y:S01]  /*182b0*/  FADD.FTZ R140, R140, R137 ;  /* 0x000000898c8c7221 */ /* 0x000fe20000010000 */
[----:B---3--:R-:W-:Y:S03]  /*182c0*/  F2FP.PACK_AB R23, R126, R125 ;  /* 0x0000007d7e17723e */ /* 0x008fe600000000ff */
[----:B------:R-:W-:Y:S04]  /*182d0*/  FADD.FTZ R141, R141, R140 ;  /* 0x0000008c8d8d7221 */ /* 0x000fe80000010000 */
[----:B------:R-:W-:Y:S01]  /*182e0*/  FADD.FTZ R142, R142, R141 ;  /* 0x0000008d8e8e7221 */ /* 0x000fe20000010000 */
[----:B------:R-:W-:Y:S01]  /*182f0*/  MUFU.EX2 R129, R129 ;  /* 0x0000008100817308 */ /* 0x000fe20000000800 */
[C---:B------:R-:W-:Y:S05]  /*18300*/  HMMA.16816.F32 R8, R20.reuse, R108, R8 ;  /* 0x0000006c1408723c */ /* 0x040fea0000001808 */
[----:B------:R-:W-:Y:S03]  /*18310*/  FADD.FTZ R121, R121, R142 ;  /* 0x0000008e79797221 */ /* 0x000fe60000010000 */
[C---:B------:R-:W-:Y:S01]  /*18320*/  HMMA.16816.F32 R68, R20.reuse, R110, R68 ;  /* 0x0000006e1444723c */ /* 0x040fe20000001844 */
[----:B------:R-:W3:Y:S01]  /*18330*/  LDSM.16.MT88.4 R108, [R146+0xd800] ;  /* 0x00d80000926c783b */ /* 0x000ee20000004200 */
[----:B------:R-:W4:Y:S02]  /*18340*/  MUFU.EX2 R130, R130 ;  /* 0x0000008200827308 */ /* 0x000f240000000800 */
[----:B------:R-:W-:Y:S04]  /*18350*/  FADD.FTZ R122, R122, R121 ;  /* 0x000000797a7a7221 */ /* 0x000fe80000010000 */
[C---:B------:R-:W-:Y:S04]  /*18360*/  HMMA.16816.F32 R72, R20.reuse, R24, R72 ;  /* 0x000000181448723c */ /* 0x040fe80000001848 */
[----:B------:R-:W1:Y:S01]  /*18370*/  MUFU.EX2 R131, R131 ;  /* 0x0000008300837308 */ /* 0x000e620000000800 */
[----:B------:R-:W-:Y:S03]  /*18380*/  FADD.FTZ R125, R125, R122 ;  /* 0x0000007a7d7d7221 */ /* 0x000fe60000010000 */
[C---:B------:R-:W-:Y:S01]  /*18390*/  HMMA.16816.F32 R76, R20.reuse, R26, R76 ;  /* 0x0000001a144c723c */ /* 0x040fe2000000184c */
[----:B------:R-:W2:Y:S03]  /*183a0*/  LDSM.16.MT88.4 R24, [R144+0xd800] ;  /* 0x00d800009018783b */ /* 0x000ea60000004200 */
[----:B------:R-:W-:Y:S02]  /*183b0*/  FADD.FTZ R126, R126, R125 ;  /* 0x0000007d7e7e7221 */ /* 0x000fe40000010000 */
[----:B------:R-:W2:Y:S02]  /*183c0*/  MUFU.EX2 R172, R172 ;  /* 0x000000ac00ac7308 */ /* 0x000ea40000000800 */
[C---:B-----5:R-:W-:Y:S08]  /*183d0*/  HMMA.16816.F32 R80, R20.reuse, R112, R80 ;  /* 0x000000701450723c */ /* 0x060ff00000001850 */
[C---:B------:R-:W-:Y:S01]  /*183e0*/  HMMA.16816.F32 R84, R20.reuse, R114, R84 ;  /* 0x000000721454723c */ /* 0x040fe20000001854 */
[----:B------:R-:W-:Y:S07]  /*183f0*/  MUFU.EX2 R173, R173 ;  /* 0x000000ad00ad7308 */ /* 0x000fee0000000800 */
[C---:B-1----:R-:W-:Y:S03]  /*18400*/  HMMA.16816.F32 R88, R20.reuse, R104, R88 ;  /* 0x000000681458723c */ /* 0x042fe60000001858 */
[----:B------:R-:W-:Y:S05]  /*18410*/  MUFU.EX2 R174, R174 ;  /* 0x000000ae00ae7308 */ /* 0x000fea0000000800 */
[C---:B------:R-:W-:Y:S01]  /*18420*/  HMMA.16816.F32 R12, R20.reuse, R106, R12 ;  /* 0x0000006a140c723c */ /* 0x040fe2000000180c */
[----:B------:R-:W1:Y:S04]  /*18430*/  LDSM.16.MT88.4 R104, [R146+0xbc00] ;  /* 0x00bc00009268783b */ /* 0x000e680000004200 */
[----:B------:R-:W-:Y:S03]  /*18440*/  MUFU.EX2 R175, R175 ;  /* 0x000000af00af7308 */ /* 0x000fe60000000800 */
[C---:B---3--:R-:W-:Y:S07]  /*18450*/  HMMA.16816.F32 R92, R20.reuse, R108, R92 ;  /* 0x0000006c145c723c */ /* 0x048fee000000185c */
[----:B------:R-:W-:Y:S01]  /*18460*/  FFMA.FTZ R108, R64, c[0x0][0x23c], -R133 ;  /* 0x00008f00406c7a23 */ /* 0x000fe20000010885 */
[C---:B------:R-:W-:Y:S01]  /*18470*/  HMMA.16816.F32 R96, R20.reuse, R110, R96 ;  /* 0x0000006e1460723c */ /* 0x040fe20000001860 */
[----:B------:R-:W-:Y:S07]  /*18480*/  MUFU.EX2 R176, R176 ;  /* 0x000000b000b07308 */ /* 0x000fee0000000800 */
[C---:B--2---:R-:W-:Y:S03]  /*18490*/  HMMA.16816.F32 R16, R20.reuse, R24, R16 ;  /* 0x000000181410723c */ /* 0x044fe60000001810 */
[----:B------:R2:W-:Y:S05]  /*184a0*/  MUFU.EX2 R63, R108 ;  /* 0x0000006c003f7308 */ /* 0x0005ea0000000800 */
[----:B------:R-:W-:Y:S01]  /*184b0*/  HMMA.16816.F32 R100, R20, R26, R100 ;  /* 0x0000001a1464723c */ /* 0x000fe20000001864 */
[----:B------:R-:W3:Y:S04]  /*184c0*/  LDSM.16.MT88.4 R24, [R144+0xbc00] ;  /* 0x00bc00009018783b */ /* 0x000ee80000004200 */
[----:B------:R-:W-:Y:S02]  /*184d0*/  MUFU.EX2 R48, R48 ;  /* 0x0000003000307308 */ /* 0x000fe40000000800 */
[----:B------:R-:W-:Y:S02]  /*184e0*/  F2FP.PACK_AB R20, R128, R127 ;  /* 0x0000007f8014723e */ /* 0x000fe400000000ff */
[----:B----4-:R-:W-:Y:S03]  /*184f0*/  F2FP.PACK_AB R21, R130, R129 ;  /* 0x000000818215723e */ /* 0x010fe600000000ff */
[----:B------:R-:W-:Y:S01]  /*18500*/  F2FP.PACK_AB R22, R166, R131 ;  /* 0x00000083a616723e */ /* 0x000fe200000000ff */
[----:B------:R-:W-:Y:S01]  /*18510*/  FADD.FTZ R129, R129, R126 ;  /* 0x0000007e81817221 */ /* 0x000fe20000010000 */
[----:B------:R-:W-:Y:S01]  /*18520*/  F2FP.PACK_AB R23, R168, R167 ;  /* 0x000000a7a817723e */ /* 0x000fe200000000ff */
[----:B------:R-:W-:Y:S02]  /*18530*/  MUFU.EX2 R49, R49 ;  /* 0x0000003100317308 */ /* 0x000fe40000000800 */
[----:B------:R-:W-:Y:S01]  /*18540*/  FADD.FTZ R130, R130, R129 ;  /* 0x0000008182827221 */ /* 0x000fe20000010000 */
[----:B--2---:R-:W-:Y:S03]  /*18550*/  LDSM.16.MT88.4 R108, [R144+0xcc00] ;  /* 0x00cc0000906c783b */ /* 0x004fe60000004200 */
[C---:B------:R-:W-:Y:S03]  /*18560*/  HMMA.16816.F32 R8, R20.reuse, R28, R8 ;  /* 0x0000001c1408723c */ /* 0x040fe60000001808 */
[----:B------:R-:W-:Y:S01]  /*18570*/  FADD.FTZ R167, R167, R130 ;  /* 0x00000082a7a77221 */ /* 0x000fe20000010000 */
[----:B------:R-:W-:Y:S03]  /*18580*/  MUFU.EX2 R50, R50 ;  /* 0x0000003200327308 */ /* 0x000fe60000000800 */
[----:B------:R-:W-:Y:S01]  /*18590*/  FADD.FTZ R168, R168, R167 ;  /* 0x000000a7a8a87221 */ /* 0x000fe20000010000 */
[C---:B------:R-:W-:Y:S01]  /*185a0*/  HMMA.16816.F32 R68, R20.reuse, R30, R68 ;  /* 0x0000001e1444723c */ /* 0x040fe20000001844 */
[----:B------:R-:W2:Y:S03]  /*185b0*/  LDSM.16.MT88.4 R28, [R146+0xdc00] ;  /* 0x00dc0000921c783b */ /* 0x000ea60000004200 */
[----:B------:R-:W-:Y:S02]  /*185c0*/  FADD.FTZ R7, R171, R168 ;  /* 0x000000a8ab077221 */ /* 0x000fe40000010000 */
[----:B------:R-:W-:Y:S02]  /*185d0*/  MUFU.EX2 R51, R51 ;  /* 0x0000003300337308 */ /* 0x000fe40000000800 */
[C---:B------:R-:W-:Y:S04]  /*185e0*/  HMMA.16816.F32 R72, R20.reuse, R32, R72 ;  /* 0x000000201448723c */ /* 0x040fe80000001848 */
[----:B------:R-:W-:Y:S04]  /*185f0*/  FADD.FTZ R7, R172, R7 ;  /* 0x00000007ac077221 */ /* 0x000fe80000010000 */
[C---:B------:R-:W-:Y:S01]  /*18600*/  HMMA.16816.F32 R76, R20.reuse, R34, R76 ;  /* 0x00000022144c723c */ /* 0x040fe2000000184c */
[----:B------:R-:W4:Y:S01]  /*18610*/  LDSM.16.MT88.4 R32, [R144+0xdc00] ;  /* 0x00dc00009020783b */ /* 0x000f220000004200 */
[----:B------:R-:W-:Y:S06]  /*18620*/  MUFU.EX2 R3, R3 ;  /* 0x0000000300037308 */ /* 0x000fec0000000800 */
[C---:B-1----:R-:W-:Y:S04]  /*18630*/  HMMA.16816.F32 R80, R20.reuse, R104, R80 ;  /* 0x000000681450723c */ /* 0x042fe80000001850 */
[----:B------:R-:W-:Y:S03]  /*18640*/  MUFU.EX2 R52, R52 ;  /* 0x0000003400347308 */ /* 0x000fe60000000800 */
[--C-:B------:R-:W-:Y:S01]  /*18650*/  FFMA.FTZ R104, R40, c[0x0][0x23c], -R133.reuse ;  /* 0x00008f0028687a23 */ /* 0x100fe20000010885 */
[C---:B------:R-:W-:Y:S04]  /*18660*/  HMMA.16816.F32 R84, R20.reuse, R106, R84 ;  /* 0x0000006a1454723c */ /* 0x040fe80000001854 */
[--C-:B------:R-:W-:Y:S02]  /*18670*/  FFMA.FTZ R105, R41, c[0x0][0x23c], -R133.reuse ;  /* 0x00008f0029697a23 */ /* 0x100fe40000010885 */
[----:B------:R-:W-:Y:S01]  /*18680*/  MUFU.EX2 R104, R104 ;  /* 0x0000006800687308 */ /* 0x000fe20000000800 */
[--C-:B------:R-:W-:Y:S01]  /*18690*/  FFMA.FTZ R106, R42, c[0x0][0x23c], -R134.reuse ;  /* 0x00008f002a6a7a23 */ /* 0x100fe20000010886 */
[C---:B---3--:R-:W-:Y:S04]  /*186a0*/  HMMA.16816.F32 R88, R20.reuse, R24, R88 ;  /* 0x000000181458723c */ /* 0x048fe80000001858 */
[--C-:B------:R-:W-:Y:S02]  /*186b0*/  FFMA.FTZ R107, R43, c[0x0][0x23c], -R134.reuse ;  /* 0x00008f002b6b7a23 */ /* 0x100fe40000010886 */
[----:B------:R-:W-:Y:S01]  /*186c0*/  LDSM.16.MT88.4 R40, [R144+0xc800] ;  /* 0x00c800009028783b */ /* 0x000fe20000004200 */
[----:B------:R-:W-:Y:S01]  /*186d0*/  FFMA.FTZ R133, R65, c[0x0][0x23c], -R133 ;  /* 0x00008f0041857a23 */ /* 0x000fe20000010885 */
[C---:B------:R-:W-:Y:S01]  /*186e0*/  HMMA.16816.F32 R12, R20.reuse, R26, R12 ;  /* 0x0000001a140c723c */ /* 0x040fe2000000180c */
[----:B------:R-:W1:Y:S03]  /*186f0*/  MUFU.EX2 R105, R105 ;  /* 0x0000006900697308 */ /* 0x000e660000000800 */
[----:B------:R-:W-:Y:S02]  /*18700*/  FFMA.FTZ R134, R67, c[0x0][0x23c], -R134 ;  /* 0x00008f0043867a23 */ /* 0x000fe40000010886 */
[----:B------:R-:W3:Y:S02]  /*18710*/  LDSM.16.MT88.4 R24, [R146+0xa000] ;  /* 0x00a000009218783b */ /* 0x000ee40000004200 */
[C---:B--2---:R-:W-:Y:S03]  /*18720*/  HMMA.16816.F32 R92, R20.reuse, R28, R92 ;  /* 0x0000001c145c723c */ /* 0x044fe6000000185c */
[----:B------:R-:W-:Y:S05]  /*18730*/  MUFU.EX2 R106, R106 ;  /* 0x0000006a006a7308 */ /* 0x000fea0000000800 */
[C---:B------:R-:W-:Y:S01]  /*18740*/  HMMA.16816.F32 R96, R20.reuse, R30, R96 ;  /* 0x0000001e1460723c */ /* 0x040fe20000001860 */
[----:B------:R-:W2:Y:S04]  /*18750*/  LDSM.16.MT88.4 R28, [R144+0xa000] ;  /* 0x00a00000901c783b */ /* 0x000ea80000004200 */
[----:B------:R-:W5:Y:S03]  /*18760*/  MUFU.EX2 R107, R107 ;  /* 0x0000006b006b7308 */ /* 0x000f660000000800 */
[C---:B----4-:R-:W-:Y:S07]  /*18770*/  HMMA.16816.F32 R16, R20.reuse, R32, R16 ;  /* 0x000000201410723c */ /* 0x050fee0000001810 */
[----:B------:R-:W-:Y:S01]  /*18780*/  MUFU.EX2 R53, R53 ;  /* 0x0000003500357308 */ /* 0x000fe20000000800 */
[----:B------:R-:W-:Y:S01]  /*18790*/  HMMA.16816.F32 R100, R20, R34, R100 ;  /* 0x000000221464723c */ /* 0x000fe20000001864 */
[----:B------:R-:W4:Y:S06]  /*187a0*/  LDSM.16.MT88.4 R32, [R146+0xc000] ;  /* 0x00c000009220783b */ /* 0x000f2c0000004200 */
[----:B------:R-:W-:Y:S02]  /*187b0*/  F2FP.PACK_AB R20, R170, R169 ;  /* 0x000000a9aa14723e */ /* 0x000fe400000000ff */
[----:B------:R-:W-:Y:S01]  /*187c0*/  F2FP.PACK_AB R21, R172, R171 ;  /* 0x000000abac15723e */ /* 0x000fe200000000ff */
[----:B------:R-:W2:Y:S02]  /*187d0*/  MUFU.EX2 R54, R54 ;  /* 0x0000003600367308 */ /* 0x000ea40000000800 */
[----:B-1----:R-:W-:Y:S02]  /*187e0*/  F2FP.PACK_AB R22, R105, R104 ;  /* 0x000000686916723e */ /* 0x002fe400000000ff */
[----:B-----5:R-:W-:Y:S06]  /*187f0*/  F2FP.PACK_AB R23, R107, R106 ;  /* 0x0000006a6b17723e */ /* 0x020fec00000000ff */
[----:B------:R-:W-:Y:S01]  /*18800*/  MUFU.EX2 R55, R55 ;  /* 0x0000003700377308 */ /* 0x000fe20000000800 */
[C---:B---3--:R-:W-:Y:S08]  /*18810*/  HMMA.16816.F32 R8, R20.reuse, R24, R8 ;  /* 0x000000181408723c */ /* 0x048ff00000001808 */
[C---:B------:R-:W-:Y:S01]  /*18820*/  HMMA.16816.F32 R68, R20.reuse, R26, R68 ;  /* 0x0000001a1444723c */ /* 0x040fe20000001844 */
[----:B------:R-:W1:Y:S01]  /*18830*/  LDSM.16.MT88.4 R24, [R146+0xe000] ;  /* 0x00e000009218783b */ /* 0x000e620000004200 */
[----:B------:R-:W3:Y:S06]  /*18840*/  MUFU.EX2 R56, R56 ;  /* 0x0000003800387308 */ /* 0x000eec0000000800 */
[C---:B--2---:R-:W-:Y:S04]  /*18850*/  HMMA.16816.F32 R72, R20.reuse, R28, R72 ;  /* 0x0000001c1448723c */ /* 0x044fe80000001848 */
[----:B------:R-:W-:Y:S04]  /*18860*/  MUFU.EX2 R57, R57 ;  /* 0x0000003900397308 */ /* 0x000fe80000000800 */
[C---:B------:R-:W-:Y:S01]  /*18870*/  HMMA.16816.F32 R76, R20.reuse, R30, R76 ;  /* 0x0000001e144c723c */ /* 0x040fe2000000184c */
[----:B------:R-:W2:Y:S05]  /*18880*/  LDSM.16.MT88.4 R28, [R144+0xe000] ;  /* 0x00e00000901c783b */ /* 0x000eaa0000004200 */
[----:B------:R-:W5:Y:S02]  /*18890*/  MUFU.EX2 R58, R58 ;  /* 0x0000003a003a7308 */ /* 0x000f640000000800 */
[C---:B----4-:R-:W-:Y:S08]  /*188a0*/  HMMA.16816.F32 R80, R20.reuse, R32, R80 ;  /* 0x000000201450723c */ /* 0x050ff00000001850 */
[C---:B------:R-:W-:Y:S01]  /*188b0*/  HMMA.16816.F32 R84, R20.reuse, R34, R84 ;  /* 0x000000221454723c */ /* 0x040fe20000001854 */
[----:B------:R-:W4:Y:S01]  /*188c0*/  LDSM.16.MT88.4 R32, [R146+0xa400] ;  /* 0x00a400009220783b */ /* 0x000f220000004200 */
[----:B------:R-:W-:Y:S06]  /*188d0*/  MUFU.EX2 R59, R59 ;  /* 0x0000003b003b7308 */ /* 0x000fec0000000800 */
[C---:B------:R-:W-:Y:S04]  /*188e0*/  HMMA.16816.F32 R88, R20.reuse, R36, R88 ;  /* 0x000000241458723c */ /* 0x040fe80000001858 */
[----:B------:R-:W2:Y:S04]  /*188f0*/  MUFU.EX2 R60, R60 ;  /* 0x0000003c003c7308 */ /* 0x000ea80000000800 */
[C---:B------:R-:W-:Y:S01]  /*18900*/  HMMA.16816.F32 R12, R20.reuse, R38, R12 ;  /* 0x00000026140c723c */ /* 0x040fe2000000180c */
[----:B------:R-:W3:Y:S05]  /*18910*/  LDSM.16.MT88.4 R36, [R144+0xa400] ;  /* 0x00a400009024783b */ /* 0x000eea0000004200 */
[----:B------:R-:W-:Y:S02]  /*18920*/  MUFU.EX2 R61, R61 ;  /* 0x0000003d003d7308 */ /* 0x000fe40000000800 */
[C---:B-1----:R-:W-:Y:S08]  /*18930*/  HMMA.16816.F32 R92, R20.reuse, R24, R92 ;  /* 0x00000018145c723c */ /* 0x042ff0000000185c */
[C---:B------:R-:W-:Y:S01]  /*18940*/  HMMA.16816.F32 R96, R20.reuse, R26, R96 ;  /* 0x0000001a1460723c */ /* 0x040fe20000001860 */
[----:B------:R-:W1:Y:S01]  /*18950*/  LDSM.16.MT88.4 R24, [R146+0xc400] ;  /* 0x00c400009218783b */ /* 0x000e620000004200 */
[----:B------:R-:W1:Y:S06]  /*18960*/  MUFU.EX2 R62, R62 ;  /* 0x0000003e003e7308 */ /* 0x000e6c0000000800 */
[C---:B--2---:R-:W-:Y:S04]  /*18970*/  HMMA.16816.F32 R16, R20.reuse, R28, R16 ;  /* 0x0000001c1410723c */ /* 0x044fe80000001810 */
[----:B------:R-:W2:Y:S04]  /*18980*/  MUFU.EX2 R64, R133 ;  /* 0x0000008500407308 */ /* 0x000ea80000000800 */
[----:B------:R-:W-:Y:S01]  /*18990*/  HMMA.16816.F32 R100, R20, R30, R100 ;  /* 0x0000001e1464723c */ /* 0x000fe20000001864 */
[----:B------:R-:W1:Y:S06]  /*189a0*/  LDSM.16.MT88.4 R28, [R144+0xc400] ;  /* 0x00c40000901c783b */ /* 0x000e6c0000004200 */
[----:B------:R-:W-:Y:S02]  /*189b0*/  F2FP.PACK_AB R20, R174, R173 ;  /* 0x000000adae14723e */ /* 0x000fe400000000ff */
[----:B------:R-:W-:Y:S03]  /*189c0*/  F2FP.PACK_AB R21, R176, R175 ;  /* 0x000000afb015723e */ /* 0x000fe600000000ff */
[----:B------:R-:W-:Y:S02]  /*189d0*/  F2FP.PACK_AB R22, R49, R48 ;  /* 0x000000303116723e */ /* 0x000fe400000000ff */
[----:B------:R-:W-:Y:S07]  /*189e0*/  F2FP.PACK_AB R23, R51, R50 ;  /* 0x000000323317723e */ /* 0x000fee00000000ff */
[C---:B----4-:R-:W-:Y:S08]  /*189f0*/  HMMA.16816.F32 R8, R20.reuse, R32, R8 ;  /* 0x000000201408723c */ /* 0x050ff00000001808 */
[C---:B------:R-:W-:Y:S01]  /*18a00*/  HMMA.16816.F32 R68, R20.reuse, R34, R68 ;  /* 0x000000221444723c */ /* 0x040fe20000001844 */
[----:B------:R-:W4:Y:S07]  /*18a10*/  LDSM.16.MT88.4 R32, [R146+0xe400] ;  /* 0x00e400009220783b */ /* 0x000f2e0000004200 */
        /* <DEDUP_REMOVED lines=9> */
[C---:B----4-:R-:W-:Y:S08]  /*18ab0*/  HMMA.16816.F32 R92, R20.reuse, R32, R92 ;  /* 0x00000020145c723c */ /* 0x050ff0000000185c */
[C---:B------:R-:W-:Y:S01]  /*18ac0*/  HMMA.16816.F32 R96, R20.reuse, R34, R96 ;  /* 0x000000221460723c */ /* 0x040fe20000001860 */
[----:B------:R-:W4:Y:S07]  /*18ad0*/  LDSM.16.MT88.4 R32, [R146+0xc800] ;  /* 0x00c800009220783b */ /* 0x000f2e0000004200 */
[C---:B---3--:R-:W-:Y:S08]  /*18ae0*/  HMMA.16816.F32 R16, R20.reuse, R36, R16 ;  /* 0x000000241410723c */ /* 0x048ff00000001810 */
[----:B------:R-:W-:Y:S01]  /*18af0*/  HMMA.16816.F32 R100, R20, R38, R100 ;  /* 0x000000261464723c */ /* 0x000fe20000001864 */
[----:B------:R-:W3:Y:S06]  /*18b00*/  LDSM.16.MT88.4 R36, [R146+0xe800] ;  /* 0x00e800009224783b */ /* 0x000eec0000004200 */
[----:B------:R-:W-:Y:S02]  /*18b10*/  F2FP.PACK_AB R20, R52, R3 ;  /* 0x000000033414723e */ /* 0x000fe400000000ff */
[----:B------:R-:W-:Y:S03]  /*18b20*/  F2FP.PACK_AB R21, R54, R53 ;  /* 0x000000353615723e */ /* 0x000fe600000000ff */
[----:B------:R-:W-:Y:S02]  /*18b30*/  F2FP.PACK_AB R22, R56, R55 ;  /* 0x000000373816723e */ /* 0x000fe400000000ff */
[----:B-----5:R-:W-:Y:S07]  /*18b40*/  F2FP.PACK_AB R23, R58, R57 ;  /* 0x000000393a17723e */ /* 0x020fee00000000ff */
[C---:B-1----:R-:W-:Y:S08]  /*18b50*/  HMMA.16816.F32 R8, R20.reuse, R24, R8 ;  /* 0x000000181408723c */ /* 0x042ff00000001808 */
[C---:B------:R-:W-:Y:S01]  /*18b60*/  HMMA.16816.F32 R68, R20.reuse, R26, R68 ;  /* 0x0000001a1444723c */ /* 0x040fe20000001844 */
[----:B------:R-:W1:Y:S07]  /*18b70*/  LDSM.16.MT88.4 R24, [R146+0xac00] ;  /* 0x00ac00009218783b */ /* 0x000e6e0000004200 */
[C---:B------:R-:W-:Y:S08]  /*18b80*/  HMMA.16816.F32 R72, R20.reuse, R28, R72 ;  /* 0x0000001c1448723c */ /* 0x040ff00000001848 */
[C---:B------:R-:W-:Y:S01]  /*18b90*/  HMMA.16816.F32 R76, R20.reuse, R30, R76 ;  /* 0x0000001e144c723c */ /* 0x040fe2000000184c */
[----:B------:R-:W5:Y:S07]  /*18ba0*/  LDSM.16.MT88.4 R28, [R144+0xac00] ;  /* 0x00ac0000901c783b */ /* 0x000f6e0000004200 */
[C---:B----4-:R-:W-:Y:S07]  /*18bb0*/  HMMA.16816.F32 R80, R20.reuse, R32, R80 ;  /* 0x000000201450723c */ /* 0x050fee0000001850 */
[----:B------:R-:W-:Y:S01]  /*18bc0*/  FADD.FTZ R32, R118, R135 ;  /* 0x0000008776207221 */ /* 0x000fe20000010000 */
[C---:B------:R-:W-:Y:S04]  /*18bd0*/  HMMA.16816.F32 R84, R20.reuse, R34, R84 ;  /* 0x000000221454723c */ /* 0x040fe80000001854 */
[----:B------:R-:W-:Y:S04]  /*18be0*/  FADD.FTZ R32, R5, R32 ;  /* 0x0000002005207221 */ /* 0x000fe80000010000 */
[C---:B------:R-:W-:Y:S01]  /*18bf0*/  HMMA.16816.F32 R88, R20.reuse, R40, R88 ;  /* 0x000000281458723c */ /* 0x040fe20000001858 */
[----:B------:R-:W-:Y:S03]  /*18c00*/  MUFU.EX2 R40, R66 ;  /* 0x0000004200287308 */ /* 0x000fe60000000800 */
[----:B------:R-:W-:Y:S02]  /*18c10*/  FADD.FTZ R5, R119, R32 ;  /* 0x0000002077057221 */ /* 0x000fe40000010000 */
[----:B------:R-:W4:Y:S02]  /*18c20*/  LDSM.16.MT88.4 R32, [R146+0xcc00] ;  /* 0x00cc00009220783b */ /* 0x000f240000004200 */
[C---:B------:R-:W-:Y:S04]  /*18c30*/  HMMA.16816.F32 R12, R20.reuse, R42, R12 ;  /* 0x0000002a140c723c */ /* 0x040fe8000000180c */
[----:B------:R-:W-:Y:S04]  /*18c40*/  FADD.FTZ R5, R132, R5 ;  /* 0x0000000584057221 */ /* 0x000fe80000010000 */
[C---:B---3--:R-:W-:Y:S01]  /*18c50*/  HMMA.16816.F32 R92, R20.reuse, R36, R92 ;  /* 0x00000024145c723c */ /* 0x048fe2000000185c */
[----:B------:R-:W3:Y:S03]  /*18c60*/  MUFU.EX2 R37, R134 ;  /* 0x0000008600257308 */ /* 0x000ee60000000800 */
[----:B------:R-:W-:Y:S04]  /*18c70*/  FADD.FTZ R6, R138, R5 ;  /* 0x000000058a067221 */ /* 0x000fe80000010000 */
[C---:B------:R-:W-:Y:S04]  /*18c80*/  HMMA.16816.F32 R96, R20.reuse, R38, R96 ;  /* 0x000000261460723c */ /* 0x040fe80000001860 */
[----:B------:R-:W-:Y:S04]  /*18c90*/  FADD.FTZ R6, R139, R6 ;  /* 0x000000068b067221 */ /* 0x000fe80000010000 */
[C---:B------:R-:W-:Y:S04]  /*18ca0*/  HMMA.16816.F32 R16, R20.reuse, R44, R16 ;  /* 0x0000002c1410723c */ /* 0x040fe80000001810 */
[----:B------:R-:W-:Y:S04]  /*18cb0*/  FADD.FTZ R143, R143, R6 ;  /* 0x000000068f8f7221 */ /* 0x000fe80000010000 */
[----:B------:R-:W-:Y:S04]  /*18cc0*/  HMMA.16816.F32 R100, R20, R46, R100 ;  /* 0x0000002e1464723c */ /* 0x000fe80000001864 */
[----:B------:R-:W-:Y:S03]  /*18cd0*/  FADD.FTZ R120, R120, R143 ;  /* 0x0000008f78787221 */ /* 0x000fe60000010000 */
[----:B------:R-:W-:Y:S01]  /*18ce0*/  F2FP.PACK_AB R20, R60, R59 ;  /* 0x0000003b3c14723e */ /* 0x000fe200000000ff */
[----:B------:R-:W-:Y:S01]  /*18cf0*/  FADD.FTZ R123, R123, R120 ;  /* 0x000000787b7b7221 */ /* 0x000fe20000010000 */
[----:B------:R-:W-:Y:S03]  /*18d00*/  F2FP.PACK_AB R21, R62, R61 ;  /* 0x0000003d3e15723e */ /* 0x000fe600000000ff */
[----:B--2---:R-:W-:Y:S01]  /*18d10*/  F2FP.PACK_AB R22, R64, R63 ;  /* 0x0000003f4016723e */ /* 0x004fe200000000ff */
[----:B------:R-:W-:Y:S01]  /*18d20*/  FADD.FTZ R124, R124, R123 ;  /* 0x0000007b7c7c7221 */ /* 0x000fe20000010000 */
[----:B---3--:R-:W-:Y:S03]  /*18d30*/  F2FP.PACK_AB R23, R37, R40 ;  /* 0x000000282517723e */ /* 0x008fe600000000ff */
[----:B------:R-:W-:Y:S04]  /*18d40*/  FADD.FTZ R127, R127, R124 ;  /* 0x0000007c7f7f7221 */ /* 0x000fe80000010000 */
[C---:B-1----:R-:W-:Y:S01]  /*18d50*/  HMMA.16816.F32 R112, R20.reuse, R24, R8 ;  /* 0x000000181470723c */ /* 0x042fe20000001808 */
[----:B------:R-:W1:Y:S02]  /*18d60*/  LDSM.16.MT88.4 R8, [R146+0xec00] ;  /* 0x00ec00009208783b */ /* 0x000e640000004200 */
[----:B------:R-:W-:Y:S04]  /*18d70*/  FADD.FTZ R128, R128, R127 ;  /* 0x0000007f80807221 */ /* 0x000fe80000010000 */
[----:B------:R-:W-:Y:S01]  /*18d80*/  FADD.FTZ R131, R131, R128 ;  /* 0x0000008083837221 */ /* 0x000fe20000010000 */
[C---:B------:R-:W-:Y:S01]  /*18d90*/  HMMA.16816.F32 R68, R20.reuse, R26, R68 ;  /* 0x0000001a1444723c */ /* 0x040fe20000001844 */
[----:B------:R-:W2:Y:S03]  /*18da0*/  LDSM.16.MT88.4 R24, [R144+0xec00] ;  /* 0x00ec00009018783b */ /* 0x000ea60000004200 */
[----:B------:R-:W-:Y:S04]  /*18db0*/  FADD.FTZ R166, R166, R131 ;  /* 0x00000083a6a67221 */ /* 0x000fe80000010000 */
[C---:B-----5:R-:W-:Y:S04]  /*18dc0*/  HMMA.16816.F32 R72, R20.reuse, R28, R72 ;  /* 0x0000001c1448723c */ /* 0x060fe80000001848 */
[----:B------:R-:W-:Y:S03]  /*18dd0*/  FADD.FTZ R5, R169, R166 ;  /* 0x000000a6a9057221 */ /* 0x000fe60000010000 */
[----:B------:R-:W-:Y:S01]  /*18de0*/  FADD.FTZ R28, R106, R7 ;  /* 0x000000076a1c7221 */ /* 0x000fe20000010000 */
[C---:B------:R-:W-:Y:S04]  /*18df0*/  HMMA.16816.F32 R76, R20.reuse, R30, R76 ;  /* 0x0000001e144c723c */ /* 0x040fe8000000184c */
[----:B------:R-:W-:Y:S02]  /*18e00*/  FADD.FTZ R5, R170, R5 ;  /* 0x00000005aa057221 */ /* 0x000fe40000010000 */
[----:B------:R-:W-:Y:S02]  /*18e10*/  FADD.FTZ R28, R107, R28 ;  /* 0x0000001c6b1c7221 */ /* 0x000fe40000010000 */
[C---:B----4-:R-:W-:Y:S04]  /*18e20*/  HMMA.16816.F32 R80, R20.reuse, R32, R80 ;  /* 0x000000201450723c */ /* 0x050fe80000001850 */
[----:B------:R-:W-:Y:S02]  /*18e30*/  FADD.FTZ R6, R104, R5 ;  /* 0x0000000568067221 */ /* 0x000fe40000010000 */
[----:B------:R-:W-:Y:S02]  /*18e40*/  FADD.FTZ R7, R175, R28 ;  /* 0x0000001caf077221 */ /* 0x000fe40000010000 */
[C---:B------:R-:W-:Y:S04]  /*18e50*/  HMMA.16816.F32 R84, R20.reuse, R34, R84 ;  /* 0x000000221454723c */ /* 0x040fe80000001854 */
[----:B------:R-:W-:Y:S02]  /*18e60*/  FADD.FTZ R6, R105, R6 ;  /* 0x0000000669067221 */ /* 0x000fe40000010000 */
[----:B------:R-:W-:Y:S02]  /*18e70*/  FADD.FTZ R7, R176, R7 ;  /* 0x00000007b0077221 */ /* 0x000fe40000010000 */
[C---:B------:R-:W-:Y:S04]  /*18e80*/  HMMA.16816.F32 R88, R20.reuse, R108, R88 ;  /* 0x0000006c1458723c */ /* 0x040fe80000001858 */
[----:B------:R-:W-:Y:S04]  /*18e90*/  FADD.FTZ R5, R173, R6 ;  /* 0x00000006ad057221 */ /* 0x000fe80000010000 */
[----:B------:R-:W-:Y:S01]  /*18ea0*/  FADD.FTZ R5, R174, R5 ;  /* 0x00000005ae057221 */ /* 0x000fe20000010000 */
[C---:B------:R-:W-:Y:S03]  /*18eb0*/  HMMA.16816.F32 R108, R20.reuse, R110, R12 ;  /* 0x0000006e146c723c */ /* 0x040fe6000000180c */
[----:B------:R-:W-:Y:S04]  /*18ec0*/  FADD.FTZ R6, R48, R5 ;  /* 0x0000000530067221 */ /* 0x000fe80000010000 */
[----:B------:R-:W-:Y:S01]  /*18ed0*/  FADD.FTZ R6, R49, R6 ;  /* 0x0000000631067221 */ /* 0x000fe20000010000 */
[C---:B-1----:R-:W-:Y:S04]  /*18ee0*/  HMMA.16816.F32 R92, R20.reuse, R8, R92 ;  /* 0x00000008145c723c */ /* 0x042fe8000000185c */
[----:B------:R-:W-:Y:S03]  /*18ef0*/  FADD.FTZ R3, R3, R6 ;  /* 0x0000000603037221 */ /* 0x000fe60000010000 */
[----:B------:R-:W-:Y:S01]  /*18f00*/  FADD.FTZ R8, R50, R7 ;  /* 0x0000000732087221 */ /* 0x000fe20000010000 */
[C---:B------:R-:W-:Y:S04]  /*18f10*/  HMMA.16816.F32 R96, R20.reuse, R10, R96 ;  /* 0x0000000a1460723c */ /* 0x040fe80000001860 */
[----:B------:R-:W-:Y:S02]  /*18f20*/  FADD.FTZ R8, R51, R8 ;  /* 0x0000000833087221 */ /* 0x000fe40000010000 */
[----:B------:R-:W-:Y:S01]  /*18f30*/  FADD.FTZ R52, R52, R3 ;  /* 0x0000000334347221 */ /* 0x000fe20000010000 */
[----:B------:R-:W-:Y:S01]  /*18f40*/  MOV R3, R0 ;  /* 0x0000000000037202 */ /* 0x000fe20000000f00 */
[----:B------:R-:W-:Y:S01]  /*18f50*/  FADD.FTZ R53, R53, R8 ;  /* 0x0000000835357221 */ /* 0x000fe20000010000 */
[C---:B--2---:R-:W-:Y:S03]  /*18f60*/  HMMA.16816.F32 R104, R20.reuse, R24, R16 ;  /* 0x000000181468723c */ /* 0x044fe60000001810 */
        /* <DEDUP_REMOVED lines=15> */
.L_x_2808:
[----:B------:R-:W1:Y:S01]  /*19060*/  SHFL.BFLY PT, R8, R159, 0x2, 0x1f ;  /* 0x0c401f009f087f89 */ /* 0x000e6200000e0000 */
[----:B------:R-:W-:Y:S01]  /*19070*/  MOV R7, 0x3f800000 ;  /* 0x3f80000000077802 */ /* 0x000fe20000000f00 */
[----:B------:R-:W-:Y:S01]  /*19080*/  BSSY B0, `(.L_x_2813) ;  /* 0x00000c1000007945 */ /* 0x000fe20003800000 */
[----:B------:R-:W-:Y:S01]  /*19090*/  MOV R6, 0x3f800000 ;  /* 0x3f80000000067802 */ /* 0x000fe20000000f00 */
[----:B------:R-:W2:Y:S01]  /*190a0*/  SHFL.BFLY PT, R9, R158, 0x2, 0x1f ;  /* 0x0c401f009e097f89 */ /* 0x000ea200000e0000 */
[----:B------:R-:W-:-:S03]  /*190b0*/  IADD3 R64, -R153, RZ, RZ ;  /* 0x000000ff99407210 */ /* 0x000fc60007ffe1ff */
[----:B------:R-:W3:Y:S04]  /*190c0*/  S2R R3, SR_TID.X ;  /* 0x0000000000037919 */ /* 0x000ee80000002100 */
[----:B------:R-:W-:Y:S06]  /*190d0*/  BAR.SYNC.DEFER_BLOCKING 0x0 ;  /* 0x0000000000007b1d */ /* 0x000fec0000010000 */
[----:B------:R-:W4:Y:S04]  /*190e0*/  S2R R60, SR_CTAID.Y ;  /* 0x00000000003c7919 */ /* 0x000f280000002600 */
[----:B------:R-:W5:Y:S01]  /*190f0*/  S2R R62, SR_CTAID.X ;  /* 0x00000000003e7919 */ /* 0x000f620000002500 */
[----:B-1----:R-:W-:-:S02]  /*19100*/  FADD.FTZ R8, R8, R159 ;  /* 0x0000009f08087221 */ /* 0x002fc40000010000 */
[----:B--2---:R-:W-:-:S03]  /*19110*/  FADD.FTZ R9, R9, R158 ;  /* 0x0000009e09097221 */ /* 0x004fc60000010000 */
[----:B------:R-:W1:Y:S04]  /*19120*/  SHFL.BFLY PT, R5, R8, 0x1, 0x1f ;  /* 0x0c201f0008057f89 */ /* 0x000e6800000e0000 */
[----:B------:R-:W2:Y:S01]  /*19130*/  SHFL.BFLY PT, R4, R9, 0x1, 0x1f ;  /* 0x0c201f0009047f89 */ /* 0x000ea200000e0000 */
[----:B----4-:R-:W-:Y:S02]  /*19140*/  IMAD R60, R60, c[0x0][0x210], R153 ;  /* 0x000084003c3c7a24 */ /* 0x010fe400078e0299 */
        /* <DEDUP_REMOVED lines=18> */
[----:B------:R-:W-:Y:S02]  /*19270*/  FSETP.NE.FTZ.AND P3, PT, R5, RZ, PT ;  /* 0x000000ff0500720b */ /* 0x000fe40003f75000 */
[CC--:B------:R-:W-:Y:S02]  /*19280*/  LEA.HI R11, R8.reuse, R3.reuse, RZ, 0x5 ;  /* 0x00000003080b7211 */ /* 0x0c0fe400078f28ff */
[----:B------:R-:W-:Y:S02]  /*19290*/  LEA.HI R13, R8, R3, RZ, 0x4 ;  /* 0x00000003080d7211 */ /* 0x000fe400078f20ff */
[----:B------:R-:W-:-:S02]  /*192a0*/  LOP3.LUT R8, R12, 0xfffffff8, RZ, 0xc0, !PT ;  /* 0xfffffff80c087812 */ /* 0x000fc400078ec0ff */
[----:B------:R-:W-:Y:S02]  /*192b0*/  LOP3.LUT R12, R10, 0xfffffffc, RZ, 0xc0, !PT ;  /* 0xfffffffc0a0c7812 */ /* 0x000fe400078ec0ff */
[----:B------:R-:W-:Y:S02]  /*192c0*/  LEA.HI R15, R16, R16, RZ, 0x1 ;  /* 0x00000010100f7211 */ /* 0x000fe400078f08ff */
[----:B------:R-:W-:Y:S01]  /*192d0*/  FSETP.NE.FTZ.AND P2, PT, R4, RZ, PT ;  /* 0x000000ff0400720b */ /* 0x000fe20003f55000 */
[----:B------:R-:W-:Y:S01]  /*192e0*/  IMAD.IADD R17, R3, 0x1, -R12 ;  /* 0x0000000103117824 */ /* 0x000fe200078e0a0c */
[----:B------:R-:W-:Y:S01]  /*192f0*/  LOP3.LUT R21, R15, 0x1fffffe, RZ, 0xc0, !PT ;  /* 0x01fffffe0f157812 */ /* 0x000fe200078ec0ff */
[----:B------:R-:W1:Y:S01]  /*19300*/  @P3 MUFU.RCP R7, R5 ;  /* 0x0000000500073308 */ /* 0x000e620000001000 */
[----:B------:R-:W-:Y:S02]  /*19310*/  IADD3 R10, -R8, R3, RZ ;  /* 0x00000003080a7210 */ /* 0x000fe40007ffe1ff */
[----:B------:R-:W-:-:S02]  /*19320*/  SHF.R.S32.HI R8, RZ, 0x5, R11 ;  /* 0x00000005ff087819 */ /* 0x000fc4000001140b */
[----:B------:R-:W-:Y:S02]  /*19330*/  SHF.R.S32.HI R15, RZ, 0x1, R15 ;  /* 0x00000001ff0f7819 */ /* 0x000fe4000001140f */
[----:B------:R-:W-:Y:S01]  /*19340*/  LEA R12, R8, R17, 0x8 ;  /* 0x00000011080c7211 */ /* 0x000fe200078e40ff */
[----:B------:R-:W-:Y:S01]  /*19350*/  @P3 MUFU.LG2 R5, R5 ;  /* 0x0000000500053308 */ /* 0x000fe20000000c00 */
[----:B------:R-:W-:Y:S01]  /*19360*/  SHF.R.S32.HI R13, RZ, 0x4, R13 ;  /* 0x00000004ff0d7819 */ /* 0x000fe2000001140d */
[----:B------:R-:W-:Y:S01]  /*19370*/  IMAD.SHL.U32 R17, R15, 0x40, RZ ;  /* 0x000000400f117824 */ /* 0x000fe200078e00ff */
[----:B------:R-:W-:Y:S02]  /*19380*/  LEA.HI R19, R10, R10, RZ, 0x1 ;  /* 0x0000000a0a137211 */ /* 0x000fe400078f08ff */
[----:B------:R-:W-:Y:S02]  /*19390*/  IADD3 R21, R16, -R21, RZ ;  /* 0x8000001510157210 */ /* 0x000fe40007ffe0ff */
[----:B------:R-:W-:Y:S01]  /*193a0*/  LOP3.LUT R17, R17, 0xc0, RZ, 0xc0, !PT ;  /* 0x000000c011117812 */ /* 0x000fe200078ec0ff */
[----:B------:R-:W2:Y:S01]  /*193b0*/  @P2 MUFU.RCP R6, R4 ;  /* 0x0000000400062308 */ /* 0x000ea20000001000 */
[----:B------:R-:W-:Y:S01]  /*193c0*/  LOP3.LUT R16, R15, 0x1, RZ, 0xc0, !PT ;  /* 0x000000010f107812 */ /* 0x000fe200078ec0ff */
[----:B-1----:R-:W-:Y:S01]  /*193d0*/  FMUL.FTZ R112, R7, R112 ;  /* 0x0000007007707220 */ /* 0x002fe20000410000 */
[----:B------:R-:W-:Y:S01]  /*193e0*/  SHF.L.U32 R13, R13, 0x6, RZ ;  /* 0x000000060d0d7819 */ /* 0x000fe200000006ff */
[C---:B------:R-:W-:Y:S01]  /*193f0*/  FMUL.FTZ R113, R7.reuse, R113 ;  /* 0x0000007107717220 */ /* 0x040fe20000410000 */
[----:B------:R-:W-:Y:S01]  /*19400*/  SHF.R.S32.HI R18, RZ, 0x1, R19 ;  /* 0x00000001ff127819 */ /* 0x000fe20000011413 */
[----:B------:R-:W-:Y:S01]  /*19410*/  FMUL.FTZ R68, R7, R68 ;  /* 0x0000004407447220 */ /* 0x000fe20000410000 */
[----:B------:R-:W-:Y:S01]  /*19420*/  LEA R12, R21, R12, 0x4 ;  /* 0x0000000c150c7211 */ /* 0x000fe200078e20ff */
        /* <DEDUP_REMOVED lines=8> */
[----:B------:R-:W-:Y:S01]  /*194b0*/  FMUL.FTZ R77, R7, R77 ;  /* 0x0000004d074d7220 */ /* 0x000fe20000410000 */
[----:B------:R-:W-:Y:S01]  /*194c0*/  LOP3.LUT R19, R19, 0xfffffffe, RZ, 0xc0, !PT ;  /* 0xfffffffe13137812 */ /* 0x000fe200078ec0ff */
[C---:B------:R-:W-:Y:S01]  /*194d0*/  FMUL.FTZ R80, R7.reuse, R80 ;  /* 0x0000005007507220 */ /* 0x040fe20000410000 */
[----:B------:R-:W-:Y:S01]  /*194e0*/  LEA R12, R12, R17, 0x1 ;  /* 0x000000110c0c7211 */ /* 0x000fe200078e08ff */
[----:B------:R-:W-:Y:S01]  /*194f0*/  FMUL.FTZ R81, R7, R81 ;  /* 0x0000005107517220 */ /* 0x000fe20000410000 */
[----:B------:R-:W-:Y:S01]  /*19500*/  LOP3.LUT R18, R13, 0x18, R18, 0xf8, !PT ;  /* 0x000000180d127812 */ /* 0x000fe200078ef812 */
[C---:B------:R-:W-:Y:S01]  /*19510*/  FMUL.FTZ R84, R7.reuse, R84 ;  /* 0x0000005407547220 */ /* 0x040fe20000410000 */
[----:B------:R-:W-:Y:S01]  /*19520*/  IADD3 R19, R10, -R19, RZ ;  /* 0x800000130a137210 */ /* 0x000fe20007ffe0ff */
[C---:B------:R-:W-:Y:S01]  /*19530*/  FMUL.FTZ R85, R7.reuse, R85 ;  /* 0x0000005507557220 */ /* 0x040fe20000410000 */
[----:B------:R-:W-:Y:S01]  /*19540*/  SHF.R.U32.HI R13, RZ, 0x3, R13 ;  /* 0x00000003ff0d7819 */ /* 0x000fe2000001160d */
[----:B------:R-:W-:Y:S01]  /*19550*/  FMUL.FTZ R88, R7, R88 ;  /* 0x0000005807587220 */ /* 0x000fe20000410000 */
[----:B------:R-:W-:Y:S01]  /*19560*/  LOP3.LUT P0, RZ, R15, 0x2, RZ, 0xc0, !PT ;  /* 0x000000020fff7812 */ /* 0x000fe2000780c0ff */
[C---:B------:R-:W-:Y:S01]  /*19570*/  FMUL.FTZ R89, R7.reuse, R89 ;  /* 0x0000005907597220 */ /* 0x040fe20000410000 */
[----:B------:R-:W-:Y:S01]  /*19580*/  SHF.L.U32 R15, R12, 0x2, RZ ;  /* 0x000000020c0f7819 */ /* 0x000fe200000006ff */
        /* <DEDUP_REMOVED lines=15> */
[----:B------:R-:W-:Y:S01]  /*19680*/  SHF.R.S32.HI R11, RZ, 0x1f, R8 ;  /* 0x0000001fff0b7819 */ /* 0x000fe20000011408 */
[----:B------:R-:W-:-:S02]  /*19690*/  FMUL.FTZ R100, R7, R100 ;  /* 0x0000006407647220 */ /* 0x000fc40000410000 */
[----:B------:R-:W-:Y:S01]  /*196a0*/  FMUL.FTZ R101, R7, R101 ;  /* 0x0000006507657220 */ /* 0x000fe20000410000 */
[----:B------:R-:W-:Y:S01]  /*196b0*/  MOV R7, 0x40 ;  /* 0x0000004000077802 */ /* 0x000fe20000000f00 */
[----:B------:R-:W-:Y:S01]  /*196c0*/  IMAD R14, R19, 0x4, R14 ;  /* 0x00000004130e7824 */ /* 0x000fe200078e020e */
[----:B------:R-:W-:Y:S01]  /*196d0*/  LEA.HI R11, R11, R8, RZ, 0x2 ;  /* 0x000000080b0b7211 */ /* 0x000fe200078f10ff */
[C---:B--2---:R-:W-:Y:S01]  /*196e0*/  FMUL.FTZ R115, R6.reuse, R115 ;  /* 0x0000007306737220 */ /* 0x044fe20000410000 */
[----:B------:R-:W-:Y:S01]  /*196f0*/  SEL R7, R7, 0xffffffc0, !P0 ;  /* 0xffffffc007077807 */ /* 0x000fe20004000000 */
[----:B------:R-:W-:Y:S01]  /*19700*/  FMUL.FTZ R114, R6, R114 ;  /* 0x0000007206727220 */ /* 0x000fe20000410000 */
[----:B------:R-:W-:Y:S01]  /*19710*/  LOP3.LUT P0, RZ, R66, 0x3, RZ, 0xc0, !PT ;  /* 0x0000000342ff7812 */ /* 0x000fe2000780c0ff */
[C---:B------:R-:W-:Y:S01]  /*19720*/  FMUL.FTZ R71, R6.reuse, R71 ;  /* 0x0000004706477220 */ /* 0x040fe20000410000 */
[----:B------:R-:W-:Y:S01]  /*19730*/  IADD3 R15, R15, R7, RZ ;  /* 0x000000070f0f7210 */ /* 0x000fe20007ffe0ff */
[C---:B------:R-:W-:Y:S01]  /*19740*/  FMUL.FTZ R70, R6.reuse, R70 ;  /* 0x0000004606467220 */ /* 0x040fe20000410000 */
[----:B------:R-:W-:Y:S01]  /*19750*/  STS.64 [R12.X4+0x400], R114 ;  /* 0x000400720c007388 */ /* 0x000fe20000004a00 */
[C---:B------:R-:W-:Y:S01]  /*19760*/  FMUL.FTZ R75, R6.reuse, R75 ;  /* 0x0000004b064b7220 */ /* 0x040fe20000410000 */
[----:B------:R-:W-:Y:S01]  /*19770*/  LOP3.LUT R11, R11, 0xffffffc, RZ, 0xc0, !PT ;  /* 0x0ffffffc0b0b7812 */ /* 0x000fe200078ec0ff */
[C---:B------:R-:W-:Y:S01]  /*19780*/  FMUL.FTZ R74, R6.reuse, R74 ;  /* 0x0000004a064a7220 */ /* 0x040fe20000410000 */
[----:B------:R-:W-:Y:S01]  /*19790*/  STS.64 [R16], R68 ;  /* 0x0000004410007388 */ /* 0x000fe20000000a00 */
[----:B------:R-:W-:Y:S01]  /*197a0*/  FMUL.FTZ R79, R6, R79 ;  /* 0x0000004f064f7220 */ /* 0x000fe20000410000 */
[----:B------:R-:W-:Y:S01]  /*197b0*/  IADD3 R11, R8, -R11, RZ ;  /* 0x8000000b080b7210 */ /* 0x000fe20007ffe0ff */
[C---:B------:R-:W-:Y:S01]  /*197c0*/  FMUL.FTZ R78, R6.reuse, R78 ;  /* 0x0000004e064e7220 */ /* 0x040fe20000410000 */
[----:B------:R-:W-:Y:S01]  /*197d0*/  STS.64 [R16+0x400], R70 ;  /* 0x0004004610007388 */ /* 0x000fe20000000a00 */
[C---:B------:R-:W-:Y:S01]  /*197e0*/  FMUL.FTZ R83, R6.reuse, R83 ;  /* 0x0000005306537220 */ /* 0x040fe20000410000 */
[----:B------:R-:W-:Y:S01]  /*197f0*/  LEA R11, R11, R160, 0x4 ;  /* 0x000000a00b0b7211 */ /* 0x000fe200078e20ff */
        /* <DEDUP_REMOVED lines=16> */
[----:B------:R-:W-:Y:S02]  /*19900*/  FMUL.FTZ R102, R6, R102 ;  /* 0x0000006606667220 */ /* 0x000fe40000410000 */
[----:B------:R-:W-:Y:S01]  /*19910*/  IMAD.IADD R6, R14, 0x1, R13 ;  /* 0x000000010e067824 */ /* 0x000fe200078e020d */
[----:B------:R-:W-:Y:S01]  /*19920*/  IADD3 R13, R7, R16, RZ ;  /* 0x00000010070d7210 */ /* 0x000fe20007ffe0ff */
[----:B------:R-:W-:Y:S01]  /*19930*/  @P3 FMUL.FTZ R5, R5, 0.69314718246459960938 ;  /* 0x3f31721805053820 */ /* 0x000fe20000410000 */
[----:B------:R-:W2:Y:S01]  /*19940*/  S2R R7, SR_CTAID.Z ;  /* 0x0000000000077919 */ /* 0x000ea20000002700 */
[----:B-1----:R-:W-:Y:S02]  /*19950*/  @P2 FMUL.FTZ R61, R4, 0.69314718246459960938 ;  /* 0x3f317218043d2820 */ /* 0x002fe40000410000 */
[----:B------:R-:W-:Y:S01]  /*19960*/  IMAD.MOV.U32 R3, RZ, RZ, -0x800000 ;  /* 0xff800000ff037424 */ /* 0x000fe200078e00ff */
[----:B------:R-:W-:Y:S01]  /*19970*/  STS.64 [R13], R76 ;  /* 0x0000004c0d007388 */ /* 0x000fe20000000a00 */
[----:B------:R-:W-:-:S03]  /*19980*/  @P3 FFMA.FTZ R3, R2, c[0x0][0x238], R5 ;  /* 0x00008e0002033a23 */ /* 0x000fc60000010005 */
[----:B------:R-:W-:Y:S04]  /*19990*/  STS.64 [R13+0x400], R78 ;  /* 0x0004004e0d007388 */ /* 0x000fe80000000a00 */
[----:B------:R-:W-:Y:S04]  /*199a0*/  STS.64 [R12.X4+0x2000], R80 ;  /* 0x002000500c007388 */ /* 0x000fe80000004a00 */
[----:B------:R-:W-:Y:S04]  /*199b0*/  STS.64 [R12.X4+0x2400], R82 ;  /* 0x002400520c007388 */ /* 0x000fe80000004a00 */
[----:B------:R-:W-:Y:S04]  /*199c0*/  STS.64 [R16+0x2000], R84 ;  /* 0x0020005410007388 */ /* 0x000fe80000000a00 */
[----:B------:R-:W-:Y:S01]  /*199d0*/  STS.64 [R16+0x2400], R86 ;  /* 0x0024005610007388 */ /* 0x000fe20000000a00 */
[----:B--2---:R-:W-:-:S03]  /*199e0*/  IMAD R7, R64, c[0x0][0x1c0], R7 ;  /* 0x0000700040077a24 */ /* 0x004fc600078e0207 */
[----:B------:R-:W-:Y:S01]  /*199f0*/  STS.64 [R15+0x2000], R88 ;  /* 0x002000580f007388 */ /* 0x000fe20000000a00 */
[----:B------:R-:W-:Y:S01]  /*19a00*/  IMAD R7, R60, c[0x0][0x1c0], R7 ;  /* 0x000070003c077a24 */ /* 0x000fe200078e0207 */
[----:B------:R-:W-:Y:S01]  /*19a10*/  MOV R60, 0xff800000 ;  /* 0xff800000003c7802 */ /* 0x000fe20000000f00 */
[----:B------:R-:W-:Y:S01]  /*19a20*/  @P2 FFMA.FTZ R60, R0, c[0x0][0x238], R61 ;  /* 0x00008e00003c2a23 */ /* 0x000fe2000001003d */
[----:B------:R-:W-:Y:S04]  /*19a30*/  STS.64 [R15+0x2400], R90 ;  /* 0x0024005a0f007388 */ /* 0x000fe80000000a00 */
[----:B------:R-:W-:Y:S04]  /*19a40*/  STS.64 [R13+0x2000], R108 ;  /* 0x0020006c0d007388 */ /* 0x000fe80000000a00 */
[----:B------:R-:W-:Y:S04]  /*19a50*/  STS.64 [R13+0x2400], R110 ;  /* 0x0024006e0d007388 */ /* 0x000fe80000000a00 */
[----:B------:R-:W-:Y:S04]  /*19a60*/  STS.64 [R12.X4+0x4000], R92 ;  /* 0x0040005c0c007388 */ /* 0x000fe80000004a00 */
[----:B------:R-:W-:Y:S04]  /*19a70*/  STS.64 [R12.X4+0x4400], R94 ;  /* 0x0044005e0c007388 */ /* 0x000fe80000004a00 */
[----:B------:R-:W-:Y:S04]  /*19a80*/  STS.64 [R16+0x4000], R96 ;  /* 0x0040006010007388 */ /* 0x000fe80000000a00 */
[----:B------:R-:W-:Y:S04]  /*19a90*/  STS.64 [R16+0x4400], R98 ;  /* 0x0044006210007388 */ /* 0x000fe80000000a00 */
[----:B------:R-:W-:Y:S04]  /*19aa0*/  STS.64 [R15+0x4000], R104 ;  /* 0x004000680f007388 */ /* 0x000fe80000000a00 */
[----:B------:R-:W-:Y:S04]  /*19ab0*/  STS.64 [R15+0x4400], R106 ;  /* 0x0044006a0f007388 */ /* 0x000fe80000000a00 */
[----:B------:R-:W-:Y:S04]  /*19ac0*/  STS.64 [R13+0x4000], R100 ;  /* 0x004000640d007388 */ /* 0x000fe80000000a00 */
[----:B------:R-:W-:Y:S04]  /*19ad0*/  STS.64 [R13+0x4400], R102 ;  /* 0x004400660d007388 */ /* 0x000fe80000000a00 */
[----:B------:R-:W-:Y:S06]  /*19ae0*/  BAR.SYNC.DEFER_BLOCKING 0x0 ;  /* 0x0000000000007b1d */ /* 0x000fec0000010000 */
[----:B------:R-:W1:Y:S04]  /*19af0*/  LDS.128 R52, [R6.X4] ;  /* 0x0000000006347984 */ /* 0x000e680000004c00 */
        /* <DEDUP_REMOVED lines=11> */
[----:B-----5:R-:W-:-:S05]  /*19bb0*/  SHF.L.U32 R6, R62, 0x6, RZ ;  /* 0x000000063e067819 */ /* 0x020fca00000006ff */
[----:B------:R-:W-:Y:S01]  /*19bc0*/  IMAD R6, R7, c[0x0][0x214], R6 ;  /* 0x0000850007067a24 */ /* 0x000fe200078e0206 */
[----:B------:R-:W-:Y:S05]  /*19bd0*/  @P0 BRA `(.L_x_2814) ;  /* 0x000000b000000947 */ /* 0x000fea0003800000 */
[----:B--234-:R-:W-:Y:S01]  /*19be0*/  IMAD R0, R62, -0x40, R151 ;  /* 0xffffffc03e007824 */ /* 0x01cfe200078e0297 */
[C---:B------:R-:W-:Y:S02]  /*19bf0*/  IADD3 R7, R11.reuse, 0x8, RZ ;  /* 0x000000080b077810 */ /* 0x040fe40007ffe0ff */
[----:B------:R-:W-:Y:S02]  /*19c00*/  SHF.R.S32.HI R5, RZ, 0x1f, R11 ;  /* 0x0000001fff057819 */ /* 0x000fe4000001140b */
[----:B------:R-:W-:Y:S02]  /*19c10*/  IADD3 R2, P0, R6, R11, RZ ;  /* 0x0000000b06027210 */ /* 0x000fe40007f1e0ff */
[-C--:B------:R-:W-:Y:S02]  /*19c20*/  ISETP.GE.AND P2, PT, R11, R0.reuse, PT ;  /* 0x000000000b00720c */ /* 0x080fe40003f46270 */
[----:B------:R-:W-:-:S02]  /*19c30*/  ISETP.GE.AND P1, PT, R7, R0, PT ;  /* 0x000000000700720c */ /* 0x000fc40003f26270 */
[----:B------:R-:W-:Y:S02]  /*19c40*/  LEA.HI.X.SX32 R5, R6, R5, 0x1, P0 ;  /* 0x0000000506057211 */ /* 0x000fe400000f0eff */
[----:B------:R-:W-:-:S04]  /*19c50*/  LEA R4, P0, R2, c[0x0][0x208], 0x2 ;  /* 0x0000820002047a11 */ /* 0x000fc800078010ff */
[----:B------:R-:W-:-:S05]  /*19c60*/  LEA.HI.X R5, R2, c[0x0][0x20c], R5, 0x2, P0 ;  /* 0x0000830002057a11 */ /* 0x000fca00000f1405 */
[----:B------:R2:W-:Y:S04]  /*19c70*/  @!P2 STG.E [R4.64], R3 ;  /* 0x000000030400a986 */ /* 0x0005e8000c10190c */
[----:B------:R2:W-:Y:S02]  /*19c80*/  @!P1 STG.E [R4.64+0x20], R60 ;  /* 0x0000203c04009986 */ /* 0x0005e4000c10190c */
.L_x_2814:
[----:B--234-:R-:W-:Y:S05]  /*19c90*/  BSYNC B0 ;  /* 0x0000000000007941 */ /* 0x01cfea0003800000 */
.L_x_2813:
[----:B------:R-:W-:Y:S01]  /*19ca0*/  IMAD.SHL.U32 R4, R10, 0x4, RZ ;  /* 0x000000040a047824 */ /* 0x000fe200078e00ff */
[C---:B------:R-:W-:Y:S01]  /*19cb0*/  IADD3 R3, R9.reuse, 0x10, RZ ;  /* 0x0000001009037810 */ /* 0x040fe20007ffe0ff */
[----:B------:R-:W-:Y:S01]  /*19cc0*/  IMAD R6, R6, c[0x0][0x22c], RZ ;  /* 0x00008b0006067a24 */ /* 0x000fe200078e02ff */
[----:B------:R-:W-:Y:S01]  /*19cd0*/  IADD3 R0, R9, 0x20, RZ ;  /* 0x0000002009007810 */ /* 0x000fe20007ffe0ff */
[----:B------:R-:W-:Y:S01]  /*19ce0*/  IMAD R62, R62, -0x40, R151 ;  /* 0xffffffc03e3e7824 */ /* 0x000fe200078e0297 */
[----:B------:R-:W-:-:S04]  /*19cf0*/  SHF.R.S32.HI R5, RZ, 0x1f, R4 ;  /* 0x0000001fff057819 */ /* 0x000fc80000011404 */
[-C--:B------:R-:W-:Y:S01]  /*19d00*/  ISETP.GE.AND P2, PT, R3, R62.reuse, PT ;  /* 0x0000003e0300720c */ /* 0x080fe20003f46270 */
[C---:B------:R-:W-:Y:S01]  /*19d10*/  IMAD.WIDE R4, R9.reuse, 0x60, R4 ;  /* 0x0000006009047825 */ /* 0x040fe200078e0204 */
[C---:B------:R-:W-:Y:S02]  /*19d20*/  ISETP.GE.AND P3, PT, R9.reuse, R62, PT ;  /* 0x0000003e0900720c */ /* 0x040fe40003f66270 */
[----:B------:R-:W-:Y:S02]  /*19d30*/  IADD3 R9, R9, 0x30, RZ ;  /* 0x0000003009097810 */ /* 0x000fe40007ffe0ff */
[----:B------:R-:W-:Y:S02]  /*19d40*/  IADD3 R2, P0, R6, R4, RZ ;  /* 0x0000000406027210 */ /* 0x000fe40007f1e0ff */
[----:B------:R-:W-:Y:S02]  /*19d50*/  ISETP.GE.AND P1, PT, R0, R62, PT ;  /* 0x0000003e0000720c */ /* 0x000fe40003f26270 */
[----:B------:R-:W-:-:S02]  /*19d60*/  LEA.HI.X.SX32 R3, R6, R5, 0x1, P0 ;  /* 0x0000000506037211 */ /* 0x000fc400000f0eff */
        /* <DEDUP_REMOVED lines=18> */
.L_x_2815:
        /* <DEDUP_REMOVED lines=15> */
.L_x_6130:


//--------------------- .text._ZN5flash24flash_fwd_splitkv_kernelI23Flash_fwd_kernel_traitsILi96ELi64ELi128ELi4ELb0ELb0EN7cutlass6half_tE19Flash_kernel_traitsILi96ELi64ELi128ELi4ES3_EELb1ELb0ELb0ELb0ELb1ELb1ELb1ELb1EEEvNS_16Flash_fwd_paramsE --------------------------
	.section	.text._ZN5flash24flash_fwd_splitkv_kernelI23Flash_fwd_kernel_traitsILi96ELi64ELi128ELi4ELb0ELb0EN7cutlass6half_tE19Flash_kernel_traitsILi96ELi64ELi128ELi4ES3_EELb1ELb0ELb0ELb0ELb1ELb1ELb1ELb1EEEvNS_16Flash_fwd_paramsE,"ax",@progbits
	.sectioninfo	@"SHI_REGISTERS=250"
	.align	128
        .global         _ZN5flash24flash_fwd_splitkv_kernelI23Flash_fwd_kernel_traitsILi96ELi64ELi128ELi4ELb0ELb0EN7cutlass6half_tE19Flash_kernel_traitsILi96ELi64ELi128ELi4ES3_EELb1ELb0ELb0ELb0ELb1ELb1ELb1ELb1EEEvNS_16Flash_fwd_paramsE
        .type           _ZN5flash24flash_fwd_splitkv_kernelI23Flash_fwd_kernel_traitsILi96ELi64ELi128ELi4ELb0ELb0EN7cutlass6half_tE19Flash_kernel_traitsILi96ELi64ELi128ELi4ES3_EELb1ELb0ELb0ELb0ELb1ELb1ELb1ELb1EEEvNS_16Flash_fwd_paramsE,@function
        .size           _ZN5flash24flash_fwd_splitkv_kernelI23Flash_fwd_kernel_traitsILi96ELi64ELi128ELi4ELb0ELb0EN7cutlass6half_tE19Flash_kernel_traitsILi96ELi64ELi128ELi4ES3_EELb1ELb0ELb0ELb0ELb1ELb1ELb1ELb1EEEvNS_16Flash_fwd_paramsE,(.L_x_6131 - _ZN5flash24flash_fwd_splitkv_kernelI23Flash_fwd_kernel_traitsILi96ELi64ELi128ELi4ELb0ELb0EN7cutlass6half_tE19Flash_kernel_traitsILi96ELi64ELi128ELi4ES3_EELb1ELb0ELb0ELb0ELb1ELb1ELb1ELb1EEEvNS_16Flash_fwd_paramsE)
        .other          _ZN5flash24flash_fwd_splitkv_kernelI23Flash_fwd_kernel_traitsILi96ELi64ELi128ELi4ELb0ELb0EN7cutlass6half_tE19Flash_kernel_traitsILi96ELi64ELi128ELi4ES3_EELb1ELb0ELb0ELb0ELb1ELb1ELb1ELb1EEEvNS_16Flash_fwd_paramsE,@"STO_CUDA_ENTRY STV_DEFAULT"
_ZN5flash24flash_fwd_splitkv_kernelI23Flash_fwd_kernel_traitsILi96ELi64ELi128ELi4ELb0ELb0EN7cutlass6half_tE19Flash_kernel_traitsILi96ELi64ELi128ELi4ES3_EELb1ELb0ELb0ELb0ELb1ELb1ELb1ELb1EEEvNS_16Flash_fwd_paramsE:
.text._ZN5flash24flash_fwd_splitkv_kernelI23Flash_fwd_kernel_traitsILi96ELi64ELi128ELi4ELb0ELb0EN7cutlass6half_tE19Flash_kernel_traitsILi96ELi64ELi128ELi4ES3_EELb1ELb0ELb0ELb0ELb1ELb1ELb1ELb1EEEvNS_16Flash_fwd_paramsE:
        /* <DEDUP_REMOVED lines=54> */
.L_x_2816:
[----:B-1-34-:R-:W-:Y:S02]  /*0360*/  MOV R71, c[0x0][0x218] ;  /* 0x0000860000477a02 */ /* 0x01afe40000000f00 */
.L_x_2817:
        /* <DEDUP_REMOVED lines=113> */
.L_x_2818:
        /* <DEDUP_REMOVED lines=93> */
.L_x_2819:
        /* <DEDUP_REMOVED lines=16> */
.L_x_2821:
        /* <DEDUP_REMOVED lines=51> */
.L_x_2820:
        /* <DEDUP_REMOVED lines=246> */
.L_x_2868:
        /* <DEDUP_REMOVED lines=205> */
.L_x_2826:
[----:B------:R-:W-:Y:S05]  /*30b0*/  BSYNC B0 ;  /* 0x0000000000007941 */ /* 0x000fea0003800000 */
.L_x_2825:
        /* <DEDUP_REMOVED lines=159> */
.L_x_2828:
[----:B------:R-:W-:Y:S05]  /*3ab0*/  BSYNC B0 ;  /* 0x0000000000007941 */ /* 0x000fea0003800000 */
.L_x_2827:
        /* <DEDUP_REMOVED lines=167> */
.L_x_2830:
[----:B------:R-:W-:Y:S05]  /*4530*/  BSYNC B0 ;  /* 0x0000000000007941 */ /* 0x000fea0003800000 */
.L_x_2829:
        /* <DEDUP_REMOVED lines=171> */
.L_x_2832:
[----:B------:R-:W-:Y:S05]  /*4ff0*/  BSYNC B0 ;  /* 0x0000000000007941 */ /* 0x000fea0003800000 */
.L_x_2831:
        /* <DEDUP_REMOVED lines=8> */
.L_x_2824:
        /* <DEDUP_REMOVED lines=91> */
.L_x_2837:
[----:B------:R-:W-:Y:S05]  /*5630*/  BSYNC B0 ;  /* 0x0000000000007941 */ /* 0x000fea0003800000 */
.L_x_2836:
        /* <DEDUP_REMOVED lines=92> */
.L_x_2839:
[----:B------:R-:W-:Y:S05]  /*5c00*/  BSYNC B0 ;  /* 0x0000000000007941 */ /* 0x000fea0003800000 */
.L_x_2838:
        /* <DEDUP_REMOVED lines=91> */
.L_x_2841:
[----:B------:R-:W-:Y:S05]  /*61c0*/  BSYNC B0 ;  /* 0x0000000000007941 */ /* 0x000fea0003800000 */
.L_x_2840:
[----:B-----5:R1:W-:Y:S02]  /*61d0*/  STG.E.128 [R102.64+0x80], R52 ;  /* 0x0000803466007986 */ /* 0x0203e4000c101d06 */
.L_x_2835:
[----:B------:R-:W-:Y:S05]  /*61e0*/  BSYNC B1 ;  /* 0x0000000000017941 */ /* 0x000fea0003800000 */
.L_x_2834:
        /* <DEDUP_REMOVED lines=96> */
.L_x_2845:
[----:B------:R-:W-:Y:S05]  /*67f0*/  BSYNC B0 ;  /* 0x0000000000007941 */ /* 0x000fea0003800000 */
.L_x_2844:
        /* <DEDUP_REMOVED lines=97> */
.L_x_2847:
[----:B------:R-:W-:Y:S05]  /*6e10*/  BSYNC B0 ;  /* 0x0000000000007941 */ /* 0x000fea0003800000 */
.L_x_2846:
        /* <DEDUP_REMOVED lines=99> */
.L_x_2849:
[----:B------:R-:W-:Y:S05]  /*7450*/  BSYNC B0 ;  /* 0x0000000000007941 */ /* 0x000fea0003800000 */
.L_x_2848:
[----:B-----5:R4:W-:Y:S02]  /*7460*/  STG.E.128 [R166.64+0x80], R4 ;  /* 0x00008004a6007986 */ /* 0x0209e4000c101d06 */
.L_x_2843:
[----:B------:R-:W-:Y:S05]  /*7470*/  BSYNC B1 ;  /* 0x0000000000017941 */ /* 0x000fea0003800000 */
.L_x_2842:
        /* <DEDUP_REMOVED lines=99> */
.L_x_2853:
[----:B------:R-:W-:Y:S05]  /*7ab0*/  BSYNC B0 ;  /* 0x0000000000007941 */ /* 0x000fea0003800000 */
.L_x_2852:
        /* <DEDUP_REMOVED lines=99> */
.L_x_2855:
[----:B------:R-:W-:Y:S05]  /*80f0*/  BSYNC B0 ;  /* 0x0000000000007941 */ /* 0x000fea0003800000 */
.L_x_2854:
        /* <DEDUP_REMOVED lines=100> */
.L_x_2857:
[----:B------:R-:W-:Y:S05]  /*8740*/  BSYNC B0 ;  /* 0x0000000000007941 */ /* 0x000fea0003800000 */
.L_x_2856:
[C---:B----4-:R-:W-:Y:S04]  /*8750*/  LEA R2, P0, R85.reuse, R102, 0x1 ;  /* 0x0000006655027211 */ /* 0x050fe800078008ff */
[----:B------:R-:W-:Y:S05]  /*8760*/  LEA.HI.X R3, R85, R101, R84, 0x1, P0 ;  /* 0x0000006555037211 */ /* 0x000fea00000f0c54 */
[----:B-----5:R4:W-:Y:S04]  /*8770*/  STG.E.128 [R2.64], R8 ;  /* 0x0000000802007986 */ /* 0x0209e8000c101d06 */
.L_x_2851:
[----:B------:R-:W-:Y:S05]  /*8780*/  BSYNC B1 ;  /* 0x0000000000017941 */ /* 0x000fea0003800000 */
.L_x_2850:
        /* <DEDUP_REMOVED lines=101> */
.L_x_2861:
[----:B------:R-:W-:Y:S05]  /*8de0*/  BSYNC B0 ;  /* 0x0000000000007941 */ /* 0x000fea0003800000 */
.L_x_2860:
        /* <DEDUP_REMOVED lines=101> */
.L_x_2863:
[----:B------:R-:W-:Y:S05]  /*9440*/  BSYNC B0 ;  /* 0x0000000000007941 */ /* 0x000fea0003800000 */
.L_x_2862:
        /* <DEDUP_REMOVED lines=100> */
.L_x_2865:
[----:B------:R-:W-:Y:S05]  /*9a90*/  BSYNC B0 ;  /* 0x0000000000007941 */ /* 0x000fea0003800000 */
.L_x_2864:
[C---:B-1----:R-:W-:Y:S04]  /*9aa0*/  LEA R2, P0, R93.reuse, R102, 0x1 ;  /* 0x000000665d027211 */ /* 0x042fe800078008ff */
[----:B------:R-:W-:Y:S05]  /*9ab0*/  LEA.HI.X R3, R93, R101, R92, 0x1, P0 ;  /* 0x000000655d037211 */ /* 0x000fea00000f0c5c */
[----:B-----5:R1:W-:Y:S04]  /*9ac0*/  STG.E.128 [R2.64], R8 ;  /* 0x0000000802007986 */ /* 0x0203e8000c101d06 */
.L_x_2859:
[----:B------:R-:W-:Y:S05]  /*9ad0*/  BSYNC B1 ;  /* 0x0000000000017941 */ /* 0x000fea0003800000 */
.L_x_2858:
        /* <DEDUP_REMOVED lines=8> */
.L_x_2823:
        /* <DEDUP_REMOVED lines=42> */
.L_x_2833:
        /* <DEDUP_REMOVED lines=80> */
.L_x_2866:
        /* <DEDUP_REMOVED lines=9> */
.L_x_2867:
[----:B------:R-:W-:Y:S04]  /*a390*/  IADD3 R13, R13, -0x1, RZ ;  /* 0xffffffff0d0d7810 */ /* 0x000fe80007ffe0ff */
[----:B------:R-:W-:Y:S11]  /*a3a0*/  ISETP.GT.AND P0, PT, R13, R70, PT ;  /* 0x000000460d00720c */ /* 0x000ff60003f04270 */
[----:B------:R-:W-:Y:S02]  /*a3b0*/  @!UPT UIADD3 URZ, URZ, URZ, URZ ;  /* 0x0000003f3f3ff290 */ /* 0x000fe4000fffe03f */
[----:B------:R-:W-:-:S05]  /*a3c0*/  @P0 BRA `(.L_x_2868) ;  /* 0xffff801000000947 */ /* 0x000fca000383ffff */
.L_x_2822:
        /* <DEDUP_REMOVED lines=85> */
.L_x_2875:
[----:B------:R-:W-:Y:S05]  /*a920*/  BSYNC B0 ;  /* 0x0000000000007941 */ /* 0x000fea0003800000 */
.L_x_2874:
        /* <DEDUP_REMOVED lines=46> */
.L_x_2877:
[----:B------:R-:W-:Y:S05]  /*ac10*/  BSYNC B0 ;  /* 0x0000000000007941 */ /* 0x000fea0003800000 */
.L_x_2876:
        /* <DEDUP_REMOVED lines=44> */
.L_x_2879:
[----:B------:R-:W-:Y:S05]  /*aee0*/  BSYNC B0 ;  /* 0x0000000000007941 */ /* 0x000fea0003800000 */
.L_x_2878:
[----:B-----5:R2:W-:Y:S02]  /*aef0*/  STS.128 [R150+0x2000], R24 ;  /* 0x0020001896007388 */ /* 0x0205e40000000c00 */
.L_x_2873:
[----:B------:R-:W-:Y:S05]  /*af00*/  BSYNC B1 ;  /* 0x0000000000017941 */ /* 0x000fea0003800000 */
.L_x_2872:
        /* <DEDUP_REMOVED lines=57> */
.L_x_2882:
[----:B------:R-:W-:Y:S05]  /*b2a0*/  BSYNC B0 ;  /* 0x0000000000007941 */ /* 0x000fea0003800000 */
.L_x_2881:
        /* <DEDUP_REMOVED lines=46> */
.L_x_2884:
[----:B------:R-:W-:Y:S05]  /*b590*/  BSYNC B0 ;  /* 0x0000000000007941 */ /* 0x000fea0003800000 */
.L_x_2883:
        /* <DEDUP_REMOVED lines=45> */
.L_x_2886:
[----:B------:R-:W-:Y:S05]  /*b870*/  BSYNC B0 ;  /* 0x0000000000007941 */ /* 0x000fea0003800000 */
.L_x_2885:
[----:B-----5:R3:W-:Y:S01]  /*b880*/  STS.128 [R150+0x2800], R8 ;  /* 0x0028000896007388 */ /* 0x0207e20000000c00 */
[----:B------:R-:W-:Y:S05]  /*b890*/  BRA `(.L_x_2880) ;  /* 0x0000232000007947 */ /* 0x000fea0003800000 */
.L_x_2871:
        /* <DEDUP_REMOVED lines=88> */
.L_x_2890:
[----:B------:R-:W-:Y:S05]  /*be20*/  BSYNC B0 ;  /* 0x0000000000007941 */ /* 0x000fea0003800000 */
.L_x_2889:
        /* <DEDUP_REMOVED lines=89> */
.L_x_2892:
[----:B------:R-:W-:Y:S05]  /*c3c0*/  BSYNC B0 ;  /* 0x0000000000007941 */ /* 0x000fea0003800000 */
.L_x_2891:
        /* <DEDUP_REMOVED lines=88> */
.L_x_2894:
[----:B------:R-:W-:Y:S05]  /*c950*/  BSYNC B0 ;  /* 0x0000000000007941 */ /* 0x000fea0003800000 */
.L_x_2893:
[----:B-----5:R3:W-:Y:S02]  /*c960*/  STS.128 [R150+0x2000], R20 ;  /* 0x0020001496007388 */ /* 0x0207e40000000c00 */
.L_x_2888:
[----:B------:R-:W-:Y:S05]  /*c970*/  BSYNC B1 ;  /* 0x0000000000017941 */ /* 0x000fea0003800000 */
.L_x_2887:
        /* <DEDUP_REMOVED lines=90> */
.L_x_2896:
[----:B------:R-:W-:Y:S05]  /*cf20*/  BSYNC B0 ;  /* 0x0000000000007941 */ /* 0x000fea0003800000 */
.L_x_2895:
        /* <DEDUP_REMOVED lines=89> */
.L_x_2898:
[----:B------:R-:W-:Y:S05]  /*d4c0*/  BSYNC B0 ;  /* 0x0000000000007941 */ /* 0x000fea0003800000 */
.L_x_2897:
        /* <DEDUP_REMOVED lines=89> */
.L_x_2900:
[----:B------:R-:W-:Y:S05]  /*da60*/  BSYNC B0 ;  /* 0x0000000000007941 */ /* 0x000fea0003800000 */
.L_x_2899:
[----:B-----5:R3:W-:Y:S01]  /*da70*/  STS.128 [R150+0x2800], R12 ;  /* 0x0028000c96007388 */ /* 0x0207e20000000c00 */
[----:B------:R-:W-:Y:S05]  /*da80*/  BRA `(.L_x_2880) ;  /* 0x0000013000007947 */ /* 0x000fea0003800000 */
.L_x_2870:
        /* <DEDUP_REMOVED lines=19> */
.L_x_2880:
[----:B------:R-:W-:Y:S05]  /*dbc0*/  BSYNC B2 ;  /* 0x0000000000027941 */ /* 0x000fea0003800000 */
.L_x_2869:
[----:B------:R-:W-:Y:S01]  /*dbd0*/  IADD3 R159, R57, -0x1, RZ ;  /* 0xffffffff399f7810 */ /* 0x000fe20007ffe0ff */
[----:B------:R-:W-:Y:S01]  /*dbe0*/  IMAD.SHL.U32 R140, R140, 0x8, RZ ;  /* 0x000000088c8c7824 */ /* 0x000fe200078e00ff */
[C---:B-1----:R-:W-:Y:S01]  /*dbf0*/  IADD3 R4, R158.reuse, 0x40, RZ ;  /* 0x000000409e047810 */ /* 0x042fe20007ffe0ff */
[----:B------:R-:W-:Y:S01]  /*dc00*/  IMAD.SHL.U32 R141, R141, 0x40, RZ ;  /* 0x000000408d8d7824 */ /* 0x000fe200078e00ff */
[----:B------:R-:W-:Y:S01]  /*dc10*/  IADD3 R2, R158, 0x60, RZ ;  /* 0x000000609e027810 */ /* 0x000fe20007ffe0ff */
[----:B------:R-:W-:Y:S01]  /*dc20*/  IMAD.SHL.U32 R0, R159, 0x80, RZ ;  /* 0x000000809f007824 */ /* 0x000fe200078e00ff */
[----:B------:R-:W-:Y:S01]  /*dc30*/  LEA R160, P3, R156, c[0x0][0x168], 0x1 ;  /* 0x00005a009ca07a11 */ /* 0x000fe200078608ff */
[----:B------:R-:W-:Y:S01]  /*dc40*/  IMAD.SHL.U32 R164, R61, 0x2, RZ ;  /* 0x000000023da47824 */ /* 0x000fe200078e00ff */
[----:B------:R-:W-:Y:S01]  /*dc50*/  LOP3.LUT R40, R142, 0x7fffffe, RZ, 0xc0, !PT ;  /* 0x07fffffe8e287812 */ /* 0x000fe200078ec0ff */
[----:B------:R-:W-:Y:S01]  /*dc60*/  IMAD.IADD R3, R63, 0x1, -R0 ;  /* 0x000000013f037824 */ /* 0x000fe200078e0a00 */
[----:B------:R-:W-:-:S02]  /*dc70*/  LEA.HI.X R161, R156, c[0x0][0x16c], R58, 0x1, P3 ;  /* 0x00005b009ca17a11 */ /* 0x000fc400018f0c3a */
[----:B------:R-:W-:Y:S01]  /*dc80*/  SHF.R.S32.HI R6, RZ, 0x1f, R143 ;  /* 0x0000001fff067819 */ /* 0x000fe2000001148f */
[----:B------:R-:W-:Y:S01]  /*dc90*/  IMAD.IADD R40, R143, 0x1, -R40 ;  /* 0x000000018f287824 */ /* 0x000fe200078e0a28 */
[-C--:B------:R-:W-:Y:S02]  /*dca0*/  ISETP.GE.AND P0, PT, R4, R3.reuse, PT ;  /* 0x000000030400720c */ /* 0x080fe40003f06270 */
[-C--:B------:R-:W-:Y:S02]  /*dcb0*/  ISETP.GE.AND P5, PT, R24, R3.reuse, PT ;  /* 0x000000031800720c */ /* 0x080fe40003fa6270 */
[-C--:B------:R-:W-:Y:S02]  /*dcc0*/  ISETP.GE.AND P1, PT, R158, R3.reuse, PT ;  /* 0x000000039e00720c */ /* 0x080fe40003f26270 */
[----:B------:R-:W-:Y:S02]  /*dcd0*/  ISETP.GE.AND P6, PT, R2, R3, PT ;  /* 0x000000030200720c */ /* 0x000fe40003fc6270 */
[----:B------:R-:W-:-:S02]  /*dce0*/  LEA.HI R143, R6, R143, RZ, 0x3 ;  /* 0x0000008f068f7211 */ /* 0x000fc400078f18ff */
[----:B------:R-:W-:Y:S02]  /*dcf0*/  SHF.R.S32.HI R116, RZ, 0x1f, R61 ;  /* 0x0000001fff747819 */ /* 0x000fe4000001143d */
[----:B------:R-:W-:Y:S01]  /*dd00*/  ISETP.GE.AND P4, PT, R24, R3, PT ;  /* 0x000000031800720c */ /* 0x000fe20003f86270 */
[----:B------:R-:W-:Y:S01]  /*dd10*/  @!P0 IMAD.MOV.U32 R5, RZ, RZ, c[0x0][0x198] ;  /* 0x00006600ff058624 */ /* 0x000fe200078e00ff */
[----:B------:R-:W-:Y:S01]  /*dd20*/  LOP3.LUT R141, R141, 0xc0, RZ, 0xc0, !PT ;  /* 0x000000c08d8d7812 */ /* 0x000fe200078ec0ff */
[----:B------:R-:W-:Y:S01]  /*dd30*/  @!P0 IMAD.MOV.U32 R6, RZ, RZ, c[0x0][0x19c] ;  /* 0x00006700ff068624 */ /* 0x000fe200078e00ff */
[-C--:B--23--:R-:W-:Y:S01]  /*dd40*/  @!P5 LEA R12, P3, R60, R160.reuse, 0x1 ;  /* 0x000000a03c0cd211 */ /* 0x08cfe200078608ff */
[----:B------:R-:W-:Y:S01]  /*dd50*/  @!PT LDS RZ, [RZ] ;  /* 0x00000000fffff984 */ /* 0x000fe20000000800 */
[----:B------:R-:W-:Y:S01]  /*dd60*/  @!PT LDS RZ, [RZ] ;  /* 0x00000000fffff984 */ /* 0x000fe20000000800 */
[----:B------:R-:W-:Y:S01]  /*dd70*/  @!PT LDS RZ, [RZ] ;  /* 0x00000000fffff984 */ /* 0x000fe20000000800 */
[----:B------:R1:W-:Y:S01]  /*dd80*/  @!P1 LDGSTS.E.BYPASS.LTC128B.128 [R150+0x3000], [R160.64] ;  /* 0x03000000a0969fae */ /* 0x0003e2000b901d46 */
[----:B------:R-:W-:Y:S01]  /*dd90*/  IMAD.SHL.U32 R41, R143, 0x20, RZ ;  /* 0x000000208f297824 */ /* 0x000fe200078e00ff */
[----:B------:R-:W-:Y:S01]  /*dda0*/  LOP3.LUT R164, R164, 0x6, RZ, 0xc0, !PT ;  /* 0x00000006a4a47812 */ /* 0x000fe200078ec0ff */
[----:B------:R-:W-:Y:S01]  /*ddb0*/  @!P6 IMAD.MOV.U32 R8, RZ, RZ, c[0x0][0x198] ;  /* 0x00006600ff08e624 */ /* 0x000fe200078e00ff */
[----:B------:R1:W-:Y:S01]  /*ddc0*/  @!P1 LDGSTS.E.BYPASS.LTC128B.128 [R150+0x5000], [R160.64+0x40] ;  /* 0x05000040a0969fae */ /* 0x0003e2000b901d46 */
[----:B------:R-:W-:Y:S01]  /*ddd0*/  @!P6 IMAD.MOV.U32 R7, RZ, RZ, c[0x0][0x19c] ;  /* 0x00006700ff07e624 */ /* 0x000fe200078e00ff */
[----:B------:R-:W-:Y:S01]  /*dde0*/  @!P5 LEA.HI.X R13, R60, R161, R59, 0x1, P3 ;  /* 0x000000a13c0dd211 */ /* 0x000fe200018f0c3b */
[----:B------:R-:W-:Y:S01]  /*ddf0*/  @!P6 IMAD.WIDE.U32 R8, R8, 0xc0, R160 ;  /* 0x000000c00808e825 */ /* 0x000fe200078e00a0 */
[----:B------:R1:W-:Y:S01]  /*de00*/  @!P1 LDGSTS.E.BYPASS.LTC128B.128 [R150+0x7000], [R160.64+0x80] ;  /* 0x07000080a0969fae */ /* 0x0003e2000b901d46 */
[----:B------:R-:W-:-:S02]  /*de10*/  @!P0 LEA R10, P1, R5, R160, 0x7 ;  /* 0x000000a0050a8211 */ /* 0x000fc400078238ff */
[----:B------:R-:W-:Y:S01]  /*de20*/  @!P6 IMAD R7, R7, 0xc0, RZ ;  /* 0x000000c00707e824 */ /* 0x000fe200078e02ff */
[----:B------:R2:W-:Y:S01]  /*de30*/  @!P5 LDGSTS.E.BYPASS.LTC128B.128 [R150+0x3800], [R12.64] ;  /* 0x038000000c96dfae */ /* 0x0005e2000b901d46 */
[----:B------:R-:W-:Y:S01]  /*de40*/  @!P0 LEA.HI.X R11, R5, R161, R6, 0x7, P1 ;  /* 0x000000a1050b8211 */ /* 0x000fe200008f3c06 */
[----:B------:R-:W-:Y:S01]  /*de50*/  @!P6 IMAD.MOV.U32 R14, RZ, RZ, R8 ;  /* 0x000000ffff0ee224 */ /* 0x000fe200078e0008 */
[----:B------:R-:W-:Y:S01]  /*de60*/  LEA.HI R6, R116, R61, RZ, 0x4 ;  /* 0x0000003d74067211 */ /* 0x000fe200078f20ff */
[----:B------:R2:W-:Y:S01]  /*de70*/  @!P5 LDGSTS.E.BYPASS.LTC128B.128 [R150+0x5800], [R12.64+0x40] ;  /* 0x058000400c96dfae */ /* 0x0005e2000b901d46 */
[----:B------:R-:W-:Y:S01]  /*de80*/  @!P6 IMAD.IADD R15, R9, 0x1, R7 ;  /* 0x00000001090fe824 */ /* 0x000fe200078e0207 */
[-C--:B------:R-:W-:Y:S01]  /*de90*/  ISETP.GE.AND P3, PT, R4, R3.reuse, PT ;  /* 0x000000030400720c */ /* 0x080fe20003f66270 */
[----:B------:R-:W-:Y:S01]  /*dea0*/  IMAD.SHL.U32 R5, R64, 0x40, RZ ;  /* 0x0000004040057824 */ /* 0x000fe200078e00ff */
[----:B------:R2:W-:Y:S01]  /*deb0*/  @!P5 LDGSTS.E.BYPASS.LTC128B.128 [R150+0x7800], [R12.64+0x80] ;  /* 0x078000800c96dfae */ /* 0x0005e2000b901d46 */
[----:B------:R-:W-:-:S02]  /*dec0*/  ISETP.GE.AND P1, PT, R2, R3, PT ;  /* 0x000000030200720c */ /* 0x000fc40003f26270 */
[----:B------:R-:W-:Y:S01]  /*ded0*/  SHF.R.S32.HI R2, RZ, 0x4, R6 ;  /* 0x00000004ff027819 */ /* 0x000fe20000011406 */
[----:B------:R3:W-:Y:S01]  /*dee0*/  @!P0 LDGSTS.E.BYPASS.LTC128B.128 [R150+0x4000], [R10.64] ;  /* 0x040000000a968fae */ /* 0x0007e2000b901d46 */
[----:B------:R-:W-:Y:S02]  /*def0*/  LOP3.LUT R5, R5, 0xc0, RZ, 0xc0, !PT ;  /* 0x000000c005057812 */ /* 0x000fe400078ec0ff */
[----:B------:R-:W-:Y:S01]  /*df00*/  ISETP.GE.AND P5, PT, R158, R3, PT ;  /* 0x000000039e00720c */ /* 0x000fe20003fa6270 */
[----:B------:R3:W-:Y:S01]  /*df10*/  @!P0 LDGSTS.E.BYPASS.LTC128B.128 [R150+0x6000], [R10.64+0x40] ;  /* 0x060000400a968fae */ /* 0x0007e2000b901d46 */
[----:B------:R-:W-:Y:S02]  /*df20*/  LOP3.LUT R146, R5, 0x8, R140, 0xf8, !PT ;  /* 0x0000000805927812 */ /* 0x000fe400078ef88c */
[----:B------:R-:W-:Y:S01]  /*df30*/  SHF.R.U32.HI R5, RZ, 0x3, R5 ;  /* 0x00000003ff057819 */ /* 0x000fe20000011605 */
[----:B------:R3:W-:Y:S01]  /*df40*/  @!P0 LDGSTS.E.BYPASS.LTC128B.128 [R150+0x8000], [R10.64+0x80] ;  /* 0x080000800a968fae */ /* 0x0007e2000b901d46 */
[----:B------:R-:W-:Y:S01]  /*df50*/  LEA R162, P0, R154, c[0x0][0x170], 0x1 ;  /* 0x00005c009aa27a11 */ /* 0x000fe200078008ff */
[----:B------:R-:W-:Y:S01]  /*df60*/  @!P3 IMAD.MOV.U32 R8, RZ, RZ, c[0x0][0x1a0] ;  /* 0x00006800ff08b624 */ /* 0x000fe200078e00ff */
[----:B------:R-:W-:Y:S01]  /*df70*/  LOP3.LUT R146, R146, R5, RZ, 0x3c, !PT ;  /* 0x0000000592927212 */ /* 0x000fe200078e3cff */
[----:B------:R4:W-:Y:S01]  /*df80*/  @!P6 LDGSTS.E.BYPASS.LTC128B.128 [R150+0x4800], [R14.64] ;  /* 0x048000000e96efae */ /* 0x0009e2000b901d46 */
[----:B------:R-:W-:Y:S01]  /*df90*/  LEA.HI.X R163, R154, c[0x0][0x174], R56, 0x1, P0 ;  /* 0x00005d009aa37a11 */ /* 0x000fe200000f0c38 */
[----:B------:R-:W-:Y:S01]  /*dfa0*/  @!P3 IMAD.MOV.U32 R9, RZ, RZ, c[0x0][0x1a4] ;  /* 0x00006900ff09b624 */ /* 0x000fe200078e00ff */
[C---:B------:R-:W-:Y:S01]  /*dfb0*/  @!P4 LEA R4, P0, R115.reuse, R162, 0x1 ;  /* 0x000000a27304c211 */ /* 0x040fe200078008ff */
[----:B------:R4:W-:Y:S01]  /*dfc0*/  @!P6 LDGSTS.E.BYPASS.LTC128B.128 [R150+0x6800], [R14.64+0x40] ;  /* 0x068000400e96efae */ /* 0x0009e2000b901d46 */
[----:B------:R-:W-:Y:S01]  /*dfd0*/  @!P1 IMAD.MOV.U32 R7, RZ, RZ, c[0x0][0x1a0] ;  /* 0x00006800ff079624 */ /* 0x000fe200078e00ff */
[----:B------:R-:W-:Y:S01]  /*dfe0*/  LEA.HI R116, R116, R61, RZ, 0x5 ;  /* 0x0000003d74747211 */ /* 0x000fe200078f28ff */
[----:B------:R-:W-:Y:S01]  /*dff0*/  @!P1 IMAD.MOV.U32 R3, RZ, RZ, c[0x0][0x1a4] ;  /* 0x00006900ff039624 */ /* 0x000fe200078e00ff */
[----:B------:R4:W-:Y:S01]  /*e000*/  @!P6 LDGSTS.E.BYPASS.LTC128B.128 [R150+0x8800], [R14.64+0x80] ;  /* 0x088000800e96efae */ /* 0x0009e2000b901d46 */
[----:B------:R-:W-:Y:S01]  /*e010*/  @!P4 LEA.HI.X R5, R115, R163, R114, 0x1, P0 ;  /* 0x000000a37305c211 */ /* 0x000fe200000f0c72 */
[----:B--2---:R-:W-:-:S02]  /*e020*/  @!P1 IMAD.MOV.U32 R12, RZ, RZ, R162 ;  /* 0x000000ffff0c9224 */ /* 0x004fc400078e00a2 */
[----:B------:R-:W0:Y:S01]  /*e030*/  LDGDEPBAR ;  /* 0x00000000000079af */ /* 0x000e220000000000 */
[----:B------:R-:W-:Y:S01]  /*e040*/  @!P1 IMAD.MOV.U32 R13, RZ, RZ, R163 ;  /* 0x000000ffff0d9224 */ /* 0x000fe200078e00a3 */
[C---:B------:R-:W-:Y:S01]  /*e050*/  @!P3 LEA R6, P0, R8.reuse, R162, 0x7 ;  /* 0x000000a20806b211 */ /* 0x040fe200078038ff */
[----:B------:R-:W-:Y:S01]  /*e060*/  @!P1 IMAD R3, R3, 0xc0, RZ ;  /* 0x000000c003039824 */ /* 0x000fe200078e02ff */
[----:B------:R-:W-:Y:S01]  /*e070*/  SHF.R.S32.HI R42, RZ, 0x5, R116 ;  /* 0x00000005ff2a7819 */ /* 0x000fe20000011474 */
[----:B------:R-:W-:Y:S01]  /*e080*/  @!P1 IMAD.WIDE.U32 R12, R7, 0xc0, R12 ;  /* 0x000000c0070c9825 */ /* 0x000fe200078e000c */
[----:B------:R-:W-:Y:S02]  /*e090*/  LOP3.LUT R41, R41, 0xffffff00, RZ, 0xc0, !PT ;  /* 0xffffff0029297812 */ /* 0x000fe400078ec0ff */
[----:B------:R-:W-:Y:S01]  /*e0a0*/  @!P3 LEA.HI.X R7, R8, R163, R9, 0x7, P0 ;  /* 0x000000a30807b211 */ /* 0x000fe200000f3c09 */
[----:B------:R-:W-:Y:S01]  /*e0b0*/  @!P5 IMAD.MOV.U32 R8, RZ, RZ, R162 ;  /* 0x000000ffff08d224 */ /* 0x000fe200078e00a2 */
[----:B------:R-:W-:Y:S01]  /*e0c0*/  LOP3.LUT P0, RZ, R64, 0x2, RZ, 0xc0, !PT ;  /* 0x0000000240ff7812 */ /* 0x000fe2000780c0ff */
[----:B------:R-:W-:Y:S01]  /*e0d0*/  @!P5 IMAD.MOV.U32 R9, RZ, RZ, R163 ;  /* 0x000000ffff09d224 */ /* 0x000fe200078e00a3 */
[----:B---3--:R-:W-:Y:S01]  /*e0e0*/  LEA.HI R11, R2, R2, RZ, 0x1 ;  /* 0x00000002020b7211 */ /* 0x008fe200078f08ff */
[----:B------:R-:W-:Y:S01]  /*e0f0*/  IMAD R147, R42, 0x200, R41 ;  /* 0x000002002a937824 */ /* 0x000fe200078e0229 */
[----:B------:R-:W-:Y:S01]  /*e100*/  LOP3.LUT R116, R116, 0xffffffe0, RZ, 0xc0, !PT ;  /* 0xffffffe074747812 */ /* 0x000fe200078ec0ff */
[----:B------:R-:W-:Y:S01]  /*e110*/  @!P1 IMAD.IADD R13, R13, 0x1, R3 ;  /* 0x000000010d0d9824 */ /* 0x000fe200078e0203 */
[----:B------:R-:W-:Y:S01]  /*e120*/  LOP3.LUT R11, R11, 0xfffffffe, RZ, 0xc0, !PT ;  /* 0xfffffffe0b0b7812 */ /* 0x000fe200078ec0ff */
[----:B------:R-:W-:-:S02]  /*e130*/  IMAD R147, R40, 0x20, R147 ;  /* 0x0000002028937824 */ /* 0x000fc400078e0293 */
[----:B------:R-:W-:Y:S02]  /*e140*/  IMAD.MOV.U32 R3, RZ, RZ, 0x20 ;  /* 0x00000020ff037424 */ /* 0x000fe400078e00ff */
[----:B------:R-:W-:Y:S01]  /*e150*/  IMAD.IADD R2, R2, 0x1, -R11 ;  /* 0x0000000102027824 */ /* 0x000fe200078e0a0b */
[----:B------:R-:W-:-:S04]  /*e160*/  DEPBAR.LE SB0, 0x0 ;  /* 0x000080000000791a */ /* 0x000fc80000000000 */
[----:B------:R-:W-:Y:S01]  /*e170*/  BAR.SYNC.DEFER_BLOCKING 0x0 ;  /* 0x0000000000007b1d */ /* 0x000fe20000010000 */
[C---:B------:R-:W-:Y:S01]  /*e180*/  IMAD R139, R2.reuse, 0x8, R139 ;  /* 0x00000008028b7824 */ /* 0x040fe200078e028b */
[----:B------:R-:W-:Y:S01]  /*e190*/  SEL R3, R3, 0xffffffe0, !P0 ;  /* 0xffffffe003037807 */ /* 0x000fe20004000000 */
[----:B------:R-:W-:Y:S02]  /*e1a0*/  IMAD.SHL.U32 R2, R2, 0x8, RZ ;  /* 0x0000000802027824 */ /* 0x000fe400078e00ff */
[----:B------:R-:W-:-:S03]  /*e1b0*/  IMAD.U32 R146, R139, 0x20, R146 ;  /* 0x000000208b927824 */ /* 0x000fc600078e0092 */
[----:B------:R-:W-:Y:S01]  /*e1c0*/  LOP3.LUT R2, R141, 0x8, R2, 0xf8, !PT ;  /* 0x000000088d027812 */ /* 0x000fe200078ef802 */
[----:B------:R-:W-:Y:S01]  /*e1d0*/  IMAD.SHL.U32 R146, R146, 0x2, RZ ;  /* 0x0000000292927824 */ /* 0x000fe200078e00ff */
[----:B------:R-:W-:-:S03]  /*e1e0*/  SHF.R.U32.HI R141, RZ, 0x3, R141 ;  /* 0x00000003ff8d7819 */ /* 0x000fc6000001168d */
[----:B------:R-:W-:Y:S01]  /*e1f0*/  IMAD.IADD R118, R146, 0x1, R3 ;  /* 0x0000000192767824 */ /* 0x000fe200078e0203 */
[----:B------:R-:W-:Y:S01]  /*e200*/  LOP3.LUT R2, R2, R141, RZ, 0x3c, !PT ;  /* 0x0000008d02027212 */ /* 0x000fe200078e3cff */
[----:B------:R-:W-:-:S04]  /*e210*/  IMAD.IADD R3, R61, 0x1, -R116 ;  /* 0x000000013d037824 */ /* 0x000fc800078e0a74 */
[----:B------:R-:W-:Y:S01]  /*e220*/  IMAD.IADD R147, R2, 0x1, R147 ;  /* 0x0000000102937824 */ /* 0x000fe200078e0293 */
[----:B------:R-:W-:-:S03]  /*e230*/  SHF.R.S32.HI R158, RZ, 0x1f, R3 ;  /* 0x0000001fff9e7819 */ /* 0x000fc60000011403 */
[----:B------:R-:W-:Y:S01]  /*e240*/  IMAD.SHL.U32 R147, R147, 0x2, RZ ;  /* 0x0000000293937824 */ /* 0x000fe200078e00ff */
[----:B------:R-:W-:Y:S01]  /*e250*/  @P5 STS [R150+0x9000], RZ ;  /* 0x009000ff96005388 */ /* 0x000fe20000000800 */
[----:B------:R-:W-:Y:S01]  /*e260*/  LEA.HI R158, R158, R3, RZ, 0x2 ;  /* 0x000000039e9e7211 */ /* 0x000fe200078f10ff */
[----:B------:R-:W-:Y:S02]  /*e270*/  IMAD R3, R42, 0x10, R62 ;  /* 0x000000102a037824 */ /* 0x000fe400078e023e */
[----:B------:R-:W-:Y:S01]  /*e280*/  @P5 STS [R150+0x9004], RZ ;  /* 0x009004ff96005388 */ /* 0x000fe20000000800 */
[----:B------:R-:W-:Y:S01]  /*e290*/  IMAD R145, R43, 0x2, R147 ;  /* 0x000000022b917824 */ /* 0x000fe200078e0293 */
[----:B------:R-:W-:Y:S02]  /*e2a0*/  SHF.R.S32.HI R158, RZ, 0x2, R158 ;  /* 0x00000002ff9e7819 */ /* 0x000fe4000001149e */
        /* <DEDUP_REMOVED lines=40> */
[----:B------:R-:W1:Y:S04]  /*e530*/  LDSM.16.M88.4 R76, [R146+0x3c00] ;  /* 0x003c0000924c783b */ /* 0x000e680000000200 */
[----:B------:R-:W1:Y:S04]  /*e540*/  LDSM.16.M88.4 R68, [R146+0x4000] ;  /* 0x004000009244783b */ /* 0x000e680000000200 */
[----:B------:R-:W1:Y:S04]  /*e550*/  LDSM.16.M88.4 R52, [R146+0x4400] ;  /* 0x004400009234783b */ /* 0x000e680000000200 */
[----:B------:R-:W1:Y:S04]  /*e560*/  LDSM.16.M88.4 R44, [R146+0x4800] ;  /* 0x00480000922c783b */ /* 0x000e680000000200 */
[----:B--2---:R-:W2:Y:S04]  /*e570*/  LDSM.16.M88.4 R8, [R146+0x4c00] ;  /* 0x004c00009208783b */ /* 0x004ea80000000200 */
[----:B------:R-:W-:Y:S04]  /*e580*/  LDSM.16.M88.4 R124, [R145] ;  /* 0x00000000917c783b */ /* 0x000fe80000000200 */
[----:B------:R-:W2:Y:S04]  /*e590*/  LDSM.16.M88.4 R100, [R118+0x3000] ;  /* 0x003000007664783b */ /* 0x000ea80000000200 */
[----:B----4-:R-:W4:Y:S01]  /*e5a0*/  LDSM.16.M88.4 R12, [R118+0x3800] ;  /* 0x00380000760c783b */ /* 0x010f220000000200 */
[C---:B-----5:R-:W-:Y:S03]  /*e5b0*/  HMMA.16816.F32 R20, R120.reuse, R28, RZ ;  /* 0x0000001c7814723c */ /* 0x060fe600000018ff */
[----:B---3--:R-:W3:Y:S04]  /*e5c0*/  LDSM.16.M88.4 R4, [R118+0x3c00] ;  /* 0x003c00007604783b */ /* 0x008ee80000000200 */
[----:B------:R-:W-:Y:S01]  /*e5d0*/  LDSM.16.M88.4 R112, [R147+0x1000] ;  /* 0x001000009370783b */ /* 0x000fe20000000200 */
[C---:B------:R-:W-:Y:S03]  /*e5e0*/  HMMA.16816.F32 R28, R120.reuse, R30, RZ ;  /* 0x0000001e781c723c */ /* 0x040fe600000018ff */
[----:B------:R-:W5:Y:S04]  /*e5f0*/  LDSM.16.M88.4 R16, [R146+0x5000] ;  /* 0x005000009210783b */ /* 0x000f680000000200 */
[----:B------:R-:W2:Y:S01]  /*e600*/  LDSM.16.M88.4 R24, [R118+0x4000] ;  /* 0x004000007618783b */ /* 0x000ea20000000200 */
        /* <DEDUP_REMOVED lines=20> */
[----:B------:R-:W1:Y:S07]  /*e750*/  LDSM.16.M88.4 R8, [R118+0x4400] ;  /* 0x004400007608783b */ /* 0x000e6e0000000200 */
[C---:B------:R-:W-:Y:S08]  /*e760*/  HMMA.16816.F32 R20, R124.reuse, R100, R20 ;  /* 0x000000647c14723c */ /* 0x040ff00000001814 */
[C---:B------:R-:W-:Y:S01]  /*e770*/  HMMA.16816.F32 R28, R124.reuse, R102, R28 ;  /* 0x000000667c1c723c */ /* 0x040fe2000000181c */
[----:B------:R-:W-:Y:S07]  /*e780*/  LDSM.16.M88.4 R100, [R146+0x5c00] ;  /* 0x005c00009264783b */ /* 0x000fee0000000200 */
[C---:B----4-:R-:W-:Y:S08]  /*e790*/  HMMA.16816.F32 R88, R124.reuse, R12, R88 ;  /* 0x0000000c7c58723c */ /* 0x050ff00000001858 */
[C---:B------:R-:W-:Y:S01]  /*e7a0*/  HMMA.16816.F32 R84, R124.reuse, R14, R84 ;  /* 0x0000000e7c54723c */ /* 0x040fe20000001854 */
[----:B------:R-:W2:Y:S07]  /*e7b0*/  LDSM.16.M88.4 R12, [R145+0x1000] ;  /* 0x00100000910c783b */ /* 0x000eae0000000200 */
[C---:B---3--:R-:W-:Y:S08]  /*e7c0*/  HMMA.16816.F32 R80, R124.reuse, R4, R80 ;  /* 0x000000047c50723c */ /* 0x048ff00000001850 */
[----:B------:R-:W-:Y:S01]  /*e7d0*/  HMMA.16816.F32 R76, R124, R6, R76 ;  /* 0x000000067c4c723c */ /* 0x000fe2000000184c */
[----:B------:R-:W3:Y:S07]  /*e7e0*/  LDSM.16.M88.4 R4, [R118+0x4800] ;  /* 0x004800007604783b */ /* 0x000eee0000000200 */
[C---:B-----5:R-:W-:Y:S08]  /*e7f0*/  HMMA.16816.F32 R20, R112.reuse, R16, R20 ;  /* 0x000000107014723c */ /* 0x060ff00000001814 */
        /* <DEDUP_REMOVED lines=10> */
[----:B------:R-:W4:Y:S07]  /*e8a0*/  LDSM.16.M88.4 R32, [R118+0x5400] ;  /* 0x005400007620783b */ /* 0x000f2e0000000200 */
[C---:B--2---:R-:W-:Y:S08]  /*e8b0*/  HMMA.16816.F32 R20, R12.reuse, R132, R20 ;  /* 0x000000840c14723c */ /* 0x044ff00000001814 */
[----:B------:R-:W-:Y:S08]  /*e8c0*/  HMMA.16816.F32 R28, R12, R134, R28 ;  /* 0x000000860c1c723c */ /* 0x000ff0000000181c */
[C---:B---3--:R-:W-:Y:S08]  /*e8d0*/  HMMA.16816.F32 R48, R124.reuse, R4, R48 ;  /* 0x000000047c30723c */ /* 0x048ff00000001830 */
[----:B------:R-:W-:Y:S01]  /*e8e0*/  HMMA.16816.F32 R44, R124, R6, R44 ;  /* 0x000000067c2c723c */ /* 0x000fe2000000182c */
[----:B------:R-:W2:Y:S07]  /*e8f0*/  LDSM.16.M88.4 R4, [R145+0x2000] ;  /* 0x002000009104783b */ /* 0x000eae0000000200 */
[C---:B------:R-:W-:Y:S08]  /*e900*/  HMMA.16816.F32 R96, R112.reuse, R108, R96 ;  /* 0x0000006c7060723c */ /* 0x040ff00000001860 */
[----:B------:R-:W-:Y:S01]  /*e910*/  HMMA.16816.F32 R108, R112, R110, R92 ;  /* 0x0000006e706c723c */ /* 0x000fe2000000185c */
[----:B------:R-:W-:Y:S07]  /*e920*/  LDSM.16.M88.4 R92, [R146+0x7400] ;  /* 0x00740000925c783b */ /* 0x000fee0000000200 */
[----:B-1----:R-:W-:Y:S08]  /*e930*/  HMMA.16816.F32 R20, R8, R24, R20 ;  /* 0x000000180814723c */ /* 0x002ff00000001814 */
[C---:B------:R-:W-:Y:S08]  /*e940*/  HMMA.16816.F32 R88, R112.reuse, R104, R88 ;  /* 0x000000687058723c */ /* 0x040ff00000001858 */
[----:B------:R-:W-:Y:S01]  /*e950*/  HMMA.16816.F32 R84, R112, R106, R84 ;  /* 0x0000006a7054723c */ /* 0x000fe20000001854 */
[----:B------:R-:W1:Y:S07]  /*e960*/  LDSM.16.M88.4 R104, [R118+0x5800] ;  /* 0x005800007668783b */ /* 0x000e6e0000000200 */
[----:B------:R-:W-:Y:S01]  /*e970*/  HMMA.16816.F32 R28, R8, R26, R28 ;  /* 0x0000001a081c723c */ /* 0x000fe2000000181c */
[----:B------:R-:W-:Y:S07]  /*e980*/  LDSM.16.M88.4 R24, [R146+0x6400] ;  /* 0x006400009218783b */ /* 0x000fee0000000200 */
[C---:B----4-:R-:W-:Y:S08]  /*e990*/  HMMA.16816.F32 R96, R12.reuse, R32, R96 ;  /* 0x000000200c60723c */ /* 0x050ff00000001860 */
[----:B------:R-:W-:Y:S01]  /*e9a0*/  HMMA.16816.F32 R108, R12, R34, R108 ;  /* 0x000000220c6c723c */ /* 0x000fe2000000186c */
[----:B------:R-:W-:Y:S07]  /*e9b0*/  LDSM.16.M88.4 R32, [R118+0x5c00] ;  /* 0x005c00007620783b */ /* 0x000fee0000000200 */
[C---:B--2---:R-:W-:Y:S08]  /*e9c0*/  HMMA.16816.F32 R20, R4.reuse, R16, R20 ;  /* 0x000000100414723c */ /* 0x044ff00000001814 */
[----:B------:R-:W-:Y:S01]  /*e9d0*/  HMMA.16816.F32 R28, R4, R18, R28 ;  /* 0x00000012041c723c */ /* 0x000fe2000000181c */
[----:B------:R-:W2:Y:S07]  /*e9e0*/  LDSM.16.M88.4 R16, [R146+0x7800] ;  /* 0x007800009210783b */ /* 0x000eae0000000200 */
[C---:B------:R-:W-:Y:S08]  /*e9f0*/  HMMA.16816.F32 R36, R124.reuse, R128, R36 ;  /* 0x000000807c24723c */ /* 0x040ff00000001824 */
[----:B------:R-:W-:Y:S01]  /*ea00*/  HMMA.16816.F32 R120, R124, R130, R120 ;  /* 0x000000827c78723c */ /* 0x000fe20000001878 */
[----:B------:R-:W3:Y:S01]  /*ea10*/  LDSM.16.M88.4 R124, [R146+0x6000] ;  /* 0x00600000927c783b */ /* 0x000ee20000000200 */
[----:B------:R-:W-:-:S06]  /*ea20*/  FMUL.FTZ R119, R21, c[0x0][0x2ec] ;  /* 0x0000bb0015777a20 */ /* 0x000fcc0000410000 */
[----:B-1----:R-:W-:Y:S01]  /*ea30*/  HMMA.16816.F32 R88, R12, R104, R88 ;  /* 0x000000680c58723c */ /* 0x002fe20000001858 */
[----:B------:R-:W-:Y:S01]  /*ea40*/  FMUL.FTZ R28, R28, c[0x0][0x2ec] ;  /* 0x0000bb001c1c7a20 */ /* 0x000fe20000410000 */
[----:B------:R-:W-:Y:S01]  /*ea50*/  MUFU.TANH R119, R119 ;  /* 0x0000007700777308 */ /* 0x000fe20000002400 */
[----:B------:R-:W-:-:S04]  /*ea60*/  FMUL.FTZ R29, R29, c[0x0][0x2ec] ;  /* 0x0000bb001d1d7a20 */ /* 0x000fc80000410000 */
[----:B------:R-:W-:Y:S01]  /*ea70*/  FMUL.FTZ R105, R30, c[0x0][0x2ec] ;  /* 0x0000bb001e697a20 */ /* 0x000fe20000410000 */
[----:B------:R-:W-:Y:S02]  /*ea80*/  HMMA.16816.F32 R84, R12, R106, R84 ;  /* 0x0000006a0c54723c */ /* 0x000fe40000001854 */
[----:B------:R-:W-:Y:S05]  /*ea90*/  MUFU.TANH R104, R29 ;  /* 0x0000001d00687308 */ /* 0x000fea0000002400 */
[----:B------:R-:W-:Y:S01]  /*eaa0*/  FMUL.FTZ R106, R31, c[0x0][0x2ec] ;  /* 0x0000bb001f6a7a20 */ /* 0x000fe20000410000 */
[C---:B------:R-:W-:Y:S02]  /*eab0*/  HMMA.16816.F32 R96, R8.reuse, R92, R96 ;  /* 0x0000005c0860723c */ /* 0x040fe40000001860 */
[----:B------:R-:W-:Y:S05]  /*eac0*/  MUFU.TANH R105, R105 ;  /* 0x0000006900697308 */ /* 0x000fea0000002400 */
[----:B------:R-:W-:Y:S01]  /*ead0*/  FMUL.FTZ R92, R20, c[0x0][0x2ec] ;  /* 0x0000bb00145c7a20 */ /* 0x000fe20000410000 */
[----:B------:R-:W-:Y:S01]  /*eae0*/  HMMA.16816.F32 R108, R8, R94, R108 ;  /* 0x0000005e086c723c */ /* 0x000fe2000000186c */
[----:B------:R-:W-:Y:S01]  /*eaf0*/  FMUL.FTZ R93, R22, c[0x0][0x2ec] ;  /* 0x0000bb00165d7a20 */ /* 0x000fe20000410000 */
[----:B------:R1:W-:Y:S05]  /*eb00*/  MUFU.TANH R95, R28 ;  /* 0x0000001c005f7308 */ /* 0x0003ea0000002400 */
[----:B------:R-:W-:Y:S01]  /*eb10*/  FMUL.FTZ R94, R23, c[0x0][0x2ec] ;  /* 0x0000bb00175e7a20 */ /* 0x000fe20000410000 */
[C---:B------:R-:W-:Y:S01]  /*eb20*/  HMMA.16816.F32 R80, R112.reuse, R100, R80 ;  /* 0x000000647050723c */ /* 0x040fe20000001850 */
[----:B------:R-:W4:Y:S01]  /*eb30*/  LDSM.16.M88.4 R20, [R146+0x6800] ;  /* 0x006800009214783b */ /* 0x000f220000000200 */
[----:B------:R-:W-:Y:S06]  /*eb40*/  MUFU.TANH R106, R106 ;  /* 0x0000006a006a7308 */ /* 0x000fec0000002400 */
[----:B------:R-:W-:Y:S01]  /*eb50*/  HMMA.16816.F32 R100, R112, R102, R76 ;  /* 0x000000667064723c */ /* 0x000fe2000000184c */
[----:B------:R-:W-:Y:S01]  /*eb60*/  LDSM.16.M88.4 R76, [R118+0x7400] ;  /* 0x00740000764c783b */ /* 0x000fe20000000200 */
[----:B------:R-:W5:Y:S03]  /*eb70*/  MUFU.TANH R94, R94 ;  /* 0x0000005e005e7308 */ /* 0x000f660000002400 */
[----:B-1----:R-:W-:Y:S03]  /*eb80*/  LDSM.16.M88.4 R28, [R146+0x7c00] ;  /* 0x007c0000921c783b */ /* 0x002fe60000000200 */
[C---:B--2---:R-:W-:Y:S02]  /*eb90*/  HMMA.16816.F32 R88, R8.reuse, R16, R88 ;  /* 0x000000100858723c */ /* 0x044fe40000001858 */
[----:B------:R-:W-:Y:S06]  /*eba0*/  MUFU.TANH R92, R92 ;  /* 0x0000005c005c7308 */ /* 0x000fec0000002400 */
[----:B------:R-:W-:Y:S01]  /*ebb0*/  HMMA.16816.F32 R84, R8, R18, R84 ;  /* 0x000000120854723c */ /* 0x000fe20000001854 */
[----:B------:R-:W1:Y:S01]  /*ebc0*/  LDSM.16.M88.4 R16, [R118+0x6000] ;  /* 0x006000007610783b */ /* 0x000e620000000200 */
[----:B------:R-:W-:Y:S06]  /*ebd0*/  MUFU.TANH R93, R93 ;  /* 0x0000005d005d7308 */ /* 0x000fec0000002400 */
[C---:B------:R-:W-:Y:S08]  /*ebe0*/  HMMA.16816.F32 R64, R112.reuse, R24, R64 ;  /* 0x000000187040723c */ /* 0x040ff00000001840 */
[C---:B------:R-:W-:Y:S01]  /*ebf0*/  HMMA.16816.F32 R52, R112.reuse, R26, R52 ;  /* 0x0000001a7034723c */ /* 0x040fe20000001834 */
[----:B------:R-:W2:Y:S07]  /*ec00*/  LDSM.16.M88.4 R24, [R118+0x7800] ;  /* 0x007800007618783b */ /* 0x000eae0000000200 */
[C---:B---3--:R-:W-:Y:S08]  /*ec10*/  HMMA.16816.F32 R68, R112.reuse, R126, R68 ;  /* 0x0000007e7044723c */ /* 0x048ff00000001844 */
[----:B----4-:R-:W-:Y:S08]  /*ec20*/  HMMA.16816.F32 R48, R112, R20, R48 ;  /* 0x000000147030723c */ /* 0x010ff00000001830 */
[C---:B------:R-:W-:Y:S08]  /*ec30*/  HMMA.16816.F32 R80, R12.reuse, R32, R80 ;  /* 0x000000200c50723c */ /* 0x040ff00000001850 */
[----:B------:R-:W-:Y:S01]  /*ec40*/  HMMA.16816.F32 R100, R12, R34, R100 ;  /* 0x000000220c64723c */ /* 0x000fe20000001864 */
[----:B------:R-:W-:Y:S07]  /*ec50*/  LDSM.16.M88.4 R32, [R118+0x7c00] ;  /* 0x007c00007620783b */ /* 0x000fee0000000200 */
[C---:B------:R-:W-:Y:S01]  /*ec60*/  HMMA.16816.F32 R44, R112.reuse, R22, R44 ;  /* 0x00000016702c723c */ /* 0x040fe2000000182c */
[----:B------:R-:W3:Y:S07]  /*ec70*/  LDSM.16.M88.4 R20, [R146+0x8000] ;  /* 0x008000009214783b */ /* 0x000eee0000000200 */
[----:B------:R-:W-:Y:S08]  /*ec80*/  HMMA.16816.F32 R72, R112, R124, R72 ;  /* 0x0000007c7048723c */ /* 0x000ff00000001848 */
[----:B-1----:R-:W-:Y:S08]  /*ec90*/  HMMA.16816.F32 R68, R12, R18, R68 ;  /* 0x000000120c44723c */ /* 0x002ff00000001844 */
[C---:B------:R-:W-:Y:S08]  /*eca0*/  HMMA.16816.F32 R80, R8.reuse, R28, R80 ;  /* 0x0000001c0850723c */ /* 0x040ff00000001850 */
[----:B------:R-:W-:Y:S01]  /*ecb0*/  HMMA.16816.F32 R100, R8, R30, R100 ;  /* 0x0000001e0864723c */ /* 0x000fe20000001864 */
[----:B------:R-:W1:Y:S07]  /*ecc0*/  LDSM.16.M88.4 R28, [R118+0x8000] ;  /* 0x00800000761c783b */ /* 0x000e6e0000000200 */
[C---:B------:R-:W-:Y:S08]  /*ecd0*/  HMMA.16816.F32 R96, R4.reuse, R76, R96 ;  /* 0x0000004c0460723c */ /* 0x040ff00000001860 */
[----:B------:R-:W-:Y:S01]  /*ece0*/  HMMA.16816.F32 R108, R4, R78, R108 ;  /* 0x0000004e046c723c */ /* 0x000fe2000000186c */
[----:B------:R-:W4:Y:S07]  /*ecf0*/  LDSM.16.M88.4 R76, [R146+0x6c00] ;  /* 0x006c0000924c783b */ /* 0x000f2e0000000200 */
[----:B------:R-:W-:Y:S01]  /*ed00*/  HMMA.16816.F32 R72, R12, R16, R72 ;  /* 0x000000100c48723c */ /* 0x000fe20000001848 */
[----:B------:R-:W-:Y:S07]  /*ed10*/  LDSM.16.M88.4 R16, [R118+0x6800] ;  /* 0x006800007610783b */ /* 0x000fee0000000200 */
[----:B--2---:R-:W-:Y:S01]  /*ed20*/  HMMA.16816.F32 R88, R4, R24, R88 ;  /* 0x000000180458723c */ /* 0x004fe20000001858 */
[----:B------:R-:W-:-:S02]  /*ed30*/  FMUL.FTZ R97, R97, c[0x0][0x2ec] ;  /* 0x0000bb0061617a20 */ /* 0x000fc40000410000 */
[----:B------:R-:W-:Y:S02]  /*ed40*/  FMUL.FTZ R99, R99, c[0x0][0x2ec] ;  /* 0x0000bb0063637a20 */ /* 0x000fe40000410000 */
[----:B------:R-:W-:Y:S02]  /*ed50*/  FMUL.FTZ R96, R96, c[0x0][0x2ec] ;  /* 0x0000bb0060607a20 */ /* 0x000fe40000410000 */
[----:B------:R-:W2:Y:S01]  /*ed60*/  MUFU.TANH R97, R97 ;  /* 0x0000006100617308 */ /* 0x000ea20000002400 */
[----:B------:R-:W-:Y:S01]  /*ed70*/  HMMA.16816.F32 R84, R4, R26, R84 ;  /* 0x0000001a0454723c */ /* 0x000fe20000001854 */
[----:B------:R-:W2:Y:S01]  /*ed80*/  LDSM.16.M88.4 R24, [R118+0x6400] ;  /* 0x006400007618783b */ /* 0x000ea20000000200 */
[----:B------:R-:W-:Y:S02]  /*ed90*/  FMUL.FTZ R98, R98, c[0x0][0x2ec] ;  /* 0x0000bb0062627a20 */ /* 0x000fe40000410000 */
[----:B------:R-:W-:Y:S02]  /*eda0*/  FMUL.FTZ R108, R108, c[0x0][0x2ec] ;  /* 0x0000bb006c6c7a20 */ /* 0x000fe40000410000 */
[----:B------:R-:W-:Y:S01]  /*edb0*/  FMUL.FTZ R110, R110, c[0x0][0x2ec] ;  /* 0x0000bb006e6e7a20 */ /* 0x000fe20000410000 */
[----:B------:R-:W1:Y:S01]  /*edc0*/  MUFU.TANH R99, R99 ;  /* 0x0000006300637308 */ /* 0x000e620000002400 */
[----:B---3--:R-:W-:Y:S01]  /*edd0*/  HMMA.16816.F32 R68, R8, R22, R68 ;  /* 0x000000160844723c */ /* 0x008fe20000001844 */
[----:B------:R-:W-:-:S02]  /*ede0*/  FMUL.FTZ R107, R109, c[0x0][0x2ec] ;  /* 0x0000bb006d6b7a20 */ /* 0x000fc40000410000 */
[----:B------:R-:W-:-:S04]  /*edf0*/  FMUL.FTZ R109, R111, c[0x0][0x2ec] ;  /* 0x0000bb006f6d7a20 */ /* 0x000fc80000410000 */
[----:B------:R-:W3:Y:S01]  /*ee00*/  MUFU.TANH R96, R96 ;  /* 0x0000006000607308 */ /* 0x000ee20000002400 */
[----:B------:R-:W-:Y:S01]  /*ee10*/  HMMA.16816.F32 R72, R8, R20, R72 ;  /* 0x000000140848723c */ /* 0x000fe20000001848 */
[----:B------:R-:W3:Y:S01]  /*ee20*/  LDSM.16.M88.4 R20, [R118+0x6c00] ;  /* 0x006c00007614783b */ /* 0x000ee20000000200 */
[----:B------:R-:W-:Y:S02]  /*ee30*/  FMUL.FTZ R168, R89, c[0x0][0x2ec] ;  /* 0x0000bb0059a87a20 */ /* 0x000fe40000410000 */
[----:B------:R-:W-:Y:S02]  /*ee40*/  FMUL.FTZ R88, R88, c[0x0][0x2ec] ;  /* 0x0000bb0058587a20 */ /* 0x000fe40000410000 */
[----:B------:R-:W-:Y:S01]  /*ee50*/  FMUL.FTZ R89, R90, c[0x0][0x2ec] ;  /* 0x0000bb005a597a20 */ /* 0x000fe20000410000 */
[----:B------:R-:W1:Y:S01]  /*ee60*/  MUFU.TANH R98, R98 ;  /* 0x0000006200627308 */ /* 0x000e620000002400 */
[----:B------:R-:W-:Y:S01]  /*ee70*/  HMMA.16816.F32 R80, R4, R32, R80 ;  /* 0x000000200450723c */ /* 0x000fe20000001850 */
[----:B------:R-:W-:-:S02]  /*ee80*/  FMUL.FTZ R90, R91, c[0x0][0x2ec] ;  /* 0x0000bb005b5a7a20 */ /* 0x000fc40000410000 */
[----:B------:R-:W-:-:S04]  /*ee90*/  FMUL.FTZ R84, R84, c[0x0][0x2ec] ;  /* 0x0000bb0054547a20 */ /* 0x000fc80000410000 */
[----:B------:R-:W2:Y:S01]  /*eea0*/  MUFU.TANH R108, R108 ;  /* 0x0000006c006c7308 */ /* 0x000ea20000002400 */
[C---:B------:R-:W-:Y:S01]  /*eeb0*/  HMMA.16816.F32 R100, R4.reuse, R34, R100 ;  /* 0x000000220464723c */ /* 0x040fe20000001864 */
[----:B------:R-:W3:Y:S06]  /*eec0*/  LDSM.16.M88.4 R32, [R146+0x8400] ;  /* 0x008400009220783b */ /* 0x000eec0000000200 */
[----:B------:R-:W2:Y:S01]  /*eed0*/  MUFU.TANH R110, R110 ;  /* 0x0000006e006e7308 */ /* 0x000ea20000002400 */
[----:B-1----:R-:W-:Y:S07]  /*eee0*/  HMMA.16816.F32 R68, R4, R30, R68 ;  /* 0x0000001e0444723c */ /* 0x002fee0000001844 */
[----:B------:R-:W1:Y:S01]  /*eef0*/  MUFU.TANH R107, R107 ;  /* 0x0000006b006b7308 */ /* 0x000e620000002400 */
[----:B----4-:R-:W-:Y:S01]  /*ef00*/  HMMA.16816.F32 R36, R112, R76, R36 ;  /* 0x0000004c7024723c */ /* 0x010fe20000001824 */
[----:B------:R-:W-:-:S02]  /*ef10*/  FMUL.FTZ R81, R81, c[0x0][0x2ec] ;  /* 0x0000bb0051517a20 */ /* 0x000fc40000410000 */
[----:B------:R-:W-:-:S04]  /*ef20*/  FMUL.FTZ R83, R83, c[0x0][0x2ec] ;  /* 0x0000bb0053537a20 */ /* 0x000fc80000410000 */
[----:B------:R-:W4:Y:S01]  /*ef30*/  MUFU.TANH R109, R109 ;  /* 0x0000006d006d7308 */ /* 0x000f220000002400 */
[C---:B--2---:R-:W-:Y:S01]  /*ef40*/  HMMA.16816.F32 R64, R12.reuse, R24, R64 ;  /* 0x000000180c40723c */ /* 0x044fe20000001840 */
[----:B------:R-:W-:Y:S02]  /*ef50*/  FMUL.FTZ R76, R85, c[0x0][0x2ec] ;  /* 0x0000bb00554c7a20 */ /* 0x000fe40000410000 */
[----:B------:R-:W-:Y:S02]  /*ef60*/  FMUL.FTZ R77, R87, c[0x0][0x2ec] ;  /* 0x0000bb00574d7a20 */ /* 0x000fe40000410000 */
[----:B------:R-:W-:Y:S02]  /*ef70*/  FMUL.FTZ R100, R100, c[0x0][0x2ec] ;  /* 0x0000bb0064647a20 */ /* 0x000fe40000410000 */
[----:B------:R-:W2:Y:S01]  /*ef80*/  MUFU.TANH R88, R88 ;  /* 0x0000005800587308 */ /* 0x000ea20000002400 */
[----:B------:R-:W-:Y:S01]  /*ef90*/  HMMA.16816.F32 R48, R12, R16, R48 ;  /* 0x000000100c30723c */ /* 0x000fe20000001830 */
[----:B------:R-:W-:-:S02]  /*efa0*/  FMUL.FTZ R138, R68, c[0x0][0x2ec] ;  /* 0x0000bb00448a7a20 */ /* 0x000fc40000410000 */
[----:B------:R-:W-:Y:S02]  /*efb0*/  IMAD.IADD R68, R0, 0x1, R164 ;  /* 0x0000000100447824 */ /* 0x000fe400078e02a4 */
[----:B------:R-:W-:Y:S02]  /*efc0*/  FMUL.FTZ R69, R69, c[0x0][0x2ec] ;  /* 0x0000bb0045457a20 */ /* 0x000fe40000410000 */
[----:B------:R-:W-:Y:S01]  /*efd0*/  IADD3 R16, R3, 0x1, R158 ;  /* 0x0000000103107810 */ /* 0x000fe20007ffe09e */
[----:B------:R-:W-:Y:S01]  /*efe0*/  HMMA.16816.F32 R52, R12, R26, R52 ;  /* 0x0000001a0c34723c */ /* 0x000fe20000001834 */
[----:B------:R-:W-:Y:S01]  /*eff0*/  LDSM.16.M88.4 R24, [R118+0x8400] ;  /* 0x008400007618783b */ /* 0x000fe20000000200 */
[----:B------:R5:W-:Y:S01]  /*f000*/  MUFU.TANH R134, R69 ;  /* 0x0000004500867308 */ /* 0x000be20000002400 */
[----:B------:R-:W-:Y:S01]  /*f010*/  IADD3 R16, R63, R16, -R149 ;  /* 0x000000103f107210 */ /* 0x000fe20007ffe895 */
[----:B------:R-:W-:Y:S01]  /*f020*/  FMUL.FTZ R71, R71, c[0x0][0x2ec] ;  /* 0x0000bb0047477a20 */ /* 0x000fe20000410000 */
[----:B------:R-:W-:Y:S01]  /*f030*/  IADD3 R42, R68, 0x39, RZ ;  /* 0x00000039442a7810 */ /* 0x000fe20007ffe0ff */
[----:B------:R-:W-:Y:S01]  /*f040*/  FMUL.FTZ R70, R70, c[0x0][0x2ec] ;  /* 0x0000bb0046467a20 */ /* 0x000fe20000410000 */
[----:B------:R-:W-:Y:S01]  /*f050*/  IADD3 R16, R16, c[0x0][0x2e8], RZ ;  /* 0x0000ba0010107a10 */ /* 0x000fe20007ffe0ff */
[----:B------:R-:W-:Y:S01]  /*f060*/  HMMA.16816.F32 R72, R4, R28, R72 ;  /* 0x0000001c0448723c */ /* 0x000fe20000001848 */
[----:B------:R-:W1:Y:S01]  /*f070*/  LDSM.16.M88.4 R28, [R146+0x8800] ;  /* 0x00880000921c783b */ /* 0x000e620000000200 */
[----:B------:R1:W-:Y:S01]  /*f080*/  MUFU.TANH R133, R71 ;  /* 0x0000004700857308 */ /* 0x0003e20000002400 */
[----:B------:R-:W-:Y:S01]  /*f090*/  IMNMX R3, R16, R63, PT ;  /* 0x0000003f10037217 */ /* 0x000fe20003800200 */
[----:B------:R-:W-:-:S02]  /*f0a0*/  FMUL.FTZ R101, R101, c[0x0][0x2ec] ;  /* 0x0000bb0065657a20 */ /* 0x000fc40000410000 */
[----:B------:R-:W-:Y:S02]  /*f0b0*/  FMUL.FTZ R102, R102, c[0x0][0x2ec] ;  /* 0x0000bb0066667a20 */ /* 0x000fe40000410000 */
[C---:B---3--:R-:W-:Y:S02]  /*f0c0*/  HMMA.16816.F32 R36, R12.reuse, R20, R36 ;  /* 0x000000140c24723c */ /* 0x048fe40000001824 */
[----:B------:R3:W-:Y:S05]  /*f0d0*/  MUFU.TANH R137, R70 ;  /* 0x0000004600897308 */ /* 0x0007ea0000002400 */
[----:B------:R-:W-:Y:S01]  /*f0e0*/  IADD3 R20, R16, 0x8, RZ ;  /* 0x0000000810147810 */ /* 0x000fe20007ffe0ff */
[----:B------:R-:W-:Y:S01]  /*f0f0*/  HMMA.16816.F32 R44, R12, R18, R44 ;  /* 0x000000120c2c723c */ /* 0x000fe2000000182c */
[----:B------:R-:W-:Y:S01]  /*f100*/  IADD3 R16, R68, 0x8, RZ ;  /* 0x0000000844107810 */ /* 0x000fe20007ffe0ff */
[----:B------:R-:W1:Y:S01]  /*f110*/  MUFU.TANH R89, R89 ;  /* 0x0000005900597308 */ /* 0x000e620000002400 */
[----:B------:R-:W-:-:S02]  /*f120*/  IMNMX R117, R20, R63, PT ;  /* 0x0000003f14757217 */ /* 0x000fc40003800200 */
[----:B------:R-:W-:Y:S02]  /*f130*/  ISETP.GE.AND P5, PT, R16, R3, PT ;  /* 0x000000031000720c */ /* 0x000fe40003fa6270 */
[----:B------:R-:W-:Y:S01]  /*f140*/  IADD3 R18, R68, 0x1, RZ ;  /* 0x0000000144127810 */ /* 0x000fe20007ffe0ff */
[C---:B------:R-:W-:Y:S01]  /*f150*/  HMMA.16816.F32 R64, R8.reuse, R32, R64 ;  /* 0x000000200840723c */ /* 0x040fe20000001840 */
[----:B------:R-:W-:Y:S01]  /*f160*/  ISETP.GE.AND P1, PT, R16, R117, PT ;  /* 0x000000751000720c */ /* 0x000fe20003f26270 */
[----:B------:R-:W-:Y:S01]  /*f170*/  FMUL.FTZ R75, R75, c[0x0][0x2ec] ;  /* 0x0000bb004b4b7a20 */ /* 0x000fe20000410000 */
[C---:B------:R-:W-:Y:S01]  /*f180*/  ISETP.GE.AND P6, PT, R18.reuse, R3, PT ;  /* 0x000000031200720c */ /* 0x040fe20003fc6270 */
[----:B------:R-:W2:Y:S01]  /*f190*/  MUFU.TANH R168, R168 ;  /* 0x000000a800a87308 */ /* 0x000ea20000002400 */
[----:B------:R-:W-:Y:S01]  /*f1a0*/  ISETP.GE.AND P4, PT, R18, R117, PT ;  /* 0x000000751200720c */ /* 0x000fe20003f86270 */
[----:B------:R-:W-:Y:S01]  /*f1b0*/  FMUL.FTZ R73, R73, c[0x0][0x2ec] ;  /* 0x0000bb0049497a20 */ /* 0x000fe20000410000 */
[----:B------:R-:W-:Y:S01]  /*f1c0*/  IADD3 R18, R68, 0x9, RZ ;  /* 0x0000000944127810 */ /* 0x000fe20007ffe0ff */
[C---:B------:R-:W-:Y:S01]  /*f1d0*/  HMMA.16816.F32 R52, R8.reuse, R34, R52 ;  /* 0x000000220834723c */ /* 0x040fe20000001834 */
[----:B-----5:R-:W-:Y:S01]  /*f1e0*/  FSEL R69, R94, -INF , !P4 ;  /* 0xff8000005e457808 */ /* 0x020fe20006000000 */
[----:B------:R-:W-:Y:S01]  /*f1f0*/  FMUL.FTZ R72, R72, c[0x0][0x2ec] ;  /* 0x0000bb0048487a20 */ /* 0x000fe20000410000 */
[C---:B------:R-:W-:Y:S01]  /*f200*/  ISETP.GE.AND P0, PT, R18.reuse, R3, PT ;  /* 0x000000031200720c */ /* 0x040fe20003f06270 */
[----:B------:R5:W-:Y:S01]  /*f210*/  MUFU.TANH R135, R75 ;  /* 0x0000004b00877308 */ /* 0x000be20000002400 */
[----:B------:R-:W-:Y:S01]  /*f220*/  ISETP.GE.AND P3, PT, R18, R117, PT ;  /* 0x000000751200720c */ /* 0x000fe20003f66270 */
[----:B------:R-:W-:Y:S01]  /*f230*/  FMUL.FTZ R74, R74, c[0x0][0x2ec] ;  /* 0x0000bb004a4a7a20 */ /* 0x000fe20000410000 */
[----:B------:R-:W2:Y:S01]  /*f240*/  LDSM.16.M88.4 R16, [R118+0x8800] ;  /* 0x008800007610783b */ /* 0x000ea20000000200 */
[----:B------:R-:W-:Y:S01]  /*f250*/  IADD3 R20, R68, 0x11, RZ ;  /* 0x0000001144147810 */ /* 0x000fe20007ffe0ff */
[----:B-1----:R-:W-:Y:S01]  /*f260*/  HMMA.16816.F32 R48, R8, R28, R48 ;  /* 0x0000001c0830723c */ /* 0x002fe20000001830 */
[----:B------:R-:W-:-:S02]  /*f270*/  FSEL R104, R104, -INF , !P0 ;  /* 0xff80000068687808 */ /* 0x000fc40004000000 */
[----:B------:R-:W-:Y:S01]  /*f280*/  FSEL R71, R106, -INF , !P3 ;  /* 0xff8000006a477808 */ /* 0x000fe20005800000 */
[----:B------:R-:W1:Y:S01]  /*f290*/  MUFU.TANH R90, R90 ;  /* 0x0000005a005a7308 */ /* 0x000e620000002400 */
[----:B---3--:R-:W-:Y:S02]  /*f2a0*/  FSEL R70, R95, -INF , !P5 ;  /* 0xff8000005f467808 */ /* 0x008fe40006800000 */
[----:B------:R-:W-:Y:S01]  /*f2b0*/  FSEL R105, R105, -INF , !P1 ;  /* 0xff80000069697808 */ /* 0x000fe20004800000 */
[----:B------:R-:W-:Y:S01]  /*f2c0*/  HMMA.16816.F32 R64, R4, R24, R64 ;  /* 0x000000180440723c */ /* 0x000fe20000001840 */
[----:B------:R-:W-:Y:S01]  /*f2d0*/  ISETP.GE.AND P5, PT, R20, R3, PT ;  /* 0x000000031400720c */ /* 0x000fe20003fa6270 */
[----:B-----5:R-:W-:Y:S01]  /*f2e0*/  IMAD R75, R40, 0x20, R41 ;  /* 0x00000020284b7824 */ /* 0x020fe200078e0229 */
[----:B------:R-:W-:Y:S01]  /*f2f0*/  FSEL R40, R119, -INF , !P6 ;  /* 0xff80000077287808 */ /* 0x000fe20007000000 */
[----:B------:R-:W3:Y:S01]  /*f300*/  MUFU.TANH R84, R84 ;  /* 0x0000005400547308 */ /* 0x000ee20000002400 */
[----:B------:R-:W-:Y:S01]  /*f310*/  ISETP.GE.AND P1, PT, R20, R117, PT ;  /* 0x000000751400720c */ /* 0x000fe20003f26270 */
[----:B------:R-:W-:Y:S01]  /*f320*/  IMAD.IADD R144, R2, 0x1, R75 ;  /* 0x0000000102907824 */ /* 0x000fe200078e024b */
[----:B------:R-:W-:Y:S01]  /*f330*/  IADD3 R24, R68, 0x10, RZ ;  /* 0x0000001044187810 */ /* 0x000fe20007ffe0ff */
[----:B------:R-:W-:Y:S01]  /*f340*/  HMMA.16816.F32 R120, R112, R78, R120 ;  /* 0x0000004e7078723c */ /* 0x000fe20000001878 */
[----:B------:R-:W-:-:S02]  /*f350*/  FSEL R32, R97, -INF , !P5 ;  /* 0xff80000061207808 */ /* 0x000fc40006800000 */
[C---:B------:R-:W-:Y:S01]  /*f360*/  ISETP.GE.AND P6, PT, R24.reuse, R3, PT ;  /* 0x000000031800720c */ /* 0x040fe20003fc6270 */
[----:B------:R4:W-:Y:S01]  /*f370*/  MUFU.TANH R140, R73 ;  /* 0x00000049008c7308 */ /* 0x0009e20000002400 */
[----:B------:R-:W-:Y:S02]  /*f380*/  ISETP.GE.AND P4, PT, R24, R117, PT ;  /* 0x000000751800720c */ /* 0x000fe40003f86270 */
[----:B------:R-:W-:Y:S01]  /*f390*/  IADD3 R24, R68, 0x18, RZ ;  /* 0x0000001844187810 */ /* 0x000fe20007ffe0ff */
[----:B------:R-:W-:Y:S01]  /*f3a0*/  HMMA.16816.F32 R52, R4, R26, R52 ;  /* 0x0000001a0434723c */ /* 0x000fe20000001834 */
[----:B------:R-:W-:Y:S01]  /*f3b0*/  FSEL R33, R99, -INF , !P1 ;  /* 0xff80000063217808 */ /* 0x000fe20004800000 */
[----:B------:R-:W-:Y:S01]  /*f3c0*/  FMUL.FTZ R78, R86, c[0x0][0x2ec] ;  /* 0x0000bb00564e7a20 */ /* 0x000fe20000410000 */
[----:B------:R-:W-:Y:S01]  /*f3d0*/  ISETP.GE.AND P0, PT, R24, R3, PT ;  /* 0x000000031800720c */ /* 0x000fe20003f06270 */
[----:B------:R-:W-:Y:S01]  /*f3e0*/  FMUL.FTZ R79, R80, c[0x0][0x2ec] ;  /* 0x0000bb00504f7a20 */ /* 0x000fe20000410000 */
[----:B------:R-:W-:Y:S01]  /*f3f0*/  ISETP.GE.AND P3, PT, R24, R117, PT ;  /* 0x000000751800720c */ /* 0x000fe20003f66270 */
[----:B------:R-:W-:Y:S01]  /*f400*/  FMUL.FTZ R80, R82, c[0x0][0x2ec] ;  /* 0x0000bb0052507a20 */ /* 0x000fe20000410000 */
[C---:B------:R-:W-:Y:S01]  /*f410*/  IADD3 R24, R68.reuse, 0x20, RZ ;  /* 0x0000002044187810 */ /* 0x040fe20007ffe0ff */
[----:B------:R-:W5:Y:S01]  /*f420*/  MUFU.TANH R78, R78 ;  /* 0x0000004e004e7308 */ /* 0x000f620000002400 */
[----:B------:R-:W-:Y:S01]  /*f430*/  IADD3 R20, R68, 0x19, RZ ;  /* 0x0000001944147810 */ /* 0x000fe20007ffe0ff */
[----:B------:R-:W-:Y:S01]  /*f440*/  HMMA.16816.F32 R44, R8, R30, R44 ;  /* 0x0000001e082c723c */ /* 0x000fe2000000182c */
[C---:B------:R-:W-:Y:S01]  /*f450*/  ISETP.GE.AND P5, PT, R24.reuse, R3, PT ;  /* 0x000000031800720c */ /* 0x040fe20003fa6270 */
[----:B------:R-:W-:Y:S01]  /*f460*/  FMUL.FTZ R67, R67, c[0x0][0x2ec] ;  /* 0x0000bb0043437a20 */ /* 0x000fe20000410000 */
[----:B------:R-:W-:Y:S01]  /*f470*/  ISETP.GE.AND P1, PT, R24, R117, PT ;  /* 0x000000751800720c */ /* 0x000fe20003f26270 */
[----:B------:R-:W-:Y:S01]  /*f480*/  FMUL.FTZ R65, R65, c[0x0][0x2ec] ;  /* 0x0000bb0041417a20 */ /* 0x000fe20000410000 */
[----:B------:R-:W1:Y:S01]  /*f490*/  LDSM.16.M88.4 R24, [R146+0x8c00] ;  /* 0x008c00009218783b */ /* 0x000e620000000200 */
[----:B------:R-:W-:Y:S01]  /*f4a0*/  FSEL R96, R96, -INF , !P6 ;  /* 0xff80000060607808 */ /* 0x000fe20007000000 */
[----:B------:R1:W-:Y:S01]  /*f4b0*/  MUFU.TANH R127, R67 ;  /* 0x00000043007f7308 */ /* 0x0003e20000002400 */
[----:B------:R-:W-:Y:S01]  /*f4c0*/  FSEL R35, R98, -INF , !P4 ;  /* 0xff80000062237808 */ /* 0x000fe20006000000 */
[C---:B--2---:R-:W-:Y:S01]  /*f4d0*/  HMMA.16816.F32 R48, R4.reuse, R16, R48 ;  /* 0x000000100430723c */ /* 0x044fe20000001830 */
[----:B------:R-:W-:Y:S01]  /*f4e0*/  ISETP.GE.AND P6, PT, R20, R3, PT ;  /* 0x000000031400720c */ /* 0x000fe20003fc6270 */
[----:B------:R-:W-:Y:S01]  /*f4f0*/  FMUL.FTZ R66, R66, c[0x0][0x2ec] ;  /* 0x0000bb0042427a20 */ /* 0x000fe20000410000 */
[----:B------:R-:W-:Y:S01]  /*f500*/  ISETP.GE.AND P4, PT, R20, R117, PT ;  /* 0x000000751400720c */ /* 0x000fe20003f86270 */
[----:B------:R-:W-:Y:S01]  /*f510*/  FMUL.FTZ R64, R64, c[0x0][0x2ec] ;  /* 0x0000bb0040407a20 */ /* 0x000fe20000410000 */
[----:B------:R-:W-:Y:S01]  /*f520*/  IADD3 R20, R68, 0x21, RZ ;  /* 0x0000002144147810 */ /* 0x000fe20007ffe0ff */
[----:B------:R-:W2:Y:S01]  /*f530*/  MUFU.TANH R79, R79 ;  /* 0x0000004f004f7308 */ /* 0x000ea20000002400 */
[----:B------:R-:W-:Y:S01]  /*f540*/  FSEL R30, R108, -INF , !P0 ;  /* 0xff8000006c1e7808 */ /* 0x000fe20004000000 */
[----:B------:R-:W-:Y:S01]  /*f550*/  FMUL.FTZ R52, R52, c[0x0][0x2ec] ;  /* 0x0000bb0034347a20 */ /* 0x000fe20000410000 */
[----:B------:R-:W-:Y:S01]  /*f560*/  FSEL R29, R110, -INF , !P3 ;  /* 0xff8000006e1d7808 */ /* 0x000fe20005800000 */
[----:B------:R-:W-:Y:S01]  /*f570*/  FMUL.FTZ R54, R54, c[0x0][0x2ec] ;  /* 0x0000bb0036367a20 */ /* 0x000fe20000410000 */
[----:B------:R-:W-:Y:S01]  /*f580*/  IADD3 R16, R68, 0x28, RZ ;  /* 0x0000002844107810 */ /* 0x000fe20007ffe0ff */
[----:B------:R-:W-:Y:S01]  /*f590*/  FMUL.FTZ R53, R53, c[0x0][0x2ec] ;  /* 0x0000bb0035357a20 */ /* 0x000fe20000410000 */
[C---:B------:R-:W-:Y:S01]  /*f5a0*/  ISETP.GE.AND P0, PT, R20.reuse, R3, PT ;  /* 0x000000031400720c */ /* 0x040fe20003f06270 */
[----:B------:R-:W-:Y:S01]  /*f5b0*/  MUFU.TANH R80, R80 ;  /* 0x0000005000507308 */ /* 0x000fe20000002400 */
[----:B------:R-:W-:Y:S01]  /*f5c0*/  ISETP.GE.AND P3, PT, R20, R117, PT ;  /* 0x000000751400720c */ /* 0x000fe20003f66270 */
[----:B------:R-:W-:Y:S01]  /*f5d0*/  HMMA.16816.F32 R44, R4, R18, R44 ;  /* 0x00000012042c723c */ /* 0x000fe2000000182c */
[----:B------:R-:W-:Y:S01]  /*f5e0*/  IADD3 R20, R68, 0x29, RZ ;  /* 0x0000002944147810 */ /* 0x000fe20007ffe0ff */
[----:B------:R-:W-:Y:S01]  /*f5f0*/  FMUL.FTZ R55, R55, c[0x0][0x2ec] ;  /* 0x0000bb0037377a20 */ /* 0x000fe20000410000 */
[----:B------:R-:W-:-:S02]  /*f600*/  FSEL R34, R107, -INF , !P6 ;  /* 0xff8000006b227808 */ /* 0x000fc40007000000 */
[----:B----4-:R-:W-:Y:S01]  /*f610*/  FSEL R73, R109, -INF , !P4 ;  /* 0xff8000006d497808 */ /* 0x010fe20006000000 */
[----:B------:R4:W-:Y:S01]  /*f620*/  MUFU.TANH R142, R81 ;  /* 0x00000051008e7308 */ /* 0x0009e20000002400 */
[----:B------:R-:W-:Y:S01]  /*f630*/  ISETP.GE.AND P6, PT, R16, R3, PT ;  /* 0x000000031000720c */ /* 0x000fe20003fc6270 */
[----:B------:R-:W-:Y:S01]  /*f640*/  FMUL.FTZ R50, R50, c[0x0][0x2ec] ;  /* 0x0000bb0032327a20 */ /* 0x000fe20000410000 */
[----:B------:R-:W-:Y:S01]  /*f650*/  ISETP.GE.AND P4, PT, R16, R117, PT ;  /* 0x000000751000720c */ /* 0x000fe20003f86270 */
[----:B------:R-:W-:Y:S01]  /*f660*/  FMUL.FTZ R49, R49, c[0x0][0x2ec] ;  /* 0x0000bb0031317a20 */ /* 0x000fe20000410000 */
[----:B------:R-:W-:Y:S01]  /*f670*/  FSEL R16, R88, -INF , !P5 ;  /* 0xff80000058107808 */ /* 0x000fe20006800000 */
[----:B------:R-:W-:Y:S01]  /*f680*/  FMUL.FTZ R51, R51, c[0x0][0x2ec] ;  /* 0x0000bb0033337a20 */ /* 0x000fe20000410000 */
[----:B------:R-:W-:Y:S01]  /*f690*/  FSEL R31, R89, -INF , !P1 ;  /* 0xff800000591f7808 */ /* 0x000fe20004800000 */
[----:B------:R-:W2:Y:S01]  /*f6a0*/  MUFU.TANH R76, R76 ;  /* 0x0000004c004c7308 */ /* 0x000ea20000002400 */
[----:B------:R-:W-:-:S02]  /*f6b0*/  ISETP.GE.AND P5, PT, R20, R3, PT ;  /* 0x000000031400720c */ /* 0x000fc40003fa6270 */
[----:B------:R-:W-:Y:S02]  /*f6c0*/  ISETP.GE.AND P1, PT, R20, R117, PT ;  /* 0x000000751400720c */ /* 0x000fe40003f26270 */
[----:B------:R-:W-:Y:S01]  /*f6d0*/  HMMA.16816.F32 R20, R12, R22, R120 ;  /* 0x000000160c14723c */ /* 0x000fe20000001878 */
[----:B------:R-:W-:Y:S02]  /*f6e0*/  FSEL R168, R168, -INF , !P0 ;  /* 0xff800000a8a87808 */ /* 0x000fe40004000000 */
[----:B-1----:R-:W-:Y:S01]  /*f6f0*/  FSEL R67, R90, -INF , !P3 ;  /* 0xff8000005a437808 */ /* 0x002fe20005800000 */
[----:B----4-:R-:W-:Y:S01]  /*f700*/  FMUL.FTZ R81, R103, c[0x0][0x2ec] ;  /* 0x0000bb0067517a20 */ /* 0x010fe20000410000 */
[----:B---3--:R-:W-:Y:S01]  /*f710*/  FSEL R28, R84, -INF , !P6 ;  /* 0xff800000541c7808 */ /* 0x008fe20007000000 */
[----:B------:R-:W1:Y:S01]  /*f720*/  MUFU.TANH R77, R77 ;  /* 0x0000004d004d7308 */ /* 0x000e620000002400 */
[C---:B------:R-:W-:Y:S01]  /*f730*/  IADD3 R14, R68.reuse, 0x30, RZ ;  /* 0x00000030440e7810 */ /* 0x040fe20007ffe0ff */
[----:B------:R-:W-:Y:S01]  /*f740*/  HMMA.16816.F32 R36, R8, R24, R36 ;  /* 0x000000180824723c */ /* 0x000fe20000001824 */
[----:B------:R-:W-:Y:S01]  /*f750*/  IADD3 R12, R68, 0x31, RZ ;  /* 0x00000031440c7810 */ /* 0x000fe20007ffe0ff */
[----:B------:R-:W-:Y:S01]  /*f760*/  FMUL.FTZ R120, R48, c[0x0][0x2ec] ;  /* 0x0000bb0030787a20 */ /* 0x000fe20000410000 */
[----:B-----5:R-:W-:Y:S01]  /*f770*/  FSEL R17, R78, -INF , !P4 ;  /* 0xff8000004e117808 */ /* 0x020fe20006000000 */
[----:B------:R-:W-:Y:S01]  /*f780*/  FMUL.FTZ R45, R45, c[0x0][0x2ec] ;  /* 0x0000bb002d2d7a20 */ /* 0x000fe20000410000 */
[C---:B------:R-:W-:Y:S01]  /*f790*/  ISETP.GE.AND P0, PT, R14.reuse, R3, PT ;  /* 0x000000030e00720c */ /* 0x040fe20003f06270 */
[----:B------:R-:W3:Y:S01]  /*f7a0*/  MUFU.TANH R131, R83 ;  /* 0x0000005300837308 */ /* 0x000ee20000002400 */
[----:B------:R-:W-:Y:S01]  /*f7b0*/  ISETP.GE.AND P3, PT, R14, R117, PT ;  /* 0x000000750e00720c */ /* 0x000fe20003f66270 */
[----:B------:R-:W-:Y:S01]  /*f7c0*/  FMUL.FTZ R41, R47, c[0x0][0x2ec] ;  /* 0x0000bb002f297a20 */ /* 0x000fe20000410000 */
[----:B------:R-:W-:Y:S01]  /*f7d0*/  ISETP.GE.AND P6, PT, R12, R3, PT ;  /* 0x000000030c00720c */ /* 0x000fe20003fc6270 */
[----:B------:R-:W-:Y:S01]  /*f7e0*/  FMUL.FTZ R44, R44, c[0x0][0x2ec] ;  /* 0x0000bb002c2c7a20 */ /* 0x000fe20000410000 */
[----:B------:R-:W-:-:S02]  /*f7f0*/  ISETP.GE.AND P4, PT, R12, R117, PT ;  /* 0x000000750c00720c */ /* 0x000fc40003f86270 */
[----:B------:R-:W4:Y:S01]  /*f800*/  LDSM.16.M88.4 R12, [R118+0x8c00] ;  /* 0x008c0000760c783b */ /* 0x000f220000000200 */
[----:B------:R-:W5:Y:S01]  /*f810*/  MUFU.TANH R124, R100 ;  /* 0x00000064007c7308 */ /* 0x000f620000002400 */
[----:B--2---:R-:W-:Y:S01]  /*f820*/  FSEL R122, R79, -INF , !P0 ;  /* 0xff8000004f7a7808 */ /* 0x004fe20004000000 */
[----:B------:R-:W-:Y:S01]  /*f830*/  HMMA.16816.F32 R20, R8, R26, R20 ;  /* 0x0000001a0814723c */ /* 0x000fe20000001814 */
[----:B------:R-:W-:Y:S01]  /*f840*/  ISETP.GE.AND P0, PT, R42, R3, PT ;  /* 0x000000032a00720c */ /* 0x000fe20003f06270 */
[----:B------:R-:W-:-:S04]  /*f850*/  DEPBAR.LE SB0, 0x0 ;  /* 0x000080000000791a */ /* 0x000fc80000000000 */
[----:B------:R-:W2:Y:S01]  /*f860*/  MUFU.TANH R166, R101 ;  /* 0x0000006500a67308 */ /* 0x000ea20000002400 */
[----:B------:R-:W-:Y:S02]  /*f870*/  IADD3 R48, R68, 0x38, RZ ;  /* 0x0000003844307810 */ /* 0x000fe40007ffe0ff */
[----:B------:R-:W-:Y:S02]  /*f880*/  FSEL R18, R76, -INF , !P5 ;  /* 0xff8000004c127808 */ /* 0x000fe40006800000 */
[----:B-1----:R-:W-:Y:S02]  /*f890*/  FSEL R19, R77, -INF , !P1 ;  /* 0xff8000004d137808 */ /* 0x002fe40004800000 */
[----:B------:R-:W-:Y:S01]  /*f8a0*/  FSEL R142, R142, -INF , !P6 ;  /* 0xff8000008e8e7808 */ /* 0x000fe20007000000 */
[----:B------:R-:W1:Y:S01]  /*f8b0*/  MUFU.TANH R129, R102 ;  /* 0x0000006600817308 */ /* 0x000e620000002400 */
[----:B---3--:R-:W-:Y:S02]  /*f8c0*/  FSEL R131, R131, -INF , !P4 ;  /* 0xff80000083837808 */ /* 0x008fe40006000000 */
[----:B------:R-:W-:-:S02]  /*f8d0*/  ISETP.GE.AND P5, PT, R48, R3, PT ;  /* 0x000000033000720c */ /* 0x000fc40003fa6270 */
[----:B------:R-:W-:Y:S02]  /*f8e0*/  ISETP.GE.AND P1, PT, R48, R117, PT ;  /* 0x000000753000720c */ /* 0x000fe40003f26270 */
[C---:B------:R-:W-:Y:S01]  /*f8f0*/  IADD3 R24, R68.reuse, 0x41, RZ ;  /* 0x0000004144187810 */ /* 0x040fe20007ffe0ff */
[----:B------:R-:W-:Y:S01]  /*f900*/  MUFU.TANH R81, R81 ;  /* 0x0000005100517308 */ /* 0x000fe20000002400 */
[C---:B------:R-:W-:Y:S02]  /*f910*/  IADD3 R10, R68.reuse, 0x48, RZ ;  /* 0x00000048440a7810 */ /* 0x040fe40007ffe0ff */
[----:B------:R-:W-:Y:S02]  /*f920*/  IADD3 R8, R68, 0x49, RZ ;  /* 0x0000004944087810 */ /* 0x000fe40007ffe0ff */
[----:B-----5:R-:W-:Y:S02]  /*f930*/  FSEL R124, R124, -INF , !P5 ;  /* 0xff8000007c7c7808 */ /* 0x020fe40006800000 */
[----:B--2---:R-:W-:Y:S01]  /*f940*/  FSEL R166, R166, -INF , !P0 ;  /* 0xff800000a6a67808 */ /* 0x004fe20004000000 */
[----:B------:R-:W-:Y:S01]  /*f950*/  MUFU.TANH R136, R72 ;  /* 0x0000004800887308 */ /* 0x000fe20000002400 */
[----:B-1----:R-:W-:-:S02]  /*f960*/  FSEL R129, R129, -INF , !P1 ;  /* 0xff80000081817808 */ /* 0x002fc40004800000 */
[C---:B------:R-:W-:Y:S02]  /*f970*/  ISETP.GE.AND P5, PT, R24.reuse, R3, PT ;  /* 0x000000031800720c */ /* 0x040fe40003fa6270 */
[----:B------:R-:W-:Y:S01]  /*f980*/  ISETP.GE.AND P1, PT, R24, R117, PT ;  /* 0x000000751800720c */ /* 0x000fe20003f26270 */
[C---:B----4-:R-:W-:Y:S02]  /*f990*/  HMMA.16816.F32 R20, R4.reuse, R14, R20 ;  /* 0x0000000e0414723c */ /* 0x050fe40000001814 */
[----:B------:R-:W-:Y:S01]  /*f9a0*/  MUFU.TANH R139, R74 ;  /* 0x0000004a008b7308 */ /* 0x000fe20000002400 */
[----:B------:R-:W-:Y:S02]  /*f9b0*/  ISETP.GE.AND P0, PT, R10, R3, PT ;  /* 0x000000030a00720c */ /* 0x000fe40003f06270 */
[----:B------:R-:W-:Y:S02]  /*f9c0*/  FSEL R140, R140, -INF , !P5 ;  /* 0xff8000008c8c7808 */ /* 0x000fe40006800000 */
[----:B------:R-:W-:Y:S01]  /*f9d0*/  FSEL R135, R135, -INF , !P1 ;  /* 0xff80000087877808 */ /* 0x000fe20004800000 */
[----:B------:R-:W-:Y:S02]  /*f9e0*/  HMMA.16816.F32 R36, R4, R12, R36 ;  /* 0x0000000c0424723c */ /* 0x000fe40000001824 */
[----:B------:R-:W1:Y:S05]  /*f9f0*/  MUFU.TANH R138, R138 ;  /* 0x0000008a008a7308 */ /* 0x000e6a0000002400 */
[----:B------:R-:W-:-:S03]  /*fa00*/  IADD3 R6, R68, 0x60, RZ ;  /* 0x0000006044067810 */ /* 0x000fc60007ffe0ff */
[----:B------:R2:W3:Y:S01]  /*fa10*/  MUFU.TANH R132, R65 ;  /* 0x0000004100847308 */ /* 0x0004e20000002400 */
[----:B------:R-:W-:-:S05]  /*fa20*/  IADD3 R4, R68, 0x61, RZ ;  /* 0x0000006144047810 */ /* 0x000fca0007ffe0ff */
[----:B------:R-:W-:Y:S02]  /*fa30*/  FMUL.FTZ R20, R20, c[0x0][0x2ec] ;  /* 0x0000bb0014147a20 */ /* 0x000fe40000410000 */
[----:B------:R-:W4:Y:S01]  /*fa40*/  MUFU.TANH R130, R52 ;  /* 0x0000003400827308 */ /* 0x000f220000002400 */
[----:B-1----:R-:W-:-:S05]  /*fa50*/  FSEL R138, R138, -INF , !P0 ;  /* 0xff8000008a8a7808 */ /* 0x002fca0004000000 */
[----:B------:R-:W-:Y:S01]  /*fa60*/  FMUL.FTZ R5, R39, c[0x0][0x2ec] ;  /* 0x0000bb0027057a20 */ /* 0x000fe20000410000 */
[----:B--2---:R-:W-:Y:S01]  /*fa70*/  FSEL R65, R80, -INF , !P3 ;  /* 0xff80000050417808 */ /* 0x004fe20005800000 */
[----:B------:R-:W1:Y:S01]  /*fa80*/  MUFU.TANH R123, R54 ;  /* 0x00000036007b7308 */ /* 0x000e620000002400 */
[----:B------:R-:W-:Y:S01]  /*fa90*/  ISETP.GE.AND P3, PT, R42, R117, PT ;  /* 0x000000752a00720c */ /* 0x000fe20003f66270 */
[----:B------:R-:W-:Y:S01]  /*faa0*/  FMUL.FTZ R36, R36, c[0x0][0x2ec] ;  /* 0x0000bb0024247a20 */ /* 0x000fe20000410000 */
[----:B------:R-:W-:Y:S01]  /*fab0*/  IADD3 R42, R68, 0x40, RZ ;  /* 0x00000040442a7810 */ /* 0x000fe20007ffe0ff */
[----:B------:R-:W-:Y:S01]  /*fac0*/  FMUL.FTZ R37, R37, c[0x0][0x2ec] ;  /* 0x0000bb0025257a20 */ /* 0x000fe20000410000 */
[----:B------:R-:W-:Y:S01]  /*fad0*/  FSEL R119, R81, -INF , !P3 ;  /* 0xff80000051777808 */ /* 0x000fe20005800000 */
[----:B------:R-:W-:Y:S01]  /*fae0*/  FMUL.FTZ R38, R38, c[0x0][0x2ec] ;  /* 0x0000bb0026267a20 */ /* 0x000fe20000410000 */
[C---:B------:R-:W-:Y:S01]  /*faf0*/  ISETP.GE.AND P6, PT, R42.reuse, R3, PT ;  /* 0x000000032a00720c */ /* 0x040fe20003fc6270 */
[----:B------:R-:W2:Y:S01]  /*fb00*/  MUFU.TANH R120, R120 ;  /* 0x0000007800787308 */ /* 0x000ea20000002400 */
[----:B------:R-:W-:Y:S01]  /*fb10*/  ISETP.GE.AND P4, PT, R42, R117, PT ;  /* 0x000000752a00720c */ /* 0x000fe20003f86270 */
[----:B------:R-:W-:Y:S01]  /*fb20*/  FMUL.FTZ R42, R46, c[0x0][0x2ec] ;  /* 0x0000bb002e2a7a20 */ /* 0x000fe20000410000 */
[----:B------:R-:W-:-:S02]  /*fb30*/  FSEL R136, R136, -INF , !P6 ;  /* 0xff80000088887808 */ /* 0x000fc40007000000 */
[----:B------:R-:W-:Y:S02]  /*fb40*/  FSEL R139, R139, -INF , !P4 ;  /* 0xff8000008b8b7808 */ /* 0x000fe40006000000 */
[----:B------:R-:W-:Y:S01]  /*fb50*/  ISETP.GE.AND P3, PT, R10, R117, PT ;  /* 0x000000750a00720c */ /* 0x000fe20003f66270 */
[----:B------:R-:W5:Y:S01]  /*fb60*/  MUFU.TANH R63, R50 ;  /* 0x00000032003f7308 */ /* 0x000f620000002400 */
[C---:B------:R-:W-:Y:S02]  /*fb70*/  ISETP.GE.AND P6, PT, R8.reuse, R3, PT ;  /* 0x000000030800720c */ /* 0x040fe40003fc6270 */
[----:B------:R-:W-:Y:S02]  /*fb80*/  ISETP.GE.AND P4, PT, R8, R117, PT ;  /* 0x000000750800720c */ /* 0x000fe40003f86270 */
[C---:B------:R-:W-:Y:S02]  /*fb90*/  IADD3 R10, R68.reuse, 0x50, RZ ;  /* 0x00000050440a7810 */ /* 0x040fe40007ffe0ff */
[----:B------:R-:W-:Y:S01]  /*fba0*/  IADD3 R8, R68, 0x51, RZ ;  /* 0x0000005144087810 */ /* 0x000fe20007ffe0ff */
[----:B------:R-:W-:Y:S01]  /*fbb0*/  MUFU.TANH R125, R66 ;  /* 0x00000042007d7308 */ /* 0x000fe20000002400 */
[----:B------:R-:W-:-:S02]  /*fbc0*/  FSEL R137, R137, -INF , !P3 ;  /* 0xff80000089897808 */ /* 0x000fc40005800000 */
[C---:B------:R-:W-:Y:S02]  /*fbd0*/  ISETP.GE.AND P5, PT, R10.reuse, R3, PT ;  /* 0x000000030a00720c */ /* 0x040fe40003fa6270 */
[----:B------:R-:W-:Y:S02]  /*fbe0*/  ISETP.GE.AND P1, PT, R10, R117, PT ;  /* 0x000000750a00720c */ /* 0x000fe40003f26270 */
[C---:B------:R-:W-:Y:S01]  /*fbf0*/  ISETP.GE.AND P0, PT, R8.reuse, R3, PT ;  /* 0x000000030800720c */ /* 0x040fe20003f06270 */
[----:B------:R-:W1:Y:S01]  /*fc00*/  MUFU.TANH R66, R49 ;  /* 0x0000003100427308 */ /* 0x000e620000002400 */
[----:B------:R-:W-:Y:S02]  /*fc10*/  ISETP.GE.AND P3, PT, R8, R117, PT ;  /* 0x000000750800720c */ /* 0x000fe40003f66270 */
[----:B------:R-:W-:Y:S02]  /*fc20*/  IADD3 R10, R68, 0x58, RZ ;  /* 0x00000058440a7810 */ /* 0x000fe40007ffe0ff */
[----:B------:R-:W-:-:S02]  /*fc30*/  FSEL R134, R134, -INF , !P6 ;  /* 0xff80000086867808 */ /* 0x000fc40007000000 */
[----:B------:R-:W-:Y:S01]  /*fc40*/  FSEL R133, R133, -INF , !P4 ;  /* 0xff80000085857808 */ /* 0x000fe20006000000 */
[----:B------:R-:W1:Y:S01]  /*fc50*/  MUFU.TANH R61, R51 ;  /* 0x00000033003d7308 */ /* 0x000e620000002400 */
[----:B---3--:R-:W-:Y:S02]  /*fc60*/  FSEL R132, R132, -INF , !P0 ;  /* 0xff80000084847808 */ /* 0x008fe40004000000 */
[----:B------:R-:W-:Y:S02]  /*fc70*/  FSEL R127, R127, -INF , !P3 ;  /* 0xff8000007f7f7808 */ /* 0x000fe40005800000 */
[C---:B------:R-:W-:Y:S02]  /*fc80*/  ISETP.GE.AND P6, PT, R10.reuse, R3, PT ;  /* 0x000000030a00720c */ /* 0x040fe40003fc6270 */
[----:B------:R-:W-:Y:S01]  /*fc90*/  ISETP.GE.AND P4, PT, R10, R117, PT ;  /* 0x000000750a00720c */ /* 0x000fe20003f86270 */
[----:B------:R-:W3:Y:S01]  /*fca0*/  MUFU.TANH R62, R45 ;  /* 0x0000002d003e7308 */ /* 0x000ee20000002400 */
[----:B------:R-:W-:-:S02]  /*fcb0*/  ISETP.GE.AND P0, PT, R6, R3, PT ;  /* 0x000000030600720c */ /* 0x000fc40003f06270 */
[----:B------:R-:W-:Y:S02]  /*fcc0*/  ISETP.GE.AND P3, PT, R6, R117, PT ;  /* 0x000000750600720c */ /* 0x000fe40003f66270 */
[----:B------:R-:W-:Y:S02]  /*fcd0*/  IADD3 R6, R68, 0x69, RZ ;  /* 0x0000006944067810 */ /* 0x000fe40007ffe0ff */
[----:B----4-:R-:W-:Y:S01]  /*fce0*/  FSEL R130, R130, -INF , !P6 ;  /* 0xff80000082827808 */ /* 0x010fe20007000000 */
[----:B------:R-:W4:Y:S01]  /*fcf0*/  MUFU.TANH R126, R64 ;  /* 0x00000040007e7308 */ /* 0x000f220000002400 */
[----:B-1----:R-:W-:Y:S02]  /*fd00*/  FSEL R123, R123, -INF , !P4 ;  /* 0xff8000007b7b7808 */ /* 0x002fe40006000000 */
[----:B--2---:R-:W-:Y:S02]  /*fd10*/  FSEL R120, R120, -INF , !P0 ;  /* 0xff80000078787808 */ /* 0x004fe40004000000 */
[----:B-----5:R-:W-:-:S02]  /*fd20*/  FSEL R63, R63, -INF , !P3 ;  /* 0xff8000003f3f7808 */ /* 0x020fc40005800000 */
[C---:B------:R-:W-:Y:S01]  /*fd30*/  ISETP.GE.AND P6, PT, R4.reuse, R3, PT ;  /* 0x000000030400720c */ /* 0x040fe20003fc6270 */
[----:B------:R1:W2:Y:S01]  /*fd40*/  MUFU.TANH R45, R20 ;  /* 0x00000014002d7308 */ /* 0x0002a20000002400 */
[----:B------:R-:W-:Y:S02]  /*fd50*/  ISETP.GE.AND P4, PT, R4, R117, PT ;  /* 0x000000750400720c */ /* 0x000fe40003f86270 */
[C---:B------:R-:W-:Y:S02]  /*fd60*/  ISETP.GE.AND P0, PT, R6.reuse, R3, PT ;  /* 0x000000030600720c */ /* 0x040fe40003f06270 */
[----:B------:R-:W-:Y:S02]  /*fd70*/  ISETP.GE.AND P3, PT, R6, R117, PT ;  /* 0x000000750600720c */ /* 0x000fe40003f66270 */
[----:B------:R-:W-:Y:S01]  /*fd80*/  IADD3 R6, R68, 0x70, RZ ;  /* 0x0000007044067810 */ /* 0x000fe20007ffe0ff */
[----:B------:R-:W5:Y:S01]  /*fd90*/  MUFU.TANH R128, R53 ;  /* 0x0000003500807308 */ /* 0x000f620000002400 */
[----:B------:R-:W-:-:S02]  /*fda0*/  FSEL R66, R66, -INF , !P6 ;  /* 0xff80000042427808 */ /* 0x000fc40007000000 */
[----:B------:R-:W-:Y:S02]  /*fdb0*/  FSEL R61, R61, -INF , !P4 ;  /* 0xff8000003d3d7808 */ /* 0x000fe40006000000 */
[C---:B------:R-:W-:Y:S02]  /*fdc0*/  ISETP.GE.AND P6, PT, R6.reuse, R3, PT ;  /* 0x000000030600720c */ /* 0x040fe40003fc6270 */
[----:B------:R-:W-:Y:S01]  /*fdd0*/  ISETP.GE.AND P4, PT, R6, R117, PT ;  /* 0x000000750600720c */ /* 0x000fe20003f86270 */
[----:B------:R-:W2:Y:S01]  /*fde0*/  MUFU.TANH R121, R55 ;  /* 0x0000003700797308 */ /* 0x000ea20000002400 */
[C---:B------:R-:W-:Y:S01]  /*fdf0*/  IADD3 R6, R68.reuse, 0x78, RZ ;  /* 0x0000007844067810 */ /* 0x040fe20007ffe0ff */
[----:B-1----:R-:W-:Y:S01]  /*fe00*/  FMUL.FTZ R20, R23, c[0x0][0x2ec] ;  /* 0x0000bb0017147a20 */ /* 0x002fe20000410000 */
[----:B------:R-:W-:Y:S02]  /*fe10*/  IADD3 R8, R68, 0x59, RZ ;  /* 0x0000005944087810 */ /* 0x000fe40007ffe0ff */
[----:B---3--:R-:W-:-:S02]  /*fe20*/  FSEL R62, R62, -INF , !P0 ;  /* 0xff8000003e3e7808 */ /* 0x008fc40004000000 */
[----:B----4-:R-:W-:Y:S01]  /*fe30*/  FSEL R126, R126, -INF , !P5 ;  /* 0xff8000007e7e7808 */ /* 0x010fe20006800000 */
[----:B------:R1:W3:Y:S01]  /*fe40*/  MUFU.TANH R64, R44 ;  /* 0x0000002c00407308 */ /* 0x0002e20000002400 */
[----:B------:R-:W-:Y:S02]  /*fe50*/  FSEL R125, R125, -INF , !P1 ;  /* 0xff8000007d7d7808 */ /* 0x000fe40004800000 */
[-C--:B------:R-:W-:Y:S02]  /*fe60*/  ISETP.GE.AND P0, PT, R6, R3.reuse, PT ;  /* 0x000000030600720c */ /* 0x080fe40003f06270 */
[C---:B------:R-:W-:Y:S02]  /*fe70*/  ISETP.GE.AND P5, PT, R8.reuse, R3, PT ;  /* 0x000000030800720c */ /* 0x040fe40003fa6270 */
[----:B------:R-:W-:Y:S01]  /*fe80*/  ISETP.GE.AND P1, PT, R8, R117, PT ;  /* 0x000000750800720c */ /* 0x000fe20003f26270 */
[----:B------:R-:W4:Y:S01]  /*fe90*/  MUFU.TANH R42, R42 ;  /* 0x0000002a002a7308 */ /* 0x000f220000002400 */
[----:B------:R-:W-:-:S02]  /*fea0*/  IADD3 R8, R68, 0x68, RZ ;  /* 0x0000006844087810 */ /* 0x000fc40007ffe0ff */
[----:B--2---:R-:W-:Y:S02]  /*feb0*/  FSEL R45, R45, -INF , !P0 ;  /* 0xff8000002d2d7808 */ /* 0x004fe40004000000 */
[----:B-----5:R-:W-:Y:S02]  /*fec0*/  FSEL R128, R128, -INF , !P5 ;  /* 0xff80000080807808 */ /* 0x020fe40006800000 */
[----:B------:R-:W-:Y:S01]  /*fed0*/  FSEL R121, R121, -INF , !P1 ;  /* 0xff80000079797808 */ /* 0x000fe20004800000 */
[----:B------:R-:W2:Y:S01]  /*fee0*/  MUFU.TANH R41, R41 ;  /* 0x0000002900297308 */ /* 0x000ea20000002400 */
[----:B-1----:R-:W-:Y:S01]  /*fef0*/  FMUL.FTZ R44, R21, c[0x0][0x2ec] ;  /* 0x0000bb00152c7a20 */ /* 0x002fe20000410000 */
[----:B------:R-:W-:Y:S01]  /*ff00*/  ISETP.GT.AND P0, PT, R159, R148, PT ;  /* 0x000000949f00720c */ /* 0x000fe20003f04270 */
[----:B------:R-:W-:Y:S01]  /*ff10*/  FMUL.FTZ R21, R22, c[0x0][0x2ec] ;  /* 0x0000bb0016157a20 */ /* 0x000fe20000410000 */
[C---:B------:R-:W-:Y:S02]  /*ff20*/  ISETP.GE.AND P5, PT, R8.reuse, R3, PT ;  /* 0x000000030800720c */ /* 0x040fe40003fa6270 */
[----:B------:R-:W-:-:S02]  /*ff30*/  ISETP.GE.AND P1, PT, R8, R117, PT ;  /* 0x000000750800720c */ /* 0x000fc40003f26270 */
[----:B------:R-:W1:Y:S01]  /*ff40*/  MUFU.TANH R47, R36 ;  /* 0x00000024002f7308 */ /* 0x000e620000002400 */
[----:B------:R-:W-:Y:S02]  /*ff50*/  IADD3 R8, R68, 0x71, RZ ;  /* 0x0000007144087810 */ /* 0x000fe40007ffe0ff */
[----:B---3--:R-:W-:Y:S02]  /*ff60*/  FSEL R64, R64, -INF , !P5 ;  /* 0xff80000040407808 */ /* 0x008fe40006800000 */
[----:B----4-:R-:W-:Y:S02]  /*ff70*/  FSEL R42, R42, -INF , !P1 ;  /* 0xff8000002a2a7808 */ /* 0x010fe40004800000 */
[C---:B------:R-:W-:Y:S01]  /*ff80*/  ISETP.GE.AND P5, PT, R8.reuse, R3, PT ;  /* 0x000000030800720c */ /* 0x040fe20003fa6270 */
[----:B------:R-:W3:Y:S01]  /*ff90*/  MUFU.TANH R46, R37 ;  /* 0x00000025002e7308 */ /* 0x000ee20000002400 */
[----:B--2---:R-:W-:Y:S02]  /*ffa0*/  FSEL R41, R41, -INF , !P3 ;  /* 0xff80000029297808 */ /* 0x004fe40005800000 */
[----:B------:R-:W-:-:S02]  /*ffb0*/  ISETP.GE.AND P1, PT, R8, R117, PT ;  /* 0x000000750800720c */ /* 0x000fc40003f26270 */
[----:B------:R-:W-:Y:S02]  /*ffc0*/  ISETP.GE.AND P3, PT, R6, R117, PT ;  /* 0x000000750600720c */ /* 0x000fe40003f66270 */
[C---:B------:R-:W-:Y:S01]  /*ffd0*/  IADD3 R6, R68.reuse, 0x79, RZ ;  /* 0x0000007944067810 */ /* 0x040fe20007ffe0ff */
[----:B------:R-:W2:Y:S01]  /*ffe0*/  MUFU.TANH R4, R38 ;  /* 0x0000002600047308 */ /* 0x000ea20000002400 */
[----:B-1----:R-:W-:Y:S01]  /*fff0*/  FSEL R47, R47, -INF , !P6 ;  /* 0xff8000002f2f7808 */ /* 0x002fe20007000000 */
[----:B------:R-:W-:Y:S01]  /*10000*/  BAR.SYNC.DEFER_BLOCKING 0x0 ;  /* 0x0000000000007b1d */ /* 0x000fe20000010000 */
[----:B------:R-:W-:-:S04]  /*10010*/  ISETP.GE.AND P6, PT, R68, R3, PT ;  /* 0x000000034400720c */ /* 0x000fc80003fc6270 */
[----:B------:R-:W-:Y:S01]  /*10020*/  FSEL R92, R92, -INF , !P6 ;  /* 0xff8000005c5c7808 */ /* 0x000fe20007000000 */
        /* <DEDUP_REMOVED lines=9> */
[----:B------:R-:W-:-:S05]  /*100c0*/  ISETP.GE.AND P1, PT, R6, R117, PT ;  /* 0x000000750600720c */ /* 0x000fca0003f26270 */
[----:B------:R-:W1:Y:S01]  /*100d0*/  MUFU.TANH R20, R20 ;  /* 0x0000001400147308 */ /* 0x000e620000002400 */
[----:B---3--:R-:W-:Y:S02]  /*100e0*/  FSEL R44, R44, -INF , !P5 ;  /* 0xff8000002c2c7808 */ /* 0x008fe40006800000 */
[----:B--2---:R-:W-:Y:S02]  /*100f0*/  FSEL R21, R21, -INF , !P3 ;  /* 0xff80000015157808 */ /* 0x004fe40005800000 */
        /* <DEDUP_REMOVED lines=61> */
.L_x_2902:
[----:B------:R-:W-:-:S05]  /*104d0*/  IMAD.MOV.U32 R7, RZ, RZ, c[0x0][0x198] ;  /* 0x00006600ff077624 */ /* 0x000fca00078e00ff */
[----:B------:R-:W-:-:S04]  /*104e0*/  LEA R7, -R7, RZ, 0x7 ;  /* 0x000000ff07077211 */ /* 0x000fc800078e39ff */
[----:B------:R-:W-:Y:S02]  /*104f0*/  SHF.R.S32.HI R5, RZ, 0x1f, R7 ;  /* 0x0000001fff057819 */ /* 0x000fe40000011407 */
.L_x_2903:
        /* <DEDUP_REMOVED lines=40> */
.L_x_2901:
        /* <DEDUP_REMOVED lines=92> */
[----:B------:R-:W-:Y:S01]  /*10d40*/  FFMA.FTZ R38, R32, c[0x0][0x23c], -R53 ;  /* 0x00008f0020267a23 */ /* 0x000fe20000010835 */
[----:B------:R-:W1:Y:S01]  /*10d50*/  MUFU.EX2 R52, R52 ;  /* 0x0000003400347308 */ /* 0x000e620000000800 */
[--C-:B------:R-:W-:Y:S02]  /*10d60*/  FFMA.FTZ R54, R93, c[0x0][0x23c], -R48.reuse ;  /* 0x00008f005d367a23 */ /* 0x100fe40000010830 */
[--C-:B------:R-:W-:Y:S01]  /*10d70*/  FFMA.FTZ R55, R69, c[0x0][0x23c], -R48.reuse ;  /* 0x00008f0045377a23 */ /* 0x100fe20000010830 */
[----:B------:R-:W2:Y:S01]  /*10d80*/  LDSM.16.MT88.4 R92, [R144+0xb000] ;  /* 0x00b00000905c783b */ /* 0x000ea20000004200 */
[--C-:B------:R-:W-:Y:S02]  /*10d90*/  FFMA.FTZ R43, R105, c[0x0][0x23c], -R48.reuse ;  /* 0x00008f00692b7a23 */ /* 0x100fe40000010830 */
[--C-:B------:R-:W-:Y:S01]  /*10da0*/  FFMA.FTZ R40, R71, c[0x0][0x23c], -R48.reuse ;  /* 0x00008f0047287a23 */ /* 0x100fe20000010830 */
[----:B------:R-:W-:Y:S01]  /*10db0*/  MUFU.EX2 R50, R50 ;  /* 0x0000003200327308 */ /* 0x000fe20000000800 */
[----:B------:R-:W-:-:S02]  /*10dc0*/  FFMA.FTZ R36, R35, c[0x0][0x23c], -R48 ;  /* 0x00008f0023247a23 */ /* 0x000fc40000010830 */
[--C-:B------:R-:W-:Y:S02]  /*10dd0*/  FFMA.FTZ R35, R33, c[0x0][0x23c], -R48.reuse ;  /* 0x00008f0021237a23 */ /* 0x100fe40000010830 */
[--C-:B------:R-:W-:Y:S02]  /*10de0*/  FFMA.FTZ R34, R34, c[0x0][0x23c], -R53.reuse ;  /* 0x00008f0022227a23 */ /* 0x100fe40000010835 */
[--C-:B------:R-:W-:Y:S01]  /*10df0*/  FFMA.FTZ R33, R29, c[0x0][0x23c], -R48.reuse ;  /* 0x00008f001d217a23 */ /* 0x100fe20000010830 */
[----:B------:R-:W3:Y:S01]  /*10e00*/  MUFU.EX2 R49, R49 ;  /* 0x0000003100317308 */ /* 0x000ee20000000800 */
[----:B-1----:R-:W-:Y:S01]  /*10e10*/  F2FP.PACK_AB R68, R51, R52 ;  /* 0x000000343344723e */ /* 0x002fe200000000ff */
        /* <DEDUP_REMOVED lines=12> */
[----:B------:R-:W-:Y:S01]  /*10ee0*/  LDSM.16.MT88.4 R16, [R144+0xb800] ;  /* 0x00b800009010783b */ /* 0x000fe20000004200 */
[--C-:B------:R-:W-:Y:S01]  /*10ef0*/  FFMA.FTZ R67, R122, c[0x0][0x23c], -R53.reuse ;  /* 0x00008f007a437a23 */ /* 0x100fe20000010835 */
[----:B------:R-:W-:Y:S01]  /*10f00*/  MUFU.EX2 R43, R43 ;  /* 0x0000002b002b7308 */ /* 0x000fe20000000800 */
[--C-:B------:R-:W-:Y:S02]  /*10f10*/  FFMA.FTZ R59, R124, c[0x0][0x23c], -R53.reuse ;  /* 0x00008f007c3b7a23 */ /* 0x100fe40000010835 */
[--C-:B------:R-:W-:Y:S02]  /*10f20*/  FFMA.FTZ R60, R142, c[0x0][0x23c], -R53.reuse ;  /* 0x00008f008e3c7a23 */ /* 0x100fe40000010835 */
[----:B------:R-:W-:Y:S02]  /*10f30*/  FFMA.FTZ R58, R166, c[0x0][0x23c], -R53 ;  /* 0x00008f00a63a7a23 */ /* 0x000fe40000010835 */
        /* <DEDUP_REMOVED lines=31> */
[----:B------:R-:W-:Y:S02]  /*11130*/  FADD.FTZ R51, R52, R51 ;  /* 0x0000003334337221 */ /* 0x000fe40000010000 */
[--C-:B------:R-:W-:Y:S02]  /*11140*/  FFMA.FTZ R123, R64, c[0x0][0x23c], -R53.reuse ;  /* 0x00008f00407b7a23 */ /* 0x100fe40000010835 */
[--C-:B------:R-:W-:Y:S01]  /*11150*/  FFMA.FTZ R127, R120, c[0x0][0x23c], -R53.reuse ;  /* 0x00008f00787f7a23 */ /* 0x100fe20000010835 */
[----:B--2---:R-:W-:Y:S01]  /*11160*/  HMMA.16816.F32 R96, R68, R92, RZ ;  /* 0x0000005c4460723c */ /* 0x004fe200000018ff */
[----:B------:R-:W-:Y:S01]  /*11170*/  FFMA.FTZ R64, R61, c[0x0][0x23c], -R48 ;  /* 0x00008f003d407a23 */ /* 0x000fe20000010830 */
        /* <DEDUP_REMOVED lines=14> */
[----:B------:R-:W-:Y:S02]  /*11260*/  FFMA.FTZ R41, R41, c[0x0][0x23c], -R48 ;  /* 0x00008f0029297a23 */ /* 0x000fe40000010830 */
[----:B------:R-:W-:Y:S01]  /*11270*/  FADD.FTZ R54, R54, R55 ;  /* 0x0000003736367221 */ /* 0x000fe20000010000 */
        /* <DEDUP_REMOVED lines=14> */
[----:B--2---:R-:W-:Y:S01]  /*11360*/  F2FP.PACK_AB R5, R35, R36 ;  /* 0x000000242305723e */ /* 0x004fe200000000ff */
        /* <DEDUP_REMOVED lines=41> */
[----:B------:R-:W-:Y:S02]  /*11600*/  F2FP.PACK_AB R6, R25, R28 ;  /* 0x0000001c1906723e */ /* 0x000fe400000000ff */
[----:B------:R-:W-:-:S05]  /*11610*/  F2FP.PACK_AB R7, R24, R27 ;  /* 0x0000001b1807723e */ /* 0x000fca00000000ff */
[----:B------:R-:W-:Y:S02]  /*11620*/  MUFU.EX2 R139, R139 ;  /* 0x0000008b008b7308 */ /* 0x000fe40000000800 */
[C---:B------:R-:W-:Y:S06]  /*11630*/  HMMA.16816.F32 R96, R4.reuse, R16, R96 ;  /* 0x000000100460723c */ /* 0x040fec0000001860 */
        /* <DEDUP_REMOVED lines=31> */
[----:B------:R-:W1:Y:S01]  /*11830*/  MUFU.EX2 R41, R41 ;  /* 0x0000002900297308 */ /* 0x000e620000000800 */
[----:B-----5:R-:W-:-:S02]  /*11840*/  F2FP.PACK_AB R4, R60, R67 ;  /* 0x000000433c04723e */ /* 0x020fc400000000ff */
[----:B---3--:R-:W-:Y:S02]  /*11850*/  F2FP.PACK_AB R5, R122, R65 ;  /* 0x000000417a05723e */ /* 0x008fe400000000ff */
[----:B------:R-:W-:-:S03]  /*11860*/  F2FP.PACK_AB R6, R58, R59 ;  /* 0x0000003b3a06723e */ /* 0x000fc600000000ff */
[----:B------:R-:W-:Y:S01]  /*11870*/  MUFU.EX2 R45, R120 ;  /* 0x00000078002d7308 */ /* 0x000fe20000000800 */
[----:B------:R-:W-:-:S07]  /*11880*/  F2FP.PACK_AB R7, R119, R124 ;  /* 0x0000007c7707723e */ /* 0x000fce00000000ff */
[C---:B------:R-:W-:Y:S01]  /*11890*/  HMMA.16816.F32 R112, R4.reuse, R16, R112 ;  /* 0x000000100470723c */ /* 0x040fe20000001870 */
[----:B------:R-:W3:Y:S07]  /*118a0*/  MUFU.EX2 R44, R61 ;  /* 0x0000003d002c7308 */ /* 0x000eee0000000800 */
[C---:B------:R-:W-:Y:S01]  /*118b0*/  HMMA.16816.F32 R108, R4.reuse, R18, R108 ;  /* 0x00000012046c723c */ /* 0x040fe2000000186c */
[----:B------:R-:W5:Y:S01]  /*118c0*/  LDSM.16.MT88.4 R16, [R116+0xbc00] ;  /* 0x00bc00007410783b */ /* 0x000f620000004200 */
[----:B------:R-:W-:Y:S06]  /*118d0*/  MUFU.EX2 R156, R156 ;  /* 0x0000009c009c7308 */ /* 0x000fec0000000800 */
        /* <DEDUP_REMOVED lines=8> */
[----:B------:R-:W1:Y:S07]  /*11960*/  LDSM.16.MT88.4 R8, [R116+0xdc00] ;  /* 0x00dc00007408783b */ /* 0x000e6e0000004200 */
[C---:B-----5:R-:W-:Y:S08]  /*11970*/  HMMA.16816.F32 R88, R4.reuse, R16, R88 ;  /* 0x000000100458723c */ /* 0x060ff00000001858 */
[C---:B------:R-:W-:Y:S01]  /*11980*/  HMMA.16816.F32 R84, R4.reuse, R18, R84 ;  /* 0x000000120454723c */ /* 0x040fe20000001854 */
[----:B------:R-:W-:Y:S07]  /*11990*/  LDSM.16.MT88.4 R16, [R144+0xc400] ;  /* 0x00c400009010783b */ /* 0x000fee0000004200 */
        /* <DEDUP_REMOVED lines=9> */
[----:B----4-:R-:W-:-:S07]  /*11a30*/  F2FP.PACK_AB R7, R133, R138 ;  /* 0x0000008a8507723e */ /* 0x010fce00000000ff */
        /* <DEDUP_REMOVED lines=23> */
[C---:B--2---:R-:W-:Y:S08]  /*11bb0*/  HMMA.16816.F32 R112, R4.reuse, R12, R112 ;  /* 0x0000000c0470723c */ /* 0x044ff00000001870 */
[C---:B------:R-:W-:Y:S01]  /*11bc0*/  HMMA.16816.F32 R108, R4.reuse, R14, R108 ;  /* 0x0000000e046c723c */ /* 0x040fe2000000186c */
[----:B------:R-:W2:Y:S07]  /*11bd0*/  LDSM.16.MT88.4 R12, [R116+0xc400] ;  /* 0x00c40000740c783b */ /* 0x000eae0000004200 */
        /* <DEDUP_REMOVED lines=11> */
[C---:B--2---:R-:W-:Y:S07]  /*11c90*/  HMMA.16816.F32 R72, R4.reuse, R12, R72 ;  /* 0x0000000c0448723c */ /* 0x044fee0000001848 */
[----:B------:R-:W-:Y:S01]  /*11ca0*/  FADD.FTZ R12, R50, R51 ;  /* 0x00000033320c7221 */ /* 0x000fe20000010000 */
[----:B------:R-:W-:Y:S01]  /*11cb0*/  HMMA.16816.F32 R68, R4, R14, R68 ;  /* 0x0000000e0444723c */ /* 0x000fe20000001844 */
[----:B------:R-:W-:-:S02]  /*11cc0*/  FFMA.FTZ R50, R21, c[0x0][0x23c], -R48 ;  /* 0x00008f0015327a23 */ /* 0x000fc40000010830 */
[----:B------:R-:W2:Y:S01]  /*11cd0*/  LDSM.16.MT88.4 R20, [R116+0xa800] ;  /* 0x00a800007414783b */ /* 0x000ea20000004200 */
[----:B------:R-:W-:Y:S02]  /*11ce0*/  FADD.FTZ R48, R49, R12 ;  /* 0x0000000c31307221 */ /* 0x000fe40000010000 */
[----:B------:R-:W-:Y:S01]  /*11cf0*/  FADD.FTZ R51, R43, R54 ;  /* 0x000000362b337221 */ /* 0x000fe20000010000 */
[----:B------:R-:W-:Y:S01]  /*11d00*/  F2FP.PACK_AB R4, R66, R127 ;  /* 0x0000007f4204723e */ /* 0x000fe200000000ff */
[----:B------:R-:W4:Y:S01]  /*11d10*/  LDSM.16.MT88.4 R12, [R116+0xc800] ;  /* 0x00c80000740c783b */ /* 0x000f220000004200 */
[----:B------:R-:W-:Y:S01]  /*11d20*/  F2FP.PACK_AB R5, R64, R63 ;  /* 0x0000003f4005723e */ /* 0x000fe200000000ff */
[----:B------:R-:W-:Y:S01]  /*11d30*/  FADD.FTZ R51, R40, R51 ;  /* 0x0000003328337221 */ /* 0x000fe20000010000 */
[----:B------:R-:W-:Y:S01]  /*11d40*/  F2FP.PACK_AB R6, R62, R123 ;  /* 0x0000007b3e06723e */ /* 0x000fe200000000ff */
[----:B------:R-:W-:Y:S01]  /*11d50*/  FADD.FTZ R39, R39, R48 ;  /* 0x0000003027277221 */ /* 0x000fe20000010000 */
[----:B------:R-:W-:Y:S01]  /*11d60*/  F2FP.PACK_AB R7, R41, R42 ;  /* 0x0000002a2907723e */ /* 0x000fe200000000ff */
[----:B------:R-:W-:Y:S01]  /*11d70*/  FADD.FTZ R36, R36, R51 ;  /* 0x0000003324247221 */ /* 0x000fe20000010000 */
[----:B------:R-:W5:Y:S01]  /*11d80*/  MUFU.EX2 R43, R52 ;  /* 0x00000034002b7308 */ /* 0x000f620000000800 */
[----:B------:R-:W-:-:S02]  /*11d90*/  FADD.FTZ R38, R38, R39 ;  /* 0x0000002726267221 */ /* 0x000fc40000010000 */
[----:B------:R-:W-:Y:S02]  /*11da0*/  FADD.FTZ R36, R35, R36 ;  /* 0x0000002423247221 */ /* 0x000fe40000010000 */
[C---:B-1----:R-:W-:Y:S02]  /*11db0*/  HMMA.16816.F32 R112, R4.reuse, R8, R112 ;  /* 0x000000080470723c */ /* 0x042fe40000001870 */
[----:B------:R-:W-:Y:S01]  /*11dc0*/  FADD.FTZ R33, R33, R36 ;  /* 0x0000002421217221 */ /* 0x000fe20000010000 */
[----:B------:R-:W1:Y:S03]  /*11dd0*/  MUFU.EX2 R40, R50 ;  /* 0x0000003200287308 */ /* 0x000e660000000800 */
[----:B------:R-:W-:Y:S02]  /*11de0*/  FADD.FTZ R30, R30, R33 ;  /* 0x000000211e1e7221 */ /* 0x000fe40000010000 */
[----:B------:R-:W-:Y:S01]  /*11df0*/  HMMA.16816.F32 R108, R4, R10, R108 ;  /* 0x0000000a046c723c */ /* 0x000fe2000000186c */
[----:B------:R-:W1:Y:S01]  /*11e00*/  LDSM.16.MT88.4 R8, [R144+0xe800] ;  /* 0x00e800009008783b */ /* 0x000e620000004200 */
[----:B------:R-:W-:-:S04]  /*11e10*/  FADD.FTZ R31, R31, R30 ;  /* 0x0000001e1f1f7221 */ /* 0x000fc80000010000 */
[----:B------:R-:W-:Y:S02]  /*11e20*/  FADD.FTZ R26, R26, R31 ;  /* 0x0000001f1a1a7221 */ /* 0x000fe40000010000 */
[----:B------:R-:W-:Y:S02]  /*11e30*/  HMMA.16816.F32 R96, R4, R16, R96 ;  /* 0x000000100460723c */ /* 0x000fe40000001860 */
        /* <DEDUP_REMOVED lines=9> */
[----:B------:R-:W-:Y:S01]  /*11ed0*/  HMMA.16816.F32 R92, R4, R18, R92 ;  /* 0x00000012045c723c */ /* 0x000fe2000000185c */
[----:B------:R-:W3:Y:S01]  /*11ee0*/  LDSM.16.MT88.4 R16, [R144+0xac00] ;  /* 0x00ac00009010783b */ /* 0x000ee20000004200 */
[----:B------:R-:W-:-:S04]  /*11ef0*/  FADD.FTZ R140, R140, R119 ;  /* 0x000000778c8c7221 */ /* 0x000fc80000010000 */
[----:B------:R-:W-:Y:S02]  /*11f00*/  FADD.FTZ R135, R135, R140 ;  /* 0x0000008c87877221 */ /* 0x000fe40000010000 */
[----:B----4-:R-:W-:Y:S02]  /*11f10*/  HMMA.16816.F32 R88, R4, R12, R88 ;  /* 0x0000000c0458723c */ /* 0x010fe40000001858 */
[----:B------:R-:W-:-:S04]  /*11f20*/  FADD.FTZ R138, R138, R135 ;  /* 0x000000878a8a7221 */ /* 0x000fc80000010000 */
[----:B------:R-:W-:Y:S02]  /*11f30*/  FADD.FTZ R138, R133, R138 ;  /* 0x0000008a858a7221 */ /* 0x000fe40000010000 */
[----:B------:R-:W-:Y:S01]  /*11f40*/  HMMA.16816.F32 R84, R4, R14, R84 ;  /* 0x0000000e0454723c */ /* 0x000fe20000001854 */
[----:B------:R-:W4:Y:S01]  /*11f50*/  LDSM.16.MT88.4 R12, [R116+0xac00] ;  /* 0x00ac0000740c783b */ /* 0x000f220000004200 */
        /* <DEDUP_REMOVED lines=9> */
[----:B--2---:R-:W-:Y:S02]  /*11ff0*/  HMMA.16816.F32 R72, R4, R20, R72 ;  /* 0x000000140448723c */ /* 0x004fe40000001848 */
[----:B------:R-:W-:-:S04]  /*12000*/  FADD.FTZ R42, R42, R63 ;  /* 0x0000003f2a2a7221 */ /* 0x000fc80000010000 */
[----:B------:R-:W-:Y:S02]  /*12010*/  FADD.FTZ R41, R41, R42 ;  /* 0x0000002a29297221 */ /* 0x000fe40000010000 */
[----:B------:R-:W-:Y:S01]  /*12020*/  FADD.FTZ R21, R37, R38 ;  /* 0x0000002625157221 */ /* 0x000fe20000010000 */
[----:B------:R-:W-:Y:S03]  /*12030*/  HMMA.16816.F32 R68, R4, R22, R68 ;  /* 0x000000160444723c */ /* 0x000fe60000001844 */
[----:B------:R-:W-:-:S04]  /*12040*/  FADD.FTZ R21, R34, R21 ;  /* 0x0000001522157221 */ /* 0x000fc80000010000 */
[----:B------:R-:W-:Y:S01]  /*12050*/  FADD.FTZ R32, R32, R21 ;  /* 0x0000001520207221 */ /* 0x000fe20000010000 */
[----:B---3--:R-:W-:Y:S02]  /*12060*/  F2FP.PACK_AB R4, R44, R45 ;  /* 0x0000002d2c04723e */ /* 0x008fe400000000ff */
[----:B------:R-:W-:Y:S01]  /*12070*/  F2FP.PACK_AB R5, R47, R46 ;  /* 0x0000002e2f05723e */ /* 0x000fe200000000ff */
[----:B------:R-:W-:Y:S01]  /*12080*/  FADD.FTZ R29, R29, R32 ;  /* 0x000000201d1d7221 */ /* 0x000fe20000010000 */
[----:B-----5:R-:W-:Y:S01]  /*12090*/  F2FP.PACK_AB R6, R156, R43 ;  /* 0x0000002b9c06723e */ /* 0x020fe200000000ff */
[----:B------:R-:W-:Y:S01]  /*120a0*/  FADD.FTZ R46, R46, R41 ;  /* 0x000000292e2e7221 */ /* 0x000fe20000010000 */
[----:B------:R-:W-:Y:S01]  /*120b0*/  F2FP.PACK_AB R7, R157, R40 ;  /* 0x000000289d07723e */ /* 0x000fe200000000ff */
        /* <DEDUP_REMOVED lines=12> */
[----:B----4-:R-:W-:Y:S03]  /*12180*/  HMMA.16816.F32 R104, R4, R12, R104 ;  /* 0x0000000c0468723c */ /* 0x010fe60000001868 */
        /* <DEDUP_REMOVED lines=19> */
[----:B---3--:R-:W-:Y:S03]  /*122c0*/  HMMA.16816.F32 R80, R4, R12, R80 ;  /* 0x0000000c0450723c */ /* 0x008fe60000001850 */
[----:B------:R-:W-:-:S04]  /*122d0*/  FADD.FTZ R45, R45, R62 ;  /* 0x0000003e2d2d7221 */ /* 0x000fc80000010000 */
[----:B------:R-:W-:Y:S01]  /*122e0*/  FADD.FTZ R44, R44, R45 ;  /* 0x0000002d2c2c7221 */ /* 0x000fe20000010000 */
[----:B------:R-:W-:Y:S03]  /*122f0*/  HMMA.16816.F32 R76, R4, R14, R76 ;  /* 0x0000000e044c723c */ /* 0x000fe6000000184c */
[----:B------:R-:W-:-:S04]  /*12300*/  FADD.FTZ R43, R43, R44 ;  /* 0x0000002c2b2b7221 */ /* 0x000fc80000010000 */
[----:B------:R-:W-:Y:S01]  /*12310*/  FADD.FTZ R156, R156, R43 ;  /* 0x0000002b9c9c7221 */ /* 0x000fe20000010000 */
[C---:B-1----:R-:W-:Y:S08]  /*12320*/  HMMA.16816.F32 R72, R4.reuse, R8, R72 ;  /* 0x000000080448723c */ /* 0x042ff00000001848 */
        /* <DEDUP_REMOVED lines=66> */
.L_x_2905:
[----:B------:R-:W-:-:S05]  /*12750*/  IMAD.MOV.U32 R7, RZ, RZ, c[0x0][0x1a0] ;  /* 0x00006800ff077624 */ /* 0x000fca00078e00ff */
[----:B------:R-:W-:-:S04]  /*12760*/  LEA R7, -R7, RZ, 0x7 ;  /* 0x000000ff07077211 */ /* 0x000fc800078e39ff */
[----:B------:R-:W-:Y:S02]  /*12770*/  SHF.R.S32.HI R5, RZ, 0x1f, R7 ;  /* 0x0000001fff057819 */ /* 0x000fe40000011407 */
.L_x_2906:
        /* <DEDUP_REMOVED lines=47> */
[----:B--2---:R-:W2:Y:S04]  /*12a70*/  LDSM.16.M88.4 R8, [R118+0x3400] ;  /* 0x003400007608783b */ /* 0x004ea80000000200 */
[----:B-----5:R-:W5:Y:S04]  /*12a80*/  LDSM.16.M88.4 R20, [R146+0x3800] ;  /* 0x003800009214783b */ /* 0x020f680000000200 */
[----:B---3--:R-:W3:Y:S04]  /*12a90*/  LDSM.16.M88.4 R12, [R146+0x3c00] ;  /* 0x003c0000920c783b */ /* 0x008ee80000000200 */
[----:B----4-:R-:W4:Y:S04]  /*12aa0*/  LDSM.16.M88.4 R4, [R146+0x4000] ;  /* 0x004000009204783b */ /* 0x010f280000000200 */
        /* <DEDUP_REMOVED lines=16> */
[C---:B--2---:R-:W-:Y:S08]  /*12bb0*/  HMMA.16816.F32 R32, R132.reuse, R8, R32 ;  /* 0x000000088420723c */ /* 0x044ff00000001820 */
[----:B------:R-:W-:Y:S08]  /*12bc0*/  HMMA.16816.F32 R28, R132, R10, R28 ;  /* 0x0000000a841c723c */ /* 0x000ff0000000181c */
[C---:B-----5:R-:W-:Y:S08]  /*12bd0*/  HMMA.16816.F32 R24, R136.reuse, R20, RZ ;  /* 0x000000148818723c */ /* 0x060ff000000018ff */
[C---:B---3--:R-:W-:Y:S08]  /*12be0*/  HMMA.16816.F32 R16, R136.reuse, R12, RZ ;  /* 0x0000000c8810723c */ /* 0x048ff000000018ff */
[C---:B----4-:R-:W-:Y:S08]  /*12bf0*/  HMMA.16816.F32 R8, R136.reuse, R4, RZ ;  /* 0x000000048808723c */ /* 0x050ff000000018ff */
        /* <DEDUP_REMOVED lines=71> */
[----:B--2---:R-:W-:Y:S08]  /*13070*/  HMMA.16816.F32 R48, R60, R124, R48 ;  /* 0x0000007c3c30723c */ /* 0x004ff00000001830 */
[----:B------:R-:W-:-:S04]  /*13080*/  FMUL.FTZ R41, R41, c[0x0][0x2ec] ;  /* 0x0000bb0029297a20 */ /* 0x000fc80000410000 */
[----:B------:R-:W2:Y:S01]  /*13090*/  MUFU.TANH R119, R41 ;  /* 0x0000002900777308 */ /* 0x000ea20000002400 */
[----:B------:R-:W-:Y:S01]  /*130a0*/  HMMA.16816.F32 R44, R60, R126, R44 ;  /* 0x0000007e3c2c723c */ /* 0x000fe2000000182c */
[----:B------:R-:W3:Y:S07]  /*130b0*/  LDSM.16.M88.4 R124, [R118+0x7400] ;  /* 0x00740000767c783b */ /* 0x000eee0000000200 */
[C---:B-1----:R-:W-:Y:S08]  /*130c0*/  HMMA.16816.F32 R24, R56.reuse, R52, R24 ;  /* 0x000000343818723c */ /* 0x042ff00000001818 */
[C---:B------:R-:W-:Y:S01]  /*130d0*/  HMMA.16816.F32 R20, R56.reuse, R54, R20 ;  /* 0x000000363814723c */ /* 0x040fe20000001814 */
[----:B------:R-:W1:Y:S07]  /*130e0*/  LDSM.16.M88.4 R52, [R118+0x8000] ;  /* 0x008000007634783b */ /* 0x000e6e0000000200 */
[----:B---3--:R-:W-:Y:S08]  /*130f0*/  HMMA.16816.F32 R32, R56, R124, R32 ;  /* 0x0000007c3820723c */ /* 0x008ff00000001820 */
[----:B------:R-:W-:-:S02]  /*13100*/  FMUL.FTZ R191, R24, c[0x0][0x2ec] ;  /* 0x0000bb0018bf7a20 */ /* 0x000fc40000410000 */
[----:B------:R-:W-:Y:S02]  /*13110*/  IMAD R24, R159, 0x80, R164 ;  /* 0x000000809f187824 */ /* 0x000fe400078e02a4 */
[----:B------:R-:W-:Y:S02]  /*13120*/  FMUL.FTZ R188, R27, c[0x0][0x2ec] ;  /* 0x0000bb001bbc7a20 */ /* 0x000fe40000410000 */
[----:B------:R-:W-:Y:S01]  /*13130*/  FMUL.FTZ R25, R25, c[0x0][0x2ec] ;  /* 0x0000bb0019197a20 */ /* 0x000fe20000410000 */
[----:B------:R-:W-:Y:S01]  /*13140*/  HMMA.16816.F32 R28, R56, R126, R28 ;  /* 0x0000007e381c723c */ /* 0x000fe2000000181c */
[----:B------:R-:W3:Y:S01]  /*13150*/  LDSM.16.M88.4 R124, [R118+0x7c00] ;  /* 0x007c0000767c783b */ /* 0x000ee20000000200 */
[----:B------:R-:W-:Y:S01]  /*13160*/  FMUL.FTZ R187, R20, c[0x0][0x2ec] ;  /* 0x0000bb0014bb7a20 */ /* 0x000fe20000410000 */
[C---:B------:R-:W-:Y:S01]  /*13170*/  IADD3 R20, R24.reuse, 0x1, RZ ;  /* 0x0000000118147810 */ /* 0x040fe20007ffe0ff */
[----:B------:R-:W-:Y:S01]  /*13180*/  FMUL.FTZ R21, R21, c[0x0][0x2ec] ;  /* 0x0000bb0015157a20 */ /* 0x000fe20000410000 */
[-C--:B------:R-:W-:Y:S01]  /*13190*/  ISETP.GE.AND P0, PT, R24, R3.reuse, PT ;  /* 0x000000031800720c */ /* 0x080fe20003f06270 */
[----:B------:R-:W-:Y:S01]  /*131a0*/  FMUL.FTZ R22, R22, c[0x0][0x2ec] ;  /* 0x0000bb0016167a20 */ /* 0x000fe20000410000 */
[C---:B------:R-:W-:Y:S01]  /*131b0*/  ISETP.GE.AND P6, PT, R20.reuse, R3, PT ;  /* 0x000000031400720c */ /* 0x040fe20003fc6270 */
[----:B------:R-:W-:Y:S01]  /*131c0*/  MUFU.TANH R185, R21 ;  /* 0x0000001500b97308 */ /* 0x000fe20000002400 */
[----:B------:R-:W-:Y:S01]  /*131d0*/  ISETP.GE.AND P3, PT, R20, R117, PT ;  /* 0x000000751400720c */ /* 0x000fe20003f66270 */
[----:B------:R-:W-:Y:S01]  /*131e0*/  FMUL.FTZ R184, R23, c[0x0][0x2ec] ;  /* 0x0000bb0017b87a20 */ /* 0x000fe20000410000 */
[----:B------:R-:W-:Y:S01]  /*131f0*/  IADD3 R20, R24, 0x8, RZ ;  /* 0x0000000818147810 */ /* 0x000fe20007ffe0ff */
[----:B------:R-:W-:-:S03]  /*13200*/  FMUL.FTZ R26, R26, c[0x0][0x2ec] ;  /* 0x0000bb001a1a7a20 */ /* 0x000fc60000410000 */
[----:B------:R-:W-:Y:S01]  /*13210*/  ISETP.GE.AND P4, PT, R20, R3, PT ;  /* 0x000000031400720c */ /* 0x000fe20003f86270 */
[----:B------:R-:W-:Y:S01]  /*13220*/  FMUL.FTZ R32, R32, c[0x0][0x2ec] ;  /* 0x0000bb0020207a20 */ /* 0x000fe20000410000 */
[C---:B-1----:R-:W-:Y:S01]  /*13230*/  HMMA.16816.F32 R8, R56.reuse, R52, R8 ;  /* 0x000000343808723c */ /* 0x042fe20000001808 */
[----:B------:R-:W-:Y:S01]  /*13240*/  ISETP.GE.AND P1, PT, R20, R117, PT ;  /* 0x000000751400720c */ /* 0x000fe20003f26270 */
[----:B------:R-:W-:Y:S01]  /*13250*/  FMUL.FTZ R33, R33, c[0x0][0x2ec] ;  /* 0x0000bb0021217a20 */ /* 0x000fe20000410000 */
[----:B------:R-:W-:Y:S01]  /*13260*/  IADD3 R20, R24, 0x9, RZ ;  /* 0x0000000918147810 */ /* 0x000fe20007ffe0ff */
[----:B------:R-:W-:Y:S01]  /*13270*/  MUFU.TANH R41, R32 ;  /* 0x0000002000297308 */ /* 0x000fe20000002400 */
[----:B------:R-:W-:Y:S02]  /*13280*/  FMUL.FTZ R34, R34, c[0x0][0x2ec] ;  /* 0x0000bb0022227a20 */ /* 0x000fe40000410000 */
[----:B------:R-:W-:Y:S01]  /*13290*/  ISETP.GE.AND P5, PT, R20, R3, PT ;  /* 0x000000031400720c */ /* 0x000fe20003fa6270 */
[----:B------:R-:W-:Y:S01]  /*132a0*/  HMMA.16816.F32 R4, R56, R54, R4 ;  /* 0x000000363804723c */ /* 0x000fe20000001804 */
[----:B------:R-:W1:Y:S01]  /*132b0*/  LDSM.16.M88.4 R52, [R118+0x8400] ;  /* 0x008400007634783b */ /* 0x000e620000000200 */
[----:B------:R-:W-:-:S02]  /*132c0*/  FMUL.FTZ R28, R28, c[0x0][0x2ec] ;  /* 0x0000bb001c1c7a20 */ /* 0x000fc40000410000 */
[----:B------:R-:W-:Y:S01]  /*132d0*/  MUFU.TANH R197, R33 ;  /* 0x0000002100c57308 */ /* 0x000fe20000002400 */
[----:B------:R-:W-:Y:S02]  /*132e0*/  FMUL.FTZ R29, R29, c[0x0][0x2ec] ;  /* 0x0000bb001d1d7a20 */ /* 0x000fe40000410000 */
[----:B------:R-:W-:Y:S02]  /*132f0*/  FMUL.FTZ R35, R35, c[0x0][0x2ec] ;  /* 0x0000bb0023237a20 */ /* 0x000fe40000410000 */
[----:B------:R-:W-:Y:S02]  /*13300*/  FMUL.FTZ R30, R30, c[0x0][0x2ec] ;  /* 0x0000bb001e1e7a20 */ /* 0x000fe40000410000 */
[----:B------:R-:W-:Y:S01]  /*13310*/  FMUL.FTZ R31, R31, c[0x0][0x2ec] ;  /* 0x0000bb001f1f7a20 */ /* 0x000fe20000410000 */
[----:B------:R-:W-:Y:S01]  /*13320*/  MUFU.TANH R195, R28 ;  /* 0x0000001c00c37308 */ /* 0x000fe20000002400 */
[----:B---3--:R-:W-:Y:S03]  /*13330*/  HMMA.16816.F32 R16, R56, R124, R16 ;  /* 0x0000007c3810723c */ /* 0x008fe60000001810 */
[----:B------:R-:W-:Y:S01]  /*13340*/  FMUL.FTZ R175, R8, c[0x0][0x2ec] ;  /* 0x0000bb0008af7a20 */ /* 0x000fe20000410000 */
[----:B------:R-:W-:Y:S01]  /*13350*/  IADD3 R8, R24, 0x30, RZ ;  /* 0x0000003018087810 */ /* 0x000fe20007ffe0ff */
[----:B------:R-:W-:-:S02]  /*13360*/  FMUL.FTZ R9, R9, c[0x0][0x2ec] ;  /* 0x0000bb0009097a20 */ /* 0x000fc40000410000 */
[----:B------:R-:W-:Y:S01]  /*13370*/  MUFU.TANH R193, R29 ;  /* 0x0000001d00c17308 */ /* 0x000fe20000002400 */
[----:B------:R-:W-:Y:S02]  /*13380*/  FMUL.FTZ R10, R10, c[0x0][0x2ec] ;  /* 0x0000bb000a0a7a20 */ /* 0x000fe40000410000 */
[----:B------:R-:W-:Y:S01]  /*13390*/  FMUL.FTZ R11, R11, c[0x0][0x2ec] ;  /* 0x0000bb000b0b7a20 */ /* 0x000fe20000410000 */
[----:B------:R-:W-:Y:S01]  /*133a0*/  HMMA.16816.F32 R12, R56, R126, R12 ;  /* 0x0000007e380c723c */ /* 0x000fe2000000180c */
[----:B------:R-:W-:Y:S01]  /*133b0*/  FMUL.FTZ R171, R4, c[0x0][0x2ec] ;  /* 0x0000bb0004ab7a20 */ /* 0x000fe20000410000 */
[----:B------:R-:W-:Y:S01]  /*133c0*/  IADD3 R4, R24, 0x38, RZ ;  /* 0x0000003818047810 */ /* 0x000fe20007ffe0ff */
[----:B------:R-:W-:Y:S01]  /*133d0*/  FMUL.FTZ R5, R5, c[0x0][0x2ec] ;  /* 0x0000bb0005057a20 */ /* 0x000fe20000410000 */
[----:B------:R2:W-:Y:S01]  /*133e0*/  MUFU.TANH R189, R25 ;  /* 0x0000001900bd7308 */ /* 0x0005e20000002400 */
[----:B------:R-:W-:Y:S02]  /*133f0*/  FMUL.FTZ R6, R6, c[0x0][0x2ec] ;  /* 0x0000bb0006067a20 */ /* 0x000fe40000410000 */
[----:B------:R-:W-:Y:S01]  /*13400*/  FMUL.FTZ R7, R7, c[0x0][0x2ec] ;  /* 0x0000bb0007077a20 */ /* 0x000fe20000410000 */
[C---:B------:R-:W-:Y:S04]  /*13410*/  HMMA.16816.F32 R124, R136.reuse, R140, RZ ;  /* 0x0000008c887c723c */ /* 0x040fe800000018ff */
[----:B------:R-:W-:Y:S04]  /*13420*/  MUFU.TANH R186, R22 ;  /* 0x0000001600ba7308 */ /* 0x000fe80000002400 */
[----:B------:R-:W-:Y:S01]  /*13430*/  HMMA.16816.F32 R140, R136, R142, RZ ;  /* 0x0000008e888c723c */ /* 0x000fe200000018ff */
[----:B------:R-:W-:Y:S01]  /*13440*/  FMUL.FTZ R183, R16, c[0x0][0x2ec] ;  /* 0x0000bb0010b77a20 */ /* 0x000fe20000410000 */
[----:B------:R-:W-:Y:S01]  /*13450*/  IADD3 R16, R24, 0x11, RZ ;  /* 0x0000001118107810 */ /* 0x000fe20007ffe0ff */
[----:B------:R-:W-:Y:S01]  /*13460*/  FMUL.FTZ R181, R17, c[0x0][0x2ec] ;  /* 0x0000bb0011b57a20 */ /* 0x000fe20000410000 */
[----:B--2---:R-:W-:Y:S01]  /*13470*/  FSEL R25, R119, -INF , !P6 ;  /* 0xff80000077197808 */ /* 0x004fe20007000000 */
[----:B------:R-:W-:Y:S01]  /*13480*/  MUFU.TANH R198, R34 ;  /* 0x0000002200c67308 */ /* 0x000fe20000002400 */
[----:B------:R-:W-:-:S02]  /*13490*/  FMUL.FTZ R18, R18, c[0x0][0x2ec] ;  /* 0x0000bb0012127a20 */ /* 0x000fc40000410000 */
[C---:B-1----:R-:W-:Y:S01]  /*134a0*/  HMMA.16816.F32 R48, R56.reuse, R52, R48 ;  /* 0x000000343830723c */ /* 0x042fe20000001830 */
[----:B------:R-:W-:Y:S01]  /*134b0*/  FMUL.FTZ R179, R12, c[0x0][0x2ec] ;  /* 0x0000bb000cb37a20 */ /* 0x000fe20000410000 */
[----:B------:R-:W-:Y:S01]  /*134c0*/  IADD3 R12, R24, 0x18, RZ ;  /* 0x00000018180c7810 */ /* 0x000fe20007ffe0ff */
[----:B------:R-:W-:Y:S02]  /*134d0*/  FMUL.FTZ R13, R13, c[0x0][0x2ec] ;  /* 0x0000bb000d0d7a20 */ /* 0x000fe40000410000 */
[----:B------:R-:W-:Y:S01]  /*134e0*/  MUFU.TANH R196, R35 ;  /* 0x0000002300c47308 */ /* 0x000fe20000002400 */
[----:B------:R-:W-:Y:S02]  /*134f0*/  FMUL.FTZ R19, R19, c[0x0][0x2ec] ;  /* 0x0000bb0013137a20 */ /* 0x000fe40000410000 */
[----:B------:R-:W-:Y:S01]  /*13500*/  HMMA.16816.F32 R44, R56, R54, R44 ;  /* 0x00000036382c723c */ /* 0x000fe2000000182c */
[----:B------:R-:W1:Y:S01]  /*13510*/  LDSM.16.M88.4 R52, [R146+0x4c00] ;  /* 0x004c00009234783b */ /* 0x000e620000000200 */
[----:B------:R-:W-:-:S02]  /*13520*/  FMUL.FTZ R14, R14, c[0x0][0x2ec] ;  /* 0x0000bb000e0e7a20 */ /* 0x000fc40000410000 */
[----:B------:R-:W-:Y:S01]  /*13530*/  FMUL.FTZ R15, R15, c[0x0][0x2ec] ;  /* 0x0000bb000f0f7a20 */ /* 0x000fe20000410000 */
[----:B------:R-:W-:Y:S03]  /*13540*/  MUFU.TANH R194, R30 ;  /* 0x0000001e00c27308 */ /* 0x000fe60000002400 */
[C---:B------:R-:W-:Y:S05]  /*13550*/  HMMA.16816.F32 R124, R132.reuse, R128, R124 ;  /* 0x00000080847c723c */ /* 0x040fea000000187c */
[----:B------:R-:W-:Y:S03]  /*13560*/  MUFU.TANH R192, R31 ;  /* 0x0000001f00c07308 */ /* 0x000fe60000002400 */
[----:B------:R-:W-:Y:S01]  /*13570*/  HMMA.16816.F32 R128, R132, R130, R140 ;  /* 0x000000828480723c */ /* 0x000fe2000000188c */
[----:B------:R-:W-:-:S02]  /*13580*/  FMUL.FTZ R48, R48, c[0x0][0x2ec] ;  /* 0x0000bb0030307a20 */ /* 0x000fc40000410000 */
[----:B------:R-:W-:Y:S02]  /*13590*/  FMUL.FTZ R49, R49, c[0x0][0x2ec] ;  /* 0x0000bb0031317a20 */ /* 0x000fe40000410000 */
[----:B------:R-:W-:Y:S01]  /*135a0*/  MUFU.TANH R191, R191 ;  /* 0x000000bf00bf7308 */ /* 0x000fe20000002400 */
[----:B------:R-:W-:Y:S02]  /*135b0*/  FMUL.FTZ R50, R50, c[0x0][0x2ec] ;  /* 0x0000bb0032327a20 */ /* 0x000fe40000410000 */
[----:B------:R-:W-:Y:S02]  /*135c0*/  FMUL.FTZ R44, R44, c[0x0][0x2ec] ;  /* 0x0000bb002c2c7a20 */ /* 0x000fe40000410000 */
[----:B------:R-:W-:Y:S02]  /*135d0*/  FMUL.FTZ R51, R51, c[0x0][0x2ec] ;  /* 0x0000bb0033337a20 */ /* 0x000fe40000410000 */
[----:B------:R-:W-:Y:S01]  /*135e0*/  FMUL.FTZ R46, R46, c[0x0][0x2ec] ;  /* 0x0000bb002e2e7a20 */ /* 0x000fe20000410000 */
[----:B------:R-:W-:Y:S08]  /*135f0*/  MUFU.TANH R187, R187 ;  /* 0x000000bb00bb7308 */ /* 0x000ff00000002400 */
[----:B------:R-:W-:Y:S01]  /*13600*/  MUFU.TANH R190, R26 ;  /* 0x0000001a00be7308 */ /* 0x000fe20000002400 */
[C---:B-1----:R-:W-:Y:S07]  /*13610*/  HMMA.16816.F32 R140, R136.reuse, R52, RZ ;  /* 0x00000034888c723c */ /* 0x042fee00000018ff */
[----:B------:R-:W-:Y:S01]  /*13620*/  MUFU.TANH R184, R184 ;  /* 0x000000b800b87308 */ /* 0x000fe20000002400 */
[----:B------:R-:W-:Y:S07]  /*13630*/  HMMA.16816.F32 R52, R136, R54, RZ ;  /* 0x000000368834723c */ /* 0x000fee00000018ff */
[----:B------:R-:W-:Y:S01]  /*13640*/  MUFU.TANH R183, R183 ;  /* 0x000000b700b77308 */ /* 0x000fe20000002400 */
[----:B------:R-:W-:-:S02]  /*13650*/  FMUL.FTZ R136, R40, c[0x0][0x2ec] ;  /* 0x0000bb0028887a20 */ /* 0x000fc40000410000 */
[----:B------:R-:W-:Y:S02]  /*13660*/  FMUL.FTZ R137, R37, c[0x0][0x2ec] ;  /* 0x0000bb0025897a20 */ /* 0x000fe40000410000 */
[----:B------:R-:W-:-:S03]  /*13670*/  FMUL.FTZ R40, R42, c[0x0][0x2ec] ;  /* 0x0000bb002a287a20 */ /* 0x000fc60000410000 */
[----:B------:R-:W-:Y:S01]  /*13680*/  MUFU.TANH R181, R181 ;  /* 0x000000b500b57308 */ /* 0x000fe20000002400 */
[----:B------:R-:W-:Y:S02]  /*13690*/  FMUL.FTZ R138, R36, c[0x0][0x2ec] ;  /* 0x0000bb00248a7a20 */ /* 0x000fe40000410000 */
[----:B------:R-:W-:Y:S02]  /*136a0*/  FMUL.FTZ R42, R43, c[0x0][0x2ec] ;  /* 0x0000bb002b2a7a20 */ /* 0x000fe40000410000 */
[----:B------:R-:W-:Y:S02]  /*136b0*/  FMUL.FTZ R37, R38, c[0x0][0x2ec] ;  /* 0x0000bb0026257a20 */ /* 0x000fe40000410000 */
[----:B------:R-:W-:Y:S01]  /*136c0*/  FMUL.FTZ R36, R39, c[0x0][0x2ec] ;  /* 0x0000bb0027247a20 */ /* 0x000fe20000410000 */
[----:B------:R-:W1:Y:S08]  /*136d0*/  MUFU.TANH R136, R136 ;  /* 0x0000008800887308 */ /* 0x000e700000002400 */
[----:B------:R-:W2:Y:S08]  /*136e0*/  MUFU.TANH R137, R137 ;  /* 0x0000008900897308 */ /* 0x000eb00000002400 */
[----:B------:R-:W3:Y:S01]  /*136f0*/  MUFU.TANH R40, R40 ;  /* 0x0000002800287308 */ /* 0x000ee20000002400 */
[----:B-1----:R-:W-:-:S02]  /*13700*/  FSEL R27, R136, -INF , !P0 ;  /* 0xff800000881b7808 */ /* 0x002fc40004000000 */
[----:B------:R-:W-:Y:S02]  /*13710*/  ISETP.GE.AND P0, PT, R20, R117, PT ;  /* 0x000000751400720c */ /* 0x000fe40003f06270 */
[----:B------:R-:W-:-:S03]  /*13720*/  IADD3 R20, R24, 0x10, RZ ;  /* 0x0000001018147810 */ /* 0x000fc60007ffe0ff */
[----:B------:R-:W1:Y:S01]  /*13730*/  MUFU.TANH R138, R138 ;  /* 0x0000008a008a7308 */ /* 0x000e620000002400 */
[----:B--2---:R-:W-:Y:S02]  /*13740*/  FSEL R21, R137, -INF , !P5 ;  /* 0xff80000089157808 */ /* 0x004fe40006800000 */
[----:B------:R-:W-:Y:S02]  /*13750*/  ISETP.GE.AND P5, PT, R24, R117, PT ;  /* 0x000000751800720c */ /* 0x000fe40003fa6270 */
[----:B------:R-:W-:-:S03]  /*13760*/  ISETP.GE.AND P6, PT, R20, R3, PT ;  /* 0x000000031400720c */ /* 0x000fc60003fc6270 */
[----:B------:R-:W2:Y:S01]  /*13770*/  MUFU.TANH R42, R42 ;  /* 0x0000002a002a7308 */ /* 0x000ea20000002400 */
[----:B---3--:R-:W-:Y:S02]  /*13780*/  FSEL R17, R40, -INF , !P5 ;  /* 0xff80000028117808 */ /* 0x008fe40006800000 */
[----:B------:R-:W-:Y:S02]  /*13790*/  ISETP.GE.AND P5, PT, R16, R3, PT ;  /* 0x000000031000720c */ /* 0x000fe40003fa6270 */
[----:B------:R-:W-:Y:S02]  /*137a0*/  FSEL R41, R41, -INF , !P6 ;  /* 0xff80000029297808 */ /* 0x000fe40007000000 */
[----:B------:R-:W-:Y:S01]  /*137b0*/  FSEL R197, R197, -INF , !P5 ;  /* 0xff800000c5c57808 */ /* 0x000fe20006800000 */
[----:B------:R-:W3:Y:S01]  /*137c0*/  MUFU.TANH R37, R37 ;  /* 0x0000002500257308 */ /* 0x000ee20000002400 */
[----:B-1----:R-:W-:Y:S02]  /*137d0*/  FSEL R23, R138, -INF , !P4 ;  /* 0xff8000008a177808 */ /* 0x002fe40006000000 */
[----:B------:R-:W-:-:S04]  /*137e0*/  ISETP.GE.AND P4, PT, R20, R117, PT ;  /* 0x000000751400720c */ /* 0x000fc80003f86270 */
[----:B------:R-:W-:Y:S01]  /*137f0*/  FSEL R198, R198, -INF , !P4 ;  /* 0xff800000c6c67808 */ /* 0x000fe20006000000 */
[----:B------:R-:W1:Y:S01]  /*13800*/  MUFU.TANH R36, R36 ;  /* 0x0000002400247308 */ /* 0x000e620000002400 */
[----:B--2---:R-:W-:Y:S02]  /*13810*/  FSEL R22, R42, -INF , !P3 ;  /* 0xff8000002a167808 */ /* 0x004fe40005800000 */
[----:B------:R-:W-:-:S04]  /*13820*/  ISETP.GE.AND P3, PT, R16, R117, PT ;  /* 0x000000751000720c */ /* 0x000fc80003f66270 */
[----:B------:R-:W-:Y:S01]  /*13830*/  FSEL R196, R196, -INF , !P3 ;  /* 0xff800000c4c47808 */ /* 0x000fe20005800000 */
[----:B------:R-:W2:Y:S01]  /*13840*/  MUFU.TANH R188, R188 ;  /* 0x000000bc00bc7308 */ /* 0x000ea20000002400 */
[----:B---3--:R-:W-:Y:S02]  /*13850*/  FSEL R20, R37, -INF , !P1 ;  /* 0xff80000025147808 */ /* 0x008fe40004800000 */
[----:B------:R-:W-:-:S04]  /*13860*/  ISETP.GE.AND P1, PT, R12, R3, PT ;  /* 0x000000030c00720c */ /* 0x000fc80003f26270 */
[----:B------:R-:W-:Y:S01]  /*13870*/  FSEL R195, R195, -INF , !P1 ;  /* 0xff800000c3c37808 */ /* 0x000fe20004800000 */
[----:B------:R-:W3:Y:S01]  /*13880*/  MUFU.TANH R179, R179 ;  /* 0x000000b300b37308 */ /* 0x000ee20000002400 */
[----:B-1----:R-:W-:Y:S02]  /*13890*/  FSEL R16, R36, -INF , !P0 ;  /* 0xff80000024107808 */ /* 0x002fe40004000000 */
[----:B------:R-:W-:Y:S02]  /*138a0*/  ISETP.GE.AND P0, PT, R12, R117, PT ;  /* 0x000000750c00720c */ /* 0x000fe40003f06270 */
[----:B------:R-:W-:Y:S02]  /*138b0*/  IADD3 R12, R24, 0x19, RZ ;  /* 0x00000019180c7810 */ /* 0x000fe40007ffe0ff */
[----:B------:R-:W-:Y:S01]  /*138c0*/  FSEL R194, R194, -INF , !P0 ;  /* 0xff800000c2c27808 */ /* 0x000fe20004000000 */
[----:B------:R-:W1:Y:S01]  /*138d0*/  MUFU.TANH R177, R13 ;  /* 0x0000000d00b17308 */ /* 0x000e620000002400 */
[----:B------:R-:W-:-:S02]  /*138e0*/  ISETP.GE.AND P6, PT, R12, R3, PT ;  /* 0x000000030c00720c */ /* 0x000fc40003fc6270 */
[----:B------:R-:W-:Y:S02]  /*138f0*/  ISETP.GE.AND P5, PT, R12, R117, PT ;  /* 0x000000750c00720c */ /* 0x000fe40003fa6270 */
[----:B------:R-:W-:Y:S02]  /*13900*/  IADD3 R12, R24, 0x20, RZ ;  /* 0x00000020180c7810 */ /* 0x000fe40007ffe0ff */
[----:B------:R-:W-:Y:S01]  /*13910*/  FSEL R193, R193, -INF , !P6 ;  /* 0xff800000c1c17808 */ /* 0x000fe20007000000 */
[----:B------:R-:W4:Y:S01]  /*13920*/  MUFU.TANH R182, R18 ;  /* 0x0000001200b67308 */ /* 0x000f220000002400 */
[C---:B------:R-:W-:Y:S02]  /*13930*/  ISETP.GE.AND P1, PT, R12.reuse, R3, PT ;  /* 0x000000030c00720c */ /* 0x040fe40003f26270 */
[----:B------:R-:W-:Y:S02]  /*13940*/  ISETP.GE.AND P6, PT, R12, R117, PT ;  /* 0x000000750c00720c */ /* 0x000fe40003fc6270 */
[----:B------:R-:W-:-:S02]  /*13950*/  IADD3 R12, R24, 0x21, RZ ;  /* 0x00000021180c7810 */ /* 0x000fc40007ffe0ff */
[----:B------:R-:W-:Y:S01]  /*13960*/  FSEL R192, R192, -INF , !P5 ;  /* 0xff800000c0c07808 */ /* 0x000fe20006800000 */
[----:B------:R-:W5:Y:S01]  /*13970*/  MUFU.TANH R176, R19 ;  /* 0x0000001300b07308 */ /* 0x000f620000002400 */
[C---:B------:R-:W-:Y:S02]  /*13980*/  ISETP.GE.AND P4, PT, R12.reuse, R3, PT ;  /* 0x000000030c00720c */ /* 0x040fe40003f86270 */
        /* <DEDUP_REMOVED lines=8> */
[----:B------:R1:W1:Y:S01]  /*13a10*/  MUFU.TANH R178, R15 ;  /* 0x0000000f00b27308 */ /* 0x0002620000002400 */
[----:B------:R-:W-:Y:S02]  /*13a20*/  ISETP.GE.AND P1, PT, R12, R3, PT ;  /* 0x000000030c00720c */ /* 0x000fe40003f26270 */
[----:B------:R-:W-:Y:S02]  /*13a30*/  FSEL R187, R187, -INF , !P0 ;  /* 0xff800000bbbb7808 */ /* 0x000fe40004000000 */
[----:B------:R-:W-:-:S02]  /*13a40*/  FSEL R185, R185, -INF , !P1 ;  /* 0xff800000b9b97808 */ /* 0x000fc40004800000 */
[----:B------:R-:W-:Y:S01]  /*13a50*/  ISETP.GE.AND P4, PT, R12, R117, PT ;  /* 0x000000750c00720c */ /* 0x000fe20003f86270 */
[----:B------:R-:W2:Y:S01]  /*13a60*/  MUFU.TANH R175, R175 ;  /* 0x000000af00af7308 */ /* 0x000ea20000002400 */
[C---:B------:R-:W-:Y:S02]  /*13a70*/  ISETP.GE.AND P0, PT, R8.reuse, R3, PT ;  /* 0x000000030800720c */ /* 0x040fe40003f06270 */
[----:B------:R-:W-:Y:S02]  /*13a80*/  ISETP.GE.AND P1, PT, R8, R117, PT ;  /* 0x000000750800720c */ /* 0x000fe40003f26270 */
[----:B------:R-:W-:Y:S02]  /*13a90*/  IADD3 R8, R24, 0x31, RZ ;  /* 0x0000003118087810 */ /* 0x000fe40007ffe0ff */
[----:B------:R-:W-:Y:S01]  /*13aa0*/  FSEL R190, R190, -INF , !P6 ;  /* 0xff800000bebe7808 */ /* 0x000fe20007000000 */
[----:B------:R-:W2:Y:S01]  /*13ab0*/  MUFU.TANH R173, R9 ;  /* 0x0000000900ad7308 */ /* 0x000ea20000002400 */
[----:B------:R-:W-:Y:S01]  /*13ac0*/  FSEL R186, R186, -INF , !P5 ;  /* 0xff800000baba7808 */ /* 0x000fe20006800000 */
[----:B-1----:R-:W-:Y:S01]  /*13ad0*/  LDSM.16.M88.4 R12, [R146+0x8c00] ;  /* 0x008c0000920c783b */ /* 0x002fe20000000200 */
[----:B------:R-:W-:-:S02]  /*13ae0*/  FSEL R184, R184, -INF , !P4 ;  /* 0xff800000b8b87808 */ /* 0x000fc40006000000 */
[-C--:B------:R-:W-:Y:S02]  /*13af0*/  ISETP.GE.AND P6, PT, R8, R3.reuse, PT ;  /* 0x000000030800720c */ /* 0x080fe40003fc6270 */
[C---:B------:R-:W-:Y:S01]  /*13b00*/  ISETP.GE.AND P5, PT, R4.reuse, R3, PT ;  /* 0x000000030400720c */ /* 0x040fe20003fa6270 */
[----:B------:R-:W1:Y:S01]  /*13b10*/  MUFU.TANH R171, R171 ;  /* 0x000000ab00ab7308 */ /* 0x000e620000002400 */
[----:B------:R-:W-:Y:S02]  /*13b20*/  ISETP.GE.AND P4, PT, R4, R117, PT ;  /* 0x000000750400720c */ /* 0x000fe40003f86270 */
[----:B------:R-:W-:Y:S02]  /*13b30*/  IADD3 R4, R24, 0x39, RZ ;  /* 0x0000003918047810 */ /* 0x000fe40007ffe0ff */
[----:B------:R-:W-:Y:S02]  /*13b40*/  FSEL R183, R183, -INF , !P0 ;  /* 0xff800000b7b77808 */ /* 0x000fe40004000000 */
[----:B------:R-:W-:Y:S01]  /*13b50*/  FSEL R181, R181, -INF , !P6 ;  /* 0xff800000b5b57808 */ /* 0x000fe20007000000 */
[----:B------:R-:W1:Y:S01]  /*13b60*/  MUFU.TANH R169, R5 ;  /* 0x0000000500a97308 */ /* 0x000e620000002400 */
[----:B------:R-:W-:-:S02]  /*13b70*/  ISETP.GE.AND P0, PT, R4, R3, PT ;  /* 0x000000030400720c */ /* 0x000fc40003f06270 */
[-C--:B------:R-:W-:Y:S02]  /*13b80*/  ISETP.GE.AND P6, PT, R4, R117.reuse, PT ;  /* 0x000000750400720c */ /* 0x080fe40003fc6270 */
[----:B------:R-:W-:Y:S02]  /*13b90*/  IADD3 R4, R24, 0x40, RZ ;  /* 0x0000004018047810 */ /* 0x000fe40007ffe0ff */
[----:B--2---:R-:W-:Y:S01]  /*13ba0*/  FSEL R188, R188, -INF , !P3 ;  /* 0xff800000bcbc7808 */ /* 0x004fe20005800000 */
[----:B------:R-:W2:Y:S01]  /*13bb0*/  MUFU.TANH R174, R10 ;  /* 0x0000000a00ae7308 */ /* 0x000ea20000002400 */
[----:B---3--:R-:W-:Y:S02]  /*13bc0*/  FSEL R179, R179, -INF , !P5 ;  /* 0xff800000b3b37808 */ /* 0x008fe40006800000 */
[----:B------:R-:W-:Y:S02]  /*13bd0*/  FSEL R177, R177, -INF , !P0 ;  /* 0xff800000b1b17808 */ /* 0x000fe40004000000 */
[----:B------:R-:W-:-:S02]  /*13be0*/  ISETP.GE.AND P3, PT, R8, R117, PT ;  /* 0x000000750800720c */ /* 0x000fc40003f66270 */
[C---:B------:R-:W-:Y:S01]  /*13bf0*/  ISETP.GE.AND P5, PT, R4.reuse, R3, PT ;  /* 0x000000030400720c */ /* 0x040fe20003fa6270 */
[----:B------:R3:W1:Y:S01]  /*13c00*/  MUFU.TANH R172, R11 ;  /* 0x0000000b00ac7308 */ /* 0x0006620000002400 */
[----:B------:R-:W-:Y:S02]  /*13c10*/  ISETP.GE.AND P0, PT, R4, R117, PT ;  /* 0x000000750400720c */ /* 0x000fe40003f06270 */
[----:B------:R-:W-:Y:S02]  /*13c20*/  IADD3 R4, R24, 0x41, RZ ;  /* 0x0000004118047810 */ /* 0x000fe40007ffe0ff */
[----:B----4-:R-:W-:Y:S02]  /*13c30*/  FSEL R182, R182, -INF , !P1 ;  /* 0xff800000b6b67808 */ /* 0x010fe40004800000 */
[----:B-----5:R-:W-:Y:S01]  /*13c40*/  FSEL R176, R176, -INF , !P3 ;  /* 0xff800000b0b07808 */ /* 0x020fe20005800000 */
[----:B------:R-:W4:Y:S01]  /*13c50*/  MUFU.TANH R170, R6 ;  /* 0x0000000600aa7308 */ /* 0x000f220000002400 */
[----:B------:R-:W-:-:S02]  /*13c60*/  ISETP.GE.AND P1, PT, R4, R3, PT ;  /* 0x000000030400720c */ /* 0x000fc40003f26270 */
[----:B------:R-:W-:Y:S02]  /*13c70*/  ISETP.GE.AND P3, PT, R4, R117, PT ;  /* 0x000000750400720c */ /* 0x000fe40003f66270 */
[----:B------:R-:W-:Y:S02]  /*13c80*/  IADD3 R4, R24, 0x48, RZ ;  /* 0x0000004818047810 */ /* 0x000fe40007ffe0ff */
[----:B------:R-:W-:Y:S01]  /*13c90*/  FSEL R180, R180, -INF , !P4 ;  /* 0xff800000b4b47808 */ /* 0x000fe20006000000 */
[----:B------:R-:W5:Y:S01]  /*13ca0*/  MUFU.TANH R168, R7 ;  /* 0x0000000700a87308 */ /* 0x000f620000002400 */
[----:B------:R-:W-:Y:S01]  /*13cb0*/  FSEL R178, R178, -INF , !P6 ;  /* 0xff800000b2b27808 */ /* 0x000fe20007000000 */
[----:B---3--:R-:W-:Y:S01]  /*13cc0*/  LDSM.16.M88.4 R8, [R146+0x6c00] ;  /* 0x006c00009208783b */ /* 0x008fe20000000200 */
[C---:B------:R-:W-:Y:S02]  /*13cd0*/  ISETP.GE.AND P4, PT, R4.reuse, R3, PT ;  /* 0x000000030400720c */ /* 0x040fe40003f86270 */
[----:B------:R-:W-:-:S02]  /*13ce0*/  ISETP.GE.AND P6, PT, R4, R117, PT ;  /* 0x000000750400720c */ /* 0x000fc40003fc6270 */
[----:B------:R-:W-:Y:S01]  /*13cf0*/  IADD3 R4, R24, 0x49, RZ ;  /* 0x0000004918047810 */ /* 0x000fe20007ffe0ff */
[----:B------:R-:W3:Y:S01]  /*13d00*/  MUFU.TANH R165, R48 ;  /* 0x0000003000a57308 */ /* 0x000ee20000002400 */
[----:B------:R-:W-:Y:S02]  /*13d10*/  FSEL R175, R175, -INF , !P5 ;  /* 0xff800000afaf7808 */ /* 0x000fe40006800000 */
[----:B------:R-:W-:Y:S02]  /*13d20*/  FSEL R173, R173, -INF , !P1 ;  /* 0xff800000adad7808 */ /* 0x000fe40004800000 */
[C---:B------:R-:W-:Y:S02]  /*13d30*/  ISETP.GE.AND P5, PT, R4.reuse, R3, PT ;  /* 0x000000030400720c */ /* 0x040fe40003fa6270 */
[----:B------:R-:W-:Y:S01]  /*13d40*/  ISETP.GE.AND P1, PT, R4, R117, PT ;  /* 0x000000750400720c */ /* 0x000fe20003f26270 */
[----:B------:R-:W3:Y:S01]  /*13d50*/  MUFU.TANH R155, R49 ;  /* 0x00000031009b7308 */ /* 0x000ee20000002400 */
[----:B------:R-:W-:-:S02]  /*13d60*/  IADD3 R4, R24, 0x50, RZ ;  /* 0x0000005018047810 */ /* 0x000fc40007ffe0ff */
[----:B-1----:R-:W-:Y:S02]  /*13d70*/  FSEL R171, R171, -INF , !P4 ;  /* 0xff800000abab7808 */ /* 0x002fe40006000000 */
[----:B------:R-:W-:Y:S02]  /*13d80*/  FSEL R169, R169, -INF , !P5 ;  /* 0xff800000a9a97808 */ /* 0x000fe40006800000 */
[C---:B------:R-:W-:Y:S01]  /*13d90*/  ISETP.GE.AND P4, PT, R4.reuse, R3, PT ;  /* 0x000000030400720c */ /* 0x040fe20003f86270 */
[----:B------:R-:W1:Y:S01]  /*13da0*/  MUFU.TANH R167, R44 ;  /* 0x0000002c00a77308 */ /* 0x000e620000002400 */
[----:B------:R-:W-:Y:S02]  /*13db0*/  ISETP.GE.AND P5, PT, R4, R117, PT ;  /* 0x000000750400720c */ /* 0x000fe40003fa6270 */
[----:B------:R-:W-:Y:S02]  /*13dc0*/  IADD3 R4, R24, 0x51, RZ ;  /* 0x0000005118047810 */ /* 0x000fe40007ffe0ff */
[----:B--2---:R-:W-:-:S02]  /*13dd0*/  FSEL R174, R174, -INF , !P0 ;  /* 0xff800000aeae7808 */ /* 0x004fc40004000000 */
[----:B------:R-:W-:Y:S01]  /*13de0*/  FSEL R172, R172, -INF , !P3 ;  /* 0xff800000acac7808 */ /* 0x000fe20005800000 */
[----:B------:R-:W2:Y:S01]  /*13df0*/  MUFU.TANH R166, R50 ;  /* 0x0000003200a67308 */ /* 0x000ea20000002400 */
[C---:B------:R-:W-:Y:S02]  /*13e00*/  ISETP.GE.AND P0, PT, R4.reuse, R3, PT ;  /* 0x000000030400720c */ /* 0x040fe40003f06270 */
[----:B------:R-:W-:Y:S02]  /*13e10*/  ISETP.GE.AND P3, PT, R4, R117, PT ;  /* 0x000000750400720c */ /* 0x000fe40003f66270 */
[----:B------:R-:W-:Y:S02]  /*13e20*/  IADD3 R4, R24, 0x58, RZ ;  /* 0x0000005818047810 */ /* 0x000fe40007ffe0ff */
[----:B----4-:R-:W-:Y:S01]  /*13e30*/  FSEL R170, R170, -INF , !P6 ;  /* 0xff800000aaaa7808 */ /* 0x010fe20007000000 */
[----:B------:R-:W4:Y:S01]  /*13e40*/  MUFU.TANH R164, R51 ;  /* 0x0000003300a47308 */ /* 0x000f220000002400 */
[----:B-----5:R-:W-:-:S02]  /*13e50*/  FSEL R168, R168, -INF , !P1 ;  /* 0xff800000a8a87808 */ /* 0x020fc40004800000 */
[C---:B------:R-:W-:Y:S02]  /*13e60*/  ISETP.GE.AND P6, PT, R4.reuse, R3, PT ;  /* 0x000000030400720c */ /* 0x040fe40003fc6270 */
[----:B------:R-:W-:Y:S02]  /*13e70*/  ISETP.GE.AND P1, PT, R4, R117, PT ;  /* 0x000000750400720c */ /* 0x000fe40003f26270 */
[----:B------:R-:W-:Y:S01]  /*13e80*/  IADD3 R4, R24, 0x59, RZ ;  /* 0x0000005918047810 */ /* 0x000fe20007ffe0ff */
[----:B------:R-:W5:Y:S01]  /*13e90*/  MUFU.TANH R154, R46 ;  /* 0x0000002e009a7308 */ /* 0x000f620000002400 */
[----:B---3--:R-:W-:Y:S02]  /*13ea0*/  FSEL R165, R165, -INF , !P4 ;  /* 0xff800000a5a57808 */ /* 0x008fe40006000000 */
[----:B------:R-:W-:Y:S02]  /*13eb0*/  FSEL R155, R155, -INF , !P0 ;  /* 0xff8000009b9b7808 */ /* 0x000fe40004000000 */
[----:B------:R-:W-:-:S02]  /*13ec0*/  ISETP.GE.AND P4, PT, R4, R3, PT ;  /* 0x000000030400720c */ /* 0x000fc40003f86270 */
[----:B------:R-:W-:Y:S02]  /*13ed0*/  ISETP.GE.AND P0, PT, R4, R117, PT ;  /* 0x000000750400720c */ /* 0x000fe40003f06270 */
[----:B------:R-:W3:Y:S01]  /*13ee0*/  LDSM.16.M88.4 R4, [R118+0x4c00] ;  /* 0x004c00007604783b */ /* 0x000ee20000000200 */
[----:B-1----:R-:W-:Y:S02]  /*13ef0*/  FSEL R167, R167, -INF , !P6 ;  /* 0xff800000a7a77808 */ /* 0x002fe40007000000 */
[----:B--2---:R-:W-:Y:S02]  /*13f00*/  FSEL R166, R166, -INF , !P5 ;  /* 0xff800000a6a67808 */ /* 0x004fe40006800000 */
[----:B----4-:R-:W-:Y:S02]  /*13f10*/  FSEL R164, R164, -INF , !P3 ;  /* 0xff800000a4a47808 */ /* 0x010fe40005800000 */
[----:B-----5:R-:W-:Y:S01]  /*13f20*/  FSEL R154, R154, -INF , !P1 ;  /* 0xff8000009a9a7808 */ /* 0x020fe20004800000 */
[C---:B---3--:R-:W-:Y:S08]  /*13f30*/  HMMA.16816.F32 R140, R132.reuse, R4, R140 ;  /* 0x00000004848c723c */ /* 0x048ff0000000188c */
[----:B------:R-:W-:Y:S01]  /*13f40*/  HMMA.16816.F32 R52, R132, R6, R52 ;  /* 0x000000068434723c */ /* 0x000fe20000001834 */
[----:B------:R-:W1:Y:S11]  /*13f50*/  LDSM.16.M88.4 R4, [R146+0x6800] ;  /* 0x006800009204783b */ /* 0x000e760000000200 */
[----:B------:R-:W-:Y:S04]  /*13f60*/  @!UPT UIADD3 URZ, URZ, URZ, URZ ;  /* 0x0000003f3f3ff290 */ /* 0x000fe8000fffe03f */
[C---:B------:R-:W-:Y:S08]  /*13f70*/  HMMA.16816.F32 R140, R120.reuse, R8, R140 ;  /* 0x00000008788c723c */ /* 0x040ff0000000188c */
[C---:B------:R-:W-:Y:S01]  /*13f80*/  HMMA.16816.F32 R52, R120.reuse, R10, R52 ;  /* 0x0000000a7834723c */ /* 0x040fe20000001834 */
[----:B------:R-:W2:Y:S07]  /*13f90*/  LDSM.16.M88.4 R8, [R118+0x6800] ;  /* 0x006800007608783b */ /* 0x000eae0000000200 */
[C---:B-1----:R-:W-:Y:S08]  /*13fa0*/  HMMA.16816.F32 R124, R120.reuse, R4, R124 ;  /* 0x00000004787c723c */ /* 0x042ff0000000187c */
[----:B------:R-:W-:Y:S01]  /*13fb0*/  HMMA.16816.F32 R128, R120, R6, R128 ;  /* 0x000000067880723c */ /* 0x000fe20000001880 */
[----:B------:R-:W1:Y:S11]  /*13fc0*/  LDSM.16.M88.4 R4, [R118+0x6c00] ;  /* 0x006c00007604783b */ /* 0x000e760000000200 */
[----:B------:R-:W-:Y:S04]  /*13fd0*/  @!UPT UIADD3 URZ, URZ, URZ, URZ ;  /* 0x0000003f3f3ff290 */ /* 0x000fe8000fffe03f */
[C---:B--2---:R-:W-:Y:S08]  /*13fe0*/  HMMA.16816.F32 R124, R64.reuse, R8, R124 ;  /* 0x00000008407c723c */ /* 0x044ff0000000187c */
[C---:B------:R-:W-:Y:S01]  /*13ff0*/  HMMA.16816.F32 R128, R64.reuse, R10, R128 ;  /* 0x0000000a4080723c */ /* 0x040fe20000001880 */
[----:B------:R-:W2:Y:S07]  /*14000*/  LDSM.16.M88.4 R8, [R146+0x8800] ;  /* 0x008800009208783b */ /* 0x000eae0000000200 */
[C---:B-1----:R-:W-:Y:S08]  /*14010*/  HMMA.16816.F32 R140, R64.reuse, R4, R140 ;  /* 0x00000004408c723c */ /* 0x042ff0000000188c */
[----:B------:R-:W-:Y:S01]  /*14020*/  HMMA.16816.F32 R52, R64, R6, R52 ;  /* 0x000000064034723c */ /* 0x000fe20000001834 */
[----:B------:R-:W1:Y:S07]  /*14030*/  LDSM.16.M88.4 R4, [R118+0x8800] ;  /* 0x008800007604783b */ /* 0x000e6e0000000200 */
[C---:B--2---:R-:W-:Y:S08]  /*14040*/  HMMA.16816.F32 R124, R60.reuse, R8, R124 ;  /* 0x000000083c7c723c */ /* 0x044ff0000000187c */
[----:B------:R-:W-:Y:S01]  /*14050*/  HMMA.16816.F32 R128, R60, R10, R128 ;  /* 0x0000000a3c80723c */ /* 0x000fe20000001880 */
[----:B------:R-:W2:Y:S01]  /*14060*/  LDSM.16.M88.4 R8, [R118+0x8c00] ;  /* 0x008c00007608783b */ /* 0x000ea20000000200 */
[----:B------:R-:W-:-:S06]  /*14070*/  DEPBAR.LE SB0, 0x0 ;  /* 0x000080000000791a */ /* 0x000fcc0000000000 */
[C---:B------:R-:W-:Y:S07]  /*14080*/  HMMA.16816.F32 R140, R60.reuse, R12, R140 ;  /* 0x0000000c3c8c723c */ /* 0x040fee000000188c */
[----:B------:R-:W-:Y:S01]  /*14090*/  FMUL.FTZ R12, R45, c[0x0][0x2ec] ;  /* 0x0000bb002d0c7a20 */ /* 0x000fe20000410000 */
[----:B------:R-:W-:Y:S01]  /*140a0*/  HMMA.16816.F32 R52, R60, R14, R52 ;  /* 0x0000000e3c34723c */ /* 0x000fe20000001834 */
[----:B------:R-:W-:-:S04]  /*140b0*/  FMUL.FTZ R13, R47, c[0x0][0x2ec] ;  /* 0x0000bb002f0d7a20 */ /* 0x000fc80000410000 */
[----:B------:R-:W3:Y:S03]  /*140c0*/  MUFU.TANH R12, R12 ;  /* 0x0000000c000c7308 */ /* 0x000ee60000002400 */
[C---:B-1----:R-:W-:Y:S05]  /*140d0*/  HMMA.16816.F32 R128, R56.reuse, R6, R128 ;  /* 0x000000063880723c */ /* 0x042fea0000001880 */
[----:B------:R-:W1:Y:S03]  /*140e0*/  MUFU.TANH R13, R13 ;  /* 0x0000000d000d7308 */ /* 0x000e660000002400 */
[C---:B------:R-:W-:Y:S08]  /*140f0*/  HMMA.16816.F32 R124, R56.reuse, R4, R124 ;  /* 0x00000004387c723c */ /* 0x040ff0000000187c */
[C---:B--2---:R-:W-:Y:S08]  /*14100*/  HMMA.16816.F32 R4, R56.reuse, R8, R140 ;  /* 0x000000083804723c */ /* 0x044ff0000000188c */
[----:B------:R-:W-:Y:S01]  /*14110*/  FMUL.FTZ R130, R130, c[0x0][0x2ec] ;  /* 0x0000bb0082827a20 */ /* 0x000fe20000410000 */
[----:B------:R-:W-:Y:S01]  /*14120*/  HMMA.16816.F32 R52, R56, R10, R52 ;  /* 0x0000000a3834723c */ /* 0x000fe20000001834 */
[----:B------:R-:W-:Y:S01]  /*14130*/  FMUL.FTZ R128, R128, c[0x0][0x2ec] ;  /* 0x0000bb0080807a20 */ /* 0x000fe20000410000 */
[----:B---3--:R-:W-:Y:S01]  /*14140*/  FSEL R143, R12, -INF , !P4 ;  /* 0xff8000000c8f7808 */ /* 0x008fe20006000000 */
[----:B------:R-:W2:Y:S01]  /*14150*/  MUFU.TANH R134, R130 ;  /* 0x0000008200867308 */ /* 0x000ea20000002400 */
[----:B------:R-:W-:Y:S01]  /*14160*/  FMUL.FTZ R129, R129, c[0x0][0x2ec] ;  /* 0x0000bb0081817a20 */ /* 0x000fe20000410000 */
[----:B-1----:R-:W-:Y:S01]  /*14170*/  FSEL R142, R13, -INF , !P0 ;  /* 0xff8000000d8e7808 */ /* 0x002fe20004000000 */
[----:B------:R-:W-:Y:S01]  /*14180*/  FMUL.FTZ R131, R131, c[0x0][0x2ec] ;  /* 0x0000bb0083837a20 */ /* 0x000fe20000410000 */
[----:B------:R-:W-:Y:S01]  /*14190*/  IADD3 R8, R24, 0x61, RZ ;  /* 0x0000006118087810 */ /* 0x000fe20007ffe0ff */
[----:B------:R-:W-:Y:S01]  /*141a0*/  FMUL.FTZ R124, R124, c[0x0][0x2ec] ;  /* 0x0000bb007c7c7a20 */ /* 0x000fe20000410000 */
[----:B------:R-:W-:Y:S01]  /*141b0*/  IADD3 R10, R24, 0x69, RZ ;  /* 0x00000069180a7810 */ /* 0x000fe20007ffe0ff */
[----:B------:R-:W-:Y:S01]  /*141c0*/  FMUL.FTZ R125, R125, c[0x0][0x2ec] ;  /* 0x0000bb007d7d7a20 */ /* 0x000fe20000410000 */
[----:B------:R-:W-:Y:S01]  /*141d0*/  MUFU.TANH R135, R128 ;  /* 0x0000008000877308 */ /* 0x000fe20000002400 */
[----:B------:R-:W-:Y:S01]  /*141e0*/  FMUL.FTZ R126, R126, c[0x0][0x2ec] ;  /* 0x0000bb007e7e7a20 */ /* 0x000fe20000410000 */
[C---:B------:R-:W-:Y:S01]  /*141f0*/  ISETP.GE.AND P5, PT, R8.reuse, R3, PT ;  /* 0x000000030800720c */ /* 0x040fe20003fa6270 */
[----:B------:R-:W-:Y:S01]  /*14200*/  FMUL.FTZ R127, R127, c[0x0][0x2ec] ;  /* 0x0000bb007f7f7a20 */ /* 0x000fe20000410000 */
[----:B------:R-:W-:Y:S01]  /*14210*/  ISETP.GE.AND P3, PT, R8, R117, PT ;  /* 0x000000750800720c */ /* 0x000fe20003f66270 */
[----:B------:R-:W-:Y:S01]  /*14220*/  FMUL.FTZ R123, R4, c[0x0][0x2ec] ;  /* 0x0000bb00047b7a20 */ /* 0x000fe20000410000 */
[----:B------:R-:W-:Y:S01]  /*14230*/  IADD3 R4, R24, 0x60, RZ ;  /* 0x0000006018047810 */ /* 0x000fe20007ffe0ff */
[----:B------:R-:W-:Y:S01]  /*14240*/  FMUL.FTZ R5, R5, c[0x0][0x2ec] ;  /* 0x0000bb0005057a20 */ /* 0x000fe20000410000 */
[----:B------:R-:W1:Y:S01]  /*14250*/  MUFU.TANH R139, R124 ;  /* 0x0000007c008b7308 */ /* 0x000e620000002400 */
[----:B------:R-:W-:Y:S01]  /*14260*/  FMUL.FTZ R7, R7, c[0x0][0x2ec] ;  /* 0x0000bb0007077a20 */ /* 0x000fe20000410000 */
[----:B------:R-:W-:-:S02]  /*14270*/  ISETP.GE.AND P6, PT, R4, R3, PT ;  /* 0x000000030400720c */ /* 0x000fc40003fc6270 */
[-C--:B------:R-:W-:Y:S01]  /*14280*/  ISETP.GE.AND P4, PT, R4, R117.reuse, PT ;  /* 0x000000750400720c */ /* 0x080fe20003f86270 */
[----:B------:R-:W-:Y:S01]  /*14290*/  FMUL.FTZ R52, R52, c[0x0][0x2ec] ;  /* 0x0000bb0034347a20 */ /* 0x000fe20000410000 */
[----:B------:R-:W-:Y:S01]  /*142a0*/  IADD3 R4, R24, 0x68, RZ ;  /* 0x0000006818047810 */ /* 0x000fe20007ffe0ff */
[----:B------:R-:W-:Y:S01]  /*142b0*/  FMUL.FTZ R53, R53, c[0x0][0x2ec] ;  /* 0x0000bb0035357a20 */ /* 0x000fe20000410000 */
[----:B------:R-:W3:Y:S01]  /*142c0*/  MUFU.TANH R137, R125 ;  /* 0x0000007d00897308 */ /* 0x000ee20000002400 */
[----:B------:R-:W-:Y:S01]  /*142d0*/  FMUL.FTZ R54, R54, c[0x0][0x2ec] ;  /* 0x0000bb0036367a20 */ /* 0x000fe20000410000 */
[C---:B------:R-:W-:Y:S01]  /*142e0*/  ISETP.GE.AND P0, PT, R4.reuse, R117, PT ;  /* 0x000000750400720c */ /* 0x040fe20003f06270 */
[----:B------:R-:W-:Y:S01]  /*142f0*/  FMUL.FTZ R55, R55, c[0x0][0x2ec] ;  /* 0x0000bb0037377a20 */ /* 0x000fe20000410000 */
[----:B------:R-:W-:Y:S02]  /*14300*/  ISETP.GE.AND P1, PT, R4, R3, PT ;  /* 0x000000030400720c */ /* 0x000fe40003f26270 */
[----:B--2---:R-:W-:-:S02]  /*14310*/  FSEL R134, R134, -INF , !P0 ;  /* 0xff80000086867808 */ /* 0x004fc40004000000 */
[----:B------:R-:W2:Y:S01]  /*14320*/  MUFU.TANH R138, R126 ;  /* 0x0000007e008a7308 */ /* 0x000ea20000002400 */
[----:B------:R-:W-:Y:S02]  /*14330*/  ISETP.GT.AND P0, PT, R159, R148, PT ;  /* 0x000000949f00720c */ /* 0x000fe40003f04270 */
[C---:B------:R-:W-:Y:S02]  /*14340*/  IADD3 R8, R24.reuse, 0x70, RZ ;  /* 0x0000007018087810 */ /* 0x040fe40007ffe0ff */
[----:B------:R-:W-:Y:S02]  /*14350*/  IADD3 R4, R24, 0x78, RZ ;  /* 0x0000007818047810 */ /* 0x000fe40007ffe0ff */
[----:B-1----:R-:W-:Y:S01]  /*14360*/  FSEL R139, R139, -INF , !P6 ;  /* 0xff8000008b8b7808 */ /* 0x002fe20007000000 */
[----:B------:R1:W4:Y:S01]  /*14370*/  MUFU.TANH R136, R127 ;  /* 0x0000007f00887308 */ /* 0x0003220000002400 */
[----:B---3--:R-:W-:Y:S02]  /*14380*/  FSEL R137, R137, -INF , !P5 ;  /* 0xff80000089897808 */ /* 0x008fe40006800000 */
[----:B------:R-:W-:-:S02]  /*14390*/  FSEL R135, R135, -INF , !P1 ;  /* 0xff80000087877808 */ /* 0x000fc40004800000 */
[-C--:B------:R-:W-:Y:S02]  /*143a0*/  ISETP.GE.AND P6, PT, R10, R3.reuse, PT ;  /* 0x000000030a00720c */ /* 0x080fe40003fc6270 */
[----:B------:R-:W-:Y:S01]  /*143b0*/  ISETP.GE.AND P5, PT, R8, R3, PT ;  /* 0x000000030800720c */ /* 0x000fe20003fa6270 */
[----:B------:R-:W3:Y:S01]  /*143c0*/  MUFU.TANH R133, R129 ;  /* 0x0000008100857308 */ /* 0x000ee20000002400 */
[----:B--2---:R-:W-:Y:S01]  /*143d0*/  FSEL R138, R138, -INF , !P4 ;  /* 0xff8000008a8a7808 */ /* 0x004fe20006000000 */
[----:B-1----:R-:W-:-:S06]  /*143e0*/  FMUL.FTZ R127, R6, c[0x0][0x2ec] ;  /* 0x0000bb00067f7a20 */ /* 0x002fcc0000410000 */
[----:B------:R-:W1:Y:S01]  /*143f0*/  MUFU.TANH R123, R123 ;  /* 0x0000007b007b7308 */ /* 0x000e620000002400 */
[C---:B------:R-:W-:Y:S02]  /*14400*/  IADD3 R6, R24.reuse, 0x71, RZ ;  /* 0x0000007118067810 */ /* 0x040fe40007ffe0ff */
[----:B------:R-:W-:Y:S02]  /*14410*/  IADD3 R24, R24, 0x79, RZ ;  /* 0x0000007918187810 */ /* 0x000fe40007ffe0ff */
[----:B----4-:R-:W-:Y:S02]  /*14420*/  FSEL R136, R136, -INF , !P3 ;  /* 0xff80000088887808 */ /* 0x010fe40005800000 */
[-C--:B------:R-:W-:Y:S01]  /*14430*/  ISETP.GE.AND P4, PT, R6, R3.reuse, PT ;  /* 0x000000030600720c */ /* 0x080fe20003f86270 */
[----:B------:R-:W2:Y:S01]  /*14440*/  MUFU.TANH R122, R5 ;  /* 0x00000005007a7308 */ /* 0x000ea20000002400 */
[-C--:B------:R-:W-:Y:S02]  /*14450*/  ISETP.GE.AND P3, PT, R4, R3.reuse, PT ;  /* 0x000000030400720c */ /* 0x080fe40003f66270 */
[----:B------:R-:W-:-:S02]  /*14460*/  ISETP.GE.AND P1, PT, R24, R3, PT ;  /* 0x000000031800720c */ /* 0x000fc40003f26270 */
[----:B---3--:R-:W-:Y:S02]  /*14470*/  FSEL R133, R133, -INF , !P6 ;  /* 0xff80000085857808 */ /* 0x008fe40007000000 */
[-C--:B------:R-:W-:Y:S01]  /*14480*/  ISETP.GE.AND P6, PT, R10, R117.reuse, PT ;  /* 0x000000750a00720c */ /* 0x080fe20003fc6270 */
        /* <DEDUP_REMOVED lines=82> */
.L_x_2908:
[----:B------:R-:W-:-:S05]  /*149b0*/  IMAD.MOV.U32 R8, RZ, RZ, c[0x0][0x198] ;  /* 0x00006600ff087624 */ /* 0x000fca00078e00ff */
[----:B------:R-:W-:-:S04]  /*149c0*/  LEA R8, -R8, RZ, 0x7 ;  /* 0x000000ff08087211 */ /* 0x000fc800078e39ff */
[----:B------:R-:W-:Y:S02]  /*149d0*/  SHF.R.S32.HI R4, RZ, 0x1f, R8 ;  /* 0x0000001fff047819 */ /* 0x000fe40000011408 */
.L_x_2909:
        /* <DEDUP_REMOVED lines=28> */
.L_x_2907:
        /* <DEDUP_REMOVED lines=92> */
[----:B------:R-:W-:Y:S02]  /*15160*/  FFMA.FTZ R117, R20, c[0x0][0x23c], -R129 ;  /* 0x00008f0014757a23 */ /* 0x000fe40000010881 */
[----:B------:R-:W-:Y:S01]  /*15170*/  FMUL.FTZ R131, R0, c[0x0][0x23c] ;  /* 0x00008f0000837a20 */ /* 0x000fe20000410000 */
[----:B------:R-:W1:Y:S01]  /*15180*/  LDSM.16.MT88.4 R20, [R116+0x9000] ;  /* 0x009000007414783b */ /* 0x000e620000004200 */
[----:B------:R-:W-:-:S02]  /*15190*/  FFMA.FTZ R140, R27, c[0x0][0x23c], -R130 ;  /* 0x00008f001b8c7a23 */ /* 0x000fc40000010882 */
[--C-:B------:R-:W-:Y:S01]  /*151a0*/  FFMA.FTZ R59, R25, c[0x0][0x23c], -R130.reuse ;  /* 0x00008f00193b7a23 */ /* 0x100fe20000010882 */
[----:B------:R-:W2:Y:S01]  /*151b0*/  MUFU.EX2 R57, R57 ;  /* 0x0000003900397308 */ /* 0x000ea20000000800 */
[--C-:B------:R-:W-:Y:S02]  /*151c0*/  FFMA.FTZ R128, R17, c[0x0][0x23c], -R129.reuse ;  /* 0x00008f0011807a23 */ /* 0x100fe40000010881 */
[----:B------:R-:W-:Y:S02]  /*151d0*/  FMUL.FTZ R141, R141, c[0x0][0x23c] ;  /* 0x00008f008d8d7a20 */ /* 0x000fe40000410000 */
[----:B------:R-:W-:Y:S02]  /*151e0*/  FFMA.FTZ R0, R16, c[0x0][0x23c], -R129 ;  /* 0x00008f0010007a23 */ /* 0x000fe40000010881 */
[--C-:B------:R-:W-:Y:S01]  /*151f0*/  FFMA.FTZ R2, R195, c[0x0][0x23c], -R130.reuse ;  /* 0x00008f00c3027a23 */ /* 0x100fe20000010882 */
[----:B------:R-:W-:Y:S01]  /*15200*/  MUFU.EX2 R140, R140 ;  /* 0x0000008c008c7308 */ /* 0x000fe20000000800 */
[----:B------:R-:W-:-:S02]  /*15210*/  FFMA.FTZ R179, R179, c[0x0][0x23c], -R130 ;  /* 0x00008f00b3b37a23 */ /* 0x000fc40000010882 */
[--C-:B------:R-:W-:Y:S02]  /*15220*/  FFMA.FTZ R175, R175, c[0x0][0x23c], -R130.reuse ;  /* 0x00008f00afaf7a23 */ /* 0x100fe40000010882 */
[--C-:B------:R-:W-:Y:S02]  /*15230*/  FFMA.FTZ R171, R171, c[0x0][0x23c], -R130.reuse ;  /* 0x00008f00abab7a23 */ /* 0x100fe40000010882 */
[--C-:B------:R-:W-:Y:S01]  /*15240*/  FFMA.FTZ R172, R172, c[0x0][0x23c], -R129.reuse ;  /* 0x00008f00acac7a23 */ /* 0x100fe20000010881 */
[----:B------:R-:W3:Y:S01]  /*15250*/  MUFU.EX2 R59, R59 ;  /* 0x0000003b003b7308 */ /* 0x000ee20000000800 */
        /* <DEDUP_REMOVED lines=13> */
[----:B------:R-:W-:Y:S02]  /*15330*/  FFMA.FTZ R121, R121, c[0x0][0x23c], -R130 ;  /* 0x00008f0079797a23 */ /* 0x000fe40000010882 */
[----:B------:R-:W-:Y:S01]  /*15340*/  MUFU.EX2 R117, R117 ;  /* 0x0000007500757308 */ /* 0x000fe20000000800 */
[--C-:B------:R-:W-:Y:S02]  /*15350*/  FFMA.FTZ R127, R127, c[0x0][0x23c], -R129.reuse ;  /* 0x00008f007f7f7a23 */ /* 0x100fe40000010881 */
[--C-:B------:R-:W-:Y:S02]  /*15360*/  FFMA.FTZ R126, R126, c[0x0][0x23c], -R129.reuse ;  /* 0x00008f007e7e7a23 */ /* 0x100fe40000010881 */
[--C-:B------:R-:W-:Y:S02]  /*15370*/  FFMA.FTZ R125, R125, c[0x0][0x23c], -R129.reuse ;  /* 0x00008f007d7d7a23 */ /* 0x100fe40000010881 */
[----:B------:R-:W-:Y:S01]  /*15380*/  FFMA.FTZ R124, R124, c[0x0][0x23c], -R129 ;  /* 0x00008f007c7c7a23 */ /* 0x000fe20000010881 */
[----:B------:R-:W3:Y:S01]  /*15390*/  MUFU.EX2 R141, R141 ;  /* 0x0000008d008d7308 */ /* 0x000ee20000000800 */
[----:B--2---:R-:W-:-:S07]  /*153a0*/  F2FP.PACK_AB R5, R58, R128 ;  /* 0x000000803a05723e */ /* 0x004fce00000000ff */
[----:B------:R-:W2:Y:S08]  /*153b0*/  MUFU.EX2 R131, R131 ;  /* 0x0000008300837308 */ /* 0x000eb00000000800 */
[----:B------:R-:W4:Y:S01]  /*153c0*/  MUFU.EX2 R0, R0 ;  /* 0x0000000000007308 */ /* 0x000f220000000800 */
[-C--:B---3--:R-:W-:Y:S02]  /*153d0*/  FMUL.FTZ R32, R88, R141.reuse ;  /* 0x0000008d58207220 */ /* 0x088fe40000410000 */
[----:B------:R-:W-:-:S02]  /*153e0*/  FMUL.FTZ R33, R89, R141 ;  /* 0x0000008d59217220 */ /* 0x000fc40000410000 */
[-C--:B------:R-:W-:Y:S02]  /*153f0*/  FMUL.FTZ R84, R84, R141.reuse ;  /* 0x0000008d54547220 */ /* 0x080fe40000410000 */
[----:B------:R-:W-:Y:S01]  /*15400*/  FMUL.FTZ R85, R85, R141 ;  /* 0x0000008d55557220 */ /* 0x000fe20000410000 */
[----:B------:R-:W-:Y:S01]  /*15410*/  MUFU.EX2 R2, R2 ;  /* 0x0000000200027308 */ /* 0x000fe20000000800 */
[-C--:B--2---:R-:W-:Y:S02]  /*15420*/  FMUL.FTZ R34, R90, R131.reuse ;  /* 0x000000835a227220 */ /* 0x084fe40000410000 */
        /* <DEDUP_REMOVED lines=19> */
[----:B------:R-:W-:Y:S01]  /*15560*/  FFMA.FTZ R85, R41, c[0x0][0x23c], -R130 ;  /* 0x00008f0029557a23 */ /* 0x000fe20000010882 */
[----:B------:R-:W-:Y:S01]  /*15570*/  HMMA.16816.F32 R8, R4, R12, R8 ;  /* 0x0000000c0408723c */ /* 0x000fe20000001808 */
[-C--:B------:R-:W-:Y:S02]  /*15580*/  FMUL.FTZ R26, R98, R131.reuse ;  /* 0x00000083621a7220 */ /* 0x080fe40000410000 */
[----:B------:R-:W-:Y:S01]  /*15590*/  FMUL.FTZ R27, R99, R131 ;  /* 0x00000083631b7220 */ /* 0x000fe20000410000 */
[----:B------:R-:W-:Y:S01]  /*155a0*/  MUFU.EX2 R172, R172 ;  /* 0x000000ac00ac7308 */ /* 0x000fe20000000800 */
[----:B------:R-:W-:-:S02]  /*155b0*/  FMUL.FTZ R40, R80, R141 ;  /* 0x0000008d50287220 */ /* 0x000fc40000410000 */
[----:B------:R-:W-:Y:S01]  /*155c0*/  FMUL.FTZ R41, R81, R141 ;  /* 0x0000008d51297220 */ /* 0x000fe20000410000 */
[C---:B-1----:R-:W-:Y:S01]  /*155d0*/  HMMA.16816.F32 R16, R4.reuse, R20, R16 ;  /* 0x000000140410723c */ /* 0x042fe20000001810 */
[-C--:B------:R-:W-:Y:S02]  /*155e0*/  FMUL.FTZ R42, R82, R131.reuse ;  /* 0x00000083522a7220 */ /* 0x080fe40000410000 */
[----:B------:R-:W-:Y:S01]  /*155f0*/  FMUL.FTZ R43, R83, R131 ;  /* 0x00000083532b7220 */ /* 0x000fe20000410000 */
[----:B------:R-:W-:Y:S01]  /*15600*/  MUFU.EX2 R85, R85 ;  /* 0x0000005500557308 */ /* 0x000fe20000000800 */
[-C--:B------:R-:W-:Y:S02]  /*15610*/  FMUL.FTZ R108, R108, R141.reuse ;  /* 0x0000008d6c6c7220 */ /* 0x080fe40000410000 */
[----:B------:R-:W-:Y:S01]  /*15620*/  FMUL.FTZ R109, R109, R141 ;  /* 0x0000008d6d6d7220 */ /* 0x000fe20000410000 */
[----:B------:R-:W-:Y:S01]  /*15630*/  HMMA.16816.F32 R24, R4, R28, R24 ;  /* 0x0000001c0418723c */ /* 0x000fe20000001818 */
[----:B------:R-:W-:-:S02]  /*15640*/  FMUL.FTZ R110, R110, R131 ;  /* 0x000000836e6e7220 */ /* 0x000fc40000410000 */
[----:B------:R-:W-:Y:S01]  /*15650*/  FMUL.FTZ R111, R111, R131 ;  /* 0x000000836f6f7220 */ /* 0x000fe20000410000 */
[----:B------:R-:W-:Y:S01]  /*15660*/  MUFU.EX2 R170, R170 ;  /* 0x000000aa00aa7308 */ /* 0x000fe20000000800 */
[-C--:B------:R-:W-:Y:S02]  /*15670*/  FMUL.FTZ R100, R100, R141.reuse ;  /* 0x0000008d64647220 */ /* 0x080fe40000410000 */
[----:B------:R-:W-:Y:S01]  /*15680*/  FMUL.FTZ R101, R101, R141 ;  /* 0x0000008d65657220 */ /* 0x000fe20000410000 */
[----:B------:R-:W-:Y:S01]  /*15690*/  HMMA.16816.F32 R40, R4, R44, R40 ;  /* 0x0000002c0428723c */ /* 0x000fe20000001828 */
[-C--:B------:R-:W-:Y:S02]  /*156a0*/  FMUL.FTZ R102, R102, R131.reuse ;  /* 0x0000008366667220 */ /* 0x080fe40000410000 */
[----:B------:R-:W-:Y:S01]  /*156b0*/  FMUL.FTZ R103, R103, R131 ;  /* 0x0000008367677220 */ /* 0x000fe20000410000 */
[----:B------:R-:W-:Y:S01]  /*156c0*/  MUFU.EX2 R165, R165 ;  /* 0x000000a500a57308 */ /* 0x000fe20000000800 */
[----:B------:R-:W-:-:S02]  /*156d0*/  FMUL.FTZ R92, R92, R141 ;  /* 0x0000008d5c5c7220 */ /* 0x000fc40000410000 */
[----:B------:R-:W-:Y:S01]  /*156e0*/  FMUL.FTZ R93, R93, R141 ;  /* 0x0000008d5d5d7220 */ /* 0x000fe20000410000 */
[C---:B------:R-:W-:Y:S01]  /*156f0*/  HMMA.16816.F32 R12, R4.reuse, R14, R108 ;  /* 0x0000000e040c723c */ /* 0x040fe2000000186c */
[-C--:B------:R-:W-:Y:S01]  /*15700*/  FMUL.FTZ R94, R94, R131.reuse ;  /* 0x000000835e5e7220 */ /* 0x080fe20000410000 */
[----:B------:R-:W-:Y:S01]  /*15710*/  LDSM.16.MT88.4 R108, [R144+0xac00] ;  /* 0x00ac0000906c783b */ /* 0x000fe20000004200 */
[----:B------:R-:W-:Y:S01]  /*15720*/  FMUL.FTZ R95, R95, R131 ;  /* 0x000000835f5f7220 */ /* 0x000fe20000410000 */
[----:B------:R-:W-:Y:S01]  /*15730*/  MUFU.EX2 R164, R164 ;  /* 0x000000a400a47308 */ /* 0x000fe20000000800 */
[-C--:B------:R-:W-:Y:S02]  /*15740*/  FMUL.FTZ R76, R76, R141.reuse ;  /* 0x0000008d4c4c7220 */ /* 0x080fe40000410000 */
[----:B------:R-:W-:Y:S01]  /*15750*/  FMUL.FTZ R77, R77, R141 ;  /* 0x0000008d4d4d7220 */ /* 0x000fe20000410000 */
        /* <DEDUP_REMOVED lines=8> */
[-C--:B------:R-:W-:Y:S02]  /*157e0*/  FMUL.FTZ R50, R74, R131.reuse ;  /* 0x000000834a327220 */ /* 0x080fe40000410000 */
[----:B------:R-:W-:Y:S01]  /*157f0*/  FMUL.FTZ R51, R75, R131 ;  /* 0x000000834b337220 */ /* 0x000fe20000410000 */
[----:B------:R-:W-:Y:S01]  /*15800*/  MUFU.EX2 R139, R139 ;  /* 0x0000008b008b7308 */ /* 0x000fe20000000800 */
[-C--:B------:R-:W-:Y:S01]  /*15810*/  FMUL.FTZ R60, R68, R141.reuse ;  /* 0x0000008d443c7220 */ /* 0x080fe20000410000 */
[----:B------:R-:W-:Y:S01]  /*15820*/  LDSM.16.MT88.4 R72, [R144+0xa400] ;  /* 0x00a400009048783b */ /* 0x000fe20000004200 */
[----:B------:R-:W-:Y:S01]  /*15830*/  FMUL.FTZ R61, R69, R141 ;  /* 0x0000008d453d7220 */ /* 0x000fe20000410000 */
[C---:B------:R-:W-:Y:S01]  /*15840*/  HMMA.16816.F32 R44, R4.reuse, R46, R76 ;  /* 0x0000002e042c723c */ /* 0x040fe2000000184c */
[-C--:B------:R-:W-:Y:S01]  /*15850*/  FMUL.FTZ R62, R70, R131.reuse ;  /* 0x00000083463e7220 */ /* 0x080fe20000410000 */
[----:B------:R-:W-:Y:S01]  /*15860*/  LDSM.16.MT88.4 R76, [R116+0xa800] ;  /* 0x00a80000744c783b */ /* 0x000fe20000004200 */
[----:B------:R-:W-:Y:S01]  /*15870*/  FMUL.FTZ R63, R71, R131 ;  /* 0x00000083473f7220 */ /* 0x000fe20000410000 */
[----:B------:R-:W-:Y:S01]  /*15880*/  MUFU.EX2 R135, R135 ;  /* 0x0000008700877308 */ /* 0x000fe20000000800 */
[--C-:B------:R-:W-:Y:S01]  /*15890*/  FFMA.FTZ R80, R197, c[0x0][0x23c], -R130.reuse ;  /* 0x00008f00c5507a23 */ /* 0x100fe20000010882 */
[----:B------:R-:W1:Y:S01]  /*158a0*/  LDSM.16.MT88.4 R68, [R144+0x9400] ;  /* 0x009400009044783b */ /* 0x000e620000004200 */
[----:B------:R-:W-:Y:S01]  /*158b0*/  FFMA.FTZ R81, R193, c[0x0][0x23c], -R130 ;  /* 0x00008f00c1517a23 */ /* 0x000fe20000010882 */
[----:B------:R-:W-:Y:S01]  /*158c0*/  HMMA.16816.F32 R48, R4, R52, R48 ;  /* 0x000000340430723c */ /* 0x000fe20000001830 */
[----:B------:R-:W-:-:S02]  /*158d0*/  FFMA.FTZ R87, R198, c[0x0][0x23c], -R129 ;  /* 0x00008f00c6577a23 */ /* 0x000fc40000010881 */
[--C-:B------:R-:W-:Y:S01]  /*158e0*/  FFMA.FTZ R84, R196, c[0x0][0x23c], -R129.reuse ;  /* 0x00008f00c4547a23 */ /* 0x100fe20000010881 */
[----:B------:R-:W2:Y:S01]  /*158f0*/  MUFU.EX2 R80, R80 ;  /* 0x0000005000507308 */ /* 0x000ea20000000800 */
[--C-:B------:R-:W-:Y:S02]  /*15900*/  FFMA.FTZ R83, R194, c[0x0][0x23c], -R129.reuse ;  /* 0x00008f00c2537a23 */ /* 0x100fe40000010881 */
[----:B------:R-:W-:Y:S01]  /*15910*/  FFMA.FTZ R82, R192, c[0x0][0x23c], -R129 ;  /* 0x00008f00c0527a23 */ /* 0x000fe20000010881 */
[----:B------:R-:W-:Y:S01]  /*15920*/  HMMA.16816.F32 R4, R4, R54, R60 ;  /* 0x000000360404723c */ /* 0x000fe2000000183c */
[----:B------:R-:W3:Y:S01]  /*15930*/  LDSM.16.MT88.4 R60, [R144+0xb400] ;  /* 0x00b40000903c783b */ /* 0x000ee20000004200 */
[--C-:B------:R-:W-:Y:S02]  /*15940*/  FFMA.FTZ R89, R191, c[0x0][0x23c], -R130.reuse ;  /* 0x00008f00bf597a23 */ /* 0x100fe40000010882 */
[----:B------:R-:W4:Y:S01]  /*15950*/  MUFU.EX2 R81, R81 ;  /* 0x0000005100517308 */ /* 0x000f220000000800 */
        /* <DEDUP_REMOVED lines=28> */
[----:B------:R-:W-:Y:S01]  /*15b20*/  FFMA.FTZ R174, R143, c[0x0][0x23c], -R130 ;  /* 0x00008f008fae7a23 */ /* 0x000fe20000010882 */
[----:B----4-:R-:W-:Y:S01]  /*15b30*/  F2FP.PACK_AB R55, R82, R83 ;  /* 0x000000535237723e */ /* 0x010fe200000000ff */
[----:B------:R-:W2:Y:S01]  /*15b40*/  MUFU.EX2 R88, R88 ;  /* 0x0000005800587308 */ /* 0x000ea20000000800 */
[--C-:B------:R-:W-:Y:S02]  /*15b50*/  FFMA.FTZ R143, R166, c[0x0][0x23c], -R129.reuse ;  /* 0x00008f00a68f7a23 */ /* 0x100fe40000010881 */
[----:B------:R-:W-:Y:S02]  /*15b60*/  FFMA.FTZ R167, R142, c[0x0][0x23c], -R129 ;  /* 0x00008f008ea77a23 */ /* 0x000fe40000010881 */
[----:B------:R-:W-:Y:S01]  /*15b70*/  FFMA.FTZ R156, R156, R141, R140 ;  /* 0x0000008d9c9c7223 */ /* 0x000fe2000001008c */
[----:B-1----:R-:W-:Y:S01]  /*15b80*/  HMMA.16816.F32 R8, R52, R68, R8 ;  /* 0x000000443408723c */ /* 0x002fe20000001808 */
[--C-:B------:R-:W-:Y:S01]  /*15b90*/  FFMA.FTZ R140, R137, c[0x0][0x23c], -R130.reuse ;  /* 0x00008f00898c7a23 */ /* 0x100fe20000010882 */
[----:B------:R-:W-:Y:S01]  /*15ba0*/  MUFU.EX2 R86, R86 ;  /* 0x0000005600567308 */ /* 0x000fe20000000800 */
[----:B------:R-:W-:-:S02]  /*15bb0*/  FFMA.FTZ R142, R133, c[0x0][0x23c], -R130 ;  /* 0x00008f00858e7a23 */ /* 0x000fc40000010882 */
[--C-:B------:R-:W-:Y:S02]  /*15bc0*/  FFMA.FTZ R133, R138, c[0x0][0x23c], -R129.reuse ;  /* 0x00008f008a857a23 */ /* 0x100fe40000010881 */
[----:B------:R-:W-:Y:S01]  /*15bd0*/  FFMA.FTZ R137, R132, c[0x0][0x23c], -R129 ;  /* 0x00008f0084897a23 */ /* 0x000fe20000010881 */
[C---:B------:R-:W-:Y:S01]  /*15be0*/  HMMA.16816.F32 R12, R52.reuse, R70, R12 ;  /* 0x00000046340c723c */ /* 0x040fe2000000180c */
[----:B------:R-:W1:Y:S01]  /*15bf0*/  LDSM.16.MT88.4 R68, [R116+0xb400] ;  /* 0x00b400007444783b */ /* 0x000e620000004200 */
[----:B------:R-:W-:Y:S01]  /*15c00*/  MUFU.EX2 R91, R91 ;  /* 0x0000005b005b7308 */ /* 0x000fe20000000800 */
[----:B------:R-:W-:Y:S02]  /*15c10*/  FFMA.FTZ R131, R157, R131, R128 ;  /* 0x000000839d837223 */ /* 0x000fe40000010080 */
[--C-:B------:R-:W-:Y:S02]  /*15c20*/  FFMA.FTZ R98, R122, c[0x0][0x23c], -R130.reuse ;  /* 0x00008f007a627a23 */ /* 0x100fe40000010882 */
[----:B------:R-:W-:Y:S01]  /*15c30*/  FFMA.FTZ R130, R119, c[0x0][0x23c], -R130 ;  /* 0x00008f0077827a23 */ /* 0x000fe20000010882 */
[----:B------:R-:W-:Y:S01]  /*15c40*/  HMMA.16816.F32 R16, R52, R64, R16 ;  /* 0x000000403410723c */ /* 0x000fe20000001810 */
[----:B------:R-:W-:Y:S01]  /*15c50*/  FADD.FTZ R59, R59, R156 ;  /* 0x0000009c3b3b7221 */ /* 0x000fe20000010000 */
[----:B------:R-:W-:Y:S01]  /*15c60*/  MUFU.EX2 R90, R90 ;  /* 0x0000005a005a7308 */ /* 0x000fe20000000800 */
        /* <DEDUP_REMOVED lines=9> */
[----:B---3--:R-:W-:Y:S01]  /*15d00*/  HMMA.16816.F32 R24, R52, R60, R24 ;  /* 0x0000003c3418723c */ /* 0x008fe20000001818 */
[----:B------:R-:W-:Y:S01]  /*15d10*/  FADD.FTZ R87, R87, R0 ;  /* 0x0000000057577221 */ /* 0x000fe20000010000 */
[----:B------:R-:W-:Y:S01]  /*15d20*/  MUFU.EX2 R93, R93 ;  /* 0x0000005d005d7308 */ /* 0x000fe20000000800 */
[----:B------:R-:W-:-:S02]  /*15d30*/  FADD.FTZ R85, R80, R85 ;  /* 0x0000005550557221 */ /* 0x000fc40000010000 */
[----:B------:R-:W-:Y:S02]  /*15d40*/  FADD.FTZ R84, R84, R87 ;  /* 0x0000005754547221 */ /* 0x000fe40000010000 */
[----:B------:R-:W-:Y:S01]  /*15d50*/  FADD.FTZ R0, R2, R85 ;  /* 0x0000005502007221 */ /* 0x000fe20000010000 */
[C---:B------:R-:W-:Y:S01]  /*15d60*/  HMMA.16816.F32 R28, R52.reuse, R62, R28 ;  /* 0x0000003e341c723c */ /* 0x040fe2000000181c */
[----:B------:R-:W3:Y:S01]  /*15d70*/  LDSM.16.MT88.4 R60, [R116+0xd400] ;  /* 0x00d40000743c783b */ /* 0x000ee20000004200 */
[----:B------:R-:W2:Y:S01]  /*15d80*/  MUFU.EX2 R92, R92 ;  /* 0x0000005c005c7308 */ /* 0x000ea20000000800 */
[----:B------:R-:W-:Y:S01]  /*15d90*/  FADD.FTZ R57, R83, R84 ;  /* 0x0000005453397221 */ /* 0x000fe20000010000 */
[----:B------:R-:W-:Y:S01]  /*15da0*/  MOV R2, R56 ;  /* 0x0000003800027202 */ /* 0x000fe20000000f00 */
[----:B------:R-:W-:Y:S02]  /*15db0*/  FADD.FTZ R0, R81, R0 ;  /* 0x0000000051007221 */ /* 0x000fe40000010000 */
[----:B------:R-:W-:Y:S01]  /*15dc0*/  FADD.FTZ R57, R82, R57 ;  /* 0x0000003952397221 */ /* 0x000fe20000010000 */
[C---:B-1----:R-:W-:Y:S02]  /*15dd0*/  HMMA.16816.F32 R32, R52.reuse, R68, R32 ;  /* 0x000000443420723c */ /* 0x042fe40000001820 */
[----:B------:R-:W-:Y:S06]  /*15de0*/  MUFU.EX2 R94, R94 ;  /* 0x0000005e005e7308 */ /* 0x000fec0000000800 */
[C---:B------:R-:W-:Y:S01]  /*15df0*/  HMMA.16816.F32 R36, R52.reuse, R70, R36 ;  /* 0x000000463424723c */ /* 0x040fe20000001824 */
[----:B------:R-:W1:Y:S01]  /*15e00*/  LDSM.16.MT88.4 R68, [R116+0x9800] ;  /* 0x009800007444783b */ /* 0x000e620000004200 */
[----:B------:R-:W1:Y:S06]  /*15e10*/  MUFU.EX2 R97, R97 ;  /* 0x0000006100617308 */ /* 0x000e6c0000000800 */
[C---:B----4-:R-:W-:Y:S02]  /*15e20*/  HMMA.16816.F32 R40, R52.reuse, R64, R40 ;  /* 0x000000403428723c */ /* 0x050fe40000001828 */
[----:B------:R-:W-:Y:S06]  /*15e30*/  MUFU.EX2 R184, R184 ;  /* 0x000000b800b87308 */ /* 0x000fec0000000800 */
[C---:B------:R-:W-:Y:S01]  /*15e40*/  HMMA.16816.F32 R44, R52.reuse, R66, R44 ;  /* 0x00000042342c723c */ /* 0x040fe2000000182c */
[----:B------:R-:W4:Y:S01]  /*15e50*/  LDSM.16.MT88.4 R64, [R144+0x9800] ;  /* 0x009800009040783b */ /* 0x000f220000004200 */
[----:B------:R-:W-:Y:S06]  /*15e60*/  MUFU.EX2 R96, R96 ;  /* 0x0000006000607308 */ /* 0x000fec0000000800 */
[C---:B---3--:R-:W-:Y:S02]  /*15e70*/  HMMA.16816.F32 R48, R52.reuse, R60, R48 ;  /* 0x0000003c3430723c */ /* 0x048fe40000001830 */
[----:B------:R-:W3:Y:S06]  /*15e80*/  MUFU.EX2 R99, R99 ;  /* 0x0000006300637308 */ /* 0x000eec0000000800 */
[----:B------:R-:W-:Y:S01]  /*15e90*/  HMMA.16816.F32 R4, R52, R62, R4 ;  /* 0x0000003e3404723c */ /* 0x000fe20000001804 */
[----:B------:R-:W3:Y:S01]  /*15ea0*/  LDSM.16.MT88.4 R60, [R144+0xb800] ;  /* 0x00b80000903c783b */ /* 0x000ee20000004200 */
[----:B------:R-:W-:Y:S05]  /*15eb0*/  MUFU.EX2 R176, R176 ;  /* 0x000000b000b07308 */ /* 0x000fea0000000800 */
[----:B--2---:R-:W-:-:S02]  /*15ec0*/  F2FP.PACK_AB R52, R88, R89 ;  /* 0x000000595834723e */ /* 0x004fc400000000ff */
[----:B-----5:R-:W-:Y:S01]  /*15ed0*/  F2FP.PACK_AB R53, R95, R90 ;  /* 0x0000005a5f35723e */ /* 0x020fe200000000ff */
[----:B------:R-:W2:Y:S01]  /*15ee0*/  MUFU.EX2 R177, R177 ;  /* 0x000000b100b17308 */ /* 0x000ea20000000800 */
[----:B------:R-:W-:Y:S02]  /*15ef0*/  F2FP.PACK_AB R54, R91, R86 ;  /* 0x000000565b36723e */ /* 0x000fe400000000ff */
[----:B------:R-:W-:-:S05]  /*15f00*/  F2FP.PACK_AB R55, R92, R93 ;  /* 0x0000005d5c37723e */ /* 0x000fca00000000ff */
[----:B------:R-:W5:Y:S02]  /*15f10*/  MUFU.EX2 R178, R178 ;  /* 0x000000b200b27308 */ /* 0x000f640000000800 */
[C---:B-1----:R-:W-:Y:S06]  /*15f20*/  HMMA.16816.F32 R16, R52.reuse, R68, R16 ;  /* 0x000000443410723c */ /* 0x042fec0000001810 */
[----:B------:R-:W-:Y:S02]  /*15f30*/  MUFU.EX2 R180, R180 ;  /* 0x000000b400b47308 */ /* 0x000fe40000000800 */
[C---:B------:R-:W-:Y:S01]  /*15f40*/  HMMA.16816.F32 R20, R52.reuse, R70, R20 ;  /* 0x000000463414723c */ /* 0x040fe20000001814 */
[----:B------:R-:W1:Y:S05]  /*15f50*/  LDSM.16.MT88.4 R68, [R116+0xb800] ;  /* 0x00b800007444783b */ /* 0x000e6a0000004200 */
[----:B------:R-:W1:Y:S02]  /*15f60*/  MUFU.EX2 R169, R169 ;  /* 0x000000a900a97308 */ /* 0x000e640000000800 */
[C---:B----4-:R-:W-:Y:S06]  /*15f70*/  HMMA.16816.F32 R8, R52.reuse, R64, R8 ;  /* 0x000000403408723c */ /* 0x050fec0000001808 */
[----:B------:R-:W4:Y:S02]  /*15f80*/  MUFU.EX2 R173, R173 ;  /* 0x000000ad00ad7308 */ /* 0x000f240000000800 */
[C---:B------:R-:W-:Y:S01]  /*15f90*/  HMMA.16816.F32 R12, R52.reuse, R66, R12 ;  /* 0x00000042340c723c */ /* 0x040fe2000000180c */
[----:B------:R-:W2:Y:S05]  /*15fa0*/  LDSM.16.MT88.4 R64, [R144+0xd800] ;  /* 0x00d800009040783b */ /* 0x000eaa0000004200 */
[----:B------:R-:W1:Y:S02]  /*15fb0*/  MUFU.EX2 R168, R168 ;  /* 0x000000a800a87308 */ /* 0x000e640000000800 */
        /* <DEDUP_REMOVED lines=8> */
[----:B------:R-:W1:Y:S05]  /*16040*/  LDSM.16.MT88.4 R68, [R116+0x9c00] ;  /* 0x009c00007444783b */ /* 0x000e6a0000004200 */
[----:B------:R-:W1:Y:S02]  /*16050*/  MUFU.EX2 R167, R167 ;  /* 0x000000a700a77308 */ /* 0x000e640000000800 */
[C---:B--2---:R-:W-:Y:S06]  /*16060*/  HMMA.16816.F32 R40, R52.reuse, R64, R40 ;  /* 0x000000403428723c */ /* 0x044fec0000001828 */
[----:B------:R-:W2:Y:S02]  /*16070*/  MUFU.EX2 R140, R140 ;  /* 0x0000008c008c7308 */ /* 0x000ea40000000800 */
[C---:B------:R-:W-:Y:S01]  /*16080*/  HMMA.16816.F32 R44, R52.reuse, R66, R44 ;  /* 0x00000042342c723c */ /* 0x040fe2000000182c */
[----:B------:R-:W2:Y:S05]  /*16090*/  LDSM.16.MT88.4 R64, [R144+0x9c00] ;  /* 0x009c00009040783b */ /* 0x000eaa0000004200 */
[----:B------:R-:W-:Y:S02]  /*160a0*/  MUFU.EX2 R142, R142 ;  /* 0x0000008e008e7308 */ /* 0x000fe40000000800 */
[C---:B---3--:R-:W-:Y:S06]  /*160b0*/  HMMA.16816.F32 R48, R52.reuse, R60, R48 ;  /* 0x0000003c3430723c */ /* 0x048fec0000001830 */
[----:B------:R-:W-:Y:S02]  /*160c0*/  MUFU.EX2 R133, R133 ;  /* 0x0000008500857308 */ /* 0x000fe40000000800 */
[----:B------:R-:W-:Y:S01]  /*160d0*/  HMMA.16816.F32 R4, R52, R62, R4 ;  /* 0x0000003e3404723c */ /* 0x000fe20000001804 */
[----:B------:R-:W3:Y:S05]  /*160e0*/  LDSM.16.MT88.4 R60, [R144+0xbc00] ;  /* 0x00bc0000903c783b */ /* 0x000eea0000004200 */
[----:B------:R-:W2:Y:S01]  /*160f0*/  MUFU.EX2 R136, R136 ;  /* 0x0000008800887308 */ /* 0x000ea20000000800 */
[----:B------:R-:W-:-:S02]  /*16100*/  F2FP.PACK_AB R52, R97, R94 ;  /* 0x0000005e6134723e */ /* 0x000fc400000000ff */
[----:B------:R-:W-:Y:S02]  /*16110*/  F2FP.PACK_AB R53, R99, R96 ;  /* 0x000000606335723e */ /* 0x000fe400000000ff */
[----:B------:R-:W-:Y:S02]  /*16120*/  F2FP.PACK_AB R54, R184, R179 ;  /* 0x000000b3b836723e */ /* 0x000fe400000000ff */
[----:B------:R-:W-:Y:S01]  /*16130*/  F2FP.PACK_AB R55, R177, R176 ;  /* 0x000000b0b137723e */ /* 0x000fe200000000ff */
[----:B------:R-:W-:Y:S06]  /*16140*/  MUFU.EX2 R134, R134 ;  /* 0x0000008600867308 */ /* 0x000fec0000000800 */
[C---:B-1----:R-:W-:Y:S02]  /*16150*/  HMMA.16816.F32 R16, R52.reuse, R68, R16 ;  /* 0x000000443410723c */ /* 0x042fe40000001810 */
[----:B------:R-:W1:Y:S06]  /*16160*/  MUFU.EX2 R137, R137 ;  /* 0x0000008900897308 */ /* 0x000e6c0000000800 */
[C---:B------:R-:W-:Y:S01]  /*16170*/  HMMA.16816.F32 R20, R52.reuse, R70, R20 ;  /* 0x000000463414723c */ /* 0x040fe20000001814 */
[----:B------:R-:W1:Y:S01]  /*16180*/  LDSM.16.MT88.4 R68, [R116+0xbc00] ;  /* 0x00bc00007444783b */ /* 0x000e620000004200 */
[----:B------:R-:W-:Y:S06]  /*16190*/  MUFU.EX2 R122, R123 ;  /* 0x0000007b007a7308 */ /* 0x000fec0000000800 */
[C---:B--2---:R-:W-:Y:S02]  /*161a0*/  HMMA.16816.F32 R8, R52.reuse, R64, R8 ;  /* 0x000000403408723c */ /* 0x044fe40000001808 */
[----:B------:R-:W2:Y:S06]  /*161b0*/  MUFU.EX2 R119, R98 ;  /* 0x0000006200777308 */ /* 0x000eac0000000800 */
[C---:B------:R-:W-:Y:S01]  /*161c0*/  HMMA.16816.F32 R12, R52.reuse, R66, R12 ;  /* 0x00000042340c723c */ /* 0x040fe2000000180c */
[----:B------:R-:W2:Y:S01]  /*161d0*/  LDSM.16.MT88.4 R64, [R144+0xdc00] ;  /* 0x00dc00009040783b */ /* 0x000ea20000004200 */
[----:B------:R-:W-:Y:S06]  /*161e0*/  MUFU.EX2 R157, R124 ;  /* 0x0000007c009d7308 */ /* 0x000fec0000000800 */
        /* <DEDUP_REMOVED lines=12> */
[----:B-----5:R-:W-:-:S02]  /*162b0*/  F2FP.PACK_AB R52, R178, R175 ;  /* 0x000000afb234723e */ /* 0x020fc400000000ff */
[----:B------:R-:W-:Y:S02]  /*162c0*/  F2FP.PACK_AB R53, R172, R169 ;  /* 0x000000a9ac35723e */ /* 0x000fe400000000ff */
[----:B------:R-:W-:Y:S02]  /*162d0*/  F2FP.PACK_AB R54, R180, R171 ;  /* 0x000000abb436723e */ /* 0x000fe400000000ff */
[----:B----4-:R-:W-:-:S07]  /*162e0*/  F2FP.PACK_AB R55, R173, R170 ;  /* 0x000000aaad37723e */ /* 0x010fce00000000ff */
        /* <DEDUP_REMOVED lines=44> */
[C---:B---3--:R-:W-:Y:S08]  /*165b0*/  HMMA.16816.F32 R8, R68.reuse, R60, R8 ;  /* 0x0000003c4408723c */ /* 0x048ff00000001808 */
[C---:B------:R-:W-:Y:S01]  /*165c0*/  HMMA.16816.F32 R12, R68.reuse, R62, R12 ;  /* 0x0000003e440c723c */ /* 0x040fe2000000180c */
[----:B------:R-:W2:Y:S07]  /*165d0*/  LDSM.16.MT88.4 R60, [R144+0xe800] ;  /* 0x00e80000903c783b */ /* 0x000eae0000004200 */
[C---:B------:R-:W-:Y:S08]  /*165e0*/  HMMA.16816.F32 R16, R68.reuse, R76, R16 ;  /* 0x0000004c4410723c */ /* 0x040ff00000001810 */
[C---:B------:R-:W-:Y:S01]  /*165f0*/  HMMA.16816.F32 R20, R68.reuse, R78, R20 ;  /* 0x0000004e4414723c */ /* 0x040fe20000001814 */
[----:B------:R-:W3:Y:S07]  /*16600*/  LDSM.16.MT88.4 R76, [R144+0xec00] ;  /* 0x00ec0000904c783b */ /* 0x000eee0000004200 */
[C---:B----4-:R-:W-:Y:S08]  /*16610*/  HMMA.16816.F32 R24, R68.reuse, R72, R24 ;  /* 0x000000484418723c */ /* 0x050ff00000001818 */
[C---:B-1----:R-:W-:Y:S01]  /*16620*/  HMMA.16816.F32 R32, R68.reuse, R64, R32 ;  /* 0x000000404420723c */ /* 0x042fe20000001820 */
[----:B------:R-:W-:Y:S07]  /*16630*/  MUFU.EX2 R65, R121 ;  /* 0x0000007900417308 */ /* 0x000fee0000000800 */
[C---:B------:R-:W-:Y:S01]  /*16640*/  HMMA.16816.F32 R36, R68.reuse, R66, R36 ;  /* 0x000000424424723c */ /* 0x040fe20000001824 */
[----:B------:R-:W-:Y:S07]  /*16650*/  MUFU.EX2 R64, R130 ;  /* 0x0000008200407308 */ /* 0x000fee0000000800 */
[C---:B--2---:R-:W-:Y:S01]  /*16660*/  HMMA.16816.F32 R40, R68.reuse, R60, R40 ;  /* 0x0000003c4428723c */ /* 0x044fe20000001828 */
[----:B------:R-:W-:Y:S07]  /*16670*/  MUFU.EX2 R67, R127 ;  /* 0x0000007f00437308 */ /* 0x000fee0000000800 */
[C---:B------:R-:W-:Y:S01]  /*16680*/  HMMA.16816.F32 R28, R68.reuse, R74, R28 ;  /* 0x0000004a441c723c */ /* 0x040fe2000000181c */
[----:B------:R-:W1:Y:S07]  /*16690*/  MUFU.EX2 R66, R126 ;  /* 0x0000007e00427308 */ /* 0x000e6e0000000800 */
[C---:B------:R-:W-:Y:S01]  /*166a0*/  HMMA.16816.F32 R44, R68.reuse, R62, R44 ;  /* 0x0000003e442c723c */ /* 0x040fe2000000182c */
[----:B------:R-:W2:Y:S07]  /*166b0*/  MUFU.EX2 R60, R125 ;  /* 0x0000007d003c7308 */ /* 0x000eae0000000800 */
[C---:B------:R-:W-:Y:S08]  /*166c0*/  HMMA.16816.F32 R48, R68.reuse, R52, R48 ;  /* 0x000000344430723c */ /* 0x040ff00000001830 */
[----:B------:R-:W-:Y:S01]  /*166d0*/  HMMA.16816.F32 R68, R68, R54, R4 ;  /* 0x000000364444723c */ /* 0x000fe20000001804 */
[----:B------:R-:W4:Y:S06]  /*166e0*/  LDSM.16.MT88.4 R52, [R144+0xcc00] ;  /* 0x00cc00009034783b */ /* 0x000f2c0000004200 */
[----:B------:R-:W-:-:S02]  /*166f0*/  F2FP.PACK_AB R4, R119, R122 ;  /* 0x0000007a7704723e */ /* 0x000fc400000000ff */
[----:B-1----:R-:W-:Y:S02]  /*16700*/  F2FP.PACK_AB R5, R66, R67 ;  /* 0x000000434205723e */ /* 0x002fe400000000ff */
[----:B------:R-:W-:Y:S02]  /*16710*/  F2FP.PACK_AB R6, R64, R65 ;  /* 0x000000414006723e */ /* 0x000fe400000000ff */
[----:B--2---:R-:W-:-:S07]  /*16720*/  F2FP.PACK_AB R7, R157, R60 ;  /* 0x0000003c9d07723e */ /* 0x004fce00000000ff */
[C---:B------:R-:W-:Y:S01]  /*16730*/  HMMA.16816.F32 R112, R4.reuse, R108, R8 ;  /* 0x0000006c0470723c */ /* 0x040fe20000001808 */
[----:B------:R-:W1:Y:S07]  /*16740*/  LDSM.16.MT88.4 R8, [R116+0xcc00] ;  /* 0x00cc00007408783b */ /* 0x000e6e0000004200 */
[C---:B------:R-:W-:Y:S07]  /*16750*/  HMMA.16816.F32 R108, R4.reuse, R110, R12 ;  /* 0x0000006e046c723c */ /* 0x040fee000000180c */
[----:B------:R-:W-:Y:S01]  /*16760*/  FADD.FTZ R13, R89, R0 ;  /* 0x00000000590d7221 */ /* 0x000fe20000010000 */
[----:B------:R-:W-:Y:S01]  /*16770*/  HMMA.16816.F32 R104, R4, R100, R16 ;  /* 0x000000640468723c */ /* 0x000fe20000001810 */
        /* <DEDUP_REMOVED lines=16> */
[----:B------:R-:W-:Y:S01]  /*16880*/  FADD.FTZ R184, R184, R179 ;  /* 0x000000b3b8b87221 */ /* 0x000fe20000010000 */
[----:B------:R-:W2:Y:S01]  /*16890*/  LDSM.16.MT88.4 R12, [R116+0xec00] ;  /* 0x00ec0000740c783b */ /* 0x000ea20000004200 */
        /* <DEDUP_REMOVED lines=30> */
[----:B------:R-:W-:Y:S02]  /*16a80*/  FADD.FTZ R0, R137, R0 ;  /* 0x0000000089007221 */ /* 0x000fe40000010000 */
[----:B------:R-:W-:Y:S02]  /*16a90*/  FADD.FTZ R122, R122, R9 ;  /* 0x000000097a7a7221 */ /* 0x000fe40000010000 */
[----:B------:R-:W-:Y:S01]  /*16aa0*/  FADD.FTZ R67, R67, R0 ;  /* 0x0000000043437221 */ /* 0x000fe20000010000 */
[----:B------:R-:W-:Y:S01]  /*16ab0*/  MOV R0, R3 ;  /* 0x0000000300007202 */ /* 0x000fe20000000f00 */
[----:B------:R-:W-:Y:S02]  /*16ac0*/  FADD.FTZ R122, R119, R122 ;  /* 0x0000007a777a7221 */ /* 0x000fe40000010000 */
[----:B------:R-:W-:-:S02]  /*16ad0*/  FADD.FTZ R67, R66, R67 ;  /* 0x0000004342437221 */ /* 0x000fc40000010000 */
[----:B------:R-:W-:Y:S02]  /*16ae0*/  FADD.FTZ R65, R65, R122 ;  /* 0x0000007a41417221 */ /* 0x000fe40000010000 */
[----:B------:R-:W-:Y:S02]  /*16af0*/  FADD.FTZ R60, R60, R67 ;  /* 0x000000433c3c7221 */ /* 0x000fe40000010000 */
[----:B------:R-:W-:Y:S02]  /*16b00*/  FADD.FTZ R156, R64, R65 ;  /* 0x00000041409c7221 */ /* 0x000fe40000010000 */
[----:B------:R-:W-:Y:S02]  /*16b10*/  FADD.FTZ R157, R157, R60 ;  /* 0x0000003c9d9d7221 */ /* 0x000fe40000010000 */
.L_x_2904:
[----:B------:R-:W-:Y:S01]  /*16b20*/  ULDC.64 UR12, c[0x0][0x118] ;  /* 0x00004600000c7ab9 */ /* 0x000fe20000000a00 */
        /* <DEDUP_REMOVED lines=13> */
.L_x_2914:
        /* <DEDUP_REMOVED lines=65> */
.L_x_2911:
        /* <DEDUP_REMOVED lines=25> */
[----:B------:R-:W2:Y:S08]  /*171a0*/  LDSM.16.M88.4 R8, [R146+0x3000] ;  /* 0x003000009208783b */ /* 0x000eb00000000200 */
[----:B------:R-:W4:Y:S08]  /*171b0*/  LDSM.16.M88.4 R16, [R146+0x3400] ;  /* 0x003400009210783b */ /* 0x000f300000000200 */
[----:B------:R-:W5:Y:S08]  /*171c0*/  LDSM.16.M88.4 R24, [R146+0x3800] ;  /* 0x003800009218783b */ /* 0x000f700000000200 */
[----:B------:R-:W0:Y:S08]  /*171d0*/  LDGDEPBAR ;  /* 0x00000000000079af */ /* 0x000e300000000000 */
[----:B------:R-:W1:Y:S01]  /*171e0*/  LDSM.16.M88.4 R32, [R146+0x3c00] ;  /* 0x003c00009220783b */ /* 0x000e620000000200 */
[C---:B--2---:R-:W-:Y:S07]  /*171f0*/  HMMA.16816.F32 R4, R64.reuse, R8, RZ ;  /* 0x000000084004723c */ /* 0x044fee00000018ff */
[----:B------:R-:W2:Y:S01]  /*17200*/  LDSM.16.M88.4 R40, [R146+0x4000] ;  /* 0x004000009228783b */ /* 0x000ea20000000200 */
[C---:B------:R-:W-:Y:S07]  /*17210*/  HMMA.16816.F32 R8, R64.reuse, R10, RZ ;  /* 0x0000000a4008723c */ /* 0x040fee00000018ff */
[----:B------:R-:W2:Y:S01]  /*17220*/  LDSM.16.M88.4 R48, [R146+0x4400] ;  /* 0x004400009230783b */ /* 0x000ea20000000200 */
[C---:B----4-:R-:W-:Y:S07]  /*17230*/  HMMA.16816.F32 R12, R64.reuse, R16, RZ ;  /* 0x00000010400c723c */ /* 0x050fee00000018ff */
[----:B------:R-:W4:Y:S01]  /*17240*/  LDSM.16.M88.4 R56, [R146+0x4800] ;  /* 0x004800009238783b */ /* 0x000f220000000200 */
[C---:B------:R-:W-:Y:S07]  /*17250*/  HMMA.16816.F32 R16, R64.reuse, R18, RZ ;  /* 0x000000124010723c */ /* 0x040fee00000018ff */
[----:B------:R-:W3:Y:S01]  /*17260*/  LDSM.16.M88.4 R120, [R146+0x4c00] ;  /* 0x004c00009278783b */ /* 0x000ee20000000200 */
[C---:B-----5:R-:W-:Y:S07]  /*17270*/  HMMA.16816.F32 R20, R64.reuse, R24, RZ ;  /* 0x000000184014723c */ /* 0x060fee00000018ff */
[----:B------:R-:W-:Y:S01]  /*17280*/  LDSM.16.M88.4 R124, [R145] ;  /* 0x00000000917c783b */ /* 0x000fe20000000200 */
[C---:B------:R-:W-:Y:S07]  /*17290*/  HMMA.16816.F32 R24, R64.reuse, R26, RZ ;  /* 0x0000001a4018723c */ /* 0x040fee00000018ff */
[----:B------:R-:W5:Y:S01]  /*172a0*/  LDSM.16.M88.4 R128, [R118+0x3000] ;  /* 0x003000007680783b */ /* 0x000f620000000200 */
[C---:B-1----:R-:W-:Y:S07]  /*172b0*/  HMMA.16816.F32 R28, R64.reuse, R32, RZ ;  /* 0x00000020401c723c */ /* 0x042fee00000018ff */
        /* <DEDUP_REMOVED lines=8> */
[C---:B----4-:R-:W-:Y:S08]  /*17340*/  HMMA.16816.F32 R52, R64.reuse, R56, RZ ;  /* 0x000000384034723c */ /* 0x050ff000000018ff */
[C---:B------:R-:W-:Y:S08]  /*17350*/  HMMA.16816.F32 R56, R64.reuse, R58, RZ ;  /* 0x0000003a4038723c */ /* 0x040ff000000018ff */
[C---:B---3--:R-:W-:Y:S08]  /*17360*/  HMMA.16816.F32 R60, R64.reuse, R120, RZ ;  /* 0x00000078403c723c */ /* 0x048ff000000018ff */
        /* <DEDUP_REMOVED lines=143> */
[----:B------:R1:W1:Y:S01]  /*17c60*/  MUFU.TANH R233, R14 ;  /* 0x0000000e00e97308 */ /* 0x0002620000002400 */
[C---:B-----5:R-:W-:Y:S08]  /*17c70*/  HMMA.16816.F32 R28, R136.reuse, R8, R28 ;  /* 0x00000008881c723c */ /* 0x060ff0000000181c */
[C---:B------:R-:W-:Y:S01]  /*17c80*/  HMMA.16816.F32 R32, R136.reuse, R10, R32 ;  /* 0x0000000a8820723c */ /* 0x040fe20000001820 */
[----:B------:R1:W1:Y:S01]  /*17c90*/  MUFU.TANH R231, R15 ;  /* 0x0000000f00e77308 */ /* 0x0002620000002400 */
[----:B------:R-:W5:Y:S06]  /*17ca0*/  LDSM.16.M88.4 R8, [R118+0x8400] ;  /* 0x008400007608783b */ /* 0x000f6c0000000200 */
[C---:B------:R-:W-:Y:S03]  /*17cb0*/  HMMA.16816.F32 R36, R136.reuse, R4, R36 ;  /* 0x000000048824723c */ /* 0x040fe60000001824 */
[----:B------:R-:W1:Y:S05]  /*17cc0*/  MUFU.TANH R229, R229 ;  /* 0x000000e500e57308 */ /* 0x000e6a0000002400 */
[C---:B------:R-:W-:Y:S01]  /*17cd0*/  HMMA.16816.F32 R40, R136.reuse, R6, R40 ;  /* 0x000000068828723c */ /* 0x040fe20000001828 */
[----:B------:R-:W1:Y:S03]  /*17ce0*/  LDSM.16.M88.4 R4, [R118+0x8800] ;  /* 0x008800007604783b */ /* 0x000e660000000200 */
[----:B------:R-:W-:Y:S01]  /*17cf0*/  FMUL.FTZ R205, R28, c[0x0][0x2ec] ;  /* 0x0000bb001ccd7a20 */ /* 0x000fe20000410000 */
[----:B------:R1:W1:Y:S01]  /*17d00*/  MUFU.TANH R227, R17 ;  /* 0x0000001100e37308 */ /* 0x0002620000002400 */
[----:B------:R-:W-:Y:S02]  /*17d10*/  FMUL.FTZ R29, R29, c[0x0][0x2ec] ;  /* 0x0000bb001d1d7a20 */ /* 0x000fe40000410000 */
[----:B------:R-:W-:Y:S04]  /*17d20*/  FMUL.FTZ R183, R32, c[0x0][0x2ec] ;  /* 0x0000bb0020b77a20 */ /* 0x000fe80000410000 */
[----:B------:R-:W-:Y:S02]  /*17d30*/  FMUL.FTZ R30, R30, c[0x0][0x2ec] ;  /* 0x0000bb001e1e7a20 */ /* 0x000fe40000410000 */
[----:B------:R-:W-:Y:S01]  /*17d40*/  FMUL.FTZ R31, R31, c[0x0][0x2ec] ;  /* 0x0000bb001f1f7a20 */ /* 0x000fe20000410000 */
[----:B------:R1:W1:Y:S01]  /*17d50*/  MUFU.TANH R225, R18 ;  /* 0x0000001200e17308 */ /* 0x0002620000002400 */
[----:B------:R-:W-:Y:S02]  /*17d60*/  FMUL.FTZ R195, R36, c[0x0][0x2ec] ;  /* 0x0000bb0024c37a20 */ /* 0x000fe40000410000 */
[----:B------:R-:W-:Y:S02]  /*17d70*/  FMUL.FTZ R33, R33, c[0x0][0x2ec] ;  /* 0x0000bb0021217a20 */ /* 0x000fe40000410000 */
[----:B------:R-:W-:Y:S02]  /*17d80*/  FMUL.FTZ R34, R34, c[0x0][0x2ec] ;  /* 0x0000bb0022227a20 */ /* 0x000fe40000410000 */
[----:B------:R-:W-:Y:S02]  /*17d90*/  FMUL.FTZ R35, R35, c[0x0][0x2ec] ;  /* 0x0000bb0023237a20 */ /* 0x000fe40000410000 */
[----:B------:R-:W-:Y:S01]  /*17da0*/  FMUL.FTZ R185, R40, c[0x0][0x2ec] ;  /* 0x0000bb0028b97a20 */ /* 0x000fe20000410000 */
[----:B------:R2:W2:Y:S01]  /*17db0*/  MUFU.TANH R223, R19 ;  /* 0x0000001300df7308 */ /* 0x0004a20000002400 */
        /* <DEDUP_REMOVED lines=10> */
[----:B------:R1:W1:Y:S01]  /*17e60*/  MUFU.TANH R219, R21 ;  /* 0x0000001500db7308 */ /* 0x0002620000002400 */
[----:B------:R-:W-:Y:S01]  /*17e70*/  BAR.SYNC.DEFER_BLOCKING 0x0 ;  /* 0x0000000000007b1d */ /* 0x000fe20000010000 */
[----:B------:R-:W-:Y:S02]  /*17e80*/  FMUL.FTZ R42, R42, c[0x0][0x2ec] ;  /* 0x0000bb002a2a7a20 */ /* 0x000fe40000410000 */
[----:B------:R-:W-:Y:S01]  /*17e90*/  FMUL.FTZ R43, R43, c[0x0][0x2ec] ;  /* 0x0000bb002b2b7a20 */ /* 0x000fe20000410000 */
[C---:B------:R-:W-:Y:S04]  /*17ea0*/  HMMA.16816.F32 R56, R136.reuse, R6, R56 ;  /* 0x000000068838723c */ /* 0x040fe80000001838 */
        /* <DEDUP_REMOVED lines=22> */
[----:B------:R1:W1:Y:S05]  /*18010*/  MUFU.TANH R209, R26 ;  /* 0x0000001a00d17308 */ /* 0x00026a0000002400 */
[----:B------:R-:W-:Y:S02]  /*18020*/  FMUL.FTZ R0, R60, c[0x0][0x2ec] ;  /* 0x0000bb003c007a20 */ /* 0x000fe40000410000 */
        /* <DEDUP_REMOVED lines=114> */
.L_x_2913:
        /* <DEDUP_REMOVED lines=26> */
.L_x_2912:
[----:B--234-:R-:W-:Y:S01]  /*188f0*/  FMNMX.FTZ R2, R134, R119, !PT ;  /* 0x0000007786027209 */ /* 0x01cfe20007810000 */
        /* <DEDUP_REMOVED lines=86> */
[--C-:B------:R-:W-:Y:S02]  /*18e60*/  FFMA.FTZ R168, R134, c[0x0][0x23c], -R136.reuse ;  /* 0x00008f0086a87a23 */ /* 0x100fe40000010888 */
[----:B------:R-:W-:Y:S01]  /*18e70*/  FMUL.FTZ R134, R0, c[0x0][0x23c] ;  /* 0x00008f0000867a20 */ /* 0x000fe20000410000 */
[----:B------:R-:W1:Y:S01]  /*18e80*/  MUFU.EX2 R53, R53 ;  /* 0x0000003500357308 */ /* 0x000e620000000800 */
[----:B------:R-:W-:Y:S02]  /*18e90*/  FMUL.FTZ R54, R4, c[0x0][0x23c] ;  /* 0x00008f0004367a20 */ /* 0x000fe40000410000 */
[--C-:B------:R-:W-:Y:S01]  /*18ea0*/  FFMA.FTZ R133, R133, c[0x0][0x23c], -R136.reuse ;  /* 0x00008f0085857a23 */ /* 0x100fe20000010888 */
[----:B------:R-:W-:Y:S01]  /*18eb0*/  FSEL R134, R134, RZ, P0 ;  /* 0x000000ff86867208 */ /* 0x000fe20000000000 */
[--C-:B------:R-:W-:Y:S01]  /*18ec0*/  FFMA.FTZ R121, R239, c[0x0][0x23c], -R136.reuse ;  /* 0x00008f00ef797a23 */ /* 0x100fe20000010888 */
[----:B------:R-:W-:Y:S01]  /*18ed0*/  ISETP.GT.AND P0, PT, R159, R148, PT ;  /* 0x000000949f00720c */ /* 0x000fe20003f04270 */
[----:B------:R-:W-:Y:S02]  /*18ee0*/  FFMA.FTZ R120, R247, c[0x0][0x23c], -R136 ;  /* 0x00008f00f7787a23 */ /* 0x000fe40000010888 */
[--C-:B------:R-:W-:Y:S01]  /*18ef0*/  FFMA.FTZ R137, R132, c[0x0][0x23c], -R134.reuse ;  /* 0x00008f0084897a23 */ /* 0x100fe20000010886 */
[----:B------:R-:W2:Y:S01]  /*18f00*/  MUFU.EX2 R54, R54 ;  /* 0x0000003600367308 */ /* 0x000ea20000000800 */
[--C-:B------:R-:W-:Y:S02]  /*18f10*/  FFMA.FTZ R132, R241, c[0x0][0x23c], -R134.reuse ;  /* 0x00008f00f1847a23 */ /* 0x100fe40000010886 */
[--C-:B------:R-:W-:Y:S02]  /*18f20*/  FFMA.FTZ R122, R245, c[0x0][0x23c], -R134.reuse ;  /* 0x00008f00f57a7a23 */ /* 0x100fe40000010886 */
[--C-:B------:R-:W-:Y:S02]  /*18f30*/  FFMA.FTZ R117, R243, c[0x0][0x23c], -R134.reuse ;  /* 0x00008f00f3757a23 */ /* 0x100fe40000010886 */
[--C-:B------:R-:W-:Y:S02]  /*18f40*/  FFMA.FTZ R231, R231, c[0x0][0x23c], -R134.reuse ;  /* 0x00008f00e7e77a23 */ /* 0x100fe40000010886 */
[----:B------:R-:W-:Y:S01]  /*18f50*/  FFMA.FTZ R138, R207, c[0x0][0x23c], -R134 ;  /* 0x00008f00cf8a7a23 */ /* 0x000fe20000010886 */
[----:B------:R-:W-:Y:S01]  /*18f60*/  MUFU.EX2 R168, R168 ;  /* 0x000000a800a87308 */ /* 0x000fe20000000800 */
[----:B------:R-:W-:Y:S02]  /*18f70*/  FFMA.FTZ R170, R203, c[0x0][0x23c], -R136 ;  /* 0x00008f00cbaa7a23 */ /* 0x000fe40000010888 */
[----:B------:R-:W-:Y:S02]  /*18f80*/  FFMA.FTZ R172, R201, c[0x0][0x23c], -R134 ;  /* 0x00008f00c9ac7a23 */ /* 0x000fe40000010886 */
        /* <DEDUP_REMOVED lines=40> */
[----:B------:R-:W-:Y:S02]  /*19210*/  FFMA.FTZ R92, R123, c[0x0][0x23c], -R136 ;  /* 0x00008f007b5c7a23 */ /* 0x000fe40000010888 */
[--C-:B------:R-:W-:Y:S02]  /*19220*/  FFMA.FTZ R86, R52, c[0x0][0x23c], -R134.reuse ;  /* 0x00008f0034567a23 */ /* 0x100fe40000010886 */
[----:B------:R-:W-:Y:S02]  /*19230*/  FFMA.FTZ R87, R124, c[0x0][0x23c], -R134 ;  /* 0x00008f007c577a23 */ /* 0x000fe40000010886 */
[----:B------:R-:W2:Y:S01]  /*19240*/  MUFU.EX2 R117, R117 ;  /* 0x0000007500757308 */ /* 0x000ea20000000800 */
[--C-:B------:R-:W-:Y:S02]  /*19250*/  FFMA.FTZ R93, R235, c[0x0][0x23c], -R136.reuse ;  /* 0x00008f00eb5d7a23 */ /* 0x100fe40000010888 */
[----:B------:R-:W-:Y:S01]  /*19260*/  FFMA.FTZ R84, R229, c[0x0][0x23c], -R136 ;  /* 0x00008f00e5547a23 */ /* 0x000fe20000010888 */
[----:B-1----:R-:W-:Y:S01]  /*19270*/  F2FP.PACK_AB R58, R120, R121 ;  /* 0x00000079783a723e */ /* 0x002fe200000000ff */
[----:B------:R-:W-:Y:S02]  /*19280*/  FFMA.FTZ R177, R177, c[0x0][0x23c], -R134 ;  /* 0x00008f00b1b17a23 */ /* 0x000fe40000010886 */
[----:B------:R-:W-:Y:S02]  /*19290*/  FFMA.FTZ R174, R183, c[0x0][0x23c], -R136 ;  /* 0x00008f00b7ae7a23 */ /* 0x000fe40000010888 */
[--C-:B------:R-:W-:Y:S01]  /*192a0*/  FFMA.FTZ R176, R197, c[0x0][0x23c], -R134.reuse ;  /* 0x00008f00c5b07a23 */ /* 0x100fe20000010886 */
[----:B------:R-:W-:Y:S01]  /*192b0*/  MUFU.EX2 R93, R93 ;  /* 0x0000005d005d7308 */ /* 0x000fe20000000800 */
[--C-:B------:R-:W-:Y:S02]  /*192c0*/  FFMA.FTZ R191, R191, c[0x0][0x23c], -R134.reuse ;  /* 0x00008f00bfbf7a23 */ /* 0x100fe40000010886 */
[--C-:B------:R-:W-:Y:S02]  /*192d0*/  FFMA.FTZ R180, R189, c[0x0][0x23c], -R134.reuse ;  /* 0x00008f00bdb47a23 */ /* 0x100fe40000010886 */
[--C-:B------:R-:W-:Y:S02]  /*192e0*/  FFMA.FTZ R187, R187, c[0x0][0x23c], -R134.reuse ;  /* 0x00008f00bbbb7a23 */ /* 0x100fe40000010886 */
[--C-:B------:R-:W-:Y:S02]  /*192f0*/  FFMA.FTZ R179, R179, c[0x0][0x23c], -R134.reuse ;  /* 0x00008f00b3b37a23 */ /* 0x100fe40000010886 */
[----:B------:R-:W-:Y:S01]  /*19300*/  FFMA.FTZ R184, R175, c[0x0][0x23c], -R134 ;  /* 0x00008f00afb87a23 */ /* 0x000fe20000010886 */
[----:B------:R-:W-:Y:S01]  /*19310*/  MUFU.EX2 R84, R84 ;  /* 0x0000005400547308 */ /* 0x000fe20000000800 */
[--C-:B------:R-:W-:Y:S02]  /*19320*/  FFMA.FTZ R173, R173, c[0x0][0x23c], -R136.reuse ;  /* 0x00008f00adad7a23 */ /* 0x100fe40000010888 */
[----:B------:R-:W-:Y:S01]  /*19330*/  FFMA.FTZ R186, R171, c[0x0][0x23c], -R136 ;  /* 0x00008f00abba7a23 */ /* 0x000fe20000010888 */
[----:B--2---:R-:W-:Y:S01]  /*19340*/  F2FP.PACK_AB R59, R117, R122 ;  /* 0x0000007a753b723e */ /* 0x004fe200000000ff */
[--C-:B------:R-:W-:Y:S02]  /*19350*/  FFMA.FTZ R169, R169, c[0x0][0x23c], -R134.reuse ;  /* 0x00008f00a9a97a23 */ /* 0x100fe40000010886 */
[----:B------:R-:W-:Y:S02]  /*19360*/  FFMA.FTZ R188, R167, c[0x0][0x23c], -R134 ;  /* 0x00008f00a7bc7a23 */ /* 0x000fe40000010886 */
[--C-:B------:R-:W-:Y:S01]  /*19370*/  FFMA.FTZ R166, R166, c[0x0][0x23c], -R136.reuse ;  /* 0x00008f00a6a67a23 */ /* 0x100fe20000010888 */
[----:B------:R-:W-:Y:S01]  /*19380*/  MUFU.EX2 R124, R92 ;  /* 0x0000005c007c7308 */ /* 0x000fe20000000800 */
[C---:B------:R-:W-:Y:S05]  /*19390*/  HMMA.16816.F32 R4, R56.reuse, R12, R4 ;  /* 0x0000000c3804723c */ /* 0x040fea0000001804 */
[----:B------:R-:W-:Y:S02]  /*193a0*/  FFMA.FTZ R167, R164, c[0x0][0x23c], -R136 ;  /* 0x00008f00a4a77a23 */ /* 0x000fe40000010888 */
[C---:B------:R-:W-:Y:S01]  /*193b0*/  FMUL.FTZ R12, R53.reuse, R104 ;  /* 0x00000068350c7220 */ /* 0x040fe20000410000 */
[C---:B------:R-:W-:Y:S01]  /*193c0*/  HMMA.16816.F32 R8, R56.reuse, R14, R8 ;  /* 0x0000000e3808723c */ /* 0x040fe20000001808 */
[----:B------:R-:W-:Y:S03]  /*193d0*/  MUFU.EX2 R85, R231 ;  /* 0x000000e700557308 */ /* 0x000fe60000000800 */
[C---:B------:R-:W-:Y:S02]  /*193e0*/  FMUL.FTZ R13, R53.reuse, R105 ;  /* 0x00000069350d7220 */ /* 0x040fe40000410000 */
        /* <DEDUP_REMOVED lines=10> */
[----:B------:R-:W-:Y:S02]  /*19490*/  FFMA.FTZ R129, R129, c[0x0][0x23c], -R134 ;  /* 0x00008f0081817a23 */ /* 0x000fe40000010886 */
[C---:B------:R-:W-:Y:S01]  /*194a0*/  FMUL.FTZ R20, R53.reuse, R96 ;  /* 0x0000006035147220 */ /* 0x040fe20000410000 */
[C---:B------:R-:W-:Y:S04]  /*194b0*/  HMMA.16816.F32 R16, R56.reuse, R22, R16 ;  /* 0x000000163810723c */ /* 0x040fe80000001810 */
[----:B------:R-:W-:Y:S01]  /*194c0*/  FMUL.FTZ R21, R53, R97 ;  /* 0x0000006135157220 */ /* 0x000fe20000410000 */
[----:B------:R-:W-:Y:S01]  /*194d0*/  MUFU.EX2 R173, R173 ;  /* 0x000000ad00ad7308 */ /* 0x000fe20000000800 */
[----:B------:R-:W-:Y:S02]  /*194e0*/  FFMA.FTZ R96, R237, c[0x0][0x23c], -R136 ;  /* 0x00008f00ed607a23 */ /* 0x000fe40000010888 */
[C---:B------:R-:W-:Y:S04]  /*194f0*/  FMUL.FTZ R22, R54.reuse, R98 ;  /* 0x0000006236167220 */ /* 0x040fe80000410000 */
[----:B------:R-:W-:Y:S02]  /*19500*/  FMUL.FTZ R23, R54, R99 ;  /* 0x0000006336177220 */ /* 0x000fe40000410000 */
[--C-:B------:R-:W-:Y:S01]  /*19510*/  FFMA.FTZ R99, R209, c[0x0][0x23c], -R134.reuse ;  /* 0x00008f00d1637a23 */ /* 0x100fe20000010886 */
[----:B------:R-:W1:Y:S01]  /*19520*/  MUFU.EX2 R96, R96 ;  /* 0x0000006000607308 */ /* 0x000e620000000800 */
[----:B------:R-:W-:Y:S02]  /*19530*/  FFMA.FTZ R128, R128, c[0x0][0x23c], -R134 ;  /* 0x00008f0080807a23 */ /* 0x000fe40000010886 */
[----:B------:R-:W-:Y:S01]  /*19540*/  FFMA.FTZ R55, R55, c[0x0][0x23c], -R136 ;  /* 0x00008f0037377a23 */ /* 0x000fe20000010888 */
[C---:B------:R-:W-:Y:S03]  /*19550*/  HMMA.16816.F32 R20, R56.reuse, R28, R20 ;  /* 0x0000001c3814723c */ /* 0x040fe60000001814 */
[C---:B------:R-:W-:Y:S02]  /*19560*/  FFMA.FTZ R137, R54.reuse, R157, R137 ;  /* 0x0000009d36897223 */ /* 0x040fe40000010089 */
        /* <DEDUP_REMOVED lines=8> */
[C---:B------:R-:W-:Y:S02]  /*195f0*/  FMUL.FTZ R31, R54.reuse, R91 ;  /* 0x0000005b361f7220 */ /* 0x040fe40000410000 */
[--C-:B------:R-:W-:Y:S02]  /*19600*/  FFMA.FTZ R90, R217, c[0x0][0x23c], -R134.reuse ;  /* 0x00008f00d95a7a23 */ /* 0x100fe40000010886 */
[----:B------:R-:W-:Y:S02]  /*19610*/  FFMA.FTZ R91, R215, c[0x0][0x23c], -R134 ;  /* 0x00008f00d75b7a23 */ /* 0x000fe40000010886 */
        /* <DEDUP_REMOVED lines=9> */
[----:B------:R-:W-:Y:S02]  /*196b0*/  FFMA.FTZ R81, R227, c[0x0][0x23c], -R136 ;  /* 0x00008f00e3517a23 */ /* 0x000fe40000010888 */
[C---:B------:R-:W-:Y:S04]  /*196c0*/  FMUL.FTZ R38, R54.reuse, R82 ;  /* 0x0000005236267220 */ /* 0x040fe80000410000 */
[C---:B------:R-:W-:Y:S01]  /*196d0*/  FMUL.FTZ R39, R54.reuse, R83 ;  /* 0x0000005336277220 */ /* 0x040fe20000410000 */
[----:B------:R-:W2:Y:S01]  /*196e0*/  MUFU.EX2 R81, R81 ;  /* 0x0000005100517308 */ /* 0x000ea20000000800 */
[--C-:B------:R-:W-:Y:S02]  /*196f0*/  FFMA.FTZ R80, R225, c[0x0][0x23c], -R134.reuse ;  /* 0x00008f00e1507a23 */ /* 0x100fe40000010886 */
[--C-:B------:R-:W-:Y:S02]  /*19700*/  FFMA.FTZ R83, R223, c[0x0][0x23c], -R134.reuse ;  /* 0x00008f00df537a23 */ /* 0x100fe40000010886 */
[----:B------:R-:W-:Y:S01]  /*19710*/  FFMA.FTZ R134, R3, c[0x0][0x23c], -R134 ;  /* 0x00008f0003867a23 */ /* 0x000fe20000010886 */
        /* <DEDUP_REMOVED lines=11> */
[--C-:B------:R-:W-:Y:S02]  /*197d0*/  FFMA.FTZ R183, R199, c[0x0][0x23c], -R136.reuse ;  /* 0x00008f00c7b77a23 */ /* 0x100fe40000010888 */
[--C-:B------:R-:W-:Y:S02]  /*197e0*/  FFMA.FTZ R178, R195, c[0x0][0x23c], -R136.reuse ;  /* 0x00008f00c3b27a23 */ /* 0x100fe40000010888 */
[C---:B------:R-:W-:Y:S01]  /*197f0*/  HMMA.16816.F32 R44, R56.reuse, R60, R44 ;  /* 0x0000003c382c723c */ /* 0x040fe2000000182c */
[----:B------:R-:W4:Y:S02]  /*19800*/  MUFU.EX2 R83, R83 ;  /* 0x0000005300537308 */ /* 0x000f240000000800 */
[--C-:B------:R-:W-:Y:S02]  /*19810*/  FFMA.FTZ R193, R193, c[0x0][0x23c], -R136.reuse ;  /* 0x00008f00c1c17a23 */ /* 0x100fe40000010888 */
[--C-:B------:R-:W-:Y:S02]  /*19820*/  FFMA.FTZ R182, R185, c[0x0][0x23c], -R136.reuse ;  /* 0x00008f00b9b67a23 */ /* 0x100fe40000010888 */
[--C-:B------:R-:W-:Y:S01]  /*19830*/  FFMA.FTZ R181, R181, c[0x0][0x23c], -R136.reuse ;  /* 0x00008f00b5b57a23 */ /* 0x100fe20000010888 */
[----:B------:R-:W-:Y:S01]  /*19840*/  HMMA.16816.F32 R48, R56, R62, R48 ;  /* 0x0000003e3830723c */ /* 0x000fe20000001830 */
[----:B------:R-:W5:Y:S02]  /*19850*/  LDSM.16.MT88.4 R60, [R144+0xb400] ;  /* 0x00b40000903c783b */ /* 0x000f640000004200 */
[----:B------:R-:W-:Y:S01]  /*19860*/  MUFU.EX2 R91, R91 ;  /* 0x0000005b005b7308 */ /* 0x000fe20000000800 */
[--C-:B------:R-:W-:Y:S02]  /*19870*/  FFMA.FTZ R140, R165, c[0x0][0x23c], -R136.reuse ;  /* 0x00008f00a58c7a23 */ /* 0x100fe40000010888 */
[--C-:B------:R-:W-:Y:S01]  /*19880*/  FFMA.FTZ R143, R143, c[0x0][0x23c], -R136.reuse ;  /* 0x00008f008f8f7a23 */ /* 0x100fe20000010888 */
[----:B-1----:R-:W-:Y:S01]  /*19890*/  F2FP.PACK_AB R56, R93, R96 ;  /* 0x000000605d38723e */ /* 0x002fe200000000ff */
[--C-:B------:R-:W-:Y:S01]  /*198a0*/  FFMA.FTZ R131, R135, c[0x0][0x23c], -R136.reuse ;  /* 0x00008f0087837a23 */ /* 0x100fe20000010888 */
[----:B--2---:R-:W-:Y:S03]  /*198b0*/  F2FP.PACK_AB R58, R81, R84 ;  /* 0x00000054513a723e */ /* 0x004fe600000000ff */
[----:B------:R-:W-:Y:S01]  /*198c0*/  F2FP.PACK_AB R57, R85, R88 ;  /* 0x000000585539723e */ /* 0x000fe200000000ff */
[----:B------:R-:W-:Y:S01]  /*198d0*/  MUFU.EX2 R188, R188 ;  /* 0x000000bc00bc7308 */ /* 0x000fe20000000800 */
[--C-:B------:R-:W-:Y:S02]  /*198e0*/  FFMA.FTZ R130, R130, c[0x0][0x23c], -R136.reuse ;  /* 0x00008f0082827a23 */ /* 0x100fe40000010888 */
[--C-:B------:R-:W-:Y:S01]  /*198f0*/  FFMA.FTZ R126, R126, c[0x0][0x23c], -R136.reuse ;  /* 0x00008f007e7e7a23 */ /* 0x100fe20000010888 */
[----:B----4-:R-:W-:Y:S01]  /*19900*/  F2FP.PACK_AB R59, R83, R80 ;  /* 0x00000050533b723e */ /* 0x010fe200000000ff */
[----:B------:R-:W-:Y:S02]  /*19910*/  FFMA.FTZ R136, R127, c[0x0][0x23c], -R136 ;  /* 0x00008f007f887a23 */ /* 0x000fe40000010888 */
[----:B------:R-:W-:Y:S02]  /*19920*/  FADD.FTZ R168, R133, R168 ;  /* 0x000000a885a87221 */ /* 0x000fe40000010000 */
[----:B------:R-:W-:Y:S01]  /*19930*/  FADD.FTZ R137, R132, R137 ;  /* 0x0000008984897221 */ /* 0x000fe20000010000 */
[----:B------:R-:W-:Y:S01]  /*19940*/  MUFU.EX2 R166, R166 ;  /* 0x000000a600a67308 */ /* 0x000fe20000000800 */
[C---:B------:R-:W-:Y:S03]  /*19950*/  HMMA.16816.F32 R4, R56.reuse, R64, R4 ;  /* 0x000000403804723c */ /* 0x040fe60000001804 */
[----:B------:R-:W-:Y:S04]  /*19960*/  FADD.FTZ R122, R122, R137 ;  /* 0x000000897a7a7221 */ /* 0x000fe80000010000 */
[----:B------:R-:W-:Y:S01]  /*19970*/  FADD.FTZ R117, R117, R122 ;  /* 0x0000007a75757221 */ /* 0x000fe20000010000 */
[C---:B------:R-:W-:Y:S01]  /*19980*/  HMMA.16816.F32 R8, R56.reuse, R66, R8 ;  /* 0x000000423808723c */ /* 0x040fe20000001808 */
[----:B------:R-:W1:Y:S01]  /*19990*/  LDSM.16.MT88.4 R64, [R144+0xd400] ;  /* 0x00d400009040783b */ /* 0x000e620000004200 */
[----:B------:R-:W-:Y:S02]  /*199a0*/  MUFU.EX2 R167, R167 ;  /* 0x000000a700a77308 */ /* 0x000fe40000000800 */
[----:B------:R-:W-:Y:S01]  /*199b0*/  FADD.FTZ R88, R88, R117 ;  /* 0x0000007558587221 */ /* 0x000fe20000010000 */
[----:B------:R-:W-:Y:S03]  /*199c0*/  MOV R117, R0 ;  /* 0x0000000000757202 */ /* 0x000fe60000000f00 */
[C---:B---3--:R-:W-:Y:S04]  /*199d0*/  HMMA.16816.F32 R12, R56.reuse, R72, R12 ;  /* 0x00000048380c723c */ /* 0x048fe8000000180c */
[----:B------:R-:W-:Y:S01]  /*199e0*/  FADD.FTZ R85, R85, R88 ;  /* 0x0000005855557221 */ /* 0x000fe20000010000 */
[----:B------:R-:W-:Y:S03]  /*199f0*/  MUFU.EX2 R142, R142 ;  /* 0x0000008e008e7308 */ /* 0x000fe60000000800 */
[C---:B------:R-:W-:Y:S01]  /*19a00*/  HMMA.16816.F32 R16, R56.reuse, R74, R16 ;  /* 0x0000004a3810723c */ /* 0x040fe20000001810 */
[----:B------:R-:W2:Y:S03]  /*19a10*/  LDSM.16.MT88.4 R72, [R116+0xd400] ;  /* 0x00d400007448783b */ /* 0x000ea60000004200 */
[----:B------:R-:W-:Y:S03]  /*19a20*/  FADD.FTZ R80, R80, R85 ;  /* 0x0000005550507221 */ /* 0x000fe60000010000 */
[----:B------:R-:W-:Y:S01]  /*19a30*/  MUFU.EX2 R171, R171 ;  /* 0x000000ab00ab7308 */ /* 0x000fe20000000800 */
[C---:B-----5:R-:W-:Y:S04]  /*19a40*/  HMMA.16816.F32 R20, R56.reuse, R60, R20 ;  /* 0x0000003c3814723c */ /* 0x060fe80000001814 */
[----:B------:R-:W-:Y:S04]  /*19a50*/  FADD.FTZ R83, R83, R80 ;  /* 0x0000005053537221 */ /* 0x000fe80000010000 */
[C---:B------:R-:W-:Y:S01]  /*19a60*/  HMMA.16816.F32 R24, R56.reuse, R62, R24 ;  /* 0x0000003e3818723c */ /* 0x040fe20000001818 */
[----:B------:R-:W3:Y:S01]  /*19a70*/  LDSM.16.MT88.4 R60, [R144+0x9800] ;  /* 0x00980000903c783b */ /* 0x000ee20000004200 */
[----:B------:R-:W-:Y:S06]  /*19a80*/  MUFU.EX2 R89, R89 ;  /* 0x0000005900597308 */ /* 0x000fec0000000800 */
[C---:B------:R-:W-:Y:S04]  /*19a90*/  HMMA.16816.F32 R28, R56.reuse, R68, R28 ;  /* 0x00000044381c723c */ /* 0x040fe8000000181c */
[----:B------:R-:W4:Y:S04]  /*19aa0*/  MUFU.EX2 R82, R82 ;  /* 0x0000005200527308 */ /* 0x000f280000000800 */
[C---:B------:R-:W-:Y:S01]  /*19ab0*/  HMMA.16816.F32 R32, R56.reuse, R70, R32 ;  /* 0x000000463820723c */ /* 0x040fe20000001820 */
[----:B------:R-:W5:Y:S05]  /*19ac0*/  LDSM.16.MT88.4 R68, [R116+0x9800] ;  /* 0x009800007444783b */ /* 0x000f6a0000004200 */
[----:B------:R-:W3:Y:S02]  /*19ad0*/  MUFU.EX2 R90, R90 ;  /* 0x0000005a005a7308 */ /* 0x000ee40000000800 */
[C---:B-1----:R-:W-:Y:S08]  /*19ae0*/  HMMA.16816.F32 R36, R56.reuse, R64, R36 ;  /* 0x000000403824723c */ /* 0x042ff00000001824 */
[C---:B------:R-:W-:Y:S01]  /*19af0*/  HMMA.16816.F32 R40, R56.reuse, R66, R40 ;  /* 0x000000423828723c */ /* 0x040fe20000001828 */
[----:B------:R-:W-:Y:S01]  /*19b00*/  MUFU.EX2 R97, R97 ;  /* 0x0000006100617308 */ /* 0x000fe20000000800 */
[----:B------:R-:W1:Y:S06]  /*19b10*/  LDSM.16.MT88.4 R64, [R144+0xb800] ;  /* 0x00b800009040783b */ /* 0x000e6c0000004200 */
[C---:B--2---:R-:W-:Y:S03]  /*19b20*/  HMMA.16816.F32 R44, R56.reuse, R72, R44 ;  /* 0x00000048382c723c */ /* 0x044fe6000000182c */
[----:B------:R-:W2:Y:S05]  /*19b30*/  MUFU.EX2 R98, R98 ;  /* 0x0000006200627308 */ /* 0x000eaa0000000800 */
[----:B------:R-:W-:Y:S01]  /*19b40*/  HMMA.16816.F32 R48, R56, R74, R48 ;  /* 0x0000004a3830723c */ /* 0x000fe20000001830 */
[----:B------:R-:W1:Y:S04]  /*19b50*/  LDSM.16.MT88.4 R72, [R116+0xb800] ;  /* 0x00b800007448783b */ /* 0x000e680000004200 */
[----:B------:R-:W5:Y:S02]  /*19b60*/  MUFU.EX2 R138, R138 ;  /* 0x0000008a008a7308 */ /* 0x000f640000000800 */
[----:B----4-:R-:W-:Y:S02]  /*19b70*/  F2FP.PACK_AB R56, R82, R89 ;  /* 0x000000595238723e */ /* 0x010fe400000000ff */
[----:B---3--:R-:W-:Y:S06]  /*19b80*/  F2FP.PACK_AB R57, R91, R90 ;  /* 0x0000005a5b39723e */ /* 0x008fec00000000ff */
[----:B------:R-:W3:Y:S01]  /*19b90*/  MUFU.EX2 R139, R139 ;  /* 0x0000008b008b7308 */ /* 0x000ee20000000800 */
[----:B--2---:R-:W-:Y:S09]  /*19ba0*/  F2FP.PACK_AB R58, R98, R97 ;  /* 0x00000061623a723e */ /* 0x004ff200000000ff */
[----:B------:R-:W-:Y:S01]  /*19bb0*/  MUFU.EX2 R172, R172 ;  /* 0x000000ac00ac7308 */ /* 0x000fe20000000800 */
[----:B-----5:R-:W-:Y:S09]  /*19bc0*/  F2FP.PACK_AB R59, R138, R99 ;  /* 0x000000638a3b723e */ /* 0x020ff200000000ff */
[----:B------:R-:W2:Y:S01]  /*19bd0*/  MUFU.EX2 R177, R177 ;  /* 0x000000b100b17308 */ /* 0x000ea20000000800 */
[C---:B------:R-:W-:Y:S08]  /*19be0*/  HMMA.16816.F32 R4, R56.reuse, R60, R4 ;  /* 0x0000003c3804723c */ /* 0x040ff00000001804 */
[C---:B------:R-:W-:Y:S01]  /*19bf0*/  HMMA.16816.F32 R8, R56.reuse, R62, R8 ;  /* 0x0000003e3808723c */ /* 0x040fe20000001808 */
[----:B------:R-:W4:Y:S01]  /*19c00*/  LDSM.16.MT88.4 R60, [R144+0xd800] ;  /* 0x00d80000903c783b */ /* 0x000f220000004200 */
[----:B------:R-:W5:Y:S06]  /*19c10*/  MUFU.EX2 R183, R183 ;  /* 0x000000b700b77308 */ /* 0x000f6c0000000800 */
[C---:B------:R-:W-:Y:S04]  /*19c20*/  HMMA.16816.F32 R12, R56.reuse, R68, R12 ;  /* 0x00000044380c723c */ /* 0x040fe8000000180c */
[----:B------:R-:W-:Y:S04]  /*19c30*/  MUFU.EX2 R176, R176 ;  /* 0x000000b000b07308 */ /* 0x000fe80000000800 */
[C---:B------:R-:W-:Y:S01]  /*19c40*/  HMMA.16816.F32 R16, R56.reuse, R70, R16 ;  /* 0x000000463810723c */ /* 0x040fe20000001810 */
[----:B------:R-:W2:Y:S05]  /*19c50*/  LDSM.16.MT88.4 R68, [R116+0xd800] ;  /* 0x00d800007444783b */ /* 0x000eaa0000004200 */
[----:B------:R-:W2:Y:S02]  /*19c60*/  MUFU.EX2 R191, R191 ;  /* 0x000000bf00bf7308 */ /* 0x000ea40000000800 */
[C---:B-1----:R-:W-:Y:S08]  /*19c70*/  HMMA.16816.F32 R20, R56.reuse, R64, R20 ;  /* 0x000000403814723c */ /* 0x042ff00000001814 */
[C---:B------:R-:W-:Y:S01]  /*19c80*/  HMMA.16816.F32 R24, R56.reuse, R66, R24 ;  /* 0x000000423818723c */ /* 0x040fe20000001818 */
[----:B------:R-:W1:Y:S01]  /*19c90*/  LDSM.16.MT88.4 R64, [R144+0x9c00] ;  /* 0x009c00009040783b */ /* 0x000e620000004200 */
[----:B------:R-:W-:Y:S06]  /*19ca0*/  MUFU.EX2 R178, R178 ;  /* 0x000000b200b27308 */ /* 0x000fec0000000800 */
[C---:B------:R-:W-:Y:S04]  /*19cb0*/  HMMA.16816.F32 R28, R56.reuse, R72, R28 ;  /* 0x00000048381c723c */ /* 0x040fe8000000181c */
[----:B------:R-:W-:Y:S04]  /*19cc0*/  MUFU.EX2 R193, R193 ;  /* 0x000000c100c17308 */ /* 0x000fe80000000800 */
[C---:B------:R-:W-:Y:S01]  /*19cd0*/  HMMA.16816.F32 R32, R56.reuse, R74, R32 ;  /* 0x0000004a3820723c */ /* 0x040fe20000001820 */
[----:B------:R-:W1:Y:S05]  /*19ce0*/  LDSM.16.MT88.4 R72, [R116+0x9c00] ;  /* 0x009c00007448783b */ /* 0x000e6a0000004200 */
[----:B------:R-:W-:Y:S02]  /*19cf0*/  MUFU.EX2 R180, R180 ;  /* 0x000000b400b47308 */ /* 0x000fe40000000800 */
[C---:B----4-:R-:W-:Y:S08]  /*19d00*/  HMMA.16816.F32 R36, R56.reuse, R60, R36 ;  /* 0x0000003c3824723c */ /* 0x050ff00000001824 */
[C---:B------:R-:W-:Y:S01]  /*19d10*/  HMMA.16816.F32 R40, R56.reuse, R62, R40 ;  /* 0x0000003e3828723c */ /* 0x040fe20000001828 */
[----:B------:R-:W4:Y:S01]  /*19d20*/  LDSM.16.MT88.4 R60, [R144+0xbc00] ;  /* 0x00bc0000903c783b */ /* 0x000f220000004200 */
[----:B------:R-:W-:Y:S06]  /*19d30*/  MUFU.EX2 R187, R187 ;  /* 0x000000bb00bb7308 */ /* 0x000fec0000000800 */
[C---:B--2---:R-:W-:Y:S04]  /*19d40*/  HMMA.16816.F32 R44, R56.reuse, R68, R44 ;  /* 0x00000044382c723c */ /* 0x044fe8000000182c */
[----:B------:R-:W-:Y:S04]  /*19d50*/  MUFU.EX2 R182, R182 ;  /* 0x000000b600b67308 */ /* 0x000fe80000000800 */
[----:B------:R-:W-:Y:S01]  /*19d60*/  HMMA.16816.F32 R48, R56, R70, R48 ;  /* 0x000000463830723c */ /* 0x000fe20000001830 */
[----:B------:R-:W2:Y:S05]  /*19d70*/  LDSM.16.MT88.4 R68, [R116+0xbc00] ;  /* 0x00bc00007444783b */ /* 0x000eaa0000004200 */
[----:B------:R-:W-:Y:S01]  /*19d80*/  MUFU.EX2 R181, R181 ;  /* 0x000000b500b57308 */ /* 0x000fe20000000800 */
[----:B---3--:R-:W-:Y:S02]  /*19d90*/  F2FP.PACK_AB R56, R170, R139 ;  /* 0x0000008baa38723e */ /* 0x008fe400000000ff */
[----:B------:R-:W-:Y:S03]  /*19da0*/  F2FP.PACK_AB R57, R177, R172 ;  /* 0x000000acb139723e */ /* 0x000fe600000000ff */
[----:B-----5:R-:W-:Y:S02]  /*19db0*/  F2FP.PACK_AB R58, R183, R174 ;  /* 0x000000aeb73a723e */ /* 0x020fe400000000ff */
[----:B------:R-:W-:Y:S02]  /*19dc0*/  F2FP.PACK_AB R59, R191, R176 ;  /* 0x000000b0bf3b723e */ /* 0x000fe400000000ff */
[----:B------:R-:W-:Y:S05]  /*19dd0*/  MUFU.EX2 R179, R179 ;  /* 0x000000b300b37308 */ /* 0x000fea0000000800 */
[C---:B-1----:R-:W-:Y:S05]  /*19de0*/  HMMA.16816.F32 R4, R56.reuse, R64, R4 ;  /* 0x000000403804723c */ /* 0x042fea0000001804 */
[----:B------:R-:W-:Y:S03]  /*19df0*/  MUFU.EX2 R184, R184 ;  /* 0x000000b800b87308 */ /* 0x000fe60000000800 */
[C---:B------:R-:W-:Y:S01]  /*19e00*/  HMMA.16816.F32 R8, R56.reuse, R66, R8 ;  /* 0x000000423808723c */ /* 0x040fe20000001808 */
[----:B------:R-:W1:Y:S06]  /*19e10*/  LDSM.16.MT88.4 R64, [R144+0xdc00] ;  /* 0x00dc00009040783b */ /* 0x000e6c0000004200 */
[----:B------:R-:W-:Y:S01]  /*19e20*/  MUFU.EX2 R140, R140 ;  /* 0x0000008c008c7308 */ /* 0x000fe20000000800 */
[C---:B------:R-:W-:Y:S08]  /*19e30*/  HMMA.16816.F32 R12, R56.reuse, R72, R12 ;  /* 0x00000048380c723c */ /* 0x040ff0000000180c */
[C---:B------:R-:W-:Y:S01]  /*19e40*/  HMMA.16816.F32 R16, R56.reuse, R74, R16 ;  /* 0x0000004a3810723c */ /* 0x040fe20000001810 */
[----:B------:R-:W3:Y:S01]  /*19e50*/  LDSM.16.MT88.4 R72, [R116+0xdc00] ;  /* 0x00dc00007448783b */ /* 0x000ee20000004200 */
[----:B------:R-:W5:Y:S06]  /*19e60*/  MUFU.EX2 R143, R143 ;  /* 0x0000008f008f7308 */ /* 0x000f6c0000000800 */
[C---:B----4-:R-:W-:Y:S04]  /*19e70*/  HMMA.16816.F32 R20, R56.reuse, R60, R20 ;  /* 0x0000003c3814723c */ /* 0x050fe80000001814 */
[----:B------:R-:W-:Y:S04]  /*19e80*/  MUFU.EX2 R141, R141 ;  /* 0x0000008d008d7308 */ /* 0x000fe80000000800 */
[C---:B------:R-:W-:Y:S01]  /*19e90*/  HMMA.16816.F32 R24, R56.reuse, R62, R24 ;  /* 0x0000003e3818723c */ /* 0x040fe20000001818 */
[----:B------:R-:W4:Y:S05]  /*19ea0*/  LDSM.16.MT88.4 R60, [R144+0xa000] ;  /* 0x00a00000903c783b */ /* 0x000f2a0000004200 */
[----:B------:R-:W3:Y:S02]  /*19eb0*/  MUFU.EX2 R156, R156 ;  /* 0x0000009c009c7308 */ /* 0x000ee40000000800 */
[C---:B--2---:R-:W-:Y:S04]  /*19ec0*/  HMMA.16816.F32 R28, R56.reuse, R68, R28 ;  /* 0x00000044381c723c */ /* 0x044fe8000000181c */
[----:B-----5:R-:W-:Y:S04]  /*19ed0*/  F2FP.PACK_AB R52, R143, R140 ;  /* 0x0000008c8f34723e */ /* 0x020fe800000000ff */
[C---:B------:R-:W-:Y:S01]  /*19ee0*/  HMMA.16816.F32 R32, R56.reuse, R70, R32 ;  /* 0x000000463820723c */ /* 0x040fe20000001820 */
[----:B------:R-:W2:Y:S01]  /*19ef0*/  LDSM.16.MT88.4 R68, [R116+0xa000] ;  /* 0x00a000007444783b */ /* 0x000ea20000004200 */
[----:B------:R-:W-:Y:S06]  /*19f00*/  MUFU.EX2 R131, R131 ;  /* 0x0000008300837308 */ /* 0x000fec0000000800 */
[C---:B-1----:R-:W-:Y:S04]  /*19f10*/  HMMA.16816.F32 R36, R56.reuse, R64, R36 ;  /* 0x000000403824723c */ /* 0x042fe80000001824 */
[----:B------:R-:W1:Y:S01]  /*19f20*/  MUFU.EX2 R130, R130 ;  /* 0x0000008200827308 */ /* 0x000e620000000800 */
[----:B---3--:R-:W-:Y:S03]  /*19f30*/  F2FP.PACK_AB R53, R156, R141 ;  /* 0x0000008d9c35723e */ /* 0x008fe600000000ff */
[C---:B------:R-:W-:Y:S01]  /*19f40*/  HMMA.16816.F32 R40, R56.reuse, R66, R40 ;  /* 0x000000423828723c */ /* 0x040fe20000001828 */
[----:B------:R-:W3:Y:S05]  /*19f50*/  LDSM.16.MT88.4 R64, [R144+0xc000] ;  /* 0x00c000009040783b */ /* 0x000eea0000004200 */
        /* <DEDUP_REMOVED lines=9> */
[----:B------:R1:W1:Y:S01]  /*19ff0*/  MUFU.EX2 R123, R55 ;  /* 0x00000037007b7308 */ /* 0x0002620000000800 */
[----:B------:R-:W-:Y:S07]  /*1a000*/  F2FP.PACK_AB R59, R184, R179 ;  /* 0x000000b3b83b723e */ /* 0x000fee00000000ff */
[C---:B----4-:R-:W-:Y:S02]  /*1a010*/  HMMA.16816.F32 R4, R56.reuse, R60, R4 ;  /* 0x0000003c3804723c */ /* 0x050fe40000001804 */
[----:B------:R-:W-:Y:S06]  /*1a020*/  MUFU.EX2 R136, R136 ;  /* 0x0000008800887308 */ /* 0x000fec0000000800 */
[C---:B------:R-:W-:Y:S01]  /*1a030*/  HMMA.16816.F32 R8, R56.reuse, R62, R8 ;  /* 0x0000003e3808723c */ /* 0x040fe20000001808 */
[----:B------:R-:W4:Y:S03]  /*1a040*/  LDSM.16.MT88.4 R60, [R144+0xe000] ;  /* 0x00e00000903c783b */ /* 0x000f260000004200 */
[----:B------:R-:W-:Y:S04]  /*1a050*/  MUFU.EX2 R157, R134 ;  /* 0x00000086009d7308 */ /* 0x000fe80000000800 */
[C---:B--2---:R-:W-:Y:S04]  /*1a060*/  HMMA.16816.F32 R12, R56.reuse, R68, R12 ;  /* 0x00000044380c723c */ /* 0x044fe8000000180c */
[----:B-1----:R-:W-:Y:S04]  /*1a070*/  F2FP.PACK_AB R55, R128, R129 ;  /* 0x000000818037723e */ /* 0x002fe800000000ff */
[C---:B------:R-:W-:Y:S01]  /*1a080*/  HMMA.16816.F32 R16, R56.reuse, R70, R16 ;  /* 0x000000463810723c */ /* 0x040fe20000001810 */
[----:B------:R-:W1:Y:S07]  /*1a090*/  LDSM.16.MT88.4 R68, [R116+0xe000] ;  /* 0x00e000007444783b */ /* 0x000e6e0000004200 */
[C---:B---3--:R-:W-:Y:S08]  /*1a0a0*/  HMMA.16816.F32 R20, R56.reuse, R64, R20 ;  /* 0x000000403814723c */ /* 0x048ff00000001814 */
[C---:B------:R-:W-:Y:S01]  /*1a0b0*/  HMMA.16816.F32 R24, R56.reuse, R66, R24 ;  /* 0x000000423818723c */ /* 0x040fe20000001818 */
[----:B------:R-:W2:Y:S07]  /*1a0c0*/  LDSM.16.MT88.4 R64, [R144+0xa400] ;  /* 0x00a400009040783b */ /* 0x000eae0000004200 */
[C---:B-----5:R-:W-:Y:S08]  /*1a0d0*/  HMMA.16816.F32 R28, R56.reuse, R72, R28 ;  /* 0x00000048381c723c */ /* 0x060ff0000000181c */
        /* <DEDUP_REMOVED lines=18> */
[C---:B----4-:R-:W-:Y:S08]  /*1a200*/  HMMA.16816.F32 R20, R56.reuse, R60, R20 ;  /* 0x0000003c3814723c */ /* 0x050ff00000001814 */
[C---:B------:R-:W-:Y:S01]  /*1a210*/  HMMA.16816.F32 R24, R56.reuse, R62, R24 ;  /* 0x0000003e3818723c */ /* 0x040fe20000001818 */
[----:B------:R-:W4:Y:S07]  /*1a220*/  LDSM.16.MT88.4 R60, [R144+0xa800] ;  /* 0x00a80000903c783b */ /* 0x000f2e0000004200 */
[C---:B-1----:R-:W-:Y:S08]  /*1a230*/  HMMA.16816.F32 R28, R56.reuse, R68, R28 ;  /* 0x00000044381c723c */ /* 0x042ff0000000181c */
[C---:B------:R-:W-:Y:S01]  /*1a240*/  HMMA.16816.F32 R32, R56.reuse, R70, R32 ;  /* 0x000000463820723c */ /* 0x040fe20000001820 */
[----:B------:R-:W-:Y:S07]  /*1a250*/  LDSM.16.MT88.4 R68, [R144+0xc800] ;  /* 0x00c800009044783b */ /* 0x000fee0000004200 */
[C---:B--2---:R-:W-:Y:S08]  /*1a260*/  HMMA.16816.F32 R36, R56.reuse, R64, R36 ;  /* 0x000000403824723c */ /* 0x044ff00000001824 */
[C---:B------:R-:W-:Y:S01]  /*1a270*/  HMMA.16816.F32 R40, R56.reuse, R66, R40 ;  /* 0x000000423828723c */ /* 0x040fe20000001828 */
[----:B------:R-:W1:Y:S07]  /*1a280*/  LDSM.16.MT88.4 R64, [R116+0xa800] ;  /* 0x00a800007440783b */ /* 0x000e6e0000004200 */
[C---:B---3--:R-:W-:Y:S08]  /*1a290*/  HMMA.16816.F32 R44, R56.reuse, R72, R44 ;  /* 0x00000048382c723c */ /* 0x048ff0000000182c */
[----:B------:R-:W-:Y:S01]  /*1a2a0*/  HMMA.16816.F32 R48, R56, R74, R48 ;  /* 0x0000004a3830723c */ /* 0x000fe20000001830 */
[----:B------:R-:W2:Y:S07]  /*1a2b0*/  LDSM.16.MT88.4 R56, [R144+0xe800] ;  /* 0x00e800009038783b */ /* 0x000eae0000004200 */
[C---:B----4-:R-:W-:Y:S01]  /*1a2c0*/  HMMA.16816.F32 R4, R52.reuse, R60, R4 ;  /* 0x0000003c3404723c */ /* 0x050fe20000001804 */
[----:B------:R-:W3:Y:S01]  /*1a2d0*/  LDSM.16.MT88.4 R72, [R116+0xe800] ;  /* 0x00e800007448783b */ /* 0x000ee20000004200 */
[----:B------:R-:W4:Y:S06]  /*1a2e0*/  MUFU.EX2 R60, R125 ;  /* 0x0000007d003c7308 */ /* 0x000f2c0000000800 */
[C---:B------:R-:W-:Y:S04]  /*1a2f0*/  HMMA.16816.F32 R8, R52.reuse, R62, R8 ;  /* 0x0000003e3408723c */ /* 0x040fe80000001808 */
[----:B------:R-:W-:Y:S04]  /*1a300*/  MUFU.EX2 R62, R86 ;  /* 0x00000056003e7308 */ /* 0x000fe80000000800 */
[C---:B-1----:R-:W-:Y:S06]  /*1a310*/  HMMA.16816.F32 R12, R52.reuse, R64, R12 ;  /* 0x00000040340c723c */ /* 0x042fec000000180c */
[----:B------:R-:W1:Y:S02]  /*1a320*/  MUFU.EX2 R61, R126 ;  /* 0x0000007e003d7308 */ /* 0x000e640000000800 */
[C---:B------:R-:W-:Y:S08]  /*1a330*/  HMMA.16816.F32 R16, R52.reuse, R66, R16 ;  /* 0x000000423410723c */ /* 0x040ff00000001810 */
[C---:B------:R-:W-:Y:S07]  /*1a340*/  HMMA.16816.F32 R20, R52.reuse, R68, R20 ;  /* 0x000000443414723c */ /* 0x040fee0000001814 */
[----:B------:R-:W-:Y:S01]  /*1a350*/  F2FP.PACK_AB R68, R124, R123 ;  /* 0x0000007b7c44723e */ /* 0x000fe200000000ff */
[C---:B------:R-:W-:Y:S04]  /*1a360*/  HMMA.16816.F32 R24, R52.reuse, R70, R24 ;  /* 0x000000463418723c */ /* 0x040fe80000001818 */
[----:B----4-:R-:W-:Y:S03]  /*1a370*/  F2FP.PACK_AB R69, R60, R3 ;  /* 0x000000033c45723e */ /* 0x010fe600000000ff */
[----:B-1----:R-:W-:Y:S01]  /*1a380*/  F2FP.PACK_AB R70, R136, R61 ;  /* 0x0000003d8846723e */ /* 0x002fe200000000ff */
[C---:B------:R-:W-:Y:S04]  /*1a390*/  HMMA.16816.F32 R28, R52.reuse, R76, R28 ;  /* 0x0000004c341c723c */ /* 0x040fe8000000181c */
[----:B------:R-:W-:Y:S04]  /*1a3a0*/  F2FP.PACK_AB R71, R157, R62 ;  /* 0x0000003e9d47723e */ /* 0x000fe800000000ff */
[C---:B------:R-:W-:Y:S01]  /*1a3b0*/  HMMA.16816.F32 R32, R52.reuse, R78, R32 ;  /* 0x0000004e3420723c */ /* 0x040fe20000001820 */
[----:B------:R-:W-:Y:S07]  /*1a3c0*/  LDSM.16.MT88.4 R76, [R144+0xec00] ;  /* 0x00ec0000904c783b */ /* 0x000fee0000004200 */
[C---:B--2---:R-:W-:Y:S07]  /*1a3d0*/  HMMA.16816.F32 R36, R52.reuse, R56, R36 ;  /* 0x000000383424723c */ /* 0x044fee0000001824 */
[----:B------:R-:W-:Y:S01]  /*1a3e0*/  FADD.FTZ R57, R121, R168 ;  /* 0x000000a879397221 */ /* 0x000fe20000010000 */
[C---:B------:R-:W-:Y:S04]  /*1a3f0*/  HMMA.16816.F32 R40, R52.reuse, R58, R40 ;  /* 0x0000003a3428723c */ /* 0x040fe80000001828 */
[----:B------:R-:W-:Y:S04]  /*1a400*/  FADD.FTZ R57, R120, R57 ;  /* 0x0000003978397221 */ /* 0x000fe80000010000 */
[C---:B---3--:R-:W-:Y:S04]  /*1a410*/  HMMA.16816.F32 R44, R52.reuse, R72, R44 ;  /* 0x00000048342c723c */ /* 0x048fe8000000182c */
[----:B------:R-:W-:Y:S04]  /*1a420*/  FADD.FTZ R96, R96, R57 ;  /* 0x0000003960607221 */ /* 0x000fe80000010000 */
[----:B------:R-:W-:Y:S04]  /*1a430*/  HMMA.16816.F32 R48, R52, R74, R48 ;  /* 0x0000004a3430723c */ /* 0x000fe80000001830 */
[----:B------:R-:W-:Y:S02]  /*1a440*/  FADD.FTZ R57, R93, R96 ;  /* 0x000000605d397221 */ /* 0x000fe40000010000 */
[----:B------:R-:W1:Y:S02]  /*1a450*/  LDSM.16.MT88.4 R92, [R144+0xcc00] ;  /* 0x00cc0000905c783b */ /* 0x000e640000004200 */
[C---:B------:R-:W-:Y:S07]  /*1a460*/  HMMA.16816.F32 R112, R68.reuse, R108, R4 ;  /* 0x0000006c4470723c */ /* 0x040fee0000001804 */
[----:B------:R-:W-:Y:S01]  /*1a470*/  FADD.FTZ R4, R84, R57 ;  /* 0x0000003954047221 */ /* 0x000fe20000010000 */
[C---:B------:R-:W-:Y:S01]  /*1a480*/  HMMA.16816.F32 R108, R68.reuse, R110, R8 ;  /* 0x0000006e446c723c */ /* 0x040fe20000001808 */
[----:B------:R-:W2:Y:S03]  /*1a490*/  LDSM.16.MT88.4 R84, [R116+0xcc00] ;  /* 0x00cc00007454783b */ /* 0x000ea60000004200 */
        /* <DEDUP_REMOVED lines=11> */
[----:B------:R-:W-:Y:S02]  /*1a550*/  FADD.FTZ R139, R139, R98 ;  /* 0x000000628b8b7221 */ /* 0x000fe40000010000 */
[----:B------:R-:W-:Y:S01]  /*1a560*/  FADD.FTZ R172, R172, R5 ;  /* 0x00000005acac7221 */ /* 0x000fe20000010000 */
[C---:B-1----:R-:W-:Y:S03]  /*1a570*/  HMMA.16816.F32 R96, R68.reuse, R92, R20 ;  /* 0x0000005c4460723c */ /* 0x042fe60000001814 */
[----:B------:R-:W-:Y:S02]  /*1a580*/  FADD.FTZ R5, R170, R139 ;  /* 0x0000008baa057221 */ /* 0x000fe40000010000 */
[----:B------:R-:W-:Y:S02]  /*1a590*/  FADD.FTZ R177, R177, R172 ;  /* 0x000000acb1b17221 */ /* 0x000fe40000010000 */
[----:B------:R-:W-:Y:S01]  /*1a5a0*/  FADD.FTZ R174, R174, R5 ;  /* 0x00000005aeae7221 */ /* 0x000fe20000010000 */
[C---:B------:R-:W-:Y:S01]  /*1a5b0*/  HMMA.16816.F32 R92, R68.reuse, R94, R24 ;  /* 0x0000005e445c723c */ /* 0x040fe20000001818 */
[----:B------:R-:W1:Y:S03]  /*1a5c0*/  LDSM.16.MT88.4 R4, [R116+0xec00] ;  /* 0x00ec00007404783b */ /* 0x000e660000004200 */
        /* <DEDUP_REMOVED lines=42> */
.L_x_2910:
[----:B------:R-:W1:Y:S01]  /*1a870*/  SHFL.BFLY PT, R3, R156, 0x2, 0x1f ;  /* 0x0c401f009c037f89 */ /* 0x000e6200000e0000 */
[----:B------:R-:W-:Y:S01]  /*1a880*/  MOV R7, 0x3f800000 ;  /* 0x3f80000000077802 */ /* 0x000fe20000000f00 */
[----:B------:R-:W-:Y:S01]  /*1a890*/  BSSY B0, `(.L_x_2915) ;  /* 0x00000c1000007945 */ /* 0x000fe20003800000 */
[----:B------:R-:W-:Y:S01]  /*1a8a0*/  MOV R6, 0x3f800000 ;  /* 0x3f80000000067802 */ /* 0x000fe20000000f00 */
[----:B------:R-:W2:Y:S01]  /*1a8b0*/  SHFL.BFLY PT, R4, R157, 0x2, 0x1f ;  /* 0x0c401f009d047f89 */ /* 0x000ea200000e0000 */
[----:B------:R-:W-:-:S03]  /*1a8c0*/  IADD3 R64, -R151, RZ, RZ ;  /* 0x000000ff97407210 */ /* 0x000fc60007ffe1ff */
[----:B------:R-:W-:Y:S06]  /*1a8d0*/  BAR.SYNC.DEFER_BLOCKING 0x0 ;  /* 0x0000000000007b1d */ /* 0x000fec0000010000 */
[----:B------:R-:W3:Y:S04]  /*1a8e0*/  S2R R60, SR_CTAID.Y ;  /* 0x00000000003c7919 */ /* 0x000ee80000002600 */
[----:B------:R-:W4:Y:S01]  /*1a8f0*/  S2R R62, SR_CTAID.X ;  /* 0x00000000003e7919 */ /* 0x000f220000002500 */
[----:B-1----:R-:W-:-:S03]  /*1a900*/  FADD.FTZ R8, R3, R156 ;  /* 0x0000009c03087221 */ /* 0x002fc60000010000 */
[----:B------:R-:W1:Y:S01]  /*1a910*/  S2R R3, SR_TID.X ;  /* 0x0000000000037919 */ /* 0x000e620000002100 */
[----:B--2---:R-:W-:-:S03]  /*1a920*/  FADD.FTZ R9, R4, R157 ;  /* 0x0000009d04097221 */ /* 0x004fc60000010000 */
[----:B------:R-:W2:Y:S04]  /*1a930*/  SHFL.BFLY PT, R5, R8, 0x1, 0x1f ;  /* 0x0c201f0008057f89 */ /* 0x000ea800000e0000 */
[----:B------:R-:W5:Y:S01]  /*1a940*/  SHFL.BFLY PT, R4, R9, 0x1, 0x1f ;  /* 0x0c201f0009047f89 */ /* 0x000f6200000e0000 */
[----:B---3--:R-:W-:Y:S02]  /*1a950*/  IMAD R60, R60, c[0x0][0x210], R151 ;  /* 0x000084003c3c7a24 */ /* 0x008fe400078e0297 */
[----:B--2---:R-:W-:Y:S01]  /*1a960*/  FADD.FTZ R5, R8, R5 ;  /* 0x0000000508057221 */ /* 0x004fe20000010000 */
[----:B-1----:R-:W-:Y:S01]  /*1a970*/  SHF.R.S32.HI R8, RZ, 0x1f, R3 ;  /* 0x0000001fff087819 */ /* 0x002fe20000011403 */
[----:B-----5:R-:W-:-:S03]  /*1a980*/  FADD.FTZ R4, R9, R4 ;  /* 0x0000000409047221 */ /* 0x020fc60000010000 */
        /* <DEDUP_REMOVED lines=154> */
[----:B------:R-:W1:Y:S04]  /*1b330*/  LDS.128 R40, [R6.X4+0x1800] ;  /* 0x0018000006287984 */ /* 0x000e680000004c00 */
        /* <DEDUP_REMOVED lines=8> */
[----:B----4-:R-:W-:-:S05]  /*1b3c0*/  SHF.L.U32 R6, R62, 0x6, RZ ;  /* 0x000000063e067819 */ /* 0x010fca00000006ff */
[----:B------:R-:W-:Y:S01]  /*1b3d0*/  IMAD R6, R7, c[0x0][0x214], R6 ;  /* 0x0000850007067a24 */ /* 0x000fe200078e0206 */
[----:B------:R-:W-:Y:S05]  /*1b3e0*/  @P0 BRA `(.L_x_2916) ;  /* 0x000000b000000947 */ /* 0x000fea0003800000 */
[----:B--23--:R-:W-:Y:S01]  /*1b3f0*/  IMAD R0, R62, -0x40, R149 ;  /* 0xffffffc03e007824 */ /* 0x00cfe200078e0295 */
        /* <DEDUP_REMOVED lines=10> */
.L_x_2916:
[----:B--23--:R-:W-:Y:S05]  /*1b4a0*/  BSYNC B0 ;  /* 0x0000000000007941 */ /* 0x00cfea0003800000 */
.L_x_2915:
        /* <DEDUP_REMOVED lines=31> */
.L_x_2917:
        /* <DEDUP_REMOVED lines=14> */
.L_x_6131:


//--------------------- .text._ZN5flash24flash_fwd_splitkv_kernelI23Flash_fwd_kernel_traitsILi96ELi64ELi128ELi4ELb0ELb0EN7cutlass6half_tE19Flash_kernel_traitsILi96ELi64ELi128ELi4ES3_EELb1ELb0ELb1ELb0ELb0ELb0ELb1ELb1EEEvNS_16Flash_fwd_paramsE --------------------------
	.section	.text._ZN5flash24flash_fwd_splitkv_kernelI23Flash_fwd_kernel_traitsILi96ELi64ELi128ELi4ELb0ELb0EN7cutlass6half_tE19Flash_kernel_traitsILi96ELi64ELi128ELi4ES3_EELb1ELb0ELb1ELb0ELb0ELb0ELb1ELb1EEEvNS_16Flash_fwd_paramsE,"ax",@progbits
	.sectioninfo	@"SHI_REGISTERS=214"
	.align	128
        .global         _ZN5flash24flash_fwd_splitkv_kernelI23Flash_fwd_kernel_traitsILi96ELi64ELi128ELi4ELb0ELb0EN7cutlass6half_tE19Flash_kernel_traitsILi96ELi64ELi128ELi4ES3_EELb1ELb0ELb1ELb0ELb0ELb0ELb1ELb1EEEvNS_16Flash_fwd_paramsE
        .type           _ZN5flash24flash_fwd_splitkv_kernelI23Flash_fwd_kernel_traitsILi96ELi64ELi128ELi4ELb0ELb0EN7cutlass6half_tE19Flash_kernel_traitsILi96ELi64ELi128ELi4ES3_EELb1ELb0ELb1ELb0ELb0ELb0ELb1ELb1EEEvNS_16Flash_fwd_paramsE,@function
        .size           _ZN5flash24flash_fwd_splitkv_kernelI23Flash_fwd_kernel_traitsILi96ELi64ELi128ELi4ELb0ELb0EN7cutlass6half_tE19Flash_kernel_traitsILi96ELi64ELi128ELi4ES3_EELb1ELb0ELb1ELb0ELb0ELb0ELb1ELb1EEEvNS_16Flash_fwd_paramsE,(.L_x_6132 - _ZN5flash24flash_fwd_splitkv_kernelI23Flash_fwd_kernel_traitsILi96ELi64ELi128ELi4ELb0ELb0EN7cutlass6half_tE19Flash_kernel_traitsILi96ELi64ELi128ELi4ES3_EELb1ELb0ELb1ELb0ELb0ELb0ELb1ELb1EEEvNS_16Flash_fwd_paramsE)
        .other          _ZN5flash24flash_fwd_splitkv_kernelI23Flash_fwd_kernel_traitsILi96ELi64ELi128ELi4ELb0ELb0EN7cutlass6half_tE19Flash_kernel_traitsILi96ELi64ELi128ELi4ES3_EELb1ELb0ELb1ELb0ELb0ELb0ELb1ELb1EEEvNS_16Flash_fwd_paramsE,@"STO_CUDA_ENTRY STV_DEFAULT"
_ZN5flash24flash_fwd_splitkv_kernelI23Flash_fwd_kernel_traitsILi96ELi64ELi128ELi4ELb0ELb0EN7cutlass6half_tE19Flash_kernel_traitsILi96ELi64ELi128ELi4ES3_EELb1ELb0ELb1ELb0ELb0ELb0ELb1ELb1EEEvNS_16Flash_fwd_paramsE:
.text._ZN5flash24flash_fwd_splitkv_kernelI23Flash_fwd_kernel_traitsILi96ELi64ELi128ELi4ELb0ELb0EN7cutlass6half_tE19Flash_kernel_traitsILi96ELi64ELi128ELi4ES3_EELb1ELb0ELb1ELb0ELb0ELb0ELb1ELb1EEEvNS_16Flash_fwd_paramsE:
[----:B------:R-:W-:Y:S02]  /*0000*/  MOV R1, c[0x0][0x28] ;  /* 0x00000a0000017a02 */ /* 0x000fe40000000f00 */
[----:B------:R-:W1:Y:S01]  /*0010*/  I2F.U32.RP R4, c[0x0][0x1c0] ;  /* 0x0000700000047b06 */ /* 0x000e620000209000 */
[----:B------:R-:W2:Y:S01]  /*0020*/  S2R R173, SR_CTAID.Z ;  /* 0x0000000000ad7919 */ /* 0x000ea20000002700 */
[----:B------:R-:W-:Y:S01]  /*0030*/  IMAD.MOV.U32 R2, RZ, RZ, RZ ;  /* 0x000000ffff027224 */ /* 0x000fe200078e00ff */
[----:B------:R-:W-:Y:S01]  /*0040*/  ISETP.NE.U32.AND P2, PT, RZ, c[0x0][0x1c0], PT ;  /* 0x00007000ff007a0c */ /* 0x000fe20003f45070 */
[----:B------:R-:W-:Y:S01]  /*0050*/  IMAD.MOV.U32 R17, RZ, RZ, -0x1 ;  /* 0xffffffffff117424 */ /* 0x000fe200078e00ff */
[----:B------:R-:W-:Y:S01]  /*0060*/  ULDC.64 UR6, c[0x0][0x118] ;  /* 0x0000460000067ab9 */ /* 0x000fe20000000a00 */
[----:B------:R-:W-:Y:S02]  /*0070*/  ISETP.EQ.U32.AND P3, PT, RZ, c[0x0][0x248], PT ;  /* 0x00009200ff007a0c */ /* 0x000fe40003f62070 */
[----:B-1----:R-:W1:Y:S02]  /*0080*/  MUFU.RCP R3, R4 ;  /* 0x0000000400037308 */ /* 0x002e640000001000 */
[----:B-1----:R-:W-:-:S06]  /*0090*/  IADD3 R3, R3, 0xffffffe, RZ ;  /* 0x0ffffffe03037810 */ /* 0x002fcc0007ffe0ff */
[----:B------:R-:W1:Y:S02]  /*00a0*/  F2I.FTZ.U32.TRUNC.NTZ R3, R3 ;  /* 0x0000000300037305 */ /* 0x000e64000021f000 */
[----:B-1----:R-:W-:-:S04]  /*00b0*/  IMAD.MOV R0, RZ, RZ, -R3 ;  /* 0x000000ffff007224 */ /* 0x002fc800078e0a03 */
[----:B------:R-:W-:-:S04]  /*00c0*/  IMAD R5, R0, c[0x0][0x1c0], RZ ;  /* 0x0000700000057a24 */ /* 0x000fc800078e02ff */
[----:B------:R-:W-:-:S06]  /*00d0*/  IMAD.HI.U32 R2, R3, R5, R2 ;  /* 0x0000000503027227 */ /* 0x000fcc00078e0002 */
        /* <DEDUP_REMOVED lines=39> */
.L_x_2918:
[----:B-1-34-:R-:W-:Y:S02]  /*0350*/  MOV R71, c[0x0][0x218] ;  /* 0x0000860000477a02 */ /* 0x01afe40000000f00 */
.L_x_2919:
        /* <DEDUP_REMOVED lines=22> */
[----:B------:R-:W-:-:S04]  /*04c0*/  IADD3 R6, R6, -0x1, RZ ;  /* 0xffffffff06067810 */ /* 0x000fc80007ffe0ff */
[----:B------:R-:W-:Y:S02]  /*04d0*/  IABS R3, R6 ;  /* 0x0000000600037213 */ /* 0x000fe40000000000 */
[----:B------:R-:W-:-:S04]  /*04e0*/  LOP3.LUT R6, R6, c[0x0][0x10], RZ, 0x3c, !PT ;  /* 0x0000040006067a12 */ /* 0x000fc800078e3cff */
[----:B------:R-:W-:Y:S02]  /*04f0*/  ISETP.GE.AND P1, PT, R6, RZ, PT ;  /* 0x000000ff0600720c */ /* 0x000fe40003f26270 */
[----:B------:R-:W-:Y:S02]  /*0500*/  IADD3 R6, -R151, 0xbf, R56 ;  /* 0x000000bf97067810 */ /* 0x000fe40007ffe138 */
[----:B--2---:R-:W-:Y:S02]  /*0510*/  IADD3 R10, R10, 0xffffffe, RZ ;  /* 0x0ffffffe0a0a7810 */ /* 0x004fe40007ffe0ff */
[----:B------:R-:W-:Y:S02]  /*0520*/  IADD3 R6, R6, c[0x0][0x2e8], R55 ;  /* 0x0000ba0006067a10 */ /* 0x000fe40007ffe037 */
[----:B------:R-:W2:Y:S02]  /*0530*/  F2I.FTZ.U32.TRUNC.NTZ R11, R10 ;  /* 0x0000000a000b7305 */ /* 0x000ea4000021f000 */
[----:B------:R-:W-:-:S04]  /*0540*/  SHF.R.S32.HI R53, RZ, 0x1f, R6 ;  /* 0x0000001fff357819 */ /* 0x000fc80000011406 */
[----:B------:R-:W-:-:S04]  /*0550*/  LEA.HI R53, R53, R6, RZ, 0x7 ;  /* 0x0000000635357211 */ /* 0x000fc800078f38ff */
[----:B------:R-:W-:Y:S01]  /*0560*/  SHF.R.S32.HI R53, RZ, 0x7, R53 ;  /* 0x00000007ff357819 */ /* 0x000fe20000011435 */
[----:B--2---:R-:W-:Y:S02]  /*0570*/  IMAD.MOV R4, RZ, RZ, -R11 ;  /* 0x000000ffff047224 */ /* 0x004fe400078e0a0b */
        /* <DEDUP_REMOVED lines=11> */
[----:B------:R-:W-:-:S04]  /*0630*/  IADD3 R5, R55, 0x7f, RZ ;  /* 0x0000007f37057810 */ /* 0x000fc80007ffe0ff */
[----:B------:R-:W-:-:S04]  /*0640*/  SHF.R.S32.HI R4, RZ, 0x1f, R5 ;  /* 0x0000001fff047819 */ /* 0x000fc80000011405 */
[----:B------:R-:W-:-:S03]  /*0650*/  LEA.HI R4, R4, R5, RZ, 0x7 ;  /* 0x0000000504047211 */ /* 0x000fc600078f38ff */
[----:B------:R-:W-:Y:S02]  /*0660*/  @P2 IADD3 R7, R7, 0x1, RZ ;  /* 0x0000000107072810 */ /* 0x000fe40007ffe0ff */
[----:B------:R-:W-:-:S03]  /*0670*/  SHF.R.S32.HI R4, RZ, 0x7, R4 ;  /* 0x00000007ff047819 */ /* 0x000fc60000011404 */
[----:B------:R-:W-:-:S04]  /*0680*/  IMAD.MOV.U32 R3, RZ, RZ, R7 ;  /* 0x000000ffff037224 */ /* 0x000fc800078e0007 */
        /* <DEDUP_REMOVED lines=36> */
.L_x_2922:
[----:B------:R-:W-:Y:S05]  /*08d0*/  BSYNC B0 ;  /* 0x0000000000007941 */ /* 0x000fea0003800000 */
.L_x_2921:
        /* <DEDUP_REMOVED lines=10> */
.L_x_2924:
[----:B------:R-:W-:Y:S05]  /*0980*/  BSYNC B0 ;  /* 0x0000000000007941 */ /* 0x000fea0003800000 */
.L_x_2923:
        /* <DEDUP_REMOVED lines=10> */
.L_x_2926:
[----:B------:R-:W-:Y:S05]  /*0a30*/  BSYNC B0 ;  /* 0x0000000000007941 */ /* 0x000fea0003800000 */
.L_x_2925:
        /* <DEDUP_REMOVED lines=10> */
.L_x_2928:
[----:B------:R-:W-:Y:S05]  /*0ae0*/  BSYNC B0 ;  /* 0x0000000000007941 */ /* 0x000fea0003800000 */
.L_x_2927:
        /* <DEDUP_REMOVED lines=8> */
[----:B------:R-:W-:-:S04]  /*0b70*/  LEA R4, P4, R2, c[0x0][0x208], 0x2 ;  /* 0x0000820002047a11 */ /* 0x000fc800078810ff */
[----:B------:R-:W-:Y:S01]  /*0b80*/  LEA.HI.X R5, R2, c[0x0][0x20c], R3, 0x2, P4 ;  /* 0x0000830002057a11 */ /* 0x000fe200020f1403 */
[----:B------:R-:W-:Y:S02]  /*0b90*/  @!P3 IMAD.MOV.U32 R3, RZ, RZ, -0x800000 ;  /* 0xff800000ff03b424 */ /* 0x000fe400078e00ff */
[----:B------:R-:W-:Y:S02]  /*0ba0*/  @!P2 IMAD.MOV.U32 R2, RZ, RZ, -0x800000 ;  /* 0xff800000ff02a424 */ /* 0x000fe400078e00ff */
[----:B------:R-:W-:Y:S01]  /*0bb0*/  @!P1 IMAD.MOV.U32 R0, RZ, RZ, -0x800000 ;  /* 0xff800000ff009424 */ /* 0x000fe200078e00ff */
[----:B------:R1:W-:Y:S04]  /*0bc0*/  @!P3 STG.E [R4.64], R3 ;  /* 0x000000030400b986 */ /* 0x0003e8000c101906 */
[----:B------:R1:W-:Y:S04]  /*0bd0*/  @!P2 STG.E [R4.64+0x40], R2 ;  /* 0x000040020400a986 */ /* 0x0003e8000c101906 */
[----:B------:R1:W-:Y:S01]  /*0be0*/  @!P1 STG.E [R4.64+0x80], R0 ;  /* 0x0000800004009986 */ /* 0x0003e2000c101906 */
[----:B------:R-:W-:Y:S05]  /*0bf0*/  @P0 EXIT ;  /* 0x000000000000094d */ /* 0x000fea0003800000 */
[----:B-1----:R-:W-:-:S05]  /*0c00*/  MOV R3, 0xff800000 ;  /* 0xff80000000037802 */ /* 0x002fca0000000f00 */
[----:B------:R-:W-:Y:S01]  /*0c10*/  STG.E [R4.64+0xc0], R3 ;  /* 0x0000c00304007986 */ /* 0x000fe2000c101906 */
[----:B------:R-:W-:Y:S05]  /*0c20*/  EXIT ;  /* 0x000000000000794d */ /* 0x000fea0003800000 */
.L_x_2920:
        /* <DEDUP_REMOVED lines=32> */
[----:B-----5:R-:W-:-:S05]  /*0e30*/  IMAD.HI.U32 R7, R0, R3, RZ ;  /* 0x0000000300077227 */ /* 0x020fca00078e00ff */
        /* <DEDUP_REMOVED lines=47> */
[C---:B------:R-:W-:Y:S02]  /*1130*/  IMAD R13, R4.reuse, c[0x0][0x18c], R13 ;  /* 0x00006300040d7a24 */ /* 0x040fe400078e020d */
[----:B------:R-:W-:Y:S01]  /*1140*/  IMAD.IADD R9, R9, 0x1, R0 ;  /* 0x0000000109097824 */ /* 0x000fe200078e0200 */
[----:B------:R-:W-:Y:S01]  /*1150*/  SHF.R.S32.HI R0, RZ, 0x1f, R2 ;  /* 0x0000001fff007819 */ /* 0x000fe20000011402 */
[----:B------:R-:W-:-:S04]  /*1160*/  IMAD.WIDE.U32 R10, R4, c[0x0][0x188], RZ ;  /* 0x00006200040a7a25 */ /* 0x000fc800078e00ff */
[----:B------:R-:W-:Y:S01]  /*1170*/  IMAD.WIDE.U32 R8, R3, c[0x0][0x198], R8 ;  /* 0x0000660003087a25 */ /* 0x000fe200078e0008 */
[----:B------:R-:W-:-:S03]  /*1180*/  IADD3 R13, R11, R13, RZ ;  /* 0x0000000d0b0d7210 */ /* 0x000fc60007ffe0ff */
[----:B------:R-:W-:Y:S01]  /*1190*/  IMAD R7, R0, c[0x0][0x1b0], RZ ;  /* 0x00006c0000077a24 */ /* 0x000fe200078e02ff */
[----:B------:R-:W-:Y:S01]  /*11a0*/  IADD3 R9, R9, R6, RZ ;  /* 0x0000000609097210 */ /* 0x000fe20007ffe0ff */
[----:B------:R-:W-:Y:S02]  /*11b0*/  IMAD.MOV.U32 R6, RZ, RZ, R10 ;  /* 0x000000ffff067224 */ /* 0x000fe400078e000a */
[C---:B------:R-:W-:Y:S02]  /*11c0*/  IMAD R7, R2.reuse, c[0x0][0x1b4], R7 ;  /* 0x00006d0002077a24 */ /* 0x040fe400078e0207 */
[----:B------:R-:W-:-:S04]  /*11d0*/  IMAD.WIDE.U32 R8, R2, c[0x0][0x1b0], R8 ;  /* 0x00006c0002087a25 */ /* 0x000fc800078e0008 */
[----:B------:R-:W-:Y:S01]  /*11e0*/  IMAD.IADD R9, R9, 0x1, R7 ;  /* 0x0000000109097824 */ /* 0x000fe200078e0207 */
[----:B------:R-:W-:Y:S01]  /*11f0*/  MOV R4, R8 ;  /* 0x0000000800047202 */ /* 0x000fe20000000f00 */
[----:B------:R-:W-:Y:S05]  /*1200*/  BRA `(.L_x_2930) ;  /* 0x0000047000007947 */ /* 0x000fea0003800000 */
.L_x_2929:
        /* <DEDUP_REMOVED lines=17> */
.L_x_2931:
[----:B------:R-:W-:Y:S02]  /*1320*/  IABS R5, c[0x0][0x1c8] ;  /* 0x0000720000057a13 */ /* 0x000fe40000000000 */
[----:B------:R-:W-:Y:S02]  /*1330*/  IABS R4, R172 ;  /* 0x000000ac00047213 */ /* 0x000fe40000000000 */
[----:B------:R-:W1:Y:S01]  /*1340*/  I2F.RP R6, R5 ;  /* 0x0000000500067306 */ /* 0x000e620000209400 */
[----:B------:R-:W-:Y:S02]  /*1350*/  LEA R120, R53, 0xffffff80, 0x7 ;  /* 0xffffff8035787811 */ /* 0x000fe400078e38ff */
[----:B------:R-:W-:-:S05]  /*1360*/  @P0 IADD3 R13, R8, R13, RZ ;  /* 0x0000000d080d0210 */ /* 0x000fca0007ffe0ff */
[----:B------:R-:W-:-:S04]  /*1370*/  @P0 IMAD.WIDE.U32 R14, R13, c[0x0][0x1a0], RZ ;  /* 0x000068000d0e0a25 */ /* 0x000fc800078e00ff */
[----:B------:R-:W-:Y:S01]  /*1380*/  @P0 IMAD R13, R13, c[0x0][0x1a4], R15 ;  /* 0x000069000d0d0a24 */ /* 0x000fe200078e020f */
[----:B-1----:R-:W1:Y:S02]  /*1390*/  MUFU.RCP R10, R6 ;  /* 0x00000006000a7308 */ /* 0x002e640000001000 */
[----:B-1----:R-:W-:Y:S02]  /*13a0*/  IADD3 R10, R10, 0xffffffe, RZ ;  /* 0x0ffffffe0a0a7810 */ /* 0x002fe40007ffe0ff */
[----:B------:R-:W-:-:S04]  /*13b0*/  @P0 MOV R6, R14 ;  /* 0x0000000e00060202 */ /* 0x000fc80000000f00 */
[----:B------:R-:W1:Y:S02]  /*13c0*/  F2I.FTZ.U32.TRUNC.NTZ R11, R10 ;  /* 0x0000000a000b7305 */ /* 0x000e64000021f000 */
[----:B-1----:R-:W-:Y:S01]  /*13d0*/  IMAD.MOV R2, RZ, RZ, -R11 ;  /* 0x000000ffff027224 */ /* 0x002fe200078e0a0b */
[----:B------:R-:W-:-:S03]  /*13e0*/  MOV R10, RZ ;  /* 0x000000ff000a7202 */ /* 0x000fc60000000f00 */
[----:B------:R-:W-:-:S04]  /*13f0*/  IMAD R3, R2, R5, RZ ;  /* 0x0000000502037224 */ /* 0x000fc800078e02ff */
[----:B------:R-:W-:Y:S01]  /*1400*/  IMAD.HI.U32 R3, R11, R3, R10 ;  /* 0x000000030b037227 */ /* 0x000fe200078e000a */
[----:B------:R-:W-:-:S03]  /*1410*/  MOV R10, R0 ;  /* 0x00000000000a7202 */ /* 0x000fc60000000f00 */
[----:B------:R-:W-:Y:S02]  /*1420*/  IMAD.MOV.U32 R11, RZ, RZ, R9 ;  /* 0x000000ffff0b7224 */ /* 0x000fe400078e0009 */
[----:B------:R-:W-:-:S04]  /*1430*/  IMAD.HI.U32 R2, R3, R4, RZ ;  /* 0x0000000403027227 */ /* 0x000fc800078e00ff */
[----:B------:R-:W-:Y:S02]  /*1440*/  IMAD.MOV R3, RZ, RZ, -R2 ;  /* 0x000000ffff037224 */ /* 0x000fe400078e0a02 */
[----:B------:R-:W-:-:S04]  /*1450*/  IMAD.WIDE.U32 R10, R120, c[0x0][0x198], R10 ;  /* 0x00006600780a7a25 */ /* 0x000fc800078e000a */
        /* <DEDUP_REMOVED lines=14> */
[----:B------:R-:W-:Y:S02]  /*1540*/  IMAD.IADD R11, R11, 0x1, R3 ;  /* 0x000000010b0b7824 */ /* 0x000fe400078e0203 */
[----:B------:R-:W-:Y:S01]  /*1550*/  IMAD.MOV.U32 R3, RZ, RZ, R120 ;  /* 0x000000ffff037224 */ /* 0x000fe200078e0078 */
        /* <DEDUP_REMOVED lines=18> */
.L_x_2930:
[----:B-----5:R1:W5:Y:S01]  /*1680*/  @P4 LDG.E R7, [R176.64] ;  /* 0x00000006b0074981 */ /* 0x020362000c1e1900 */
[----:B------:R-:W-:Y:S01]  /*1690*/  SHF.R.S32.HI R15, RZ, 0x1f, R132 ;  /* 0x0000001fff0f7819 */ /* 0x000fe20000011484 */
[----:B------:R-:W-:Y:S01]  /*16a0*/  IMAD.MOV.U32 R21, RZ, RZ, 0x2 ;  /* 0x00000002ff157424 */ /* 0x000fe200078e00ff */
[----:B------:R-:W-:Y:S01]  /*16b0*/  ISETP.NE.AND P0, PT, R17, -0x1, PT ;  /* 0xffffffff1100780c */ /* 0x000fe20003f05270 */
[----:B------:R-:W-:Y:S01]  /*16c0*/  IMAD.MOV.U32 R160, RZ, RZ, c[0x0][0x230] ;  /* 0x00008c00ffa07624 */ /* 0x000fe200078e00ff */
[CC--:B------:R-:W-:Y:S01]  /*16d0*/  LEA.HI R11, R15.reuse, R132.reuse, RZ, 0x3 ;  /* 0x000000840f0b7211 */ /* 0x0c0fe200078f18ff */
[----:B------:R-:W-:Y:S01]  /*16e0*/  IMAD.MOV.U32 R26, RZ, RZ, RZ ;  /* 0x000000ffff1a7224 */ /* 0x000fe200078e00ff */
[----:B------:R-:W-:Y:S01]  /*16f0*/  LEA.HI R163, R15, R132, RZ, 0x2 ;  /* 0x000000840fa37211 */ /* 0x000fe200078f10ff */
[----:B------:R-:W-:Y:S01]  /*1700*/  IMAD.MOV.U32 R27, RZ, RZ, c[0x0][0x230] ;  /* 0x00008c00ff1b7624 */ /* 0x000fe200078e00ff */
[----:B------:R-:W-:Y:S01]  /*1710*/  SHF.R.S32.HI R8, RZ, 0x3, R11 ;  /* 0x00000003ff087819 */ /* 0x000fe2000001140b */
[----:B------:R-:W-:Y:S01]  /*1720*/  IMAD.MOV.U32 R181, RZ, RZ, c[0x0][0x198] ;  /* 0x00006600ffb57624 */ /* 0x000fe200078e00ff */
[----:B------:R-:W-:Y:S01]  /*1730*/  LOP3.LUT R155, R163, 0xfffffffc, RZ, 0xc0, !PT ;  /* 0xfffffffca39b7812 */ /* 0x000fe200078ec0ff */
[----:B------:R-:W-:Y:S01]  /*1740*/  IMAD.HI.U32 R160, R21, R160, R26 ;  /* 0x000000a015a07227 */ /* 0x000fe200078e001a */
[----:B------:R-:W-:-:S02]  /*1750*/  LEA.HI R59, R11, R8, RZ, 0x1 ;  /* 0x000000080b3b7211 */ /* 0x000fc400078f08ff */
[----:B------:R-:W-:Y:S01]  /*1760*/  LOP3.LUT R11, R11, 0xfffffff8, RZ, 0xc0, !PT ;  /* 0xfffffff80b0b7812 */ /* 0x000fe200078ec0ff */
[----:B------:R-:W-:Y:S01]  /*1770*/  @!P0 IMAD R10, R131, c[0x0][0x178], RZ ;  /* 0x00005e00830a8a24 */ /* 0x000fe200078e02ff */
[----:B------:R-:W-:Y:S01]  /*1780*/  SHF.R.S32.HI R174, RZ, 0x2, R163 ;  /* 0x00000002ffae7819 */ /* 0x000fe200000114a3 */
[----:B------:R-:W-:Y:S01]  /*1790*/  @P0 IMAD.WIDE.U32 R24, R17, c[0x0][0x190], RZ ;  /* 0x0000640011180a25 */ /* 0x000fe200078e00ff */
[----:B------:R-:W-:Y:S02]  /*17a0*/  LEA.HI R60, R15, R132, RZ, 0x4 ;  /* 0x000000840f3c7211 */ /* 0x000fe400078f20ff */
[----:B------:R-:W-:Y:S01]  /*17b0*/  SHF.R.S32.HI R175, RZ, 0x1f, R174 ;  /* 0x0000001fffaf7819 */ /* 0x000fe200000114ae */
[----:B------:R-:W-:Y:S01]  /*17c0*/  @!P0 IMAD.WIDE.U32 R22, R153, c[0x0][0x178], RZ ;  /* 0x00005e0099168a25 */ /* 0x000fe200078e00ff */
[----:B------:R-:W-:Y:S02]  /*17d0*/  LEA.HI R163, R163, R174, RZ, 0x1 ;  /* 0x000000aea3a37211 */ /* 0x000fe400078f08ff */
[----:B------:R-:W-:Y:S01]  /*17e0*/  LEA.HI R15, R15, R132, RZ, 0x5 ;  /* 0x000000840f0f7211 */ /* 0x000fe200078f28ff */
[C---:B------:R-:W-:Y:S01]  /*17f0*/  IMAD.IADD R155, R132.reuse, 0x1, -R155 ;  /* 0x00000001849b7824 */ /* 0x040fe200078e0a9b */
[----:B------:R-:W-:Y:S01]  /*1800*/  LOP3.LUT R163, R163, 0x7fffffe, RZ, 0xc0, !PT ;  /* 0x07fffffea3a37812 */ /* 0x000fe200078ec0ff */
[----:B------:R-:W-:Y:S01]  /*1810*/  IMAD.IADD R58, R132, 0x1, -R11 ;  /* 0x00000001843a7824 */ /* 0x000fe200078e0a0b */
[----:B------:R-:W-:Y:S01]  /*1820*/  SHF.R.S32.HI R54, RZ, 0x5, R15 ;  /* 0x00000005ff367819 */ /* 0x000fe2000001140f */
[----:B------:R-:W-:Y:S01]  /*1830*/  @!P0 IMAD R10, R153, c[0x0][0x17c], R10 ;  /* 0x00005f00990a8a24 */ /* 0x000fe200078e020a */
[----:B------:R-:W-:Y:S01]  /*1840*/  IADD3 R163, R174, -R163, RZ ;  /* 0x800000a3aea37210 */ /* 0x000fe20007ffe0ff */
[----:B------:R-:W-:Y:S01]  /*1850*/  @P0 IMAD.MOV.U32 R16, RZ, RZ, R24 ;  /* 0x000000ffff100224 */ /* 0x000fe200078e0018 */
[----:B------:R-:W-:Y:S01]  /*1860*/  LEA.HI R57, R58, R58, RZ, 0x1 ;  /* 0x0000003a3a397211 */ /* 0x000fe200078f08ff */
[----:B------:R-:W-:Y:S01]  /*1870*/  @P0 IMAD R17, R17, c[0x0][0x194], R25 ;  /* 0x0000650011110a24 */ /* 0x000fe200078e0219 */
[----:B------:R-:W-:Y:S01]  /*1880*/  IADD3 R164, P1, R174, R3, RZ ;  /* 0x00000003aea47210 */ /* 0x000fe20007f3e0ff */
[----:B------:R-:W-:Y:S01]  /*1890*/  @!P0 IMAD.MOV.U32 R16, RZ, RZ, R22 ;  /* 0x000000ffff108224 */ /* 0x000fe200078e0016 */
[----:B------:R-:W-:Y:S01]  /*18a0*/  LOP3.LUT R11, R57, 0xfffffffe, RZ, 0xc0, !PT ;  /* 0xfffffffe390b7812 */ /* 0x000fe200078ec0ff */
[----:B------:R-:W-:Y:S01]  /*18b0*/  IMAD.SHL.U32 R116, R155, 0x8, RZ ;  /* 0x000000089b747824 */ /* 0x000fe200078e00ff */
[----:B------:R-:W-:Y:S01]  /*18c0*/  LOP3.LUT R63, R60, 0xfffffff0, RZ, 0xc0, !PT ;  /* 0xfffffff03c3f7812 */ /* 0x000fe200078ec0ff */
[----:B------:R-:W-:Y:S01]  /*18d0*/  @!P0 IMAD.IADD R17, R23, 0x1, R10 ;  /* 0x0000000117118824 */ /* 0x000fe200078e020a */
[----:B------:R-:W-:Y:S01]  /*18e0*/  LOP3.LUT R59, R59, 0xfffffffe, RZ, 0xc0, !PT ;  /* 0xfffffffe3b3b7812 */ /* 0x000fe200078ec0ff */
[----:B------:R-:W-:Y:S01]  /*18f0*/  IMAD.SHL.U32 R23, R8, 0x40, RZ ;  /* 0x0000004008177824 */ /* 0x000fe200078e00ff */
[----:B------:R-:W-:Y:S01]  /*1900*/  IADD3 R16, P0, R116, R16, RZ ;  /* 0x0000001074107210 */ /* 0x000fe20007f1e0ff */
[----:B------:R-:W-:Y:S01]  /*1910*/  IMAD.WIDE R18, R19, 0x40, R174 ;  /* 0x0000004013127825 */ /* 0x000fe200078e02ae */
[----:B------:R-:W-:-:S02]  /*1920*/  SHF.R.S32.HI R117, RZ, 0x1f, R116 ;  /* 0x0000001fff757819 */ /* 0x000fc40000011474 */
[----:B------:R-:W-:Y:S01]  /*1930*/  LOP3.LUT R23, R23, 0xc0, RZ, 0xc0, !PT ;  /* 0x000000c017177812 */ /* 0x000fe200078ec0ff */
[----:B------:R-:W-:Y:S01]  /*1940*/  IMAD.IADD R58, R58, 0x1, -R11 ;  /* 0x000000013a3a7824 */ /* 0x000fe200078e0a0b */
[----:B------:R-:W-:Y:S01]  /*1950*/  IADD3 R11, R116, 0x20, RZ ;  /* 0x00000020740b7810 */ /* 0x000fe20007ffe0ff */
[----:B------:R-:W-:Y:S01]  /*1960*/  IMAD.X R17, R117, 0x1, R17, P0 ;  /* 0x0000000175117824 */ /* 0x000fe200000e0611 */
[----:B------:R-:W-:Y:S01]  /*1970*/  LOP3.LUT R21, R23, 0x18, R116, 0xf8, !PT ;  /* 0x0000001817157812 */ /* 0x000fe200078ef874 */
[----:B------:R-:W-:Y:S01]  /*1980*/  IMAD R170, R19, c[0x0][0x190], RZ ;  /* 0x0000640013aa7a24 */ /* 0x000fe200078e02ff */
[----:B------:R-:W-:Y:S01]  /*1990*/  SHF.R.U32.HI R10, RZ, 0x3, R23 ;  /* 0x00000003ff0a7819 */ /* 0x000fe20000011617 */
[C---:B------:R-:W-:Y:S01]  /*19a0*/  IMAD.WIDE.U32 R16, R18.reuse, c[0x0][0x190], R16 ;  /* 0x0000640012107a25 */ /* 0x040fe200078e0010 */
[----:B------:R-:W-:Y:S02]  /*19b0*/  ISETP.GE.AND P5, PT, R11, c[0x0][0x220], PT ;  /* 0x000088000b007a0c */ /* 0x000fe40003fa6270 */
[----:B------:R-:W-:Y:S01]  /*19c0*/  LOP3.LUT R10, R21, R10, RZ, 0x3c, !PT ;  /* 0x0000000a150a7212 */ /* 0x000fe200078e3cff */
[----:B------:R-:W-:Y:S01]  /*19d0*/  IMAD R170, R18, c[0x0][0x194], R170 ;  /* 0x0000650012aa7a24 */ /* 0x000fe200078e02aa */
[----:B------:R-:W-:Y:S01]  /*19e0*/  IADD3 R18, P0, R116, R6, RZ ;  /* 0x0000000674127210 */ /* 0x000fe20007f1e0ff */
[----:B------:R-:W-:Y:S01]  /*19f0*/  IMAD R19, R0, c[0x0][0x1b8], RZ ;  /* 0x00006e0000137a24 */ /* 0x000fe200078e02ff */
[----:B------:R-:W-:Y:S01]  /*1a00*/  SEL R6, RZ, 0xffffffff, P5 ;  /* 0xffffffffff067807 */ /* 0x000fe20002800000 */
[----:B------:R-:W-:Y:S01]  /*1a10*/  IMAD R163, R54, 0x8, R163 ;  /* 0x0000000836a37824 */ /* 0x000fe200078e02a3 */
[----:B------:R-:W-:Y:S01]  /*1a20*/  SHF.R.S32.HI R145, RZ, 0x1, R160 ;  /* 0x00000001ff917819 */ /* 0x000fe200000114a0 */
[----:B------:R-:W-:Y:S01]  /*1a30*/  IMAD R3, R2, c[0x0][0x1bc], R19 ;  /* 0x00006f0002037a24 */ /* 0x000fe200078e0213 */
[----:B------:R-:W-:Y:S01]  /*1a40*/  SHF.L.U32 R155, R155, 0x2, RZ ;  /* 0x000000029b9b7819 */ /* 0x000fe200000006ff */
[----:B------:R-:W-:Y:S01]  /*1a50*/  IMAD.U32 R163, R163, 0x20, R10 ;  /* 0x00000020a3a37824 */ /* 0x000fe200078e000a */
[C---:B------:R-:W-:Y:S01]  /*1a60*/  IADD3 R10, R116.reuse, 0x40, RZ ;  /* 0x00000040740a7810 */ /* 0x040fe20007ffe0ff */
[----:B------:R-:W-:Y:S01]  /*1a70*/  IMAD.X R19, R117, 0x1, R13, P0 ;  /* 0x0000000175137824 */ /* 0x000fe200000e060d */
[----:B------:R-:W-:Y:S01]  /*1a80*/  ISETP.GE.AND P0, PT, R116, c[0x0][0x220], PT ;  /* 0x0000880074007a0c */ /* 0x000fe20003f06270 */
[----:B------:R-:W-:Y:S01]  /*1a90*/  IMAD.SHL.U32 R6, R6, 0x2, RZ ;  /* 0x0000000206067824 */ /* 0x000fe200078e00ff */
[----:B------:R-:W-:Y:S01]  /*1aa0*/  ISETP.GE.AND P2, PT, R10, c[0x0][0x220], PT ;  /* 0x000088000a007a0c */ /* 0x000fe20003f46270 */
[----:B------:R-:W-:Y:S01]  /*1ab0*/  IMAD.IADD R63, R132, 0x1, -R63 ;  /* 0x00000001843f7824 */ /* 0x000fe200078e0a3f */
[----:B------:R-:W-:Y:S01]  /*1ac0*/  SEL R13, RZ, 0x1, P0 ;  /* 0x00000001ff0d7807 */ /* 0x000fe20000000000 */
[----:B------:R-:W-:Y:S01]  /*1ad0*/  IMAD.IADD R59, R8, 0x1, -R59 ;  /* 0x00000001083b7824 */ /* 0x000fe200078e0a3b */
[----:B------:R-:W-:Y:S01]  /*1ae0*/  SEL R161, RZ, 0x4, P2 ;  /* 0x00000004ffa17807 */ /* 0x000fe20001000000 */
[----:B------:R-:W-:Y:S01]  /*1af0*/  IMAD.X R5, R175, 0x1, R5, P1 ;  /* 0x00000001af057824 */ /* 0x000fe200008e0605 */
[----:B------:R-:W-:Y:S01]  /*1b00*/  LOP3.LUT R6, R6, 0x2, R13, 0xe2, !PT ;  /* 0x0000000206067812 */ /* 0x000fe200078ee20d */
[----:B------:R-:W-:Y:S01]  /*1b10*/  IMAD.WIDE.U32 R18, R2, c[0x0][0x1b8], R18 ;  /* 0x00006e0002127a25 */ /* 0x000fe200078e0012 */
[----:B------:R-:W-:-:S02]  /*1b20*/  IADD3 R166, P0, R116, R4, RZ ;  /* 0x0000000474a67210 */ /* 0x000fc40007f1e0ff */
[----:B------:R-:W-:Y:S01]  /*1b30*/  LOP3.LUT R161, R6, R161, RZ, 0xfc, !PT ;  /* 0x000000a106a17212 */ /* 0x000fe200078efcff */
[----:B------:R-:W-:Y:S01]  /*1b40*/  IMAD R5, R5, c[0x0][0x1a0], RZ ;  /* 0x0000680005057a24 */ /* 0x000fe200078e02ff */
[----:B------:R-:W-:Y:S01]  /*1b50*/  SHF.R.S32.HI R6, RZ, 0x1f, R71 ;  /* 0x0000001fff067819 */ /* 0x000fe20000011447 */
[----:B------:R-:W-:Y:S01]  /*1b60*/  IMAD.X R167, R117, 0x1, R9, P0 ;  /* 0x0000000175a77824 */ /* 0x000fe200000e0609 */
[----:B------:R-:W-:Y:S01]  /*1b70*/  LEA.HI R62, R63, R63, RZ, 0x1 ;  /* 0x0000003f3f3e7211 */ /* 0x000fe200078f08ff */
[----:B------:R-:W-:Y:S01]  /*1b80*/  IMAD R158, R174, R145, R155 ;  /* 0x00000091ae9e7224 */ /* 0x000fe200078e029b */
[----:B------:R-:W-:Y:S01]  /*1b90*/  LEA.HI R13, R6, R71, RZ, 0x7 ;  /* 0x00000047060d7211 */ /* 0x000fe200078f38ff */
[----:B------:R-:W-:Y:S01]  /*1ba0*/  IMAD.IADD R19, R19, 0x1, R3 ;  /* 0x0000000113137824 */ /* 0x000fe200078e0203 */
[--C-:B------:R-:W-:Y:S01]  /*1bb0*/  SHF.R.S32.HI R8, RZ, 0x1, R62.reuse ;  /* 0x00000001ff087819 */ /* 0x100fe2000001143e */
[----:B------:R-:W-:Y:S01]  /*1bc0*/  IMAD R169, R175, c[0x0][0x198], RZ ;  /* 0x00006600afa97a24 */ /* 0x000fe200078e02ff */
[----:B------:R-:W-:Y:S01]  /*1bd0*/  SHF.R.S32.HI R13, RZ, 0x7, R13 ;  /* 0x00000007ff0d7819 */ /* 0x000fe2000001140d */
[----:B------:R-:W-:Y:S01]  /*1be0*/  IMAD R5, R164, c[0x0][0x1a4], R5 ;  /* 0x00006900a4057a24 */ /* 0x000fe200078e0205 */
[----:B------:R-:W-:Y:S01]  /*1bf0*/  SHF.R.S32.HI R61, RZ, 0x1f, R62 ;  /* 0x0000001fff3d7819 */ /* 0x000fe2000001143e */
[----:B------:R-:W-:Y:S01]  /*1c00*/  IMAD.MOV.U32 R100, RZ, RZ, 0x5 ;  /* 0x00000005ff647424 */ /* 0x000fe200078e00ff */
[----:B------:R-:W-:Y:S01]  /*1c10*/  IMNMX R68, R146, R13, !PT ;  /* 0x0000000d92447217 */ /* 0x000fe20007800200 */
[----:B------:R-:W-:Y:S01]  /*1c20*/  IMAD.MOV.U32 R3, RZ, RZ, c[0x0][0x1a0] ;  /* 0x00006800ff037624 */ /* 0x000fe200078e00ff */
[----:B------:R-:W-:Y:S01]  /*1c30*/  SHF.R.S32.HI R173, RZ, 0x1f, R172 ;  /* 0x0000001fffad7819 */ /* 0x000fe200000114ac */
[----:B------:R-:W-:Y:S01]  /*1c40*/  IMAD.IADD R155, R155, 0x1, R158 ;  /* 0x000000019b9b7824 */ /* 0x000fe200078e029e */
[----:B------:R-:W-:Y:S01]  /*1c50*/  ISETP.GT.AND P0, PT, R53, R68, PT ;  /* 0x000000443500720c */ /* 0x000fe20003f04270 */
[----:B------:R-:W-:Y:S01]  /*1c60*/  IMAD.WIDE.U32 R164, R164, c[0x0][0x1a0], R18 ;  /* 0x00006800a4a47a25 */ /* 0x000fe200078e0012 */
[----:B------:R-:W-:-:S02]  /*1c70*/  LEA.HI R61, R61, R8, RZ, 0x2 ;  /* 0x000000083d3d7211 */ /* 0x000fc400078f10ff */
[----:B------:R-:W-:Y:S01]  /*1c80*/  IADD3 R171, R17, R170, RZ ;  /* 0x000000aa11ab7210 */ /* 0x000fe20007ffe0ff */
[----:B------:R-:W-:Y:S01]  /*1c90*/  IMAD.MOV.U32 R170, RZ, RZ, R16 ;  /* 0x000000ffffaa7224 */ /* 0x000fe200078e0010 */
[----:B------:R-:W-:Y:S01]  /*1ca0*/  LOP3.LUT R61, R61, 0xfffffffc, RZ, 0xc0, !PT ;  /* 0xfffffffc3d3d7812 */ /* 0x000fe200078ec0ff */
[----:B------:R-:W-:Y:S01]  /*1cb0*/  IMAD R69, R173, c[0x0][0x1a8], RZ ;  /* 0x00006a00ad457a24 */ /* 0x000fe200078e02ff */
[----:B------:R-:W-:Y:S01]  /*1cc0*/  LOP3.LUT R15, R15, 0xffffffe0, RZ, 0xc0, !PT ;  /* 0xffffffe00f0f7812 */ /* 0x000fe200078ec0ff */
[----:B------:R-:W-:Y:S01]  /*1cd0*/  IMAD R169, R174, c[0x0][0x19c], R169 ;  /* 0x00006700aea97a24 */ /* 0x000fe200078e02a9 */
[----:B------:R-:W-:Y:S01]  /*1ce0*/  P2R R152, PR, RZ, 0x4 ;  /* 0x00000004ff987803 */ /* 0x000fe20000000000 */
[----:B------:R-:W-:Y:S01]  /*1cf0*/  IMAD R69, R172, c[0x0][0x1ac], R69 ;  /* 0x00006b00ac457a24 */ /* 0x000fe200078e0245 */
[-C--:B------:R-:W-:Y:S01]  /*1d00*/  SHF.L.U64.HI R147, R181, R100.reuse, c[0x0][0x19c] ;  /* 0x00006700b5937619 */ /* 0x080fe20000010264 */
[----:B------:R-:W-:Y:S01]  /*1d10*/  IMAD.WIDE.U32 R166, R174, c[0x0][0x198], R166 ;  /* 0x00006600aea67a25 */ /* 0x000fe200078e00a6 */
[----:B------:R-:W-:-:S02]  /*1d20*/  SHF.L.U64.HI R149, R3, R100, c[0x0][0x1a4] ;  /* 0x0000690003957619 */ /* 0x000fc40000010264 */
[----:B------:R-:W-:Y:S01]  /*1d30*/  SHF.R.S32.HI R60, RZ, 0x4, R60 ;  /* 0x00000004ff3c7819 */ /* 0x000fe2000001143c */
[----:B------:R-:W-:Y:S01]  /*1d40*/  IMAD.WIDE.U32 R170, R172, c[0x0][0x1a8], R170 ;  /* 0x00006a00acaa7a25 */ /* 0x000fe200078e00aa */
[----:B------:R-:W-:Y:S02]  /*1d50*/  SHF.R.S32.HI R57, RZ, 0x1, R57 ;  /* 0x00000001ff397819 */ /* 0x000fe40000011439 */
[----:B------:R-:W-:Y:S01]  /*1d60*/  SHF.R.S32.HI R130, RZ, 0x1f, R158 ;  /* 0x0000001fff827819 */ /* 0x000fe2000001149e */
[----:B------:R-:W-:Y:S01]  /*1d70*/  IMAD.IADD R61, R8, 0x1, -R61 ;  /* 0x00000001083d7824 */ /* 0x000fe200078e0a3d */
[----:B------:R-:W-:Y:S01]  /*1d80*/  SHF.R.S32.HI R129, RZ, 0x1f, R155 ;  /* 0x0000001fff817819 */ /* 0x000fe2000001149b */
[----:B------:R-:W-:Y:S02]  /*1d90*/  IMAD.SHL.U32 R148, R181, 0x20, RZ ;  /* 0x00000020b5947824 */ /* 0x000fe400078e00ff */
[----:B------:R-:W-:Y:S02]  /*1da0*/  IMAD.SHL.U32 R150, R3, 0x20, RZ ;  /* 0x0000002003967824 */ /* 0x000fe400078e00ff */
[----:B------:R-:W-:-:S02]  /*1db0*/  IMAD.IADD R162, R132, 0x1, -R15 ;  /* 0x0000000184a27824 */ /* 0x000fc400078e0a0f */
[----:B------:R-:W-:Y:S02]  /*1dc0*/  IMAD.SHL.U32 R159, R145, 0x20, RZ ;  /* 0x00000020919f7824 */ /* 0x000fe400078e00ff */
[----:B------:R-:W-:Y:S02]  /*1dd0*/  IMAD.IADD R169, R167, 0x1, R169 ;  /* 0x00000001a7a97824 */ /* 0x000fe400078e02a9 */
[----:B------:R-:W-:Y:S02]  /*1de0*/  IMAD.IADD R52, R165, 0x1, R5 ;  /* 0x00000001a5347824 */ /* 0x000fe400078e0205 */
[----:B------:R-:W-:Y:S02]  /*1df0*/  IMAD.IADD R69, R171, 0x1, R69 ;  /* 0x00000001ab457824 */ /* 0x000fe400078e0245 */
[----:B------:R-:W-:Y:S01]  /*1e00*/  @!P4 IMAD.MOV.U32 R7, RZ, RZ, RZ ;  /* 0x000000ffff07c224 */ /* 0x000fe200078e00ff */
[----:B------:R-:W-:Y:S05]  /*1e10*/  @!P0 BRA `(.L_x_2932) ;  /* 0x0000964000008947 */ /* 0x000fea0003800000 */
[----:B-1----:R-:W-:Y:S01]  /*1e20*/  IMAD R4, R131, c[0x0][0x280], RZ ;  /* 0x0000a00083047a24 */ /* 0x002fe200078e02ff */
[----:B------:R-:W-:Y:S01]  /*1e30*/  SHF.R.S32.HI R9, RZ, 0x1f, R120 ;  /* 0x0000001fff097819 */ /* 0x000fe20000011478 */
[C---:B------:R-:W-:Y:S01]  /*1e40*/  IMAD.WIDE.U32 R12, R153.reuse, c[0x0][0x280], R116 ;  /* 0x0000a000990c7a25 */ /* 0x040fe200078e0074 */
[--C-:B------:R-:W-:Y:S01]  /*1e50*/  SHF.R.S32.HI R6, RZ, 0x1f, R71.reuse ;  /* 0x0000001fff067819 */ /* 0x100fe20000011447 */
[----:B------:R-:W-:Y:S01]  /*1e60*/  UMOV UR9, 0x40 ;  /* 0x0000004000097882 */ /* 0x000fe20000000000 */
[----:B------:R-:W-:Y:S01]  /*1e70*/  IADD3 R8, P1, P0, R120, R174, -R71 ;  /* 0x000000ae78087210 */ /* 0x000fe2000783e847 */
[----:B------:R-:W-:Y:S01]  /*1e80*/  IMAD R5, R153, c[0x0][0x284], R4 ;  /* 0x0000a10099057a24 */ /* 0x000fe200078e0204 */
[C---:B------:R-:W-:Y:S01]  /*1e90*/  LEA R108, P3, R166.reuse, c[0x0][0x168], 0x1 ;  /* 0x00005a00a66c7a11 */ /* 0x040fe200078608ff */
[----:B------:R-:W-:Y:S01]  /*1ea0*/  IMAD R4, R131, c[0x0][0x278], RZ ;  /* 0x00009e0083047a24 */ /* 0x000fe200078e02ff */
[----:B------:R-:W-:Y:S01]  /*1eb0*/  IADD3.X R6, R9, R175, ~R6, P1, P0 ;  /* 0x000000af09067210 */ /* 0x000fe20000fe0c06 */
[C---:B------:R-:W-:Y:S01]  /*1ec0*/  IMAD.WIDE.U32 R14, R153.reuse, c[0x0][0x278], R116 ;  /* 0x00009e00990e7a25 */ /* 0x040fe200078e0074 */
[----:B------:R-:W-:Y:S01]  /*1ed0*/  LEA.HI.X R107, R166, c[0x0][0x16c], R169, 0x1, P3 ;  /* 0x00005b00a66b7a11 */ /* 0x000fe200018f0ca9 */
[----:B------:R-:W-:Y:S01]  /*1ee0*/  ULDC.64 UR4, c[0x0][0x1a0] ;  /* 0x0000680000047ab9 */ /* 0x000fe20000000a00 */
[C---:B------:R-:W-:Y:S01]  /*1ef0*/  LEA R110, P2, R164.reuse, c[0x0][0x170], 0x1 ;  /* 0x00005c00a46e7a11 */ /* 0x040fe200078408ff */
[----:B------:R-:W-:Y:S01]  /*1f00*/  IMAD R4, R153, c[0x0][0x27c], R4 ;  /* 0x00009f0099047a24 */ /* 0x000fe200078e0204 */
[----:B------:R-:W-:Y:S01]  /*1f10*/  UIMAD UR10, UR9, UR5, URZ ;  /* 0x00000005090a72a4 */ /* 0x000fe2000f8e023f */
[----:B------:R-:W-:Y:S01]  /*1f20*/  IMAD.IADD R13, R13, 0x1, R5 ;  /* 0x000000010d0d7824 */ /* 0x000fe200078e0205 */
[----:B------:R-:W-:Y:S01]  /*1f30*/  LEA.HI.X R111, R164, c[0x0][0x174], R52, 0x1, P2 ;  /* 0x00005d00a46f7a11 */ /* 0x000fe200010f0c34 */
[C---:B------:R-:W-:Y:S01]  /*1f40*/  IMAD R5, R6.reuse, c[0x0][0x290], RZ ;  /* 0x0000a40006057a24 */ /* 0x040fe200078e02ff */
[C---:B------:R-:W-:Y:S01]  /*1f50*/  IADD3 R138, R159.reuse, 0x20, RZ ;  /* 0x000000209f8a7810 */ /* 0x040fe20007ffe0ff */
[----:B------:R-:W-:Y:S01]  /*1f60*/  IMAD R9, R6, c[0x0][0x288], RZ ;  /* 0x0000a20006097a24 */ /* 0x000fe200078e02ff */
[----:B------:R-:W-:Y:S01]  /*1f70*/  IADD3 R137, R159, 0x40, RZ ;  /* 0x000000409f897810 */ /* 0x000fe20007ffe0ff */
[----:B------:R-:W-:Y:S01]  /*1f80*/  IMAD.IADD R15, R15, 0x1, R4 ;  /* 0x000000010f0f7824 */ /* 0x000fe200078e0204 */
[----:B------:R-:W-:Y:S01]  /*1f90*/  UMOV UR8, 0xc0 ;  /* 0x000000c000087882 */ /* 0x000fe20000000000 */
[C---:B------:R-:W-:Y:S01]  /*1fa0*/  IMAD R5, R8.reuse, c[0x0][0x294], R5 ;  /* 0x0000a50008057a24 */ /* 0x040fe200078e0205 */
[----:B------:R-:W-:Y:S01]  /*1fb0*/  UIMAD UR11, UR8, UR5, URZ ;  /* 0x00000005080b72a4 */ /* 0x000fe2000f8e023f */
[----:B------:R-:W-:Y:S01]  /*1fc0*/  IMAD.WIDE.U32 R12, R8, c[0x0][0x290], R12 ;  /* 0x0000a400080c7a25 */ /* 0x000fe200078e000c */
[----:B------:R-:W-:Y:S01]  /*1fd0*/  LOP3.LUT R140, R161, 0xffff, RZ, 0xc0, !PT ;  /* 0x0000ffffa18c7812 */ /* 0x000fe200078ec0ff */
[----:B------:R-:W-:Y:S01]  /*1fe0*/  ULDC UR5, c[0x0][0x294] ;  /* 0x0000a50000057ab9 */ /* 0x000fe20000000800 */
[----:B------:R-:W-:Y:S01]  /*1ff0*/  IADD3 R143, R174, 0x20, RZ ;  /* 0x00000020ae8f7810 */ /* 0x000fe20007ffe0ff */
[C---:B------:R-:W-:Y:S01]  /*2000*/  IMAD R4, R8.reuse, c[0x0][0x28c], R9 ;  /* 0x0000a30008047a24 */ /* 0x040fe200078e0209 */
[----:B------:R-:W-:Y:S01]  /*2010*/  UIMAD UR5, UR8, UR5, URZ ;  /* 0x00000005080572a4 */ /* 0x000fe2000f8e023f */
[----:B------:R-:W-:Y:S01]  /*2020*/  IMAD.WIDE.U32 R8, R8, c[0x0][0x288], R14 ;  /* 0x0000a20008087a25 */ /* 0x000fe200078e000e */
[----:B------:R-:W-:Y:S01]  /*2030*/  UIMAD.WIDE.U32 UR12, UR8, UR4, URZ ;  /* 0x00000004080c72a5 */ /* 0x000fe2000f8e003f */
[----:B------:R-:W-:-:S02]  /*2040*/  LOP3.LUT R144, R140, 0x1, RZ, 0xc0, !PT ;  /* 0x000000018c907812 */ /* 0x000fc400078ec0ff */
[----:B------:R-:W-:Y:S01]  /*2050*/  IMAD.IADD R13, R13, 0x1, R5 ;  /* 0x000000010d0d7824 */ /* 0x000fe200078e0205 */
[----:B------:R-:W-:Y:S01]  /*2060*/  LOP3.LUT R142, R140, 0x2, RZ, 0xc0, !PT ;  /* 0x000000028c8e7812 */ /* 0x000fe200078ec0ff */
[----:B------:R-:W-:Y:S01]  /*2070*/  IMAD R113, R0, c[0x0][0x2a0], RZ ;  /* 0x0000a80000717a24 */ /* 0x000fe200078e02ff */
[C---:B------:R-:W-:Y:S01]  /*2080*/  IADD3 R141, R174.reuse, 0x40, RZ ;  /* 0x00000040ae8d7810 */ /* 0x040fe20007ffe0ff */
[----:B------:R-:W-:Y:S01]  /*2090*/  IMAD.IADD R5, R9, 0x1, R4 ;  /* 0x0000000109057824 */ /* 0x000fe200078e0204 */
[----:B------:R-:W-:Y:S01]  /*20a0*/  IADD3 R139, R174, 0x60, RZ ;  /* 0x00000060ae8b7810 */ /* 0x000fe20007ffe0ff */
[----:B------:R-:W-:Y:S01]  /*20b0*/  IMAD R115, R0, c[0x0][0x298], RZ ;  /* 0x0000a60000737a24 */ /* 0x000fe200078e02ff */
[----:B------:R-:W-:Y:S01]  /*20c0*/  SHF.R.S32.HI R128, RZ, 0x1f, R159 ;  /* 0x0000001fff807819 */ /* 0x000fe2000001149f */
[----:B------:R-:W-:Y:S01]  /*20d0*/  IMAD.MOV.U32 R4, RZ, RZ, R8 ;  /* 0x000000ffff047224 */ /* 0x000fe200078e0008 */
[----:B------:R-:W-:Y:S01]  /*20e0*/  LOP3.LUT R140, R140, 0x4, RZ, 0xc0, !PT ;  /* 0x000000048c8c7812 */ /* 0x000fe200078ec0ff */
[----:B-----5:R-:W-:Y:S01]  /*20f0*/  IMAD.IADD R120, R7, 0x1, R120 ;  /* 0x0000000107787824 */ /* 0x020fe200078e0278 */
[----:B------:R-:W-:Y:S01]  /*2100*/  SHF.R.S32.HI R127, RZ, 0x1f, R138 ;  /* 0x0000001fff7f7819 */ /* 0x000fe2000001148a */
[----:B------:R-:W-:Y:S01]  /*2110*/  IMAD.WIDE.U32 R6, R3, 0x40, RZ ;  /* 0x0000004003067825 */ /* 0x000fe200078e00ff */
[----:B------:R-:W-:Y:S01]  /*2120*/  SHF.R.S32.HI R126, RZ, 0x1f, R137 ;  /* 0x0000001fff7e7819 */ /* 0x000fe20000011489 */
[----:B------:R-:W-:-:S02]  /*2130*/  ULDC UR4, c[0x0][0x230] ;  /* 0x00008c0000047ab9 */ /* 0x000fc40000000800 */
[C---:B------:R-:W-:Y:S01]  /*2140*/  IMAD R113, R2.reuse, c[0x0][0x2a4], R113 ;  /* 0x0000a90002717a24 */ /* 0x040fe200078e0271 */
[----:B------:R-:W-:Y:S01]  /*2150*/  IADD3 R104, R7, UR10, RZ ;  /* 0x0000000a07687c10 */ /* 0x000fe2000fffe0ff */
[C---:B------:R-:W-:Y:S01]  /*2160*/  IMAD R115, R2.reuse, c[0x0][0x29c], R115 ;  /* 0x0000a70002737a24 */ /* 0x040fe200078e0273 */
[----:B------:R-:W-:Y:S01]  /*2170*/  ULDC UR10, c[0x0][0x19c] ;  /* 0x00006700000a7ab9 */ /* 0x000fe20000000800 */
[----:B------:R-:W-:Y:S01]  /*2180*/  IMAD.WIDE.U32 R12, R2, c[0x0][0x2a0], R12 ;  /* 0x0000a800020c7a25 */ /* 0x000fe200078e000c */
[----:B------:R-:W-:Y:S01]  /*2190*/  UIMAD UR10, UR9, UR10, URZ ;  /* 0x0000000a090a72a4 */ /* 0x000fe2000f8e023f */
[----:B------:R-:W-:Y:S01]  /*21a0*/  SHF.L.U64.HI R104, R6, 0x1, R104 ;  /* 0x0000000106687819 */ /* 0x000fe20000010268 */
[----:B------:R-:W-:Y:S01]  /*21b0*/  UIADD3 UR11, UR13, UR11, URZ ;  /* 0x0000000b0d0b7290 */ /* 0x000fe2000fffe03f */
[----:B------:R-:W-:Y:S01]  /*21c0*/  IMAD.WIDE.U32 R2, R2, c[0x0][0x298], R4 ;  /* 0x0000a60002027a25 */ /* 0x000fe200078e0004 */
[----:B------:R-:W-:Y:S01]  /*21d0*/  LEA R112, P1, R12, c[0x0][0x270], 0x1 ;  /* 0x00009c000c707a11 */ /* 0x000fe200078208ff */
[----:B------:R-:W-:-:S02]  /*21e0*/  ULDC.U8 UR8, c[0x0][0x313] ;  /* 0x0000c4c000087ab9 */ /* 0x000fc40000000000 */
        /* <DEDUP_REMOVED lines=74> */
[----:B------:R-:W-:Y:S01]  /*2690*/  SHF.R.S32.HI R124, RZ, 0x1f, R135 ;  /* 0x0000001fff7c7819 */ /* 0x000fe20000011487 */
[----:B------:R-:W-:Y:S01]  /*26a0*/  IMAD.X R96, R87, 0x1, R70, P0 ;  /* 0x0000000157607824 */ /* 0x000fe200000e0646 */
[----:B------:R-:W-:-:S02]  /*26b0*/  IADD3 R106, R179, UR5, RZ ;  /* 0x00000005b36a7c10 */ /* 0x000fc4000fffe0ff */
[----:B------:R-:W-:Y:S02]  /*26c0*/  SHF.R.S32.HI R123, RZ, 0x1f, R134 ;  /* 0x0000001fff7b7819 */ /* 0x000fe40000011486 */
[----:B------:R-:W-:Y:S02]  /*26d0*/  SHF.R.S32.HI R122, RZ, 0x1f, R133 ;  /* 0x0000001fff7a7819 */ /* 0x000fe40000011485 */
[----:B------:R-:W-:Y:S02]  /*26e0*/  IADD3.X R43, R0, c[0x0][0x2ac], RZ, P1, !PT ;  /* 0x0000ab00002b7a10 */ /* 0x000fe40000ffe4ff */
.L_x_3025:
        /* <DEDUP_REMOVED lines=18> */
.L_x_2934:
[----:B------:R-:W-:Y:S05]  /*2810*/  BSYNC B0 ;  /* 0x0000000000007941 */ /* 0x000fea0003800000 */
.L_x_2933:
        /* <DEDUP_REMOVED lines=18> */
.L_x_2936:
[----:B------:R-:W-:Y:S05]  /*2940*/  BSYNC B0 ;  /* 0x0000000000007941 */ /* 0x000fea0003800000 */
.L_x_2935:
        /* <DEDUP_REMOVED lines=21> */
.L_x_2938:
[----:B------:R-:W-:Y:S05]  /*2aa0*/  BSYNC B0 ;  /* 0x0000000000007941 */ /* 0x000fea0003800000 */
.L_x_2937:
        /* <DEDUP_REMOVED lines=21> */
.L_x_2940:
[----:B------:R-:W-:Y:S05]  /*2c00*/  BSYNC B0 ;  /* 0x0000000000007941 */ /* 0x000fea0003800000 */
.L_x_2939:
        /* <DEDUP_REMOVED lines=66> */
.L_x_2946:
[----:B------:R-:W-:Y:S05]  /*3030*/  BSYNC B0 ;  /* 0x0000000000007941 */ /* 0x000fea0003800000 */
.L_x_2945:
        /* <DEDUP_REMOVED lines=54> */
.L_x_2948:
[----:B------:R-:W-:Y:S05]  /*33a0*/  BSYNC B0 ;  /* 0x0000000000007941 */ /* 0x000fea0003800000 */
.L_x_2947:
        /* <DEDUP_REMOVED lines=53> */
.L_x_2944:
[----:B------:R-:W-:Y:S05]  /*3700*/  BSYNC B1 ;  /* 0x0000000000017941 */ /* 0x000fea0003800000 */
.L_x_2943:
        /* <DEDUP_REMOVED lines=65> */
.L_x_2952:
[----:B------:R-:W-:Y:S05]  /*3b20*/  BSYNC B0 ;  /* 0x0000000000007941 */ /* 0x000fea0003800000 */
.L_x_2951:
        /* <DEDUP_REMOVED lines=57> */
.L_x_2954:
[----:B------:R-:W-:Y:S05]  /*3ec0*/  BSYNC B0 ;  /* 0x0000000000007941 */ /* 0x000fea0003800000 */
.L_x_2953:
        /* <DEDUP_REMOVED lines=56> */
.L_x_2950:
[----:B------:R-:W-:Y:S05]  /*4250*/  BSYNC B1 ;  /* 0x0000000000017941 */ /* 0x000fea0003800000 */
.L_x_2949:
        /* <DEDUP_REMOVED lines=64> */
.L_x_2958:
[----:B------:R-:W-:Y:S05]  /*4660*/  BSYNC B0 ;  /* 0x0000000000007941 */ /* 0x000fea0003800000 */
.L_x_2957:
        /* <DEDUP_REMOVED lines=57> */
.L_x_2960:
[----:B------:R-:W-:Y:S05]  /*4a00*/  BSYNC B0 ;  /* 0x0000000000007941 */ /* 0x000fea0003800000 */
.L_x_2959:
        /* <DEDUP_REMOVED lines=56> */
.L_x_2956:
[----:B------:R-:W-:Y:S05]  /*4d90*/  BSYNC B1 ;  /* 0x0000000000017941 */ /* 0x000fea0003800000 */
.L_x_2955:
        /* <DEDUP_REMOVED lines=70> */
.L_x_2964:
[----:B------:R-:W-:Y:S05]  /*5200*/  BSYNC B0 ;  /* 0x0000000000007941 */ /* 0x000fea0003800000 */
.L_x_2963:
        /* <DEDUP_REMOVED lines=57> */
.L_x_2966:
[----:B------:R-:W-:Y:S05]  /*55a0*/  BSYNC B0 ;  /* 0x0000000000007941 */ /* 0x000fea0003800000 */
.L_x_2965:
        /* <DEDUP_REMOVED lines=56> */
.L_x_2962:
[----:B------:R-:W-:Y:S05]  /*5930*/  BSYNC B1 ;  /* 0x0000000000017941 */ /* 0x000fea0003800000 */
.L_x_2961:
        /* <DEDUP_REMOVED lines=8> */
.L_x_2942:
        /* <DEDUP_REMOVED lines=95> */
.L_x_2973:
[----:B------:R-:W-:Y:S05]  /*5fb0*/  BSYNC B0 ;  /* 0x0000000000007941 */ /* 0x000fea0003800000 */
.L_x_2972:
[----:B------:R-:W-:Y:S05]  /*5fc0*/  MOV R109, R107 ;  /* 0x0000006b006d7202 */ /* 0x000fea0000000f00 */
[----:B-----5:R2:W-:Y:S02]  /*5fd0*/  STG.E.128 [R108.64], R48 ;  /* 0x000000306c007986 */ /* 0x0205e4000c101d06 */
.L_x_2971:
[----:B------:R-:W-:Y:S05]  /*5fe0*/  BSYNC B1 ;  /* 0x0000000000017941 */ /* 0x000fea0003800000 */
.L_x_2970:
        /* <DEDUP_REMOVED lines=95> */
.L_x_2977:
[----:B------:R-:W-:Y:S05]  /*65e0*/  BSYNC B0 ;  /* 0x0000000000007941 */ /* 0x000fea0003800000 */
.L_x_2976:
[----:B------:R-:W-:Y:S05]  /*65f0*/  MOV R109, R107 ;  /* 0x0000006b006d7202 */ /* 0x000fea0000000f00 */
[----:B-----5:R3:W-:Y:S02]  /*6600*/  STG.E.128 [R108.64+0x40], R48 ;  /* 0x000040306c007986 */ /* 0x0207e4000c101d06 */
.L_x_2975:
[----:B------:R-:W-:Y:S05]  /*6610*/  BSYNC B1 ;  /* 0x0000000000017941 */ /* 0x000fea0003800000 */
.L_x_2974:
        /* <DEDUP_REMOVED lines=94> */
.L_x_2979:
[----:B------:R-:W-:Y:S05]  /*6c00*/  BSYNC B0 ;  /* 0x0000000000007941 */ /* 0x000fea0003800000 */
.L_x_2978:
[----:B------:R-:W-:Y:S05]  /*6c10*/  MOV R109, R107 ;  /* 0x0000006b006d7202 */ /* 0x000fea0000000f00 */
[----:B-----5:R3:W-:Y:S02]  /*6c20*/  STG.E.128 [R108.64+0x80], R48 ;  /* 0x000080306c007986 */ /* 0x0207e4000c101d06 */
.L_x_2969:
[----:B------:R-:W-:Y:S05]  /*6c30*/  BSYNC B2 ;  /* 0x0000000000027941 */ /* 0x000fea0003800000 */
.L_x_2968:
        /* <DEDUP_REMOVED lines=102> */
.L_x_2985:
[----:B------:R-:W-:Y:S05]  /*72a0*/  BSYNC B0 ;  /* 0x0000000000007941 */ /* 0x000fea0003800000 */
.L_x_2984:
[C---:B------:R-:W-:Y:S04]  /*72b0*/  LEA R2, P0, R148.reuse, R108, 0x1 ;  /* 0x0000006c94027211 */ /* 0x040fe800078008ff */
[----:B------:R-:W-:Y:S05]  /*72c0*/  LEA.HI.X R3, R148, R107, R147, 0x1, P0 ;  /* 0x0000006b94037211 */ /* 0x000fea00000f0c93 */
[----:B-----5:R1:W-:Y:S04]  /*72d0*/  STG.E.128 [R2.64], R36 ;  /* 0x0000002402007986 */ /* 0x0203e8000c101d06 */
.L_x_2983:
[----:B------:R-:W-:Y:S05]  /*72e0*/  BSYNC B1 ;  /* 0x0000000000017941 */ /* 0x000fea0003800000 */
.L_x_2982:
        /* <DEDUP_REMOVED lines=100> */
.L_x_2989:
[----:B------:R-:W-:Y:S05]  /*7930*/  BSYNC B0 ;  /* 0x0000000000007941 */ /* 0x000fea0003800000 */
.L_x_2988:
[C---:B------:R-:W-:Y:S04]  /*7940*/  LEA R2, P0, R81.reuse, R108, 0x1 ;  /* 0x0000006c51027211 */ /* 0x040fe800078008ff */
[----:B------:R-:W-:Y:S05]  /*7950*/  LEA.HI.X R3, R81, R107, R80, 0x1, P0 ;  /* 0x0000006b51037211 */ /* 0x000fea00000f0c50 */
[----:B-----5:R4:W-:Y:S04]  /*7960*/  STG.E.128 [R2.64], R36 ;  /* 0x0000002402007986 */ /* 0x0209e8000c101d06 */
.L_x_2987:
[----:B------:R-:W-:Y:S05]  /*7970*/  BSYNC B1 ;  /* 0x0000000000017941 */ /* 0x000fea0003800000 */
.L_x_2986:
        /* <DEDUP_REMOVED lines=99> */
.L_x_2991:
[----:B------:R-:W-:Y:S05]  /*7fb0*/  BSYNC B0 ;  /* 0x0000000000007941 */ /* 0x000fea0003800000 */
.L_x_2990:
[C---:B------:R-:W-:Y:S04]  /*7fc0*/  LEA R2, P0, R89.reuse, R108, 0x1 ;  /* 0x0000006c59027211 */ /* 0x040fe800078008ff */
[----:B------:R-:W-:Y:S05]  /*7fd0*/  LEA.HI.X R3, R89, R107, R88, 0x1, P0 ;  /* 0x0000006b59037211 */ /* 0x000fea00000f0c58 */
[----:B-----5:R4:W-:Y:S04]  /*7fe0*/  STG.E.128 [R2.64], R36 ;  /* 0x0000002402007986 */ /* 0x0209e8000c101d06 */
.L_x_2981:
[----:B------:R-:W-:Y:S05]  /*7ff0*/  BSYNC B2 ;  /* 0x0000000000027941 */ /* 0x000fea0003800000 */
.L_x_2980:
        /* <DEDUP_REMOVED lines=102> */
.L_x_2997:
[----:B------:R-:W-:Y:S05]  /*8660*/  BSYNC B0 ;  /* 0x0000000000007941 */ /* 0x000fea0003800000 */
.L_x_2996:
[C---:B------:R-:W-:Y:S04]  /*8670*/  LEA R2, P0, R180.reuse, R108, 0x1 ;  /* 0x0000006cb4027211 */ /* 0x040fe800078008ff */
[----:B------:R-:W-:Y:S05]  /*8680*/  LEA.HI.X R3, R180, R107, R74, 0x1, P0 ;  /* 0x0000006bb4037211 */ /* 0x000fea00000f0c4a */
[----:B-----5:R4:W-:Y:S04]  /*8690*/  STG.E.128 [R2.64], R36 ;  /* 0x0000002402007986 */ /* 0x0209e8000c101d06 */
.L_x_2995:
[----:B------:R-:W-:Y:S05]  /*86a0*/  BSYNC B1 ;  /* 0x0000000000017941 */ /* 0x000fea0003800000 */
.L_x_2994:
        /* <DEDUP_REMOVED lines=100> */
.L_x_3001:
[----:B------:R-:W-:Y:S05]  /*8cf0*/  BSYNC B0 ;  /* 0x0000000000007941 */ /* 0x000fea0003800000 */
.L_x_3000:
[C---:B------:R-:W-:Y:S04]  /*8d00*/  LEA R2, P0, R83.reuse, R108, 0x1 ;  /* 0x0000006c53027211 */ /* 0x040fe800078008ff */
[----:B------:R-:W-:Y:S05]  /*8d10*/  LEA.HI.X R3, R83, R107, R82, 0x1, P0 ;  /* 0x0000006b53037211 */ /* 0x000fea00000f0c52 */
[----:B-----5:R4:W-:Y:S04]  /*8d20*/  STG.E.128 [R2.64], R36 ;  /* 0x0000002402007986 */ /* 0x0209e8000c101d06 */
.L_x_2999:
[----:B------:R-:W-:Y:S05]  /*8d30*/  BSYNC B1 ;  /* 0x0000000000017941 */ /* 0x000fea0003800000 */
.L_x_2998:
        /* <DEDUP_REMOVED lines=99> */
.L_x_3003:
[----:B------:R-:W-:Y:S05]  /*9370*/  BSYNC B0 ;  /* 0x0000000000007941 */ /* 0x000fea0003800000 */
.L_x_3002:
[C---:B------:R-:W-:Y:S04]  /*9380*/  LEA R2, P0, R91.reuse, R108, 0x1 ;  /* 0x0000006c5b027211 */ /* 0x040fe800078008ff */
[----:B------:R-:W-:Y:S05]  /*9390*/  LEA.HI.X R3, R91, R107, R90, 0x1, P0 ;  /* 0x0000006b5b037211 */ /* 0x000fea00000f0c5a */
[----:B-----5:R4:W-:Y:S04]  /*93a0*/  STG.E.128 [R2.64], R36 ;  /* 0x0000002402007986 */ /* 0x0209e8000c101d06 */
.L_x_2993:
[----:B------:R-:W-:Y:S05]  /*93b0*/  BSYNC B2 ;  /* 0x0000000000027941 */ /* 0x000fea0003800000 */
.L_x_2992:
        /* <DEDUP_REMOVED lines=106> */
.L_x_3009:
[----:B------:R-:W-:Y:S05]  /*9a60*/  BSYNC B0 ;  /* 0x0000000000007941 */ /* 0x000fea0003800000 */
.L_x_3008:
[C---:B------:R-:W-:Y:S01]  /*9a70*/  IMAD R0, R183.reuse, c[0x0][0x19c], RZ ;  /* 0x00006700b7007a24 */ /* 0x040fe200078e02ff */
[----:B--23--:R-:W-:Y:S05]  /*9a80*/  MOV R109, R107 ;  /* 0x0000006b006d7202 */ /* 0x00cfea0000000f00 */
[----:B------:R-:W-:Y:S05]  /*9a90*/  IMAD.WIDE.U32 R2, R183, c[0x0][0x198], R108 ;  /* 0x00006600b7027a25 */ /* 0x000fea00078e006c */
[----:B------:R-:W-:Y:S05]  /*9aa0*/  IADD3 R3, R3, R0, RZ ;  /* 0x0000000003037210 */ /* 0x000fea0007ffe0ff */
[----:B-----5:R2:W-:Y:S02]  /*9ab0*/  STG.E.128 [R2.64], R36 ;  /* 0x0000002402007986 */ /* 0x0205e4000c101d06 */
.L_x_3007:
[----:B------:R-:W-:Y:S05]  /*9ac0*/  BSYNC B1 ;  /* 0x0000000000017941 */ /* 0x000fea0003800000 */
.L_x_3006:
        /* <DEDUP_REMOVED lines=100> */
.L_x_3013:
[----:B------:R-:W-:Y:S05]  /*a110*/  BSYNC B0 ;  /* 0x0000000000007941 */ /* 0x000fea0003800000 */
.L_x_3012:
[C---:B------:R-:W-:Y:S04]  /*a120*/  LEA R2, P0, R95.reuse, R108, 0x1 ;  /* 0x0000006c5f027211 */ /* 0x040fe800078008ff */
[----:B------:R-:W-:Y:S05]  /*a130*/  LEA.HI.X R3, R95, R107, R94, 0x1, P0 ;  /* 0x0000006b5f037211 */ /* 0x000fea00000f0c5e */
[----:B-----5:R2:W-:Y:S04]  /*a140*/  STG.E.128 [R2.64], R36 ;  /* 0x0000002402007986 */ /* 0x0205e8000c101d06 */
.L_x_3011:
[----:B------:R-:W-:Y:S05]  /*a150*/  BSYNC B1 ;  /* 0x0000000000017941 */ /* 0x000fea0003800000 */
.L_x_3010:
        /* <DEDUP_REMOVED lines=99> */
.L_x_3015:
[----:B------:R-:W-:Y:S05]  /*a790*/  BSYNC B0 ;  /* 0x0000000000007941 */ /* 0x000fea0003800000 */
.L_x_3014:
[C---:B------:R-:W-:Y:S04]  /*a7a0*/  LEA R2, P0, R99.reuse, R108, 0x1 ;  /* 0x0000006c63027211 */ /* 0x040fe800078008ff */
[----:B------:R-:W-:Y:S05]  /*a7b0*/  LEA.HI.X R3, R99, R107, R98, 0x1, P0 ;  /* 0x0000006b63037211 */ /* 0x000fea00000f0c62 */
[----:B-----5:R2:W-:Y:S04]  /*a7c0*/  STG.E.128 [R2.64], R36 ;  /* 0x0000002402007986 */ /* 0x0205e8000c101d06 */
.L_x_3005:
[----:B------:R-:W-:Y:S05]  /*a7d0*/  BSYNC B2 ;  /* 0x0000000000027941 */ /* 0x000fea0003800000 */
.L_x_3004:
        /* <DEDUP_REMOVED lines=8> */
.L_x_2941:
        /* <DEDUP_REMOVED lines=17> */
.L_x_3017:
[----:B------:R-:W-:Y:S05]  /*a970*/  BSYNC B0 ;  /* 0x0000000000007941 */ /* 0x000fea0003800000 */
.L_x_3016:
        /* <DEDUP_REMOVED lines=24> */
.L_x_3019:
[----:B------:R-:W-:Y:S05]  /*ab00*/  BSYNC B0 ;  /* 0x0000000000007941 */ /* 0x000fea0003800000 */
.L_x_3018:
        /* <DEDUP_REMOVED lines=23> */
.L_x_3021:
[----:B------:R-:W-:Y:S05]  /*ac80*/  BSYNC B0 ;  /* 0x0000000000007941 */ /* 0x000fea0003800000 */
.L_x_3020:
        /* <DEDUP_REMOVED lines=30> */
.L_x_3022:
[----:B------:R-:W-:Y:S05]  /*ae70*/  BSYNC B0 ;  /* 0x0000000000007941 */ /* 0x000fea0003800000 */
.L_x_2967:
        /* <DEDUP_REMOVED lines=81> */
.L_x_3023:
        /* <DEDUP_REMOVED lines=9> */
.L_x_3024:
[----:B------:R-:W-:Y:S04]  /*b420*/  IADD3 R9, R9, -0x1, RZ ;  /* 0xffffffff09097810 */ /* 0x000fe80007ffe0ff */
[----:B------:R-:W-:Y:S11]  /*b430*/  ISETP.GT.AND P0, PT, R9, R68, PT ;  /* 0x000000440900720c */ /* 0x000ff60003f04270 */
[----:B------:R-:W-:Y:S02]  /*b440*/  @!UPT UIADD3 URZ, URZ, URZ, URZ ;  /* 0x0000003f3f3ff290 */ /* 0x000fe4000fffe03f */
[----:B------:R-:W-:-:S05]  /*b450*/  @P0 BRA `(.L_x_3025) ;  /* 0xffff729000000947 */ /* 0x000fca000383ffff */
.L_x_2932:
        /* <DEDUP_REMOVED lines=40> */
[C---:B-----5:R-:W-:Y:S02]  /*b6e0*/  IADD3.X R7, R0.reuse, c[0x0][0x2ac], RZ, P2, !PT ;  /* 0x0000ab0000077a10 */ /* 0x060fe400017fe4ff */
        /* <DEDUP_REMOVED lines=48> */
.L_x_3034:
[----:B------:R-:W-:Y:S05]  /*b9f0*/  BSYNC B0 ;  /* 0x0000000000007941 */ /* 0x000fea0003800000 */
.L_x_3033:
[----:B-----5:R4:W-:Y:S04]  /*ba00*/  STS.64 [R163], R12 ;  /* 0x0000000ca3007388 */ /* 0x0209e80000000a00 */
[----:B------:R4:W-:Y:S02]  /*ba10*/  STS.64 [R163+0x8], R14 ;  /* 0x0000080ea3007388 */ /* 0x0009e40000000a00 */
.L_x_3032:
[----:B------:R-:W-:Y:S05]  /*ba20*/  BSYNC B1 ;  /* 0x0000000000017941 */ /* 0x000fea0003800000 */
.L_x_3031:
        /* <DEDUP_REMOVED lines=46> */
.L_x_3038:
[----:B------:R-:W-:Y:S05]  /*bd10*/  BSYNC B0 ;  /* 0x0000000000007941 */ /* 0x000fea0003800000 */
.L_x_3037:
[----:B-----5:R1:W-:Y:S02]  /*bd20*/  STS.128 [R163+0x1000], R12 ;  /* 0x0010000ca3007388 */ /* 0x0203e40000000c00 */
.L_x_3036:
[----:B------:R-:W-:Y:S05]  /*bd30*/  BSYNC B1 ;  /* 0x0000000000017941 */ /* 0x000fea0003800000 */
.L_x_3035:
        /* <DEDUP_REMOVED lines=9> */
[----:B-----5:R-:W-:Y:S01]  /*bdd0*/  HADD2.F32 R16, -RZ, R15.H0_H0 ;  /* 0x2000000fff107230 */ /* 0x020fe20000004100 */
[----:B------:R-:W-:Y:S01]  /*bde0*/  MOV R17, R14 ;  /* 0x0000000e00117202 */ /* 0x000fe20000000f00 */
[----:B------:R-:W-:Y:S02]  /*bdf0*/  HADD2.F32 R18, -RZ, R13.H1_H1 ;  /* 0x3000000dff127230 */ /* 0x000fe40000004100 */
[----:B------:R-:W-:Y:S02]  /*be00*/  HADD2.F32 R15, -RZ, R15.H1_H1 ;  /* 0x3000000fff0f7230 */ /* 0x000fe40000004100 */
[----:B------:R-:W-:-:S02]  /*be10*/  HADD2.F32 R19, -RZ, R13.H0_H0 ;  /* 0x2000000dff137230 */ /* 0x000fc40000004100 */
[----:B----4-:R-:W-:Y:S02]  /*be20*/  HADD2.F32 R20, -RZ, R2.H1_H1 ;  /* 0x30000002ff147230 */ /* 0x010fe40000004100 */
[----:B------:R-:W-:Y:S02]  /*be30*/  HADD2.F32 R0, -RZ, R3.H1_H1 ;  /* 0x30000003ff007230 */ /* 0x000fe40000004100 */
[----:B--2---:R-:W-:Y:S01]  /*be40*/  HADD2.F32 R14, -RZ, R4.H1_H1 ;  /* 0x30000004ff0e7230 */ /* 0x004fe20000004100 */
[----:B------:R-:W-:Y:S01]  /*be50*/  FMUL.FTZ R9, R18, R20 ;  /* 0x0000001412097220 */ /* 0x000fe20000410000 */
[----:B------:R-:W-:Y:S01]  /*be60*/  HADD2.F32 R13, -RZ, R5.H1_H1 ;  /* 0x30000005ff0d7230 */ /* 0x000fe20000004100 */
[----:B------:R-:W-:Y:S01]  /*be70*/  FMUL.FTZ R6, R15, R0 ;  /* 0x000000000f067220 */ /* 0x000fe20000410000 */
[----:B------:R-:W-:Y:S01]  /*be80*/  HADD2.F32 R2, -RZ, R2.H0_H0 ;  /* 0x20000002ff027230 */ /* 0x000fe20000004100 */
[C---:B------:R-:W-:Y:S01]  /*be90*/  FMUL.FTZ R7, R19.reuse, R20 ;  /* 0x0000001413077220 */ /* 0x040fe20000410000 */
[----:B------:R-:W-:Y:S01]  /*bea0*/  HADD2.F32 R3, -RZ, R3.H0_H0 ;  /* 0x20000003ff037230 */ /* 0x000fe20000004100 */
[----:B------:R-:W-:Y:S01]  /*beb0*/  FMUL.FTZ R0, R16, R0 ;  /* 0x0000000010007220 */ /* 0x000fe20000410000 */
[----:B------:R-:W-:Y:S01]  /*bec0*/  HADD2.F32 R4, -RZ, R4.H0_H0 ;  /* 0x20000004ff047230 */ /* 0x000fe20000004100 */
[----:B------:R-:W-:-:S02]  /*bed0*/  FFMA.FTZ R9, R19, R14, -R9 ;  /* 0x0000000e13097223 */ /* 0x000fc40000010809 */
[-C--:B------:R-:W-:Y:S02]  /*bee0*/  FFMA.FTZ R6, R16, R13.reuse, -R6 ;  /* 0x0000000d10067223 */ /* 0x080fe40000010806 */
[----:B------:R-:W-:Y:S01]  /*bef0*/  FFMA.FTZ R14, R18, R14, R7 ;  /* 0x0000000e120e7223 */ /* 0x000fe20000010007 */
[--C-:B------:R-:W-:Y:S01]  /*bf00*/  HADD2.F32 R7, -RZ, R12.reuse.H0_H0 ;  /* 0x2000000cff077230 */ /* 0x100fe20000004100 */
[----:B------:R-:W-:Y:S01]  /*bf10*/  FFMA.FTZ R13, R15, R13, R0 ;  /* 0x0000000d0f0d7223 */ /* 0x000fe20000010000 */
[----:B------:R-:W-:Y:S02]  /*bf20*/  HADD2.F32 R15, -RZ, R12.H1_H1 ;  /* 0x3000000cff0f7230 */ /* 0x000fe40000004100 */
[--C-:B------:R-:W-:Y:S01]  /*bf30*/  HADD2.F32 R12, -RZ, R17.reuse.H1_H1 ;  /* 0x30000011ff0c7230 */ /* 0x100fe20000004100 */
[-C--:B------:R-:W-:Y:S01]  /*bf40*/  FMUL.FTZ R16, R7, R2.reuse ;  /* 0x0000000207107220 */ /* 0x080fe20000410000 */
[----:B------:R-:W-:Y:S01]  /*bf50*/  HADD2.F32 R0, -RZ, R17.H0_H0 ;  /* 0x20000011ff007230 */ /* 0x000fe20000004100 */
[----:B------:R-:W-:Y:S01]  /*bf60*/  F2FP.PACK_AB R9, R14, R9 ;  /* 0x000000090e09723e */ /* 0x000fe200000000ff */
[----:B------:R-:W-:Y:S01]  /*bf70*/  HADD2.F32 R17, -RZ, R5.H0_H0 ;  /* 0x20000005ff117230 */ /* 0x000fe20000004100 */
[----:B------:R-:W-:-:S02]  /*bf80*/  FMUL.FTZ R5, R15, R2 ;  /* 0x000000020f057220 */ /* 0x000fc40000410000 */
[-C--:B------:R-:W-:Y:S02]  /*bf90*/  FMUL.FTZ R2, R12, R3.reuse ;  /* 0x000000030c027220 */ /* 0x080fe40000410000 */
[C---:B------:R-:W-:Y:S02]  /*bfa0*/  FMUL.FTZ R3, R0.reuse, R3 ;  /* 0x0000000300037220 */ /* 0x040fe40000410000 */
[-C--:B------:R-:W-:Y:S02]  /*bfb0*/  FFMA.FTZ R5, R7, R4.reuse, -R5 ;  /* 0x0000000407057223 */ /* 0x080fe40000010805 */
[----:B------:R-:W-:Y:S01]  /*bfc0*/  FFMA.FTZ R16, R15, R4, R16 ;  /* 0x000000040f107223 */ /* 0x000fe20000010010 */
[----:B------:R-:W-:Y:S01]  /*bfd0*/  F2FP.PACK_AB R15, R13, R6 ;  /* 0x000000060d0f723e */ /* 0x000fe200000000ff */
[----:B------:R-:W-:Y:S01]  /*bfe0*/  FFMA.FTZ R2, R0, R17, -R2 ;  /* 0x0000001100027223 */ /* 0x000fe20000010802 */
[----:B------:R-:W-:Y:S01]  /*bff0*/  MOV R13, R9 ;  /* 0x00000009000d7202 */ /* 0x000fe20000000f00 */
[----:B------:R-:W-:Y:S01]  /*c000*/  FFMA.FTZ R3, R12, R17, R3 ;  /* 0x000000110c037223 */ /* 0x000fe20000010003 */
[----:B------:R-:W-:-:S04]  /*c010*/  F2FP.PACK_AB R12, R16, R5 ;  /* 0x00000005100c723e */ /* 0x000fc800000000ff */
[----:B------:R-:W-:Y:S02]  /*c020*/  F2FP.PACK_AB R14, R3, R2 ;  /* 0x00000002030e723e */ /* 0x000fe400000000ff */
.L_x_3040:
[----:B------:R-:W-:Y:S05]  /*c030*/  BSYNC B0 ;  /* 0x0000000000007941 */ /* 0x000fea0003800000 */
.L_x_3039:
[----:B-----5:R4:W-:Y:S02]  /*c040*/  STS.128 [R163+0x2000], R12 ;  /* 0x0020000ca3007388 */ /* 0x0209e40000000c00 */
.L_x_3030:
[----:B------:R-:W-:Y:S05]  /*c050*/  BSYNC B2 ;  /* 0x0000000000027941 */ /* 0x000fea0003800000 */
.L_x_3029:
        /* <DEDUP_REMOVED lines=16> */
[----:B-1--4-:R1:W5:Y:S01]  /*c160*/  LDG.E.128 R12, [R24.64] ;  /* 0x00000006180c7981 */ /* 0x012362000c1e1d00 */
[----:B------:R-:W-:Y:S01]  /*c170*/  ISETP.GE.AND P0, PT, R116, c[0x0][0x230], PT ;  /* 0x00008c0074007a0c */ /* 0x000fe20003f06270 */
[----:B------:R-:W-:-:S12]  /*c180*/  BSSY B0, `(.L_x_3044) ;  /* 0x0000029000007945 */ /* 0x000fd80003800000 */
[----:B------:R-:W-:Y:S05]  /*c190*/  @P0 BRA `(.L_x_3045) ;  /* 0x0000027000000947 */ /* 0x000fea0003800000 */
[----:B------:R-:W4:Y:S04]  /*c1a0*/  LDG.E.64 R4, [R16.64] ;  /* 0x0000000610047981 */ /* 0x000f28000c1e1b00 */
[----:B--2--5:R-:W2:Y:S01]  /*c1b0*/  LDG.E.64 R6, [R8.64] ;  /* 0x0000000608067981 */ /* 0x024ea2000c1e1b00 */
[--C-:B------:R-:W-:Y:S01]  /*c1c0*/  HADD2.F32 R23, -RZ, R13.reuse.H0_H0 ;  /* 0x2000000dff177230 */ /* 0x100fe20000004100 */
        /* <DEDUP_REMOVED lines=9> */
[----:B------:R-:W-:Y:S01]  /*c260*/  FMUL.FTZ R14, R22, R13 ;  /* 0x0000000d160e7220 */ /* 0x000fe20000410000 */
[----:B------:R-:W-:Y:S01]  /*c270*/  HADD2.F32 R4, -RZ, R4.H0_H0 ;  /* 0x20000004ff047230 */ /* 0x000fe20000004100 */
[C---:B------:R-:W-:Y:S01]  /*c280*/  FMUL.FTZ R0, R20.reuse, R0 ;  /* 0x0000000014007220 */ /* 0x040fe20000410000 */
[----:B------:R-:W-:Y:S01]  /*c290*/  HADD2.F32 R5, -RZ, R5.H0_H0 ;  /* 0x20000005ff057230 */ /* 0x000fe20000004100 */
[----:B------:R-:W-:Y:S01]  /*c2a0*/  FFMA.FTZ R2, R20, R15, -R2 ;  /* 0x0000000f14027223 */ /* 0x000fe20000010802 */
[----:B------:R-:W-:Y:S01]  /*c2b0*/  HADD2.F32 R6, -RZ, R6.H0_H0 ;  /* 0x20000006ff067230 */ /* 0x000fe20000004100 */
[----:B------:R-:W-:-:S02]  /*c2c0*/  FMUL.FTZ R13, R23, R13 ;  /* 0x0000000d170d7220 */ /* 0x000fc40000410000 */
[-C--:B------:R-:W-:Y:S01]  /*c2d0*/  FFMA.FTZ R14, R23, R18.reuse, -R14 ;  /* 0x00000012170e7223 */ /* 0x080fe2000001080e */
[--C-:B------:R-:W-:Y:S01]  /*c2e0*/  HADD2.F32 R23, -RZ, R12.reuse.H1_H1 ;  /* 0x3000000cff177230 */ /* 0x100fe20000004100 */
[----:B------:R-:W-:Y:S01]  /*c2f0*/  FFMA.FTZ R15, R19, R15, R0 ;  /* 0x0000000f130f7223 */ /* 0x000fe20000010000 */
[----:B------:R-:W-:Y:S01]  /*c300*/  HADD2.F32 R19, -RZ, R12.H0_H0 ;  /* 0x2000000cff137230 */ /* 0x000fe20000004100 */
[----:B------:R-:W-:Y:S01]  /*c310*/  FFMA.FTZ R13, R22, R18, R13 ;  /* 0x00000012160d7223 */ /* 0x000fe2000001000d */
        /* <DEDUP_REMOVED lines=15> */
.L_x_3045:
[----:B------:R-:W-:Y:S05]  /*c410*/  BSYNC B0 ;  /* 0x0000000000007941 */ /* 0x000fea0003800000 */
.L_x_3044:
[----:B-----5:R4:W-:Y:S02]  /*c420*/  STS.128 [R163+0x800], R12 ;  /* 0x0008000ca3007388 */ /* 0x0209e40000000c00 */
.L_x_3043:
[----:B------:R-:W-:Y:S05]  /*c430*/  BSYNC B1 ;  /* 0x0000000000017941 */ /* 0x000fea0003800000 */
.L_x_3042:
        /* <DEDUP_REMOVED lines=8> */
[----:B--2--5:R-:W2:Y:S01]  /*c4c0*/  LDG.E.64 R6, [R8.64+0x20] ;  /* 0x0000200608067981 */ /* 0x024ea2000c1e1b00 */
[----:B------:R-:W-:Y:S01]  /*c4d0*/  HADD2.F32 R21, -RZ, R13.H1_H1 ;  /* 0x3000000dff157230 */ /* 0x000fe20000004100 */
[----:B------:R-:W-:Y:S01]  /*c4e0*/  MOV R20, R14 ;  /* 0x0000000e00147202 */ /* 0x000fe20000000f00 */
[----:B------:R-:W-:Y:S02]  /*c4f0*/  HADD2.F32 R18, -RZ, R15.H1_H1 ;  /* 0x3000000fff127230 */ /* 0x000fe40000004100 */
[----:B------:R-:W-:Y:S02]  /*c500*/  HADD2.F32 R22, -RZ, R13.H0_H0 ;  /* 0x2000000dff167230 */ /* 0x000fe40000004100 */
        /* <DEDUP_REMOVED lines=33> */
.L_x_3049:
[----:B------:R-:W-:Y:S05]  /*c720*/  BSYNC B0 ;  /* 0x0000000000007941 */ /* 0x000fea0003800000 */
.L_x_3048:
[----:B-----5:R4:W-:Y:S02]  /*c730*/  STS.128 [R163+0x1800], R12 ;  /* 0x0018000ca3007388 */ /* 0x0209e40000000c00 */
.L_x_3047:
[----:B------:R-:W-:Y:S05]  /*c740*/  BSYNC B1 ;  /* 0x0000000000017941 */ /* 0x000fea0003800000 */
.L_x_3046:
[----:B------:R-:W-:-:S13]  /*c750*/  ISETP.NE.AND P0, PT, R152, RZ, PT ;  /* 0x000000ff9800720c */ /* 0x000fda0003f05270 */
[----:B------:R1:W-:Y:S01]  /*c760*/  @P0 STS.128 [R163+0x2800], RZ ;  /* 0x002800ffa3000388 */ /* 0x0003e20000000c00 */
[----:B------:R-:W-:Y:S05]  /*c770*/  @P0 BRA `(.L_x_3041) ;  /* 0x000029c000000947 */ /* 0x000fea0003800000 */
[----:B-12-4-:R-:W5:Y:S01]  /*c780*/  LDG.E.128 R24, [R24.64+0x80] ;  /* 0x0000800618187981 */ /* 0x016f62000c1e1d00 */
[----:B------:R-:W-:Y:S01]  /*c790*/  ISETP.GE.AND P0, PT, R10, c[0x0][0x230], PT ;  /* 0x00008c000a007a0c */ /* 0x000fe20003f06270 */
[----:B------:R-:W-:-:S12]  /*c7a0*/  BSSY B0, `(.L_x_3050) ;  /* 0x0000028000007945 */ /* 0x000fd80003800000 */
[----:B------:R-:W-:Y:S05]  /*c7b0*/  @P0 BRA `(.L_x_3051) ;  /* 0x0000026000000947 */ /* 0x000fea0003800000 */
[----:B------:R-:W2:Y:S04]  /*c7c0*/  LDG.E.64 R4, [R16.64+0x40] ;  /* 0x0000400610047981 */ /* 0x000ea8000c1e1b00 */
[----:B-----5:R-:W4:Y:S01]  /*c7d0*/  LDG.E.64 R6, [R8.64+0x40] ;  /* 0x0000400608067981 */ /* 0x020f22000c1e1b00 */
[--C-:B------:R-:W-:Y:S02]  /*c7e0*/  HADD2.F32 R14, -RZ, R25.reuse.H0_H0 ;  /* 0x20000019ff0e7230 */ /* 0x100fe40000004100 */
[----:B------:R-:W-:Y:S02]  /*c7f0*/  HADD2.F32 R15, -RZ, R25.H1_H1 ;  /* 0x30000019ff0f7230 */ /* 0x000fe40000004100 */
[--C-:B------:R-:W-:Y:S02]  /*c800*/  HADD2.F32 R12, -RZ, R27.reuse.H1_H1 ;  /* 0x3000001bff0c7230 */ /* 0x100fe40000004100 */
[----:B------:R-:W-:-:S02]  /*c810*/  HADD2.F32 R13, -RZ, R27.H0_H0 ;  /* 0x2000001bff0d7230 */ /* 0x000fc40000004100 */
[----:B--2---:R-:W-:Y:S02]  /*c820*/  HADD2.F32 R2, -RZ, R4.H1_H1 ;  /* 0x30000004ff027230 */ /* 0x004fe40000004100 */
[----:B------:R-:W-:Y:S02]  /*c830*/  HADD2.F32 R0, -RZ, R5.H1_H1 ;  /* 0x30000005ff007230 */ /* 0x000fe40000004100 */
[----:B----4-:R-:W-:Y:S01]  /*c840*/  HADD2.F32 R11, -RZ, R7.H1_H1 ;  /* 0x30000007ff0b7230 */ /* 0x010fe20000004100 */
[-C--:B------:R-:W-:Y:S01]  /*c850*/  FMUL.FTZ R9, R15, R2.reuse ;  /* 0x000000020f097220 */ /* 0x080fe20000410000 */
[----:B------:R-:W-:Y:S01]  /*c860*/  HADD2.F32 R10, -RZ, R6.H1_H1 ;  /* 0x30000006ff0a7230 */ /* 0x000fe20000004100 */
[----:B------:R-:W-:Y:S01]  /*c870*/  FMUL.FTZ R8, R14, R2 ;  /* 0x000000020e087220 */ /* 0x000fe20000410000 */
[----:B------:R-:W-:Y:S01]  /*c880*/  HADD2.F32 R4, -RZ, R4.H0_H0 ;  /* 0x20000004ff047230 */ /* 0x000fe20000004100 */
[CC--:B------:R-:W-:Y:S01]  /*c890*/  FMUL.FTZ R2, R12.reuse, R0.reuse ;  /* 0x000000000c027220 */ /* 0x0c0fe20000410000 */
        /* <DEDUP_REMOVED lines=24> */
.L_x_3051:
[----:B------:R-:W-:Y:S05]  /*ca20*/  BSYNC B0 ;  /* 0x0000000000007941 */ /* 0x000fea0003800000 */
.L_x_3050:
[----:B-----5:R1:W-:Y:S01]  /*ca30*/  STS.128 [R163+0x2800], R24 ;  /* 0x00280018a3007388 */ /* 0x0203e20000000c00 */
[----:B------:R-:W-:Y:S05]  /*ca40*/  BRA `(.L_x_3041) ;  /* 0x000026f000007947 */ /* 0x000fea0003800000 */
.L_x_3028:
        /* <DEDUP_REMOVED lines=14> */
[----:B-----5:R-:W-:-:S09]  /*cb30*/  MOV R7, R145 ;  /* 0x0000009100077202 */ /* 0x020fd20000000f00 */
        /* <DEDUP_REMOVED lines=30> */
[----:B------:R-:W-:Y:S01]  /*cd20*/  HADD2.F32 R6, -RZ, R6.H1_H1 ;  /* 0x30000006ff067230 */ /* 0x000fe20000004100 */
[----:B------:R-:W-:Y:S01]  /*cd30*/  FMUL.FTZ R30, R30, R3 ;  /* 0x000000031e1e7220 */ /* 0x000fe20000410000 */
[----:B------:R-:W-:Y:S01]  /*cd40*/  HADD2.F32 R34, -RZ, R17.H1_H1 ;  /* 0x30000011ff227230 */ /* 0x000fe20000004100 */
[----:B------:R-:W-:Y:S01]  /*cd50*/  FMUL.FTZ R32, R32, R5 ;  /* 0x0000000520207220 */ /* 0x000fe20000410000 */
[----:B------:R-:W-:Y:S01]  /*cd60*/  HADD2.F32 R5, -RZ, R18.H0_H0 ;  /* 0x20000012ff057230 */ /* 0x000fe20000004100 */
[----:B------:R-:W-:Y:S01]  /*cd70*/  FMUL.FTZ R36, R36, R7 ;  /* 0x0000000724247220 */ /* 0x000fe20000410000 */
[----:B------:R-:W-:Y:S01]  /*cd80*/  HADD2.F32 R7, -RZ, R16.H0_H0 ;  /* 0x20000010ff077230 */ /* 0x000fe20000004100 */
[----:B------:R-:W-:Y:S01]  /*cd90*/  @!P0 FADD.FTZ R9, -R9, -RZ ;  /* 0x800000ff09098221 */ /* 0x000fe20000010100 */
[----:B------:R-:W-:Y:S01]  /*cda0*/  HADD2.F32 R3, -RZ, R18.H1_H1 ;  /* 0x30000012ff037230 */ /* 0x000fe20000004100 */
[----:B------:R-:W-:-:S02]  /*cdb0*/  @!P0 FADD.FTZ R28, -R28, -RZ ;  /* 0x800000ff1c1c8221 */ /* 0x000fc40000010100 */
[----:B------:R-:W-:Y:S02]  /*cdc0*/  @!P0 FADD.FTZ R4, -R4, -RZ ;  /* 0x800000ff04048221 */ /* 0x000fe40000010100 */
[----:B------:R-:W-:Y:S02]  /*cdd0*/  @!P0 FADD.FTZ R6, -R6, -RZ ;  /* 0x800000ff06068221 */ /* 0x000fe40000010100 */
[----:B------:R-:W-:Y:S01]  /*cde0*/  FMUL.FTZ R34, R34, R9 ;  /* 0x0000000922227220 */ /* 0x000fe20000410000 */
[----:B---3--:R-:W-:Y:S01]  /*cdf0*/  HADD2.F32 R9, -RZ, R15.H0_H0 ;  /* 0x2000000fff097230 */ /* 0x008fe20000004100 */
[----:B------:R-:W-:Y:S01]  /*ce00*/  FMUL.FTZ R28, R7, R28 ;  /* 0x0000001c071c7220 */ /* 0x000fe20000410000 */
[----:B------:R-:W-:Y:S01]  /*ce10*/  HADD2.F32 R7, -RZ, R23.H0_H0 ;  /* 0x20000017ff077230 */ /* 0x000fe20000004100 */
[----:B------:R-:W-:Y:S01]  /*ce20*/  FMUL.FTZ R4, R5, R4 ;  /* 0x0000000405047220 */ /* 0x000fe20000410000 */
[----:B------:R-:W-:Y:S01]  /*ce30*/  HADD2.F32 R5, -RZ, R13.H0_H0 ;  /* 0x2000000dff057230 */ /* 0x000fe20000004100 */
[----:B------:R-:W-:Y:S01]  /*ce40*/  FMUL.FTZ R6, R3, R6 ;  /* 0x0000000603067220 */ /* 0x000fe20000410000 */
[----:B------:R-:W-:Y:S01]  /*ce50*/  HADD2.F32 R3, -RZ, R21.H0_H0 ;  /* 0x20000015ff037230 */ /* 0x000fe20000004100 */
[----:B------:R-:W-:Y:S01]  /*ce60*/  @!P0 FADD.FTZ R29, -R29, -RZ ;  /* 0x800000ff1d1d8221 */ /* 0x000fe20000010100 */
[----:B------:R-:W-:Y:S01]  /*ce70*/  HADD2.F32 R16, -RZ, R16.H1_H1 ;  /* 0x30000010ff107230 */ /* 0x000fe20000004100 */
[----:B------:R-:W-:Y:S01]  /*ce80*/  FFMA.FTZ R7, R7, R9, R32 ;  /* 0x0000000907077223 */ /* 0x000fe20000010020 */
[----:B------:R-:W-:Y:S01]  /*ce90*/  HADD2.F32 R17, -RZ, R12.H0_H0 ;  /* 0x2000000cff117230 */ /* 0x000fe20000004100 */
[----:B------:R-:W-:Y:S01]  /*cea0*/  FFMA.FTZ R3, R3, R5, R30 ;  /* 0x0000000503037223 */ /* 0x000fe2000001001e */
[----:B------:R-:W-:-:S02]  /*ceb0*/  HADD2.F32 R5, -RZ, R20.H0_H0 ;  /* 0x20000014ff057230 */ /* 0x000fc40000004100 */
[----:B------:R-:W-:Y:S01]  /*cec0*/  HADD2.F32 R9, -RZ, R22.H0_H0 ;  /* 0x20000016ff097230 */ /* 0x000fe20000004100 */
[----:B------:R-:W-:Y:S01]  /*ced0*/  FMUL.FTZ R29, R16, R29 ;  /* 0x0000001d101d7220 */ /* 0x000fe20000410000 */
[----:B------:R-:W-:Y:S02]  /*cee0*/  HADD2.F32 R21, -RZ, R21.H1_H1 ;  /* 0x30000015ff157230 */ /* 0x000fe40000004100 */
[----:B------:R-:W-:Y:S02]  /*cef0*/  HADD2.F32 R13, -RZ, R13.H1_H1 ;  /* 0x3000000dff0d7230 */ /* 0x000fe40000004100 */
        /* <DEDUP_REMOVED lines=17> */
.L_x_3057:
[----:B------:R-:W-:Y:S05]  /*d010*/  BSYNC B0 ;  /* 0x0000000000007941 */ /* 0x000fea0003800000 */
.L_x_3056:
[----:B-----5:R4:W-:Y:S04]  /*d020*/  STS.64 [R163], R20 ;  /* 0x00000014a3007388 */ /* 0x0209e80000000a00 */
[----:B------:R4:W-:Y:S02]  /*d030*/  STS.64 [R163+0x8], R22 ;  /* 0x00000816a3007388 */ /* 0x0009e40000000a00 */
.L_x_3055:
[----:B------:R-:W-:Y:S05]  /*d040*/  BSYNC B1 ;  /* 0x0000000000017941 */ /* 0x000fea0003800000 */
.L_x_3054:
        /* <DEDUP_REMOVED lines=25> */
[----:B------:R-:W-:-:S06]  /*d1e0*/  LEA.HI.X R15, R3, c[0x0][0x2ac], R12, 0x1, P1 ;  /* 0x0000ab00030f7a11 */ /* 0x000fcc00008f0c0c */
[----:B----4-:R-:W4:Y:S01]  /*d1f0*/  LDG.E.128 R12, [R14.64+0x40] ;  /* 0x000040060e0c7981 */ /* 0x010f22000c1e1d00 */
[----:B--2---:R-:W-:Y:S02]  /*d200*/  HADD2.F32 R30, -RZ, R17.H0_H0 ;  /* 0x20000011ff1e7230 */ /* 0x004fe40000004100 */
[--C-:B---3--:R-:W-:Y:S02]  /*d210*/  HADD2.F32 R3, -RZ, R5.reuse.H0_H0 ;  /* 0x20000005ff037230 */ /* 0x108fe40000004100 */
        /* <DEDUP_REMOVED lines=24> */
[----:B----4-:R-:W-:Y:S01]  /*d3a0*/  HADD2.F32 R9, -RZ, R15.H0_H0 ;  /* 0x2000000fff097230 */ /* 0x010fe20000004100 */
        /* <DEDUP_REMOVED lines=33> */
.L_x_3061:
[----:B------:R-:W-:Y:S05]  /*d5c0*/  BSYNC B0 ;  /* 0x0000000000007941 */ /* 0x000fea0003800000 */
.L_x_3060:
[----:B-----5:R1:W-:Y:S02]  /*d5d0*/  STS.128 [R163+0x1000], R20 ;  /* 0x00100014a3007388 */ /* 0x0203e40000000c00 */
.L_x_3059:
[----:B------:R-:W-:Y:S05]  /*d5e0*/  BSYNC B1 ;  /* 0x0000000000017941 */ /* 0x000fea0003800000 */
.L_x_3058:
        /* <DEDUP_REMOVED lines=27> */
[----:B----4-:R-:W-:Y:S02]  /*d7a0*/  HADD2.F32 R28, -RZ, R16.H0_H0 ;  /* 0x20000010ff1c7230 */ /* 0x010fe40000004100 */
[----:B------:R-:W-:Y:S02]  /*d7b0*/  HADD2.F32 R29, -RZ, R17.H0_H0 ;  /* 0x20000011ff1d7230 */ /* 0x000fe40000004100 */
[--C-:B--2---:R-:W-:Y:S02]  /*d7c0*/  HADD2.F32 R3, -RZ, R4.reuse.H0_H0 ;  /* 0x20000004ff037230 */ /* 0x104fe40000004100 */
[----:B------:R-:W-:Y:S02]  /*d7d0*/  HADD2.F32 R9, -RZ, R4.H1_H1 ;  /* 0x30000004ff097230 */ /* 0x000fe40000004100 */
[--C-:B------:R-:W-:Y:S02]  /*d7e0*/  HADD2.F32 R4, -RZ, R5.reuse.H0_H0 ;  /* 0x20000005ff047230 */ /* 0x100fe40000004100 */
[----:B-1----:R-:W-:Y:S01]  /*d7f0*/  HADD2.F32 R26, -RZ, R5.H1_H1 ;  /* 0x30000005ff1a7230 */ /* 0x002fe20000004100 */
        /* <DEDUP_REMOVED lines=9> */
[----:B------:R-:W-:Y:S01]  /*d890*/  HADD2.F32 R16, -RZ, R16.H1_H1 ;  /* 0x30000010ff107230 */ /* 0x000fe20000004100 */
[----:B------:R-:W-:Y:S01]  /*d8a0*/  @!P0 FADD.FTZ R26, -R26, -RZ ;  /* 0x800000ff1a1a8221 */ /* 0x000fe20000010100 */
[--C-:B------:R-:W-:Y:S01]  /*d8b0*/  HADD2.F32 R3, -RZ, R19.reuse.H0_H0 ;  /* 0x20000013ff037230 */ /* 0x100fe20000004100 */
[----:B------:R-:W-:Y:S01]  /*d8c0*/  @!P0 FADD.FTZ R9, -R9, -RZ ;  /* 0x800000ff09098221 */ /* 0x000fe20000010100 */
[----:B------:R-:W-:Y:S01]  /*d8d0*/  HADD2.F32 R4, -RZ, R19.H1_H1 ;  /* 0x30000013ff047230 */ /* 0x000fe20000004100 */
[----:B------:R-:W-:-:S02]  /*d8e0*/  @!P0 FADD.FTZ R6, -R6, -RZ ;  /* 0x800000ff06068221 */ /* 0x000fc40000010100 */
[----:B------:R-:W-:Y:S02]  /*d8f0*/  @!P0 FADD.FTZ R7, -R7, -RZ ;  /* 0x800000ff07078221 */ /* 0x000fe40000010100 */
[----:B------:R-:W-:Y:S01]  /*d900*/  FMUL.FTZ R17, R17, R26 ;  /* 0x0000001a11117220 */ /* 0x000fe20000410000 */
[--C-:B------:R-:W-:Y:S01]  /*d910*/  HADD2.F32 R26, -RZ, R18.reuse.H0_H0 ;  /* 0x20000012ff1a7230 */ /* 0x100fe20000004100 */
[----:B------:R-:W-:Y:S01]  /*d920*/  FMUL.FTZ R16, R16, R9 ;  /* 0x0000000910107220 */ /* 0x000fe20000410000 */
[----:B------:R-:W-:Y:S01]  /*d930*/  HADD2.F32 R18, -RZ, R18.H1_H1 ;  /* 0x30000012ff127230 */ /* 0x000fe20000004100 */
[----:B------:R-:W-:Y:S01]  /*d940*/  FMUL.FTZ R6, R3, R6 ;  /* 0x0000000603067220 */ /* 0x000fe20000410000 */
[--C-:B------:R-:W-:Y:S01]  /*d950*/  HADD2.F32 R3, -RZ, R20.reuse.H0_H0 ;  /* 0x20000014ff037230 */ /* 0x100fe20000004100 */
[----:B------:R-:W-:Y:S01]  /*d960*/  FMUL.FTZ R7, R4, R7 ;  /* 0x0000000704077220 */ /* 0x000fe20000410000 */
[----:B------:R-:W-:Y:S01]  /*d970*/  HADD2.F32 R9, -RZ, R20.H1_H1 ;  /* 0x30000014ff097230 */ /* 0x000fe20000004100 */
[----:B------:R-:W-:Y:S01]  /*d980*/  @!P0 FADD.FTZ R5, -R5, -RZ ;  /* 0x800000ff05058221 */ /* 0x000fe20000010100 */
[--C-:B---3--:R-:W-:Y:S01]  /*d990*/  HADD2.F32 R4, -RZ, R12.reuse.H0_H0 ;  /* 0x2000000cff047230 */ /* 0x108fe20000004100 */
[----:B------:R-:W-:Y:S01]  /*d9a0*/  @!P0 FADD.FTZ R27, -R27, -RZ ;  /* 0x800000ff1b1b8221 */ /* 0x000fe20000010100 */
[----:B------:R-:W-:Y:S01]  /*d9b0*/  HADD2.F32 R19, -RZ, R12.H1_H1 ;  /* 0x3000000cff137230 */ /* 0x000fe20000004100 */
[----:B------:R-:W-:Y:S01]  /*d9c0*/  FMUL.FTZ R5, R26, R5 ;  /* 0x000000051a057220 */ /* 0x000fe20000410000 */
[----:B------:R-:W-:Y:S01]  /*d9d0*/  HADD2.F32 R12, -RZ, R13.H0_H0 ;  /* 0x2000000dff0c7230 */ /* 0x000fe20000004100 */
[----:B------:R-:W-:Y:S01]  /*d9e0*/  FMUL.FTZ R27, R18, R27 ;  /* 0x0000001b121b7220 */ /* 0x000fe20000410000 */
[----:B------:R-:W-:Y:S01]  /*d9f0*/  HADD2.F32 R18, -RZ, R21.H0_H0 ;  /* 0x20000015ff127230 */ /* 0x000fe20000004100 */
[----:B------:R-:W-:Y:S01]  /*da00*/  FFMA.FTZ R3, R3, R4, R28 ;  /* 0x0000000403037223 */ /* 0x000fe2000001001c */
[----:B------:R-:W-:Y:S01]  /*da10*/  HADD2.F32 R26, -RZ, R13.H1_H1 ;  /* 0x3000000dff1a7230 */ /* 0x000fe20000004100 */
[----:B------:R-:W-:Y:S01]  /*da20*/  FFMA.FTZ R16, R9, R19, R16 ;  /* 0x0000001309107223 */ /* 0x000fe20000010010 */
[----:B------:R-:W-:-:S02]  /*da30*/  HADD2.F32 R20, -RZ, R14.H0_H0 ;  /* 0x2000000eff147230 */ /* 0x000fc40000004100 */
[----:B------:R-:W-:Y:S02]  /*da40*/  HADD2.F32 R4, -RZ, R22.H0_H0 ;  /* 0x20000016ff047230 */ /* 0x000fe40000004100 */
[----:B------:R-:W-:Y:S02]  /*da50*/  HADD2.F32 R9, -RZ, R23.H0_H0 ;  /* 0x20000017ff097230 */ /* 0x000fe40000004100 */
[----:B------:R-:W-:Y:S02]  /*da60*/  HADD2.F32 R14, -RZ, R14.H1_H1 ;  /* 0x3000000eff0e7230 */ /* 0x000fe40000004100 */
[--C-:B------:R-:W-:Y:S02]  /*da70*/  HADD2.F32 R13, -RZ, R15.reuse.H0_H0 ;  /* 0x2000000fff0d7230 */ /* 0x100fe40000004100 */
        /* <DEDUP_REMOVED lines=14> */
.L_x_3063:
[----:B------:R-:W-:Y:S05]  /*db60*/  BSYNC B0 ;  /* 0x0000000000007941 */ /* 0x000fea0003800000 */
.L_x_3062:
[----:B-----5:R4:W-:Y:S02]  /*db70*/  STS.128 [R163+0x2000], R20 ;  /* 0x00200014a3007388 */ /* 0x0209e40000000c00 */
.L_x_3053:
[----:B------:R-:W-:Y:S05]  /*db80*/  BSYNC B2 ;  /* 0x0000000000027941 */ /* 0x000fea0003800000 */
.L_x_3052:
        /* <DEDUP_REMOVED lines=8> */
[----:B-1--4-:R1:W5:Y:S01]  /*dc10*/  LDG.E.128 R20, [R24.64] ;  /* 0x0000000618147981 */ /* 0x012362000c1e1d00 */
[----:B------:R-:W-:Y:S01]  /*dc20*/  ISETP.GE.AND P0, PT, R116, c[0x0][0x230], PT ;  /* 0x00008c0074007a0c */ /* 0x000fe20003f06270 */
[----:B------:R-:W-:-:S12]  /*dc30*/  BSSY B0, `(.L_x_3066) ;  /* 0x0000055000007945 */ /* 0x000fd80003800000 */
[----:B------:R-:W-:Y:S05]  /*dc40*/  @P0 BRA `(.L_x_3067) ;  /* 0x0000053000000947 */ /* 0x000fea0003800000 */
[-C--:B------:R-:W-:Y:S02]  /*dc50*/  ISETP.GE.AND P0, PT, R116, R145.reuse, PT ;  /* 0x000000917400720c */ /* 0x080fe40003f06270 */
[----:B------:R-:W-:Y:S02]  /*dc60*/  MOV R6, RZ ;  /* 0x000000ff00067202 */ /* 0x000fe40000000f00 */
[C---:B------:R-:W-:Y:S02]  /*dc70*/  IADD3 R12, P1, R159.reuse, R0, RZ ;  /* 0x000000009f0c7210 */ /* 0x040fe40007f3e0ff */
[----:B-----5:R-:W-:Y:S02]  /*dc80*/  MOV R7, R145 ;  /* 0x0000009100077202 */ /* 0x020fe40000000f00 */
[----:B------:R-:W-:-:S05]  /*dc90*/  LEA.HI.X.SX32 R9, R159, R2, 0x1, P1 ;  /* 0x000000029f097211 */ /* 0x000fca00008f0eff */
[----:B------:R-:W-:-:S04]  /*dca0*/  @P0 SHF.R.S32.HI R4, RZ, 0x1, R160 ;  /* 0x00000001ff040819 */ /* 0x000fc800000114a0 */
[C---:B------:R-:W-:Y:S02]  /*dcb0*/  @P0 IADD3 R6, -R4.reuse, RZ, RZ ;  /* 0x000000ff04060210 */ /* 0x040fe40007ffe1ff */
[----:B------:R-:W-:Y:S02]  /*dcc0*/  @P0 IADD3 R7, -R4, RZ, RZ ;  /* 0x000000ff04070210 */ /* 0x000fe40007ffe1ff */
[C---:B------:R-:W-:Y:S02]  /*dcd0*/  IADD3 R5, P1, R6.reuse, R12, RZ ;  /* 0x0000000c06057210 */ /* 0x040fe40007f3e0ff */
[----:B------:R-:W-:Y:S01]  /*dce0*/  @P0 SHF.R.S32.HI R8, RZ, 0x1, R160 ;  /* 0x00000001ff080819 */ /* 0x000fe200000114a0 */
[----:B------:R-:W-:Y:S01]  /*dcf0*/  IMAD.WIDE R16, R7, 0x2, R24 ;  /* 0x0000000207107825 */ /* 0x000fe200078e0218 */
[----:B------:R-:W-:Y:S02]  /*dd00*/  LEA.HI.X.SX32 R6, R6, R9, 0x1, P1 ;  /* 0x0000000906067211 */ /* 0x000fe400008f0eff */
[----:B------:R-:W-:-:S02]  /*dd10*/  LEA R4, P1, R5, c[0x0][0x2b0], 0x1 ;  /* 0x0000ac0005047a11 */ /* 0x000fc400078208ff */
        /* <DEDUP_REMOVED lines=29> */
[----:B------:R-:W-:Y:S01]  /*def0*/  @!P0 FADD.FTZ R7, -R7, -RZ ;  /* 0x800000ff07078221 */ /* 0x000fe20000010100 */
[----:B------:R-:W-:Y:S01]  /*df00*/  HADD2.F32 R17, -RZ, R17.H1_H1 ;  /* 0x30000011ff117230 */ /* 0x000fe20000004100 */
[----:B------:R-:W-:Y:S01]  /*df10*/  FMUL.FTZ R16, R16, R9 ;  /* 0x0000000910107220 */ /* 0x000fe20000410000 */
[----:B------:R-:W-:Y:S01]  /*df20*/  HADD2.F32 R9, -RZ, R19.H0_H0 ;  /* 0x20000013ff097230 */ /* 0x000fe20000004100 */
[----:B------:R-:W-:Y:S01]  /*df30*/  @!P0 FADD.FTZ R26, -R26, -RZ ;  /* 0x800000ff1a1a8221 */ /* 0x000fe20000010100 */
[----:B------:R-:W-:Y:S01]  /*df40*/  HADD2.F32 R18, -RZ, R18.H1_H1 ;  /* 0x30000012ff127230 */ /* 0x000fe20000004100 */
[----:B------:R-:W-:Y:S01]  /*df50*/  FMUL.FTZ R5, R8, R5 ;  /* 0x0000000508057220 */ /* 0x000fe20000410000 */
[----:B---3--:R-:W-:Y:S01]  /*df60*/  HADD2.F32 R8, -RZ, R12.H0_H0 ;  /* 0x2000000cff087230 */ /* 0x008fe20000004100 */
[----:B------:R-:W-:Y:S01]  /*df70*/  FMUL.FTZ R7, R4, R7 ;  /* 0x0000000704077220 */ /* 0x000fe20000410000 */
[----:B------:R-:W-:Y:S01]  /*df80*/  HADD2.F32 R4, -RZ, R20.H0_H0 ;  /* 0x20000014ff047230 */ /* 0x000fe20000004100 */
[----:B------:R-:W-:-:S02]  /*df90*/  @!P0 FADD.FTZ R6, -R6, -RZ ;  /* 0x800000ff06068221 */ /* 0x000fc40000010100 */
[----:B------:R-:W-:Y:S01]  /*dfa0*/  @!P0 FADD.FTZ R27, -R27, -RZ ;  /* 0x800000ff1b1b8221 */ /* 0x000fe20000010100 */
[----:B------:R-:W-:Y:S01]  /*dfb0*/  HADD2.F32 R19, -RZ, R12.H1_H1 ;  /* 0x3000000cff137230 */ /* 0x000fe20000004100 */
[----:B------:R-:W-:Y:S01]  /*dfc0*/  FMUL.FTZ R17, R17, R26 ;  /* 0x0000001a11117220 */ /* 0x000fe20000410000 */
[--C-:B------:R-:W-:Y:S01]  /*dfd0*/  HADD2.F32 R12, -RZ, R13.reuse.H0_H0 ;  /* 0x2000000dff0c7230 */ /* 0x100fe20000004100 */
[----:B------:R-:W-:Y:S01]  /*dfe0*/  FMUL.FTZ R6, R9, R6 ;  /* 0x0000000609067220 */ /* 0x000fe20000410000 */
[----:B------:R-:W-:Y:S01]  /*dff0*/  HADD2.F32 R26, -RZ, R13.H1_H1 ;  /* 0x3000000dff1a7230 */ /* 0x000fe20000004100 */
        /* <DEDUP_REMOVED lines=24> */
.L_x_3067:
[----:B------:R-:W-:Y:S05]  /*e180*/  BSYNC B0 ;  /* 0x0000000000007941 */ /* 0x000fea0003800000 */
.L_x_3066:
[----:B-----5:R4:W-:Y:S02]  /*e190*/  STS.128 [R163+0x800], R20 ;  /* 0x00080014a3007388 */ /* 0x0209e40000000c00 */
.L_x_3065:
[----:B------:R-:W-:Y:S05]  /*e1a0*/  BSYNC B1 ;  /* 0x0000000000017941 */ /* 0x000fea0003800000 */
.L_x_3064:
        /* <DEDUP_REMOVED lines=11> */
[----:B-----5:R-:W-:Y:S02]  /*e260*/  MOV R7, R145 ;  /* 0x0000009100077202 */ /* 0x020fe40000000f00 */
[----:B------:R-:W-:-:S03]  /*e270*/  LEA.HI.X.SX32 R9, R9, R2, 0x1, P1 ;  /* 0x0000000209097211 */ /* 0x000fc600008f0eff */
[----:B------:R-:W-:-:S04]  /*e280*/  @P0 SHF.R.S32.HI R4, RZ, 0x1, R160 ;  /* 0x00000001ff040819 */ /* 0x000fc800000114a0 */
[C---:B------:R-:W-:Y:S02]  /*e290*/  @P0 IADD3 R6, -R4.reuse, RZ, RZ ;  /* 0x000000ff04060210 */ /* 0x040fe40007ffe1ff */
[----:B------:R-:W-:Y:S02]  /*e2a0*/  @P0 IADD3 R7, -R4, RZ, RZ ;  /* 0x000000ff04070210 */ /* 0x000fe40007ffe1ff */
[C---:B------:R-:W-:Y:S02]  /*e2b0*/  IADD3 R5, P1, R6.reuse, R11, RZ ;  /* 0x0000000b06057210 */ /* 0x040fe40007f3e0ff */
[----:B------:R-:W-:Y:S01]  /*e2c0*/  @P0 SHF.R.S32.HI R8, RZ, 0x1, R160 ;  /* 0x00000001ff080819 */ /* 0x000fe200000114a0 */
[----:B-1--4-:R-:W-:Y:S01]  /*e2d0*/  IMAD.WIDE R20, R7, 0x2, R24 ;  /* 0x0000000207147825 */ /* 0x012fe200078e0218 */
[----:B------:R-:W-:Y:S02]  /*e2e0*/  LEA.HI.X.SX32 R6, R6, R9, 0x1, P1 ;  /* 0x0000000906067211 */ /* 0x000fe400008f0eff */
[----:B------:R-:W-:-:S02]  /*e2f0*/  LEA R4, P1, R5, c[0x0][0x2b0], 0x1 ;  /* 0x0000ac0005047a11 */ /* 0x000fc400078208ff */
        /* <DEDUP_REMOVED lines=14> */
[--C-:B------:R-:W-:Y:S01]  /*e3e0*/  HADD2.F32 R4, -RZ, R5.reuse.H0_H0 ;  /* 0x20000005ff047230 */ /* 0x100fe20000004100 */
[----:B------:R-:W-:Y:S01]  /*e3f0*/  @!P0 FADD.FTZ R8, -R8, -RZ ;  /* 0x800000ff08088221 */ /* 0x000fe20000010100 */
[----:B------:R-:W-:Y:S01]  /*e400*/  HADD2.F32 R11, -RZ, R5.H1_H1 ;  /* 0x30000005ff0b7230 */ /* 0x000fe20000004100 */
[----:B------:R-:W-:Y:S01]  /*e410*/  @!P0 FADD.FTZ R9, -R9, -RZ ;  /* 0x800000ff09098221 */ /* 0x000fe20000010100 */
[--C-:B------:R-:W-:Y:S01]  /*e420*/  HADD2.F32 R5, -RZ, R6.reuse.H0_H0 ;  /* 0x20000006ff057230 */ /* 0x100fe20000004100 */
[----:B------:R-:W-:Y:S01]  /*e430*/  @!P0 FADD.FTZ R4, -R4, -RZ ;  /* 0x800000ff04048221 */ /* 0x000fe20000010100 */
[----:B------:R-:W-:-:S02]  /*e440*/  HADD2.F32 R26, -RZ, R6.H1_H1 ;  /* 0x30000006ff1a7230 */ /* 0x000fc40000004100 */
[----:B------:R-:W-:Y:S02]  /*e450*/  HADD2.F32 R29, -RZ, R21.H0_H0 ;  /* 0x20000015ff1d7230 */ /* 0x000fe40000004100 */
[--C-:B------:R-:W-:Y:S02]  /*e460*/  HADD2.F32 R6, -RZ, R7.reuse.H0_H0 ;  /* 0x20000007ff067230 */ /* 0x100fe40000004100 */
[----:B------:R-:W-:Y:S01]  /*e470*/  HADD2.F32 R7, -RZ, R7.H1_H1 ;  /* 0x30000007ff077230 */ /* 0x000fe20000004100 */
[----:B------:R-:W-:Y:S01]  /*e480*/  FMUL.FTZ R27, R27, R8 ;  /* 0x000000081b1b7220 */ /* 0x000fe20000410000 */
[----:B------:R-:W-:Y:S01]  /*e490*/  HADD2.F32 R8, -RZ, R22.H0_H0 ;  /* 0x20000016ff087230 */ /* 0x000fe20000004100 */
        /* <DEDUP_REMOVED lines=12> */
[----:B------:R-:W-:Y:S01]  /*e560*/  HADD2.F32 R11, -RZ, R22.H1_H1 ;  /* 0x30000016ff0b7230 */ /* 0x000fe20000004100 */
[----:B------:R-:W-:Y:S01]  /*e570*/  FMUL.FTZ R6, R9, R6 ;  /* 0x0000000609067220 */ /* 0x000fe20000410000 */
[--C-:B------:R-:W-:Y:S01]  /*e580*/  HADD2.F32 R9, -RZ, R16.reuse.H1_H1 ;  /* 0x30000010ff097230 */ /* 0x100fe20000004100 */
[----:B------:R-:W-:Y:S01]  /*e590*/  FMUL.FTZ R7, R4, R7 ;  /* 0x0000000704077220 */ /* 0x000fe20000410000 */
[----:B------:R-:W-:Y:S01]  /*e5a0*/  HADD2.F32 R4, -RZ, R16.H0_H0 ;  /* 0x20000010ff047230 */ /* 0x000fe20000004100 */
[----:B------:R-:W-:Y:S01]  /*e5b0*/  @!P0 FADD.FTZ R26, -R26, -RZ ;  /* 0x800000ff1a1a8221 */ /* 0x000fe20000010100 */
[----:B------:R-:W-:-:S02]  /*e5c0*/  HADD2.F32 R12, -RZ, R12.H1_H1 ;  /* 0x3000000cff0c7230 */ /* 0x000fc40000004100 */
[----:B------:R-:W-:Y:S01]  /*e5d0*/  HADD2.F32 R16, -RZ, R17.H0_H0 ;  /* 0x20000011ff107230 */ /* 0x000fe20000004100 */
[----:B------:R-:W-:Y:S01]  /*e5e0*/  FMUL.FTZ R26, R11, R26 ;  /* 0x0000001a0b1a7220 */ /* 0x000fe20000410000 */
[----:B------:R-:W-:Y:S01]  /*e5f0*/  HADD2.F32 R11, -RZ, R13.H0_H0 ;  /* 0x2000000dff0b7230 */ /* 0x000fe20000004100 */
[----:B------:R-:W-:Y:S01]  /*e600*/  FFMA.FTZ R4, R4, R8, R27 ;  /* 0x0000000804047223 */ /* 0x000fe2000001001b */
[--C-:B------:R-:W-:Y:S01]  /*e610*/  HADD2.F32 R22, -RZ, R14.reuse.H0_H0 ;  /* 0x2000000eff167230 */ /* 0x100fe20000004100 */
[----:B------:R-:W-:Y:S01]  /*e620*/  FFMA.FTZ R9, R9, R12, R20 ;  /* 0x0000000c09097223 */ /* 0x000fe20000010014 */
[----:B------:R-:W-:Y:S02]  /*e630*/  HADD2.F32 R23, -RZ, R14.H1_H1 ;  /* 0x3000000eff177230 */ /* 0x000fe40000004100 */
[----:B------:R-:W-:Y:S02]  /*e640*/  HADD2.F32 R8, -RZ, R18.H0_H0 ;  /* 0x20000012ff087230 */ /* 0x000fe40000004100 */
[----:B------:R-:W-:-:S02]  /*e650*/  HADD2.F32 R12, -RZ, R19.H0_H0 ;  /* 0x20000013ff0c7230 */ /* 0x000fc40000004100 */
[----:B------:R-:W-:Y:S02]  /*e660*/  HADD2.F32 R13, -RZ, R13.H1_H1 ;  /* 0x3000000dff0d7230 */ /* 0x000fe40000004100 */
[--C-:B------:R-:W-:Y:S02]  /*e670*/  HADD2.F32 R21, -RZ, R15.reuse.H0_H0 ;  /* 0x2000000fff157230 */ /* 0x100fe40000004100 */
        /* <DEDUP_REMOVED lines=9> */
[----:B------:R-:W-:Y:S01]  /*e710*/  FFMA.FTZ R7, R19, R14, R7 ;  /* 0x0000000e13077223 */ /* 0x000fe20000010007 */
[----:B------:R-:W-:Y:S02]  /*e720*/  F2FP.PACK_AB R16, R9, R4 ;  /* 0x000000040910723e */ /* 0x000fe400000000ff */
[----:B------:R-:W-:-:S02]  /*e730*/  F2FP.PACK_AB R17, R28, R11 ;  /* 0x0000000b1c11723e */ /* 0x000fc400000000ff */
[----:B------:R-:W-:Y:S02]  /*e740*/  F2FP.PACK_AB R18, R18, R5 ;  /* 0x000000051212723e */ /* 0x000fe400000000ff */
[----:B------:R-:W-:Y:S02]  /*e750*/  F2FP.PACK_AB R19, R7, R6 ;  /* 0x000000060713723e */ /* 0x000fe400000000ff */
.L_x_3071:
[----:B------:R-:W-:Y:S05]  /*e760*/  BSYNC B0 ;  /* 0x0000000000007941 */ /* 0x000fea0003800000 */
.L_x_3070:
[----:B-----5:R1:W-:Y:S02]  /*e770*/  STS.128 [R163+0x1800], R16 ;  /* 0x00180010a3007388 */ /* 0x0203e40000000c00 */
.L_x_3069:
[----:B------:R-:W-:Y:S05]  /*e780*/  BSYNC B1 ;  /* 0x0000000000017941 */ /* 0x000fea0003800000 */
.L_x_3068:
        /* <DEDUP_REMOVED lines=21> */
[----:B------:R-:W-:-:S02]  /*e8e0*/  LEA R4, P1, R6, c[0x0][0x2b0], 0x1 ;  /* 0x0000ac0006047a11 */ /* 0x000fc400078208ff */
[----:B------:R-:W-:Y:S01]  /*e8f0*/  MOV R9, RZ ;  /* 0x000000ff00097202 */ /* 0x000fe20000000f00 */
[----:B--2---:R-:W2:Y:S01]  /*e900*/  LDG.E.128 R16, [R16.64] ;  /* 0x0000000610107981 */ /* 0x004ea2000c1e1d00 */
[----:B------:R-:W-:Y:S02]  /*e910*/  LEA.HI.X R5, R6, c[0x0][0x2b4], R5, 0x1, P1 ;  /* 0x0000ad0006057a11 */ /* 0x000fe400008f0c05 */
[----:B------:R-:W-:-:S04]  /*e920*/  @P0 IADD3 R9, -R160, RZ, RZ ;  /* 0x000000ffa0090210 */ /* 0x000fc80007ffe1ff */
[----:B---3-5:R-:W3:Y:S01]  /*e930*/  LDG.E.128 R4, [R4.64] ;  /* 0x0000000604047981 */ /* 0x028ee2000c1e1d00 */
[----:B------:R-:W-:-:S04]  /*e940*/  IADD3 R0, P1, R9, R0, RZ ;  /* 0x0000000009007210 */ /* 0x000fc80007f3e0ff */
[----:B------:R-:W-:Y:S02]  /*e950*/  LEA.HI.X.SX32 R9, R9, R2, 0x1, P1 ;  /* 0x0000000209097211 */ /* 0x000fe400008f0eff */
[----:B------:R-:W-:-:S04]  /*e960*/  LEA R8, P1, R0, c[0x0][0x2a8], 0x1 ;  /* 0x0000aa0000087a11 */ /* 0x000fc800078208ff */
[----:B------:R-:W-:-:S06]  /*e970*/  LEA.HI.X R9, R0, c[0x0][0x2ac], R9, 0x1, P1 ;  /* 0x0000ab0000097a11 */ /* 0x000fcc00008f0c09 */
[----:B----4-:R-:W4:Y:S01]  /*e980*/  LDG.E.128 R8, [R8.64] ;  /* 0x0000000608087981 */ /* 0x010f22000c1e1d00 */
[----:B--2---:R-:W-:Y:S02]  /*e990*/  HADD2.F32 R25, -RZ, R17.H0_H0 ;  /* 0x20000011ff197230 */ /* 0x004fe40000004100 */
[----:B------:R-:W-:Y:S02]  /*e9a0*/  HADD2.F32 R23, -RZ, R16.H0_H0 ;  /* 0x20000010ff177230 */ /* 0x000fe40000004100 */
[--C-:B---3--:R-:W-:Y:S02]  /*e9b0*/  HADD2.F32 R2, -RZ, R5.reuse.H0_H0 ;  /* 0x20000005ff027230 */ /* 0x108fe40000004100 */
[----:B------:R-:W-:Y:S02]  /*e9c0*/  HADD2.F32 R0, -RZ, R4.H0_H0 ;  /* 0x20000004ff007230 */ /* 0x000fe40000004100 */
[----:B------:R-:W-:Y:S01]  /*e9d0*/  HADD2.F32 R20, -RZ, R5.H1_H1 ;  /* 0x30000005ff147230 */ /* 0x000fe20000004100 */
[----:B------:R-:W-:Y:S01]  /*e9e0*/  @!P0 FADD.FTZ R2, -R2, -RZ ;  /* 0x800000ff02028221 */ /* 0x000fe20000010100 */
[--C-:B------:R-:W-:Y:S01]  /*e9f0*/  HADD2.F32 R5, -RZ, R6.reuse.H0_H0 ;  /* 0x20000006ff057230 */ /* 0x100fe20000004100 */
[----:B------:R-:W-:Y:S01]  /*ea00*/  @!P0 FADD.FTZ R0, -R0, -RZ ;  /* 0x800000ff00008221 */ /* 0x000fe20000010100 */
[----:B------:R-:W-:-:S02]  /*ea10*/  HADD2.F32 R21, -RZ, R6.H1_H1 ;  /* 0x30000006ff157230 */ /* 0x000fc40000004100 */
[--C-:B------:R-:W-:Y:S02]  /*ea20*/  HADD2.F32 R6, -RZ, R7.reuse.H0_H0 ;  /* 0x20000007ff067230 */ /* 0x100fe40000004100 */
[----:B------:R-:W-:Y:S02]  /*ea30*/  HADD2.F32 R4, -RZ, R4.H1_H1 ;  /* 0x30000004ff047230 */ /* 0x000fe40000004100 */
[----:B------:R-:W-:Y:S01]  /*ea40*/  HADD2.F32 R7, -RZ, R7.H1_H1 ;  /* 0x30000007ff077230 */ /* 0x000fe20000004100 */
[----:B------:R-:W-:Y:S01]  /*ea50*/  FMUL.FTZ R25, R25, R2 ;  /* 0x0000000219197220 */ /* 0x000fe20000410000 */
[----:B------:R-:W-:Y:S01]  /*ea60*/  HADD2.F32 R2, -RZ, R18.H0_H0 ;  /* 0x20000012ff027230 */ /* 0x000fe20000004100 */
[----:B------:R-:W-:Y:S01]  /*ea70*/  FMUL.FTZ R23, R23, R0 ;  /* 0x0000000017177220 */ /* 0x000fe20000410000 */
[----:B------:R-:W-:Y:S01]  /*ea80*/  HADD2.F32 R27, -RZ, R16.H1_H1 ;  /* 0x30000010ff1b7230 */ /* 0x000fe20000004100 */
[----:B------:R-:W-:Y:S01]  /*ea90*/  @!P0 FADD.FTZ R5, -R5, -RZ ;  /* 0x800000ff05058221 */ /* 0x000fe20000010100 */
[----:B------:R-:W-:Y:S01]  /*eaa0*/  HADD2.F32 R0, -RZ, R19.H1_H1 ;  /* 0x30000013ff007230 */ /* 0x000fe20000004100 */
[----:B------:R-:W-:-:S02]  /*eab0*/  @!P0 FADD.FTZ R4, -R4, -RZ ;  /* 0x800000ff04048221 */ /* 0x000fc40000010100 */
[----:B------:R-:W-:Y:S01]  /*eac0*/  @!P0 FADD.FTZ R7, -R7, -RZ ;  /* 0x800000ff07078221 */ /* 0x000fe20000010100 */
[--C-:B----4-:R-:W-:Y:S01]  /*ead0*/  HADD2.F32 R16, -RZ, R8.reuse.H1_H1 ;  /* 0x30000008ff107230 */ /* 0x110fe20000004100 */
[----:B------:R-:W-:Y:S01]  /*eae0*/  FMUL.FTZ R5, R2, R5 ;  /* 0x0000000502057220 */ /* 0x000fe20000410000 */
[----:B------:R-:W-:Y:S01]  /*eaf0*/  HADD2.F32 R2, -RZ, R8.H0_H0 ;  /* 0x20000008ff027230 */ /* 0x000fe20000004100 */
[----:B------:R-:W-:Y:S01]  /*eb00*/  FMUL.FTZ R27, R27, R4 ;  /* 0x000000041b1b7220 */ /* 0x000fe20000410000 */
[----:B------:R-:W-:Y:S01]  /*eb10*/  HADD2.F32 R17, -RZ, R17.H1_H1 ;  /* 0x30000011ff117230 */ /* 0x000fe20000004100 */
[----:B------:R-:W-:Y:S01]  /*eb20*/  FMUL.FTZ R7, R0, R7 ;  /* 0x0000000700077220 */ /* 0x000fe20000410000 */
[----:B------:R-:W-:Y:S01]  /*eb30*/  HADD2.F32 R18, -RZ, R18.H1_H1 ;  /* 0x30000012ff127230 */ /* 0x000fe20000004100 */
[----:B------:R-:W-:Y:S01]  /*eb40*/  @!P0 FADD.FTZ R20, -R20, -RZ ;  /* 0x800000ff14148221 */ /* 0x000fe20000010100 */
[----:B------:R-:W-:Y:S01]  /*eb50*/  HADD2.F32 R0, -RZ, R12.H0_H0 ;  /* 0x2000000cff007230 */ /* 0x000fe20000004100 */
[----:B------:R-:W-:Y:S01]  /*eb60*/  @!P0 FADD.FTZ R21, -R21, -RZ ;  /* 0x800000ff15158221 */ /* 0x000fe20000010100 */
[----:B------:R-:W-:-:S02]  /*eb70*/  HADD2.F32 R4, -RZ, R13.H0_H0 ;  /* 0x2000000dff047230 */ /* 0x000fc40000004100 */
[----:B------:R-:W-:Y:S01]  /*eb80*/  HADD2.F32 R8, -RZ, R9.H0_H0 ;  /* 0x20000009ff087230 */ /* 0x000fe20000004100 */
[----:B------:R-:W-:Y:S01]  /*eb90*/  @!P0 FADD.FTZ R6, -R6, -RZ ;  /* 0x800000ff06068221 */ /* 0x000fe20000010100 */
[----:B------:R-:W-:Y:S01]  /*eba0*/  HADD2.F32 R29, -RZ, R19.H0_H0 ;  /* 0x20000013ff1d7230 */ /* 0x000fe20000004100 */
[----:B------:R-:W-:Y:S01]  /*ebb0*/  FMUL.FTZ R17, R17, R20 ;  /* 0x0000001411117220 */ /* 0x000fe20000410000 */
[----:B------:R-:W-:Y:S01]  /*ebc0*/  HADD2.F32 R20, -RZ, R9.H1_H1 ;  /* 0x30000009ff147230 */ /* 0x000fe20000004100 */
[----:B------:R-:W-:Y:S01]  /*ebd0*/  FMUL.FTZ R21, R18, R21 ;  /* 0x0000001512157220 */ /* 0x000fe20000410000 */
[----:B------:R-:W-:Y:S01]  /*ebe0*/  HADD2.F32 R18, -RZ, R10.H0_H0 ;  /* 0x2000000aff127230 */ /* 0x000fe20000004100 */
[----:B------:R-:W-:Y:S01]  /*ebf0*/  FFMA.FTZ R0, R0, R2, R23 ;  /* 0x0000000200007223 */ /* 0x000fe20000010017 */
[----:B------:R-:W-:Y:S01]  /*ec00*/  HADD2.F32 R2, -RZ, R15.H0_H0 ;  /* 0x2000000fff027230 */ /* 0x000fe20000004100 */
[----:B------:R-:W-:Y:S01]  /*ec10*/  FFMA.FTZ R4, R4, R8, R25 ;  /* 0x0000000804047223 */ /* 0x000fe20000010019 */
[----:B------:R-:W-:Y:S01]  /*ec20*/  HADD2.F32 R8, -RZ, R14.H0_H0 ;  /* 0x2000000eff087230 */ /* 0x000fe20000004100 */
[----:B------:R-:W-:Y:S01]  /*ec30*/  FMUL.FTZ R6, R29, R6 ;  /* 0x000000061d067220 */ /* 0x000fe20000410000 */
[----:B------:R-:W-:-:S02]  /*ec40*/  HADD2.F32 R12, -RZ, R12.H1_H1 ;  /* 0x3000000cff0c7230 */ /* 0x000fc40000004100 */
        /* <DEDUP_REMOVED lines=16> */
.L_x_3073:
[----:B------:R-:W-:Y:S05]  /*ed50*/  BSYNC B0 ;  /* 0x0000000000007941 */ /* 0x000fea0003800000 */
.L_x_3072:
[----:B-----5:R1:W-:Y:S01]  /*ed60*/  STS.128 [R163+0x2800], R12 ;  /* 0x0028000ca3007388 */ /* 0x0203e20000000c00 */
[----:B------:R-:W-:Y:S05]  /*ed70*/  BRA `(.L_x_3041) ;  /* 0x000003c000007947 */ /* 0x000fea0003800000 */
.L_x_3027:
        /* <DEDUP_REMOVED lines=30> */
.L_x_3075:
[----:B------:R-:W-:Y:S05]  /*ef60*/  BSYNC B0 ;  /* 0x0000000000007941 */ /* 0x000fea0003800000 */
.L_x_3074:
[----:B-1----:R-:W-:-:S04]  /*ef70*/  IADD3 R3, R174, 0x20, RZ ;  /* 0x00000020ae037810 */ /* 0x002fc80007ffe0ff */
        /* <DEDUP_REMOVED lines=9> */
[----:B------:R-:W-:-:S04]  /*f010*/  @!P0 LEA R6, P2, R170, c[0x0][0x160], 0x1 ;  /* 0x00005800aa068a11 */ /* 0x000fc800078408ff */
[----:B-----5:R-:W-:-:S05]  /*f020*/  @!P0 LEA.HI.X R7, R170, c[0x0][0x164], R69, 0x1, P2 ;  /* 0x00005900aa078a11 */ /* 0x020fca00010f0c45 */
        /* <DEDUP_REMOVED lines=17> */
.L_x_3041:
[----:B------:R-:W-:Y:S05]  /*f140*/  BSYNC B3 ;  /* 0x0000000000037941 */ /* 0x000fea0003800000 */
.L_x_3026:
[----:B------:R-:W-:Y:S01]  /*f150*/  IADD3 R155, R53, -0x1, RZ ;  /* 0xffffffff359b7810 */ /* 0x000fe20007ffe0ff */
[----:B------:R-:W-:Y:S01]  /*f160*/  BSSY B0, `(.L_x_3076) ;  /* 0x0000020000007945 */ /* 0x000fe20003800000 */
[C---:B------:R-:W-:Y:S02]  /*f170*/  LEA R158, P0, R166.reuse, c[0x0][0x168], 0x1 ;  /* 0x00005a00a69e7a11 */ /* 0x040fe400078008ff */
[----:B-1----:R-:W-:Y:S01]  /*f180*/  LOP3.LUT R5, R161, 0xff, RZ, 0xc0, !PT ;  /* 0x000000ffa1057812 */ /* 0x002fe200078ec0ff */
[----:B------:R-:W-:Y:S01]  /*f190*/  IMAD.SHL.U32 R2, R155, 0x80, RZ ;  /* 0x000000809b027824 */ /* 0x000fe200078e00ff */
[----:B------:R-:W-:-:S03]  /*f1a0*/  LEA.HI.X R159, R166, c[0x0][0x16c], R169, 0x1, P0 ;  /* 0x00005b00a69f7a11 */ /* 0x000fc600000f0ca9 */
[----:B------:R-:W-:-:S05]  /*f1b0*/  IMAD.IADD R4, R55, 0x1, -R2 ;  /* 0x0000000137047824 */ /* 0x000fca00078e0a02 */
[----:B------:R-:W-:-:S13]  /*f1c0*/  ISETP.GE.AND P1, PT, R174, R4, PT ;  /* 0x00000004ae00720c */ /* 0x000fda0003f26270 */
[----:B------:R-:W-:Y:S05]  /*f1d0*/  @P1 BRA `(.L_x_3077) ;  /* 0x0000018000001947 */ /* 0x000fea0003800000 */
[C---:B------:R-:W-:Y:S02]  /*f1e0*/  LOP3.LUT R0, R5.reuse, 0x1, RZ, 0xc0, !PT ;  /* 0x0000000105007812 */ /* 0x040fe400078ec0ff */
[----:B------:R-:W-:Y:S02]  /*f1f0*/  R2P PR, R5, 0x6 ;  /* 0x0000000605007804 */ /* 0x000fe40000000000 */
[----:B------:R-:W-:-:S13]  /*f200*/  ISETP.NE.U32.AND P0, PT, R0, 0x1, PT ;  /* 0x000000010000780c */ /* 0x000fda0003f05070 */
[----:B------:R-:W-:Y:S02]  /*f210*/  @!P0 IMAD.MOV.U32 R6, RZ, RZ, R158 ;  /* 0x000000ffff068224 */ /* 0x000fe400078e009e */
[----:B-----5:R-:W-:-:S05]  /*f220*/  @!P0 IMAD.MOV.U32 R7, RZ, RZ, R159 ;  /* 0x000000ffff078224 */ /* 0x020fca00078e009f */
        /* <DEDUP_REMOVED lines=18> */
.L_x_3078:
[----:B------:R1:W-:Y:S02]  /*f350*/  STS.128 [R163+0x7000], RZ ;  /* 0x007000ffa3007388 */ /* 0x0003e40000000c00 */
.L_x_3077:
[----:B------:R-:W-:Y:S05]  /*f360*/  BSYNC B0 ;  /* 0x0000000000007941 */ /* 0x000fea0003800000 */
.L_x_3076:
[----:B------:R-:W-:Y:S01]  /*f370*/  ISETP.GE.AND P0, PT, R3, R4, PT ;  /* 0x000000040300720c */ /* 0x000fe20003f06270 */
[----:B------:R-:W-:-:S12]  /*f380*/  BSSY B0, `(.L_x_3079) ;  /* 0x000001f000007945 */ /* 0x000fd80003800000 */
[----:B------:R-:W-:Y:S05]  /*f390*/  @P0 BRA `(.L_x_3080) ;  /* 0x000001d000000947 */ /* 0x000fea0003800000 */
[C---:B------:R-:W-:Y:S02]  /*f3a0*/  LOP3.LUT R0, R5.reuse, 0x1, RZ, 0xc0, !PT ;  /* 0x0000000105007812 */ /* 0x040fe400078ec0ff */
[----:B------:R-:W-:Y:S02]  /*f3b0*/  LOP3.LUT P1, RZ, R5, 0x2, RZ, 0xc0, !PT ;  /* 0x0000000205ff7812 */ /* 0x000fe4000782c0ff */
[----:B------:R-:W-:Y:S02]  /*f3c0*/  ISETP.NE.U32.AND P0, PT, R0, 0x1, PT ;  /* 0x000000010000780c */ /* 0x000fe40003f05070 */
[----:B-1---5:R-:W-:-:S05]  /*f3d0*/  IADD3 R7, P2, R148, R166, RZ ;  /* 0x000000a694077210 */ /* 0x022fca0007f5e0ff */
        /* <DEDUP_REMOVED lines=24> */
.L_x_3081:
[----:B------:R1:W-:Y:S02]  /*f560*/  STS.128 [R163+0x7800], RZ ;  /* 0x007800ffa3007388 */ /* 0x0003e40000000c00 */
.L_x_3080:
[----:B------:R-:W-:Y:S05]  /*f570*/  BSYNC B0 ;  /* 0x0000000000007941 */ /* 0x000fea0003800000 */
.L_x_3079:
[----:B-1----:R-:W-:Y:S01]  /*f580*/  IADD3 R9, R174, 0x40, RZ ;  /* 0x00000040ae097810 */ /* 0x002fe20007ffe0ff */
[----:B------:R-:W-:Y:S03]  /*f590*/  BSSY B0, `(.L_x_3082) ;  /* 0x0000024000007945 */ /* 0x000fe60003800000 */
[----:B------:R-:W-:-:S13]  /*f5a0*/  ISETP.GE.AND P0, PT, R9, R4, PT ;  /* 0x000000040900720c */ /* 0x000fda0003f06270 */
[----:B------:R-:W-:Y:S05]  /*f5b0*/  @P0 BRA `(.L_x_3083) ;  /* 0x0000021000000947 */ /* 0x000fea0003800000 */
[C---:B------:R-:W-:Y:S01]  /*f5c0*/  LOP3.LUT R0, R5.reuse, 0x1, RZ, 0xc0, !PT ;  /* 0x0000000105007812 */ /* 0x040fe200078ec0ff */
[----:B-----5:R-:W-:Y:S01]  /*f5d0*/  IMAD.MOV.U32 R7, RZ, RZ, c[0x0][0x198] ;  /* 0x00006600ff077624 */ /* 0x020fe200078e00ff */
        /* <DEDUP_REMOVED lines=8> */
[C---:B----4-:R-:W-:Y:S02]  /*f660*/  @P1 LEA R12, P2, R0.reuse, c[0x0][0x168], 0x1 ;  /* 0x00005a00000c1a11 */ /* 0x050fe400078408ff */
        /* <DEDUP_REMOVED lines=21> */
.L_x_3084:
[----:B------:R4:W-:Y:S02]  /*f7c0*/  STS.128 [R163+0x8000], RZ ;  /* 0x008000ffa3007388 */ /* 0x0009e40000000c00 */
.L_x_3083:
[----:B------:R-:W-:Y:S05]  /*f7d0*/  BSYNC B0 ;  /* 0x0000000000007941 */ /* 0x000fea0003800000 */
.L_x_3082:
[----:B----45:R-:W-:Y:S01]  /*f7e0*/  IADD3 R7, R174, 0x60, RZ ;  /* 0x00000060ae077810 */ /* 0x030fe20007ffe0ff */
[----:B------:R-:W-:Y:S03]  /*f7f0*/  BSSY B0, `(.L_x_3085) ;  /* 0x0000023000007945 */ /* 0x000fe60003800000 */
[----:B------:R-:W-:-:S13]  /*f800*/  ISETP.GE.AND P0, PT, R7, R4, PT ;  /* 0x000000040700720c */ /* 0x000fda0003f06270 */
[----:B------:R-:W-:Y:S05]  /*f810*/  @P0 BRA `(.L_x_3086) ;  /* 0x0000020000000947 */ /* 0x000fea0003800000 */
[C---:B------:R-:W-:Y:S01]  /*f820*/  LOP3.LUT R0, R5.reuse, 0x1, RZ, 0xc0, !PT ;  /* 0x0000000105007812 */ /* 0x040fe200078ec0ff */
[----:B-1----:R-:W-:Y:S01]  /*f830*/  IMAD.MOV.U32 R11, RZ, RZ, c[0x0][0x198] ;  /* 0x00006600ff0b7624 */ /* 0x002fe200078e00ff */
        /* <DEDUP_REMOVED lines=9> */
[----:B------:R-:W-:-:S03]  /*f8d0*/  @!P0 IMAD.WIDE.U32 R14, R11, 0xc0, R158 ;  /* 0x000000c00b0e8825 */ /* 0x000fc600078e009e */
[----:B------:R-:W-:Y:S01]  /*f8e0*/  @P2 LEA.HI.X R11, R12, c[0x0][0x16c], R0, 0x1, P3 ;  /* 0x00005b000c0b2a11 */ /* 0x000fe200018f0c00 */
        /* <DEDUP_REMOVED lines=19> */
.L_x_3086:
[----:B------:R-:W-:Y:S05]  /*fa20*/  BSYNC B0 ;  /* 0x0000000000007941 */ /* 0x000fea0003800000 */
.L_x_3085:
[----:B------:R-:W-:Y:S01]  /*fa30*/  IMAD R0, R131, c[0x0][0x320], RZ ;  /* 0x0000c80083007a24 */ /* 0x000fe200078e02ff */
[----:B------:R-:W0:Y:S01]  /*fa40*/  LDGDEPBAR ;  /* 0x00000000000079af */ /* 0x000e220000000000 */
[----:B------:R-:W-:-:S04]  /*fa50*/  IMAD.WIDE.U32 R172, R153, c[0x0][0x320], R172 ;  /* 0x0000c80099ac7a25 */ /* 0x000fc800078e00ac */
[----:B------:R-:W-:Y:S01]  /*fa60*/  IMAD R0, R153, c[0x0][0x324], R0 ;  /* 0x0000c90099007a24 */ /* 0x000fe200078e0200 */
[----:B-1----:R-:W-:-:S03]  /*fa70*/  LEA R14, P0, R172, c[0x0][0x318], 0x2 ;  /* 0x0000c600ac0e7a11 */ /* 0x002fc600078010ff */
[----:B------:R-:W-:-:S05]  /*fa80*/  IMAD.IADD R0, R173, 0x1, R0 ;  /* 0x00000001ad007824 */ /* 0x000fca00078e0200 */
[----:B------:R-:W-:-:S05]  /*fa90*/  LEA.HI.X R15, R172, c[0x0][0x31c], R0, 0x2, P0 ;  /* 0x0000c700ac0f7a11 */ /* 0x000fca00000f1400 */
[----:B------:R-:W4:Y:S01]  /*faa0*/  LDG.E R0, [R14.64] ;  /* 0x000000060e007981 */ /* 0x000f22000c1e1900 */
[----:B------:R-:W-:Y:S01]  /*fab0*/  ISETP.GE.AND P0, PT, R174, R4, PT ;  /* 0x00000004ae00720c */ /* 0x000fe20003f06270 */
[----:B------:R-:W4:Y:S01]  /*fac0*/  MUFU.RCP R11, c[0x0][0x238] ;  /* 0x00008e00000b7b08 */ /* 0x000f220000001000 */
[----:B------:R-:W-:Y:S01]  /*fad0*/  SHF.R.S32.HI R13, RZ, 0x1f, R162 ;  /* 0x0000001fff0d7819 */ /* 0x000fe200000114a2 */
[----:B------:R-:W-:Y:S01]  /*fae0*/  IMAD.SHL.U32 R132, R132, 0x2, RZ ;  /* 0x0000000284847824 */ /* 0x000fe200078e00ff */
[----:B------:R-:W-:-:S04]  /*faf0*/  DEPBAR.LE SB0, 0x0 ;  /* 0x000080000000791a */ /* 0x000fc80000000000 */
[----:B------:R-:W-:Y:S01]  /*fb00*/  BAR.SYNC.DEFER_BLOCKING 0x0 ;  /* 0x0000000000007b1d */ /* 0x000fe20000010000 */
[----:B------:R-:W-:Y:S02]  /*fb10*/  LEA R128, P1, R164, c[0x0][0x170], 0x1 ;  /* 0x00005c00a4807a11 */ /* 0x000fe400078208ff */
[----:B------:R-:W-:Y:S02]  /*fb20*/  LEA.HI R160, R13, R162, RZ, 0x2 ;  /* 0x000000a20da07211 */ /* 0x000fe400078f10ff */
[----:B------:R-:W-:Y:S01]  /*fb30*/  LOP3.LUT R162, R132, 0x6, RZ, 0xc0, !PT ;  /* 0x0000000684a27812 */ /* 0x000fe200078ec0ff */
[----:B------:R-:W-:Y:S01]  /*fb40*/  BSSY B0, `(.L_x_3087) ;  /* 0x0000022000007945 */ /* 0x000fe20003800000 */
[----:B------:R-:W-:Y:S02]  /*fb50*/  LEA.HI.X R129, R164, c[0x0][0x174], R52, 0x1, P1 ;  /* 0x00005d00a4817a11 */ /* 0x000fe400008f0c34 */
[----:B------:R-:W-:Y:S01]  /*fb60*/  SHF.R.S32.HI R160, RZ, 0x2, R160 ;  /* 0x00000002ffa07819 */ /* 0x000fe200000114a0 */
[----:B------:R1:W-:Y:S04]  /*fb70*/  @P0 STS [R163+0x9000], RZ ;  /* 0x009000ffa3000388 */ /* 0x0003e80000000800 */
[----:B------:R1:W-:Y:S04]  /*fb80*/  @P0 STS [R163+0x9004], RZ ;  /* 0x009004ffa3000388 */ /* 0x0003e80000000800 */
[----:B------:R1:W-:Y:S04]  /*fb90*/  @P0 STS.64 [R163+0x9008], RZ ;  /* 0x009008ffa3000388 */ /* 0x0003e80000000a00 */
[----:B------:R1:W-:Y:S04]  /*fba0*/  @P0 STS.128 [R163+0xb000], RZ ;  /* 0x00b000ffa3000388 */ /* 0x0003e80000000c00 */
[----:B------:R1:W-:Y:S01]  /*fbb0*/  @P0 STS.128 [R163+0xd000], RZ ;  /* 0x00d000ffa3000388 */ /* 0x0003e20000000c00 */
[----:B----4-:R-:W-:Y:S01]  /*fbc0*/  FMUL.FTZ R0, R0, R11 ;  /* 0x0000000b00007220 */ /* 0x010fe20000410000 */
[----:B------:R-:W-:Y:S05]  /*fbd0*/  @P0 BRA `(.L_x_3088) ;  /* 0x0000018000000947 */ /* 0x000fea0003800000 */
[C---:B-1----:R-:W-:Y:S02]  /*fbe0*/  LOP3.LUT R6, R5.reuse, 0x1, RZ, 0xc0, !PT ;  /* 0x0000000105067812 */ /* 0x042fe400078ec0ff */
[----:B------:R-:W-:-:S02]  /*fbf0*/  R2P PR, R5, 0x6 ;  /* 0x0000000605007804 */ /* 0x000fc40000000000 */
        /* <DEDUP_REMOVED lines=21> */
.L_x_3089:
[----:B------:R4:W-:Y:S02]  /*fd50*/  STS.128 [R163+0xd000], RZ ;  /* 0x00d000ffa3007388 */ /* 0x0009e40000000c00 */
.L_x_3088:
[----:B-1----:R-:W-:Y:S05]  /*fd60*/  BSYNC B0 ;  /* 0x0000000000007941 */ /* 0x002fea0003800000 */
.L_x_3087:
        /* <DEDUP_REMOVED lines=32> */
.L_x_3092:
[----:B------:R1:W-:Y:S02]  /*ff70*/  STS.128 [R163+0xd800], RZ ;  /* 0x00d800ffa3007388 */ /* 0x0003e40000000c00 */
.L_x_3091:
[----:B------:R-:W-:Y:S05]  /*ff80*/  BSYNC B0 ;  /* 0x0000000000007941 */ /* 0x000fea0003800000 */
.L_x_3090:
        /* <DEDUP_REMOVED lines=36> */
.L_x_3095:
[----:B------:R1:W-:Y:S02]  /*101d0*/  STS.128 [R163+0xe000], RZ ;  /* 0x00e000ffa3007388 */ /* 0x0003e40000000c00 */
.L_x_3094:
[----:B------:R-:W-:Y:S05]  /*101e0*/  BSYNC B0 ;  /* 0x0000000000007941 */ /* 0x000fea0003800000 */
.L_x_3093:
        /* <DEDUP_REMOVED lines=44> */
.L_x_3098:
[----:B------:R1:W-:Y:S02]  /*104b0*/  STS.128 [R163+0xe800], RZ ;  /* 0x00e800ffa3007388 */ /* 0x0003e40000000c00 */
.L_x_3097:
[----:B------:R-:W-:Y:S05]  /*104c0*/  BSYNC B0 ;  /* 0x0000000000007941 */ /* 0x000fea0003800000 */
.L_x_3096:
[----:B------:R-:W-:Y:S01]  /*104d0*/  LOP3.LUT R62, R62, 0x7fffffe, RZ, 0xc0, !PT ;  /* 0x07fffffe3e3e7812 */ /* 0x000fe200078ec0ff */
[----:B------:R-:W-:Y:S01]  /*104e0*/  IMAD.SHL.U32 R3, R57, 0x40, RZ ;  /* 0x0000004039037824 */ /* 0x000fe200078e00ff */
[----:B------:R-:W-:Y:S01]  /*104f0*/  LEA.HI R9, R60, R60, RZ, 0x1 ;  /* 0x0000003c3c097211 */ /* 0x000fe200078f08ff */
[----:B------:R-:W-:Y:S01]  /*10500*/  IMAD.SHL.U32 R59, R59, 0x8, RZ ;  /* 0x000000083b3b7824 */ /* 0x000fe200078e00ff */
[----:B-1----:R-:W-:Y:S01]  /*10510*/  SHF.R.S32.HI R6, RZ, 0x1f, R63 ;  /* 0x0000001fff067819 */ /* 0x002fe2000001143f */
[----:B------:R-:W-:Y:S01]  /*10520*/  IMAD.IADD R7, R63, 0x1, -R62 ;  /* 0x000000013f077824 */ /* 0x000fe200078e0a3e */
[----:B------:R-:W-:Y:S01]  /*10530*/  LOP3.LUT R9, R9, 0xfffffffe, RZ, 0xc0, !PT ;  /* 0xfffffffe09097812 */ /* 0x000fe200078ec0ff */
[----:B------:R-:W-:Y:S01]  /*10540*/  IMAD.SHL.U32 R61, R61, 0x40, RZ ;  /* 0x000000403d3d7824 */ /* 0x000fe200078e00ff */
[----:B------:R-:W-:Y:S01]  /*10550*/  LEA.HI R63, R6, R63, RZ, 0x3 ;  /* 0x0000003f063f7211 */ /* 0x000fe200078f18ff */
[----:B------:R-:W0:Y:S01]  /*10560*/  LDGDEPBAR ;  /* 0x00000000000079af */ /* 0x000e220000000000 */
[----:B------:R-:W-:Y:S01]  /*10570*/  LOP3.LUT R6, R3, 0xc0, RZ, 0xc0, !PT ;  /* 0x000000c003067812 */ /* 0x000fe200078ec0ff */
[----:B------:R-:W-:Y:S01]  /*10580*/  IMAD.IADD R9, R60, 0x1, -R9 ;  /* 0x000000013c097824 */ /* 0x000fe200078e0a09 */
[----:B------:R-:W-:Y:S01]  /*10590*/  LOP3.LUT R8, R61, 0xc0, RZ, 0xc0, !PT ;  /* 0x000000c03d087812 */ /* 0x000fe200078ec0ff */
[----:B------:R-:W-:Y:S01]  /*105a0*/  IMAD.SHL.U32 R63, R63, 0x20, RZ ;  /* 0x000000203f3f7824 */ /* 0x000fe200078e00ff */
[----:B------:R-:W-:Y:S01]  /*105b0*/  LOP3.LUT R10, R6, 0x8, R59, 0xf8, !PT ;  /* 0x00000008060a7812 */ /* 0x000fe200078ef83b */
[C---:B------:R-:W-:Y:S01]  /*105c0*/  IMAD.SHL.U32 R3, R9.reuse, 0x8, RZ ;  /* 0x0000000809037824 */ /* 0x040fe200078e00ff */
[----:B------:R-:W-:Y:S01]  /*105d0*/  SHF.R.U32.HI R11, RZ, 0x3, R6 ;  /* 0x00000003ff0b7819 */ /* 0x000fe20000011606 */
[----:B------:R-:W-:Y:S01]  /*105e0*/  IMAD R9, R9, 0x8, R58 ;  /* 0x0000000809097824 */ /* 0x000fe200078e023a */
[----:B------:R-:W-:-:S02]  /*105f0*/  LOP3.LUT R59, R63, 0xffffff00, RZ, 0xc0, !PT ;  /* 0xffffff003f3b7812 */ /* 0x000fc400078ec0ff */
[----:B------:R-:W-:Y:S02]  /*10600*/  LOP3.LUT R3, R8, 0x8, R3, 0xf8, !PT ;  /* 0x0000000808037812 */ /* 0x000fe400078ef803 */
[----:B------:R-:W-:Y:S01]  /*10610*/  SHF.R.U32.HI R6, RZ, 0x3, R8 ;  /* 0x00000003ff067819 */ /* 0x000fe20000011608 */
[----:B------:R-:W-:Y:S01]  /*10620*/  IMAD R8, R54, 0x200, R59 ;  /* 0x0000020036087824 */ /* 0x000fe200078e023b */
[----:B------:R-:W-:Y:S02]  /*10630*/  LOP3.LUT R10, R10, R11, RZ, 0x3c, !PT ;  /* 0x0000000b0a0a7212 */ /* 0x000fe400078e3cff */
[----:B------:R-:W-:Y:S01]  /*10640*/  LOP3.LUT R6, R3, R6, RZ, 0x3c, !PT ;  /* 0x0000000603067212 */ /* 0x000fe200078e3cff */
[----:B------:R-:W-:Y:S01]  /*10650*/  IMAD R145, R7, 0x20, R8 ;  /* 0x0000002007917824 */ /* 0x000fe200078e0208 */
[----:B------:R-:W-:Y:S01]  /*10660*/  LOP3.LUT P0, RZ, R57, 0x2, RZ, 0xc0, !PT ;  /* 0x0000000239ff7812 */ /* 0x000fe2000780c0ff */
[----:B------:R-:W-:Y:S02]  /*10670*/  IMAD.U32 R144, R9, 0x20, R10 ;  /* 0x0000002009907824 */ /* 0x000fe400078e000a */
[----:B------:R-:W-:-:S02]  /*10680*/  IMAD.IADD R145, R6, 0x1, R145 ;  /* 0x0000000106917824 */ /* 0x000fc400078e0291 */
[----:B------:R-:W-:Y:S02]  /*10690*/  IMAD.SHL.U32 R144, R144, 0x2, RZ ;  /* 0x0000000290907824 */ /* 0x000fe400078e00ff */
[----:B------:R-:W-:Y:S02]  /*106a0*/  IMAD.SHL.U32 R145, R145, 0x2, RZ ;  /* 0x0000000291917824 */ /* 0x000fe400078e00ff */
[----:B------:R-:W-:Y:S01]  /*106b0*/  IMAD.MOV.U32 R3, RZ, RZ, 0x20 ;  /* 0x00000020ff037424 */ /* 0x000fe200078e00ff */
[----:B---3--:R-:W-:Y:S01]  /*106c0*/  LDSM.16.M88.4 R48, [R144+0x3000] ;  /* 0x003000009030783b */ /* 0x008fe20000000200 */
[----:B------:R-:W-:-:S03]  /*106d0*/  IMAD R143, R4, 0x2, R145 ;  /* 0x00000002048f7824 */ /* 0x000fc600078e0291 */
[----:B------:R-:W1:Y:S01]  /*106e0*/  LDSM.16.M88.4 R76, [R145] ;  /* 0x00000000914c783b */ /* 0x000e620000000200 */
[----:B------:R-:W-:-:S03]  /*106f0*/  SEL R3, R3, 0xffffffe0, !P0 ;  /* 0xffffffe003037807 */ /* 0x000fc60004000000 */
[----:B------:R-:W3:Y:S02]  /*10700*/  LDSM.16.M88.4 R40, [R144+0x3400] ;  /* 0x003400009028783b */ /* 0x000ee40000000200 */
[----:B------:R-:W-:Y:S02]  /*10710*/  IMAD.IADD R141, R144, 0x1, R3 ;  /* 0x00000001908d7824 */ /* 0x000fe400078e0203 */
[----:B------:R-:W5:Y:S01]  /*10720*/  LDSM.16.M88.4 R32, [R144+0x3800] ;  /* 0x003800009020783b */ /* 0x000f620000000200 */
[----:B------:R-:W-:-:S03]  /*10730*/  IMAD.IADD R3, R2, 0x1, R162 ;  /* 0x0000000102037824 */ /* 0x000fc600078e02a2 */
[----:B------:R-:W2:Y:S02]  /*10740*/  LDSM.16.M88.4 R16, [R144+0x3c00] ;  /* 0x003c00009010783b */ /* 0x000ea40000000200 */
[----:B------:R-:W-:Y:S02]  /*10750*/  IADD3 R57, R3, 0x1, RZ ;  /* 0x0000000103397810 */ /* 0x000fe40007ffe0ff */
[----:B------:R-:W4:Y:S04]  /*10760*/  LDSM.16.M88.4 R100, [R144+0x4000] ;  /* 0x004000009064783b */ /* 0x000f280000000200 */
[----:B------:R-:W2:Y:S04]  /*10770*/  LDSM.16.M88.4 R92, [R144+0x4400] ;  /* 0x00440000905c783b */ /* 0x000ea80000000200 */
[----:B------:R-:W2:Y:S04]  /*10780*/  LDSM.16.M88.4 R84, [R144+0x4800] ;  /* 0x004800009054783b */ /* 0x000ea80000000200 */
[----:B------:R-:W2:Y:S04]  /*10790*/  LDSM.16.M88.4 R8, [R144+0x4c00] ;  /* 0x004c00009008783b */ /* 0x000ea80000000200 */
[----:B--2---:R-:W-:Y:S04]  /*107a0*/  LDSM.16.M88.4 R24, [R141+0x3000] ;  /* 0x003000008d18783b */ /* 0x004fe80000000200 */
[----:B------:R-:W2:Y:S01]  /*107b0*/  LDSM.16.M88.4 R64, [R143] ;  /* 0x000000008f40783b */ /* 0x000ea20000000200 */
        /* <DEDUP_REMOVED lines=9> */
[C---:B-----5:R-:W-:Y:S03]  /*10850*/  HMMA.16816.F32 R36, R76.reuse, R32, RZ ;  /* 0x000000204c24723c */ /* 0x060fe600000018ff */
[----:B------:R-:W-:Y:S04]  /*10860*/  LDSM.16.M88.4 R68, [R145+0x1000] ;  /* 0x001000009144783b */ /* 0x000fe80000000200 */
[----:B------:R-:W-:Y:S01]  /*10870*/  LDSM.16.M88.4 R124, [R144+0x5400] ;  /* 0x00540000907c783b */ /* 0x000fe20000000200 */
        /* <DEDUP_REMOVED lines=20> */
[C---:B---3--:R-:W-:Y:S08]  /*109c0*/  HMMA.16816.F32 R88, R64.reuse, R8, R88 ;  /* 0x000000084058723c */ /* 0x048ff00000001858 */
[C---:B------:R-:W-:Y:S01]  /*109d0*/  HMMA.16816.F32 R84, R64.reuse, R10, R84 ;  /* 0x0000000a4054723c */ /* 0x040fe20000001854 */
[----:B------:R-:W3:Y:S07]  /*109e0*/  LDSM.16.M88.4 R8, [R144+0x6000] ;  /* 0x006000009008783b */ /* 0x000eee0000000200 */
[C---:B------:R-:W-:Y:S01]  /*109f0*/  HMMA.16816.F32 R40, R64.reuse, R122, R40 ;  /* 0x0000007a4028723c */ /* 0x040fe20000001828 */
[----:B------:R-:W-:Y:S07]  /*10a00*/  LDSM.16.M88.4 R120, [R143+0x1000] ;  /* 0x001000008f78783b */ /* 0x000fee0000000200 */
[C---:B------:R-:W-:Y:S08]  /*10a10*/  HMMA.16816.F32 R36, R64.reuse, R112, R36 ;  /* 0x000000704024723c */ /* 0x040ff00000001824 */
        /* <DEDUP_REMOVED lines=10> */
[----:B------:R-:W5:Y:S04]  /*10ac0*/  LDSM.16.M88.4 R72, [R144+0x6c00] ;  /* 0x006c00009048783b */ /* 0x000f680000000200 */
[----:B------:R-:W-:Y:S03]  /*10ad0*/  LDSM.16.M88.4 R64, [R141+0x5000] ;  /* 0x005000008d40783b */ /* 0x000fe60000000200 */
        /* <DEDUP_REMOVED lines=9> */
[C---:B---3--:R-:W-:Y:S08]  /*10b70*/  HMMA.16816.F32 R12, R68.reuse, R8, R12 ;  /* 0x00000008440c723c */ /* 0x048ff0000000180c */
[C---:B------:R-:W-:Y:S01]  /*10b80*/  HMMA.16816.F32 R100, R68.reuse, R10, R100 ;  /* 0x0000000a4464723c */ /* 0x040fe20000001864 */
[----:B------:R-:W3:Y:S07]  /*10b90*/  LDSM.16.M88.4 R8, [R141+0x5c00] ;  /* 0x005c00008d08783b */ /* 0x000eee0000000200 */
[C---:B----4-:R-:W-:Y:S08]  /*10ba0*/  HMMA.16816.F32 R36, R68.reuse, R112, R36 ;  /* 0x000000704424723c */ /* 0x050ff00000001824 */
[C---:B------:R-:W-:Y:S01]  /*10bb0*/  HMMA.16816.F32 R32, R68.reuse, R114, R32 ;  /* 0x000000724420723c */ /* 0x040fe20000001820 */
[----:B------:R-:W-:Y:S07]  /*10bc0*/  LDSM.16.M88.4 R112, [R141+0x6400] ;  /* 0x006400008d70783b */ /* 0x000fee0000000200 */
[C---:B-----5:R-:W-:Y:S08]  /*10bd0*/  HMMA.16816.F32 R80, R68.reuse, R72, R80 ;  /* 0x000000484450723c */ /* 0x060ff00000001850 */
[----:B------:R-:W-:Y:S01]  /*10be0*/  HMMA.16816.F32 R76, R68, R74, R76 ;  /* 0x0000004a444c723c */ /* 0x000fe2000000184c */
[----:B------:R-:W-:Y:S07]  /*10bf0*/  LDSM.16.M88.4 R72, [R144+0x7000] ;  /* 0x007000009048783b */ /* 0x000fee0000000200 */
[C---:B--2---:R-:W-:Y:S08]  /*10c00*/  HMMA.16816.F32 R44, R120.reuse, R24, R44 ;  /* 0x00000018782c723c */ /* 0x044ff0000000182c */
[----:B------:R-:W-:Y:S01]  /*10c10*/  HMMA.16816.F32 R40, R120, R26, R40 ;  /* 0x0000001a7828723c */ /* 0x000fe20000001828 */
[----:B------:R-:W2:Y:S07]  /*10c20*/  LDSM.16.M88.4 R24, [R145+0x2000] ;  /* 0x002000009118783b */ /* 0x000eae0000000200 */
        /* <DEDUP_REMOVED lines=9> */
[----:B------:R-:W-:Y:S07]  /*10cc0*/  LDSM.16.M88.4 R64, [R144+0x7800] ;  /* 0x007800009040783b */ /* 0x000fee0000000200 */
[C---:B-1----:R-:W-:Y:S08]  /*10cd0*/  HMMA.16816.F32 R36, R120.reuse, R28, R36 ;  /* 0x0000001c7824723c */ /* 0x042ff00000001824 */
[C---:B------:R-:W-:Y:S01]  /*10ce0*/  HMMA.16816.F32 R32, R120.reuse, R30, R32 ;  /* 0x0000001e7820723c */ /* 0x040fe20000001820 */
[----:B------:R-:W-:Y:S07]  /*10cf0*/  LDSM.16.M88.4 R28, [R141+0x7000] ;  /* 0x007000008d1c783b */ /* 0x000fee0000000200 */
[C---:B---3--:R-:W-:Y:S08]  /*10d00*/  HMMA.16816.F32 R20, R120.reuse, R8, R20 ;  /* 0x000000087814723c */ /* 0x048ff00000001814 */
[----:B------:R-:W-:Y:S01]  /*10d10*/  HMMA.16816.F32 R16, R120, R10, R16 ;  /* 0x0000000a7810723c */ /* 0x000fe20000001810 */
[----:B------:R-:W1:Y:S07]  /*10d20*/  LDSM.16.M88.4 R8, [R143+0x2000] ;  /* 0x002000008f08783b */ /* 0x000e6e0000000200 */
[C---:B--2---:R-:W-:Y:S08]  /*10d30*/  HMMA.16816.F32 R60, R24.reuse, R72, R60 ;  /* 0x00000048183c723c */ /* 0x044ff0000000183c */
[C---:B------:R-:W-:Y:S01]  /*10d40*/  HMMA.16816.F32 R48, R24.reuse, R74, R48 ;  /* 0x0000004a1830723c */ /* 0x040fe20000001830 */
[----:B------:R-:W2:Y:S07]  /*10d50*/  LDSM.16.M88.4 R72, [R141+0x7400] ;  /* 0x007400008d48783b */ /* 0x000eae0000000200 */
[C---:B----4-:R-:W-:Y:S08]  /*10d60*/  HMMA.16816.F32 R44, R24.reuse, R68, R44 ;  /* 0x00000044182c723c */ /* 0x050ff0000000182c */
[----:B------:R-:W-:Y:S01]  /*10d70*/  HMMA.16816.F32 R40, R24, R70, R40 ;  /* 0x000000461828723c */ /* 0x000fe20000001828 */
[----:B------:R-:W3:Y:S07]  /*10d80*/  LDSM.16.M88.4 R68, [R144+0x7c00] ;  /* 0x007c00009044783b */ /* 0x000eee0000000200 */
[----:B-----5:R-:W-:Y:S07]  /*10d90*/  HMMA.16816.F32 R80, R120, R104, R80 ;  /* 0x000000687850723c */ /* 0x020fee0000001850 */
[----:B------:R-:W-:Y:S01]  /*10da0*/  IMAD R105, R7, 0x20, R59 ;  /* 0x0000002007697824 */ /* 0x000fe200078e023b */
[----:B-1----:R-:W-:Y:S03]  /*10db0*/  HMMA.16816.F32 R60, R8, R28, R60 ;  /* 0x0000001c083c723c */ /* 0x002fe6000000183c */
[----:B------:R-:W-:-:S04]  /*10dc0*/  IMAD.IADD R142, R6, 0x1, R105 ;  /* 0x00000001068e7824 */ /* 0x000fc800078e0269 */
[----:B------:R-:W-:Y:S01]  /*10dd0*/  IMAD R29, R54, 0x10, R56 ;  /* 0x00000010361d7824 */ /* 0x000fe200078e0238 */
[----:B------:R-:W-:Y:S01]  /*10de0*/  HMMA.16816.F32 R48, R8, R30, R48 ;  /* 0x0000001e0830723c */ /* 0x000fe20000001830 */
[----:B------:R-:W-:-:S03]  /*10df0*/  IADD3 R56, R3, 0x8, RZ ;  /* 0x0000000803387810 */ /* 0x000fc60007ffe0ff */
[----:B------:R-:W-:Y:S01]  /*10e00*/  IADD3 R28, R29, 0x1, R160 ;  /* 0x000000011d1c7810 */ /* 0x000fe20007ffe0a0 */
[----:B------:R-:W1:Y:S03]  /*10e10*/  I2F R7, R56 ;  /* 0x0000003800077306 */ /* 0x000e660000201400 */
[----:B------:R-:W-:Y:S01]  /*10e20*/  IADD3 R28, R55, R28, -R151 ;  /* 0x0000001c371c7210 */ /* 0x000fe20007ffe897 */
[----:B--2---:R-:W-:Y:S03]  /*10e30*/  HMMA.16816.F32 R44, R8, R72, R44 ;  /* 0x00000048082c723c */ /* 0x004fe6000000182c */
[----:B------:R-:W-:-:S04]  /*10e40*/  IADD3 R118, R28, c[0x0][0x2e8], RZ ;  /* 0x0000ba001c767a10 */ /* 0x000fc80007ffe0ff */
[C---:B------:R-:W-:Y:S01]  /*10e50*/  IADD3 R28, R118.reuse, 0x8, RZ ;  /* 0x00000008761c7810 */ /* 0x040fe20007ffe0ff */
[C---:B------:R-:W-:Y:S01]  /*10e60*/  HMMA.16816.F32 R36, R24.reuse, R64, R36 ;  /* 0x000000401824723c */ /* 0x040fe20000001824 */
[----:B------:R2:W4:Y:S01]  /*10e70*/  I2F R64, R57 ;  /* 0x0000003900407306 */ /* 0x0005220000201400 */
[-C--:B------:R-:W-:Y:S02]  /*10e80*/  IMNMX R118, R118, R55.reuse, PT ;  /* 0x0000003776767217 */ /* 0x080fe40003800200 */
[----:B------:R-:W-:Y:S02]  /*10e90*/  IMNMX R119, R28, R55, PT ;  /* 0x000000371c777217 */ /* 0x000fe40003800200 */
[CC--:B------:R-:W-:Y:S01]  /*10ea0*/  ISETP.GE.AND P1, PT, R57.reuse, R118.reuse, PT ;  /* 0x000000763900720c */ /* 0x0c0fe20003f26270 */
[----:B------:R-:W-:Y:S01]  /*10eb0*/  LDSM.16.M88.4 R28, [R144+0x8000] ;  /* 0x00800000901c783b */ /* 0x000fe20000000200 */
[----:B------:R-:W-:Y:S01]  /*10ec0*/  HMMA.16816.F32 R32, R24, R66, R32 ;  /* 0x000000421820723c */ /* 0x000fe20000001820 */
[----:B------:R-:W-:Y:S01]  /*10ed0*/  ISETP.GE.AND P0, PT, R57, R119, PT ;  /* 0x000000773900720c */ /* 0x000fe20003f06270 */
[-C--:B-1----:R-:W-:Y:S01]  /*10ee0*/  FFMA.FTZ R48, R0, R7.reuse, R48 ;  /* 0x0000000700307223 */ /* 0x082fe20000010030 */
[----:B------:R-:W-:Y:S01]  /*10ef0*/  ISETP.GE.AND P2, PT, R56, R118, PT ;  /* 0x000000763800720c */ /* 0x000fe20003f46270 */
[----:B------:R-:W-:Y:S01]  /*10f00*/  FFMA.FTZ R50, R0, R7, R50 ;  /* 0x0000000700327223 */ /* 0x000fe20000010032 */
[----:B------:R-:W-:-:S02]  /*10f10*/  ISETP.GE.AND P3, PT, R56, R119, PT ;  /* 0x000000773800720c */ /* 0x000fc40003f66270 */
[C---:B------:R-:W-:Y:S01]  /*10f20*/  IADD3 R66, R3.reuse, 0x10, RZ ;  /* 0x0000001003427810 */ /* 0x040fe20007ffe0ff */
[C---:B---3--:R-:W-:Y:S01]  /*10f30*/  HMMA.16816.F32 R20, R24.reuse, R68, R20 ;  /* 0x000000441814723c */ /* 0x048fe20000001814 */
[----:B------:R-:W-:Y:S01]  /*10f40*/  IADD3 R67, R3, 0x9, RZ ;  /* 0x0000000903437810 */ /* 0x000fe20007ffe0ff */
[----:B--2---:R-:W1:Y:S01]  /*10f50*/  LDSM.16.M88.4 R56, [R141+0x7800] ;  /* 0x007800008d38783b */ /* 0x004e620000000200 */
[----:B------:R-:W2:Y:S01]  /*10f60*/  I2F R65, R66 ;  /* 0x0000004200417306 */ /* 0x000ea20000201400 */
[C---:B----4-:R-:W-:Y:S01]  /*10f70*/  FFMA.FTZ R61, R0.reuse, R64, R61 ;  /* 0x00000040003d7223 */ /* 0x050fe2000001003d */
[----:B------:R-:W-:Y:S01]  /*10f80*/  ISETP.GE.AND P4, PT, R67, R118, PT ;  /* 0x000000764300720c */ /* 0x000fe20003f86270 */
[----:B------:R-:W-:Y:S01]  /*10f90*/  FFMA.FTZ R72, R0, R64, R63 ;  /* 0x0000004000487223 */ /* 0x000fe2000001003f */
[----:B------:R-:W-:Y:S01]  /*10fa0*/  IADD3 R64, R3, 0x18, RZ ;  /* 0x0000001803407810 */ /* 0x000fe20007ffe0ff */
[----:B------:R-:W-:Y:S01]  /*10fb0*/  HMMA.16816.F32 R16, R24, R70, R16 ;  /* 0x000000461810723c */ /* 0x000fe20000001810 */
[----:B------:R-:W-:-:S02]  /*10fc0*/  FSEL R69, R61, -INF , !P1 ;  /* 0xff8000003d457808 */ /* 0x000fc40004800000 */
[----:B------:R-:W3:Y:S01]  /*10fd0*/  I2F R55, R67 ;  /* 0x0000004300377306 */ /* 0x000ee20000201400 */
[----:B------:R-:W-:Y:S02]  /*10fe0*/  ISETP.GE.AND P1, PT, R66, R119, PT ;  /* 0x000000774200720c */ /* 0x000fe40003f26270 */
[----:B------:R-:W-:Y:S02]  /*10ff0*/  FSEL R72, R72, -INF , !P0 ;  /* 0xff80000048487808 */ /* 0x000fe40004000000 */
[----:B------:R-:W-:Y:S01]  /*11000*/  FSEL R71, R48, -INF , !P2 ;  /* 0xff80000030477808 */ /* 0x000fe20005000000 */
[----:B------:R-:W-:Y:S01]  /*11010*/  HMMA.16816.F32 R12, R120, R124, R12 ;  /* 0x0000007c780c723c */ /* 0x000fe2000000180c */
[----:B------:R-:W-:Y:S01]  /*11020*/  ISETP.GE.AND P2, PT, R66, R118, PT ;  /* 0x000000764200720c */ /* 0x000fe20003f46270 */
[C---:B--2---:R-:W-:Y:S01]  /*11030*/  FFMA.FTZ R44, R0.reuse, R65, R44 ;  /* 0x00000041002c7223 */ /* 0x044fe2000001002c */
[----:B------:R-:W-:Y:S01]  /*11040*/  ISETP.GE.AND P0, PT, R67, R119, PT ;  /* 0x000000774300720c */ /* 0x000fe20003f06270 */
[----:B------:R-:W-:Y:S01]  /*11050*/  FFMA.FTZ R46, R0, R65, R46 ;  /* 0x00000041002e7223 */ /* 0x000fe2000001002e */
[----:B------:R-:W-:-:S02]  /*11060*/  IADD3 R63, R3, 0x11, RZ ;  /* 0x00000011033f7810 */ /* 0x000fc40007ffe0ff */
[----:B------:R-:W-:Y:S01]  /*11070*/  IADD3 R61, R3, 0x19, RZ ;  /* 0x00000019033d7810 */ /* 0x000fe20007ffe0ff */
[----:B------:R-:W-:Y:S01]  /*11080*/  HMMA.16816.F32 R92, R120, R114, R92 ;  /* 0x00000072785c723c */ /* 0x000fe2000000185c */
[----:B------:R-:W-:Y:S01]  /*11090*/  FSEL R70, R46, -INF , !P1 ;  /* 0xff8000002e467808 */ /* 0x000fe20004800000 */
[----:B---3--:R-:W-:Y:S01]  /*110a0*/  FFMA.FTZ R49, R0, R55, R49 ;  /* 0x0000003700317223 */ /* 0x008fe20000010031 */
[----:B------:R-:W-:Y:S01]  /*110b0*/  ISETP.GE.AND P1, PT, R64, R119, PT ;  /* 0x000000774000720c */ /* 0x000fe20003f26270 */
[----:B------:R-:W2:Y:S03]  /*110c0*/  I2F R7, R63 ;  /* 0x0000003f00077306 */ /* 0x000ea60000201400 */
[----:B------:R-:W-:Y:S01]  /*110d0*/  FFMA.FTZ R114, R0, R55, R51 ;  /* 0x0000003700727223 */ /* 0x000fe20000010033 */
[----:B------:R-:W-:Y:S01]  /*110e0*/  HMMA.16816.F32 R40, R8, R74, R40 ;  /* 0x0000004a0828723c */ /* 0x000fe20000001828 */
[----:B------:R-:W-:-:S03]  /*110f0*/  FSEL R73, R49, -INF , !P4 ;  /* 0xff80000031497808 */ /* 0x000fc60006000000 */
[----:B------:R3:W4:Y:S01]  /*11100*/  I2F R55, R64 ;  /* 0x0000004000377306 */ /* 0x0007220000201400 */
[----:B------:R-:W-:Y:S02]  /*11110*/  FSEL R114, R114, -INF , !P0 ;  /* 0xff80000072727808 */ /* 0x000fe40004000000 */
[----:B------:R-:W-:Y:S01]  /*11120*/  FSEL R75, R44, -INF , !P2 ;  /* 0xff8000002c4b7808 */ /* 0x000fe20005000000 */
[----:B------:R-:W-:Y:S01]  /*11130*/  HMMA.16816.F32 R96, R120, R112, R96 ;  /* 0x000000707860723c */ /* 0x000fe20000001860 */
[-C--:B------:R-:W-:Y:S02]  /*11140*/  ISETP.GE.AND P2, PT, R64, R118.reuse, PT ;  /* 0x000000764000720c */ /* 0x080fe40003f46270 */
[----:B------:R-:W-:Y:S01]  /*11150*/  ISETP.GE.AND P0, PT, R63, R119, PT ;  /* 0x000000773f00720c */ /* 0x000fe20003f06270 */
[CC--:B--2---:R-:W-:Y:S01]  /*11160*/  FFMA.FTZ R45, R0.reuse, R7.reuse, R45 ;  /* 0x00000007002d7223 */ /* 0x0c4fe2000001002d */
[----:B------:R-:W-:Y:S01]  /*11170*/  IADD3 R44, R3, 0x28, RZ ;  /* 0x00000028032c7810 */ /* 0x000fe20007ffe0ff */
[----:B------:R-:W-:Y:S01]  /*11180*/  FFMA.FTZ R47, R0, R7, R47 ;  /* 0x00000007002f7223 */ /* 0x000fe2000001002f */
[----:B------:R-:W-:Y:S01]  /*11190*/  FSEL R112, R50, -INF , !P3 ;  /* 0xff80000032707808 */ /* 0x000fe20005800000 */
[----:B-1----:R-:W-:Y:S01]  /*111a0*/  HMMA.16816.F32 R36, R8, R56, R36 ;  /* 0x000000380824723c */ /* 0x002fe20000001824 */
[----:B------:R-:W1:Y:S01]  /*111b0*/  LDSM.16.M88.4 R48, [R144+0x8400] ;  /* 0x008400009030783b */ /* 0x000e620000000200 */
[----:B------:R-:W-:-:S02]  /*111c0*/  ISETP.GE.AND P3, PT, R63, R118, PT ;  /* 0x000000763f00720c */ /* 0x000fc40003f66270 */
[----:B------:R-:W-:Y:S01]  /*111d0*/  FSEL R68, R47, -INF , !P0 ;  /* 0xff8000002f447808 */ /* 0x000fe20004000000 */
[----:B---3--:R-:W2:Y:S01]  /*111e0*/  LDSM.16.M88.4 R64, [R141+0x7c00] ;  /* 0x007c00008d40783b */ /* 0x008ea20000000200 */
[----:B------:R-:W-:Y:S01]  /*111f0*/  FSEL R45, R45, -INF , !P3 ;  /* 0xff8000002d2d7808 */ /* 0x000fe20005800000 */
[----:B------:R-:W-:Y:S01]  /*11200*/  I2F R47, R44 ;  /* 0x0000002c002f7306 */ /* 0x000fe20000201400 */
[----:B------:R-:W-:Y:S01]  /*11210*/  HMMA.16816.F32 R12, R24, R28, R12 ;  /* 0x0000001c180c723c */ /* 0x000fe2000000180c */
[----:B------:R-:W-:Y:S01]  /*11220*/  IADD3 R56, R3, 0x21, RZ ;  /* 0x0000002103387810 */ /* 0x000fe20007ffe0ff */
[CC--:B----4-:R-:W-:Y:S01]  /*11230*/  FFMA.FTZ R40, R0.reuse, R55.reuse, R40 ;  /* 0x0000003700287223 */ /* 0x0d0fe20000010028 */
[C---:B------:R-:W-:Y:S01]  /*11240*/  ISETP.GE.AND P3, PT, R61.reuse, R118, PT ;  /* 0x000000763d00720c */ /* 0x040fe20003f66270 */
[----:B------:R-:W-:Y:S01]  /*11250*/  FFMA.FTZ R42, R0, R55, R42 ;  /* 0x00000037002a7223 */ /* 0x000fe2000001002a */
[----:B------:R-:W-:Y:S02]  /*11260*/  ISETP.GE.AND P0, PT, R61, R119, PT ;  /* 0x000000773d00720c */ /* 0x000fe40003f06270 */
[----:B------:R-:W3:Y:S01]  /*11270*/  I2F R29, R61 ;  /* 0x0000003d001d7306 */ /* 0x000ee20000201400 */
[----:B------:R-:W-:Y:S01]  /*11280*/  IADD3 R28, R3, 0x20, RZ ;  /* 0x00000020031c7810 */ /* 0x000fe20007ffe0ff */
[----:B------:R-:W-:Y:S01]  /*11290*/  HMMA.16816.F32 R100, R120, R126, R100 ;  /* 0x0000007e7864723c */ /* 0x000fe20000001864 */
[----:B------:R-:W-:-:S02]  /*112a0*/  FSEL R104, R42, -INF , !P1 ;  /* 0xff8000002a687808 */ /* 0x000fc40004800000 */
[----:B------:R-:W-:Y:S02]  /*112b0*/  IADD3 R55, R3, 0x29, RZ ;  /* 0x0000002903377810 */ /* 0x000fe40007ffe0ff */
[----:B------:R-:W-:Y:S01]  /*112c0*/  ISETP.GE.AND P1, PT, R28, R119, PT ;  /* 0x000000771c00720c */ /* 0x000fe20003f26270 */
[----:B------:R-:W4:Y:S02]  /*112d0*/  I2F R7, R28 ;  /* 0x0000001c00077306 */ /* 0x000f240000201400 */
[----:B------:R-:W-:Y:S06]  /*112e0*/  HMMA.16816.F32 R32, R8, R58, R32 ;  /* 0x0000003a0820723c */ /* 0x000fec0000001820 */
[----:B------:R-:W5:Y:S01]  /*112f0*/  I2F R46, R56 ;  /* 0x00000038002e7306 */ /* 0x000f620000201400 */
[CC--:B---3--:R-:W-:Y:S01]  /*11300*/  FFMA.FTZ R41, R0.reuse, R29.reuse, R41 ;  /* 0x0000001d00297223 */ /* 0x0c8fe20000010029 */
[----:B------:R-:W-:Y:S01]  /*11310*/  HMMA.16816.F32 R76, R120, R106, R76 ;  /* 0x0000006a784c723c */ /* 0x000fe2000000184c */
[----:B------:R-:W-:-:S03]  /*11320*/  FFMA.FTZ R43, R0, R29, R43 ;  /* 0x0000001d002b7223 */ /* 0x000fc6000001002b */
[----:B------:R-:W-:Y:S01]  /*11330*/  FSEL R113, R41, -INF , !P3 ;  /* 0xff80000029717808 */ /* 0x000fe20005800000 */
[-C--:B----4-:R-:W-:Y:S02]  /*11340*/  FFMA.FTZ R180, R0, R7.reuse, R38 ;  /* 0x0000000700b47223 */ /* 0x090fe40000010026 */
[----:B------:R-:W-:Y:S01]  /*11350*/  FSEL R107, R40, -INF , !P2 ;  /* 0xff800000286b7808 */ /* 0x000fe20005000000 */
[----:B-1----:R-:W-:Y:S01]  /*11360*/  HMMA.16816.F32 R96, R24, R48, R96 ;  /* 0x000000301860723c */ /* 0x002fe20000001860 */
[----:B------:R-:W-:Y:S01]  /*11370*/  FSEL R106, R43, -INF , !P0 ;  /* 0xff8000002b6a7808 */ /* 0x000fe20004000000 */
[----:B------:R-:W1:Y:S01]  /*11380*/  I2F R48, R55 ;  /* 0x0000003700307306 */ /* 0x000e620000201400 */
[----:B------:R-:W3:Y:S01]  /*11390*/  LDSM.16.M88.4 R40, [R141+0x8000] ;  /* 0x008000008d28783b */ /* 0x000ee20000000200 */
[----:B------:R-:W-:Y:S01]  /*113a0*/  IADD3 R38, R3, 0x30, RZ ;  /* 0x0000003003267810 */ /* 0x000fe20007ffe0ff */
[----:B------:R-:W-:Y:S01]  /*113b0*/  FFMA.FTZ R36, R0, R7, R36 ;  /* 0x0000000700247223 */ /* 0x000fe20000010024 */
[----:B------:R-:W-:Y:S01]  /*113c0*/  ISETP.GE.AND P2, PT, R28, R118, PT ;  /* 0x000000761c00720c */ /* 0x000fe20003f46270 */
[----:B-----5:R-:W-:Y:S01]  /*113d0*/  FFMA.FTZ R63, R0, R46, R37 ;  /* 0x0000002e003f7223 */ /* 0x020fe20000010025 */
[----:B--2---:R-:W-:Y:S01]  /*113e0*/  HMMA.16816.F32 R20, R8, R64, R20 ;  /* 0x000000400814723c */ /* 0x004fe20000001814 */
[----:B------:R-:W-:Y:S01]  /*113f0*/  FSEL R180, R180, -INF , !P1 ;  /* 0xff800000b4b47808 */ /* 0x000fe20004800000 */
[----:B------:R-:W2:Y:S01]  /*11400*/  I2F R37, R38 ;  /* 0x0000002600257306 */ /* 0x000ea20000201400 */
[----:B------:R-:W-:Y:S01]  /*11410*/  FSEL R7, R36, -INF , !P2 ;  /* 0xff80000024077808 */ /* 0x000fe20005000000 */
[-C--:B------:R-:W-:Y:S01]  /*11420*/  FFMA.FTZ R175, R0, R47.reuse, R32 ;  /* 0x0000002f00af7223 */ /* 0x080fe20000010020 */
[----:B------:R-:W-:Y:S01]  /*11430*/  ISETP.GE.AND P2, PT, R44, R118, PT ;  /* 0x000000762c00720c */ /* 0x000fe20003f46270 */
[----:B------:R-:W-:Y:S01]  /*11440*/  FFMA.FTZ R34, R0, R47, R34 ;  /* 0x0000002f00227223 */ /* 0x000fe20000010022 */
[-C--:B------:R-:W-:Y:S01]  /*11450*/  ISETP.GE.AND P1, PT, R44, R119.reuse, PT ;  /* 0x000000772c00720c */ /* 0x080fe20003f26270 */
[----:B------:R-:W-:Y:S01]  /*11460*/  HMMA.16816.F32 R100, R24, R30, R100 ;  /* 0x0000001e1864723c */ /* 0x000fe20000001864 */
[----:B------:R-:W4:Y:S01]  /*11470*/  LDSM.16.M88.4 R28, [R144+0x8800] ;  /* 0x00880000901c783b */ /* 0x000f220000000200 */
[----:B------:R-:W-:Y:S01]  /*11480*/  FFMA.FTZ R39, R0, R46, R39 ;  /* 0x0000002e00277223 */ /* 0x000fe20000010027 */
[----:B------:R-:W-:Y:S01]  /*11490*/  ISETP.GE.AND P3, PT, R56, R118, PT ;  /* 0x000000763800720c */ /* 0x000fe20003f66270 */
[-C--:B-1----:R-:W-:Y:S01]  /*114a0*/  FFMA.FTZ R33, R0, R48.reuse, R33 ;  /* 0x0000003000217223 */ /* 0x082fe20000010021 */
[----:B------:R-:W-:Y:S01]  /*114b0*/  ISETP.GE.AND P0, PT, R56, R119, PT ;  /* 0x000000773800720c */ /* 0x000fe20003f06270 */
[----:B------:R-:W-:Y:S01]  /*114c0*/  FFMA.FTZ R35, R0, R48, R35 ;  /* 0x0000003000237223 */ /* 0x000fe20000010023 */
[----:B------:R-:W-:Y:S01]  /*114d0*/  FSEL R175, R175, -INF , !P2 ;  /* 0xff800000afaf7808 */ /* 0x000fe20005000000 */
[----:B------:R-:W-:Y:S01]  /*114e0*/  HMMA.16816.F32 R64, R8, R66, R16 ;  /* 0x000000420840723c */ /* 0x000fe20000001810 */
[----:B------:R-:W-:Y:S01]  /*114f0*/  FSEL R186, R34, -INF , !P1 ;  /* 0xff80000022ba7808 */ /* 0x000fe20004800000 */
[----:B------:R-:W-:Y:S01]  /*11500*/  LDSM.16.M88.4 R16, [R144+0x8c00] ;  /* 0x008c00009010783b */ /* 0x000fe20000000200 */
[----:B------:R-:W-:-:S02]  /*11510*/  FSEL R63, R63, -INF , !P3 ;  /* 0xff8000003f3f7808 */ /* 0x000fc40005800000 */
[----:B------:R-:W-:Y:S02]  /*11520*/  FSEL R182, R39, -INF , !P0 ;  /* 0xff80000027b67808 */ /* 0x000fe40004000000 */
[----:B------:R-:W-:Y:S01]  /*11530*/  IADD3 R32, R3, 0x38, RZ ;  /* 0x0000003803207810 */ /* 0x000fe20007ffe0ff */
[-C--:B--2---:R-:W-:Y:S01]  /*11540*/  FFMA.FTZ R59, R0, R37.reuse, R20 ;  /* 0x00000025003b7223 */ /* 0x084fe20000010014 */
[-C--:B------:R-:W-:Y:S01]  /*11550*/  ISETP.GE.AND P2, PT, R38, R118.reuse, PT ;  /* 0x000000762600720c */ /* 0x080fe20003f46270 */
[----:B------:R-:W-:Y:S01]  /*11560*/  FFMA.FTZ R22, R0, R37, R22 ;  /* 0x0000002500167223 */ /* 0x000fe20000010016 */
[-C--:B------:R-:W-:Y:S01]  /*11570*/  ISETP.GE.AND P1, PT, R38, R119.reuse, PT ;  /* 0x000000772600720c */ /* 0x080fe20003f26270 */
[----:B------:R-:W1:Y:S01]  /*11580*/  I2F R39, R32 ;  /* 0x0000002000277306 */ /* 0x000e620000201400 */
[C---:B------:R-:W-:Y:S01]  /*11590*/  ISETP.GE.AND P3, PT, R55.reuse, R118, PT ;  /* 0x000000763700720c */ /* 0x040fe20003f66270 */
[----:B------:R-:W-:Y:S01]  /*115a0*/  HMMA.16816.F32 R84, R120, R110, R84 ;  /* 0x0000006e7854723c */ /* 0x000fe20000001854 */
[----:B------:R-:W-:-:S02]  /*115b0*/  ISETP.GE.AND P0, PT, R55, R119, PT ;  /* 0x000000773700720c */ /* 0x000fc40003f06270 */
[----:B------:R-:W-:Y:S02]  /*115c0*/  FSEL R59, R59, -INF , !P2 ;  /* 0xff8000003b3b7808 */ /* 0x000fe40005000000 */
[----:B------:R-:W-:Y:S02]  /*115d0*/  FSEL R58, R22, -INF , !P1 ;  /* 0xff800000163a7808 */ /* 0x000fe40004800000 */
[----:B------:R-:W-:Y:S01]  /*115e0*/  FSEL R177, R33, -INF , !P3 ;  /* 0xff80000021b17808 */ /* 0x000fe20005800000 */
[----:B------:R-:W-:Y:S01]  /*115f0*/  HMMA.16816.F32 R88, R120, R108, R88 ;  /* 0x0000006c7858723c */ /* 0x000fe20000001858 */
[----:B------:R-:W-:Y:S02]  /*11600*/  FSEL R184, R35, -INF , !P0 ;  /* 0xff80000023b87808 */ /* 0x000fe40004000000 */
[C---:B------:R-:W-:Y:S02]  /*11610*/  ISETP.GE.AND P2, PT, R32.reuse, R118, PT ;  /* 0x000000762000720c */ /* 0x040fe40003f46270 */
[----:B------:R-:W-:Y:S01]  /*11620*/  ISETP.GE.AND P1, PT, R32, R119, PT ;  /* 0x000000772000720c */ /* 0x000fe20003f26270 */
[CC--:B-1----:R-:W-:Y:S01]  /*11630*/  FFMA.FTZ R64, R0.reuse, R39.reuse, R64 ;  /* 0x0000002700407223 */ /* 0x0c2fe20000010040 */
[----:B------:R-:W1:Y:S01]  /*11640*/  LDSM.16.M88.4 R32, [R141+0x8400] ;  /* 0x008400008d20783b */ /* 0x000e620000000200 */
[C---:B------:R-:W-:Y:S01]  /*11650*/  IADD3 R44, R3.reuse, 0x31, RZ ;  /* 0x00000031032c7810 */ /* 0x040fe20007ffe0ff */
[----:B---3--:R-:W-:Y:S01]  /*11660*/  HMMA.16816.F32 R12, R8, R40, R12 ;  /* 0x00000028080c723c */ /* 0x008fe2000000180c */
[C---:B------:R-:W-:Y:S01]  /*11670*/  IADD3 R38, R3.reuse, 0x39, RZ ;  /* 0x0000003903267810 */ /* 0x040fe20007ffe0ff */
[----:B------:R-:W-:Y:S01]  /*11680*/  FFMA.FTZ R66, R0, R39, R66 ;  /* 0x0000002700427223 */ /* 0x000fe20000010042 */
[----:B------:R-:W2:Y:S01]  /*11690*/  I2F R36, R44 ;  /* 0x0000002c00247306 */ /* 0x000ea20000201400 */
[----:B------:R-:W-:-:S02]  /*116a0*/  IADD3 R22, R3, 0x40, RZ ;  /* 0x0000004003167810 */ /* 0x000fc40007ffe0ff */
[CC--:B------:R-:W-:Y:S02]  /*116b0*/  ISETP.GE.AND P3, PT, R44.reuse, R118.reuse, PT ;  /* 0x000000762c00720c */ /* 0x0c0fe40003f66270 */
[-C--:B------:R-:W-:Y:S01]  /*116c0*/  ISETP.GE.AND P0, PT, R44, R119.reuse, PT ;  /* 0x000000772c00720c */ /* 0x080fe20003f06270 */
[----:B------:R-:W-:Y:S01]  /*116d0*/  HMMA.16816.F32 R100, R8, R42, R100 ;  /* 0x0000002a0864723c */ /* 0x000fe20000001864 */
[----:B------:R-:W-:Y:S01]  /*116e0*/  FSEL R173, R64, -INF , !P2 ;  /* 0xff80000040ad7808 */ /* 0x000fe20005000000 */
[----:B------:R-:W3:Y:S01]  /*116f0*/  I2F R20, R38 ;  /* 0x0000002600147306 */ /* 0x000ee20000201400 */
[----:B------:R-:W-:Y:S02]  /*11700*/  FSEL R178, R66, -INF , !P1 ;  /* 0xff80000042b27808 */ /* 0x000fe40004800000 */
[C---:B------:R-:W-:Y:S02]  /*11710*/  ISETP.GE.AND P2, PT, R22.reuse, R118, PT ;  /* 0x000000761600720c */ /* 0x040fe40003f46270 */
[----:B------:R-:W-:Y:S01]  /*11720*/  ISETP.GE.AND P1, PT, R22, R119, PT ;  /* 0x000000771600720c */ /* 0x000fe20003f26270 */
[----:B----4-:R-:W-:Y:S02]  /*11730*/  HMMA.16816.F32 R84, R24, R30, R84 ;  /* 0x0000001e1854723c */ /* 0x010fe40000001854 */
[----:B------:R4:W5:Y:S01]  /*11740*/  I2F R37, R22 ;  /* 0x0000001600257306 */ /* 0x0009620000201400 */
[----:B--2---:R-:W-:-:S02]  /*11750*/  FFMA.FTZ R21, R0, R36, R21 ;  /* 0x0000002400157223 */ /* 0x004fc40000010015 */
[C---:B------:R-:W-:Y:S02]  /*11760*/  FFMA.FTZ R23, R0.reuse, R36, R23 ;  /* 0x0000002400177223 */ /* 0x040fe40000010017 */
[----:B------:R-:W-:Y:S01]  /*11770*/  IADD3 R30, R3, 0x48, RZ ;  /* 0x00000048031e7810 */ /* 0x000fe20007ffe0ff */
[C---:B------:R-:W-:Y:S01]  /*11780*/  HMMA.16816.F32 R88, R24.reuse, R28, R88 ;  /* 0x0000001c1858723c */ /* 0x040fe20000001858 */
[----:B------:R-:W-:Y:S01]  /*11790*/  FSEL R61, R21, -INF , !P3 ;  /* 0xff800000153d7808 */ /* 0x000fe20005800000 */
[CC--:B---3--:R-:W-:Y:S01]  /*117a0*/  FFMA.FTZ R65, R0.reuse, R20.reuse, R65 ;  /* 0x0000001400417223 */ /* 0x0c8fe20000010041 */
[----:B------:R-:W-:Y:S01]  /*117b0*/  FSEL R136, R23, -INF , !P0 ;  /* 0xff80000017887808 */ /* 0x000fe20004000000 */
[C---:B------:R-:W-:Y:S01]  /*117c0*/  FFMA.FTZ R67, R0.reuse, R20, R67 ;  /* 0x0000001400437223 */ /* 0x040fe20000010043 */
[----:B------:R-:W2:Y:S01]  /*117d0*/  I2F R39, R30 ;  /* 0x0000001e00277306 */ /* 0x000ea20000201400 */
[C---:B------:R-:W-:Y:S02]  /*117e0*/  IADD3 R31, R3.reuse, 0x49, RZ ;  /* 0x00000049031f7810 */ /* 0x040fe40007ffe0ff */
[----:B------:R-:W-:Y:S01]  /*117f0*/  IADD3 R29, R3, 0x41, RZ ;  /* 0x00000041031d7810 */ /* 0x000fe20007ffe0ff */
[----:B------:R-:W-:Y:S01]  /*11800*/  HMMA.16816.F32 R92, R24, R50, R92 ;  /* 0x00000032185c723c */ /* 0x000fe2000000185c */
[----:B----4-:R-:W3:Y:S01]  /*11810*/  LDSM.16.M88.4 R20, [R141+0x8800] ;  /* 0x008800008d14783b */ /* 0x010ee20000000200 */
[-C--:B-----5:R-:W-:Y:S01]  /*11820*/  FFMA.FTZ R135, R0, R37.reuse, R12 ;  /* 0x0000002500877223 */ /* 0x0a0fe2000001000c */
[----:B------:R-:W-:Y:S01]  /*11830*/  ISETP.GE.AND P3, PT, R38, R118, PT ;  /* 0x000000762600720c */ /* 0x000fe20003f66270 */
[----:B------:R-:W4:Y:S01]  /*11840*/  I2F R28, R29 ;  /* 0x0000001d001c7306 */ /* 0x000f220000201400 */
[----:B------:R-:W-:Y:S01]  /*11850*/  FFMA.FTZ R14, R0, R37, R14 ;  /* 0x00000025000e7223 */ /* 0x000fe2000001000e */
[----:B------:R-:W-:-:S02]  /*11860*/  ISETP.GE.AND P0, PT, R38, R119, PT ;  /* 0x000000772600720c */ /* 0x000fc40003f06270 */
[----:B-1----:R-:W-:Y:S01]  /*11870*/  HMMA.16816.F32 R96, R8, R32, R96 ;  /* 0x000000200860723c */ /* 0x002fe20000001860 */
[----:B------:R-:W-:Y:S02]  /*11880*/  FSEL R135, R135, -INF , !P2 ;  /* 0xff80000087877808 */ /* 0x000fe40005000000 */
[----:B------:R-:W-:Y:S01]  /*11890*/  FSEL R138, R14, -INF , !P1 ;  /* 0xff8000000e8a7808 */ /* 0x000fe20004800000 */
[----:B------:R-:W1:Y:S01]  /*118a0*/  I2F R12, R31 ;  /* 0x0000001f000c7306 */ /* 0x000e620000201400 */
[CC--:B--2---:R-:W-:Y:S01]  /*118b0*/  FFMA.FTZ R100, R0.reuse, R39.reuse, R100 ;  /* 0x0000002700647223 */ /* 0x0c4fe20000010064 */
[----:B------:R-:W-:Y:S01]  /*118c0*/  FSEL R65, R65, -INF , !P3 ;  /* 0xff80000041417808 */ /* 0x000fe20005800000 */
[----:B------:R-:W-:Y:S01]  /*118d0*/  FFMA.FTZ R102, R0, R39, R102 ;  /* 0x0000002700667223 */ /* 0x000fe20000010066 */
[C---:B------:R-:W-:Y:S01]  /*118e0*/  HMMA.16816.F32 R80, R24.reuse, R16, R80 ;  /* 0x000000101850723c */ /* 0x040fe20000001850 */
[----:B------:R-:W-:Y:S02]  /*118f0*/  FSEL R176, R67, -INF , !P0 ;  /* 0xff80000043b07808 */ /* 0x000fe40004000000 */
[----:B------:R-:W-:Y:S01]  /*11900*/  ISETP.GE.AND P2, PT, R30, R118, PT ;  /* 0x000000761e00720c */ /* 0x000fe20003f46270 */
[-C--:B----4-:R-:W-:Y:S01]  /*11910*/  FFMA.FTZ R13, R0, R28.reuse, R13 ;  /* 0x0000001c000d7223 */ /* 0x090fe2000001000d */
[----:B------:R-:W-:Y:S01]  /*11920*/  ISETP.GE.AND P1, PT, R30, R119, PT ;  /* 0x000000771e00720c */ /* 0x000fe20003f26270 */
[----:B------:R-:W-:Y:S01]  /*11930*/  FFMA.FTZ R15, R0, R28, R15 ;  /* 0x0000001c000f7223 */ /* 0x000fe2000001000f */
[C---:B------:R-:W-:Y:S01]  /*11940*/  IADD3 R16, R3.reuse, 0x51, RZ ;  /* 0x0000005103107810 */ /* 0x040fe20007ffe0ff */
[----:B------:R-:W-:Y:S01]  /*11950*/  HMMA.16816.F32 R76, R24, R18, R76 ;  /* 0x00000012184c723c */ /* 0x000fe2000000184c */
[----:B------:R-:W-:-:S02]  /*11960*/  IADD3 R14, R3, 0x50, RZ ;  /* 0x00000050030e7810 */ /* 0x000fc40007ffe0ff */
[----:B------:R-:W2:Y:S01]  /*11970*/  I2F R19, R16 ;  /* 0x0000001000137306 */ /* 0x000ea20000201400 */
[C---:B------:R-:W-:Y:S01]  /*11980*/  ISETP.GE.AND P3, PT, R29.reuse, R118, PT ;  /* 0x000000761d00720c */ /* 0x040fe20003f66270 */
[CC--:B-1----:R-:W-:Y:S01]  /*11990*/  FFMA.FTZ R101, R0.reuse, R12.reuse, R101 ;  /* 0x0000000c00657223 */ /* 0x0c2fe20000010065 */
[----:B------:R-:W-:Y:S01]  /*119a0*/  ISETP.GE.AND P0, PT, R29, R119, PT ;  /* 0x000000771d00720c */ /* 0x000fe20003f06270 */
[----:B------:R-:W-:Y:S01]  /*119b0*/  FFMA.FTZ R103, R0, R12, R103 ;  /* 0x0000000c00677223 */ /* 0x000fe20000010067 */
[----:B------:R-:W-:Y:S01]  /*119c0*/  FSEL R139, R100, -INF , !P2 ;  /* 0xff800000648b7808 */ /* 0x000fe20005000000 */
[----:B------:R-:W-:Y:S01]  /*119d0*/  HMMA.16816.F32 R92, R8, R34, R92 ;  /* 0x00000022085c723c */ /* 0x000fe2000000185c */
[----:B------:R-:W-:Y:S01]  /*119e0*/  FSEL R174, R102, -INF , !P1 ;  /* 0xff80000066ae7808 */ /* 0x000fe20004800000 */
[----:B------:R1:W4:Y:S01]  /*119f0*/  I2F R17, R14 ;  /* 0x0000000e00117306 */ /* 0x0003220000201400 */
[----:B------:R-:W-:Y:S02]  /*11a00*/  FSEL R137, R13, -INF , !P3 ;  /* 0xff8000000d897808 */ /* 0x000fe40005800000 */
[----:B------:R-:W-:-:S02]  /*11a10*/  FSEL R172, R15, -INF , !P0 ;  /* 0xff8000000fac7808 */ /* 0x000fc40004000000 */
[CC--:B------:R-:W-:Y:S01]  /*11a20*/  ISETP.GE.AND P2, PT, R14.reuse, R118.reuse, PT ;  /* 0x000000760e00720c */ /* 0x0c0fe20003f46270 */
[C---:B---3--:R-:W-:Y:S01]  /*11a30*/  HMMA.16816.F32 R88, R8.reuse, R20, R88 ;  /* 0x000000140858723c */ /* 0x048fe20000001858 */
[----:B------:R-:W-:Y:S01]  /*11a40*/  ISETP.GE.AND P1, PT, R14, R119, PT ;  /* 0x000000770e00720c */ /* 0x000fe20003f26270 */
[CC--:B--2---:R-:W-:Y:S01]  /*11a50*/  FFMA.FTZ R97, R0.reuse, R19.reuse, R97 ;  /* 0x0000001300617223 */ /* 0x0c4fe20000010061 */
[CC--:B------:R-:W-:Y:S01]  /*11a60*/  ISETP.GE.AND P3, PT, R31.reuse, R118.reuse, PT ;  /* 0x000000761f00720c */ /* 0x0c0fe20003f66270 */
[----:B------:R-:W-:Y:S01]  /*11a70*/  FFMA.FTZ R99, R0, R19, R99 ;  /* 0x0000001300637223 */ /* 0x000fe20000010063 */
[----:B------:R-:W-:Y:S02]  /*11a80*/  ISETP.GE.AND P0, PT, R31, R119, PT ;  /* 0x000000771f00720c */ /* 0x000fe40003f06270 */
[----:B------:R-:W-:Y:S01]  /*11a90*/  FSEL R171, R101, -INF , !P3 ;  /* 0xff80000065ab7808 */ /* 0x000fe20005800000 */
[----:B------:R-:W-:Y:S01]  /*11aa0*/  HMMA.16816.F32 R84, R8, R22, R84 ;  /* 0x000000160854723c */ /* 0x000fe20000001854 */
[----:B------:R-:W-:Y:S01]  /*11ab0*/  FSEL R170, R103, -INF , !P0 ;  /* 0xff80000067aa7808 */ /* 0x000fe20004000000 */
[----:B-1----:R-:W1:Y:S01]  /*11ac0*/  LDSM.16.M88.4 R12, [R141+0x8c00] ;  /* 0x008c00008d0c783b */ /* 0x002e620000000200 */
[----:B------:R-:W-:Y:S01]  /*11ad0*/  ISETP.GE.AND P3, PT, R16, R118, PT ;  /* 0x000000761000720c */ /* 0x000fe20003f66270 */
[----:B----4-:R-:W-:Y:S01]  /*11ae0*/  FFMA.FTZ R96, R0, R17, R96 ;  /* 0x0000001100607223 */ /* 0x010fe20000010060 */
[----:B------:R-:W-:Y:S01]  /*11af0*/  ISETP.GE.AND P0, PT, R16, R119, PT ;  /* 0x000000771000720c */ /* 0x000fe20003f06270 */
[----:B------:R-:W-:Y:S01]  /*11b00*/  FFMA.FTZ R98, R0, R17, R98 ;  /* 0x0000001100627223 */ /* 0x000fe20000010062 */
[----:B------:R-:W-:Y:S01]  /*11b10*/  IADD3 R16, R3, 0x59, RZ ;  /* 0x0000005903107810 */ /* 0x000fe20007ffe0ff */
[----:B------:R-:W-:-:S04]  /*11b20*/  DEPBAR.LE SB0, 0x0 ;  /* 0x000080000000791a */ /* 0x000fc80000000000 */
[----:B------:R-:W-:Y:S01]  /*11b30*/  IADD3 R18, R3, 0x58, RZ ;  /* 0x0000005803127810 */ /* 0x000fe20007ffe0ff */
[----:B------:R-:W2:Y:S01]  /*11b40*/  I2F R20, R16 ;  /* 0x0000001000147306 */ /* 0x000ea20000201400 */
[----:B------:R-:W-:Y:S02]  /*11b50*/  FSEL R123, R97, -INF , !P3 ;  /* 0xff800000617b7808 */ /* 0x000fe40005800000 */
[----:B------:R-:W-:Y:S02]  /*11b60*/  FSEL R122, R99, -INF , !P0 ;  /* 0xff800000637a7808 */ /* 0x000fe40004000000 */
[C---:B------:R-:W-:Y:S02]  /*11b70*/  ISETP.GE.AND P3, PT, R16.reuse, R118, PT ;  /* 0x000000761000720c */ /* 0x040fe40003f66270 */
[----:B------:R-:W-:Y:S01]  /*11b80*/  ISETP.GE.AND P0, PT, R16, R119, PT ;  /* 0x000000771000720c */ /* 0x000fe20003f06270 */
[----:B------:R-:W3:Y:S01]  /*11b90*/  I2F R25, R18 ;  /* 0x0000001200197306 */ /* 0x000ee20000201400 */
[----:B------:R-:W-:-:S02]  /*11ba0*/  FSEL R125, R96, -INF , !P2 ;  /* 0xff800000607d7808 */ /* 0x000fc40005000000 */
[----:B------:R-:W-:Y:S02]  /*11bb0*/  FSEL R124, R98, -INF , !P1 ;  /* 0xff800000627c7808 */ /* 0x000fe40004800000 */
[C---:B------:R-:W-:Y:S02]  /*11bc0*/  ISETP.GE.AND P2, PT, R18.reuse, R118, PT ;  /* 0x000000761200720c */ /* 0x040fe40003f46270 */
[----:B------:R-:W-:Y:S01]  /*11bd0*/  ISETP.GE.AND P1, PT, R18, R119, PT ;  /* 0x000000771200720c */ /* 0x000fe20003f26270 */
[CC--:B--2---:R-:W-:Y:S01]  /*11be0*/  FFMA.FTZ R67, R0.reuse, R20.reuse, R93 ;  /* 0x0000001400437223 */ /* 0x0c4fe2000001005d */
[C---:B------:R-:W-:Y:S01]  /*11bf0*/  IADD3 R16, R3.reuse, 0x61, RZ ;  /* 0x0000006103107810 */ /* 0x040fe20007ffe0ff */
[----:B------:R-:W-:Y:S01]  /*11c00*/  FFMA.FTZ R66, R0, R20, R95 ;  /* 0x0000001400427223 */ /* 0x000fe2000001005f */
[----:B------:R-:W-:Y:S02]  /*11c10*/  IADD3 R19, R3, 0x60, RZ ;  /* 0x0000006003137810 */ /* 0x000fe40007ffe0ff */
[----:B------:R-:W2:Y:S01]  /*11c20*/  I2F R18, R16 ;  /* 0x0000001000127306 */ /* 0x000ea20000201400 */
[----:B------:R-:W-:-:S02]  /*11c30*/  FSEL R67, R67, -INF , !P3 ;  /* 0xff80000043437808 */ /* 0x000fc40005800000 */
[----:B------:R-:W-:Y:S01]  /*11c40*/  FSEL R66, R66, -INF , !P0 ;  /* 0xff80000042427808 */ /* 0x000fe20004000000 */
[-C--:B---3--:R-:W-:Y:S01]  /*11c50*/  FFMA.FTZ R92, R0, R25.reuse, R92 ;  /* 0x00000019005c7223 */ /* 0x088fe2000001005c */
[----:B------:R-:W-:Y:S01]  /*11c60*/  ISETP.GE.AND P3, PT, R16, R118, PT ;  /* 0x000000761000720c */ /* 0x000fe20003f66270 */
[----:B------:R-:W-:Y:S01]  /*11c70*/  FFMA.FTZ R94, R0, R25, R94 ;  /* 0x00000019005e7223 */ /* 0x000fe2000001005e */
[----:B------:R-:W-:Y:S01]  /*11c80*/  ISETP.GE.AND P0, PT, R16, R119, PT ;  /* 0x000000771000720c */ /* 0x000fe20003f06270 */
[----:B------:R-:W3:Y:S01]  /*11c90*/  I2F R17, R19 ;  /* 0x0000001300117306 */ /* 0x000ee20000201400 */
[C---:B-1----:R-:W-:Y:S01]  /*11ca0*/  HMMA.16816.F32 R80, R8.reuse, R12, R80 ;  /* 0x0000000c0850723c */ /* 0x042fe20000001850 */
[C---:B------:R-:W-:Y:S02]  /*11cb0*/  IADD3 R20, R3.reuse, 0x68, RZ ;  /* 0x0000006803147810 */ /* 0x040fe40007ffe0ff */
[----:B------:R-:W-:Y:S02]  /*11cc0*/  FSEL R121, R92, -INF , !P2 ;  /* 0xff8000005c797808 */ /* 0x000fe40005000000 */
[----:B------:R-:W-:Y:S01]  /*11cd0*/  FSEL R120, R94, -INF , !P1 ;  /* 0xff8000005e787808 */ /* 0x000fe20004800000 */
[C---:B--2---:R-:W-:Y:S01]  /*11ce0*/  FFMA.FTZ R26, R0.reuse, R18, R91 ;  /* 0x00000012001a7223 */ /* 0x044fe2000001005b */
[----:B------:R-:W-:Y:S01]  /*11cf0*/  IADD3 R16, R3, 0x69, RZ ;  /* 0x0000006903107810 */ /* 0x000fe20007ffe0ff */
[----:B------:R-:W-:Y:S01]  /*11d00*/  HMMA.16816.F32 R76, R8, R14, R76 ;  /* 0x0000000e084c723c */ /* 0x000fe2000000184c */
[----:B------:R-:W-:Y:S01]  /*11d10*/  ISETP.GE.AND P2, PT, R19, R118, PT ;  /* 0x000000761300720c */ /* 0x000fe20003f46270 */
[----:B------:R-:W-:Y:S01]  /*11d20*/  FFMA.FTZ R25, R0, R18, R89 ;  /* 0x0000001200197223 */ /* 0x000fe20000010059 */
[----:B------:R-:W-:Y:S01]  /*11d30*/  FSEL R26, R26, -INF , !P0 ;  /* 0xff8000001a1a7808 */ /* 0x000fe20004000000 */
[----:B------:R1:W2:Y:S01]  /*11d40*/  I2F R12, R16 ;  /* 0x00000010000c7306 */ /* 0x0002a20000201400 */
[----:B------:R-:W-:Y:S01]  /*11d50*/  ISETP.GE.AND P4, PT, R16, R118, PT ;  /* 0x000000761000720c */ /* 0x000fe20003f86270 */
[----:B---3--:R-:W-:Y:S01]  /*11d60*/  FFMA.FTZ R27, R0, R17, R88 ;  /* 0x00000011001b7223 */ /* 0x008fe20000010058 */
[----:B------:R-:W-:Y:S01]  /*11d70*/  ISETP.GE.AND P0, PT, R16, R119, PT ;  /* 0x000000771000720c */ /* 0x000fe20003f06270 */
[----:B------:R-:W-:Y:S01]  /*11d80*/  FFMA.FTZ R46, R0, R17, R90 ;  /* 0x00000011002e7223 */ /* 0x000fe2000001005a */
[----:B------:R-:W-:-:S02]  /*11d90*/  IADD3 R17, R3, 0x70, RZ ;  /* 0x0000007003117810 */ /* 0x000fc40007ffe0ff */
[----:B------:R-:W-:Y:S02]  /*11da0*/  ISETP.GE.AND P1, PT, R19, R119, PT ;  /* 0x000000771300720c */ /* 0x000fe40003f26270 */
[----:B------:R-:W3:Y:S01]  /*11db0*/  I2F R13, R17 ;  /* 0x00000011000d7306 */ /* 0x000ee20000201400 */
[----:B------:R-:W-:Y:S02]  /*11dc0*/  IADD3 R8, R3, 0x78, RZ ;  /* 0x0000007803087810 */ /* 0x000fe40007ffe0ff */
[----:B------:R-:W-:Y:S02]  /*11dd0*/  FSEL R25, R25, -INF , !P3 ;  /* 0xff80000019197808 */ /* 0x000fe40005800000 */
[----:B------:R-:W-:Y:S02]  /*11de0*/  ISETP.GE.AND P3, PT, R17, R118, PT ;  /* 0x000000761100720c */ /* 0x000fe40003f66270 */
[----:B-1----:R-:W-:Y:S01]  /*11df0*/  IADD3 R16, R3, 0x71, RZ ;  /* 0x0000007103107810 */ /* 0x002fe20007ffe0ff */
[----:B------:R-:W1:Y:S01]  /*11e00*/  I2F R19, R20 ;  /* 0x0000001400137306 */ /* 0x000e620000201400 */
[CC--:B--2---:R-:W-:Y:S01]  /*11e10*/  FFMA.FTZ R42, R0.reuse, R12.reuse, R87 ;  /* 0x0000000c002a7223 */ /* 0x0c4fe20000010057 */
[----:B------:R-:W-:Y:S01]  /*11e20*/  FSEL R27, R27, -INF , !P2 ;  /* 0xff8000001b1b7808 */ /* 0x000fe20005000000 */
[----:B------:R-:W-:Y:S01]  /*11e30*/  FFMA.FTZ R51, R0, R12, R85 ;  /* 0x0000000c00337223 */ /* 0x000fe20000010055 */
[----:B------:R-:W-:-:S02]  /*11e40*/  ISETP.GE.AND P2, PT, R20, R118, PT ;  /* 0x000000761400720c */ /* 0x000fc40003f46270 */
[----:B------:R-:W-:Y:S02]  /*11e50*/  FSEL R42, R42, -INF , !P0 ;  /* 0xff8000002a2a7808 */ /* 0x000fe40004000000 */
[----:B------:R-:W2:Y:S01]  /*11e60*/  I2F R9, R16 ;  /* 0x0000001000097306 */ /* 0x000ea20000201400 */
[CC--:B---3--:R-:W-:Y:S01]  /*11e70*/  FFMA.FTZ R43, R0.reuse, R13.reuse, R80 ;  /* 0x0000000d002b7223 */ /* 0x0c8fe20000010050 */
[----:B------:R-:W-:Y:S01]  /*11e80*/  FSEL R51, R51, -INF , !P4 ;  /* 0xff80000033337808 */ /* 0x000fe20006000000 */
[----:B------:R-:W-:Y:S01]  /*11e90*/  FFMA.FTZ R40, R0, R13, R82 ;  /* 0x0000000d00287223 */ /* 0x000fe20000010052 */
[----:B------:R-:W-:Y:S02]  /*11ea0*/  ISETP.GE.AND P0, PT, R8, R119, PT ;  /* 0x000000770800720c */ /* 0x000fe40003f06270 */
[----:B------:R-:W-:Y:S02]  /*11eb0*/  FSEL R43, R43, -INF , !P3 ;  /* 0xff8000002b2b7808 */ /* 0x000fe40005800000 */
[----:B------:R3:W4:Y:S01]  /*11ec0*/  I2F R11, R8 ;  /* 0x00000008000b7306 */ /* 0x0007220000201400 */
[-C--:B-1----:R-:W-:Y:S01]  /*11ed0*/  FFMA.FTZ R55, R0, R19.reuse, R84 ;  /* 0x0000001300377223 */ /* 0x082fe20000010054 */
[-C--:B------:R-:W-:Y:S01]  /*11ee0*/  ISETP.GE.AND P3, PT, R8, R118.reuse, PT ;  /* 0x000000760800720c */ /* 0x080fe20003f66270 */
[----:B------:R-:W-:Y:S01]  /*11ef0*/  FFMA.FTZ R24, R0, R19, R86 ;  /* 0x0000001300187223 */ /* 0x000fe20000010056 */
[----:B------:R-:W-:-:S02]  /*11f00*/  ISETP.GE.AND P4, PT, R16, R118, PT ;  /* 0x000000761000720c */ /* 0x000fc40003f86270 */
[----:B------:R-:W-:Y:S01]  /*11f10*/  FSEL R55, R55, -INF , !P2 ;  /* 0xff80000037377808 */ /* 0x000fe20005000000 */
[CC--:B--2---:R-:W-:Y:S01]  /*11f20*/  FFMA.FTZ R41, R0.reuse, R9.reuse, R81 ;  /* 0x0000000900297223 */ /* 0x0c4fe20000010051 */
[----:B------:R-:W-:Y:S01]  /*11f30*/  BAR.SYNC.DEFER_BLOCKING 0x0 ;  /* 0x0000000000007b1d */ /* 0x000fe20000010000 */
[----:B------:R-:W-:Y:S01]  /*11f40*/  FFMA.FTZ R38, R0, R9, R83 ;  /* 0x0000000900267223 */ /* 0x000fe20000010053 */
[----:B------:R-:W-:Y:S02]  /*11f50*/  ISETP.GE.AND P2, PT, R17, R119, PT ;  /* 0x000000771100720c */ /* 0x000fe40003f46270 */
[----:B------:R-:W-:Y:S02]  /*11f60*/  FSEL R46, R46, -INF , !P1 ;  /* 0xff8000002e2e7808 */ /* 0x000fe40004800000 */
[----:B------:R-:W1:Y:S01]  /*11f70*/  I2F R9, R3 ;  /* 0x0000000300097306 */ /* 0x000e620000201400 */
[----:B---3--:R-:W-:Y:S01]  /*11f80*/  IADD3 R8, R3, 0x79, RZ ;  /* 0x0000007903087810 */ /* 0x008fe20007ffe0ff */
[CC--:B----4-:R-:W-:Y:S01]  /*11f90*/  FFMA.FTZ R34, R0.reuse, R11.reuse, R78 ;  /* 0x0000000b00227223 */ /* 0x0d0fe2000001004e */
[----:B------:R-:W-:Y:S01]  /*11fa0*/  FSEL R41, R41, -INF , !P4 ;  /* 0xff80000029297808 */ /* 0x000fe20006000000 */
[----:B------:R-:W-:Y:S01]  /*11fb0*/  FFMA.FTZ R39, R0, R11, R76 ;  /* 0x0000000b00277223 */ /* 0x000fe2000001004c */
[----:B------:R-:W-:-:S02]  /*11fc0*/  ISETP.GE.AND P1, PT, R20, R119, PT ;  /* 0x000000771400720c */ /* 0x000fc40003f26270 */
[-C--:B------:R-:W-:Y:S01]  /*11fd0*/  ISETP.GE.AND P4, PT, R3, R118.reuse, PT ;  /* 0x000000760300720c */ /* 0x080fe20003f86270 */
[----:B------:R-:W2:Y:S01]  /*11fe0*/  I2F R10, R8 ;  /* 0x00000008000a7306 */ /* 0x000ea20000201400 */
[----:B------:R-:W-:Y:S02]  /*11ff0*/  FSEL R40, R40, -INF , !P2 ;  /* 0xff80000028287808 */ /* 0x000fe40005000000 */
[----:B------:R-:W-:Y:S02]  /*12000*/  FSEL R34, R34, -INF , !P0 ;  /* 0xff80000022227808 */ /* 0x000fe40004000000 */
[C---:B------:R-:W-:Y:S02]  /*12010*/  ISETP.GE.AND P2, PT, R8.reuse, R118, PT ;  /* 0x000000760800720c */ /* 0x040fe40003f46270 */
[----:B------:R-:W-:Y:S01]  /*12020*/  ISETP.GE.AND P0, PT, R8, R119, PT ;  /* 0x000000770800720c */ /* 0x000fe20003f06270 */
[-C--:B-1----:R-:W-:Y:S01]  /*12030*/  FFMA.FTZ R60, R0, R9.reuse, R60 ;  /* 0x00000009003c7223 */ /* 0x082fe2000001003c */
[----:B------:R-:W-:Y:S01]  /*12040*/  FSEL R24, R24, -INF , !P1 ;  /* 0xff80000018187808 */ /* 0x000fe20004800000 */
[----:B------:R-:W-:Y:S01]  /*12050*/  FFMA.FTZ R62, R0, R9, R62 ;  /* 0x00000009003e7223 */ /* 0x000fe2000001003e */
[----:B------:R-:W-:-:S02]  /*12060*/  ISETP.GE.AND P1, PT, R16, R119, PT ;  /* 0x000000771000720c */ /* 0x000fc40003f26270 */
[----:B------:R-:W-:Y:S02]  /*12070*/  SHF.R.S32.HI R11, RZ, 0x1f, R54 ;  /* 0x0000001fff0b7819 */ /* 0x000fe40000011436 */
[----:B------:R-:W-:Y:S01]  /*12080*/  FSEL R38, R38, -INF , !P1 ;  /* 0xff80000026267808 */ /* 0x000fe20004800000 */
[-C--:B--2---:R-:W-:Y:S01]  /*12090*/  FFMA.FTZ R44, R0, R10.reuse, R77 ;  /* 0x0000000a002c7223 */ /* 0x084fe2000001004d */
[----:B------:R-:W-:Y:S01]  /*120a0*/  FSEL R8, R60, -INF , !P4 ;  /* 0xff8000003c087808 */ /* 0x000fe20006000000 */
[----:B------:R-:W-:Y:S01]  /*120b0*/  FFMA.FTZ R32, R0, R10, R79 ;  /* 0x0000000a00207223 */ /* 0x000fe2000001004f */
[----:B------:R-:W-:Y:S02]  /*120c0*/  ISETP.GT.AND P4, PT, R155, R146, PT ;  /* 0x000000929b00720c */ /* 0x000fe40003f84270 */
[----:B------:R-:W-:Y:S02]  /*120d0*/  ISETP.GE.AND P1, PT, R3, R119, PT ;  /* 0x000000770300720c */ /* 0x000fe40003f26270 */
[----:B------:R-:W-:-:S02]  /*120e0*/  LEA.HI R3, R11, R54, RZ, 0x2 ;  /* 0x000000360b037211 */ /* 0x000fc400078f10ff */
[----:B------:R-:W-:Y:S02]  /*120f0*/  FSEL R39, R39, -INF , !P3 ;  /* 0xff80000027277808 */ /* 0x000fe40005800000 */
[----:B------:R-:W-:Y:S02]  /*12100*/  LOP3.LUT R3, R3, 0xfffffffc, RZ, 0xc0, !PT ;  /* 0xfffffffc03037812 */ /* 0x000fe400078ec0ff */
[----:B------:R-:W-:Y:S02]  /*12110*/  FSEL R6, R62, -INF , !P1 ;  /* 0xff8000003e067808 */ /* 0x000fe40004800000 */
[----:B------:R-:W-:Y:S01]  /*12120*/  FSEL R44, R44, -INF , !P2 ;  /* 0xff8000002c2c7808 */ /* 0x000fe20005000000 */
[----:B------:R-:W-:Y:S01]  /*12130*/  IMAD.IADD R161, R54, 0x1, -R3 ;  /* 0x0000000136a17824 */ /* 0x000fe200078e0a03 */
        /* <DEDUP_REMOVED lines=58> */
[----:B------:R-:W-:-:S04]  /*124e0*/  IMAD.WIDE.U32 R10, R10, c[0x0][0x180], R12 ;  /* 0x000060000a0a7a25 */ /* 0x000fc800078e000c */
[----:B------:R-:W-:Y:S01]  /*124f0*/  IMAD.MOV.U32 R9, RZ, RZ, R10 ;  /* 0x000000ffff097224 */ /* 0x000fe200078e000a */
[----:B------:R-:W-:Y:S01]  /*12500*/  IADD3 R2, R11, R3, RZ ;  /* 0x000000030b027210 */ /* 0x000fe20007ffe0ff */
[----:B------:R-:W-:Y:S05]  /*12510*/  BRA `(.L_x_3101) ;  /* 0x0000003000007947 */ /* 0x000fea0003800000 */
.L_x_3100:
[----:B------:R-:W-:-:S05]  /*12520*/  IMAD.MOV.U32 R9, RZ, RZ, c[0x0][0x198] ;  /* 0x00006600ff097624 */ /* 0x000fca00078e00ff */
[----:B------:R-:W-:-:S04]  /*12530*/  LEA R9, -R9, RZ, 0x7 ;  /* 0x000000ff09097211 */ /* 0x000fc800078e39ff */
[----:B------:R-:W-:Y:S02]  /*12540*/  SHF.R.S32.HI R2, RZ, 0x1f, R9 ;  /* 0x0000001fff027819 */ /* 0x000fe40000011409 */
.L_x_3101:
        /* <DEDUP_REMOVED lines=114> */
.L_x_3099:
        /* <DEDUP_REMOVED lines=149> */
[----:B-1----:R-:W-:Y:S01]  /*135c0*/  F2FP.PACK_AB R8, R56, R47 ;  /* 0x0000002f3808723e */ /* 0x002fe200000000ff */
[----:B------:R-:W-:-:S02]  /*135d0*/  FFMA.FTZ R121, R122, c[0x0][0x23c], -R35 ;  /* 0x00008f007a797a23 */ /* 0x000fc40000010823 */
[--C-:B------:R-:W-:Y:S02]  /*135e0*/  FFMA.FTZ R125, R120, c[0x0][0x23c], -R35.reuse ;  /* 0x00008f00787d7a23 */ /* 0x100fe40000010823 */
[C---:B--2---:R-:W-:Y:S01]  /*135f0*/  HMMA.16816.F32 R68, R100.reuse, R72, RZ ;  /* 0x000000486444723c */ /* 0x044fe200000018ff */
[----:B------:R-:W-:Y:S01]  /*13600*/  FFMA.FTZ R66, R66, c[0x0][0x23c], -R35 ;  /* 0x00008f0042427a23 */ /* 0x000fe20000010823 */
[----:B------:R-:W-:Y:S01]  /*13610*/  MUFU.EX2 R50, R50 ;  /* 0x0000003200327308 */ /* 0x000fe20000000800 */
[----:B------:R-:W-:Y:S02]  /*13620*/  FADD.FTZ R134, R134, R133 ;  /* 0x0000008586867221 */ /* 0x000fe40000010000 */
[----:B------:R-:W-:Y:S02]  /*13630*/  FADD.FTZ R131, R131, R130 ;  /* 0x0000008283837221 */ /* 0x000fe40000010000 */
[----:B------:R-:W-:Y:S01]  /*13640*/  FADD.FTZ R127, R127, R134 ;  /* 0x000000867f7f7221 */ /* 0x000fe20000010000 */
[----:B------:R-:W-:Y:S01]  /*13650*/  HMMA.16816.F32 R72, R100, R74, RZ ;  /* 0x0000004a6448723c */ /* 0x000fe200000018ff */
[----:B------:R-:W-:Y:S01]  /*13660*/  FFMA.FTZ R122, R55, c[0x0][0x23c], -R48 ;  /* 0x00008f00377a7a23 */ /* 0x000fe20000010830 */
[----:B------:R-:W1:Y:S01]  /*13670*/  MUFU.EX2 R49, R49 ;  /* 0x0000003100317308 */ /* 0x000e620000000800 */
[----:B---3--:R-:W-:Y:S01]  /*13680*/  F2FP.PACK_AB R10, R37, R54 ;  /* 0x00000036250a723e */ /* 0x008fe200000000ff */
[----:B------:R-:W-:-:S02]  /*13690*/  FADD.FTZ R126, R126, R127 ;  /* 0x0000007f7e7e7221 */ /* 0x000fc40000010000 */
[--C-:B------:R-:W-:Y:S02]  /*136a0*/  FFMA.FTZ R127, R27, c[0x0][0x23c], -R48.reuse ;  /* 0x00008f001b7f7a23 */ /* 0x100fe40000010830 */
[C---:B------:R-:W-:Y:S01]  /*136b0*/  HMMA.16816.F32 R112, R100.reuse, R108, RZ ;  /* 0x0000006c6470723c */ /* 0x040fe200000018ff */
[--C-:B------:R-:W-:Y:S01]  /*136c0*/  FFMA.FTZ R120, R25, c[0x0][0x23c], -R48.reuse ;  /* 0x00008f0019787a23 */ /* 0x100fe20000010830 */
[----:B------:R-:W-:Y:S01]  /*136d0*/  MUFU.EX2 R45, R45 ;  /* 0x0000002d002d7308 */ /* 0x000fe20000000800 */
[----:B------:R-:W-:Y:S02]  /*136e0*/  FFMA.FTZ R51, R51, c[0x0][0x23c], -R48 ;  /* 0x00008f0033337a23 */ /* 0x000fe40000010830 */
[--C-:B------:R-:W-:Y:S02]  /*136f0*/  FFMA.FTZ R46, R46, c[0x0][0x23c], -R35.reuse ;  /* 0x00008f002e2e7a23 */ /* 0x100fe40000010823 */
[--C-:B------:R-:W-:Y:S01]  /*13700*/  FFMA.FTZ R55, R26, c[0x0][0x23c], -R35.reuse ;  /* 0x00008f001a377a23 */ /* 0x100fe20000010823 */
[----:B------:R-:W-:Y:S01]  /*13710*/  HMMA.16816.F32 R84, R100, R88, RZ ;  /* 0x000000586454723c */ /* 0x000fe200000018ff */
[----:B------:R-:W-:Y:S01]  /*13720*/  FFMA.FTZ R42, R42, c[0x0][0x23c], -R35 ;  /* 0x00008f002a2a7a23 */ /* 0x000fe20000010823 */
[----:B------:R-:W2:Y:S01]  /*13730*/  MUFU.EX2 R36, R36 ;  /* 0x0000002400247308 */ /* 0x000ea20000000800 */
[----:B-1----:R-:W-:Y:S01]  /*13740*/  F2FP.PACK_AB R9, R49, R50 ;  /* 0x000000323109723e */ /* 0x002fe200000000ff */
[----:B------:R-:W-:-:S02]  /*13750*/  FADD.FTZ R132, R132, R131 ;  /* 0x0000008384847221 */ /* 0x000fc40000010000 */
[----:B------:R-:W-:Y:S02]  /*13760*/  FADD.FTZ R47, R47, R126 ;  /* 0x0000007e2f2f7221 */ /* 0x000fe40000010000 */
[----:B------:R-:W-:Y:S01]  /*13770*/  HMMA.16816.F32 R92, R100, R96, RZ ;  /* 0x00000060645c723c */ /* 0x000fe200000018ff */
[--C-:B------:R-:W-:Y:S01]  /*13780*/  FFMA.FTZ R40, R40, c[0x0][0x23c], -R35.reuse ;  /* 0x00008f0028287a23 */ /* 0x100fe20000010823 */
[----:B------:R-:W-:Y:S01]  /*13790*/  MUFU.EX2 R33, R33 ;  /* 0x0000002100217308 */ /* 0x000fe20000000800 */
[--C-:B------:R-:W-:Y:S02]  /*137a0*/  FFMA.FTZ R38, R38, c[0x0][0x23c], -R35.reuse ;  /* 0x00008f0026267a23 */ /* 0x100fe40000010823 */
[----:B------:R-:W-:-:S03]  /*137b0*/  FFMA.FTZ R34, R34, c[0x0][0x23c], -R35 ;  /* 0x00008f0022227a23 */ /* 0x000fc60000010823 */
        /* <DEDUP_REMOVED lines=155> */
[----:B------:R5:W2:Y:S01]  /*14170*/  MUFU.EX2 R57, R10 ;  /* 0x0000000a00397308 */ /* 0x000aa20000000800 */
[----:B------:R-:W-:Y:S02]  /*14180*/  FFMA.FTZ R35, R32, c[0x0][0x23c], -R35 ;  /* 0x00008f0020237a23 */ /* 0x000fe40000010823 */
[----:B------:R-:W-:Y:S02]  /*14190*/  FADD.FTZ R8, R50, R9 ;  /* 0x0000000932087221 */ /* 0x000fe40000010000 */
[----:B------:R-:W-:Y:S02]  /*141a0*/  FADD.FTZ R9, R56, R47 ;  /* 0x0000002f38097221 */ /* 0x000fe40000010000 */
[----:B------:R-:W-:Y:S01]  /*141b0*/  FADD.FTZ R8, R49, R8 ;  /* 0x0000000831087221 */ /* 0x000fe20000010000 */
[----:B------:R-:W-:Y:S01]  /*141c0*/  MUFU.EX2 R32, R34 ;  /* 0x0000002200207308 */ /* 0x000fe20000000800 */
[----:B------:R-:W-:Y:S01]  /*141d0*/  FADD.FTZ R54, R54, R9 ;  /* 0x0000000936367221 */ /* 0x000fe20000010000 */
[----:B-1----:R-:W-:Y:S01]  /*141e0*/  F2FP.PACK_AB R9, R55, R46 ;  /* 0x0000002e3709723e */ /* 0x002fe200000000ff */
[----:B------:R-:W-:Y:S01]  /*141f0*/  FADD.FTZ R45, R45, R8 ;  /* 0x000000082d2d7221 */ /* 0x000fe20000010000 */
[----:B------:R-:W-:Y:S01]  /*14200*/  F2FP.PACK_AB R8, R120, R127 ;  /* 0x0000007f7808723e */ /* 0x000fe200000000ff */
[----:B------:R-:W-:-:S02]  /*14210*/  FADD.FTZ R54, R37, R54 ;  /* 0x0000003625367221 */ /* 0x000fc40000010000 */
[----:B------:R-:W-:Y:S01]  /*14220*/  FADD.FTZ R36, R36, R45 ;  /* 0x0000002d24247221 */ /* 0x000fe20000010000 */
[----:B-----5:R-:W-:Y:S01]  /*14230*/  F2FP.PACK_AB R10, R51, R122 ;  /* 0x0000007a330a723e */ /* 0x020fe200000000ff */
[----:B------:R-:W-:Y:S01]  /*14240*/  FADD.FTZ R33, R33, R54 ;  /* 0x0000003621217221 */ /* 0x000fe20000010000 */
[----:B--2---:R-:W-:Y:S01]  /*14250*/  F2FP.PACK_AB R11, R42, R57 ;  /* 0x000000392a0b723e */ /* 0x004fe200000000ff */
[----:B------:R-:W-:Y:S01]  /*14260*/  FADD.FTZ R31, R31, R36 ;  /* 0x000000241f1f7221 */ /* 0x000fe20000010000 */
[----:B------:R-:W-:Y:S01]  /*14270*/  MUFU.EX2 R35, R35 ;  /* 0x0000002300237308 */ /* 0x000fe20000000800 */
[----:B------:R-:W-:Y:S02]  /*14280*/  FADD.FTZ R30, R30, R33 ;  /* 0x000000211e1e7221 */ /* 0x000fe40000010000 */
[----:B------:R-:W-:Y:S02]  /*14290*/  FADD.FTZ R28, R28, R31 ;  /* 0x0000001f1c1c7221 */ /* 0x000fe40000010000 */
[----:B------:R-:W-:Y:S01]  /*142a0*/  HMMA.16816.F32 R112, R8, R12, R112 ;  /* 0x0000000c0870723c */ /* 0x000fe20000001870 */
        /* <DEDUP_REMOVED lines=8> */
[----:B------:R-:W-:-:S02]  /*14330*/  FFMA.FTZ R50, R43, c[0x0][0x23c], -R48 ;  /* 0x00008f002b327a23 */ /* 0x000fc40000010830 */
[C---:B---3--:R-:W-:Y:S01]  /*14340*/  HMMA.16816.F32 R76, R8.reuse, R16, R76 ;  /* 0x00000010084c723c */ /* 0x048fe2000000184c */
[--C-:B------:R-:W-:Y:S02]  /*14350*/  FFMA.FTZ R43, R41, c[0x0][0x23c], -R48.reuse ;  /* 0x00008f00292b7a23 */ /* 0x100fe40000010830 */
[----:B------:R-:W-:Y:S02]  /*14360*/  FFMA.FTZ R41, R44, c[0x0][0x23c], -R48 ;  /* 0x00008f002c297a23 */ /* 0x000fe40000010830 */
[----:B------:R-:W-:Y:S01]  /*14370*/  FADD.FTZ R63, R63, R64 ;  /* 0x000000403f3f7221 */ /* 0x000fe20000010000 */
[----:B------:R-:W-:Y:S01]  /*14380*/  MUFU.EX2 R44, R50 ;  /* 0x00000032002c7308 */ /* 0x000fe20000000800 */
[----:B------:R-:W-:Y:S01]  /*14390*/  FADD.FTZ R60, R60, R65 ;  /* 0x000000413c3c7221 */ /* 0x000fe20000010000 */
[----:B------:R-:W-:Y:S01]  /*143a0*/  HMMA.16816.F32 R80, R8, R18, R80 ;  /* 0x000000120850723c */ /* 0x000fe20000001850 */
[----:B------:R-:W2:Y:S01]  /*143b0*/  LDSM.16.MT88.4 R16, [R140+0xe800] ;  /* 0x00e800008c10783b */ /* 0x000ea20000004200 */
[----:B------:R-:W-:-:S02]  /*143c0*/  FFMA.FTZ R47, R39, c[0x0][0x23c], -R48 ;  /* 0x00008f00272f7a23 */ /* 0x000fc40000010830 */
[----:B------:R-:W-:Y:S02]  /*143d0*/  FADD.FTZ R62, R62, R63 ;  /* 0x0000003f3e3e7221 */ /* 0x000fe40000010000 */
[----:B------:R-:W3:Y:S01]  /*143e0*/  MUFU.EX2 R39, R43 ;  /* 0x0000002b00277308 */ /* 0x000ee20000000800 */
[----:B------:R-:W-:Y:S01]  /*143f0*/  FADD.FTZ R61, R61, R60 ;  /* 0x0000003c3d3d7221 */ /* 0x000fe20000010000 */
[C---:B------:R-:W-:Y:S01]  /*14400*/  HMMA.16816.F32 R84, R8.reuse, R20, R84 ;  /* 0x000000140854723c */ /* 0x040fe20000001854 */
[----:B------:R-:W-:Y:S02]  /*14410*/  FADD.FTZ R62, R59, R62 ;  /* 0x0000003e3b3e7221 */ /* 0x000fe40000010000 */
[----:B------:R-:W-:Y:S02]  /*14420*/  FADD.FTZ R61, R58, R61 ;  /* 0x0000003d3a3d7221 */ /* 0x000fe40000010000 */
[----:B------:R-:W-:Y:S01]  /*14430*/  FADD.FTZ R167, R167, R62 ;  /* 0x0000003ea7a77221 */ /* 0x000fe20000010000 */
[----:B------:R-:W-:Y:S01]  /*14440*/  MUFU.EX2 R48, R47 ;  /* 0x0000002f00307308 */ /* 0x000fe20000000800 */
[----:B------:R-:W-:Y:S01]  /*14450*/  FADD.FTZ R168, R168, R61 ;  /* 0x0000003da8a87221 */ /* 0x000fe20000010000 */
[----:B------:R-:W-:Y:S01]  /*14460*/  HMMA.16816.F32 R88, R8, R22, R88 ;  /* 0x000000160858723c */ /* 0x000fe20000001858 */
[----:B------:R-:W-:Y:S01]  /*14470*/  LDSM.16.MT88.4 R20, [R142+0xcc00] ;  /* 0x00cc00008e14783b */ /* 0x000fe20000004200 */
[----:B------:R-:W-:-:S02]  /*14480*/  FADD.FTZ R166, R166, R167 ;  /* 0x000000a7a6a67221 */ /* 0x000fc40000010000 */
[----:B------:R-:W-:Y:S02]  /*14490*/  FADD.FTZ R137, R137, R168 ;  /* 0x000000a889897221 */ /* 0x000fe40000010000 */
[----:B------:R-:W-:Y:S01]  /*144a0*/  MUFU.EX2 R41, R41 ;  /* 0x0000002900297308 */ /* 0x000fe20000000800 */
[----:B------:R-:W-:Y:S01]  /*144b0*/  FADD.FTZ R139, R139, R166 ;  /* 0x000000a68b8b7221 */ /* 0x000fe20000010000 */
[C---:B----4-:R-:W-:Y:S01]  /*144c0*/  HMMA.16816.F32 R68, R8.reuse, R24, R68 ;  /* 0x000000180844723c */ /* 0x050fe20000001844 */
[----:B------:R-:W-:Y:S02]  /*144d0*/  FADD.FTZ R138, R138, R137 ;  /* 0x000000898a8a7221 */ /* 0x000fe40000010000 */
[----:B------:R-:W-:Y:S02]  /*144e0*/  FADD.FTZ R139, R136, R139 ;  /* 0x0000008b888b7221 */ /* 0x000fe40000010000 */
[----:B------:R-:W-:Y:S01]  /*144f0*/  FADD.FTZ R135, R135, R138 ;  /* 0x0000008a87877221 */ /* 0x000fe20000010000 */
[----:B------:R-:W4:Y:S01]  /*14500*/  MUFU.EX2 R43, R38 ;  /* 0x00000026002b7308 */ /* 0x000f220000000800 */
[----:B------:R-:W-:Y:S01]  /*14510*/  FADD.FTZ R172, R172, R139 ;  /* 0x0000008bacac7221 */ /* 0x000fe20000010000 */
        /* <DEDUP_REMOVED lines=11> */
[----:B------:R-:W5:Y:S01]  /*145d0*/  LDSM.16.MT88.4 R24, [R142+0xac00] ;  /* 0x00ac00008e18783b */ /* 0x000f620000004200 */
[----:B------:R-:W-:Y:S02]  /*145e0*/  FADD.FTZ R127, R127, R170 ;  /* 0x000000aa7f7f7221 */ /* 0x000fe40000010000 */
[----:B------:R-:W-:Y:S02]  /*145f0*/  FADD.FTZ R46, R46, R125 ;  /* 0x0000007d2e2e7221 */ /* 0x000fe40000010000 */
[----:B------:R-:W-:Y:S02]  /*14600*/  FADD.FTZ R127, R120, R127 ;  /* 0x0000007f787f7221 */ /* 0x000fe40000010000 */
[----:B--2---:R-:W-:Y:S01]  /*14610*/  HMMA.16816.F32 R104, R8, R16, R104 ;  /* 0x000000100868723c */ /* 0x004fe20000001868 */
[----:B------:R-:W-:Y:S02]  /*14620*/  FADD.FTZ R46, R55, R46 ;  /* 0x0000002e372e7221 */ /* 0x000fe40000010000 */
[----:B------:R-:W-:-:S02]  /*14630*/  FADD.FTZ R122, R122, R127 ;  /* 0x0000007f7a7a7221 */ /* 0x000fc40000010000 */
[----:B------:R-:W-:Y:S02]  /*14640*/  FADD.FTZ R57, R57, R46 ;  /* 0x0000002e39397221 */ /* 0x000fe40000010000 */
[----:B------:R-:W-:Y:S01]  /*14650*/  FADD.FTZ R51, R51, R122 ;  /* 0x0000007a33337221 */ /* 0x000fe20000010000 */
[----:B------:R-:W-:Y:S01]  /*14660*/  HMMA.16816.F32 R100, R8, R18, R100 ;  /* 0x000000120864723c */ /* 0x000fe20000001864 */
[----:B------:R-:W2:Y:S01]  /*14670*/  LDSM.16.MT88.4 R16, [R140+0xcc00] ;  /* 0x00cc00008c10783b */ /* 0x000ea20000004200 */
[----:B------:R-:W-:-:S05]  /*14680*/  FADD.FTZ R57, R42, R57 ;  /* 0x000000392a397221 */ /* 0x000fca0000010000 */
[----:B---3--:R-:W-:Y:S01]  /*14690*/  F2FP.PACK_AB R8, R39, R44 ;  /* 0x0000002c2708723e */ /* 0x008fe200000000ff */
[----:B------:R-:W-:Y:S01]  /*146a0*/  FADD.FTZ R44, R44, R51 ;  /* 0x000000332c2c7221 */ /* 0x000fe20000010000 */
[----:B----4-:R-:W-:Y:S01]  /*146b0*/  F2FP.PACK_AB R9, R43, R40 ;  /* 0x000000282b09723e */ /* 0x010fe200000000ff */
        /* <DEDUP_REMOVED lines=90> */
.L_x_3103:
[----:B------:R-:W-:-:S05]  /*14c60*/  IMAD.MOV.U32 R7, RZ, RZ, c[0x0][0x1a0] ;  /* 0x00006800ff077624 */ /* 0x000fca00078e00ff */
[----:B------:R-:W-:-:S04]  /*14c70*/  LEA R7, -R7, RZ, 0x7 ;  /* 0x000000ff07077211 */ /* 0x000fc800078e39ff */
[----:B------:R-:W-:Y:S02]  /*14c80*/  SHF.R.S32.HI R6, RZ, 0x1f, R7 ;  /* 0x0000001fff067819 */ /* 0x000fe40000011407 */
.L_x_3104:
        /* <DEDUP_REMOVED lines=111> */
[----:B-----5:R-:W-:Y:S04]  /*15380*/  LDSM.16.M88.4 R20, [R145] ;  /* 0x000000009114783b */ /* 0x020fe80000000200 */
[----:B---3--:R-:W4:Y:S04]  /*15390*/  LDSM.16.M88.4 R12, [R144+0x3000] ;  /* 0x00300000900c783b */ /* 0x008f280000000200 */
[----:B------:R-:W-:Y:S04]  /*153a0*/  LDSM.16.M88.4 R120, [R143] ;  /* 0x000000008f78783b */ /* 0x000fe80000000200 */
[----:B------:R-:W-:Y:S04]  /*153b0*/  LDSM.16.M88.4 R28, [R141+0x3000] ;  /* 0x003000008d1c783b */ /* 0x000fe80000000200 */
[----:B------:R-:W2:Y:S04]  /*153c0*/  LDSM.16.M88.4 R4, [R144+0x3400] ;  /* 0x003400009004783b */ /* 0x000ea80000000200 */
[----:B------:R-:W3:Y:S04]  /*153d0*/  LDSM.16.M88.4 R52, [R144+0x3c00] ;  /* 0x003c00009034783b */ /* 0x000ee80000000200 */
[----:B------:R-:W5:Y:S04]  /*153e0*/  LDSM.16.M88.4 R44, [R144+0x4000] ;  /* 0x00400000902c783b */ /* 0x000f680000000200 */
[----:B-1----:R-:W1:Y:S04]  /*153f0*/  LDSM.16.M88.4 R24, [R141+0x3400] ;  /* 0x003400008d18783b */ /* 0x002e680000000200 */
[----:B------:R-:W1:Y:S04]  /*15400*/  LDSM.16.M88.4 R60, [R144+0x3800] ;  /* 0x00380000903c783b */ /* 0x000e680000000200 */
[----:B------:R-:W1:Y:S04]  /*15410*/  LDSM.16.M88.4 R36, [R144+0x4400] ;  /* 0x004400009024783b */ /* 0x000e680000000200 */
[----:B------:R-:W-:Y:S01]  /*15420*/  LDSM.16.M88.4 R132, [R144+0x4c00] ;  /* 0x004c00009084783b */ /* 0x000fe20000000200 */
[C---:B----4-:R-:W-:Y:S03]  /*15430*/  HMMA.16816.F32 R16, R20.reuse, R12, RZ ;  /* 0x0000000c1410723c */ /* 0x050fe600000018ff */
        /* <DEDUP_REMOVED lines=11> */
[C---:B-----5:R-:W-:Y:S08]  /*154f0*/  HMMA.16816.F32 R48, R20.reuse, R44, RZ ;  /* 0x0000002c1430723c */ /* 0x060ff000000018ff */
        /* <DEDUP_REMOVED lines=19> */
[C---:B------:R-:W-:Y:S07]  /*15630*/  HMMA.16816.F32 R64, R120.reuse, R136, R64 ;  /* 0x000000887840723c */ /* 0x040fee0000001840 */
[----:B------:R-:W-:Y:S01]  /*15640*/  IMAD.SHL.U32 R137, R155, 0x80, RZ ;  /* 0x000000809b897824 */ /* 0x000fe200078e00ff */
        /* <DEDUP_REMOVED lines=95> */
[C---:B-1----:R-:W-:Y:S07]  /*15c40*/  HMMA.16816.F32 R40, R132.reuse, R128, R40 ;  /* 0x000000808428723c */ /* 0x042fee0000001828 */
[----:B------:R-:W-:Y:S01]  /*15c50*/  IMAD.MOV.U32 R128, RZ, RZ, R168 ;  /* 0x000000ffff807224 */ /* 0x000fe200078e00a8 */
[----:B------:R-:W-:Y:S01]  /*15c60*/  HMMA.16816.F32 R36, R132, R130, R36 ;  /* 0x000000828424723c */ /* 0x000fe20000001824 */
[----:B------:R-:W-:-:S07]  /*15c70*/  IMAD.MOV.U32 R129, RZ, RZ, R169 ;  /* 0x000000ffff817224 */ /* 0x000fce00078e00a9 */
        /* <DEDUP_REMOVED lines=8> */
[C---:B------:R-:W-:Y:S01]  /*15d00*/  LOP3.LUT R122, R137.reuse, R162, RZ, 0xfc, !PT ;  /* 0x000000a2897a7212 */ /* 0x040fe200078efcff */
[C---:B------:R-:W-:Y:S07]  /*15d10*/  HMMA.16816.F32 R24, R132.reuse, R120, R24 ;  /* 0x000000788418723c */ /* 0x040fee0000001818 */
[C---:B------:R-:W-:Y:S01]  /*15d20*/  IADD3 R120, R122.reuse, 0x9, RZ ;  /* 0x000000097a787810 */ /* 0x040fe20007ffe0ff */
[C---:B--2---:R-:W-:Y:S03]  /*15d30*/  HMMA.16816.F32 R28, R132.reuse, R126, R28 ;  /* 0x0000007e841c723c */ /* 0x044fe6000000181c */
[----:B------:R-:W1:Y:S04]  /*15d40*/  I2F R121, R120 ;  /* 0x0000007800797306 */ /* 0x000e680000201400 */
[----:B------:R-:W-:Y:S01]  /*15d50*/  IADD3 R126, R122, 0x1, RZ ;  /* 0x000000017a7e7810 */ /* 0x000fe20007ffe0ff */
[----:B------:R-:W-:Y:S01]  /*15d60*/  HMMA.16816.F32 R32, R132, R124, R32 ;  /* 0x0000007c8420723c */ /* 0x000fe20000001820 */
[----:B------:R-:W-:-:S02]  /*15d70*/  LOP3.LUT R127, R137, 0x8, R162, 0xfe, !PT ;  /* 0x00000008897f7812 */ /* 0x000fc400078efea2 */
[----:B------:R-:W2:Y:S01]  /*15d80*/  I2F R124, R126 ;  /* 0x0000007e007c7306 */ /* 0x000ea20000201400 */
[CC--:B------:R-:W-:Y:S02]  /*15d90*/  ISETP.GE.AND P2, PT, R126.reuse, R118.reuse, PT ;  /* 0x000000767e00720c */ /* 0x0c0fe40003f46270 */
[C---:B------:R-:W-:Y:S01]  /*15da0*/  ISETP.GE.AND P1, PT, R127.reuse, R118, PT ;  /* 0x000000767f00720c */ /* 0x040fe20003f26270 */
[----:B------:R-:W-:Y:S01]  /*15db0*/  BAR.SYNC.DEFER_BLOCKING 0x0 ;  /* 0x0000000000007b1d */ /* 0x000fe20000010000 */
[-C--:B------:R-:W-:Y:S02]  /*15dc0*/  ISETP.GE.AND P0, PT, R126, R119.reuse, PT ;  /* 0x000000777e00720c */ /* 0x080fe40003f06270 */
[----:B------:R-:W-:Y:S01]  /*15dd0*/  ISETP.GE.AND P3, PT, R127, R119, PT ;  /* 0x000000777f00720c */ /* 0x000fe20003f66270 */
[CC--:B-1----:R-:W-:Y:S02]  /*15de0*/  FFMA.FTZ R13, R0.reuse, R121.reuse, R13 ;  /* 0x00000079000d7223 */ /* 0x0c2fe4000001000d */
[----:B------:R-:W1:Y:S01]  /*15df0*/  I2F R125, R127 ;  /* 0x0000007f007d7306 */ /* 0x000e620000201400 */
[----:B------:R-:W-:-:S02]  /*15e00*/  FFMA.FTZ R15, R0, R121, R15 ;  /* 0x00000079000f7223 */ /* 0x000fc4000001000f */
[CC--:B--2---:R-:W-:Y:S02]  /*15e10*/  FFMA.FTZ R123, R0.reuse, R124.reuse, R17 ;  /* 0x0000007c007b7223 */ /* 0x0c4fe40000010011 */
[----:B------:R-:W-:Y:S01]  /*15e20*/  FFMA.FTZ R19, R0, R124, R19 ;  /* 0x0000007c00137223 */ /* 0x000fe20000010013 */
[----:B------:R-:W-:-:S04]  /*15e30*/  LOP3.LUT R124, R137, 0x10, R162, 0xfe, !PT ;  /* 0x00000010897c7812 */ /* 0x000fc800078efea2 */
[----:B------:R-:W-:Y:S02]  /*15e40*/  FSEL R19, R19, -INF , !P0 ;  /* 0xff80000013137808 */ /* 0x000fe40004000000 */
[----:B------:R-:W-:Y:S01]  /*15e50*/  ISETP.GE.AND P0, PT, R120, R119, PT ;  /* 0x000000777800720c */ /* 0x000fe20003f06270 */
[----:B-1----:R-:W-:Y:S01]  /*15e60*/  FFMA.FTZ R12, R0, R125, R12 ;  /* 0x0000007d000c7223 */ /* 0x002fe2000001000c */
[----:B------:R-:W-:Y:S01]  /*15e70*/  ISETP.GE.AND P4, PT, R124, R119, PT ;  /* 0x000000777c00720c */ /* 0x000fe20003f86270 */
[----:B------:R-:W-:Y:S01]  /*15e80*/  FFMA.FTZ R17, R0, R125, R14 ;  /* 0x0000007d00117223 */ /* 0x000fe2000001000e */
[----:B------:R-:W-:Y:S01]  /*15e90*/  FSEL R14, R123, -INF , !P2 ;  /* 0xff8000007b0e7808 */ /* 0x000fe20005000000 */
[----:B------:R-:W1:Y:S01]  /*15ea0*/  I2F R125, R124 ;  /* 0x0000007c007d7306 */ /* 0x000e620000201400 */
[----:B------:R-:W-:Y:S02]  /*15eb0*/  IADD3 R123, R122, 0x11, RZ ;  /* 0x000000117a7b7810 */ /* 0x000fe40007ffe0ff */
[----:B------:R-:W-:-:S02]  /*15ec0*/  FSEL R12, R12, -INF , !P1 ;  /* 0xff8000000c0c7808 */ /* 0x000fc40004800000 */
[-C--:B------:R-:W-:Y:S02]  /*15ed0*/  ISETP.GE.AND P1, PT, R120, R118.reuse, PT ;  /* 0x000000767800720c */ /* 0x080fe40003f26270 */
[----:B------:R-:W-:Y:S01]  /*15ee0*/  ISETP.GE.AND P6, PT, R124, R118, PT ;  /* 0x000000767c00720c */ /* 0x000fe20003fc6270 */
[----:B------:R-:W2:Y:S01]  /*15ef0*/  I2F R120, R123 ;  /* 0x0000007b00787306 */ /* 0x000ea20000201400 */
[----:B------:R-:W-:Y:S01]  /*15f00*/  FSEL R17, R17, -INF , !P3 ;  /* 0xff80000011117808 */ /* 0x000fe20005800000 */
[CC--:B-1----:R-:W-:Y:S01]  /*15f10*/  FFMA.FTZ R134, R0.reuse, R125.reuse, R8 ;  /* 0x0000007d00867223 */ /* 0x0c2fe20000010008 */
[----:B------:R-:W-:Y:S01]  /*15f20*/  FSEL R8, R13, -INF , !P1 ;  /* 0xff8000000d087808 */ /* 0x000fe20004800000 */
[----:B------:R-:W-:Y:S01]  /*15f30*/  FFMA.FTZ R10, R0, R125, R10 ;  /* 0x0000007d000a7223 */ /* 0x000fe2000001000a */
[----:B------:R-:W-:Y:S02]  /*15f40*/  FSEL R13, R15, -INF , !P0 ;  /* 0xff8000000f0d7808 */ /* 0x000fe40004000000 */
[----:B------:R-:W-:-:S02]  /*15f50*/  IADD3 R15, R122, 0x19, RZ ;  /* 0x000000197a0f7810 */ /* 0x000fc40007ffe0ff */
[----:B------:R-:W-:Y:S01]  /*15f60*/  FSEL R133, R10, -INF , !P4 ;  /* 0xff8000000a857808 */ /* 0x000fe20006000000 */
[CC--:B--2---:R-:W-:Y:S01]  /*15f70*/  FFMA.FTZ R210, R0.reuse, R120.reuse, R9 ;  /* 0x0000007800d27223 */ /* 0x0c4fe20000010009 */
[----:B------:R-:W1:Y:S01]  /*15f80*/  I2F R10, R15 ;  /* 0x0000000f000a7306 */ /* 0x000e620000201400 */
[C-C-:B------:R-:W-:Y:S01]  /*15f90*/  LOP3.LUT R124, R137.reuse, 0x18, R162.reuse, 0xfe, !PT ;  /* 0x00000018897c7812 */ /* 0x140fe200078efea2 */
[----:B------:R-:W-:Y:S01]  /*15fa0*/  FFMA.FTZ R211, R0, R120, R11 ;  /* 0x0000007800d37223 */ /* 0x000fe2000001000b */
[----:B------:R-:W-:Y:S02]  /*15fb0*/  LOP3.LUT R9, R137, 0x20, R162, 0xfe, !PT ;  /* 0x0000002089097812 */ /* 0x000fe400078efea2 */
[----:B------:R-:W-:Y:S02]  /*15fc0*/  FSEL R134, R134, -INF , !P6 ;  /* 0xff80000086867808 */ /* 0x000fe40007000000 */
[C---:B------:R-:W-:Y:S01]  /*15fd0*/  ISETP.GE.AND P6, PT, R9.reuse, R118, PT ;  /* 0x000000760900720c */ /* 0x040fe20003fc6270 */
[----:B------:R-:W2:Y:S01]  /*15fe0*/  I2F R121, R124 ;  /* 0x0000007c00797306 */ /* 0x000ea20000201400 */
[----:B------:R-:W-:-:S02]  /*15ff0*/  ISETP.GE.AND P4, PT, R9, R119, PT ;  /* 0x000000770900720c */ /* 0x000fc40003f86270 */
[CC--:B------:R-:W-:Y:S02]  /*16000*/  ISETP.GE.AND P3, PT, R124.reuse, R118.reuse, PT ;  /* 0x000000767c00720c */ /* 0x0c0fe40003f66270 */
[-C--:B------:R-:W-:Y:S02]  /*16010*/  ISETP.GE.AND P2, PT, R124, R119.reuse, PT ;  /* 0x000000777c00720c */ /* 0x080fe40003f46270 */
[C---:B------:R-:W-:Y:S01]  /*16020*/  ISETP.GE.AND P1, PT, R123.reuse, R118, PT ;  /* 0x000000767b00720c */ /* 0x040fe20003f26270 */
[----:B------:R-:W3:Y:S01]  /*16030*/  I2F R11, R9 ;  /* 0x00000009000b7306 */ /* 0x000ee20000201400 */
[CC--:B-1----:R-:W-:Y:S01]  /*16040*/  FFMA.FTZ R131, R0.reuse, R10.reuse, R7 ;  /* 0x0000000a00837223 */ /* 0x0c2fe20000010007 */
[----:B------:R-:W-:Y:S01]  /*16050*/  ISETP.GE.AND P0, PT, R123, R119, PT ;  /* 0x000000777b00720c */ /* 0x000fe20003f06270 */
[----:B------:R-:W-:Y:S01]  /*16060*/  FFMA.FTZ R5, R0, R10, R5 ;  /* 0x0000000a00057223 */ /* 0x000fe20000010005 */
[----:B------:R-:W-:Y:S02]  /*16070*/  FSEL R210, R210, -INF , !P1 ;  /* 0xff800000d2d27808 */ /* 0x000fe40004800000 */
[----:B------:R-:W-:Y:S01]  /*16080*/  ISETP.GE.AND P1, PT, R15, R118, PT ;  /* 0x000000760f00720c */ /* 0x000fe20003f26270 */
[CC--:B--2---:R-:W-:Y:S01]  /*16090*/  FFMA.FTZ R4, R0.reuse, R121.reuse, R4 ;  /* 0x0000007900047223 */ /* 0x0c4fe20000010004 */
[----:B------:R-:W-:Y:S01]  /*160a0*/  FSEL R211, R211, -INF , !P0 ;  /* 0xff800000d3d37808 */ /* 0x000fe20004000000 */
[----:B------:R-:W-:Y:S01]  /*160b0*/  FFMA.FTZ R6, R0, R121, R6 ;  /* 0x0000007900067223 */ /* 0x000fe20000010006 */
[----:B------:R-:W-:-:S02]  /*160c0*/  ISETP.GE.AND P0, PT, R15, R119, PT ;  /* 0x000000770f00720c */ /* 0x000fc40003f06270 */
[----:B------:R-:W-:Y:S02]  /*160d0*/  FSEL R136, R4, -INF , !P3 ;  /* 0xff80000004887808 */ /* 0x000fe40005800000 */
[----:B------:R-:W-:Y:S01]  /*160e0*/  FSEL R135, R6, -INF , !P2 ;  /* 0xff80000006877808 */ /* 0x000fe20005000000 */
[CC--:B---3--:R-:W-:Y:S01]  /*160f0*/  FFMA.FTZ R124, R0.reuse, R11.reuse, R64 ;  /* 0x0000000b007c7223 */ /* 0x0c8fe20000010040 */
[----:B------:R-:W-:Y:S01]  /*16100*/  LOP3.LUT R9, R137, 0x28, R162, 0xfe, !PT ;  /* 0x0000002889097812 */ /* 0x000fe200078efea2 */
[----:B------:R-:W-:Y:S01]  /*16110*/  FFMA.FTZ R66, R0, R11, R66 ;  /* 0x0000000b00427223 */ /* 0x000fe20000010042 */
[----:B------:R-:W-:Y:S02]  /*16120*/  IADD3 R4, R122, 0x21, RZ ;  /* 0x000000217a047810 */ /* 0x000fe40007ffe0ff */
[----:B------:R-:W1:Y:S01]  /*16130*/  I2F R7, R9 ;  /* 0x0000000900077306 */ /* 0x000e620000201400 */
[C---:B------:R-:W-:Y:S02]  /*16140*/  ISETP.GE.AND P3, PT, R9.reuse, R118, PT ;  /* 0x000000760900720c */ /* 0x040fe40003f66270 */
[----:B------:R-:W-:-:S02]  /*16150*/  ISETP.GE.AND P2, PT, R9, R119, PT ;  /* 0x000000770900720c */ /* 0x000fc40003f46270 */
[----:B------:R-:W-:Y:S02]  /*16160*/  FSEL R124, R124, -INF , !P6 ;  /* 0xff8000007c7c7808 */ /* 0x000fe40007000000 */
[----:B------:R-:W-:Y:S01]  /*16170*/  FSEL R127, R66, -INF , !P4 ;  /* 0xff800000427f7808 */ /* 0x000fe20006000000 */
[----:B------:R-:W2:Y:S01]  /*16180*/  I2F R6, R4 ;  /* 0x0000000400067306 */ /* 0x000ea20000201400 */
[----:B------:R-:W-:Y:S02]  /*16190*/  FSEL R64, R5, -INF , !P1 ;  /* 0xff80000005407808 */ /* 0x000fe40004800000 */
[----:B------:R-:W-:Y:S02]  /*161a0*/  IADD3 R5, R122, 0x29, RZ ;  /* 0x000000297a057810 */ /* 0x000fe40007ffe0ff */
[----:B------:R-:W-:Y:S02]  /*161b0*/  FSEL R131, R131, -INF , !P0 ;  /* 0xff80000083837808 */ /* 0x000fe40004000000 */
[----:B------:R-:W-:Y:S01]  /*161c0*/  ISETP.GE.AND P1, PT, R4, R118, PT ;  /* 0x000000760400720c */ /* 0x000fe20003f26270 */
[CC--:B-1----:R-:W-:Y:S01]  /*161d0*/  FFMA.FTZ R60, R0.reuse, R7.reuse, R60 ;  /* 0x00000007003c7223 */ /* 0x0c2fe2000001003c */
[----:B------:R-:W-:Y:S01]  /*161e0*/  LOP3.LUT R9, R137, 0x30, R162, 0xfe, !PT ;  /* 0x0000003089097812 */ /* 0x000fe200078efea2 */
[----:B------:R-:W-:Y:S01]  /*161f0*/  FFMA.FTZ R62, R0, R7, R62 ;  /* 0x00000007003e7223 */ /* 0x000fe2000001003e */
[----:B------:R-:W-:-:S02]  /*16200*/  ISETP.GE.AND P0, PT, R4, R119, PT ;  /* 0x000000770400720c */ /* 0x000fc40003f06270 */
[----:B------:R-:W1:Y:S01]  /*16210*/  I2F R7, R9 ;  /* 0x0000000900077306 */ /* 0x000e620000201400 */
[C---:B------:R-:W-:Y:S02]  /*16220*/  ISETP.GE.AND P6, PT, R9.reuse, R118, PT ;  /* 0x000000760900720c */ /* 0x040fe40003fc6270 */
[----:B------:R-:W-:Y:S01]  /*16230*/  ISETP.GE.AND P4, PT, R9, R119, PT ;  /* 0x000000770900720c */ /* 0x000fe20003f86270 */
[-C--:B--2---:R-:W-:Y:S01]  /*16240*/  FFMA.FTZ R65, R0, R6.reuse, R65 ;  /* 0x0000000600417223 */ /* 0x084fe20000010041 */
[----:B------:R-:W-:Y:S01]  /*16250*/  FSEL R130, R60, -INF , !P3 ;  /* 0xff8000003c827808 */ /* 0x000fe20005800000 */
[----:B------:R-:W-:Y:S01]  /*16260*/  FFMA.FTZ R67, R0, R6, R67 ;  /* 0x0000000600437223 */ /* 0x000fe20000010043 */
[----:B------:R-:W-:Y:S01]  /*16270*/  FSEL R201, R62, -INF , !P2 ;  /* 0xff8000003ec97808 */ /* 0x000fe20005000000 */
[----:B------:R-:W2:Y:S01]  /*16280*/  I2F R4, R5 ;  /* 0x0000000500047306 */ /* 0x000ea20000201400 */
[----:B------:R-:W-:Y:S02]  /*16290*/  IADD3 R6, R122, 0x31, RZ ;  /* 0x000000317a067810 */ /* 0x000fe40007ffe0ff */
[----:B------:R-:W-:-:S02]  /*162a0*/  FSEL R132, R65, -INF , !P1 ;  /* 0xff80000041847808 */ /* 0x000fc40004800000 */
[----:B------:R-:W-:Y:S02]  /*162b0*/  FSEL R203, R67, -INF , !P0 ;  /* 0xff80000043cb7808 */ /* 0x000fe40004000000 */
[-C--:B------:R-:W-:Y:S01]  /*162c0*/  ISETP.GE.AND P1, PT, R5, R118.reuse, PT ;  /* 0x000000760500720c */ /* 0x080fe20003f26270 */
[CC--:B-1----:R-:W-:Y:S01]  /*162d0*/  FFMA.FTZ R56, R0.reuse, R7.reuse, R56 ;  /* 0x0000000700387223 */ /* 0x0c2fe20000010038 */
[----:B------:R-:W-:Y:S01]  /*162e0*/  LOP3.LUT R9, R137, 0x38, R162, 0xfe, !PT ;  /* 0x0000003889097812 */ /* 0x000fe200078efea2 */
[C---:B------:R-:W-:Y:S01]  /*162f0*/  FFMA.FTZ R58, R0.reuse, R7, R58 ;  /* 0x00000007003a7223 */ /* 0x040fe2000001003a */
[-C--:B------:R-:W-:Y:S02]  /*16300*/  ISETP.GE.AND P0, PT, R5, R119.reuse, PT ;  /* 0x000000770500720c */ /* 0x080fe40003f06270 */
        /* <DEDUP_REMOVED lines=8> */
[----:B------:R-:W-:-:S02]  /*16390*/  IADD3 R4, R122, 0x39, RZ ;  /* 0x000000397a047810 */ /* 0x000fc40007ffe0ff */
[----:B------:R-:W-:Y:S02]  /*163a0*/  FSEL R202, R61, -INF , !P1 ;  /* 0xff8000003dca7808 */ /* 0x000fe40004800000 */
[----:B------:R-:W-:Y:S02]  /*163b0*/  FSEL R199, R63, -INF , !P0 ;  /* 0xff8000003fc77808 */ /* 0x000fe40004000000 */
[-C--:B------:R-:W-:Y:S01]  /*163c0*/  ISETP.GE.AND P1, PT, R6, R118.reuse, PT ;  /* 0x000000760600720c */ /* 0x080fe20003f26270 */
[CC--:B-1----:R-:W-:Y:S01]  /*163d0*/  FFMA.FTZ R52, R0.reuse, R7.reuse, R52 ;  /* 0x0000000700347223 */ /* 0x0c2fe20000010034 */
[----:B------:R-:W-:Y:S01]  /*163e0*/  LOP3.LUT R9, R137, 0x40, R162, 0xfe, !PT ;  /* 0x0000004089097812 */ /* 0x000fe200078efea2 */
[----:B------:R-:W-:Y:S01]  /*163f0*/  FFMA.FTZ R54, R0, R7, R54 ;  /* 0x0000000700367223 */ /* 0x000fe20000010036 */
[----:B------:R-:W-:Y:S02]  /*16400*/  ISETP.GE.AND P0, PT, R6, R119, PT ;  /* 0x000000770600720c */ /* 0x000fe40003f06270 */
[----:B------:R-:W1:Y:S01]  /*16410*/  I2F R7, R9 ;  /* 0x0000000900077306 */ /* 0x000e620000201400 */
[----:B------:R-:W-:-:S02]  /*16420*/  ISETP.GE.AND P6, PT, R9, R118, PT ;  /* 0x000000760900720c */ /* 0x000fc40003fc6270 */
[----:B------:R-:W-:Y:S01]  /*16430*/  ISETP.GE.AND P4, PT, R9, R119, PT ;  /* 0x000000770900720c */ /* 0x000fe20003f86270 */
[-C--:B--2---:R-:W-:Y:S01]  /*16440*/  FFMA.FTZ R57, R0, R5.reuse, R57 ;  /* 0x0000000500397223 */ /* 0x084fe20000010039 */
[----:B------:R-:W-:Y:S01]  /*16450*/  FSEL R198, R52, -INF , !P3 ;  /* 0xff80000034c67808 */ /* 0x000fe20005800000 */
[----:B------:R-:W-:Y:S01]  /*16460*/  FFMA.FTZ R59, R0, R5, R59 ;  /* 0x00000005003b7223 */ /* 0x000fe2000001003b */
[----:B------:R-:W-:Y:S01]  /*16470*/  FSEL R207, R54, -INF , !P2 ;  /* 0xff80000036cf7808 */ /* 0x000fe20005000000 */
[----:B------:R-:W2:Y:S01]  /*16480*/  I2F R6, R4 ;  /* 0x0000000400067306 */ /* 0x000ea20000201400 */
[----:B------:R-:W-:Y:S02]  /*16490*/  IADD3 R5, R122, 0x41, RZ ;  /* 0x000000417a057810 */ /* 0x000fe40007ffe0ff */
[----:B------:R-:W-:Y:S02]  /*164a0*/  FSEL R200, R57, -INF , !P1 ;  /* 0xff80000039c87808 */ /* 0x000fe40004800000 */
[----:B------:R-:W-:-:S02]  /*164b0*/  FSEL R209, R59, -INF , !P0 ;  /* 0xff8000003bd17808 */ /* 0x000fc40004000000 */
[-C--:B------:R-:W-:Y:S01]  /*164c0*/  ISETP.GE.AND P1, PT, R4, R118.reuse, PT ;  /* 0x000000760400720c */ /* 0x080fe20003f26270 */
[CC--:B-1----:R-:W-:Y:S01]  /*164d0*/  FFMA.FTZ R48, R0.reuse, R7.reuse, R48 ;  /* 0x0000000700307223 */ /* 0x0c2fe20000010030 */
[----:B------:R-:W-:Y:S01]  /*164e0*/  LOP3.LUT R9, R137, 0x48, R162, 0xfe, !PT ;  /* 0x0000004889097812 */ /* 0x000fe200078efea2 */
[----:B------:R-:W-:Y:S01]  /*164f0*/  FFMA.FTZ R50, R0, R7, R50 ;  /* 0x0000000700327223 */ /* 0x000fe20000010032 */
        /* <DEDUP_REMOVED lines=39> */
[----:B------:R-:W-:Y:S01]  /*16770*/  IADD3 R5, R122, 0x59, RZ ;  /* 0x000000597a057810 */ /* 0x000fe20007ffe0ff */
[----:B------:R-:W2:Y:S01]  /*16780*/  I2F R6, R4 ;  /* 0x0000000400067306 */ /* 0x000ea20000201400 */
[----:B------:R-:W-:-:S02]  /*16790*/  FSEL R187, R45, -INF , !P1 ;  /* 0xff8000002dbb7808 */ /* 0x000fc40004800000 */
[----:B------:R-:W-:Y:S02]  /*167a0*/  FSEL R181, R47, -INF , !P0 ;  /* 0xff8000002fb57808 */ /* 0x000fe40004000000 */
[CC--:B------:R-:W-:Y:S02]  /*167b0*/  ISETP.GE.AND P1, PT, R4.reuse, R118.reuse, PT ;  /* 0x000000760400720c */ /* 0x0c0fe40003f26270 */
[----:B------:R-:W-:Y:S01]  /*167c0*/  ISETP.GE.AND P0, PT, R4, R119, PT ;  /* 0x000000770400720c */ /* 0x000fe20003f06270 */
[CC--:B-1----:R-:W-:Y:S01]  /*167d0*/  FFMA.FTZ R36, R0.reuse, R7.reuse, R36 ;  /* 0x0000000700247223 */ /* 0x0c2fe20000010024 */
[----:B------:R-:W-:Y:S01]  /*167e0*/  LOP3.LUT R9, R137, 0x60, R162, 0xfe, !PT ;  /* 0x0000006089097812 */ /* 0x000fe200078efea2 */
[----:B------:R-:W-:Y:S01]  /*167f0*/  FFMA.FTZ R38, R0, R7, R38 ;  /* 0x0000000700267223 */ /* 0x000fe20000010026 */
[----:B------:R-:W1:Y:S01]  /*16800*/  I2F R4, R5 ;  /* 0x0000000500047306 */ /* 0x000e620000201400 */
[----:B------:R-:W-:Y:S02]  /*16810*/  FSEL R173, R42, -INF , !P4 ;  /* 0xff8000002aad7808 */ /* 0x000fe40006000000 */
[----:B------:R-:W-:-:S02]  /*16820*/  ISETP.GE.AND P6, PT, R9, R118, PT ;  /* 0x000000760900720c */ /* 0x000fc40003fc6270 */
[-C--:B------:R-:W-:Y:S01]  /*16830*/  ISETP.GE.AND P4, PT, R9, R119.reuse, PT ;  /* 0x000000770900720c */ /* 0x080fe20003f86270 */
[-C--:B--2---:R-:W-:Y:S01]  /*16840*/  FFMA.FTZ R41, R0, R6.reuse, R41 ;  /* 0x0000000600297223 */ /* 0x084fe20000010029 */
[----:B------:R-:W-:Y:S01]  /*16850*/  FSEL R172, R36, -INF , !P3 ;  /* 0xff80000024ac7808 */ /* 0x000fe20005800000 */
[----:B------:R2:W3:Y:S01]  /*16860*/  I2F R7, R9 ;  /* 0x0000000900077306 */ /* 0x0004e20000201400 */
[----:B------:R-:W-:Y:S01]  /*16870*/  FFMA.FTZ R43, R0, R6, R43 ;  /* 0x00000006002b7223 */ /* 0x000fe2000001002b */
[----:B------:R-:W-:Y:S02]  /*16880*/  IADD3 R6, R122, 0x61, RZ ;  /* 0x000000617a067810 */ /* 0x000fe40007ffe0ff */
[----:B------:R-:W-:Y:S02]  /*16890*/  FSEL R174, R41, -INF , !P1 ;  /* 0xff80000029ae7808 */ /* 0x000fe40004800000 */
[----:B------:R-:W-:Y:S01]  /*168a0*/  FSEL R165, R43, -INF , !P0 ;  /* 0xff8000002ba57808 */ /* 0x000fe20004000000 */
[C---:B-1----:R-:W-:Y:S01]  /*168b0*/  FFMA.FTZ R37, R0.reuse, R4, R37 ;  /* 0x0000000400257223 */ /* 0x042fe20000010025 */
[C---:B------:R-:W-:Y:S01]  /*168c0*/  ISETP.GE.AND P1, PT, R5.reuse, R118, PT ;  /* 0x000000760500720c */ /* 0x040fe20003f26270 */
[----:B------:R-:W-:Y:S01]  /*168d0*/  FFMA.FTZ R39, R0, R4, R39 ;  /* 0x0000000400277223 */ /* 0x000fe20000010027 */
[----:B------:R-:W-:-:S02]  /*168e0*/  ISETP.GE.AND P0, PT, R5, R119, PT ;  /* 0x000000770500720c */ /* 0x000fc40003f06270 */
[----:B------:R-:W1:Y:S01]  /*168f0*/  I2F R5, R6 ;  /* 0x0000000600057306 */ /* 0x000e620000201400 */
[----:B------:R-:W-:Y:S02]  /*16900*/  IADD3 R4, R122, 0x69, RZ ;  /* 0x000000697a047810 */ /* 0x000fe40007ffe0ff */
[----:B--2---:R-:W-:Y:S01]  /*16910*/  LOP3.LUT R9, R137, 0x68, R162, 0xfe, !PT ;  /* 0x0000006889097812 */ /* 0x004fe200078efea2 */
[-C--:B---3--:R-:W-:Y:S01]  /*16920*/  FFMA.FTZ R32, R0, R7.reuse, R32 ;  /* 0x0000000700207223 */ /* 0x088fe20000010020 */
[----:B------:R-:W-:Y:S01]  /*16930*/  FSEL R139, R38, -INF , !P2 ;  /* 0xff800000268b7808 */ /* 0x000fe20005000000 */
[----:B------:R-:W-:Y:S01]  /*16940*/  FFMA.FTZ R34, R0, R7, R34 ;  /* 0x0000000700227223 */ /* 0x000fe20000010022 */
[----:B------:R-:W-:Y:S01]  /*16950*/  FSEL R180, R37, -INF , !P1 ;  /* 0xff80000025b47808 */ /* 0x000fe20004800000 */
[----:B------:R2:W3:Y:S01]  /*16960*/  I2F R7, R9 ;  /* 0x0000000900077306 */ /* 0x0004e20000201400 */
[----:B------:R-:W-:Y:S02]  /*16970*/  FSEL R171, R39, -INF , !P0 ;  /* 0xff80000027ab7808 */ /* 0x000fe40004000000 */
[----:B------:R-:W-:-:S02]  /*16980*/  ISETP.GE.AND P3, PT, R9, R118, PT ;  /* 0x000000760900720c */ /* 0x000fc40003f66270 */
[----:B------:R-:W-:Y:S02]  /*16990*/  ISETP.GE.AND P2, PT, R9, R119, PT ;  /* 0x000000770900720c */ /* 0x000fe40003f46270 */
[-C--:B------:R-:W-:Y:S01]  /*169a0*/  ISETP.GE.AND P1, PT, R6, R118.reuse, PT ;  /* 0x000000760600720c */ /* 0x080fe20003f26270 */
[----:B-1----:R-:W-:Y:S01]  /*169b0*/  FFMA.FTZ R33, R0, R5, R33 ;  /* 0x0000000500217223 */ /* 0x002fe20000010021 */
[----:B------:R-:W-:Y:S01]  /*169c0*/  ISETP.GE.AND P0, PT, R6, R119, PT ;  /* 0x000000770600720c */ /* 0x000fe20003f06270 */
[----:B------:R-:W-:Y:S01]  /*169d0*/  FFMA.FTZ R35, R0, R5, R35 ;  /* 0x0000000500237223 */ /* 0x000fe20000010023 */
[----:B------:R-:W1:Y:S01]  /*169e0*/  I2F R6, R4 ;  /* 0x0000000400067306 */ /* 0x000e620000201400 */
[----:B------:R-:W-:Y:S02]  /*169f0*/  IADD3 R5, R122, 0x71, RZ ;  /* 0x000000717a057810 */ /* 0x000fe40007ffe0ff */
[----:B------:R-:W-:Y:S02]  /*16a00*/  FSEL R186, R33, -INF , !P1 ;  /* 0xff80000021ba7808 */ /* 0x000fe40004800000 */
[----:B--2---:R-:W-:Y:S01]  /*16a10*/  LOP3.LUT R9, R137, 0x70, R162, 0xfe, !PT ;  /* 0x0000007089097812 */ /* 0x004fe200078efea2 */
[CC--:B---3--:R-:W-:Y:S01]  /*16a20*/  FFMA.FTZ R28, R0.reuse, R7.reuse, R28 ;  /* 0x00000007001c7223 */ /* 0x0c8fe2000001001c */
[----:B------:R-:W-:Y:S01]  /*16a30*/  FSEL R123, R35, -INF , !P0 ;  /* 0xff800000237b7808 */ /* 0x000fe20004000000 */
[----:B------:R-:W-:Y:S01]  /*16a40*/  FFMA.FTZ R30, R0, R7, R30 ;  /* 0x00000007001e7223 */ /* 0x000fe2000001001e */
[C---:B------:R-:W-:Y:S01]  /*16a50*/  ISETP.GE.AND P1, PT, R4.reuse, R118, PT ;  /* 0x000000760400720c */ /* 0x040fe20003f26270 */
[----:B------:R-:W2:Y:S01]  /*16a60*/  I2F R7, R9 ;  /* 0x0000000900077306 */ /* 0x000ea20000201400 */
[----:B------:R-:W-:-:S02]  /*16a70*/  ISETP.GE.AND P0, PT, R4, R119, PT ;  /* 0x000000770400720c */ /* 0x000fc40003f06270 */
[----:B------:R-:W-:Y:S02]  /*16a80*/  FSEL R125, R34, -INF , !P4 ;  /* 0xff800000227d7808 */ /* 0x000fe40006000000 */
[----:B------:R-:W-:Y:S01]  /*16a90*/  ISETP.GE.AND P4, PT, R9, R119, PT ;  /* 0x000000770900720c */ /* 0x000fe20003f86270 */
[-C--:B-1----:R-:W-:Y:S01]  /*16aa0*/  FFMA.FTZ R29, R0, R6.reuse, R29 ;  /* 0x00000006001d7223 */ /* 0x082fe2000001001d */
[----:B------:R-:W-:Y:S01]  /*16ab0*/  FSEL R185, R28, -INF , !P3 ;  /* 0xff8000001cb97808 */ /* 0x000fe20005800000 */
[----:B------:R-:W-:Y:S01]  /*16ac0*/  FFMA.FTZ R31, R0, R6, R31 ;  /* 0x00000006001f7223 */ /* 0x000fe2000001001f */
[----:B------:R-:W-:Y:S01]  /*16ad0*/  LOP3.LUT R6, R137, 0x78, R162, 0xfe, !PT ;  /* 0x0000007889067812 */ /* 0x000fe200078efea2 */
[----:B------:R-:W1:Y:S01]  /*16ae0*/  I2F R4, R5 ;  /* 0x0000000500047306 */ /* 0x000e620000201400 */
[----:B------:R-:W-:Y:S02]  /*16af0*/  FSEL R189, R29, -INF , !P1 ;  /* 0xff8000001dbd7808 */ /* 0x000fe40004800000 */
[----:B------:R-:W-:-:S02]  /*16b00*/  FSEL R120, R31, -INF , !P0 ;  /* 0xff8000001f787808 */ /* 0x000fc40004000000 */
[CC--:B------:R-:W-:Y:S01]  /*16b10*/  ISETP.GE.AND P1, PT, R5.reuse, R118.reuse, PT ;  /* 0x000000760500720c */ /* 0x0c0fe20003f26270 */
[C---:B--2---:R-:W-:Y:S01]  /*16b20*/  FFMA.FTZ R24, R0.reuse, R7, R24 ;  /* 0x0000000700187223 */ /* 0x044fe20000010018 */
[----:B------:R-:W-:Y:S01]  /*16b30*/  ISETP.GE.AND P0, PT, R5, R119, PT ;  /* 0x000000770500720c */ /* 0x000fe20003f06270 */
[----:B------:R-:W-:Y:S01]  /*16b40*/  FFMA.FTZ R26, R0, R7, R26 ;  /* 0x00000007001a7223 */ /* 0x000fe2000001001a */
[----:B------:R-:W2:Y:S01]  /*16b50*/  I2F R5, R122 ;  /* 0x0000007a00057306 */ /* 0x000ea20000201400 */
[----:B------:R-:W-:Y:S02]  /*16b60*/  FSEL R121, R30, -INF , !P2 ;  /* 0xff8000001e797808 */ /* 0x000fe40005000000 */
[C---:B------:R-:W-:Y:S02]  /*16b70*/  ISETP.GE.AND P2, PT, R6.reuse, R118, PT ;  /* 0x000000760600720c */ /* 0x040fe40003f46270 */
[----:B------:R-:W-:Y:S01]  /*16b80*/  ISETP.GE.AND P3, PT, R6, R119, PT ;  /* 0x000000770600720c */ /* 0x000fe20003f66270 */
[----:B-1----:R-:W-:-:S02]  /*16b90*/  FFMA.FTZ R25, R0, R4, R25 ;  /* 0x0000000400197223 */ /* 0x002fc40000010019 */
[----:B------:R-:W1:Y:S01]  /*16ba0*/  I2F R7, R6 ;  /* 0x0000000600077306 */ /* 0x000e620000201400 */
[----:B------:R-:W-:Y:S01]  /*16bb0*/  FFMA.FTZ R27, R0, R4, R27 ;  /* 0x00000004001b7223 */ /* 0x000fe2000001001b */
[----:B------:R-:W-:Y:S02]  /*16bc0*/  IADD3 R4, R122, 0x79, RZ ;  /* 0x000000797a047810 */ /* 0x000fe40007ffe0ff */
[----:B------:R-:W-:Y:S02]  /*16bd0*/  FSEL R60, R26, -INF , !P4 ;  /* 0xff8000001a3c7808 */ /* 0x000fe40006000000 */
[----:B------:R-:W-:Y:S02]  /*16be0*/  ISETP.GE.AND P4, PT, R122, R118, PT ;  /* 0x000000767a00720c */ /* 0x000fe40003f86270 */
[----:B------:R-:W3:Y:S01]  /*16bf0*/  I2F R6, R4 ;  /* 0x0000000400067306 */ /* 0x000ee20000201400 */
[CC--:B--2---:R-:W-:Y:S01]  /*16c00*/  FFMA.FTZ R16, R0.reuse, R5.reuse, R16 ;  /* 0x0000000500107223 */ /* 0x0c4fe20000010010 */
[----:B------:R-:W-:Y:S01]  /*16c10*/  FSEL R63, R27, -INF , !P0 ;  /* 0xff8000001b3f7808 */ /* 0x000fe20004000000 */
[----:B------:R-:W-:Y:S01]  /*16c20*/  FFMA.FTZ R5, R0, R5, R18 ;  /* 0x0000000500057223 */ /* 0x000fe20000010012 */
[----:B------:R-:W-:-:S02]  /*16c30*/  ISETP.GE.AND P0, PT, R4, R119, PT ;  /* 0x000000770400720c */ /* 0x000fc40003f06270 */
[----:B------:R-:W-:Y:S01]  /*16c40*/  FSEL R178, R32, -INF , !P6 ;  /* 0xff80000020b27808 */ /* 0x000fe20007000000 */
[CC--:B-1----:R-:W-:Y:S01]  /*16c50*/  FFMA.FTZ R20, R0.reuse, R7.reuse, R20 ;  /* 0x0000000700147223 */ /* 0x0c2fe20000010014 */
[----:B------:R-:W-:Y:S01]  /*16c60*/  FSEL R190, R25, -INF , !P1 ;  /* 0xff80000019be7808 */ /* 0x000fe20004800000 */
[----:B------:R-:W-:Y:S01]  /*16c70*/  FFMA.FTZ R22, R0, R7, R22 ;  /* 0x0000000700167223 */ /* 0x000fe20000010016 */
[-C--:B------:R-:W-:Y:S02]  /*16c80*/  ISETP.GE.AND P6, PT, R9, R118.reuse, PT ;  /* 0x000000760900720c */ /* 0x080fe40003fc6270 */
[----:B------:R-:W-:Y:S02]  /*16c90*/  FSEL R191, R20, -INF , !P2 ;  /* 0xff80000014bf7808 */ /* 0x000fe40005000000 */
[----:B------:R-:W-:Y:S01]  /*16ca0*/  ISETP.GE.AND P2, PT, R4, R118, PT ;  /* 0x000000760400720c */ /* 0x000fe20003f46270 */
[-C--:B---3--:R-:W-:Y:S01]  /*16cb0*/  FFMA.FTZ R21, R0, R6.reuse, R21 ;  /* 0x0000000600157223 */ /* 0x088fe20000010015 */
[----:B------:R-:W-:Y:S01]  /*16cc0*/  FSEL R4, R16, -INF , !P4 ;  /* 0xff80000010047808 */ /* 0x000fe20006000000 */
[----:B------:R-:W-:Y:S01]  /*16cd0*/  FFMA.FTZ R23, R0, R6, R23 ;  /* 0x0000000600177223 */ /* 0x000fe20000010017 */
[----:B------:R-:W-:-:S02]  /*16ce0*/  ISETP.GT.AND P4, PT, R155, R146, PT ;  /* 0x000000929b00720c */ /* 0x000fc40003f84270 */
[----:B------:R-:W-:Y:S02]  /*16cf0*/  ISETP.GE.AND P1, PT, R122, R119, PT ;  /* 0x000000777a00720c */ /* 0x000fe40003f26270 */
[----:B------:R-:W-:Y:S02]  /*16d00*/  FSEL R188, R24, -INF , !P6 ;  /* 0xff80000018bc7808 */ /* 0x000fe40007000000 */
[----:B------:R-:W-:Y:S02]  /*16d10*/  FSEL R118, R22, -INF , !P3 ;  /* 0xff80000016767808 */ /* 0x000fe40005800000 */
[----:B------:R-:W-:Y:S02]  /*16d20*/  FSEL R5, R5, -INF , !P1 ;  /* 0xff80000005057808 */ /* 0x000fe40004800000 */
[----:B------:R-:W-:Y:S02]  /*16d30*/  FSEL R168, R21, -INF , !P2 ;  /* 0xff80000015a87808 */ /* 0x000fe40005000000 */
        /* <DEDUP_REMOVED lines=63> */
.L_x_3106:
[----:B------:R-:W-:-:S05]  /*17130*/  IMAD.MOV.U32 R11, RZ, RZ, c[0x0][0x198] ;  /* 0x00006600ff0b7624 */ /* 0x000fca00078e00ff */
[----:B------:R-:W-:-:S04]  /*17140*/  LEA R11, -R11, RZ, 0x7 ;  /* 0x000000ff0b0b7211 */ /* 0x000fc800078e39ff */
[----:B------:R-:W-:Y:S02]  /*17150*/  SHF.R.S32.HI R16, RZ, 0x1f, R11 ;  /* 0x0000001fff107819 */ /* 0x000fe4000001140b */
.L_x_3107:
[----:B------:R-:W-:Y:S02]  /*17160*/  ISETP.GE.AND P1, PT, R116, c[0x0][0x220], PT ;  /* 0x0000880074007a0c */ /* 0x000fe40003f26270 */
[C---:B------:R-:W-:Y:S02]  /*17170*/  LEA R22, P0, R11.reuse, R158, 0x1 ;  /* 0x0000009e0b167211 */ /* 0x040fe400078008ff */
[----:B------:R-:W-:Y:S02]  /*17180*/  ISETP.NE.AND P3, PT, R152, RZ, PT ;  /* 0x000000ff9800720c */ /* 0x000fe40003f65270 */
[----:B------:R-:W-:Y:S01]  /*17190*/  LEA.HI.X R23, R11, R159, R16, 0x1, P0 ;  /* 0x0000009f0b177211 */ /* 0x000fe200000f0c10 */
[----:B------:R-:W-:Y:S01]  /*171a0*/  @!P5 IMAD.MOV.U32 R20, RZ, RZ, R22 ;  /* 0x000000ffff14d224 */ /* 0x000fe200078e0016 */
[----:B------:R-:W-:Y:S02]  /*171b0*/  IADD3 R9, P2, P0, R148, R11, R148 ;  /* 0x0000000b94097210 */ /* 0x000fe4000785e094 */
[----:B------:R-:W-:Y:S01]  /*171c0*/  SEL R6, RZ, 0x3fffc, P3 ;  /* 0x0003fffcff067807 */ /* 0x000fe20001800000 */
[----:B------:R-:W-:Y:S01]  /*171d0*/  @!P5 IMAD.MOV.U32 R21, RZ, RZ, R23 ;  /* 0x000000ffff15d224 */ /* 0x000fe200078e0017 */
[----:B------:R-:W-:Y:S01]  /*171e0*/  IADD3.X R10, R147, R16, R147, P2, P0 ;  /* 0x00000010930a7210 */ /* 0x000fe200017e0493 */
[----:B------:R-:W-:Y:S01]  /*171f0*/  @!PT LDS RZ, [RZ] ;  /* 0x00000000fffff984 */ /* 0x000fe20000000800 */
[----:B------:R-:W-:Y:S01]  /*17200*/  @!PT LDS RZ, [RZ] ;  /* 0x00000000fffff984 */ /* 0x000fe20000000800 */
[----:B------:R-:W-:Y:S01]  /*17210*/  @!PT LDS RZ, [RZ] ;  /* 0x00000000fffff984 */ /* 0x000fe20000000800 */
[----:B------:R1:W-:Y:S01]  /*17220*/  @!P1 LDGSTS.E.BYPASS.LTC128B.128 [R163+0x3000], [R22.64] ;  /* 0x0300000016a39fae */ /* 0x0003e2000b901d46 */
[----:B------:R-:W-:-:S02]  /*17230*/  @!P1 IADD3 R7, P2, R11, R148, RZ ;  /* 0x000000940b079210 */ /* 0x000fc40007f5e0ff */
        /* <DEDUP_REMOVED lines=12> */
[----:B------:R-:W-:Y:S02]  /*17300*/  @!P5 IMAD.X R6, R16, 0x1, R147, P2 ;  /* 0x000000011006d824 */ /* 0x000fe400010e0693 */
        /* <DEDUP_REMOVED lines=10> */
[----:B------:R1:W-:Y:S01]  /*173b0*/  @P1 STS.128 [R163+0x3800], RZ ;  /* 0x003800ffa3001388 */ /* 0x0003e20000000c00 */
[----:B--2---:R-:W-:-:S04]  /*173c0*/  @!P5 LEA R20, P2, R7, R158, 0x1 ;  /* 0x0000009e0714d211 */ /* 0x004fc800078408ff */
[----:B------:R-:W-:Y:S02]  /*173d0*/  @!P5 LEA.HI.X R21, R7, R159, R6, 0x1, P2 ;  /* 0x0000009f0715d211 */ /* 0x000fe400010f0c06 */
[----:B------:R-:W-:-:S03]  /*173e0*/  @P0 IADD3 R11, P2, R11, R148, RZ ;  /* 0x000000940b0b0210 */ /* 0x000fc60007f5e0ff */
[----:B------:R-:W-:Y:S01]  /*173f0*/  @!PT LDS RZ, [RZ] ;  /* 0x00000000fffff984 */ /* 0x000fe20000000800 */
[----:B------:R-:W-:Y:S01]  /*17400*/  @!PT LDS RZ, [RZ] ;  /* 0x00000000fffff984 */ /* 0x000fe20000000800 */
[----:B------:R-:W-:Y:S01]  /*17410*/  @!PT LDS RZ, [RZ] ;  /* 0x00000000fffff984 */ /* 0x000fe20000000800 */
[----:B------:R1:W-:Y:S02]  /*17420*/  @!P5 LDGSTS.E.BYPASS.LTC128B.128 [R163+0x5800], [R20.64+0x40] ;  /* 0x0580004014a3dfae */ /* 0x0003e4000b901d46 */
[----:B------:R-:W-:Y:S01]  /*17430*/  @P0 IMAD.X R16, R16, 0x1, R147, P2 ;  /* 0x0000000110100824 */ /* 0x000fe200010e0693 */
[CC--:B------:R-:W-:Y:S01]  /*17440*/  @P0 LEA R6, P2, R11.reuse, R158.reuse, 0x1 ;  /* 0x0000009e0b060211 */ /* 0x0c0fe200078408ff */
[----:B------:R1:W-:Y:S03]  /*17450*/  @P5 STS.128 [R163+0x5800], RZ ;  /* 0x005800ffa3005388 */ /* 0x0003e60000000c00 */
[----:B------:R-:W-:Y:S02]  /*17460*/  @P0 LEA.HI.X R7, R11, R159, R16, 0x1, P2 ;  /* 0x0000009f0b070211 */ /* 0x000fe400010f0c10 */
[----:B------:R-:W-:-:S03]  /*17470*/  @!P1 LEA R28, P2, R9, R158, 0x1 ;  /* 0x0000009e091c9211 */ /* 0x000fc600078408ff */
[----:B------:R-:W-:Y:S01]  /*17480*/  @!PT LDS RZ, [RZ] ;  /* 0x00000000fffff984 */ /* 0x000fe20000000800 */
[----:B------:R-:W-:Y:S01]  /*17490*/  @!PT LDS RZ, [RZ] ;  /* 0x00000000fffff984 */ /* 0x000fe20000000800 */
[----:B------:R-:W-:Y:S01]  /*174a0*/  @!PT LDS RZ, [RZ] ;  /* 0x00000000fffff984 */ /* 0x000fe20000000800 */
[----:B------:R1:W-:Y:S01]  /*174b0*/  @P0 LDGSTS.E.BYPASS.LTC128B.128 [R163+0x7800], [R6.64+0x80] ;  /* 0x0780008006a30fae */ /* 0x0003e2000b901d46 */
[CCC-:B------:R-:W-:Y:S02]  /*174c0*/  @!P1 LEA.HI.X R29, R9.reuse, R159.reuse, R10.reuse, 0x1, P2 ;  /* 0x0000009f091d9211 */ /* 0x1c0fe400010f0c0a */
[CC--:B------:R-:W-:Y:S01]  /*174d0*/  @!P5 LEA R26, P2, R9.reuse, R158.reuse, 0x1 ;  /* 0x0000009e091ad211 */ /* 0x0c0fe200078408ff */
[----:B------:R1:W-:Y:S03]  /*174e0*/  @!P0 STS.128 [R163+0x7800], RZ ;  /* 0x007800ffa3008388 */ /* 0x0003e60000000c00 */
[C---:B------:R-:W-:Y:S01]  /*174f0*/  @!P5 LEA.HI.X R27, R9.reuse, R159, R10, 0x1, P2 ;  /* 0x0000009f091bd211 */ /* 0x040fe200010f0c0a */
[----:B------:R-:W-:Y:S01]  /*17500*/  @!PT LDS RZ, [RZ] ;  /* 0x00000000fffff984 */ /* 0x000fe20000000800 */
[----:B------:R-:W-:Y:S01]  /*17510*/  @!PT LDS RZ, [RZ] ;  /* 0x00000000fffff984 */ /* 0x000fe20000000800 */
[----:B------:R-:W-:Y:S01]  /*17520*/  @!PT LDS RZ, [RZ] ;  /* 0x00000000fffff984 */ /* 0x000fe20000000800 */
[----:B------:R1:W-:Y:S01]  /*17530*/  @!P1 LDGSTS.E.BYPASS.LTC128B.128 [R163+0x4000], [R28.64] ;  /* 0x040000001ca39fae */ /* 0x0003e2000b901d46 */
[----:B---3--:R-:W-:-:S03]  /*17540*/  @P0 LEA R24, P2, R9, R158, 0x1 ;  /* 0x0000009e09180211 */ /* 0x008fc600078408ff */
[----:B------:R1:W-:Y:S01]  /*17550*/  @P1 STS.128 [R163+0x4000], RZ ;  /* 0x004000ffa3001388 */ /* 0x0003e20000000c00 */
[CC--:B------:R-:W-:Y:S02]  /*17560*/  @P0 LEA.HI.X R25, R9.reuse, R159.reuse, R10, 0x1, P2 ;  /* 0x0000009f09190211 */ /* 0x0c0fe400010f0c0a */
[----:B------:R-:W-:Y:S01]  /*17570*/  IADD3 R9, P2, R9, R148, RZ ;  /* 0x0000009409097210 */ /* 0x000fe20007f5e0ff */
[----:B------:R-:W-:Y:S01]  /*17580*/  @!PT LDS RZ, [RZ] ;  /* 0x00000000fffff984 */ /* 0x000fe20000000800 */
[----:B------:R-:W-:Y:S01]  /*17590*/  @!PT LDS RZ, [RZ] ;  /* 0x00000000fffff984 */ /* 0x000fe20000000800 */
[----:B------:R-:W-:Y:S01]  /*175a0*/  @!PT LDS RZ, [RZ] ;  /* 0x00000000fffff984 */ /* 0x000fe20000000800 */
[----:B------:R1:W-:Y:S04]  /*175b0*/  @!P5 LDGSTS.E.BYPASS.LTC128B.128 [R163+0x6000], [R26.64+0x40] ;  /* 0x060000401aa3dfae */ /* 0x0003e8000b901d46 */
[----:B------:R-:W-:Y:S01]  /*175c0*/  IMAD.X R10, R10, 0x1, R147, P2 ;  /* 0x000000010a0a7824 */ /* 0x000fe200010e0693 */
[CC--:B------:R-:W-:Y:S01]  /*175d0*/  @!P1 LEA R32, P2, R9.reuse, R158.reuse, 0x1 ;  /* 0x0000009e09209211 */ /* 0x0c0fe200078408ff */
[----:B------:R1:W-:Y:S03]  /*175e0*/  @P5 STS.128 [R163+0x6000], RZ ;  /* 0x006000ffa3005388 */ /* 0x0003e60000000c00 */
[C---:B------:R-:W-:Y:S01]  /*175f0*/  @!P1 LEA.HI.X R33, R9.reuse, R159, R10, 0x1, P2 ;  /* 0x0000009f09219211 */ /* 0x040fe200010f0c0a */
[----:B------:R-:W-:Y:S01]  /*17600*/  @!PT LDS RZ, [RZ] ;  /* 0x00000000fffff984 */ /* 0x000fe20000000800 */
[----:B------:R-:W-:Y:S01]  /*17610*/  @!PT LDS RZ, [RZ] ;  /* 0x00000000fffff984 */ /* 0x000fe20000000800 */
[----:B------:R-:W-:Y:S01]  /*17620*/  @!PT LDS RZ, [RZ] ;  /* 0x00000000fffff984 */ /* 0x000fe20000000800 */
[----:B------:R1:W-:Y:S01]  /*17630*/  @P0 LDGSTS.E.BYPASS.LTC128B.128 [R163+0x8000], [R24.64+0x80] ;  /* 0x0800008018a30fae */ /* 0x0003e2000b901d46 */
[----:B------:R-:W-:-:S03]  /*17640*/  @!P5 LEA R30, P2, R9, R158, 0x1 ;  /* 0x0000009e091ed211 */ /* 0x000fc600078408ff */
[----:B------:R1:W-:Y:S01]  /*17650*/  @!P0 STS.128 [R163+0x8000], RZ ;  /* 0x008000ffa3008388 */ /* 0x0003e20000000c00 */
[CC--:B------:R-:W-:Y:S02]  /*17660*/  @!P5 LEA.HI.X R31, R9.reuse, R159.reuse, R10, 0x1, P2 ;  /* 0x0000009f091fd211 */ /* 0x0c0fe400010f0c0a */
[C---:B------:R-:W-:Y:S01]  /*17670*/  @P0 LEA R34, P2, R9.reuse, R158, 0x1 ;  /* 0x0000009e09220211 */ /* 0x040fe200078408ff */
[----:B------:R-:W-:Y:S01]  /*17680*/  @!PT LDS RZ, [RZ] ;  /* 0x00000000fffff984 */ /* 0x000fe20000000800 */
[----:B------:R-:W-:Y:S01]  /*17690*/  @!PT LDS RZ, [RZ] ;  /* 0x00000000fffff984 */ /* 0x000fe20000000800 */
[----:B------:R-:W-:Y:S01]  /*176a0*/  @!PT LDS RZ, [RZ] ;  /* 0x00000000fffff984 */ /* 0x000fe20000000800 */
[----:B------:R1:W-:Y:S01]  /*176b0*/  @!P1 LDGSTS.E.BYPASS.LTC128B.128 [R163+0x4800], [R32.64] ;  /* 0x0480000020a39fae */ /* 0x0003e2000b901d46 */
[----:B------:R-:W-:Y:S02]  /*176c0*/  IMAD.MOV.U32 R158, RZ, RZ, R22 ;  /* 0x000000ffff9e7224 */ /* 0x000fe400078e0016 */
[----:B------:R-:W-:Y:S01]  /*176d0*/  @P0 LEA.HI.X R35, R9, R159, R10, 0x1, P2 ;  /* 0x0000009f09230211 */ /* 0x000fe200010f0c0a */
[----:B------:R1:W-:Y:S01]  /*176e0*/  @P1 STS.128 [R163+0x4800], RZ ;  /* 0x004800ffa3001388 */ /* 0x0003e20000000c00 */
[----:B------:R-:W-:-:S03]  /*176f0*/  IMAD.MOV.U32 R159, RZ, RZ, R23 ;  /* 0x000000ffff9f7224 */ /* 0x000fc600078e0017 */
        /* <DEDUP_REMOVED lines=11> */
.L_x_3105:
        /* <DEDUP_REMOVED lines=80> */
[----:B------:R-:W-:Y:S01]  /*17cb0*/  FSEL R4, R57, RZ, P1 ;  /* 0x000000ff39047208 */ /* 0x000fe20000800000 */
[--C-:B------:R-:W-:Y:S01]  /*17cc0*/  FFMA.FTZ R192, R14, c[0x0][0x23c], -R193.reuse ;  /* 0x00008f000ec07a23 */ /* 0x100fe200000108c1 */
[C---:B------:R-:W-:Y:S01]  /*17cd0*/  FSETP.NEU.FTZ.AND P0, PT, R56.reuse, -INF , PT ;  /* 0xff8000003800780b */ /* 0x040fe20003f1d000 */
[C---:B------:R-:W-:Y:S02]  /*17ce0*/  FMUL.FTZ R122, R56.reuse, c[0x0][0x23c] ;  /* 0x00008f00387a7a20 */ /* 0x040fe40000410000 */
[----:B------:R-:W-:Y:S01]  /*17cf0*/  FADD.FTZ R4, R3, -R4 ;  /* 0x8000000403047221 */ /* 0x000fe20000010000 */
[----:B------:R-:W-:Y:S01]  /*17d00*/  FSEL R3, R56, RZ, P0 ;  /* 0x000000ff38037208 */ /* 0x000fe20000000000 */
[--C-:B------:R-:W-:Y:S01]  /*17d10*/  FFMA.FTZ R175, R12, c[0x0][0x23c], -R193.reuse ;  /* 0x00008f000caf7a23 */ /* 0x100fe200000108c1 */
[----:B------:R-:W-:Y:S01]  /*17d20*/  FSEL R122, R122, RZ, P0 ;  /* 0x000000ff7a7a7208 */ /* 0x000fe20000000000 */
[----:B------:R-:W-:Y:S01]  /*17d30*/  FFMA.FTZ R138, R8, c[0x0][0x23c], -R193 ;  /* 0x00008f00088a7a23 */ /* 0x000fe200000108c1 */
[----:B------:R-:W-:Y:S01]  /*17d40*/  MUFU.EX2 R206, R206 ;  /* 0x000000ce00ce7308 */ /* 0x000fe20000000800 */
[----:B------:R-:W-:Y:S01]  /*17d50*/  FADD.FTZ R3, R2, -R3 ;  /* 0x8000000302037221 */ /* 0x000fe20000010000 */
[----:B------:R-:W-:Y:S01]  /*17d60*/  LDSM.16.MT88.4 R8, [R142+0x9000] ;  /* 0x009000008e08783b */ /* 0x000fe20000004200 */
[----:B------:R-:W-:-:S02]  /*17d70*/  FFMA.FTZ R164, R19, c[0x0][0x23c], -R122 ;  /* 0x00008f0013a47a23 */ /* 0x000fc4000001087a */
[--C-:B------:R-:W-:Y:S02]  /*17d80*/  FFMA.FTZ R169, R17, c[0x0][0x23c], -R122.reuse ;  /* 0x00008f0011a97a23 */ /* 0x100fe4000001087a */
[----:B------:R-:W1:Y:S01]  /*17d90*/  LDSM.16.MT88.4 R16, [R140+0x9000] ;  /* 0x009000008c10783b */ /* 0x000e620000004200 */
[--C-:B------:R-:W-:Y:S01]  /*17da0*/  FFMA.FTZ R195, R5, c[0x0][0x23c], -R122.reuse ;  /* 0x00008f0005c37a23 */ /* 0x100fe2000001087a */
[----:B------:R-:W2:Y:S01]  /*17db0*/  MUFU.EX2 R192, R192 ;  /* 0x000000c000c07308 */ /* 0x000ea20000000800 */
[----:B------:R-:W-:Y:S02]  /*17dc0*/  FMUL.FTZ R208, R4, c[0x0][0x23c] ;  /* 0x00008f0004d07a20 */ /* 0x000fe40000410000 */
[----:B------:R-:W-:Y:S02]  /*17dd0*/  FMUL.FTZ R194, R3, c[0x0][0x23c] ;  /* 0x00008f0003c27a20 */ /* 0x000fe40000410000 */
[----:B------:R-:W-:Y:S02]  /*17de0*/  FFMA.FTZ R126, R13, c[0x0][0x23c], -R122 ;  /* 0x00008f000d7e7a23 */ /* 0x000fe4000001087a */
[--C-:B------:R-:W-:Y:S01]  /*17df0*/  FFMA.FTZ R58, R64, c[0x0][0x23c], -R193.reuse ;  /* 0x00008f00403a7a23 */ /* 0x100fe200000108c1 */
[----:B------:R-:W-:Y:S01]  /*17e00*/  MUFU.EX2 R175, R175 ;  /* 0x000000af00af7308 */ /* 0x000fe20000000800 */
[----:B------:R-:W-:Y:S01]  /*17e10*/  LDSM.16.MT88.4 R64, [R140+0x9400] ;  /* 0x009400008c40783b */ /* 0x000fe20000004200 */
[----:B------:R-:W-:-:S02]  /*17e20*/  FFMA.FTZ R59, R136, c[0x0][0x23c], -R193 ;  /* 0x00008f00883b7a23 */ /* 0x000fc400000108c1 */
[--C-:B------:R-:W-:Y:S02]  /*17e30*/  FFMA.FTZ R137, R134, c[0x0][0x23c], -R193.reuse ;  /* 0x00008f0086897a23 */ /* 0x100fe400000108c1 */
[----:B------:R-:W-:Y:S02]  /*17e40*/  FFMA.FTZ R62, R210, c[0x0][0x23c], -R193 ;  /* 0x00008f00d23e7a23 */ /* 0x000fe400000108c1 */
        /* <DEDUP_REMOVED lines=21> */
[----:B--2---:R-:W-:Y:S01]  /*17fa0*/  F2FP.PACK_AB R49, R164, R195 ;  /* 0x000000c3a431723e */ /* 0x004fe200000000ff */
        /* <DEDUP_REMOVED lines=11> */
[-C--:B------:R-:W-:Y:S01]  /*18060*/  FMUL.FTZ R74, R74, R194.reuse ;  /* 0x000000c24a4a7220 */ /* 0x080fe20000410000 */
[----:B------:R-:W3:Y:S01]  /*18070*/  LDSM.16.MT88.4 R68, [R142+0x9400] ;  /* 0x009400008e44783b */ /* 0x000ee20000004200 */
        /* <DEDUP_REMOVED lines=31> */
[----:B------:R-:W-:Y:S02]  /*18270*/  FMUL.FTZ R31, R87, R194 ;  /* 0x000000c2571f7220 */ /* 0x000fe40000410000 */
[-C--:B------:R-:W-:Y:S01]  /*18280*/  FMUL.FTZ R36, R92, R208.reuse ;  /* 0x000000d05c247220 */ /* 0x080fe20000410000 */
[----:B------:R-:W4:Y:S01]  /*18290*/  MUFU.EX2 R61, R61 ;  /* 0x0000003d003d7308 */ /* 0x000f220000000800 */
        /* <DEDUP_REMOVED lines=13> */
[----:B------:R-:W5:Y:S01]  /*18370*/  MUFU.EX2 R2, R2 ;  /* 0x0000000200027308 */ /* 0x000f620000000800 */
[----:B------:R-:W-:-:S02]  /*18380*/  FMUL.FTZ R97, R97, R208 ;  /* 0x000000d061617220 */ /* 0x000fc40000410000 */
[-C--:B------:R-:W-:Y:S01]  /*18390*/  FMUL.FTZ R98, R98, R194.reuse ;  /* 0x000000c262627220 */ /* 0x080fe20000410000 */
        /* <DEDUP_REMOVED lines=10> */
[----:B------:R-:W-:Y:S02]  /*18440*/  FMUL.FTZ R101, R101, R208 ;  /* 0x000000d065657220 */ /* 0x000fe40000410000 */
[-C--:B------:R-:W-:Y:S01]  /*18450*/  FMUL.FTZ R102, R102, R194.reuse ;  /* 0x000000c266667220 */ /* 0x080fe20000410000 */
[----:B------:R-:W-:Y:S01]  /*18460*/  HMMA.16816.F32 R32, R48, R34, R88 ;  /* 0x000000223020723c */ /* 0x000fe20000001858 */
[----:B------:R-:W-:Y:S01]  /*18470*/  FMUL.FTZ R103, R103, R194 ;  /* 0x000000c267677220 */ /* 0x000fe20000410000 */
[----:B------:R-:W-:Y:S01]  /*18480*/  LDSM.16.MT88.4 R88, [R140+0xc400] ;  /* 0x00c400008c58783b */ /* 0x000fe20000004200 */
[--C-:B------:R-:W-:Y:S01]  /*18490*/  FFMA.FTZ R200, R209, c[0x0][0x23c], -R122.reuse ;  /* 0x00008f00d1c87a23 */ /* 0x100fe2000001087a */
[----:B------:R-:W-:Y:S01]  /*184a0*/  MUFU.EX2 R131, R131 ;  /* 0x0000008300837308 */ /* 0x000fe20000000800 */
[----:B------:R-:W-:-:S02]  /*184b0*/  FFMA.FTZ R197, R207, c[0x0][0x23c], -R122 ;  /* 0x00008f00cfc57a23 */ /* 0x000fc4000001087a */
[----:B------:R-:W-:Y:S01]  /*184c0*/  FFMA.FTZ R196, R205, c[0x0][0x23c], -R122 ;  /* 0x00008f00cdc47a23 */ /* 0x000fe2000001087a */
[C---:B------:R-:W-:Y:S01]  /*184d0*/  HMMA.16816.F32 R40, R48.reuse, R42, R96 ;  /* 0x0000002a3028723c */ /* 0x040fe20000001860 */
[----:B------:R-:W-:Y:S01]  /*184e0*/  FFMA.FTZ R77, R167, R208, R206 ;  /* 0x000000d0a74d7223 */ /* 0x000fe200000100ce */
[----:B------:R-:W-:Y:S01]  /*184f0*/  LDSM.16.MT88.4 R96, [R142+0xe400] ;  /* 0x00e400008e60783b */ /* 0x000fe20000004200 */
[----:B------:R-:W-:Y:S01]  /*18500*/  FFMA.FTZ R195, R166, R194, R195 ;  /* 0x000000c2a6c37223 */ /* 0x000fe200000100c3 */
[----:B------:R-:W-:Y:S01]  /*18510*/  MUFU.EX2 R130, R130 ;  /* 0x0000008200827308 */ /* 0x000fe20000000800 */
[--C-:B------:R-:W-:Y:S02]  /*18520*/  FFMA.FTZ R204, R176, c[0x0][0x23c], -R193.reuse ;  /* 0x00008f00b0cc7a23 */ /* 0x100fe400000108c1 */
[----:B------:R-:W-:Y:S01]  /*18530*/  FFMA.FTZ R167, R182, c[0x0][0x23c], -R193 ;  /* 0x00008f00b6a77a23 */ /* 0x000fe200000108c1 */
[----:B------:R-:W-:Y:S01]  /*18540*/  HMMA.16816.F32 R44, R48, R52, R44 ;  /* 0x00000034302c723c */ /* 0x000fe2000000182c */
[----:B------:R-:W-:-:S02]  /*18550*/  FFMA.FTZ R166, R177, c[0x0][0x23c], -R122 ;  /* 0x00008f00b1a67a23 */ /* 0x000fc4000001087a */
[--C-:B------:R-:W-:Y:S01]  /*18560*/  FFMA.FTZ R205, R184, c[0x0][0x23c], -R193.reuse ;  /* 0x00008f00b8cd7a23 */ /* 0x100fe200000108c1 */
        /* <DEDUP_REMOVED lines=9> */
[----:B------:R-:W-:Y:S01]  /*18600*/  FFMA.FTZ R177, R181, c[0x0][0x23c], -R122 ;  /* 0x00008f00b5b17a23 */ /* 0x000fe2000001087a */
[----:B-----5:R-:W-:Y:S01]  /*18610*/  F2FP.PACK_AB R55, R2, R3 ;  /* 0x000000030237723e */ /* 0x020fe200000000ff */
[--C-:B------:R-:W-:Y:S02]  /*18620*/  FFMA.FTZ R170, R170, c[0x0][0x23c], -R193.reuse ;  /* 0x00008f00aaaa7a23 */ /* 0x100fe400000108c1 */
[----:B------:R-:W-:Y:S01]  /*18630*/  MUFU.EX2 R127, R127 ;  /* 0x0000007f007f7308 */ /* 0x000fe20000000800 */
[--C-:B------:R-:W-:Y:S02]  /*18640*/  FFMA.FTZ R174, R174, c[0x0][0x23c], -R193.reuse ;  /* 0x00008f00aeae7a23 */ /* 0x100fe400000108c1 */
[--C-:B------:R-:W-:Y:S01]  /*18650*/  FFMA.FTZ R172, R172, c[0x0][0x23c], -R193.reuse ;  /* 0x00008f00acac7a23 */ /* 0x100fe200000108c1 */
[----:B---3--:R-:W-:Y:S01]  /*18660*/  HMMA.16816.F32 R4, R52, R68, R4 ;  /* 0x000000443404723c */ /* 0x008fe20000001804 */
[----:B------:R-:W-:-:S02]  /*18670*/  FFMA.FTZ R180, R180, c[0x0][0x23c], -R193 ;  /* 0x00008f00b4b47a23 */ /* 0x000fc400000108c1 */
[----:B------:R-:W-:Y:S01]  /*18680*/  FFMA.FTZ R173, R173, c[0x0][0x23c], -R122 ;  /* 0x00008f00adad7a23 */ /* 0x000fe2000001087a */
[----:B------:R-:W3:Y:S01]  /*18690*/  MUFU.EX2 R124, R124 ;  /* 0x0000007c007c7308 */ /* 0x000ee20000000800 */
[----:B------:R-:W-:Y:S02]  /*186a0*/  FADD.FTZ R192, R192, R77 ;  /* 0x0000004dc0c07221 */ /* 0x000fe40000010000 */
        /* <DEDUP_REMOVED lines=8> */
[----:B------:R-:W-:Y:S02]  /*18730*/  FADD.FTZ R164, R164, R195 ;  /* 0x000000c3a4a47221 */ /* 0x000fe40000010000 */
        /* <DEDUP_REMOVED lines=22> */
[----:B----4-:R-:W-:Y:S01]  /*188a0*/  HMMA.16816.F32 R28, R52, R68, R28 ;  /* 0x00000044341c723c */ /* 0x010fe2000000181c */
[----:B------:R-:W-:-:S03]  /*188b0*/  FFMA.FTZ R60, R60, c[0x0][0x23c], -R122 ;  /* 0x00008f003c3c7a23 */ /* 0x000fc6000001087a */
[----:B------:R-:W-:Y:S01]  /*188c0*/  MUFU.EX2 R200, R200 ;  /* 0x000000c800c87308 */ /* 0x000fe20000000800 */
[--C-:B------:R-:W-:Y:S02]  /*188d0*/  FFMA.FTZ R63, R63, c[0x0][0x23c], -R122.reuse ;  /* 0x00008f003f3f7a23 */ /* 0x100fe4000001087a */
[----:B------:R-:W-:Y:S01]  /*188e0*/  FFMA.FTZ R118, R118, c[0x0][0x23c], -R122 ;  /* 0x00008f0076767a23 */ /* 0x000fe2000001087a */
[C---:B------:R-:W-:Y:S01]  /*188f0*/  HMMA.16816.F32 R32, R52.reuse, R70, R32 ;  /* 0x000000463420723c */ /* 0x040fe20000001820 */
[----:B------:R-:W4:Y:S03]  /*18900*/  LDSM.16.MT88.4 R68, [R142+0x9800] ;  /* 0x009800008e44783b */ /* 0x000f260000004200 */
[----:B------:R-:W-:Y:S04]  /*18910*/  MUFU.EX2 R197, R197 ;  /* 0x000000c500c57308 */ /* 0x000fe80000000800 */
[C---:B-----5:R-:W-:Y:S04]  /*18920*/  HMMA.16816.F32 R44, R52.reuse, R64, R44 ;  /* 0x00000040342c723c */ /* 0x060fe8000000182c */
[----:B------:R-:W-:Y:S04]  /*18930*/  MUFU.EX2 R196, R196 ;  /* 0x000000c400c47308 */ /* 0x000fe80000000800 */
[C---:B------:R-:W-:Y:S01]  /*18940*/  HMMA.16816.F32 R48, R52.reuse, R66, R48 ;  /* 0x000000423430723c */ /* 0x040fe20000001830 */
[----:B------:R-:W5:Y:S03]  /*18950*/  LDSM.16.MT88.4 R64, [R140+0x9800] ;  /* 0x009800008c40783b */ /* 0x000f660000004200 */
[----:B------:R-:W-:Y:S04]  /*18960*/  MUFU.EX2 R204, R204 ;  /* 0x000000cc00cc7308 */ /* 0x000fe80000000800 */
[C---:B-1----:R-:W-:Y:S04]  /*18970*/  HMMA.16816.F32 R36, R52.reuse, R72, R36 ;  /* 0x000000483424723c */ /* 0x042fe80000001824 */
[----:B------:R-:W1:Y:S04]  /*18980*/  MUFU.EX2 R205, R205 ;  /* 0x000000cd00cd7308 */ /* 0x000e680000000800 */
[----:B------:R-:W-:Y:S01]  /*18990*/  HMMA.16816.F32 R40, R52, R74, R40 ;  /* 0x0000004a3428723c */ /* 0x000fe20000001828 */
[----:B------:R-:W5:Y:S03]  /*189a0*/  LDSM.16.MT88.4 R72, [R142+0xb800] ;  /* 0x00b800008e48783b */ /* 0x000f660000004200 */
[----:B------:R-:W-:Y:S03]  /*189b0*/  MUFU.EX2 R167, R167 ;  /* 0x000000a700a77308 */ /* 0x000fe60000000800 */
[----:B------:R-:W-:-:S02]  /*189c0*/  F2FP.PACK_AB R52, R133, R134 ;  /* 0x000000868534723e */ /* 0x000fc400000000ff */
[----:B--2---:R-:W-:Y:S02]  /*189d0*/  F2FP.PACK_AB R53, R132, R135 ;  /* 0x000000878435723e */ /* 0x004fe400000000ff */
[----:B------:R-:W-:Y:S01]  /*189e0*/  F2FP.PACK_AB R54, R130, R131 ;  /* 0x000000838236723e */ /* 0x000fe200000000ff */
[----:B------:R-:W2:Y:S01]  /*189f0*/  MUFU.EX2 R176, R176 ;  /* 0x000000b000b07308 */ /* 0x000ea20000000800 */
[----:B---3--:R-:W-:Y:S02]  /*18a00*/  F2FP.PACK_AB R55, R124, R127 ;  /* 0x0000007f7c37723e */ /* 0x008fe400000000ff */
[----:B-1----:R-:W-:-:S05]  /*18a10*/  F2FP.PACK_AB R100, R205, R204 ;  /* 0x000000cccd64723e */ /* 0x002fca00000000ff */
[C---:B----4-:R-:W-:Y:S01]  /*18a20*/  HMMA.16816.F32 R4, R52.reuse, R68, R4 ;  /* 0x000000443404723c */ /* 0x050fe20000001804 */
[----:B------:R-:W-:Y:S07]  /*18a30*/  MUFU.EX2 R182, R182 ;  /* 0x000000b600b67308 */ /* 0x000fee0000000800 */
        /* <DEDUP_REMOVED lines=103> */
[----:B------:R-:W5:Y:S01]  /*190b0*/  LDSM.16.MT88.4 R24, [R140+0xa800] ;  /* 0x00a800008c18783b */ /* 0x000f620000004200 */
[----:B------:R-:W2:Y:S06]  /*190c0*/  MUFU.EX2 R35, R35 ;  /* 0x0000002300237308 */ /* 0x000eac0000000800 */
[C---:B------:R-:W-:Y:S02]  /*190d0*/  HMMA.16816.F32 R92, R4.reuse, R96, R36 ;  /* 0x00000060045c723c */ /* 0x040fe40000001824 */
[----:B------:R-:W-:Y:S05]  /*190e0*/  MUFU.EX2 R33, R33 ;  /* 0x0000002100217308 */ /* 0x000fea0000000800 */
[----:B------:R-:W-:Y:S01]  /*190f0*/  FFMA.FTZ R37, R119, c[0x0][0x23c], -R122 ;  /* 0x00008f0077257a23 */ /* 0x000fe2000001087a */
[----:B------:R-:W-:Y:S02]  /*19100*/  HMMA.16816.F32 R96, R4, R98, R40 ;  /* 0x000000620460723c */ /* 0x000fe40000001828 */
[----:B------:R-:W1:Y:S05]  /*19110*/  MUFU.EX2 R34, R34 ;  /* 0x0000002200227308 */ /* 0x000e6a0000000800 */
[----:B----4-:R-:W-:-:S02]  /*19120*/  F2FP.PACK_AB R4, R29, R30 ;  /* 0x0000001e1d04723e */ /* 0x010fc400000000ff */
[----:B--2---:R-:W-:Y:S01]  /*19130*/  F2FP.PACK_AB R5, R35, R32 ;  /* 0x000000202305723e */ /* 0x004fe200000000ff */
[----:B------:R-:W-:Y:S01]  /*19140*/  MUFU.EX2 R37, R37 ;  /* 0x0000002500257308 */ /* 0x000fe20000000800 */
[----:B------:R-:W-:Y:S02]  /*19150*/  F2FP.PACK_AB R6, R31, R28 ;  /* 0x0000001c1f06723e */ /* 0x000fe400000000ff */
[----:B-1----:R-:W-:-:S07]  /*19160*/  F2FP.PACK_AB R7, R34, R33 ;  /* 0x000000212207723e */ /* 0x002fce00000000ff */
[C---:B------:R-:W-:Y:S08]  /*19170*/  HMMA.16816.F32 R112, R4.reuse, R12, R112 ;  /* 0x0000000c0470723c */ /* 0x040ff00000001870 */
[C---:B------:R-:W-:Y:S01]  /*19180*/  HMMA.16816.F32 R108, R4.reuse, R14, R108 ;  /* 0x0000000e046c723c */ /* 0x040fe2000000186c */
[----:B------:R-:W1:Y:S07]  /*19190*/  LDSM.16.MT88.4 R12, [R140+0xe800] ;  /* 0x00e800008c0c783b */ /* 0x000e6e0000004200 */
[C---:B---3--:R-:W-:Y:S08]  /*191a0*/  HMMA.16816.F32 R76, R4.reuse, R20, R76 ;  /* 0x00000014044c723c */ /* 0x048ff0000000184c */
[C---:B------:R-:W-:Y:S01]  /*191b0*/  HMMA.16816.F32 R80, R4.reuse, R22, R80 ;  /* 0x000000160450723c */ /* 0x040fe20000001850 */
[----:B------:R-:W2:Y:S07]  /*191c0*/  LDSM.16.MT88.4 R20, [R142+0xac00] ;  /* 0x00ac00008e14783b */ /* 0x000eae0000004200 */
[C---:B------:R-:W-:Y:S07]  /*191d0*/  HMMA.16816.F32 R92, R4.reuse, R8, R92 ;  /* 0x00000008045c723c */ /* 0x040fee000000185c */
[----:B------:R-:W-:Y:S01]  /*191e0*/  FADD.FTZ R9, R3, R136 ;  /* 0x0000008803097221 */ /* 0x000fe20000010000 */
[----:B------:R-:W-:Y:S01]  /*191f0*/  HMMA.16816.F32 R84, R4, R16, R84 ;  /* 0x000000100454723c */ /* 0x000fe20000001854 */
        /* <DEDUP_REMOVED lines=10> */
[----:B------:R-:W4:Y:S01]  /*192a0*/  LDSM.16.MT88.4 R8, [R142+0xcc00] ;  /* 0x00cc00008e08783b */ /* 0x000f220000004200 */
[----:B------:R-:W-:Y:S02]  /*192b0*/  FADD.FTZ R127, R127, R132 ;  /* 0x000000847f7f7221 */ /* 0x000fe40000010000 */
[----:B------:R-:W-:Y:S02]  /*192c0*/  FADD.FTZ R130, R130, R131 ;  /* 0x0000008382827221 */ /* 0x000fe40000010000 */
[----:B------:R-:W-:Y:S02]  /*192d0*/  FADD.FTZ R124, R124, R127 ;  /* 0x0000007f7c7c7221 */ /* 0x000fe40000010000 */
[----:B-----5:R-:W-:Y:S01]  /*192e0*/  HMMA.16816.F32 R68, R4, R24, R68 ;  /* 0x000000180444723c */ /* 0x020fe20000001844 */
[----:B------:R-:W5:Y:S01]  /*192f0*/  MUFU.EX2 R25, R190 ;  /* 0x000000be00197308 */ /* 0x000f620000000800 */
[----:B------:R-:W-:-:S02]  /*19300*/  FADD.FTZ R203, R203, R130 ;  /* 0x00000082cbcb7221 */ /* 0x000fc40000010000 */
[----:B------:R-:W-:Y:S02]  /*19310*/  FADD.FTZ R201, R201, R124 ;  /* 0x0000007cc9c97221 */ /* 0x000fe40000010000 */
[----:B------:R-:W-:Y:S02]  /*19320*/  FADD.FTZ R202, R202, R203 ;  /* 0x000000cbcaca7221 */ /* 0x000fe40000010000 */
[----:B------:R-:W-:Y:S01]  /*19330*/  HMMA.16816.F32 R72, R4, R26, R72 ;  /* 0x0000001a0448723c */ /* 0x000fe20000001848 */
[----:B------:R-:W-:Y:S01]  /*19340*/  MUFU.EX2 R27, R60 ;  /* 0x0000003c001b7308 */ /* 0x000fe20000000800 */
[----:B------:R-:W-:Y:S02]  /*19350*/  FADD.FTZ R200, R200, R201 ;  /* 0x000000c9c8c87221 */ /* 0x000fe40000010000 */
[----:B------:R-:W-:-:S04]  /*19360*/  FADD.FTZ R3, R199, R202 ;  /* 0x000000cac7037221 */ /* 0x000fc80000010000 */
[----:B-1----:R-:W-:Y:S01]  /*19370*/  HMMA.16816.F32 R104, R4, R12, R104 ;  /* 0x0000000c0468723c */ /* 0x002fe20000001868 */
[----:B------:R-:W1:Y:S01]  /*19380*/  MUFU.EX2 R24, R63 ;  /* 0x0000003f00187308 */ /* 0x000e620000000800 */
[----:B------:R-:W-:-:S04]  /*19390*/  FADD.FTZ R3, R198, R3 ;  /* 0x00000003c6037221 */ /* 0x000fc80000010000 */
[----:B------:R-:W-:Y:S02]  /*193a0*/  FADD.FTZ R2, R204, R3 ;  /* 0x00000003cc027221 */ /* 0x000fe40000010000 */
[----:B------:R-:W-:Y:S01]  /*193b0*/  HMMA.16816.F32 R100, R4, R14, R100 ;  /* 0x0000000e0464723c */ /* 0x000fe20000001864 */
[----:B------:R-:W2:Y:S01]  /*193c0*/  MUFU.EX2 R26, R118 ;  /* 0x00000076001a7308 */ /* 0x000ea20000000800 */
[----:B------:R-:W4:Y:S01]  /*193d0*/  LDSM.16.MT88.4 R12, [R140+0xcc00] ;  /* 0x00cc00008c0c783b */ /* 0x000f220000004200 */
[----:B------:R-:W-:-:S04]  /*193e0*/  FADD.FTZ R2, R205, R2 ;  /* 0x00000002cd027221 */ /* 0x000fc80000010000 */
[----:B-----5:R-:W-:Y:S01]  /*193f0*/  F2FP.PACK_AB R4, R25, R188 ;  /* 0x000000bc1904723e */ /* 0x020fe200000000ff */
[----:B------:R-:W-:Y:S01]  /*19400*/  FADD.FTZ R3, R167, R2 ;  /* 0x00000002a7037221 */ /* 0x000fe20000010000 */
[----:B-1----:R-:W-:Y:S02]  /*19410*/  F2FP.PACK_AB R5, R24, R27 ;  /* 0x0000001b1805723e */ /* 0x002fe400000000ff */
[----:B------:R-:W-:Y:S01]  /*19420*/  F2FP.PACK_AB R6, R168, R191 ;  /* 0x000000bfa806723e */ /* 0x000fe200000000ff */
[----:B------:R-:W-:-:S04]  /*19430*/  FADD.FTZ R3, R176, R3 ;  /* 0x00000003b0037221 */ /* 0x000fc80000010000 */
[----:B------:R-:W-:Y:S01]  /*19440*/  FADD.FTZ R2, R52, R3 ;  /* 0x0000000334027221 */ /* 0x000fe20000010000 */
[----:B--2---:R-:W-:-:S03]  /*19450*/  F2FP.PACK_AB R7, R37, R26 ;  /* 0x0000001a2507723e */ /* 0x004fc600000000ff */
[----:B------:R-:W-:-:S04]  /*19460*/  FADD.FTZ R2, R55, R2 ;  /* 0x0000000237027221 */ /* 0x000fc80000010000 */
[----:B------:R-:W-:Y:S01]  /*19470*/  HMMA.16816.F32 R112, R4, R20, R112 ;  /* 0x000000140470723c */ /* 0x000fe20000001870 */
[----:B------:R-:W-:-:S04]  /*19480*/  FADD.FTZ R3, R53, R2 ;  /* 0x0000000235037221 */ /* 0x000fc80000010000 */
[----:B------:R-:W-:Y:S02]  /*19490*/  FADD.FTZ R3, R54, R3 ;  /* 0x0000000336037221 */ /* 0x000fe40000010000 */
[----:B------:R-:W-:Y:S01]  /*194a0*/  FADD.FTZ R21, R197, R200 ;  /* 0x000000c8c5157221 */ /* 0x000fe20000010000 */
[C---:B---3--:R-:W-:Y:S01]  /*194b0*/  HMMA.16816.F32 R68, R4.reuse, R16, R68 ;  /* 0x000000100444723c */ /* 0x048fe20000001844 */
[----:B------:R-:W-:Y:S01]  /*194c0*/  FADD.FTZ R30, R30, R3 ;  /* 0x000000031e1e7221 */ /* 0x000fe20000010000 */
[----:B------:R-:W-:Y:S01]  /*194d0*/  MOV R3, R57 ;  /* 0x0000003900037202 */ /* 0x000fe20000000f00 */
        /* <DEDUP_REMOVED lines=19> */
[----:B------:R-:W-:Y:S02]  /*19610*/  FADD.FTZ R167, R168, R167 ;  /* 0x000000a7a8a77221 */ /* 0x000fe40000010000 */
[----:B------:R-:W-:-:S04]  /*19620*/  FADD.FTZ R48, R48, R51 ;  /* 0x0000003330307221 */ /* 0x000fc80000010000 */
[----:B------:R-:W-:Y:S01]  /*19630*/  FADD.FTZ R49, R49, R48 ;  /* 0x0000003031317221 */ /* 0x000fe20000010000 */
[----:B------:R-:W-:Y:S03]  /*19640*/  HMMA.16816.F32 R84, R4, R12, R84 ;  /* 0x0000000c0454723c */ /* 0x000fe60000001854 */
[----:B------:R-:W-:-:S04]  /*19650*/  FADD.FTZ R2, R32, R49 ;  /* 0x0000003120027221 */ /* 0x000fc80000010000 */
[----:B------:R-:W-:Y:S01]  /*19660*/  FADD.FTZ R2, R35, R2 ;  /* 0x0000000223027221 */ /* 0x000fe20000010000 */
[----:B------:R-:W-:Y:S03]  /*19670*/  HMMA.16816.F32 R88, R4, R14, R88 ;  /* 0x0000000e0458723c */ /* 0x000fe60000001858 */
[----:B------:R-:W-:Y:S01]  /*19680*/  FADD.FTZ R33, R33, R2 ;  /* 0x0000000221217221 */ /* 0x000fe20000010000 */
[----:B------:R-:W-:-:S03]  /*19690*/  MOV R2, R56 ;  /* 0x0000003800027202 */ /* 0x000fc60000000f00 */
[----:B------:R-:W-:Y:S01]  /*196a0*/  FADD.FTZ R34, R34, R33 ;  /* 0x0000002122227221 */ /* 0x000fe20000010000 */
[----:B-1----:R-:W-:Y:S03]  /*196b0*/  HMMA.16816.F32 R92, R4, R16, R92 ;  /* 0x00000010045c723c */ /* 0x002fe6000000185c */
[----:B------:R-:W-:-:S04]  /*196c0*/  FADD.FTZ R27, R27, R34 ;  /* 0x000000221b1b7221 */ /* 0x000fc80000010000 */
[----:B------:R-:W-:Y:S01]  /*196d0*/  FADD.FTZ R27, R24, R27 ;  /* 0x0000001b181b7221 */ /* 0x000fe20000010000 */
[----:B------:R-:W-:Y:S03]  /*196e0*/  HMMA.16816.F32 R96, R4, R18, R96 ;  /* 0x000000120460723c */ /* 0x000fe60000001860 */
[----:B------:R-:W-:-:S04]  /*196f0*/  FADD.FTZ R26, R26, R27 ;  /* 0x0000001b1a1a7221 */ /* 0x000fc80000010000 */
[----:B------:R-:W-:Y:S01]  /*19700*/  FADD.FTZ R166, R37, R26 ;  /* 0x0000001a25a67221 */ /* 0x000fe20000010000 */
[C---:B--2---:R-:W-:Y:S08]  /*19710*/  HMMA.16816.F32 R104, R4.reuse, R8, R104 ;  /* 0x000000080468723c */ /* 0x044ff00000001868 */
[----:B------:R-:W-:Y:S11]  /*19720*/  HMMA.16816.F32 R100, R4, R10, R100 ;  /* 0x0000000a0464723c */ /* 0x000ff60000001864 */
[----:B------:R-:W-:Y:S08]  /*19730*/  @!UPT UIADD3 URZ, URZ, URZ, URZ ;  /* 0x0000003f3f3ff290 */ /* 0x000ff0000fffe03f */
.L_x_3102:
        /* <DEDUP_REMOVED lines=8> */
.L_x_3112:
        /* <DEDUP_REMOVED lines=67> */
.L_x_3109:
[----:B------:R-:W-:Y:S02]  /*19bf0*/  ISETP.NE.AND P1, PT, R152, RZ, PT ;  /* 0x000000ff9800720c */ /* 0x000fe40003f25270 */
[----:B------:R-:W-:Y:S02]  /*19c00*/  ISETP.GE.AND P0, PT, R116, c[0x0][0x220], PT ;  /* 0x0000880074007a0c */ /* 0x000fe40003f06270 */
[----:B------:R-:W-:Y:S02]  /*19c10*/  SEL R2, RZ, 0x3fffc, P1 ;  /* 0x0003fffcff027807 */ /* 0x000fe40000800000 */
[----:B------:R-:W-:Y:S02]  /*19c20*/  IADD3 R7, P2, R150, R3, RZ ;  /* 0x0000000396077210 */ /* 0x000fe40007f5e0ff */
[----:B------:R-:W-:Y:S02]  /*19c30*/  LOP3.LUT P1, RZ, R2, 0x4, RZ, 0xc0, !PT ;  /* 0x0000000402ff7812 */ /* 0x000fe4000782c0ff */
[-C--:B------:R-:W-:Y:S01]  /*19c40*/  LEA R2, P3, R3, R128.reuse, 0x1 ;  /* 0x0000008003027211 */ /* 0x080fe200078608ff */
[--C-:B------:R-:W-:Y:S01]  /*19c50*/  IMAD.X R8, R149, 0x1, R4.reuse, P2 ;  /* 0x0000000195087824 */ /* 0x100fe200010e0604 */
[C---:B------:R-:W-:Y:S02]  /*19c60*/  IADD3 R5, P2, R150.reuse, R7, RZ ;  /* 0x0000000796057210 */ /* 0x040fe40007f5e0ff */
[-C--:B------:R-:W-:Y:S02]  /*19c70*/  LEA.HI.X R3, R3, R129.reuse, R4, 0x1, P3 ;  /* 0x0000008103037211 */ /* 0x080fe400018f0c04 */
[-C--:B------:R-:W-:Y:S01]  /*19c80*/  @!P0 LEA R14, P3, R7, R128.reuse, 0x1 ;  /* 0x00000080070e8211 */ /* 0x080fe200078608ff */
        /* <DEDUP_REMOVED lines=15> */
[CC--:B------:R-:W-:Y:S02]  /*19d80*/  @!P5 LEA R16, P3, R5.reuse, R128.reuse, 0x1 ;  /* 0x000000800510d211 */ /* 0x0c0fe400078608ff */
        /* <DEDUP_REMOVED lines=26> */
[----:B------:R-:W-:Y:S01]  /*19f30*/  ISETP.GT.AND P2, PT, R155, R146, PT ;  /* 0x000000929b00720c */ /* 0x000fe20003f44270 */
        /* <DEDUP_REMOVED lines=208> */
[----:B------:R-:W-:Y:S02]  /*1ac40*/  IADD3 R125, R3, -0x80, RZ ;  /* 0xffffff80037d7810 */ /* 0x000fe40007ffe0ff */
[----:B------:R-:W-:Y:S02]  /*1ac50*/  IABS R122, R3 ;  /* 0x00000003007a7213 */ /* 0x000fe40000000000 */
[----:B------:R-:W-:Y:S02]  /*1ac60*/  IABS R120, R125 ;  /* 0x0000007d00787213 */ /* 0x000fe40000000000 */
[----:B------:R-:W-:Y:S02]  /*1ac70*/  LOP3.LUT R125, R125, c[0x0][0x2d0], RZ, 0x3c, !PT ;  /* 0x0000b4007d7d7a12 */ /* 0x000fe400078e3cff */
        /* <DEDUP_REMOVED lines=22> */
[----:B------:R-:W-:Y:S02]  /*1ade0*/  ISETP.GE.AND P2, PT, R125, RZ, PT ;  /* 0x000000ff7d00720c */ /* 0x000fe40003f46270 */
[----:B------:R-:W-:Y:S07]  /*1adf0*/  LOP3.LUT R3, RZ, c[0x0][0x2d0], RZ, 0x33, !PT ;  /* 0x0000b400ff037a12 */ /* 0x000fee00078e33ff */
        /* <DEDUP_REMOVED lines=25> */
[----:B------:R-:W-:Y:S05]  /*1af90*/  IMAD.MOV.U32 R3, RZ, RZ, R122 ;  /* 0x000000ffff037224 */ /* 0x000fea00078e007a */
.L_x_3111:
        /* <DEDUP_REMOVED lines=91> */
.L_x_3110:
        /* <DEDUP_REMOVED lines=37> */
[C---:B------:R-:W-:Y:S04]  /*1b7a0*/  FFMA.FTZ R21, R0.reuse, R132, R21 ;  /* 0x0000008400157223 */ /* 0x040fe80000010015 */
[----:B------:R1:W-:Y:S01]  /*1b7b0*/  I2F R132, R136 ;  /* 0x0000008800847306 */ /* 0x0003e20000201400 */
[CC--:B------:R-:W-:Y:S02]  /*1b7c0*/  FFMA.FTZ R6, R0.reuse, R125.reuse, R6 ;  /* 0x0000007d00067223 */ /* 0x0c0fe40000010006 */
[----:B------:R-:W-:Y:S01]  /*1b7d0*/  FFMA.FTZ R4, R0, R125, R4 ;  /* 0x0000007d00047223 */ /* 0x000fe20000010004 */
[----:B------:R-:W-:Y:S01]  /*1b7e0*/  IADD3 R125, R2, 0x40, RZ ;  /* 0x00000040027d7810 */ /* 0x000fe20007ffe0ff */
[-C--:B------:R-:W-:Y:S01]  /*1b7f0*/  FFMA.FTZ R7, R0, R124.reuse, R7 ;  /* 0x0000007c00077223 */ /* 0x080fe20000010007 */
[----:B------:R-:W-:Y:S01]  /*1b800*/  FMNMX.FTZ R134, R6, R119, !PT ;  /* 0x0000007706867209 */ /* 0x000fe20007810000 */
[C---:B------:R-:W-:Y:S02]  /*1b810*/  FFMA.FTZ R10, R0.reuse, R123, R10 ;  /* 0x0000007b000a7223 */ /* 0x040fe4000001000a */
[C---:B------:R-:W-:Y:S01]  /*1b820*/  FFMA.FTZ R5, R0.reuse, R124, R5 ;  /* 0x0000007c00057223 */ /* 0x040fe20000010005 */
[----:B------:R-:W2:Y:S01]  /*1b830*/  I2F R125, R125 ;  /* 0x0000007d007d7306 */ /* 0x000ea20000201400 */
[-C--:B------:R-:W-:Y:S01]  /*1b840*/  FFMA.FTZ R26, R0, R131.reuse, R26 ;  /* 0x00000083001a7223 */ /* 0x080fe2000001001a */
[----:B------:R-:W-:Y:S01]  /*1b850*/  IADD3 R124, R2, 0x41, RZ ;  /* 0x00000041027c7810 */ /* 0x000fe20007ffe0ff */
[C---:B------:R-:W-:Y:S01]  /*1b860*/  FFMA.FTZ R24, R0.reuse, R131, R24 ;  /* 0x0000008300187223 */ /* 0x040fe20000010018 */
[----:B------:R-:W-:Y:S01]  /*1b870*/  FMNMX.FTZ R131, R7, R134, !PT ;  /* 0x0000008607837209 */ /* 0x000fe20007810000 */
[----:B------:R-:W-:Y:S01]  /*1b880*/  FFMA.FTZ R8, R0, R123, R8 ;  /* 0x0000007b00087223 */ /* 0x000fe20000010008 */
[----:B------:R-:W-:Y:S01]  /*1b890*/  FMNMX.FTZ R134, R4, R118, !PT ;  /* 0x0000007604867209 */ /* 0x000fe20007810000 */
[----:B------:R-:W-:Y:S01]  /*1b8a0*/  FFMA.FTZ R11, R0, R122, R11 ;  /* 0x0000007a000b7223 */ /* 0x000fe2000001000b */
[----:B------:R-:W-:Y:S01]  /*1b8b0*/  IADD3 R123, R2, 0x48, RZ ;  /* 0x00000048027b7810 */ /* 0x000fe20007ffe0ff */
[CC--:B------:R-:W-:Y:S01]  /*1b8c0*/  FFMA.FTZ R27, R0.reuse, R130.reuse, R27 ;  /* 0x00000082001b7223 */ /* 0x0c0fe2000001001b */
[----:B------:R-:W3:Y:S01]  /*1b8d0*/  I2F R124, R124 ;  /* 0x0000007c007c7306 */ /* 0x000ee20000201400 */
[----:B------:R-:W-:Y:S01]  /*1b8e0*/  FFMA.FTZ R25, R0, R130, R25 ;  /* 0x0000008200197223 */ /* 0x000fe20000010019 */
[----:B------:R-:W-:Y:S01]  /*1b8f0*/  FMNMX.FTZ R130, R10, R131, !PT ;  /* 0x000000830a827209 */ /* 0x000fe20007810000 */
[CC--:B------:R-:W-:Y:S02]  /*1b900*/  FFMA.FTZ R18, R0.reuse, R139.reuse, R18 ;  /* 0x0000008b00127223 */ /* 0x0c0fe40000010012 */
[C---:B------:R-:W-:Y:S01]  /*1b910*/  FFMA.FTZ R16, R0.reuse, R139, R16 ;  /* 0x0000008b00107223 */ /* 0x040fe20000010010 */
[----:B------:R-:W-:Y:S01]  /*1b920*/  FMNMX.FTZ R139, R5, R134, !PT ;  /* 0x00000086058b7209 */ /* 0x000fe20007810000 */
[----:B------:R-:W-:Y:S01]  /*1b930*/  FFMA.FTZ R9, R0, R122, R9 ;  /* 0x0000007a00097223 */ /* 0x000fe20000010009 */
[----:B------:R-:W-:Y:S01]  /*1b940*/  IADD3 R122, R2, 0x49, RZ ;  /* 0x00000049027a7810 */ /* 0x000fe20007ffe0ff */
[C---:B------:R-:W-:Y:S01]  /*1b950*/  FFMA.FTZ R14, R0.reuse, R121, R14 ;  /* 0x00000079000e7223 */ /* 0x040fe2000001000e */
[----:B------:R-:W4:Y:S01]  /*1b960*/  I2F R123, R123 ;  /* 0x0000007b007b7306 */ /* 0x000f220000201400 */
[----:B------:R-:W-:Y:S01]  /*1b970*/  FFMA.FTZ R22, R0, R137, R22 ;  /* 0x0000008900167223 */ /* 0x000fe20000010016 */
[----:B------:R-:W-:Y:S01]  /*1b980*/  FMNMX.FTZ R134, R8, R139, !PT ;  /* 0x0000008b08867209 */ /* 0x000fe20007810000 */
[C---:B------:R-:W-:Y:S01]  /*1b990*/  FFMA.FTZ R20, R0.reuse, R137, R20 ;  /* 0x0000008900147223 */ /* 0x040fe20000010014 */
[----:B------:R-:W-:Y:S01]  /*1b9a0*/  FMNMX.FTZ R137, R11, R130, !PT ;  /* 0x000000820b897209 */ /* 0x000fe20007810000 */
[----:B------:R-:W-:Y:S01]  /*1b9b0*/  FFMA.FTZ R12, R0, R121, R12 ;  /* 0x00000079000c7223 */ /* 0x000fe2000001000c */
[----:B------:R-:W-:Y:S01]  /*1b9c0*/  IADD3 R121, R2, 0x50, RZ ;  /* 0x0000005002797810 */ /* 0x000fe20007ffe0ff */
[-C--:B------:R-:W-:Y:S01]  /*1b9d0*/  FFMA.FTZ R15, R0, R120.reuse, R15 ;  /* 0x00000078000f7223 */ /* 0x080fe2000001000f */
[----:B------:R-:W-:Y:S01]  /*1b9e0*/  FMNMX.FTZ R130, R14, R137, !PT ;  /* 0x000000890e827209 */ /* 0x000fe20007810000 */
[C---:B------:R-:W-:Y:S01]  /*1b9f0*/  FFMA.FTZ R13, R0.reuse, R120, R13 ;  /* 0x00000078000d7223 */ /* 0x040fe2000001000d */
[----:B------:R-:W5:Y:S01]  /*1ba00*/  I2F R122, R122 ;  /* 0x0000007a007a7306 */ /* 0x000f620000201400 */
[----:B------:R-:W-:Y:S01]  /*1ba10*/  FMNMX.FTZ R137, R9, R134, !PT ;  /* 0x0000008609897209 */ /* 0x000fe20007810000 */
[-C--:B------:R-:W-:Y:S01]  /*1ba20*/  FFMA.FTZ R30, R0, R135.reuse, R30 ;  /* 0x00000087001e7223 */ /* 0x080fe2000001001e */
[----:B------:R-:W-:Y:S01]  /*1ba30*/  IADD3 R120, R2, 0x51, RZ ;  /* 0x0000005102787810 */ /* 0x000fe20007ffe0ff */
[C---:B------:R-:W-:Y:S01]  /*1ba40*/  FFMA.FTZ R28, R0.reuse, R135, R28 ;  /* 0x00000087001c7223 */ /* 0x040fe2000001001c */
[----:B------:R-:W-:Y:S01]  /*1ba50*/  FMNMX.FTZ R135, R15, R130, !PT ;  /* 0x000000820f877209 */ /* 0x000fe20007810000 */
[----:B------:R-:W-:Y:S01]  /*1ba60*/  FFMA.FTZ R19, R0, R3, R19 ;  /* 0x0000000300137223 */ /* 0x000fe20000010013 */
[----:B-1----:R-:W-:Y:S01]  /*1ba70*/  FMNMX.FTZ R136, R12, R137, !PT ;  /* 0x000000890c887209 */ /* 0x002fe20007810000 */
[----:B------:R-:W-:Y:S01]  /*1ba80*/  FFMA.FTZ R17, R0, R3, R17 ;  /* 0x0000000300117223 */ /* 0x000fe20000010011 */
[----:B------:R-:W-:Y:S01]  /*1ba90*/  FMNMX.FTZ R134, R18, R135, !PT ;  /* 0x0000008712867209 */ /* 0x000fe20007810000 */
[----:B------:R-:W1:Y:S01]  /*1baa0*/  I2F R121, R121 ;  /* 0x0000007900797306 */ /* 0x000e620000201400 */
[----:B------:R-:W-:Y:S01]  /*1bab0*/  FMNMX.FTZ R137, R13, R136, !PT ;  /* 0x000000880d897209 */ /* 0x000fe20007810000 */
[CC--:B------:R-:W-:Y:S01]  /*1bac0*/  FFMA.FTZ R31, R0.reuse, R133.reuse, R31 ;  /* 0x00000085001f7223 */ /* 0x0c0fe2000001001f */
[----:B------:R-:W-:Y:S01]  /*1bad0*/  FMNMX.FTZ R135, R19, R134, !PT ;  /* 0x0000008613877209 */ /* 0x000fe20007810000 */
[----:B------:R-:W-:Y:S01]  /*1bae0*/  FFMA.FTZ R29, R0, R133, R29 ;  /* 0x00000085001d7223 */ /* 0x000fe2000001001d */
[----:B------:R-:W-:Y:S01]  /*1baf0*/  FMNMX.FTZ R136, R16, R137, !PT ;  /* 0x0000008910887209 */ /* 0x000fe20007810000 */
[-C--:B------:R-:W-:Y:S01]  /*1bb00*/  FFMA.FTZ R34, R0, R127.reuse, R34 ;  /* 0x0000007f00227223 */ /* 0x080fe20000010022 */
[----:B------:R-:W-:Y:S01]  /*1bb10*/  IADD3 R133, R2, 0x68, RZ ;  /* 0x0000006802857810 */ /* 0x000fe20007ffe0ff */
[----:B------:R-:W-:Y:S01]  /*1bb20*/  FFMA.FTZ R32, R0, R127, R32 ;  /* 0x0000007f00207223 */ /* 0x000fe20000010020 */
[----:B------:R-:W-:Y:S01]  /*1bb30*/  FMNMX.FTZ R134, R22, R135, !PT ;  /* 0x0000008716867209 */ /* 0x000fe20007810000 */
[----:B------:R-:W-:Y:S01]  /*1bb40*/  FFMA.FTZ R33, R0, R126, R33 ;  /* 0x0000007e00217223 */ /* 0x000fe20000010021 */
[----:B------:R-:W-:Y:S01]  /*1bb50*/  FMNMX.FTZ R135, R17, R136, !PT ;  /* 0x0000008811877209 */ /* 0x000fe20007810000 */
[----:B------:R1:W1:Y:S01]  /*1bb60*/  I2F R127, R133 ;  /* 0x00000085007f7306 */ /* 0x0002620000201400 */
[----:B------:R-:W-:Y:S01]  /*1bb70*/  IADD3 R126, R2, 0x69, RZ ;  /* 0x00000069027e7810 */ /* 0x000fe20007ffe0ff */
[CC--:B--2---:R-:W-:Y:S01]  /*1bb80*/  FFMA.FTZ R38, R0.reuse, R125.reuse, R38 ;  /* 0x0000007d00267223 */ /* 0x0c4fe20000010026 */
[----:B------:R-:W-:Y:S01]  /*1bb90*/  FMNMX.FTZ R137, R23, R134, !PT ;  /* 0x0000008617897209 */ /* 0x000fe20007810000 */
[----:B------:R-:W-:Y:S01]  /*1bba0*/  FFMA.FTZ R36, R0, R125, R36 ;  /* 0x0000007d00247223 */ /* 0x000fe20000010024 */
[----:B------:R-:W-:Y:S01]  /*1bbb0*/  FMNMX.FTZ R136, R20, R135, !PT ;  /* 0x0000008714887209 */ /* 0x000fe20007810000 */
[-C--:B---3--:R-:W-:Y:S01]  /*1bbc0*/  FFMA.FTZ R39, R0, R124.reuse, R39 ;  /* 0x0000007c00277223 */ /* 0x088fe20000010027 */
[----:B------:R-:W-:Y:S01]  /*1bbd0*/  FMNMX.FTZ R134, R26, R137, !PT ;  /* 0x000000891a867209 */ /* 0x000fe20007810000 */
[C---:B------:R-:W-:Y:S01]  /*1bbe0*/  FFMA.FTZ R37, R0.reuse, R124, R37 ;  /* 0x0000007c00257223 */ /* 0x040fe20000010025 */
[----:B------:R-:W-:Y:S01]  /*1bbf0*/  FMNMX.FTZ R137, R21, R136, !PT ;  /* 0x0000008815897209 */ /* 0x000fe20007810000 */
[----:B------:R-:W2:Y:S01]  /*1bc00*/  I2F R125, R126 ;  /* 0x0000007e007d7306 */ /* 0x000ea20000201400 */
[----:B------:R-:W-:Y:S01]  /*1bc10*/  FMNMX.FTZ R135, R27, R134, !PT ;  /* 0x000000861b877209 */ /* 0x000fe20007810000 */
[----:B----4-:R-:W-:Y:S01]  /*1bc20*/  FFMA.FTZ R42, R0, R123, R42 ;  /* 0x0000007b002a7223 */ /* 0x010fe2000001002a */
[----:B------:R-:W-:Y:S01]  /*1bc30*/  FMNMX.FTZ R134, R24, R137, !PT ;  /* 0x0000008918867209 */ /* 0x000fe20007810000 */
[----:B------:R-:W-:Y:S01]  /*1bc40*/  FFMA.FTZ R40, R0, R123, R40 ;  /* 0x0000007b00287223 */ /* 0x000fe20000010028 */
[----:B------:R-:W-:Y:S01]  /*1bc50*/  FMNMX.FTZ R136, R30, R135, !PT ;  /* 0x000000871e887209 */ /* 0x000fe20007810000 */
[C---:B-----5:R-:W-:Y:S01]  /*1bc60*/  FFMA.FTZ R43, R0.reuse, R122, R43 ;  /* 0x0000007a002b7223 */ /* 0x060fe2000001002b */
        /* <DEDUP_REMOVED lines=9> */
[C---:B------:R-:W-:Y:S01]  /*1bd00*/  FFMA.FTZ R51, R0.reuse, R132, R51 ;  /* 0x0000008400337223 */ /* 0x040fe20000010033 */
[----:B------:R-:W-:Y:S01]  /*1bd10*/  FMNMX.FTZ R135, R29, R134, !PT ;  /* 0x000000861d877209 */ /* 0x000fe20007810000 */
[----:B------:R-:W-:Y:S01]  /*1bd20*/  FFMA.FTZ R49, R0, R132, R49 ;  /* 0x0000008400317223 */ /* 0x000fe20000010031 */
[----:B------:R-:W-:Y:S01]  /*1bd30*/  IADD3 R133, R2, 0x70, RZ ;  /* 0x0000007002857810 */ /* 0x000fe20007ffe0ff */
[----:B------:R-:W1:Y:S01]  /*1bd40*/  I2F R3, R3 ;  /* 0x0000000300037306 */ /* 0x000e620000201400 */
[----:B------:R-:W-:Y:S01]  /*1bd50*/  FMNMX.FTZ R137, R35, R124, !PT ;  /* 0x0000007c23897209 */ /* 0x000fe20007810000 */
[----:B------:R-:W-:Y:S01]  /*1bd60*/  FFMA.FTZ R58, R0, R127, R58 ;  /* 0x0000007f003a7223 */ /* 0x000fe2000001003a */
[----:B------:R-:W-:Y:S01]  /*1bd70*/  IADD3 R122, R2, 0x71, RZ ;  /* 0x00000071027a7810 */ /* 0x000fe20007ffe0ff */
[----:B--2---:R-:W-:Y:S01]  /*1bd80*/  FFMA.FTZ R59, R0, R125, R59 ;  /* 0x0000007d003b7223 */ /* 0x004fe2000001003b */
[----:B------:R-:W-:Y:S01]  /*1bd90*/  FMNMX.FTZ R126, R32, R135, !PT ;  /* 0x00000087207e7209 */ /* 0x000fe20007810000 */
[----:B------:R-:W-:Y:S01]  /*1bda0*/  FFMA.FTZ R56, R0, R127, R56 ;  /* 0x0000007f00387223 */ /* 0x000fe20000010038 */
[----:B------:R-:W-:Y:S01]  /*1bdb0*/  FMNMX.FTZ R124, R38, R137, !PT ;  /* 0x00000089267c7209 */ /* 0x000fe20007810000 */
[----:B------:R-:W-:Y:S01]  /*1bdc0*/  FFMA.FTZ R57, R0, R125, R57 ;  /* 0x0000007d00397223 */ /* 0x000fe20000010039 */
[----:B------:R-:W-:Y:S01]  /*1bdd0*/  FMNMX.FTZ R137, R33, R126, !PT ;  /* 0x0000007e21897209 */ /* 0x000fe20007810000 */
[----:B------:R2:W4:Y:S01]  /*1bde0*/  I2F R123, R133 ;  /* 0x00000085007b7306 */ /* 0x0005220000201400 */
[----:B------:R-:W-:Y:S02]  /*1bdf0*/  FMNMX.FTZ R135, R39, R124, !PT ;  /* 0x0000007c27877209 */ /* 0x000fe40007810000 */
[----:B------:R-:W-:Y:S01]  /*1be00*/  FMNMX.FTZ R124, R36, R137, !PT ;  /* 0x00000089247c7209 */ /* 0x000fe20007810000 */
[-C--:B---3--:R-:W-:Y:S01]  /*1be10*/  FFMA.FTZ R47, R0, R120.reuse, R47 ;  /* 0x00000078002f7223 */ /* 0x088fe2000001002f */
[----:B------:R-:W-:Y:S01]  /*1be20*/  FMNMX.FTZ R126, R42, R135, !PT ;  /* 0x000000872a7e7209 */ /* 0x000fe20007810000 */
[----:B------:R-:W-:Y:S01]  /*1be30*/  FFMA.FTZ R45, R0, R120, R45 ;  /* 0x00000078002d7223 */ /* 0x000fe2000001002d */
[----:B------:R-:W-:Y:S02]  /*1be40*/  FMNMX.FTZ R137, R37, R124, !PT ;  /* 0x0000007c25897209 */ /* 0x000fe40007810000 */
[----:B------:R-:W-:Y:S01]  /*1be50*/  FMNMX.FTZ R135, R43, R126, !PT ;  /* 0x0000007e2b877209 */ /* 0x000fe20007810000 */
[----:B------:R3:W5:Y:S01]  /*1be60*/  I2F R121, R122 ;  /* 0x0000007a00797306 */ /* 0x0007620000201400 */
[----:B------:R-:W-:Y:S02]  /*1be70*/  FMNMX.FTZ R124, R40, R137, !PT ;  /* 0x00000089287c7209 */ /* 0x000fe40007810000 */
[----:B------:R-:W-:Y:S01]  /*1be80*/  FMNMX.FTZ R120, R46, R135, !PT ;  /* 0x000000872e787209 */ /* 0x000fe20007810000 */
[CC--:B-1----:R-:W-:Y:S02]  /*1be90*/  FFMA.FTZ R50, R0.reuse, R3.reuse, R50 ;  /* 0x0000000300327223 */ /* 0x0c2fe40000010032 */
[----:B------:R-:W-:Y:S01]  /*1bea0*/  FFMA.FTZ R48, R0, R3, R48 ;  /* 0x0000000300307223 */ /* 0x000fe20000010030 */
[----:B------:R-:W-:Y:S02]  /*1beb0*/  FMNMX.FTZ R3, R41, R124, !PT ;  /* 0x0000007c29037209 */ /* 0x000fe40007810000 */
[----:B------:R-:W-:Y:S01]  /*1bec0*/  FMNMX.FTZ R135, R47, R120, !PT ;  /* 0x000000782f877209 */ /* 0x000fe20007810000 */
[----:B------:R-:W1:Y:S01]  /*1bed0*/  I2F R131, R168 ;  /* 0x000000a800837306 */ /* 0x000e620000201400 */
[----:B------:R-:W-:Y:S02]  /*1bee0*/  FMNMX.FTZ R120, R44, R3, !PT ;  /* 0x000000032c787209 */ /* 0x000fe40007810000 */
[----:B--2---:R-:W-:Y:S01]  /*1bef0*/  IADD3 R133, R2, 0x78, RZ ;  /* 0x0000007802857810 */ /* 0x004fe20007ffe0ff */
[CC--:B----4-:R-:W-:Y:S01]  /*1bf00*/  FFMA.FTZ R62, R0.reuse, R123.reuse, R62 ;  /* 0x0000007b003e7223 */ /* 0x0d0fe2000001003e */
[----:B------:R-:W-:Y:S01]  /*1bf10*/  FMNMX.FTZ R3, R45, R120, !PT ;  /* 0x000000782d037209 */ /* 0x000fe20007810000 */
[----:B------:R-:W-:Y:S01]  /*1bf20*/  FFMA.FTZ R60, R0, R123, R60 ;  /* 0x0000007b003c7223 */ /* 0x000fe2000001003c */
[----:B------:R-:W-:Y:S03]  /*1bf30*/  IADD3 R2, R2, 0x79, RZ ;  /* 0x0000007902027810 */ /* 0x000fe60007ffe0ff */
[----:B------:R-:W2:Y:S01]  /*1bf40*/  I2F R130, R138 ;  /* 0x0000008a00827306 */ /* 0x000ea20000201400 */
[----:B------:R-:W-:Y:S02]  /*1bf50*/  FMNMX.FTZ R120, R48, R3, !PT ;  /* 0x0000000330787209 */ /* 0x000fe40007810000 */
[----:B---3--:R-:W-:Y:S01]  /*1bf60*/  FMNMX.FTZ R122, R50, R135, !PT ;  /* 0x00000087327a7209 */ /* 0x008fe20007810000 */
[CC--:B-----5:R-:W-:Y:S01]  /*1bf70*/  FFMA.FTZ R63, R0.reuse, R121.reuse, R63 ;  /* 0x00000079003f7223 */ /* 0x0e0fe2000001003f */
        /* <DEDUP_REMOVED lines=10> */
[----:B------:R-:W-:Y:S03]  /*1c020*/  FFMA.FTZ R53, R0, R130, R53 ;  /* 0x0000008200357223 */ /* 0x000fe60000010035 */
[----:B------:R-:W-:Y:S02]  /*1c030*/  FMNMX.FTZ R131, R55, R122, !PT ;  /* 0x0000007a37837209 */ /* 0x000fe40007810000 */
[----:B------:R-:W-:Y:S02]  /*1c040*/  FMNMX.FTZ R3, R53, R120, !PT ;  /* 0x0000007835037209 */ /* 0x000fe40007810000 */
[----:B------:R-:W-:Y:S01]  /*1c050*/  FMNMX.FTZ R122, R58, R131, !PT ;  /* 0x000000833a7a7209 */ /* 0x000fe20007810000 */
[----:B---3--:R-:W-:Y:S01]  /*1c060*/  FFMA.FTZ R66, R0, R133, R66 ;  /* 0x0000008500427223 */ /* 0x008fe20000010042 */
[----:B------:R-:W-:Y:S01]  /*1c070*/  FMNMX.FTZ R120, R56, R3, !PT ;  /* 0x0000000338787209 */ /* 0x000fe20007810000 */
[----:B------:R-:W-:Y:S01]  /*1c080*/  FFMA.FTZ R64, R0, R133, R64 ;  /* 0x0000008500407223 */ /* 0x000fe20000010040 */
[----:B------:R-:W-:Y:S02]  /*1c090*/  FMNMX.FTZ R127, R59, R122, !PT ;  /* 0x0000007a3b7f7209 */ /* 0x000fe40007810000 */
[----:B------:R-:W-:Y:S02]  /*1c0a0*/  FMNMX.FTZ R123, R57, R120, !PT ;  /* 0x00000078397b7209 */ /* 0x000fe40007810000 */
[----:B------:R-:W-:Y:S01]  /*1c0b0*/  FMNMX.FTZ R122, R62, R127, !PT ;  /* 0x0000007f3e7a7209 */ /* 0x000fe20007810000 */
[C---:B-1----:R-:W-:Y:S03]  /*1c0c0*/  FFMA.FTZ R67, R0.reuse, R2, R67 ;  /* 0x0000000200437223 */ /* 0x042fe60000010043 */
[----:B------:R-:W-:Y:S01]  /*1c0d0*/  FMNMX.FTZ R3, R63, R122, !PT ;  /* 0x0000007a3f037209 */ /* 0x000fe20007810000 */
[----:B------:R-:W-:Y:S01]  /*1c0e0*/  FFMA.FTZ R65, R0, R2, R65 ;  /* 0x0000000200417223 */ /* 0x000fe20000010041 */
[----:B------:R-:W-:Y:S02]  /*1c0f0*/  FMNMX.FTZ R122, R60, R123, !PT ;  /* 0x0000007b3c7a7209 */ /* 0x000fe40007810000 */
[----:B------:R-:W-:Y:S02]  /*1c100*/  FMNMX.FTZ R120, R66, R3, !PT ;  /* 0x0000000342787209 */ /* 0x000fe40007810000 */
        /* <DEDUP_REMOVED lines=9> */
[----:B------:R-:W2:Y:S08]  /*1c1a0*/  SHFL.BFLY PT, R3, R122, 0x1, 0x1f ;  /* 0x0c201f007a037f89 */ /* 0x000eb000000e0000 */
[----:B------:R-:W-:Y:S01]  /*1c1b0*/  LDSM.16.MT88.4 R124, [R140+0x9000] ;  /* 0x009000008c7c783b */ /* 0x000fe20000004200 */
        /* <DEDUP_REMOVED lines=9> */
[----:B------:R-:W-:Y:S02]  /*1c250*/  FADD.FTZ R120, -R3, R118 ;  /* 0x0000007603787221 */ /* 0x000fe40000010100 */
[--C-:B------:R-:W-:Y:S01]  /*1c260*/  FFMA.FTZ R133, R10, c[0x0][0x23c], -R137.reuse ;  /* 0x00008f000a857a23 */ /* 0x100fe20000010889 */
[----:B------:R-:W-:Y:S01]  /*1c270*/  FSEL R130, R130, RZ, P0 ;  /* 0x000000ff82827208 */ /* 0x000fe20000000000 */
[----:B------:R-:W-:Y:S01]  /*1c280*/  FMUL.FTZ R118, R120, c[0x0][0x23c] ;  /* 0x00008f0078767a20 */ /* 0x000fe20000410000 */
[----:B------:R-:W1:Y:S01]  /*1c290*/  MUFU.EX2 R119, R119 ;  /* 0x0000007700777308 */ /* 0x000e620000000800 */
[----:B------:R-:W2:Y:S01]  /*1c2a0*/  LDSM.16.MT88.4 R120, [R142+0x9000] ;  /* 0x009000008e78783b */ /* 0x000ea20000004200 */
[--C-:B------:R-:W-:Y:S01]  /*1c2b0*/  FFMA.FTZ R132, R11, c[0x0][0x23c], -R137.reuse ;  /* 0x00008f000b847a23 */ /* 0x100fe20000010889 */
[----:B------:R-:W-:Y:S01]  /*1c2c0*/  ISETP.GT.AND P0, PT, R155, R146, PT ;  /* 0x000000929b00720c */ /* 0x000fe20003f04270 */
[--C-:B------:R-:W-:Y:S02]  /*1c2d0*/  FFMA.FTZ R134, R8, c[0x0][0x23c], -R130.reuse ;  /* 0x00008f0008867a23 */ /* 0x100fe40000010882 */
[--C-:B------:R-:W-:Y:S02]  /*1c2e0*/  FFMA.FTZ R131, R9, c[0x0][0x23c], -R130.reuse ;  /* 0x00008f0009837a23 */ /* 0x100fe40000010882 */
        /* <DEDUP_REMOVED lines=65> */
[----:B------:R-:W-:Y:S01]  /*1c700*/  MUFU.EX2 R169, R169 ;  /* 0x000000a900a97308 */ /* 0x000fe20000000800 */
[----:B------:R-:W-:Y:S02]  /*1c710*/  FMUL.FTZ R103, R119, R103 ;  /* 0x0000006777677220 */ /* 0x000fe40000410000 */
[----:B------:R-:W-:Y:S01]  /*1c720*/  FMUL.FTZ R100, R118, R100 ;  /* 0x0000006476647220 */ /* 0x000fe20000410000 */
[----:B----4-:R-:W-:Y:S01]  /*1c730*/  F2FP.PACK_AB R114, R131, R134 ;  /* 0x000000868372723e */ /* 0x010fe200000000ff */
[--C-:B------:R-:W-:Y:S02]  /*1c740*/  FFMA.FTZ R170, R25, c[0x0][0x23c], -R130.reuse ;  /* 0x00008f0019aa7a23 */ /* 0x100fe40000010882 */
[--C-:B------:R-:W-:Y:S02]  /*1c750*/  FFMA.FTZ R172, R28, c[0x0][0x23c], -R130.reuse ;  /* 0x00008f001cac7a23 */ /* 0x100fe40000010882 */
[--C-:B------:R-:W-:Y:S01]  /*1c760*/  FFMA.FTZ R171, R29, c[0x0][0x23c], -R130.reuse ;  /* 0x00008f001dab7a23 */ /* 0x100fe20000010882 */
[----:B------:R-:W-:Y:S01]  /*1c770*/  MUFU.EX2 R139, R139 ;  /* 0x0000008b008b7308 */ /* 0x000fe20000000800 */
[C---:B--2---:R-:W-:Y:S05]  /*1c780*/  HMMA.16816.F32 R4, R112.reuse, R120, R4 ;  /* 0x000000787004723c */ /* 0x044fea0000001804 */
[--C-:B------:R-:W-:Y:S02]  /*1c790*/  FFMA.FTZ R174, R32, c[0x0][0x23c], -R130.reuse ;  /* 0x00008f0020ae7a23 */ /* 0x100fe40000010882 */
[--C-:B------:R-:W-:Y:S01]  /*1c7a0*/  FFMA.FTZ R175, R33, c[0x0][0x23c], -R130.reuse ;  /* 0x00008f0021af7a23 */ /* 0x100fe20000010882 */
[C---:B------:R-:W-:Y:S01]  /*1c7b0*/  HMMA.16816.F32 R8, R112.reuse, R122, R8 ;  /* 0x0000007a7008723c */ /* 0x040fe20000001808 */
[----:B------:R-:W1:Y:S01]  /*1c7c0*/  LDSM.16.MT88.4 R120, [R140+0xb000] ;  /* 0x00b000008c78783b */ /* 0x000e620000004200 */
[----:B------:R-:W-:Y:S02]  /*1c7d0*/  MUFU.EX2 R170, R170 ;  /* 0x000000aa00aa7308 */ /* 0x000fe40000000800 */
[--C-:B------:R-:W-:Y:S02]  /*1c7e0*/  FFMA.FTZ R178, R38, c[0x0][0x23c], -R137.reuse ;  /* 0x00008f0026b27a23 */ /* 0x100fe40000010889 */
[--C-:B------:R-:W-:Y:S02]  /*1c7f0*/  FFMA.FTZ R179, R39, c[0x0][0x23c], -R137.reuse ;  /* 0x00008f0027b37a23 */ /* 0x100fe40000010889 */
[C---:B------:R-:W-:Y:S04]  /*1c800*/  HMMA.16816.F32 R68, R112.reuse, R124, R68 ;  /* 0x0000007c7044723c */ /* 0x040fe80000001844 */
[--C-:B------:R-:W-:Y:S01]  /*1c810*/  FFMA.FTZ R176, R42, c[0x0][0x23c], -R137.reuse ;  /* 0x00008f002ab07a23 */ /* 0x100fe20000010889 */
[----:B------:R-:W-:Y:S01]  /*1c820*/  MUFU.EX2 R172, R172 ;  /* 0x000000ac00ac7308 */ /* 0x000fe20000000800 */
[--C-:B------:R-:W-:Y:S02]  /*1c830*/  FFMA.FTZ R177, R43, c[0x0][0x23c], -R137.reuse ;  /* 0x00008f002bb17a23 */ /* 0x100fe40000010889 */
[C---:B------:R-:W-:Y:S04]  /*1c840*/  HMMA.16816.F32 R72, R112.reuse, R126, R72 ;  /* 0x0000007e7048723c */ /* 0x040fe80000001848 */
[--C-:B------:R-:W-:Y:S02]  /*1c850*/  FFMA.FTZ R181, R37, c[0x0][0x23c], -R130.reuse ;  /* 0x00008f0025b57a23 */ /* 0x100fe40000010882 */
[--C-:B------:R-:W-:Y:S01]  /*1c860*/  FFMA.FTZ R182, R40, c[0x0][0x23c], -R130.reuse ;  /* 0x00008f0028b67a23 */ /* 0x100fe20000010882 */
[----:B------:R-:W-:Y:S01]  /*1c870*/  MUFU.EX2 R171, R171 ;  /* 0x000000ab00ab7308 */ /* 0x000fe20000000800 */
[C---:B---3--:R-:W-:Y:S04]  /*1c880*/  HMMA.16816.F32 R76, R112.reuse, R108, R76 ;  /* 0x0000006c704c723c */ /* 0x048fe8000000184c */
[--C-:B------:R-:W-:Y:S02]  /*1c890*/  FFMA.FTZ R183, R41, c[0x0][0x23c], -R130.reuse ;  /* 0x00008f0029b77a23 */ /* 0x100fe40000010882 */
[----:B------:R-:W-:Y:S01]  /*1c8a0*/  LDSM.16.MT88.4 R40, [R142+0xe800] ;  /* 0x00e800008e28783b */ /* 0x000fe20000004200 */
[--C-:B------:R-:W-:Y:S01]  /*1c8b0*/  FFMA.FTZ R126, R14, c[0x0][0x23c], -R137.reuse ;  /* 0x00008f000e7e7a23 */ /* 0x100fe20000010889 */
[C---:B------:R-:W-:Y:S01]  /*1c8c0*/  HMMA.16816.F32 R80, R112.reuse, R110, R80 ;  /* 0x0000006e7050723c */ /* 0x040fe20000001850 */
[----:B------:R-:W-:Y:S03]  /*1c8d0*/  MUFU.EX2 R174, R174 ;  /* 0x000000ae00ae7308 */ /* 0x000fe60000000800 */
[----:B------:R-:W-:Y:S02]  /*1c8e0*/  FMUL.FTZ R14, R119, R106 ;  /* 0x0000006a770e7220 */ /* 0x000fe40000410000 */
[----:B------:R-:W2:Y:S01]  /*1c8f0*/  LDSM.16.MT88.4 R108, [R142+0xd000] ;  /* 0x00d000008e6c783b */ /* 0x000ea20000004200 */
[--C-:B------:R-:W-:Y:S01]  /*1c900*/  FFMA.FTZ R127, R15, c[0x0][0x23c], -R137.reuse ;  /* 0x00008f000f7f7a23 */ /* 0x100fe20000010889 */
[C---:B-1----:R-:W-:Y:S03]  /*1c910*/  HMMA.16816.F32 R84, R112.reuse, R120, R84 ;  /* 0x000000787054723c */ /* 0x042fe60000001854 */
[----:B------:R-:W-:Y:S01]  /*1c920*/  MUFU.EX2 R126, R126 ;  /* 0x0000007e007e7308 */ /* 0x000fe20000000800 */
[----:B------:R-:W-:Y:S02]  /*1c930*/  FMUL.FTZ R15, R119, R107 ;  /* 0x0000006b770f7220 */ /* 0x000fe40000410000 */
[----:B------:R-:W-:Y:S01]  /*1c940*/  LDSM.16.MT88.4 R104, [R142+0x9400] ;  /* 0x009400008e68783b */ /* 0x000fe20000004200 */
[--C-:B------:R-:W-:Y:S01]  /*1c950*/  FFMA.FTZ R180, R36, c[0x0][0x23c], -R130.reuse ;  /* 0x00008f0024b47a23 */ /* 0x100fe20000010882 */
[C---:B------:R-:W-:Y:S04]  /*1c960*/  HMMA.16816.F32 R88, R112.reuse, R122, R88 ;  /* 0x0000007a7058723c */ /* 0x040fe80000001858 */
[--C-:B------:R-:W-:Y:S02]  /*1c970*/  FFMA.FTZ R36, R54, c[0x0][0x23c], -R137.reuse ;  /* 0x00008f0036247a23 */ /* 0x100fe40000010889 */
[----:B------:R-:W1:Y:S01]  /*1c980*/  LDSM.16.MT88.4 R120, [R140+0xd000] ;  /* 0x00d000008c78783b */ /* 0x000e620000004200 */
[--C-:B------:R-:W-:Y:S01]  /*1c990*/  FFMA.FTZ R54, R58, c[0x0][0x23c], -R137.reuse ;  /* 0x00008f003a367a23 */ /* 0x100fe20000010889 */
[----:B------:R-:W3:Y:S01]  /*1c9a0*/  MUFU.EX2 R127, R127 ;  /* 0x0000007f007f7308 */ /* 0x000ee20000000800 */
[--C-:B------:R-:W-:Y:S03]  /*1c9b0*/  FFMA.FTZ R124, R18, c[0x0][0x23c], -R137.reuse ;  /* 0x00008f00127c7a23 */ /* 0x100fe60000010889 */
[--C-:B------:R-:W-:Y:S02]  /*1c9c0*/  FFMA.FTZ R125, R19, c[0x0][0x23c], -R137.reuse ;  /* 0x00008f00137d7a23 */ /* 0x100fe40000010889 */
[----:B------:R-:W-:Y:S02]  /*1c9d0*/  FMUL.FTZ R101, R118, R101 ;  /* 0x0000006576657220 */ /* 0x000fe40000410000 */
[--C-:B------:R-:W-:Y:S02]  /*1c9e0*/  FFMA.FTZ R46, R46, c[0x0][0x23c], -R137.reuse ;  /* 0x00008f002e2e7a23 */ /* 0x100fe40000010889 */
[----:B------:R4:W-:Y:S01]  /*1c9f0*/  MUFU.EX2 R58, R36 ;  /* 0x00000024003a7308 */ /* 0x0009e20000000800 */
[--C-:B------:R-:W-:Y:S02]  /*1ca00*/  FFMA.FTZ R47, R47, c[0x0][0x23c], -R137.reuse ;  /* 0x00008f002f2f7a23 */ /* 0x100fe40000010889 */
[--C-:B------:R-:W-:Y:S02]  /*1ca10*/  FFMA.FTZ R50, R50, c[0x0][0x23c], -R137.reuse ;  /* 0x00008f0032327a23 */ /* 0x100fe40000010889 */
[--C-:B------:R-:W-:Y:S02]  /*1ca20*/  FFMA.FTZ R51, R51, c[0x0][0x23c], -R137.reuse ;  /* 0x00008f0033337a23 */ /* 0x100fe40000010889 */
[--C-:B------:R-:W-:Y:S02]  /*1ca30*/  FFMA.FTZ R44, R44, c[0x0][0x23c], -R130.reuse ;  /* 0x00008f002c2c7a23 */ /* 0x100fe40000010882 */
[--C-:B------:R-:W-:Y:S01]  /*1ca40*/  FFMA.FTZ R45, R45, c[0x0][0x23c], -R130.reuse ;  /* 0x00008f002d2d7a23 */ /* 0x100fe20000010882 */
[----:B------:R-:W-:Y:S01]  /*1ca50*/  MUFU.EX2 R125, R125 ;  /* 0x0000007d007d7308 */ /* 0x000fe20000000800 */
[--C-:B------:R-:W-:Y:S01]  /*1ca60*/  FFMA.FTZ R48, R48, c[0x0][0x23c], -R130.reuse ;  /* 0x00008f0030307a23 */ /* 0x100fe20000010882 */
[C---:B--2---:R-:W-:Y:S03]  /*1ca70*/  HMMA.16816.F32 R92, R112.reuse, R108, R92 ;  /* 0x0000006c705c723c */ /* 0x044fe6000000185c */
[--C-:B------:R-:W-:Y:S02]  /*1ca80*/  FFMA.FTZ R49, R49, c[0x0][0x23c], -R130.reuse ;  /* 0x00008f0031317a23 */ /* 0x100fe40000010882 */
[--C-:B------:R-:W-:Y:S02]  /*1ca90*/  FFMA.FTZ R55, R55, c[0x0][0x23c], -R137.reuse ;  /* 0x00008f0037377a23 */ /* 0x100fe40000010889 */
[--C-:B------:R-:W-:Y:S01]  /*1caa0*/  FFMA.FTZ R59, R59, c[0x0][0x23c], -R137.reuse ;  /* 0x00008f003b3b7a23 */ /* 0x100fe20000010889 */
[C---:B------:R-:W-:Y:S01]  /*1cab0*/  HMMA.16816.F32 R96, R112.reuse, R110, R96 ;  /* 0x0000006e7060723c */ /* 0x040fe20000001860 */
[----:B------:R-:W2:Y:S01]  /*1cac0*/  LDSM.16.MT88.4 R108, [R140+0x9400] ;  /* 0x009400008c6c783b */ /* 0x000ea20000004200 */
[----:B------:R-:W5:Y:S02]  /*1cad0*/  MUFU.EX2 R124, R124 ;  /* 0x0000007c007c7308 */ /* 0x000f640000000800 */
[--C-:B------:R-:W-:Y:S02]  /*1cae0*/  FFMA.FTZ R52, R52, c[0x0][0x23c], -R130.reuse ;  /* 0x00008f0034347a23 */ /* 0x100fe40000010882 */
[--C-:B------:R-:W-:Y:S02]  /*1caf0*/  FFMA.FTZ R53, R53, c[0x0][0x23c], -R130.reuse ;  /* 0x00008f0035357a23 */ /* 0x100fe40000010882 */
[C---:B-1----:R-:W-:Y:S01]  /*1cb00*/  HMMA.16816.F32 R12, R112.reuse, R120, R12 ;  /* 0x00000078700c723c */ /* 0x042fe2000000180c */
[----:B----4-:R-:W-:Y:S03]  /*1cb10*/  LDSM.16.MT88.4 R36, [R140+0xc800] ;  /* 0x00c800008c24783b */ /* 0x010fe60000004200 */
[----:B------:R1:W-:Y:S01]  /*1cb20*/  MUFU.EX2 R120, R16 ;  /* 0x0000001000787308 */ /* 0x0003e20000000800 */
[--C-:B------:R-:W-:Y:S02]  /*1cb30*/  FFMA.FTZ R56, R56, c[0x0][0x23c], -R130.reuse ;  /* 0x00008f0038387a23 */ /* 0x100fe40000010882 */
[--C-:B------:R-:W-:Y:S01]  /*1cb40*/  FFMA.FTZ R121, R17, c[0x0][0x23c], -R130.reuse ;  /* 0x00008f0011797a23 */ /* 0x100fe20000010882 */
[----:B------:R-:W-:Y:S04]  /*1cb50*/  HMMA.16816.F32 R100, R112, R122, R100 ;  /* 0x0000007a7064723c */ /* 0x000fe80000001864 */
[----:B---3--:R-:W-:Y:S01]  /*1cb60*/  F2FP.PACK_AB R17, R127, R126 ;  /* 0x0000007e7f11723e */ /* 0x008fe200000000ff */
[--C-:B------:R-:W-:Y:S01]  /*1cb70*/  FFMA.FTZ R57, R57, c[0x0][0x23c], -R130.reuse ;  /* 0x00008f0039397a23 */ /* 0x100fe20000010882 */
[----:B------:R-:W3:Y:S01]  /*1cb80*/  MUFU.EX2 R121, R121 ;  /* 0x0000007900797308 */ /* 0x000ee20000000800 */
[--C-:B------:R-:W-:Y:S02]  /*1cb90*/  FFMA.FTZ R113, R22, c[0x0][0x23c], -R137.reuse ;  /* 0x00008f0016717a23 */ /* 0x100fe40000010889 */
[--C-:B------:R-:W-:Y:S03]  /*1cba0*/  FFMA.FTZ R112, R23, c[0x0][0x23c], -R137.reuse ;  /* 0x00008f0017707a23 */ /* 0x100fe60000010889 */
[----:B-----5:R-:W-:Y:S01]  /*1cbb0*/  F2FP.PACK_AB R19, R125, R124 ;  /* 0x0000007c7d13723e */ /* 0x020fe200000000ff */
[--C-:B------:R-:W-:Y:S02]  /*1cbc0*/  FFMA.FTZ R114, R20, c[0x0][0x23c], -R130.reuse ;  /* 0x00008f0014727a23 */ /* 0x100fe40000010882 */
[----:B------:R-:W-:Y:S01]  /*1cbd0*/  FFMA.FTZ R115, R21, c[0x0][0x23c], -R130 ;  /* 0x00008f0015737a23 */ /* 0x000fe20000010882 */
[----:B------:R-:W-:Y:S01]  /*1cbe0*/  MUFU.EX2 R113, R113 ;  /* 0x0000007100717308 */ /* 0x000fe20000000800 */
[----:B------:R-:W-:Y:S01]  /*1cbf0*/  LDSM.16.MT88.4 R20, [R142+0x9800] ;  /* 0x009800008e14783b */ /* 0x000fe20000004200 */
[--C-:B------:R-:W-:Y:S01]  /*1cc00*/  FFMA.FTZ R123, R26, c[0x0][0x23c], -R137.reuse ;  /* 0x00008f001a7b7a23 */ /* 0x100fe20000010889 */
[----:B-1----:R-:W-:Y:S01]  /*1cc10*/  F2FP.PACK_AB R16, R169, R168 ;  /* 0x000000a8a910723e */ /* 0x002fe200000000ff */
[--C-:B------:R-:W-:Y:S02]  /*1cc20*/  FFMA.FTZ R122, R27, c[0x0][0x23c], -R137.reuse ;  /* 0x00008f001b7a7a23 */ /* 0x100fe40000010889 */
[----:B------:R-:W-:Y:S03]  /*1cc30*/  FFMA.FTZ R138, R118, R167, R138 ;  /* 0x000000a7768a7223 */ /* 0x000fe6000001008a */
[----:B------:R-:W-:Y:S01]  /*1cc40*/  LDSM.16.MT88.4 R24, [R140+0xb800] ;  /* 0x00b800008c18783b */ /* 0x000fe20000004200 */
[----:B------:R-:W1:Y:S01]  /*1cc50*/  MUFU.EX2 R112, R112 ;  /* 0x0000007000707308 */ /* 0x000e620000000800 */
[--C-:B------:R-:W-:Y:S02]  /*1cc60*/  FFMA.FTZ R62, R62, c[0x0][0x23c], -R137.reuse ;  /* 0x00008f003e3e7a23 */ /* 0x100fe40000010889 */
[--C-:B------:R-:W-:Y:S01]  /*1cc70*/  FFMA.FTZ R63, R63, c[0x0][0x23c], -R137.reuse ;  /* 0x00008f003f3f7a23 */ /* 0x100fe20000010889 */
[----:B---3--:R-:W-:Y:S01]  /*1cc80*/  F2FP.PACK_AB R18, R121, R120 ;  /* 0x000000787912723e */ /* 0x008fe200000000ff */
[----:B------:R-:W-:Y:S02]  /*1cc90*/  FFMA.FTZ R66, R66, c[0x0][0x23c], -R137 ;  /* 0x00008f0042427a23 */ /* 0x000fe40000010889 */
[--C-:B------:R-:W-:Y:S02]  /*1cca0*/  FFMA.FTZ R118, R60, c[0x0][0x23c], -R130.reuse ;  /* 0x00008f003c767a23 */ /* 0x100fe40000010882 */
[----:B------:R-:W-:Y:S01]  /*1ccb0*/  FFMA.FTZ R64, R64, c[0x0][0x23c], -R130 ;  /* 0x00008f0040407a23 */ /* 0x000fe20000010882 */
[----:B------:R-:W-:Y:S01]  /*1ccc0*/  MUFU.EX2 R122, R122 ;  /* 0x0000007a007a7308 */ /* 0x000fe20000000800 */
[C---:B------:R-:W-:Y:S05]  /*1ccd0*/  HMMA.16816.F32 R4, R16.reuse, R104, R4 ;  /* 0x000000681004723c */ /* 0x040fea0000001804 */
[----:B------:R-:W-:Y:S01]  /*1cce0*/  FFMA.FTZ R173, R119, R166, R173 ;  /* 0x000000a677ad7223 */ /* 0x000fe200000100ad */
[----:B------:R-:W-:Y:S01]  /*1ccf0*/  MOV R119, R2 ;  /* 0x0000000200777202 */ /* 0x000fe20000000f00 */
[----:B------:R-:W-:Y:S01]  /*1cd00*/  FADD.FTZ R135, R135, R138 ;  /* 0x0000008a87877221 */ /* 0x000fe20000010000 */
[C---:B------:R-:W-:Y:S01]  /*1cd10*/  HMMA.16816.F32 R8, R16.reuse, R106, R8 ;  /* 0x0000006a1008723c */ /* 0x040fe20000001808 */
[----:B------:R-:W3:Y:S01]  /*1cd20*/  LDSM.16.MT88.4 R104, [R142+0xb400] ;  /* 0x00b400008e68783b */ /* 0x000ee20000004200 */
[----:B------:R-:W-:Y:S02]  /*1cd30*/  MUFU.EX2 R114, R114 ;  /* 0x0000007200727308 */ /* 0x000fe40000000800 */
        /* <DEDUP_REMOVED lines=9> */
[----:B------:R-:W4:Y:S01]  /*1cdd0*/  MUFU.EX2 R123, R123 ;  /* 0x0000007b007b7308 */ /* 0x000f220000000800 */
[----:B------:R-:W-:Y:S02]  /*1cde0*/  FADD.FTZ R168, R168, R131 ;  /* 0x00000083a8a87221 */ /* 0x000fe40000010000 */
[----:B------:R-:W-:Y:S03]  /*1cdf0*/  FADD.FTZ R126, R126, R133 ;  /* 0x000000857e7e7221 */ /* 0x000fe60000010000 */
[----:B------:R-:W-:Y:S02]  /*1ce00*/  FADD.FTZ R169, R169, R168 ;  /* 0x000000a8a9a97221 */ /* 0x000fe40000010000 */
[----:B------:R-:W-:Y:S02]  /*1ce10*/  FADD.FTZ R127, R127, R126 ;  /* 0x0000007e7f7f7221 */ /* 0x000fe40000010000 */
[----:B------:R-:W-:Y:S01]  /*1ce20*/  MUFU.EX2 R175, R175 ;  /* 0x000000af00af7308 */ /* 0x000fe20000000800 */
[----:B------:R-:W-:Y:S04]  /*1ce30*/  FADD.FTZ R120, R120, R169 ;  /* 0x000000a978787221 */ /* 0x000fe80000010000 */
[----:B------:R-:W-:Y:S01]  /*1ce40*/  FADD.FTZ R121, R121, R120 ;  /* 0x0000007879797221 */ /* 0x000fe20000010000 */
[C---:B---3--:R-:W-:Y:S04]  /*1ce50*/  HMMA.16816.F32 R76, R16.reuse, R104, R76 ;  /* 0x00000068104c723c */ /* 0x048fe8000000184c */
[----:B------:R-:W-:Y:S04]  /*1ce60*/  MUFU.EX2 R178, R178 ;  /* 0x000000b200b27308 */ /* 0x000fe80000000800 */
[C---:B------:R-:W-:Y:S01]  /*1ce70*/  HMMA.16816.F32 R80, R16.reuse, R106, R80 ;  /* 0x0000006a1050723c */ /* 0x040fe20000001850 */
[----:B------:R-:W3:Y:S05]  /*1ce80*/  LDSM.16.MT88.4 R104, [R142+0xd400] ;  /* 0x00d400008e68783b */ /* 0x000eea0000004200 */
[----:B------:R-:W-:Y:S02]  /*1ce90*/  MUFU.EX2 R179, R179 ;  /* 0x000000b300b37308 */ /* 0x000fe40000000800 */
[C---:B--2---:R-:W-:Y:S08]  /*1cea0*/  HMMA.16816.F32 R84, R16.reuse, R108, R84 ;  /* 0x0000006c1054723c */ /* 0x044ff00000001854 */
[----:B------:R-:W-:Y:S01]  /*1ceb0*/  MUFU.EX2 R176, R176 ;  /* 0x000000b000b07308 */ /* 0x000fe20000000800 */
[C---:B------:R-:W-:Y:S01]  /*1cec0*/  HMMA.16816.F32 R88, R16.reuse, R110, R88 ;  /* 0x0000006e1058723c */ /* 0x040fe20000001858 */
[----:B------:R-:W2:Y:S08]  /*1ced0*/  LDSM.16.MT88.4 R108, [R140+0xd400] ;  /* 0x00d400008c6c783b */ /* 0x000eb00000004200 */
        /* <DEDUP_REMOVED lines=8> */
[----:B------:R-:W-:Y:S01]  /*1cf60*/  MUFU.EX2 R183, R183 ;  /* 0x000000b700b77308 */ /* 0x000fe20000000800 */
[----:B------:R-:W-:Y:S01]  /*1cf70*/  HMMA.16816.F32 R100, R16, R110, R100 ;  /* 0x0000006e1064723c */ /* 0x000fe20000001864 */
[----:B------:R-:W-:Y:S06]  /*1cf80*/  LDSM.16.MT88.4 R108, [R142+0xac00] ;  /* 0x00ac00008e6c783b */ /* 0x000fec0000004200 */
[----:B-1----:R-:W-:Y:S02]  /*1cf90*/  F2FP.PACK_AB R17, R112, R113 ;  /* 0x000000717011723e */ /* 0x002fe400000000ff */
[----:B------:R-:W-:Y:S03]  /*1cfa0*/  MUFU.EX2 R46, R46 ;  /* 0x0000002e002e7308 */ /* 0x000fe60000000800 */
[----:B----4-:R-:W-:Y:S02]  /*1cfb0*/  F2FP.PACK_AB R19, R122, R123 ;  /* 0x0000007b7a13723e */ /* 0x010fe400000000ff */
[----:B------:R-:W-:Y:S02]  /*1cfc0*/  F2FP.PACK_AB R16, R115, R114 ;  /* 0x000000727310723e */ /* 0x000fe400000000ff */
[----:B------:R-:W-:Y:S03]  /*1cfd0*/  F2FP.PACK_AB R18, R170, R139 ;  /* 0x0000008baa12723e */ /* 0x000fe600000000ff */
[----:B------:R-:W-:Y:S04]  /*1cfe0*/  MUFU.EX2 R47, R47 ;  /* 0x0000002f002f7308 */ /* 0x000fe80000000800 */
[C---:B------:R-:W-:Y:S06]  /*1cff0*/  HMMA.16816.F32 R4, R16.reuse, R20, R4 ;  /* 0x000000141004723c */ /* 0x040fec0000001804 */
[----:B------:R-:W-:Y:S02]  /*1d000*/  MUFU.EX2 R50, R50 ;  /* 0x0000003200327308 */ /* 0x000fe40000000800 */
[C---:B------:R-:W-:Y:S01]  /*1d010*/  HMMA.16816.F32 R8, R16.reuse, R22, R8 ;  /* 0x000000161008723c */ /* 0x040fe20000001808 */
[----:B------:R-:W1:Y:S07]  /*1d020*/  LDSM.16.MT88.4 R20, [R142+0xb800] ;  /* 0x00b800008e14783b */ /* 0x000e6e0000004200 */
[C---:B---3--:R-:W-:Y:S01]  /*1d030*/  HMMA.16816.F32 R68, R16.reuse, R104, R68 ;  /* 0x000000681044723c */ /* 0x048fe20000001844 */
[----:B------:R-:W-:Y:S06]  /*1d040*/  MUFU.EX2 R51, R51 ;  /* 0x0000003300337308 */ /* 0x000fec0000000800 */
[--C-:B------:R-:W-:Y:S01]  /*1d050*/  FFMA.FTZ R104, R30, c[0x0][0x23c], -R137.reuse ;  /* 0x00008f001e687a23 */ /* 0x100fe20000010889 */
[C---:B------:R-:W-:Y:S03]  /*1d060*/  HMMA.16816.F32 R72, R16.reuse, R106, R72 ;  /* 0x0000006a1048723c */ /* 0x040fe60000001848 */
[----:B------:R-:W-:Y:S01]  /*1d070*/  MUFU.EX2 R44, R44 ;  /* 0x0000002c002c7308 */ /* 0x000fe20000000800 */
[--C-:B------:R-:W-:Y:S03]  /*1d080*/  FFMA.FTZ R105, R35, c[0x0][0x23c], -R137.reuse ;  /* 0x00008f0023697a23 */ /* 0x100fe60000010889 */
[--C-:B------:R-:W-:Y:S02]  /*1d090*/  FFMA.FTZ R107, R31, c[0x0][0x23c], -R137.reuse ;  /* 0x00008f001f6b7a23 */ /* 0x100fe40000010889 */
[----:B------:R-:W-:Y:S03]  /*1d0a0*/  LDSM.16.MT88.4 R28, [R142+0xc000] ;  /* 0x00c000008e1c783b */ /* 0x000fe60000004200 */
[--C-:B------:R-:W-:Y:S01]  /*1d0b0*/  FFMA.FTZ R106, R34, c[0x0][0x23c], -R137.reuse ;  /* 0x00008f00226a7a23 */ /* 0x100fe20000010889 */
[----:B------:R-:W-:Y:S01]  /*1d0c0*/  MUFU.EX2 R104, R104 ;  /* 0x0000006800687308 */ /* 0x000fe20000000800 */
[----:B------:R-:W-:Y:S02]  /*1d0d0*/  FFMA.FTZ R137, R67, c[0x0][0x23c], -R137 ;  /* 0x00008f0043897a23 */ /* 0x000fe40000010889 */
[--C-:B------:R-:W-:Y:S01]  /*1d0e0*/  FFMA.FTZ R67, R61, c[0x0][0x23c], -R130.reuse ;  /* 0x00008f003d437a23 */ /* 0x100fe20000010882 */
[----:B------:R-:W-:Y:S01]  /*1d0f0*/  LDSM.16.MT88.4 R32, [R142+0xc400] ;  /* 0x00c400008e20783b */ /* 0x000fe20000004200 */
[----:B------:R-:W-:Y:S05]  /*1d100*/  FFMA.FTZ R130, R65, c[0x0][0x23c], -R130 ;  /* 0x00008f0041827a23 */ /* 0x000fea0000010882 */
[----:B------:R-:W2:Y:S01]  /*1d110*/  MUFU.EX2 R107, R107 ;  /* 0x0000006b006b7308 */ /* 0x000ea20000000800 */
[C---:B-1----:R-:W-:Y:S08]  /*1d120*/  HMMA.16816.F32 R76, R16.reuse, R20, R76 ;  /* 0x00000014104c723c */ /* 0x042ff0000000184c */
[C---:B------:R-:W-:Y:S01]  /*1d130*/  HMMA.16816.F32 R80, R16.reuse, R22, R80 ;  /* 0x000000161050723c */ /* 0x040fe20000001850 */
[----:B------:R-:W1:Y:S01]  /*1d140*/  LDSM.16.MT88.4 R20, [R142+0xd800] ;  /* 0x00d800008e14783b */ /* 0x000e620000004200 */
[----:B------:R-:W-:Y:S06]  /*1d150*/  MUFU.EX2 R106, R106 ;  /* 0x0000006a006a7308 */ /* 0x000fec0000000800 */
[C---:B------:R-:W-:Y:S04]  /*1d160*/  HMMA.16816.F32 R84, R16.reuse, R24, R84 ;  /* 0x000000181054723c */ /* 0x040fe80000001854 */
[----:B------:R-:W3:Y:S04]  /*1d170*/  MUFU.EX2 R105, R105 ;  /* 0x0000006900697308 */ /* 0x000ee80000000800 */
        /* <DEDUP_REMOVED lines=8> */
[----:B------:R-:W1:Y:S01]  /*1d200*/  MUFU.EX2 R55, R55 ;  /* 0x0000003700377308 */ /* 0x000e620000000800 */
[C---:B----4-:R-:W-:Y:S09]  /*1d210*/  HMMA.16816.F32 R12, R16.reuse, R24, R12 ;  /* 0x00000018100c723c */ /* 0x050ff2000000180c */
[----:B------:R-:W-:Y:S01]  /*1d220*/  MUFU.EX2 R54, R54 ;  /* 0x0000003600367308 */ /* 0x000fe20000000800 */
[----:B------:R-:W-:Y:S01]  /*1d230*/  HMMA.16816.F32 R100, R16, R26, R100 ;  /* 0x0000001a1064723c */ /* 0x000fe20000001864 */
[----:B------:R-:W4:Y:S06]  /*1d240*/  LDSM.16.MT88.4 R24, [R140+0x9c00] ;  /* 0x009c00008c18783b */ /* 0x000f2c0000004200 */
[----:B--2---:R-:W-:Y:S02]  /*1d250*/  F2FP.PACK_AB R17, R107, R104 ;  /* 0x000000686b11723e */ /* 0x004fe400000000ff */
[----:B------:R-:W2:Y:S03]  /*1d260*/  MUFU.EX2 R59, R59 ;  /* 0x0000003b003b7308 */ /* 0x000ea60000000800 */
[----:B---3--:R-:W-:Y:S02]  /*1d270*/  F2FP.PACK_AB R19, R105, R106 ;  /* 0x0000006a6913723e */ /* 0x008fe400000000ff */
[----:B------:R-:W-:Y:S02]  /*1d280*/  F2FP.PACK_AB R16, R171, R172 ;  /* 0x000000acab10723e */ /* 0x000fe400000000ff */
[----:B------:R-:W-:Y:S03]  /*1d290*/  F2FP.PACK_AB R18, R175, R174 ;  /* 0x000000aeaf12723e */ /* 0x000fe600000000ff */
[----:B------:R-:W-:Y:S04]  /*1d2a0*/  MUFU.EX2 R52, R52 ;  /* 0x0000003400347308 */ /* 0x000fe80000000800 */
[C---:B-1----:R-:W-:Y:S06]  /*1d2b0*/  HMMA.16816.F32 R4, R16.reuse, R20, R4 ;  /* 0x000000141004723c */ /* 0x042fec0000001804 */
[----:B------:R-:W1:Y:S02]  /*1d2c0*/  MUFU.EX2 R53, R53 ;  /* 0x0000003500357308 */ /* 0x000e640000000800 */
[C---:B------:R-:W-:Y:S01]  /*1d2d0*/  HMMA.16816.F32 R8, R16.reuse, R22, R8 ;  /* 0x000000161008723c */ /* 0x040fe20000001808 */
[----:B------:R-:W3:Y:S07]  /*1d2e0*/  LDSM.16.MT88.4 R20, [R142+0xbc00] ;  /* 0x00bc00008e14783b */ /* 0x000eee0000004200 */
[----:B------:R-:W-:Y:S01]  /*1d2f0*/  MUFU.EX2 R56, R56 ;  /* 0x0000003800387308 */ /* 0x000fe20000000800 */
[C---:B----4-:R-:W-:Y:S09]  /*1d300*/  HMMA.16816.F32 R68, R16.reuse, R24, R68 ;  /* 0x000000181044723c */ /* 0x050ff20000001844 */
[----:B------:R-:W4:Y:S01]  /*1d310*/  MUFU.EX2 R57, R57 ;  /* 0x0000003900397308 */ /* 0x000f220000000800 */
[C---:B------:R-:W-:Y:S01]  /*1d320*/  HMMA.16816.F32 R72, R16.reuse, R26, R72 ;  /* 0x0000001a1048723c */ /* 0x040fe20000001848 */
[----:B------:R-:W1:Y:S08]  /*1d330*/  LDSM.16.MT88.4 R24, [R140+0xbc00] ;  /* 0x00bc00008c18783b */ /* 0x000e700000004200 */
[----:B------:R-:W-:Y:S10]  /*1d340*/  MUFU.EX2 R62, R62 ;  /* 0x0000003e003e7308 */ /* 0x000ff40000000800 */
[----:B------:R-:W2:Y:S01]  /*1d350*/  MUFU.EX2 R61, R63 ;  /* 0x0000003f003d7308 */ /* 0x000ea20000000800 */
[C---:B---3--:R-:W-:Y:S09]  /*1d360*/  HMMA.16816.F32 R76, R16.reuse, R20, R76 ;  /* 0x00000014104c723c */ /* 0x048ff2000000184c */
[----:B------:R-:W-:Y:S01]  /*1d370*/  MUFU.EX2 R60, R66 ;  /* 0x00000042003c7308 */ /* 0x000fe20000000800 */
[C---:B------:R-:W-:Y:S01]  /*1d380*/  HMMA.16816.F32 R80, R16.reuse, R22, R80 ;  /* 0x000000161050723c */ /* 0x040fe20000001850 */
[----:B------:R-:W3:Y:S08]  /*1d390*/  LDSM.16.MT88.4 R20, [R142+0xdc00] ;  /* 0x00dc00008e14783b */ /* 0x000ef00000004200 */
[----:B------:R-:W2:Y:S01]  /*1d3a0*/  MUFU.EX2 R137, R137 ;  /* 0x0000008900897308 */ /* 0x000ea20000000800 */
[C---:B-1----:R-:W-:Y:S08]  /*1d3b0*/  HMMA.16816.F32 R84, R16.reuse, R24, R84 ;  /* 0x000000181054723c */ /* 0x042ff00000001854 */
[C---:B------:R-:W-:Y:S01]  /*1d3c0*/  HMMA.16816.F32 R88, R16.reuse, R26, R88 ;  /* 0x0000001a1058723c */ /* 0x040fe20000001858 */
[----:B------:R-:W1:Y:S01]  /*1d3d0*/  LDSM.16.MT88.4 R24, [R140+0xdc00] ;  /* 0x00dc00008c18783b */ /* 0x000e620000004200 */
[----:B------:R-:W-:Y:S06]  /*1d3e0*/  MUFU.EX2 R167, R130 ;  /* 0x0000008200a77308 */ /* 0x000fec0000000800 */
        /* <DEDUP_REMOVED lines=30> */
[----:B-----5:R-:W-:Y:S02]  /*1d5d0*/  F2FP.PACK_AB R16, R45, R44 ;  /* 0x0000002c2d10723e */ /* 0x020fe400000000ff */
        /* <DEDUP_REMOVED lines=22> */
[----:B----4-:R-:W-:Y:S07]  /*1d740*/  F2FP.PACK_AB R18, R57, R56 ;  /* 0x000000383912723e */ /* 0x010fee00000000ff */
[C---:B--2---:R-:W-:Y:S07]  /*1d750*/  HMMA.16816.F32 R4, R16.reuse, R28, R4 ;  /* 0x0000001c1004723c */ /* 0x044fee0000001804 */
[----:B------:R-:W-:Y:S01]  /*1d760*/  FADD.FTZ R28, R124, R127 ;  /* 0x0000007f7c1c7221 */ /* 0x000fe20000010000 */
[C---:B------:R-:W-:Y:S04]  /*1d770*/  HMMA.16816.F32 R8, R16.reuse, R30, R8 ;  /* 0x0000001e1008723c */ /* 0x040fe80000001808 */
[----:B------:R-:W-:Y:S04]  /*1d780*/  FADD.FTZ R28, R125, R28 ;  /* 0x0000001c7d1c7221 */ /* 0x000fe80000010000 */
[C---:B------:R-:W-:Y:S01]  /*1d790*/  HMMA.16816.F32 R68, R16.reuse, R32, R68 ;  /* 0x000000201044723c */ /* 0x040fe20000001844 */
[----:B------:R2:W-:Y:S03]  /*1d7a0*/  MUFU.EX2 R32, R118 ;  /* 0x0000007600207308 */ /* 0x0005e60000000800 */
[----:B------:R-:W-:Y:S02]  /*1d7b0*/  FADD.FTZ R113, R113, R28 ;  /* 0x0000001c71717221 */ /* 0x000fe40000010000 */
[----:B------:R-:W-:Y:S02]  /*1d7c0*/  LDSM.16.MT88.4 R28, [R142+0xcc00] ;  /* 0x00cc00008e1c783b */ /* 0x000fe40000004200 */
[C---:B------:R-:W-:Y:S03]  /*1d7d0*/  HMMA.16816.F32 R72, R16.reuse, R34, R72 ;  /* 0x000000221048723c */ /* 0x040fe60000001848 */
[----:B------:R-:W4:Y:S05]  /*1d7e0*/  MUFU.EX2 R33, R67 ;  /* 0x0000004300217308 */ /* 0x000f2a0000000800 */
[C---:B---3--:R-:W-:Y:S05]  /*1d7f0*/  HMMA.16816.F32 R76, R16.reuse, R20, R76 ;  /* 0x00000014104c723c */ /* 0x048fea000000184c */
[----:B------:R-:W3:Y:S03]  /*1d800*/  MUFU.EX2 R34, R64 ;  /* 0x0000004000227308 */ /* 0x000ee60000000800 */
[C---:B------:R-:W-:Y:S01]  /*1d810*/  HMMA.16816.F32 R80, R16.reuse, R22, R80 ;  /* 0x000000161050723c */ /* 0x040fe20000001850 */
[----:B------:R-:W5:Y:S03]  /*1d820*/  LDSM.16.MT88.4 R20, [R140+0xac00] ;  /* 0x00ac00008c14783b */ /* 0x000f660000004200 */
[----:B--2---:R-:W-:Y:S04]  /*1d830*/  MOV R118, R3 ;  /* 0x0000000300767202 */ /* 0x004fe80000000f00 */
[C---:B------:R-:W-:Y:S07]  /*1d840*/  HMMA.16816.F32 R84, R16.reuse, R36, R84 ;  /* 0x000000241054723c */ /* 0x040fee0000001854 */
[----:B------:R-:W-:Y:S01]  /*1d850*/  FADD.FTZ R36, R114, R121 ;  /* 0x0000007972247221 */ /* 0x000fe20000010000 */
[C---:B------:R-:W-:Y:S04]  /*1d860*/  HMMA.16816.F32 R88, R16.reuse, R38, R88 ;  /* 0x000000261058723c */ /* 0x040fe80000001858 */
[----:B------:R-:W-:Y:S04]  /*1d870*/  FADD.FTZ R36, R115, R36 ;  /* 0x0000002473247221 */ /* 0x000fe80000010000 */
[C---:B------:R-:W-:Y:S08]  /*1d880*/  HMMA.16816.F32 R92, R16.reuse, R40, R92 ;  /* 0x00000028105c723c */ /* 0x040ff0000000185c */
[C---:B------:R-:W-:Y:S08]  /*1d890*/  HMMA.16816.F32 R96, R16.reuse, R42, R96 ;  /* 0x0000002a1060723c */ /* 0x040ff00000001860 */
[C---:B-1----:R-:W-:Y:S07]  /*1d8a0*/  HMMA.16816.F32 R12, R16.reuse, R24, R12 ;  /* 0x00000018100c723c */ /* 0x042fee000000180c */
[----:B------:R-:W-:Y:S01]  /*1d8b0*/  FADD.FTZ R24, R112, R113 ;  /* 0x0000007170187221 */ /* 0x000fe20000010000 */
[----:B------:R-:W-:Y:S04]  /*1d8c0*/  HMMA.16816.F32 R100, R16, R26, R100 ;  /* 0x0000001a1064723c */ /* 0x000fe80000001864 */
[----:B------:R-:W-:Y:S03]  /*1d8d0*/  FADD.FTZ R25, R139, R36 ;  /* 0x000000248b197221 */ /* 0x000fe60000010000 */
[----:B------:R-:W-:Y:S01]  /*1d8e0*/  F2FP.PACK_AB R17, R61, R62 ;  /* 0x0000003e3d11723e */ /* 0x000fe200000000ff */
[----:B------:R-:W-:Y:S01]  /*1d8f0*/  FADD.FTZ R25, R170, R25 ;  /* 0x00000019aa197221 */ /* 0x000fe20000010000 */
[----:B------:R-:W-:Y:S03]  /*1d900*/  F2FP.PACK_AB R19, R137, R60 ;  /* 0x0000003c8913723e */ /* 0x000fe600000000ff */
[----:B----4-:R-:W-:Y:S01]  /*1d910*/  F2FP.PACK_AB R16, R33, R32 ;  /* 0x000000202110723e */ /* 0x010fe200000000ff */
[----:B------:R-:W-:Y:S01]  /*1d920*/  FADD.FTZ R172, R172, R25 ;  /* 0x00000019acac7221 */ /* 0x000fe20000010000 */
[----:B---3--:R-:W-:Y:S03]  /*1d930*/  F2FP.PACK_AB R18, R167, R34 ;  /* 0x00000022a712723e */ /* 0x008fe600000000ff */
[----:B------:R-:W-:Y:S04]  /*1d940*/  FADD.FTZ R171, R171, R172 ;  /* 0x000000acabab7221 */ /* 0x000fe80000010000 */
[C---:B------:R-:W-:Y:S01]  /*1d950*/  HMMA.16816.F32 R112, R16.reuse, R108, R4 ;  /* 0x0000006c1070723c */ /* 0x040fe20000001804 */
        /* <DEDUP_REMOVED lines=12> */
[----:B------:R-:W-:Y:S01]  /*1da20*/  FADD.FTZ R104, R104, R21 ;  /* 0x0000001568687221 */ /* 0x000fe20000010000 */
[C---:B------:R-:W-:Y:S01]  /*1da30*/  HMMA.16816.F32 R76, R16.reuse, R28, R76 ;  /* 0x0000001c104c723c */ /* 0x040fe2000000184c */
[----:B------:R-:W3:Y:S02]  /*1da40*/  LDSM.16.MT88.4 R20, [R140+0xec00] ;  /* 0x00ec00008c14783b */ /* 0x000ee40000004200 */
        /* <DEDUP_REMOVED lines=40> */
.L_x_3108:
[----:B------:R-:W1:Y:S01]  /*1dcd0*/  SHFL.BFLY PT, R5, R166, 0x2, 0x1f ;  /* 0x0c401f00a6057f89 */ /* 0x000e6200000e0000 */
[----:B------:R-:W-:Y:S01]  /*1dce0*/  MOV R8, 0x3f800000 ;  /* 0x3f80000000087802 */ /* 0x000fe20000000f00 */
[----:B------:R-:W-:Y:S01]  /*1dcf0*/  BSSY B0, `(.L_x_3113) ;  /* 0x00000bf000007945 */ /* 0x000fe20003800000 */
[----:B------:R-:W-:Y:S01]  /*1dd00*/  IMAD R161, R161, 0x10, R160 ;  /* 0x00000010a1a17824 */ /* 0x000fe200078e02a0 */
[----:B------:R-:W2:Y:S04]  /*1dd10*/  SHFL.BFLY PT, R10, R167, 0x2, 0x1f ;  /* 0x0c401f00a70a7f89 */ /* 0x000ea800000e0000 */
[----:B------:R-:W3:Y:S04]  /*1dd20*/  S2R R4, SR_TID.X ;  /* 0x0000000000047919 */ /* 0x000ee80000002100 */
[----:B------:R-:W-:Y:S01]  /*1dd30*/  BAR.SYNC.DEFER_BLOCKING 0x0 ;  /* 0x0000000000007b1d */ /* 0x000fe20000010000 */
[----:B-1----:R-:W-:-:S02]  /*1dd40*/  FADD.FTZ R0, R5, R166 ;  /* 0x000000a605007221 */ /* 0x002fc40000010000 */
[----:B--2---:R-:W-:-:S03]  /*1dd50*/  FADD.FTZ R10, R10, R167 ;  /* 0x000000a70a0a7221 */ /* 0x004fc60000010000 */
[----:B------:R-:W1:Y:S01]  /*1dd60*/  SHFL.BFLY PT, R5, R0, 0x1, 0x1f ;  /* 0x0c201f0000057f89 */ /* 0x000e6200000e0000 */
[----:B---3--:R-:W-:-:S03]  /*1dd70*/  SHF.R.S32.HI R9, RZ, 0x1f, R4 ;  /* 0x0000001fff097819 */ /* 0x008fc60000011404 */
[----:B------:R-:W2:Y:S01]  /*1dd80*/  SHFL.BFLY PT, R7, R10, 0x1, 0x1f ;  /* 0x0c201f000a077f89 */ /* 0x000ea200000e0000 */
[CC--:B------:R-:W-:Y:S02]  /*1dd90*/  LEA.HI R11, R9.reuse, R4.reuse, RZ, 0x2 ;  /* 0x00000004090b7211 */ /* 0x0c0fe400078f10ff */
[----:B------:R-:W-:Y:S02]  /*1dda0*/  LEA.HI R14, R9, R4, RZ, 0x6 ;  /* 0x00000004090e7211 */ /* 0x000fe400078f30ff */
[----:B------:R-:W-:Y:S02]  /*1ddb0*/  LOP3.LUT R15, R11, 0xfffffffc, RZ, 0xc0, !PT ;  /* 0xfffffffc0b0f7812 */ /* 0x000fe400078ec0ff */
[----:B------:R-:W-:Y:S02]  /*1ddc0*/  SHF.R.S32.HI R11, RZ, 0x2, R11 ;  /* 0x00000002ff0b7819 */ /* 0x000fe4000001140b */
[----:B------:R-:W-:Y:S02]  /*1ddd0*/  SHF.L.U32 R14, R14, 0x2, RZ ;  /* 0x000000020e0e7819 */ /* 0x000fe400000006ff */
[----:B------:R-:W-:-:S04]  /*1dde0*/  SHF.R.S32.HI R16, RZ, 0x1f, R11 ;  /* 0x0000001fff107819 */ /* 0x000fc8000001140b */
[----:B------:R-:W-:Y:S01]  /*1ddf0*/  LEA.HI R16, R16, R11, RZ, 0x3 ;  /* 0x0000000b10107211 */ /* 0x000fe200078f18ff */
[----:B-1----:R-:W-:Y:S01]  /*1de00*/  FADD.FTZ R5, R0, R5 ;  /* 0x0000000500057221 */ /* 0x002fe20000010000 */
[-C--:B------:R-:W-:Y:S02]  /*1de10*/  LEA.HI R0, R9, R4.reuse, RZ, 0x5 ;  /* 0x0000000409007211 */ /* 0x080fe400078f28ff */
[----:B------:R-:W-:Y:S01]  /*1de20*/  LOP3.LUT R16, R16, 0xfffffff8, RZ, 0xc0, !PT ;  /* 0xfffffff810107812 */ /* 0x000fe200078ec0ff */
[----:B--2---:R-:W-:Y:S01]  /*1de30*/  FADD.FTZ R6, R10, R7 ;  /* 0x000000070a067221 */ /* 0x004fe20000010000 */
[----:B------:R-:W-:Y:S02]  /*1de40*/  SHF.R.S32.HI R13, RZ, 0x5, R0 ;  /* 0x00000005ff0d7819 */ /* 0x000fe40000011400 */
[-C--:B------:R-:W-:Y:S01]  /*1de50*/  IADD3 R10, -R15, R4.reuse, RZ ;  /* 0x000000040f0a7210 */ /* 0x080fe20007ffe1ff */
[----:B------:R-:W-:Y:S01]  /*1de60*/  IMAD.IADD R17, R11, 0x1, -R16 ;  /* 0x000000010b117824 */ /* 0x000fe200078e0a10 */
[----:B------:R-:W-:-:S02]  /*1de70*/  LEA.HI R11, R9, R4, RZ, 0x4 ;  /* 0x00000004090b7211 */ /* 0x000fc400078f20ff */
[----:B------:R-:W-:Y:S02]  /*1de80*/  LEA R10, R13, R10, 0x8 ;  /* 0x0000000a0d0a7211 */ /* 0x000fe400078e40ff */
[----:B------:R-:W-:Y:S02]  /*1de90*/  LEA.HI R13, R9, R4, RZ, 0x3 ;  /* 0x00000004090d7211 */ /* 0x000fe400078f18ff */
[----:B------:R-:W-:Y:S02]  /*1dea0*/  FSETP.NE.FTZ.AND P1, PT, R6, RZ, PT ;  /* 0x000000ff0600720b */ /* 0x000fe40003f35000 */
[----:B------:R-:W-:Y:S02]  /*1deb0*/  SHF.R.S32.HI R12, RZ, 0x3, R13 ;  /* 0x00000003ff0c7819 */ /* 0x000fe4000001140d */
[C---:B------:R-:W-:Y:S02]  /*1dec0*/  LOP3.LUT R19, R13.reuse, 0xfffffff8, RZ, 0xc0, !PT ;  /* 0xfffffff80d137812 */ /* 0x040fe400078ec0ff */
[----:B------:R-:W-:-:S02]  /*1ded0*/  LEA.HI R15, R13, R12, RZ, 0x1 ;  /* 0x0000000c0d0f7211 */ /* 0x000fc400078f08ff */
[----:B------:R-:W-:Y:S02]  /*1dee0*/  LEA.HI R13, R17, R17, RZ, 0x1 ;  /* 0x00000011110d7211 */ /* 0x000fe400078f08ff */
[----:B------:R-:W-:Y:S02]  /*1def0*/  LOP3.LUT R9, R15, 0xfffffffe, RZ, 0xc0, !PT ;  /* 0xfffffffe0f097812 */ /* 0x000fe400078ec0ff */
[----:B------:R-:W-:Y:S01]  /*1df00*/  LOP3.LUT R15, R14, 0x3fffff00, RZ, 0xc0, !PT ;  /* 0x3fffff000e0f7812 */ /* 0x000fe200078ec0ff */
[----:B------:R-:W1:Y:S01]  /*1df10*/  @P1 MUFU.RCP R8, R6 ;  /* 0x0000000600081308 */ /* 0x000e620000001000 */
[----:B------:R-:W-:Y:S02]  /*1df20*/  IADD3 R14, R12, -R9, RZ ;  /* 0x800000090c0e7210 */ /* 0x000fe40007ffe0ff */
[----:B------:R-:W-:Y:S02]  /*1df30*/  IADD3 R9, -R19, R4, RZ ;  /* 0x0000000413097210 */ /* 0x000fe40007ffe1ff */
[----:B------:R-:W-:-:S02]  /*1df40*/  LOP3.LUT R18, R13, 0x1fffffe, RZ, 0xc0, !PT ;  /* 0x01fffffe0d127812 */ /* 0x000fc400078ec0ff */
[----:B------:R-:W-:Y:S01]  /*1df50*/  FSETP.NE.FTZ.AND P0, PT, R5, RZ, PT ;  /* 0x000000ff0500720b */ /* 0x000fe20003f15000 */
[----:B------:R-:W-:Y:S01]  /*1df60*/  @P1 MUFU.LG2 R6, R6 ;  /* 0x0000000600061308 */ /* 0x000fe20000000c00 */
[----:B------:R-:W-:Y:S02]  /*1df70*/  LEA.HI R16, R9, R9, RZ, 0x1 ;  /* 0x0000000909107211 */ /* 0x000fe400078f08ff */
[----:B------:R-:W-:Y:S02]  /*1df80*/  IADD3 R17, R17, -R18, RZ ;  /* 0x8000001211117210 */ /* 0x000fe40007ffe0ff */
[----:B------:R-:W-:Y:S02]  /*1df90*/  SHF.R.S32.HI R13, RZ, 0x1, R13 ;  /* 0x00000001ff0d7819 */ /* 0x000fe4000001140d */
[----:B------:R-:W-:Y:S01]  /*1dfa0*/  SHF.R.S32.HI R18, RZ, 0x1, R16 ;  /* 0x00000001ff127819 */ /* 0x000fe20000011410 */
[----:B-1----:R-:W-:Y:S01]  /*1dfb0*/  FMUL.FTZ R112, R8, R112 ;  /* 0x0000007008707220 */ /* 0x002fe20000410000 */
[----:B------:R-:W-:Y:S01]  /*1dfc0*/  LOP3.LUT R16, R16, 0xfffffffe, RZ, 0xc0, !PT ;  /* 0xfffffffe10107812 */ /* 0x000fe200078ec0ff */
[----:B------:R-:W-:Y:S01]  /*1dfd0*/  FMUL.FTZ R113, R8, R113 ;  /* 0x0000007108717220 */ /* 0x000fe20000410000 */
[----:B------:R-:W-:Y:S01]  /*1dfe0*/  LEA R14, R14, R15, 0x5 ;  /* 0x0000000f0e0e7211 */ /* 0x000fe200078e28ff */
[C---:B------:R-:W-:Y:S01]  /*1dff0*/  FMUL.FTZ R108, R8.reuse, R108 ;  /* 0x0000006c086c7220 */ /* 0x040fe20000410000 */
[----:B------:R-:W-:Y:S01]  /*1e000*/  MOV R7, 0x3f800000 ;  /* 0x3f80000000077802 */ /* 0x000fe20000000f00 */
[C---:B------:R-:W-:Y:S01]  /*1e010*/  FMUL.FTZ R109, R8.reuse, R109 ;  /* 0x0000006d086d7220 */ /* 0x040fe20000410000 */
[----:B------:R-:W-:Y:S01]  /*1e020*/  SHF.R.S32.HI R11, RZ, 0x4, R11 ;  /* 0x00000004ff0b7819 */ /* 0x000fe2000001140b */
[C---:B------:R-:W-:Y:S01]  /*1e030*/  FMUL.FTZ R68, R8.reuse, R68 ;  /* 0x0000004408447220 */ /* 0x040fe20000410000 */
[----:B------:R-:W-:Y:S01]  /*1e040*/  SHF.L.U32 R15, R13, 0x6, RZ ;  /* 0x000000060d0f7819 */ /* 0x000fe200000006ff */
[C---:B------:R-:W-:Y:S01]  /*1e050*/  FMUL.FTZ R69, R8.reuse, R69 ;  /* 0x0000004508457220 */ /* 0x040fe20000410000 */
[----:B------:R-:W-:Y:S01]  /*1e060*/  LEA R10, R17, R10, 0x4 ;  /* 0x0000000a110a7211 */ /* 0x000fe200078e20ff */
[----:B------:R-:W-:Y:S01]  /*1e070*/  IMAD.IADD R17, R9, 0x1, -R16 ;  /* 0x0000000109117824 */ /* 0x000fe200078e0a10 */
[----:B------:R-:W-:Y:S01]  /*1e080*/  LOP3.LUT R15, R15, 0xc0, RZ, 0xc0, !PT ;  /* 0x000000c00f0f7812 */ /* 0x000fe200078ec0ff */
[----:B------:R-:W-:Y:S01]  /*1e090*/  IMAD.SHL.U32 R11, R11, 0x40, RZ ;  /* 0x000000400b0b7824 */ /* 0x000fe200078e00ff */
[----:B------:R-:W-:Y:S01]  /*1e0a0*/  LOP3.LUT R16, R13, 0x1, RZ, 0xc0, !PT ;  /* 0x000000010d107812 */ /* 0x000fe200078ec0ff */
[----:B------:R-:W1:Y:S01]  /*1e0b0*/  @P0 MUFU.RCP R7, R5 ;  /* 0x0000000500070308 */ /* 0x000e620000001000 */
        /* <DEDUP_REMOVED lines=28> */
[----:B------:R-:W2:Y:S01]  /*1e280*/  @P0 MUFU.LG2 R5, R5 ;  /* 0x0000000500050308 */ /* 0x000ea20000000c00 */
[----:B------:R-:W-:-:S02]  /*1e290*/  FMUL.FTZ R104, R8, R104 ;  /* 0x0000006808687220 */ /* 0x000fc40000410000 */
[C---:B------:R-:W-:Y:S02]  /*1e2a0*/  FMUL.FTZ R105, R8.reuse, R105 ;  /* 0x0000006908697220 */ /* 0x040fe40000410000 */
[C---:B------:R-:W-:Y:S02]  /*1e2b0*/  FMUL.FTZ R100, R8.reuse, R100 ;  /* 0x0000006408647220 */ /* 0x040fe40000410000 */
[----:B------:R-:W-:Y:S01]  /*1e2c0*/  FMUL.FTZ R101, R8, R101 ;  /* 0x0000006508657220 */ /* 0x000fe20000410000 */
[----:B------:R-:W-:Y:S01]  /*1e2d0*/  MOV R8, 0x40 ;  /* 0x0000004000087802 */ /* 0x000fe20000000f00 */
[C---:B-1----:R-:W-:Y:S02]  /*1e2e0*/  FMUL.FTZ R115, R7.reuse, R115 ;  /* 0x0000007307737220 */ /* 0x042fe40000410000 */
[C---:B------:R-:W-:Y:S01]  /*1e2f0*/  FMUL.FTZ R114, R7.reuse, R114 ;  /* 0x0000007207727220 */ /* 0x040fe20000410000 */
[----:B------:R-:W-:Y:S01]  /*1e300*/  SEL R8, R8, 0xffffffc0, !P2 ;  /* 0xffffffc008087807 */ /* 0x000fe20005000000 */
[----:B------:R-:W-:-:S02]  /*1e310*/  FMUL.FTZ R111, R7, R111 ;  /* 0x0000006f076f7220 */ /* 0x000fc40000410000 */
[----:B------:R-:W-:Y:S01]  /*1e320*/  FMUL.FTZ R110, R7, R110 ;  /* 0x0000006e076e7220 */ /* 0x000fe20000410000 */
[----:B------:R-:W-:Y:S01]  /*1e330*/  IADD3 R13, R13, R8, RZ ;  /* 0x000000080d0d7210 */ /* 0x000fe20007ffe0ff */
        /* <DEDUP_REMOVED lines=24> */
[----:B------:R-:W-:Y:S02]  /*1e4c0*/  FMUL.FTZ R102, R7, R102 ;  /* 0x0000006607667220 */ /* 0x000fe40000410000 */
[----:B------:R-:W-:Y:S01]  /*1e4d0*/  IMAD.IADD R7, R14, 0x1, R11 ;  /* 0x000000010e077824 */ /* 0x000fe200078e020b */
[----:B------:R-:W-:Y:S01]  /*1e4e0*/  IADD3 R14, R8, R15, RZ ;  /* 0x0000000f080e7210 */ /* 0x000fe20007ffe0ff */
[----:B------:R-:W1:Y:S01]  /*1e4f0*/  S2R R11, SR_CTAID.Z ;  /* 0x00000000000b7919 */ /* 0x000e620000002700 */
[----:B------:R-:W-:Y:S02]  /*1e500*/  @P1 FMUL.FTZ R6, R6, 0.69314718246459960938 ;  /* 0x3f31721806061820 */ /* 0x000fe40000410000 */
[----:B--2---:R-:W-:Y:S01]  /*1e510*/  @P0 FMUL.FTZ R5, R5, 0.69314718246459960938 ;  /* 0x3f31721805050820 */ /* 0x004fe20000410000 */
        /* <DEDUP_REMOVED lines=16> */
[----:B------:R-:W4:Y:S04]  /*1e620*/  S2R R8, SR_CTAID.Y ;  /* 0x0000000000087919 */ /* 0x000f280000002600 */
[----:B------:R-:W-:Y:S04]  /*1e630*/  STS.64 [R14+0x4000], R100 ;  /* 0x004000640e007388 */ /* 0x000fe80000000a00 */
[----:B------:R5:W-:Y:S04]  /*1e640*/  STS.64 [R14+0x4400], R102 ;  /* 0x004400660e007388 */ /* 0x000be80000000a00 */
[----:B------:R-:W-:Y:S06]  /*1e650*/  BAR.SYNC.DEFER_BLOCKING 0x0 ;  /* 0x0000000000007b1d */ /* 0x000fec0000010000 */
[----:B--2---:R-:W2:Y:S01]  /*1e660*/  S2R R10, SR_CTAID.X ;  /* 0x00000000000a7919 */ /* 0x004ea20000002500 */
[----:B---3--:R-:W-:Y:S01]  /*1e670*/  LOP3.LUT R13, R0, 0xffffffe0, RZ, 0xc0, !PT ;  /* 0xffffffe0000d7812 */ /* 0x008fe200078ec0ff */
[----:B----4-:R-:W-:Y:S01]  /*1e680*/  IMAD R8, R8, c[0x0][0x210], R153 ;  /* 0x0000840008087a24 */ /* 0x010fe200078e0299 */
[----:B------:R-:W-:Y:S01]  /*1e690*/  MOV R0, 0xff800000 ;  /* 0xff80000000007802 */ /* 0x000fe20000000f00 */
[----:B------:R-:W-:Y:S01]  /*1e6a0*/  @P1 FFMA.FTZ R0, R3, c[0x0][0x238], R6 ;  /* 0x00008e0003001a23 */ /* 0x000fe20000010006 */
[----:B------:R-:W-:-:S02]  /*1e6b0*/  IADD3 R13, -R13, R4, RZ ;  /* 0x000000040d0d7210 */ /* 0x000fc40007ffe1ff */
[----:B------:R-:W-:Y:S01]  /*1e6c0*/  MOV R4, 0xff800000 ;  /* 0xff80000000047802 */ /* 0x000fe20000000f00 */
[----:B------:R-:W-:Y:S01]  /*1e6d0*/  @P0 FFMA.FTZ R4, R2, c[0x0][0x238], R5 ;  /* 0x00008e0002040a23 */ /* 0x000fe20000010005 */
[----:B------:R-:W-:Y:S02]  /*1e6e0*/  LOP3.LUT P2, RZ, R13, 0x3, RZ, 0xc0, !PT ;  /* 0x000000030dff7812 */ /* 0x000fe4000784c0ff */
[----:B-----5:R-:W-:Y:S01]  /*1e6f0*/  IADD3 R14, -R153, RZ, RZ ;  /* 0x000000ff990e7210 */ /* 0x020fe20007ffe1ff */
[----:B------:R-:W3:Y:S04]  /*1e700*/  LDS.128 R56, [R7.X4] ;  /* 0x0000000007387984 */ /* 0x000ee80000004c00 */
[----:B-1----:R-:W-:Y:S01]  /*1e710*/  IMAD R11, R14, c[0x0][0x1c0], R11 ;  /* 0x000070000e0b7a24 */ /* 0x002fe200078e020b */
[----:B------:R-:W1:Y:S01]  /*1e720*/  LDS.128 R52, [R7.X4+0x800] ;  /* 0x0008000007347984 */ /* 0x000e620000004c00 */
[----:B------:R-:W-:-:S02]  /*1e730*/  SHF.L.U32 R14, R9, 0x2, RZ ;  /* 0x00000002090e7819 */ /* 0x000fc400000006ff */
[----:B------:R-:W-:Y:S01]  /*1e740*/  IMAD R8, R8, c[0x0][0x1c0], R11 ;  /* 0x0000700008087a24 */ /* 0x000fe200078e020b */
[----:B------:R-:W4:Y:S01]  /*1e750*/  LDS.128 R48, [R7.X4+0x1000] ;  /* 0x0010000007307984 */ /* 0x000f220000004c00 */
[----:B------:R-:W-:-:S03]  /*1e760*/  SHF.R.S32.HI R15, RZ, 0x1f, R14 ;  /* 0x0000001fff0f7819 */ /* 0x000fc6000001140e */
        /* <DEDUP_REMOVED lines=9> */
[----:B--2---:R-:W-:-:S05]  /*1e800*/  SHF.L.U32 R7, R10, 0x6, RZ ;  /* 0x000000060a077819 */ /* 0x004fca00000006ff */
[----:B------:R-:W-:Y:S01]  /*1e810*/  IMAD R8, R8, c[0x0][0x214], R7 ;  /* 0x0000850008087a24 */ /* 0x000fe200078e0207 */
[----:B------:R-:W-:Y:S05]  /*1e820*/  @P2 BRA `(.L_x_3114) ;  /* 0x000000b000002947 */ /* 0x000fea0003800000 */
[----:B---34-:R-:W-:Y:S01]  /*1e830*/  IMAD R2, R10, -0x40, R151 ;  /* 0xffffffc00a027824 */ /* 0x018fe200078e0297 */
        /* <DEDUP_REMOVED lines=10> */
.L_x_3114:
[----:B---34-:R-:W-:Y:S05]  /*1e8e0*/  BSYNC B0 ;  /* 0x0000000000007941 */ /* 0x018fea0003800000 */
.L_x_3113:
[----:B------:R-:W-:Y:S01]  /*1e8f0*/  IMAD R151, R10, -0x40, R151 ;  /* 0xffffffc00a977824 */ /* 0x000fe200078e0297 */
[----:B------:R-:W-:Y:S01]  /*1e900*/  BSSY B0, `(.L_x_3115) ;  /* 0x0000012000007945 */ /* 0x000fe20003800000 */
[----:B------:R-:W-:-:S03]  /*1e910*/  IMAD.WIDE R2, R12, 0x60, R14 ;  /* 0x000000600c027825 */ /* 0x000fc600078e020e */
[----:B------:R-:W-:Y:S01]  /*1e920*/  ISETP.GE.AND P1, PT, R12, R151, PT ;  /* 0x000000970c00720c */ /* 0x000fe20003f26270 */
[----:B------:R-:W-:-:S05]  /*1e930*/  IMAD R8, R8, c[0x0][0x22c], RZ ;  /* 0x00008b0008087a24 */ /* 0x000fca00078e02ff */
[----:B--2---:R-:W-:Y:S02]  /*1e940*/  IADD3 R0, P0, R8, R2, RZ ;  /* 0x0000000208007210 */ /* 0x004fe40007f1e0ff */
        /* <DEDUP_REMOVED lines=13> */
.L_x_3116:
[----:B------:R-:W-:Y:S05]  /*1ea20*/  BSYNC B0 ;  /* 0x0000000000007941 */ /* 0x000fea0003800000 */
.L_x_3115:
        /* <DEDUP_REMOVED lines=10> */
.L_x_3118:
[----:B------:R-:W-:Y:S05]  /*1ead0*/  BSYNC B0 ;  /* 0x0000000000007941 */ /* 0x000fea0003800000 */
.L_x_3117:
        /* <DEDUP_REMOVED lines=10> */
.L_x_3120:
[----:B------:R-:W-:Y:S05]  /*1eb80*/  BSYNC B0 ;  /* 0x0000000000007941 */ /* 0x000fea0003800000 */
.L_x_3119:
        /* <DEDUP_REMOVED lines=11> */
.L_x_3121:
        /* <DEDUP_REMOVED lines=12> */
.L_x_6132:


//--------------------- .text._ZN5flash24flash_fwd_splitkv_kernelI23Flash_fwd_kernel_traitsILi96ELi64ELi128ELi4ELb0ELb0EN7cutlass6half_tE19Flash_kernel_traitsILi96ELi64ELi128ELi4ES3_EELb1ELb0ELb1ELb0ELb0ELb1ELb1ELb1EEEvNS_16Flash_fwd_paramsE --------------------------
	.section	.text._ZN5flash24flash_fwd_splitkv_kernelI23Flash_fwd_kernel_traitsILi96ELi64ELi128ELi4ELb0ELb0EN7cutlass6half_tE19Flash_kernel_traitsILi96ELi64ELi128ELi4ES3_EELb1ELb0ELb1ELb0ELb0ELb1ELb1ELb1EEEvNS_16Flash_fwd_paramsE,"ax",@progbits
	.sectioninfo	@"SHI_REGISTERS=226"
	.align	128
        .global         _ZN5flash24flash_fwd_splitkv_kernelI23Flash_fwd_kernel_traitsILi96ELi64ELi128ELi4ELb0ELb0EN7cutlass6half_tE19Flash_kernel_traitsILi96ELi64ELi128ELi4ES3_EELb1ELb0ELb1ELb0ELb0ELb1ELb1ELb1EEEvNS_16Flash_fwd_paramsE
        .type           _ZN5flash24flash_fwd_splitkv_kernelI23Flash_fwd_kernel_traitsILi96ELi64ELi128ELi4ELb0ELb0EN7cutlass6half_tE19Flash_kernel_traitsILi96ELi64ELi128ELi4ES3_EELb1ELb0ELb1ELb0ELb0ELb1ELb1ELb1EEEvNS_16Flash_fwd_paramsE,@function
        .size           _ZN5flash24flash_fwd_splitkv_kernelI23Flash_fwd_kernel_traitsILi96ELi64ELi128ELi4ELb0ELb0EN7cutlass6half_tE19Flash_kernel_traitsILi96ELi64ELi128ELi4ES3_EELb1ELb0ELb1ELb0ELb0ELb1ELb1ELb1EEEvNS_16Flash_fwd_paramsE,(.L_x_6133 - _ZN5flash24flash_fwd_splitkv_kernelI23Flash_fwd_kernel_traitsILi96ELi64ELi128ELi4ELb0ELb0EN7cutlass6half_tE19Flash_kernel_traitsILi96ELi64ELi128ELi4ES3_EELb1ELb0ELb1ELb0ELb0ELb1ELb1ELb1EEEvNS_16Flash_fwd_paramsE)
        .other          _ZN5flash24flash_fwd_splitkv_kernelI23Flash_fwd_kernel_traitsILi96ELi64ELi128ELi4ELb0ELb0EN7cutlass6half_tE19Flash_kernel_traitsILi96ELi64ELi128ELi4ES3_EELb1ELb0ELb1ELb0ELb0ELb1ELb1ELb1EEEvNS_16Flash_fwd_paramsE,@"STO_CUDA_ENTRY STV_DEFAULT"
_ZN5flash24flash_fwd_splitkv_kernelI23Flash_fwd_kernel_traitsILi96ELi64ELi128ELi4ELb0ELb0EN7cutlass6half_tE19Flash_kernel_traitsILi96ELi64ELi128ELi4ES3_EELb1ELb0ELb1ELb0ELb0ELb1ELb1ELb1EEEvNS_16Flash_fwd_paramsE:
.text._ZN5flash24flash_fwd_splitkv_kernelI23Flash_fwd_kernel_traitsILi96ELi64ELi128ELi4ELb0ELb0EN7cutlass6half_tE19Flash_kernel_traitsILi96ELi64ELi128ELi4ES3_EELb1ELb0ELb1ELb0ELb0ELb1ELb1ELb1EEEvNS_16Flash_fwd_paramsE:
        /* <DEDUP_REMOVED lines=53> */
.L_x_3122:
[----:B-1-34-:R-:W-:Y:S02]  /*0350*/  MOV R71, c[0x0][0x218] ;  /* 0x0000860000477a02 */ /* 0x01afe40000000f00 */
.L_x_3123:
        /* <DEDUP_REMOVED lines=87> */
.L_x_3126:
[----:B------:R-:W-:Y:S05]  /*08d0*/  BSYNC B0 ;  /* 0x0000000000007941 */ /* 0x000fea0003800000 */
.L_x_3125:
        /* <DEDUP_REMOVED lines=10> */
.L_x_3128:
[----:B------:R-:W-:Y:S05]  /*0980*/  BSYNC B0 ;  /* 0x0000000000007941 */ /* 0x000fea0003800000 */
.L_x_3127:
        /* <DEDUP_REMOVED lines=10> */
.L_x_3130:
[----:B------:R-:W-:Y:S05]  /*0a30*/  BSYNC B0 ;  /* 0x0000000000007941 */ /* 0x000fea0003800000 */
.L_x_3129:
        /* <DEDUP_REMOVED lines=10> */
.L_x_3132:
[----:B------:R-:W-:Y:S05]  /*0ae0*/  BSYNC B0 ;  /* 0x0000000000007941 */ /* 0x000fea0003800000 */
.L_x_3131:
        /* <DEDUP_REMOVED lines=20> */
.L_x_3124:
        /* <DEDUP_REMOVED lines=84> */
[----:B------:R-:W-:Y:S01]  /*1170*/  IMAD.WIDE.U32 R10, R6, c[0x0][0x188], RZ ;  /* 0x00006200060a7a25 */ /* 0x000fe200078e00ff */
        /* <DEDUP_REMOVED lines=9> */
.L_x_3133:
        /* <DEDUP_REMOVED lines=16> */
.L_x_3135:
        /* <DEDUP_REMOVED lines=53> */
.L_x_3134:
[----:B------:R1:W5:Y:S01]  /*1660*/  @P4 LDG.E R13, [R176.64] ;  /* 0x00000006b00d4981 */ /* 0x000362000c1e1900 */
[----:B------:R-:W-:Y:S01]  /*1670*/  SHF.R.S32.HI R17, RZ, 0x1f, R132 ;  /* 0x0000001fff117819 */ /* 0x000fe20000011484 */
[----:B-----5:R-:W-:Y:S01]  /*1680*/  IMAD.MOV.U32 R7, RZ, RZ, 0x2 ;  /* 0x00000002ff077424 */ /* 0x020fe200078e00ff */
[----:B------:R-:W-:Y:S01]  /*1690*/  ISETP.NE.AND P0, PT, R19, -0x1, PT ;  /* 0xffffffff1300780c */ /* 0x000fe20003f05270 */
[----:B------:R-:W-:Y:S01]  /*16a0*/  IMAD.MOV.U32 R160, RZ, RZ, c[0x0][0x230] ;  /* 0x00008c00ffa07624 */ /* 0x000fe200078e00ff */
[CC--:B------:R-:W-:Y:S01]  /*16b0*/  LEA.HI R11, R17.reuse, R132.reuse, RZ, 0x3 ;  /* 0x00000084110b7211 */ /* 0x0c0fe200078f18ff */
[----:B------:R-:W-:Y:S01]  /*16c0*/  IMAD.MOV.U32 R26, RZ, RZ, RZ ;  /* 0x000000ffff1a7224 */ /* 0x000fe200078e00ff */
[CC--:B------:R-:W-:Y:S01]  /*16d0*/  LEA.HI R163, R17.reuse, R132.reuse, RZ, 0x2 ;  /* 0x0000008411a37211 */ /* 0x0c0fe200078f10ff */
[----:B------:R-:W-:Y:S01]  /*16e0*/  IMAD.MOV.U32 R27, RZ, RZ, c[0x0][0x230] ;  /* 0x00008c00ff1b7624 */ /* 0x000fe200078e00ff */
[----:B------:R-:W-:Y:S01]  /*16f0*/  SHF.R.S32.HI R10, RZ, 0x3, R11 ;  /* 0x00000003ff0a7819 */ /* 0x000fe2000001140b */
[----:B------:R-:W-:Y:S01]  /*1700*/  IMAD.MOV.U32 R181, RZ, RZ, c[0x0][0x198] ;  /* 0x00006600ffb57624 */ /* 0x000fe200078e00ff */
[----:B------:R-:W-:Y:S01]  /*1710*/  LEA.HI R60, R17, R132, RZ, 0x4 ;  /* 0x00000084113c7211 */ /* 0x000fe200078f20ff */
[----:B------:R-:W-:Y:S01]  /*1720*/  IMAD.HI.U32 R160, R7, R160, R26 ;  /* 0x000000a007a07227 */ /* 0x000fe200078e001a */
[----:B------:R-:W-:-:S02]  /*1730*/  LEA.HI R59, R11, R10, RZ, 0x1 ;  /* 0x0000000a0b3b7211 */ /* 0x000fc400078f08ff */
[----:B------:R-:W-:Y:S01]  /*1740*/  LOP3.LUT R7, R163, 0xfffffffc, RZ, 0xc0, !PT ;  /* 0xfffffffca3077812 */ /* 0x000fe200078ec0ff */
[----:B------:R-:W-:Y:S01]  /*1750*/  @P0 IMAD.WIDE.U32 R24, R19, c[0x0][0x190], RZ ;  /* 0x0000640013180a25 */ /* 0x000fe200078e00ff */
[----:B------:R-:W-:Y:S02]  /*1760*/  LOP3.LUT R11, R11, 0xfffffff8, RZ, 0xc0, !PT ;  /* 0xfffffff80b0b7812 */ /* 0x000fe400078ec0ff */
[----:B------:R-:W-:Y:S01]  /*1770*/  LOP3.LUT R63, R60, 0xfffffff0, RZ, 0xc0, !PT ;  /* 0xfffffff03c3f7812 */ /* 0x000fe200078ec0ff */
[----:B------:R-:W-:Y:S01]  /*1780*/  @!P0 IMAD R12, R131, c[0x0][0x178], RZ ;  /* 0x00005e00830c8a24 */ /* 0x000fe200078e02ff */
[----:B------:R-:W-:Y:S01]  /*1790*/  SHF.R.S32.HI R174, RZ, 0x2, R163 ;  /* 0x00000002ffae7819 */ /* 0x000fe200000114a3 */
[----:B------:R-:W-:Y:S01]  /*17a0*/  @!P0 IMAD.WIDE.U32 R22, R149, c[0x0][0x178], RZ ;  /* 0x00005e0095168a25 */ /* 0x000fe200078e00ff */
[----:B------:R-:W-:Y:S02]  /*17b0*/  LOP3.LUT R59, R59, 0xfffffffe, RZ, 0xc0, !PT ;  /* 0xfffffffe3b3b7812 */ /* 0x000fe400078ec0ff */
[----:B------:R-:W-:Y:S01]  /*17c0*/  SHF.R.S32.HI R175, RZ, 0x1f, R174 ;  /* 0x0000001fffaf7819 */ /* 0x000fe200000114ae */
[----:B------:R-:W-:Y:S01]  /*17d0*/  IMAD.IADD R7, R132, 0x1, -R7 ;  /* 0x0000000184077824 */ /* 0x000fe200078e0a07 */
[----:B------:R-:W-:Y:S01]  /*17e0*/  IADD3 R164, P1, R174, R3, RZ ;  /* 0x00000003aea47210 */ /* 0x000fe20007f3e0ff */
[C---:B------:R-:W-:Y:S01]  /*17f0*/  IMAD.IADD R58, R132.reuse, 0x1, -R11 ;  /* 0x00000001843a7824 */ /* 0x040fe200078e0a0b */
[----:B------:R-:W-:Y:S01]  /*1800*/  LEA.HI R163, R163, R174, RZ, 0x1 ;  /* 0x000000aea3a37211 */ /* 0x000fe200078f08ff */
[----:B------:R-:W-:Y:S01]  /*1810*/  IMAD.IADD R63, R132, 0x1, -R63 ;  /* 0x00000001843f7824 */ /* 0x000fe200078e0a3f */
[----:B------:R-:W-:Y:S01]  /*1820*/  SHF.R.S32.HI R157, RZ, 0x1, R160 ;  /* 0x00000001ff9d7819 */ /* 0x000fe200000114a0 */
[----:B------:R-:W-:Y:S01]  /*1830*/  @P0 IMAD.MOV.U32 R18, RZ, RZ, R24 ;  /* 0x000000ffff120224 */ /* 0x000fe200078e0018 */
[----:B------:R-:W-:Y:S01]  /*1840*/  LEA.HI R57, R58, R58, RZ, 0x1 ;  /* 0x0000003a3a397211 */ /* 0x000fe200078f08ff */
[----:B------:R-:W-:Y:S01]  /*1850*/  @!P0 IMAD R12, R149, c[0x0][0x17c], R12 ;  /* 0x00005f00950c8a24 */ /* 0x000fe200078e020c */
[----:B------:R-:W-:Y:S01]  /*1860*/  LEA.HI R62, R63, R63, RZ, 0x1 ;  /* 0x0000003f3f3e7211 */ /* 0x000fe200078f08ff */
[----:B------:R-:W-:Y:S01]  /*1870*/  @!P0 IMAD.MOV.U32 R18, RZ, RZ, R22 ;  /* 0x000000ffff128224 */ /* 0x000fe200078e0016 */
[----:B------:R-:W-:Y:S01]  /*1880*/  LOP3.LUT R11, R57, 0xfffffffe, RZ, 0xc0, !PT ;  /* 0xfffffffe390b7812 */ /* 0x000fe200078ec0ff */
[----:B------:R-:W-:Y:S01]  /*1890*/  IMAD.SHL.U32 R116, R7, 0x8, RZ ;  /* 0x0000000807747824 */ /* 0x000fe200078e00ff */
[----:B------:R-:W-:Y:S01]  /*18a0*/  SHF.R.S32.HI R61, RZ, 0x1f, R62 ;  /* 0x0000001fff3d7819 */ /* 0x000fe2000001143e */
[----:B------:R-:W-:Y:S01]  /*18b0*/  @P0 IMAD R19, R19, c[0x0][0x194], R25 ;  /* 0x0000650013130a24 */ /* 0x000fe200078e0219 */
[----:B------:R-:W-:Y:S01]  /*18c0*/  SHF.L.U32 R7, R7, 0x2, RZ ;  /* 0x0000000207077819 */ /* 0x000fe200000006ff */
[----:B------:R-:W-:Y:S01]  /*18d0*/  @!P0 IMAD.IADD R19, R23, 0x1, R12 ;  /* 0x0000000117138824 */ /* 0x000fe200078e020c */
[----:B------:R-:W-:Y:S01]  /*18e0*/  IADD3 R18, P0, R116, R18, RZ ;  /* 0x0000001274127210 */ /* 0x000fe20007f1e0ff */
[----:B------:R-:W-:Y:S01]  /*18f0*/  IMAD.SHL.U32 R25, R10, 0x40, RZ ;  /* 0x000000400a197824 */ /* 0x000fe200078e00ff */
[----:B------:R-:W-:Y:S01]  /*1900*/  SHF.R.S32.HI R117, RZ, 0x1f, R116 ;  /* 0x0000001fff757819 */ /* 0x000fe20000011474 */
[----:B------:R-:W-:Y:S01]  /*1910*/  IMAD.WIDE R20, R21, 0x40, R174 ;  /* 0x0000004015147825 */ /* 0x000fe200078e02ae */
[----:B------:R-:W-:-:S02]  /*1920*/  LEA.HI R17, R17, R132, RZ, 0x5 ;  /* 0x0000008411117211 */ /* 0x000fc400078f28ff */
[----:B------:R-:W-:Y:S01]  /*1930*/  LOP3.LUT R25, R25, 0xc0, RZ, 0xc0, !PT ;  /* 0x000000c019197812 */ /* 0x000fe200078ec0ff */
[----:B------:R-:W-:Y:S01]  /*1940*/  IMAD.IADD R59, R10, 0x1, -R59 ;  /* 0x000000010a3b7824 */ /* 0x000fe200078e0a3b */
[----:B------:R-:W-:Y:S01]  /*1950*/  SHF.R.S32.HI R10, RZ, 0x1, R62 ;  /* 0x00000001ff0a7819 */ /* 0x000fe2000001143e */
[----:B------:R-:W-:Y:S01]  /*1960*/  IMAD.X R19, R117, 0x1, R19, P0 ;  /* 0x0000000175137824 */ /* 0x000fe200000e0613 */
[----:B------:R-:W-:Y:S01]  /*1970*/  LOP3.LUT R163, R163, 0x7fffffe, RZ, 0xc0, !PT ;  /* 0x07fffffea3a37812 */ /* 0x000fe200078ec0ff */
[----:B------:R-:W-:Y:S01]  /*1980*/  IMAD.IADD R58, R58, 0x1, -R11 ;  /* 0x000000013a3a7824 */ /* 0x000fe200078e0a0b */
[----:B------:R-:W-:Y:S01]  /*1990*/  LEA.HI R61, R61, R10, RZ, 0x2 ;  /* 0x0000000a3d3d7211 */ /* 0x000fe200078f10ff */
[----:B------:R-:W-:Y:S01]  /*19a0*/  IMAD R170, R21, c[0x0][0x190], RZ ;  /* 0x0000640015aa7a24 */ /* 0x000fe200078e02ff */
[----:B------:R-:W-:Y:S01]  /*19b0*/  IADD3 R11, R116, 0x20, RZ ;  /* 0x00000020740b7810 */ /* 0x000fe20007ffe0ff */
[----:B------:R-:W-:Y:S01]  /*19c0*/  IMAD.WIDE.U32 R18, R20, c[0x0][0x190], R18 ;  /* 0x0000640014127a25 */ /* 0x000fe200078e0012 */
[----:B------:R-:W-:-:S02]  /*19d0*/  LOP3.LUT R61, R61, 0xfffffffc, RZ, 0xc0, !PT ;  /* 0xfffffffc3d3d7812 */ /* 0x000fc400078ec0ff */
[----:B------:R-:W-:Y:S01]  /*19e0*/  ISETP.GE.AND P5, PT, R11, c[0x0][0x220], PT ;  /* 0x000088000b007a0c */ /* 0x000fe20003fa6270 */
[----:B------:R-:W-:Y:S01]  /*19f0*/  IMAD R170, R20, c[0x0][0x194], R170 ;  /* 0x0000650014aa7a24 */ /* 0x000fe200078e02aa */
[----:B------:R-:W-:Y:S01]  /*1a00*/  IADD3 R20, P0, R116, R8, RZ ;  /* 0x0000000874147210 */ /* 0x000fe20007f1e0ff */
[----:B------:R-:W-:Y:S01]  /*1a10*/  IMAD R21, R2, c[0x0][0x1b8], RZ ;  /* 0x00006e0002157a24 */ /* 0x000fe200078e02ff */
[----:B------:R-:W-:Y:S01]  /*1a20*/  SEL R8, RZ, 0xffffffff, P5 ;  /* 0xffffffffff087807 */ /* 0x000fe20002800000 */
[----:B------:R-:W-:Y:S01]  /*1a30*/  IMAD.IADD R61, R10, 0x1, -R61 ;  /* 0x000000010a3d7824 */ /* 0x000fe200078e0a3d */
[----:B------:R-:W-:Y:S01]  /*1a40*/  IADD3 R10, R116, 0x40, RZ ;  /* 0x00000040740a7810 */ /* 0x000fe20007ffe0ff */
[----:B------:R-:W-:Y:S01]  /*1a50*/  IMAD R3, R4, c[0x0][0x1bc], R21 ;  /* 0x00006f0004037a24 */ /* 0x000fe200078e0215 */
[----:B------:R-:W-:Y:S01]  /*1a60*/  SHF.R.S32.HI R173, RZ, 0x1f, R172 ;  /* 0x0000001fffad7819 */ /* 0x000fe200000114ac */
[----:B------:R-:W-:Y:S01]  /*1a70*/  IMAD.X R21, R117, 0x1, R15, P0 ;  /* 0x0000000175157824 */ /* 0x000fe200000e060f */
[----:B------:R-:W-:Y:S01]  /*1a80*/  ISETP.GE.AND P0, PT, R116, c[0x0][0x220], PT ;  /* 0x0000880074007a0c */ /* 0x000fe20003f06270 */
[----:B------:R-:W-:Y:S01]  /*1a90*/  IMAD.SHL.U32 R8, R8, 0x2, RZ ;  /* 0x0000000208087824 */ /* 0x000fe200078e00ff */
[----:B------:R-:W-:Y:S01]  /*1aa0*/  ISETP.GE.AND P2, PT, R10, c[0x0][0x220], PT ;  /* 0x000088000a007a0c */ /* 0x000fe20003f46270 */
[----:B------:R-:W-:Y:S01]  /*1ab0*/  IMAD.X R5, R175, 0x1, R5, P1 ;  /* 0x00000001af057824 */ /* 0x000fe200008e0605 */
[----:B------:R-:W-:Y:S01]  /*1ac0*/  SEL R15, RZ, 0x1, P0 ;  /* 0x00000001ff0f7807 */ /* 0x000fe20000000000 */
[----:B------:R-:W-:Y:S01]  /*1ad0*/  IMAD.WIDE.U32 R20, R4, c[0x0][0x1b8], R20 ;  /* 0x00006e0004147a25 */ /* 0x000fe200078e0014 */
[----:B------:R-:W-:-:S02]  /*1ae0*/  SEL R161, RZ, 0x4, P2 ;  /* 0x00000004ffa17807 */ /* 0x000fc40001000000 */
[----:B------:R-:W-:Y:S01]  /*1af0*/  LOP3.LUT R8, R8, 0x2, R15, 0xe2, !PT ;  /* 0x0000000208087812 */ /* 0x000fe200078ee20f */
[----:B------:R-:W-:Y:S01]  /*1b00*/  IMAD R5, R5, c[0x0][0x1a0], RZ ;  /* 0x0000680005057a24 */ /* 0x000fe200078e02ff */
[----:B------:R-:W-:Y:S01]  /*1b10*/  IADD3 R166, P0, R116, R6, RZ ;  /* 0x0000000674a67210 */ /* 0x000fe20007f1e0ff */
[----:B------:R-:W-:Y:S01]  /*1b20*/  IMAD R158, R174, R157, R7 ;  /* 0x0000009dae9e7224 */ /* 0x000fe200078e0207 */
[----:B------:R-:W-:Y:S01]  /*1b30*/  LOP3.LUT R161, R8, R161, RZ, 0xfc, !PT ;  /* 0x000000a108a17212 */ /* 0x000fe200078efcff */
[----:B------:R-:W-:Y:S01]  /*1b40*/  IMAD.IADD R21, R21, 0x1, R3 ;  /* 0x0000000115157824 */ /* 0x000fe200078e0203 */
[----:B------:R-:W-:Y:S01]  /*1b50*/  SHF.R.S32.HI R8, RZ, 0x1f, R71 ;  /* 0x0000001fff087819 */ /* 0x000fe20000011447 */
[----:B------:R-:W-:Y:S01]  /*1b60*/  IMAD.X R167, R117, 0x1, R9, P0 ;  /* 0x0000000175a77824 */ /* 0x000fe200000e0609 */
[----:B------:R-:W-:Y:S01]  /*1b70*/  LOP3.LUT R23, R25, 0x18, R116, 0xf8, !PT ;  /* 0x0000001819177812 */ /* 0x000fe200078ef874 */
[----:B------:R-:W-:Y:S01]  /*1b80*/  IMAD R69, R173, c[0x0][0x1a8], RZ ;  /* 0x00006a00ad457a24 */ /* 0x000fe200078e02ff */
[----:B------:R-:W-:Y:S01]  /*1b90*/  LEA.HI R15, R8, R71, RZ, 0x7 ;  /* 0x00000047080f7211 */ /* 0x000fe200078f38ff */
[----:B------:R-:W-:Y:S01]  /*1ba0*/  IMAD R169, R175, c[0x0][0x198], RZ ;  /* 0x00006600afa97a24 */ /* 0x000fe200078e02ff */
[----:B------:R-:W-:Y:S01]  /*1bb0*/  SHF.R.U32.HI R12, RZ, 0x3, R25 ;  /* 0x00000003ff0c7819 */ /* 0x000fe20000011619 */
[----:B------:R-:W-:Y:S01]  /*1bc0*/  IMAD R5, R164, c[0x0][0x1a4], R5 ;  /* 0x00006900a4057a24 */ /* 0x000fe200078e0205 */
[----:B------:R-:W-:Y:S01]  /*1bd0*/  SHF.R.S32.HI R15, RZ, 0x7, R15 ;  /* 0x00000007ff0f7819 */ /* 0x000fe2000001140f */
[----:B------:R-:W-:Y:S01]  /*1be0*/  IMAD.MOV.U32 R100, RZ, RZ, 0x5 ;  /* 0x00000005ff647424 */ /* 0x000fe200078e00ff */
[----:B------:R-:W-:Y:S01]  /*1bf0*/  SHF.R.S32.HI R54, RZ, 0x5, R17 ;  /* 0x00000005ff367819 */ /* 0x000fe20000011411 */
[----:B------:R-:W-:Y:S01]  /*1c00*/  IMAD.MOV.U32 R3, RZ, RZ, c[0x0][0x1a0] ;  /* 0x00006800ff037624 */ /* 0x000fe200078e00ff */
[----:B------:R-:W-:Y:S01]  /*1c10*/  IMNMX R68, R142, R15, !PT ;  /* 0x0000000f8e447217 */ /* 0x000fe20007800200 */
[----:B------:R-:W-:Y:S01]  /*1c20*/  IMAD.IADD R156, R7, 0x1, R158 ;  /* 0x00000001079c7824 */ /* 0x000fe200078e029e */
[----:B------:R-:W-:Y:S01]  /*1c30*/  IADD3 R163, R174, -R163, RZ ;  /* 0x800000a3aea37210 */ /* 0x000fe20007ffe0ff */
[----:B------:R-:W-:Y:S01]  /*1c40*/  IMAD.WIDE.U32 R164, R164, c[0x0][0x1a0], R20 ;  /* 0x00006800a4a47a25 */ /* 0x000fe200078e0014 */
[----:B------:R-:W-:-:S02]  /*1c50*/  ISETP.GT.AND P0, PT, R53, R68, PT ;  /* 0x000000443500720c */ /* 0x000fc40003f04270 */
[----:B------:R-:W-:Y:S01]  /*1c60*/  IADD3 R171, R19, R170, RZ ;  /* 0x000000aa13ab7210 */ /* 0x000fe20007ffe0ff */
[----:B------:R-:W-:Y:S01]  /*1c70*/  IMAD.MOV.U32 R170, RZ, RZ, R18 ;  /* 0x000000ffffaa7224 */ /* 0x000fe200078e0012 */
[----:B------:R-:W-:Y:S01]  /*1c80*/  LOP3.LUT R12, R23, R12, RZ, 0x3c, !PT ;  /* 0x0000000c170c7212 */ /* 0x000fe200078e3cff */
[----:B------:R-:W-:Y:S01]  /*1c90*/  IMAD R163, R54, 0x8, R163 ;  /* 0x0000000836a37824 */ /* 0x000fe200078e02a3 */
[----:B------:R-:W-:Y:S01]  /*1ca0*/  LOP3.LUT R17, R17, 0xffffffe0, RZ, 0xc0, !PT ;  /* 0xffffffe011117812 */ /* 0x000fe200078ec0ff */
[----:B------:R-:W-:Y:S01]  /*1cb0*/  IMAD R69, R172, c[0x0][0x1ac], R69 ;  /* 0x00006b00ac457a24 */ /* 0x000fe200078e0245 */
[----:B------:R-:W-:Y:S01]  /*1cc0*/  P2R R148, PR, RZ, 0x4 ;  /* 0x00000004ff947803 */ /* 0x000fe20000000000 */
[C---:B------:R-:W-:Y:S01]  /*1cd0*/  IMAD R169, R174.reuse, c[0x0][0x19c], R169 ;  /* 0x00006700aea97a24 */ /* 0x040fe200078e02a9 */
[-C--:B------:R-:W-:Y:S01]  /*1ce0*/  SHF.L.U64.HI R143, R181, R100.reuse, c[0x0][0x19c] ;  /* 0x00006700b58f7619 */ /* 0x080fe20000010264 */
[----:B------:R-:W-:Y:S01]  /*1cf0*/  IMAD.WIDE.U32 R166, R174, c[0x0][0x198], R166 ;  /* 0x00006600aea67a25 */ /* 0x000fe200078e00a6 */
[----:B------:R-:W-:-:S02]  /*1d00*/  SHF.L.U64.HI R145, R3, R100, c[0x0][0x1a4] ;  /* 0x0000690003917619 */ /* 0x000fc40000010264 */
[----:B------:R-:W-:Y:S01]  /*1d10*/  SHF.R.S32.HI R60, RZ, 0x4, R60 ;  /* 0x00000004ff3c7819 */ /* 0x000fe2000001143c */
[----:B------:R-:W-:Y:S01]  /*1d20*/  IMAD.WIDE.U32 R170, R172, c[0x0][0x1a8], R170 ;  /* 0x00006a00acaa7a25 */ /* 0x000fe200078e00aa */
[----:B------:R-:W-:Y:S02]  /*1d30*/  SHF.R.S32.HI R57, RZ, 0x1, R57 ;  /* 0x00000001ff397819 */ /* 0x000fe40000011439 */
[----:B------:R-:W-:Y:S01]  /*1d40*/  SHF.R.S32.HI R130, RZ, 0x1f, R158 ;  /* 0x0000001fff827819 */ /* 0x000fe2000001149e */
[----:B------:R-:W-:Y:S01]  /*1d50*/  IMAD.U32 R163, R163, 0x20, R12 ;  /* 0x00000020a3a37824 */ /* 0x000fe200078e000c */
        /* <DEDUP_REMOVED lines=17> */
[----:B------:R-:W-:Y:S01]  /*1e70*/  ULDC.64 UR4, c[0x0][0x1a0] ;  /* 0x0000680000047ab9 */ /* 0x000fe20000000a00 */
[----:B------:R-:W-:Y:S01]  /*1e80*/  IMAD R8, R131, c[0x0][0x278], RZ ;  /* 0x00009e0083087a24 */ /* 0x000fe200078e02ff */
[----:B------:R-:W-:Y:S01]  /*1e90*/  IADD3.X R7, R7, R175, ~R6, P1, P0 ;  /* 0x000000af07077210 */ /* 0x000fe20000fe0c06 */
[----:B------:R-:W-:Y:S01]  /*1ea0*/  IMAD.IADD R15, R15, 0x1, R5 ;  /* 0x000000010f0f7824 */ /* 0x000fe200078e0205 */
[----:B------:R-:W-:Y:S01]  /*1eb0*/  UIMAD UR10, UR9, UR5, URZ ;  /* 0x00000005090a72a4 */ /* 0x000fe2000f8e023f */
[C---:B------:R-:W-:Y:S01]  /*1ec0*/  IMAD.WIDE.U32 R16, R149.reuse, c[0x0][0x278], R116 ;  /* 0x00009e0095107a25 */ /* 0x040fe200078e0074 */
[----:B------:R-:W-:Y:S01]  /*1ed0*/  LEA R108, P3, R166, c[0x0][0x168], 0x1 ;  /* 0x00005a00a66c7a11 */ /* 0x000fe200078608ff */
[----:B------:R-:W-:Y:S01]  /*1ee0*/  UMOV UR8, 0xc0 ;  /* 0x000000c000087882 */ /* 0x000fe20000000000 */
[----:B------:R-:W-:Y:S01]  /*1ef0*/  LEA R110, P2, R164, c[0x0][0x170], 0x1 ;  /* 0x00005c00a46e7a11 */ /* 0x000fe200078408ff */
[----:B------:R-:W-:Y:S01]  /*1f00*/  IMAD R5, R149, c[0x0][0x27c], R8 ;  /* 0x00009f0095057a24 */ /* 0x000fe200078e0208 */
[----:B------:R-:W-:Y:S01]  /*1f10*/  LEA.HI.X R107, R166, c[0x0][0x16c], R169, 0x1, P3 ;  /* 0x00005b00a66b7a11 */ /* 0x000fe200018f0ca9 */
[C---:B------:R-:W-:Y:S01]  /*1f20*/  IMAD R6, R7.reuse, c[0x0][0x290], RZ ;  /* 0x0000a40007067a24 */ /* 0x040fe200078e02ff */
[----:B------:R-:W-:Y:S01]  /*1f30*/  LEA.HI.X R111, R164, c[0x0][0x174], R52, 0x1, P2 ;  /* 0x00005d00a46f7a11 */ /* 0x000fe200010f0c34 */
[----:B------:R-:W-:Y:S01]  /*1f40*/  IMAD R8, R7, c[0x0][0x288], RZ ;  /* 0x0000a20007087a24 */ /* 0x000fe200078e02ff */
[----:B------:R-:W-:Y:S01]  /*1f50*/  IADD3 R138, R159, 0x20, RZ ;  /* 0x000000209f8a7810 */ /* 0x000fe20007ffe0ff */
[----:B------:R-:W-:Y:S01]  /*1f60*/  IMAD.IADD R17, R17, 0x1, R5 ;  /* 0x0000000111117824 */ /* 0x000fe200078e0205 */
[----:B------:R-:W-:Y:S01]  /*1f70*/  IADD3 R137, R159, 0x40, RZ ;  /* 0x000000409f897810 */ /* 0x000fe20007ffe0ff */
        /* <DEDUP_REMOVED lines=13> */
[----:B------:R-:W-:Y:S01]  /*2050*/  IMAD.MOV.U32 R6, RZ, RZ, R14 ;  /* 0x000000ffff067224 */ /* 0x000fe200078e000e */
[----:B------:R-:W-:Y:S01]  /*2060*/  IADD3 R141, R174, 0x40, RZ ;  /* 0x00000040ae8d7810 */ /* 0x000fe20007ffe0ff */
[----:B------:R-:W-:Y:S01]  /*2070*/  IMAD R113, R2, c[0x0][0x2a0], RZ ;  /* 0x0000a80002717a24 */ /* 0x000fe200078e02ff */
[----:B------:R-:W-:Y:S01]  /*2080*/  IADD3 R139, R174, 0x60, RZ ;  /* 0x00000060ae8b7810 */ /* 0x000fe20007ffe0ff */
[----:B------:R-:W-:Y:S01]  /*2090*/  IMAD R115, R2, c[0x0][0x298], RZ ;  /* 0x0000a60002737a24 */ /* 0x000fe200078e02ff */
[----:B------:R-:W-:Y:S01]  /*20a0*/  SHF.R.S32.HI R128, RZ, 0x1f, R159 ;  /* 0x0000001fff807819 */ /* 0x000fe2000001149f */
[----:B------:R-:W-:Y:S01]  /*20b0*/  IMAD.IADD R9, R9, 0x1, R5 ;  /* 0x0000000109097824 */ /* 0x000fe200078e0205 */
[----:B------:R-:W-:Y:S01]  /*20c0*/  LOP3.LUT R140, R140, 0x4, RZ, 0xc0, !PT ;  /* 0x000000048c8c7812 */ /* 0x000fe200078ec0ff */
[C---:B------:R-:W-:Y:S01]  /*20d0*/  IMAD R113, R4.reuse, c[0x0][0x2a4], R113 ;  /* 0x0000a90004717a24 */ /* 0x040fe200078e0271 */
[----:B------:R-:W-:Y:S01]  /*20e0*/  SHF.R.S32.HI R127, RZ, 0x1f, R138 ;  /* 0x0000001fff7f7819 */ /* 0x000fe2000001148a */
[C---:B------:R-:W-:Y:S01]  /*20f0*/  IMAD R115, R4.reuse, c[0x0][0x29c], R115 ;  /* 0x0000a70004737a24 */ /* 0x040fe200078e0273 */
[----:B------:R-:W-:Y:S01]  /*2100*/  SHF.R.S32.HI R126, RZ, 0x1f, R137 ;  /* 0x0000001fff7e7819 */ /* 0x000fe20000011489 */
[----:B------:R-:W-:Y:S01]  /*2110*/  IMAD.WIDE.U32 R6, R4, c[0x0][0x2a0], R6 ;  /* 0x0000a80004067a25 */ /* 0x000fe200078e0006 */
[----:B------:R-:W-:-:S02]  /*2120*/  ULDC UR4, c[0x0][0x230] ;  /* 0x00008c0000047ab9 */ /* 0x000fc40000000800 */
[----:B------:R-:W-:Y:S01]  /*2130*/  UIADD3 UR11, UR13, UR11, URZ ;  /* 0x0000000b0d0b7290 */ /* 0x000fe2000fffe03f */
[----:B------:R-:W-:Y:S01]  /*2140*/  IMAD.WIDE.U32 R4, R4, c[0x0][0x298], R8 ;  /* 0x0000a60004047a25 */ /* 0x000fe200078e0008 */
[----:B------:R-:W-:Y:S01]  /*2150*/  LEA R112, P1, R6, c[0x0][0x270], 0x1 ;  /* 0x00009c0006707a11 */ /* 0x000fe200078208ff */
[----:B------:R-:W-:Y:S02]  /*2160*/  ULDC.U8 UR8, c[0x0][0x313] ;  /* 0x0000c4c000087ab9 */ /* 0x000fe40000000000 */
[----:B------:R-:W-:Y:S01]  /*2170*/  IMAD.IADD R113, R7, 0x1, R113 ;  /* 0x0000000107717824 */ /* 0x000fe200078e0271 */
[----:B------:R-:W-:Y:S01]  /*2180*/  LEA R114, P0, R4, c[0x0][0x268], 0x1 ;  /* 0x00009a0004727a11 */ /* 0x000fe200078008ff */
[----:B------:R-:W-:Y:S02]  /*2190*/  IMAD.IADD R115, R5, 0x1, R115 ;  /* 0x0000000105737824 */ /* 0x000fe400078e0273 */
[----:B------:R-:W-:Y:S01]  /*21a0*/  IMAD.WIDE.U32 R2, R3, 0x40, RZ ;  /* 0x0000004003027825 */ /* 0x000fe200078e00ff */
[----:B------:R-:W-:-:S02]  /*21b0*/  LEA.HI.X R113, R6, c[0x0][0x274], R113, 0x1, P1 ;  /* 0x00009d0006717a11 */ /* 0x000fc400008f0c71 */
[----:B------:R-:W-:Y:S01]  /*21c0*/  LEA.HI.X R115, R4, c[0x0][0x26c], R115, 0x1, P0 ;  /* 0x00009b0004737a11 */ /* 0x000fe200000f0c73 */
[----:B------:R-:W-:Y:S01]  /*21d0*/  IMAD.IADD R0, R13, 0x1, R0 ;  /* 0x000000010d007824 */ /* 0x000fe200078e0200 */
[----:B------:R-:W-:Y:S01]  /*21e0*/  IADD3 R104, R3, UR10, RZ ;  /* 0x0000000a03687c10 */ /* 0x000fe2000fffe0ff */
[----:B------:R-:W-:Y:S01]  /*21f0*/  IMAD.MOV.U32 R75, RZ, RZ, c[0x0][0x288] ;  /* 0x0000a200ff4b7624 */ /* 0x000fe200078e00ff */
[C---:B------:R-:W-:Y:S01]  /*2200*/  IADD3 R81, P1, R144.reuse, 0x20, RZ ;  /* 0x0000002090517810 */ /* 0x040fe20007f3e0ff */
[----:B------:R-:W-:Y:S01]  /*2210*/  IMAD R3, R157, R0, RZ ;  /* 0x000000009d037224 */ /* 0x000fe200078e02ff */
[----:B------:R-:W-:Y:S01]  /*2220*/  IADD3 R89, P0, R144, 0x40, RZ ;  /* 0x0000004090597810 */ /* 0x000fe20007f1e0ff */
[----:B------:R-:W-:Y:S01]  /*2230*/  IMAD.SHL.U32 R73, R75, 0x20, RZ ;  /* 0x000000204b497824 */ /* 0x000fe200078e00ff */
[-C--:B------:R-:W-:Y:S01]  /*2240*/  IADD3 R83, P4, R81, R144.reuse, RZ ;  /* 0x0000009051537210 */ /* 0x080fe20007f9e0ff */
[----:B------:R-:W-:Y:S01]  /*2250*/  IMAD.X R80, RZ, RZ, R143, P1 ;  /* 0x000000ffff507224 */ /* 0x000fe200008e068f */
[----:B------:R-:W-:Y:S01]  /*2260*/  SHF.R.S32.HI R121, RZ, 0x1f, R3 ;  /* 0x0000001fff797819 */ /* 0x000fe20000011403 */
[--C-:B------:R-:W-:Y:S01]  /*2270*/  IMAD.X R88, RZ, RZ, R143.reuse, P0 ;  /* 0x000000ffff587224 */ /* 0x100fe200000e068f */
[----:B------:R-:W-:Y:S01]  /*2280*/  IADD3 R91, P0, R89, R144, RZ ;  /* 0x00000090595b7210 */ /* 0x000fe20007f1e0ff */
[--C-:B------:R-:W-:Y:S01]  /*2290*/  IMAD.X R82, R80, 0x1, R143.reuse, P4 ;  /* 0x0000000150527824 */ /* 0x100fe200020e068f */
[-C--:B------:R-:W-:Y:S01]  /*22a0*/  IADD3 R42, P1, R158, R3.reuse, RZ ;  /* 0x000000039e2a7210 */ /* 0x080fe20007f3e0ff */
[----:B------:R-:W-:Y:S01]  /*22b0*/  IMAD.MOV.U32 R178, RZ, RZ, c[0x0][0x290] ;  /* 0x0000a400ffb27624 */ /* 0x000fe200078e00ff */
[----:B------:R-:W-:Y:S01]  /*22c0*/  IADD3 R120, P3, R156, R3, RZ ;  /* 0x000000039c787210 */ /* 0x000fe20007f7e0ff */
[----:B------:R-:W-:Y:S01]  /*22d0*/  IMAD.X R90, R88, 0x1, R143, P0 ;  /* 0x00000001585a7824 */ /* 0x000fe200000e068f */
[----:B------:R-:W-:Y:S01]  /*22e0*/  SHF.L.U64.HI R70, R75, R100, c[0x0][0x28c] ;  /* 0x0000a3004b467619 */ /* 0x000fe20000010264 */
[--C-:B------:R-:W-:Y:S01]  /*22f0*/  IMAD.X R3, R130, 0x1, R121.reuse, P1 ;  /* 0x0000000182037824 */ /* 0x100fe200008e0679 */
[----:B------:R-:W-:Y:S01]  /*2300*/  IADD3 R76, P2, R73, 0x20, RZ ;  /* 0x00000020494c7810 */ /* 0x000fe20007f5e0ff */
[----:B------:R-:W-:Y:S01]  /*2310*/  IMAD.X R121, R129, 0x1, R121, P3 ;  /* 0x0000000181797824 */ /* 0x000fe200018e0679 */
[-C--:B------:R-:W-:Y:S01]  /*2320*/  IADD3 R95, P0, R83, R144.reuse, RZ ;  /* 0x00000090535f7210 */ /* 0x080fe20007f1e0ff */
[----:B------:R-:W-:Y:S01]  /*2330*/  IMAD.MOV.U32 R72, RZ, RZ, 0x6 ;  /* 0x00000006ff487424 */ /* 0x000fe200078e00ff */
        /* <DEDUP_REMOVED lines=15> */
[C---:B------:R-:W-:Y:S01]  /*2430*/  IMAD.IADD R136, R159.reuse, 0x1, R138 ;  /* 0x000000019f887824 */ /* 0x040fe200078e028a */
[----:B------:R-:W-:Y:S01]  /*2440*/  IADD3 R78, P3, R76, R73, RZ ;  /* 0x000000494c4e7210 */ /* 0x000fe20007f7e0ff */
[----:B------:R-:W-:Y:S01]  /*2450*/  IMAD.IADD R135, R159, 0x1, R137 ;  /* 0x000000019f877824 */ /* 0x000fe200078e0289 */
[----:B------:R-:W-:Y:S01]  /*2460*/  ULDC UR10, c[0x0][0x19c] ;  /* 0x00006700000a7ab9 */ /* 0x000fe20000000800 */
[C---:B------:R-:W-:Y:S01]  /*2470*/  IADD3.X R119, R121.reuse, c[0x0][0x2b4], RZ, P1, !PT ;  /* 0x0000ad0079777a10 */ /* 0x040fe20000ffe4ff */
[----:B------:R-:W-:Y:S01]  /*2480*/  UIMAD UR10, UR9, UR10, URZ ;  /* 0x0000000a090a72a4 */ /* 0x000fe2000f8e023f */
[C---:B------:R-:W-:Y:S01]  /*2490*/  SHF.L.U64.HI R100, R178.reuse, R100, c[0x0][0x294] ;  /* 0x0000a500b2647619 */ /* 0x040fe20000010264 */
[C---:B------:R-:W-:Y:S01]  /*24a0*/  IMAD.SHL.U32 R103, R178.reuse, 0x40, RZ ;  /* 0x00000040b2677824 */ /* 0x040fe200078e00ff */
[C---:B------:R-:W-:Y:S01]  /*24b0*/  SHF.L.U64.HI R102, R178.reuse, R72, c[0x0][0x294] ;  /* 0x0000a500b2667619 */ /* 0x040fe20000010248 */
[----:B------:R-:W-:Y:S01]  /*24c0*/  IMAD.SHL.U32 R101, R178, 0x20, RZ ;  /* 0x00000020b2657824 */ /* 0x000fe200078e00ff */
[----:B------:R-:W-:Y:S01]  /*24d0*/  IADD3.X R121, R121, c[0x0][0x2ac], RZ, P2, !PT ;  /* 0x0000ab0079797a10 */ /* 0x000fe200017fe4ff */
[----:B------:R-:W-:Y:S01]  /*24e0*/  IMAD.WIDE.U32 R180, R181, 0x40, RZ ;  /* 0x00000040b5b47825 */ /* 0x000fe200078e00ff */
[----:B------:R-:W-:-:S02]  /*24f0*/  IADD3.X R15, R0, c[0x0][0x2b4], RZ, P0, !PT ;  /* 0x0000ad00000f7a10 */ /* 0x000fc400007fe4ff */
[-C--:B------:R-:W-:Y:S01]  /*2500*/  IADD3 R93, P2, R78, R73.reuse, RZ ;  /* 0x000000494e5d7210 */ /* 0x080fe20007f5e0ff */
[C---:B------:R-:W-:Y:S01]  /*2510*/  IMAD.SHL.U32 R67, R157.reuse, 0x40, RZ ;  /* 0x000000409d437824 */ /* 0x040fe200078e00ff */
[----:B------:R-:W-:Y:S01]  /*2520*/  IADD3 R97, P0, R86, R73, RZ ;  /* 0x0000004956617210 */ /* 0x000fe20007f1e0ff */
[----:B------:R-:W-:Y:S01]  /*2530*/  IMAD R65, R157, 0x60, RZ ;  /* 0x000000609d417824 */ /* 0x000fe200078e02ff */
[----:B------:R-:W-:Y:S01]  /*2540*/  IADD3 R42, P1, R42, c[0x0][0x2a8], RZ ;  /* 0x0000aa002a2a7a10 */ /* 0x000fe20007f3e0ff */
[----:B------:R-:W-:Y:S01]  /*2550*/  IMAD.WIDE.U32 R178, R178, 0xc0, RZ ;  /* 0x000000c0b2b27825 */ /* 0x000fe200078e00ff */
[----:B------:R-:W-:Y:S02]  /*2560*/  SHF.L.U64.HI R72, R75, R72, c[0x0][0x28c] ;  /* 0x0000a3004b487619 */ /* 0x000fe40000010248 */
[----:B------:R-:W-:Y:S01]  /*2570*/  SHF.L.U64.HI R102, R103, 0x1, R102 ;  /* 0x0000000167667819 */ /* 0x000fe20000010266 */
[----:B------:R-:W-:Y:S01]  /*2580*/  IMAD.IADD R134, R159, 0x1, R136 ;  /* 0x000000019f867824 */ /* 0x000fe200078e0288 */
[----:B------:R-:W-:Y:S01]  /*2590*/  SHF.L.U64.HI R100, R101, 0x1, R100 ;  /* 0x0000000165647819 */ /* 0x000fe20000010264 */
[----:B------:R-:W-:Y:S01]  /*25a0*/  IMAD.IADD R133, R159, 0x1, R135 ;  /* 0x000000019f857824 */ /* 0x000fe200078e0287 */
[C---:B------:R-:W-:Y:S01]  /*25b0*/  SHF.L.U64.HI R104, R2.reuse, 0x1, R104 ;  /* 0x0000000102687819 */ /* 0x040fe20000010268 */
[----:B------:R-:W-:Y:S01]  /*25c0*/  IMAD.X R79, R77, 0x1, R70, P3 ;  /* 0x000000014d4f7824 */ /* 0x000fe200018e0646 */
[----:B------:R-:W-:Y:S01]  /*25d0*/  SHF.R.S32.HI R66, RZ, 0x1f, R67 ;  /* 0x0000001fff427819 */ /* 0x000fe20000011443 */
[----:B------:R-:W-:Y:S01]  /*25e0*/  IMAD.SHL.U32 R105, R2, 0x2, RZ ;  /* 0x0000000202697824 */ /* 0x000fe200078e00ff */
[----:B------:R-:W-:Y:S01]  /*25f0*/  SHF.R.S32.HI R64, RZ, 0x1f, R65 ;  /* 0x0000001fff407819 */ /* 0x000fe20000011441 */
[----:B------:R-:W-:Y:S01]  /*2600*/  IMAD.MOV.U32 R9, RZ, RZ, R53 ;  /* 0x000000ffff097224 */ /* 0x000fe200078e0035 */
[----:B------:R-:W-:Y:S01]  /*2610*/  IADD3 R74, R181, UR10, RZ ;  /* 0x0000000ab54a7c10 */ /* 0x000fe2000fffe0ff */
[----:B------:R-:W-:Y:S01]  /*2620*/  IMAD.SHL.U32 R75, R75, 0x40, RZ ;  /* 0x000000404b4b7824 */ /* 0x000fe200078e00ff */
[----:B------:R-:W-:Y:S01]  /*2630*/  SHF.R.S32.HI R125, RZ, 0x1f, R136 ;  /* 0x0000001fff7d7819 */ /* 0x000fe20000011488 */
[----:B------:R-:W-:Y:S01]  /*2640*/  IMAD.SHL.U32 R103, R103, 0x2, RZ ;  /* 0x0000000267677824 */ /* 0x000fe200078e00ff */
[----:B------:R-:W-:Y:S01]  /*2650*/  SHF.R.S32.HI R124, RZ, 0x1f, R135 ;  /* 0x0000001fff7c7819 */ /* 0x000fe20000011487 */
[----:B------:R-:W-:Y:S01]  /*2660*/  IMAD.SHL.U32 R101, R101, 0x2, RZ ;  /* 0x0000000265657824 */ /* 0x000fe200078e00ff */
[----:B------:R-:W-:Y:S01]  /*2670*/  IADD3 R106, R179, UR5, RZ ;  /* 0x00000005b36a7c10 */ /* 0x000fe2000fffe0ff */
[----:B------:R-:W-:Y:S01]  /*2680*/  IMAD.X R92, R79, 0x1, R70, P2 ;  /* 0x000000014f5c7824 */ /* 0x000fe200010e0646 */
[----:B------:R-:W-:Y:S01]  /*2690*/  SHF.R.S32.HI R123, RZ, 0x1f, R134 ;  /* 0x0000001fff7b7819 */ /* 0x000fe20000011486 */
[----:B------:R-:W-:Y:S01]  /*26a0*/  IMAD.X R96, R87, 0x1, R70, P0 ;  /* 0x0000000157607824 */ /* 0x000fe200000e0646 */
[----:B------:R-:W-:-:S02]  /*26b0*/  SHF.R.S32.HI R122, RZ, 0x1f, R133 ;  /* 0x0000001fff7a7819 */ /* 0x000fc40000011485 */
[----:B------:R-:W-:Y:S02]  /*26c0*/  IADD3.X R43, R0, c[0x0][0x2ac], RZ, P1, !PT ;  /* 0x0000ab00002b7a10 */ /* 0x000fe40000ffe4ff */
.L_x_3229:
        /* <DEDUP_REMOVED lines=18> */
.L_x_3138:
[----:B------:R-:W-:Y:S05]  /*27f0*/  BSYNC B0 ;  /* 0x0000000000007941 */ /* 0x000fea0003800000 */
.L_x_3137:
        /* <DEDUP_REMOVED lines=18> */
.L_x_3140:
[----:B------:R-:W-:Y:S05]  /*2920*/  BSYNC B0 ;  /* 0x0000000000007941 */ /* 0x000fea0003800000 */
.L_x_3139:
        /* <DEDUP_REMOVED lines=21> */
.L_x_3142:
[----:B------:R-:W-:Y:S05]  /*2a80*/  BSYNC B0 ;  /* 0x0000000000007941 */ /* 0x000fea0003800000 */
.L_x_3141:
        /* <DEDUP_REMOVED lines=21> */
.L_x_3144:
[----:B------:R-:W-:Y:S05]  /*2be0*/  BSYNC B0 ;  /* 0x0000000000007941 */ /* 0x000fea0003800000 */
.L_x_3143:
        /* <DEDUP_REMOVED lines=66> */
.L_x_3150:
[----:B------:R-:W-:Y:S05]  /*3010*/  BSYNC B0 ;  /* 0x0000000000007941 */ /* 0x000fea0003800000 */
.L_x_3149:
        /* <DEDUP_REMOVED lines=54> */
.L_x_3152:
[----:B------:R-:W-:Y:S05]  /*3380*/  BSYNC B0 ;  /* 0x0000000000007941 */ /* 0x000fea0003800000 */
.L_x_3151:
        /* <DEDUP_REMOVED lines=53> */
.L_x_3148:
[----:B------:R-:W-:Y:S05]  /*36e0*/  BSYNC B1 ;  /* 0x0000000000017941 */ /* 0x000fea0003800000 */
.L_x_3147:
        /* <DEDUP_REMOVED lines=65> */
.L_x_3156:
[----:B------:R-:W-:Y:S05]  /*3b00*/  BSYNC B0 ;  /* 0x0000000000007941 */ /* 0x000fea0003800000 */
.L_x_3155:
        /* <DEDUP_REMOVED lines=57> */
.L_x_3158:
[----:B------:R-:W-:Y:S05]  /*3ea0*/  BSYNC B0 ;  /* 0x0000000000007941 */ /* 0x000fea0003800000 */
.L_x_3157:
        /* <DEDUP_REMOVED lines=56> */
.L_x_3154:
[----:B------:R-:W-:Y:S05]  /*4230*/  BSYNC B1 ;  /* 0x0000000000017941 */ /* 0x000fea0003800000 */
.L_x_3153:
        /* <DEDUP_REMOVED lines=64> */
.L_x_3162:
[----:B------:R-:W-:Y:S05]  /*4640*/  BSYNC B0 ;  /* 0x0000000000007941 */ /* 0x000fea0003800000 */
.L_x_3161:
        /* <DEDUP_REMOVED lines=57> */
.L_x_3164:
[----:B------:R-:W-:Y:S05]  /*49e0*/  BSYNC B0 ;  /* 0x0000000000007941 */ /* 0x000fea0003800000 */
.L_x_3163:
        /* <DEDUP_REMOVED lines=56> */
.L_x_3160:
[----:B------:R-:W-:Y:S05]  /*4d70*/  BSYNC B1 ;  /* 0x0000000000017941 */ /* 0x000fea0003800000 */
.L_x_3159:
        /* <DEDUP_REMOVED lines=70> */
.L_x_3168:
[----:B------:R-:W-:Y:S05]  /*51e0*/  BSYNC B0 ;  /* 0x0000000000007941 */ /* 0x000fea0003800000 */
.L_x_3167:
        /* <DEDUP_REMOVED lines=57> */
.L_x_3170:
[----:B------:R-:W-:Y:S05]  /*5580*/  BSYNC B0 ;  /* 0x0000000000007941 */ /* 0x000fea0003800000 */
.L_x_3169:
        /* <DEDUP_REMOVED lines=56> */
.L_x_3166:
[----:B------:R-:W-:Y:S05]  /*5910*/  BSYNC B1 ;  /* 0x0000000000017941 */ /* 0x000fea0003800000 */
.L_x_3165:
        /* <DEDUP_REMOVED lines=8> */
.L_x_3146:
        /* <DEDUP_REMOVED lines=95> */
.L_x_3177:
[----:B------:R-:W-:Y:S05]  /*5f90*/  BSYNC B0 ;  /* 0x0000000000007941 */ /* 0x000fea0003800000 */
.L_x_3176:
[----:B------:R-:W-:Y:S05]  /*5fa0*/  MOV R109, R107 ;  /* 0x0000006b006d7202 */ /* 0x000fea0000000f00 */
[----:B-----5:R2:W-:Y:S02]  /*5fb0*/  STG.E.128 [R108.64], R48 ;  /* 0x000000306c007986 */ /* 0x0205e4000c101d06 */
.L_x_3175:
[----:B------:R-:W-:Y:S05]  /*5fc0*/  BSYNC B1 ;  /* 0x0000000000017941 */ /* 0x000fea0003800000 */
.L_x_3174:
        /* <DEDUP_REMOVED lines=95> */
.L_x_3181:
[----:B------:R-:W-:Y:S05]  /*65c0*/  BSYNC B0 ;  /* 0x0000000000007941 */ /* 0x000fea0003800000 */
.L_x_3180:
[----:B------:R-:W-:Y:S05]  /*65d0*/  MOV R109, R107 ;  /* 0x0000006b006d7202 */ /* 0x000fea0000000f00 */
[----:B-----5:R3:W-:Y:S02]  /*65e0*/  STG.E.128 [R108.64+0x40], R48 ;  /* 0x000040306c007986 */ /* 0x0207e4000c101d06 */
.L_x_3179:
[----:B------:R-:W-:Y:S05]  /*65f0*/  BSYNC B1 ;  /* 0x0000000000017941 */ /* 0x000fea0003800000 */
.L_x_3178:
        /* <DEDUP_REMOVED lines=94> */
.L_x_3183:
[----:B------:R-:W-:Y:S05]  /*6be0*/  BSYNC B0 ;  /* 0x0000000000007941 */ /* 0x000fea0003800000 */
.L_x_3182:
[----:B------:R-:W-:Y:S05]  /*6bf0*/  MOV R109, R107 ;  /* 0x0000006b006d7202 */ /* 0x000fea0000000f00 */
[----:B-----5:R3:W-:Y:S02]  /*6c00*/  STG.E.128 [R108.64+0x80], R48 ;  /* 0x000080306c007986 */ /* 0x0207e4000c101d06 */
.L_x_3173:
[----:B------:R-:W-:Y:S05]  /*6c10*/  BSYNC B2 ;  /* 0x0000000000027941 */ /* 0x000fea0003800000 */
.L_x_3172:
        /* <DEDUP_REMOVED lines=102> */
.L_x_3189:
[----:B------:R-:W-:Y:S05]  /*7280*/  BSYNC B0 ;  /* 0x0000000000007941 */ /* 0x000fea0003800000 */
.L_x_3188:
[C---:B------:R-:W-:Y:S04]  /*7290*/  LEA R2, P0, R144.reuse, R108, 0x1 ;  /* 0x0000006c90027211 */ /* 0x040fe800078008ff */
[----:B------:R-:W-:Y:S05]  /*72a0*/  LEA.HI.X R3, R144, R107, R143, 0x1, P0 ;  /* 0x0000006b90037211 */ /* 0x000fea00000f0c8f */
[----:B-----5:R1:W-:Y:S04]  /*72b0*/  STG.E.128 [R2.64], R36 ;  /* 0x0000002402007986 */ /* 0x0203e8000c101d06 */
.L_x_3187:
[----:B------:R-:W-:Y:S05]  /*72c0*/  BSYNC B1 ;  /* 0x0000000000017941 */ /* 0x000fea0003800000 */
.L_x_3186:
        /* <DEDUP_REMOVED lines=100> */
.L_x_3193:
[----:B------:R-:W-:Y:S05]  /*7910*/  BSYNC B0 ;  /* 0x0000000000007941 */ /* 0x000fea0003800000 */
.L_x_3192:
[C---:B------:R-:W-:Y:S04]  /*7920*/  LEA R2, P0, R81.reuse, R108, 0x1 ;  /* 0x0000006c51027211 */ /* 0x040fe800078008ff */
[----:B------:R-:W-:Y:S05]  /*7930*/  LEA.HI.X R3, R81, R107, R80, 0x1, P0 ;  /* 0x0000006b51037211 */ /* 0x000fea00000f0c50 */
[----:B-----5:R4:W-:Y:S04]  /*7940*/  STG.E.128 [R2.64], R36 ;  /* 0x0000002402007986 */ /* 0x0209e8000c101d06 */
.L_x_3191:
[----:B------:R-:W-:Y:S05]  /*7950*/  BSYNC B1 ;  /* 0x0000000000017941 */ /* 0x000fea0003800000 */
.L_x_3190:
        /* <DEDUP_REMOVED lines=99> */
.L_x_3195:
[----:B------:R-:W-:Y:S05]  /*7f90*/  BSYNC B0 ;  /* 0x0000000000007941 */ /* 0x000fea0003800000 */
.L_x_3194:
[C---:B------:R-:W-:Y:S04]  /*7fa0*/  LEA R2, P0, R89.reuse, R108, 0x1 ;  /* 0x0000006c59027211 */ /* 0x040fe800078008ff */
[----:B------:R-:W-:Y:S05]  /*7fb0*/  LEA.HI.X R3, R89, R107, R88, 0x1, P0 ;  /* 0x0000006b59037211 */ /* 0x000fea00000f0c58 */
[----:B-----5:R4:W-:Y:S04]  /*7fc0*/  STG.E.128 [R2.64], R36 ;  /* 0x0000002402007986 */ /* 0x0209e8000c101d06 */
.L_x_3185:
[----:B------:R-:W-:Y:S05]  /*7fd0*/  BSYNC B2 ;  /* 0x0000000000027941 */ /* 0x000fea0003800000 */
.L_x_3184:
        /* <DEDUP_REMOVED lines=102> */
.L_x_3201:
[----:B------:R-:W-:Y:S05]  /*8640*/  BSYNC B0 ;  /* 0x0000000000007941 */ /* 0x000fea0003800000 */
.L_x_3200:
[C---:B------:R-:W-:Y:S04]  /*8650*/  LEA R2, P0, R180.reuse, R108, 0x1 ;  /* 0x0000006cb4027211 */ /* 0x040fe800078008ff */
[----:B------:R-:W-:Y:S05]  /*8660*/  LEA.HI.X R3, R180, R107, R74, 0x1, P0 ;  /* 0x0000006bb4037211 */ /* 0x000fea00000f0c4a */
[----:B-----5:R4:W-:Y:S04]  /*8670*/  STG.E.128 [R2.64], R36 ;  /* 0x0000002402007986 */ /* 0x0209e8000c101d06 */
.L_x_3199:
[----:B------:R-:W-:Y:S05]  /*8680*/  BSYNC B1 ;  /* 0x0000000000017941 */ /* 0x000fea0003800000 */
.L_x_3198:
        /* <DEDUP_REMOVED lines=100> */
.L_x_3205:
[----:B------:R-:W-:Y:S05]  /*8cd0*/  BSYNC B0 ;  /* 0x0000000000007941 */ /* 0x000fea0003800000 */
.L_x_3204:
[C---:B------:R-:W-:Y:S04]  /*8ce0*/  LEA R2, P0, R83.reuse, R108, 0x1 ;  /* 0x0000006c53027211 */ /* 0x040fe800078008ff */
[----:B------:R-:W-:Y:S05]  /*8cf0*/  LEA.HI.X R3, R83, R107, R82, 0x1, P0 ;  /* 0x0000006b53037211 */ /* 0x000fea00000f0c52 */
[----:B-----5:R4:W-:Y:S04]  /*8d00*/  STG.E.128 [R2.64], R36 ;  /* 0x0000002402007986 */ /* 0x0209e8000c101d06 */
.L_x_3203:
[----:B------:R-:W-:Y:S05]  /*8d10*/  BSYNC B1 ;  /* 0x0000000000017941 */ /* 0x000fea0003800000 */
.L_x_3202:
        /* <DEDUP_REMOVED lines=99> */
.L_x_3207:
[----:B------:R-:W-:Y:S05]  /*9350*/  BSYNC B0 ;  /* 0x0000000000007941 */ /* 0x000fea0003800000 */
.L_x_3206:
[C---:B------:R-:W-:Y:S04]  /*9360*/  LEA R2, P0, R91.reuse, R108, 0x1 ;  /* 0x0000006c5b027211 */ /* 0x040fe800078008ff */
[----:B------:R-:W-:Y:S05]  /*9370*/  LEA.HI.X R3, R91, R107, R90, 0x1, P0 ;  /* 0x0000006b5b037211 */ /* 0x000fea00000f0c5a */
[----:B-----5:R4:W-:Y:S04]  /*9380*/  STG.E.128 [R2.64], R36 ;  /* 0x0000002402007986 */ /* 0x0209e8000c101d06 */
.L_x_3197:
[----:B------:R-:W-:Y:S05]  /*9390*/  BSYNC B2 ;  /* 0x0000000000027941 */ /* 0x000fea0003800000 */
.L_x_3196:
        /* <DEDUP_REMOVED lines=106> */
.L_x_3213:
[----:B------:R-:W-:Y:S05]  /*9a40*/  BSYNC B0 ;  /* 0x0000000000007941 */ /* 0x000fea0003800000 */
.L_x_3212:
[C---:B------:R-:W-:Y:S01]  /*9a50*/  IMAD R0, R183.reuse, c[0x0][0x19c], RZ ;  /* 0x00006700b7007a24 */ /* 0x040fe200078e02ff */
[----:B--23--:R-:W-:Y:S05]  /*9a60*/  MOV R109, R107 ;  /* 0x0000006b006d7202 */ /* 0x00cfea0000000f00 */
[----:B------:R-:W-:Y:S05]  /*9a70*/  IMAD.WIDE.U32 R2, R183, c[0x0][0x198], R108 ;  /* 0x00006600b7027a25 */ /* 0x000fea00078e006c */
[----:B------:R-:W-:Y:S05]  /*9a80*/  IADD3 R3, R3, R0, RZ ;  /* 0x0000000003037210 */ /* 0x000fea0007ffe0ff */
[----:B-----5:R2:W-:Y:S02]  /*9a90*/  STG.E.128 [R2.64], R36 ;  /* 0x0000002402007986 */ /* 0x0205e4000c101d06 */
.L_x_3211:
[----:B------:R-:W-:Y:S05]  /*9aa0*/  BSYNC B1 ;  /* 0x0000000000017941 */ /* 0x000fea0003800000 */
.L_x_3210:
        /* <DEDUP_REMOVED lines=100> */
.L_x_3217:
[----:B------:R-:W-:Y:S05]  /*a0f0*/  BSYNC B0 ;  /* 0x0000000000007941 */ /* 0x000fea0003800000 */
.L_x_3216:
[C---:B------:R-:W-:Y:S04]  /*a100*/  LEA R2, P0, R95.reuse, R108, 0x1 ;  /* 0x0000006c5f027211 */ /* 0x040fe800078008ff */
[----:B------:R-:W-:Y:S05]  /*a110*/  LEA.HI.X R3, R95, R107, R94, 0x1, P0 ;  /* 0x0000006b5f037211 */ /* 0x000fea00000f0c5e */
[----:B-----5:R2:W-:Y:S04]  /*a120*/  STG.E.128 [R2.64], R36 ;  /* 0x0000002402007986 */ /* 0x0205e8000c101d06 */
.L_x_3215:
[----:B------:R-:W-:Y:S05]  /*a130*/  BSYNC B1 ;  /* 0x0000000000017941 */ /* 0x000fea0003800000 */
.L_x_3214:
        /* <DEDUP_REMOVED lines=99> */
.L_x_3219:
[----:B------:R-:W-:Y:S05]  /*a770*/  BSYNC B0 ;  /* 0x0000000000007941 */ /* 0x000fea0003800000 */
.L_x_3218:
[C---:B------:R-:W-:Y:S04]  /*a780*/  LEA R2, P0, R99.reuse, R108, 0x1 ;  /* 0x0000006c63027211 */ /* 0x040fe800078008ff */
[----:B------:R-:W-:Y:S05]  /*a790*/  LEA.HI.X R3, R99, R107, R98, 0x1, P0 ;  /* 0x0000006b63037211 */ /* 0x000fea00000f0c62 */
[----:B-----5:R2:W-:Y:S04]  /*a7a0*/  STG.E.128 [R2.64], R36 ;  /* 0x0000002402007986 */ /* 0x0205e8000c101d06 */
.L_x_3209:
[----:B------:R-:W-:Y:S05]  /*a7b0*/  BSYNC B2 ;  /* 0x0000000000027941 */ /* 0x000fea0003800000 */
.L_x_3208:
        /* <DEDUP_REMOVED lines=8> */
.L_x_3145:
        /* <DEDUP_REMOVED lines=17> */
.L_x_3221:
[----:B------:R-:W-:Y:S05]  /*a950*/  BSYNC B0 ;  /* 0x0000000000007941 */ /* 0x000fea0003800000 */
.L_x_3220:
        /* <DEDUP_REMOVED lines=24> */
.L_x_3223:
[----:B------:R-:W-:Y:S05]  /*aae0*/  BSYNC B0 ;  /* 0x0000000000007941 */ /* 0x000fea0003800000 */
.L_x_3222:
        /* <DEDUP_REMOVED lines=23> */
.L_x_3225:
[----:B------:R-:W-:Y:S05]  /*ac60*/  BSYNC B0 ;  /* 0x0000000000007941 */ /* 0x000fea0003800000 */
.L_x_3224:
        /* <DEDUP_REMOVED lines=30> */
.L_x_3226:
[----:B------:R-:W-:Y:S05]  /*ae50*/  BSYNC B0 ;  /* 0x0000000000007941 */ /* 0x000fea0003800000 */
.L_x_3171:
        /* <DEDUP_REMOVED lines=81> */
.L_x_3227:
        /* <DEDUP_REMOVED lines=9> */
.L_x_3228:
[----:B------:R-:W-:Y:S04]  /*b400*/  IADD3 R9, R9, -0x1, RZ ;  /* 0xffffffff09097810 */ /* 0x000fe80007ffe0ff */
[----:B------:R-:W-:Y:S11]  /*b410*/  ISETP.GT.AND P0, PT, R9, R68, PT ;  /* 0x000000440900720c */ /* 0x000ff60003f04270 */
[----:B------:R-:W-:Y:S02]  /*b420*/  @!UPT UIADD3 URZ, URZ, URZ, URZ ;  /* 0x0000003f3f3ff290 */ /* 0x000fe4000fffe03f */
[----:B------:R-:W-:-:S05]  /*b430*/  @P0 BRA `(.L_x_3229) ;  /* 0xffff729000000947 */ /* 0x000fca000383ffff */
.L_x_3136:
        /* <DEDUP_REMOVED lines=89> */
.L_x_3238:
[----:B------:R-:W-:Y:S05]  /*b9d0*/  BSYNC B0 ;  /* 0x0000000000007941 */ /* 0x000fea0003800000 */
.L_x_3237:
[----:B-----5:R4:W-:Y:S04]  /*b9e0*/  STS.64 [R151], R12 ;  /* 0x0000000c97007388 */ /* 0x0209e80000000a00 */
[----:B------:R4:W-:Y:S02]  /*b9f0*/  STS.64 [R151+0x8], R14 ;  /* 0x0000080e97007388 */ /* 0x0009e40000000a00 */
.L_x_3236:
[----:B------:R-:W-:Y:S05]  /*ba00*/  BSYNC B1 ;  /* 0x0000000000017941 */ /* 0x000fea0003800000 */
.L_x_3235:
        /* <DEDUP_REMOVED lines=46> */
.L_x_3242:
[----:B------:R-:W-:Y:S05]  /*bcf0*/  BSYNC B0 ;  /* 0x0000000000007941 */ /* 0x000fea0003800000 */
.L_x_3241:
[----:B-----5:R1:W-:Y:S02]  /*bd00*/  STS.128 [R151+0x1000], R12 ;  /* 0x0010000c97007388 */ /* 0x0203e40000000c00 */
.L_x_3240:
[----:B------:R-:W-:Y:S05]  /*bd10*/  BSYNC B1 ;  /* 0x0000000000017941 */ /* 0x000fea0003800000 */
.L_x_3239:
        /* <DEDUP_REMOVED lines=47> */
.L_x_3244:
[----:B------:R-:W-:Y:S05]  /*c010*/  BSYNC B0 ;  /* 0x0000000000007941 */ /* 0x000fea0003800000 */
.L_x_3243:
[----:B-----5:R4:W-:Y:S02]  /*c020*/  STS.128 [R151+0x2000], R12 ;  /* 0x0020000c97007388 */ /* 0x0209e40000000c00 */
.L_x_3234:
[----:B------:R-:W-:Y:S05]  /*c030*/  BSYNC B2 ;  /* 0x0000000000027941 */ /* 0x000fea0003800000 */
.L_x_3233:
        /* <DEDUP_REMOVED lines=59> */
.L_x_3249:
[----:B------:R-:W-:Y:S05]  /*c3f0*/  BSYNC B0 ;  /* 0x0000000000007941 */ /* 0x000fea0003800000 */
.L_x_3248:
[----:B-----5:R4:W-:Y:S02]  /*c400*/  STS.128 [R151+0x800], R12 ;  /* 0x0008000c97007388 */ /* 0x0209e40000000c00 */
.L_x_3247:
[----:B------:R-:W-:Y:S05]  /*c410*/  BSYNC B1 ;  /* 0x0000000000017941 */ /* 0x000fea0003800000 */
.L_x_3246:
        /* <DEDUP_REMOVED lines=9> */
[----:B-----5:R-:W-:Y:S01]  /*c4b0*/  HADD2.F32 R21, -RZ, R13.H1_H1 ;  /* 0x3000000dff157230 */ /* 0x020fe20000004100 */
        /* <DEDUP_REMOVED lines=36> */
.L_x_3253:
[----:B------:R-:W-:Y:S05]  /*c700*/  BSYNC B0 ;  /* 0x0000000000007941 */ /* 0x000fea0003800000 */
.L_x_3252:
[----:B-----5:R4:W-:Y:S02]  /*c710*/  STS.128 [R151+0x1800], R12 ;  /* 0x0018000c97007388 */ /* 0x0209e40000000c00 */
.L_x_3251:
[----:B------:R-:W-:Y:S05]  /*c720*/  BSYNC B1 ;  /* 0x0000000000017941 */ /* 0x000fea0003800000 */
.L_x_3250:
        /* <DEDUP_REMOVED lines=8> */
[----:B------:R-:W4:Y:S01]  /*c7b0*/  LDG.E.64 R6, [R8.64+0x40] ;  /* 0x0000400608067981 */ /* 0x000f22000c1e1b00 */
[--C-:B-----5:R-:W-:Y:S02]  /*c7c0*/  HADD2.F32 R14, -RZ, R25.reuse.H0_H0 ;  /* 0x20000019ff0e7230 */ /* 0x120fe40000004100 */
        /* <DEDUP_REMOVED lines=35> */
.L_x_3255:
[----:B------:R-:W-:Y:S05]  /*ca00*/  BSYNC B0 ;  /* 0x0000000000007941 */ /* 0x000fea0003800000 */
.L_x_3254:
[----:B-----5:R1:W-:Y:S01]  /*ca10*/  STS.128 [R151+0x2800], R24 ;  /* 0x0028001897007388 */ /* 0x0203e20000000c00 */
[----:B------:R-:W-:Y:S05]  /*ca20*/  BRA `(.L_x_3245) ;  /* 0x000026f000007947 */ /* 0x000fea0003800000 */
.L_x_3232:
        /* <DEDUP_REMOVED lines=60> */
[----:B-----5:R-:W-:Y:S01]  /*cdf0*/  HADD2.F32 R7, -RZ, R23.H0_H0 ;  /* 0x20000017ff077230 */ /* 0x020fe20000004100 */
        /* <DEDUP_REMOVED lines=31> */
.L_x_3261:
[----:B------:R-:W-:Y:S05]  /*cff0*/  BSYNC B0 ;  /* 0x0000000000007941 */ /* 0x000fea0003800000 */
.L_x_3260:
[----:B-----5:R4:W-:Y:S04]  /*d000*/  STS.64 [R151], R20 ;  /* 0x0000001497007388 */ /* 0x0209e80000000a00 */
[----:B------:R4:W-:Y:S02]  /*d010*/  STS.64 [R151+0x8], R22 ;  /* 0x0000081697007388 */ /* 0x0009e40000000a00 */
.L_x_3259:
[----:B------:R-:W-:Y:S05]  /*d020*/  BSYNC B1 ;  /* 0x0000000000017941 */ /* 0x000fea0003800000 */
.L_x_3258:
        /* <DEDUP_REMOVED lines=87> */
.L_x_3265:
[----:B------:R-:W-:Y:S05]  /*d5a0*/  BSYNC B0 ;  /* 0x0000000000007941 */ /* 0x000fea0003800000 */
.L_x_3264:
[----:B-----5:R1:W-:Y:S02]  /*d5b0*/  STS.128 [R151+0x1000], R20 ;  /* 0x0010001497007388 */ /* 0x0203e40000000c00 */
.L_x_3263:
[----:B------:R-:W-:Y:S05]  /*d5c0*/  BSYNC B1 ;  /* 0x0000000000017941 */ /* 0x000fea0003800000 */
.L_x_3262:
        /* <DEDUP_REMOVED lines=54> */
[--C-:B-----5:R-:W-:Y:S01]  /*d930*/  HADD2.F32 R3, -RZ, R20.reuse.H0_H0 ;  /* 0x20000014ff037230 */ /* 0x120fe20000004100 */
        /* <DEDUP_REMOVED lines=32> */
.L_x_3267:
[----:B------:R-:W-:Y:S05]  /*db40*/  BSYNC B0 ;  /* 0x0000000000007941 */ /* 0x000fea0003800000 */
.L_x_3266:
[----:B-----5:R4:W-:Y:S02]  /*db50*/  STS.128 [R151+0x2000], R20 ;  /* 0x0020001497007388 */ /* 0x0209e40000000c00 */
.L_x_3257:
[----:B------:R-:W-:Y:S05]  /*db60*/  BSYNC B2 ;  /* 0x0000000000027941 */ /* 0x000fea0003800000 */
.L_x_3256:
        /* <DEDUP_REMOVED lines=63> */
[----:B-----5:R-:W-:Y:S01]  /*df60*/  HADD2.F32 R4, -RZ, R20.H0_H0 ;  /* 0x20000014ff047230 */ /* 0x020fe20000004100 */
        /* <DEDUP_REMOVED lines=31> */
.L_x_3271:
[----:B------:R-:W-:Y:S05]  /*e160*/  BSYNC B0 ;  /* 0x0000000000007941 */ /* 0x000fea0003800000 */
.L_x_3270:
[----:B-----5:R4:W-:Y:S02]  /*e170*/  STS.128 [R151+0x800], R20 ;  /* 0x0008001497007388 */ /* 0x0209e40000000c00 */
.L_x_3269:
[----:B------:R-:W-:Y:S05]  /*e180*/  BSYNC B1 ;  /* 0x0000000000017941 */ /* 0x000fea0003800000 */
.L_x_3268:
        /* <DEDUP_REMOVED lines=61> */
[--C-:B-----5:R-:W-:Y:S01]  /*e560*/  HADD2.F32 R9, -RZ, R16.reuse.H1_H1 ;  /* 0x30000010ff097230 */ /* 0x120fe20000004100 */
        /* <DEDUP_REMOVED lines=29> */
.L_x_3275:
[----:B------:R-:W-:Y:S05]  /*e740*/  BSYNC B0 ;  /* 0x0000000000007941 */ /* 0x000fea0003800000 */
.L_x_3274:
[----:B-----5:R1:W-:Y:S02]  /*e750*/  STS.128 [R151+0x1800], R16 ;  /* 0x0018001097007388 */ /* 0x0203e40000000c00 */
.L_x_3273:
[----:B------:R-:W-:Y:S05]  /*e760*/  BSYNC B1 ;  /* 0x0000000000017941 */ /* 0x000fea0003800000 */
.L_x_3272:
        /* <DEDUP_REMOVED lines=26> */
[----:B---3--:R-:W3:Y:S01]  /*e910*/  LDG.E.128 R4, [R4.64] ;  /* 0x0000000604047981 */ /* 0x008ee2000c1e1d00 */
        /* <DEDUP_REMOVED lines=33> */
[----:B-----5:R-:W-:Y:S01]  /*eb30*/  HADD2.F32 R0, -RZ, R12.H0_H0 ;  /* 0x2000000cff007230 */ /* 0x020fe20000004100 */
        /* <DEDUP_REMOVED lines=31> */
.L_x_3277:
[----:B------:R-:W-:Y:S05]  /*ed30*/  BSYNC B0 ;  /* 0x0000000000007941 */ /* 0x000fea0003800000 */
.L_x_3276:
[----:B-----5:R1:W-:Y:S01]  /*ed40*/  STS.128 [R151+0x2800], R12 ;  /* 0x0028000c97007388 */ /* 0x0203e20000000c00 */
[----:B------:R-:W-:Y:S05]  /*ed50*/  BRA `(.L_x_3245) ;  /* 0x000003c000007947 */ /* 0x000fea0003800000 */
.L_x_3231:
        /* <DEDUP_REMOVED lines=30> */
.L_x_3279:
[----:B------:R-:W-:Y:S05]  /*ef40*/  BSYNC B0 ;  /* 0x0000000000007941 */ /* 0x000fea0003800000 */
.L_x_3278:
        /* <DEDUP_REMOVED lines=29> */
.L_x_3245:
[----:B------:R-:W-:Y:S05]  /*f120*/  BSYNC B3 ;  /* 0x0000000000037941 */ /* 0x000fea0003800000 */
.L_x_3230:
        /* <DEDUP_REMOVED lines=11> */
[----:B------:R-:W-:-:S11]  /*f1e0*/  ISETP.NE.U32.AND P0, PT, R0, 0x1, PT ;  /* 0x000000010000780c */ /* 0x000fd60003f05070 */
[--C-:B------:R-:W-:Y:S02]  /*f1f0*/  @P1 IMAD.MOV.U32 R156, RZ, RZ, R154.reuse ;  /* 0x000000ffff9c1224 */ /* 0x100fe400078e009a */
        /* <DEDUP_REMOVED lines=21> */
.L_x_3282:
[----:B------:R1:W-:Y:S02]  /*f350*/  STS.128 [R151+0x7000], RZ ;  /* 0x007000ff97007388 */ /* 0x0003e40000000c00 */
.L_x_3281:
[----:B------:R-:W-:Y:S05]  /*f360*/  BSYNC B0 ;  /* 0x0000000000007941 */ /* 0x000fea0003800000 */
.L_x_3280:
        /* <DEDUP_REMOVED lines=31> */
.L_x_3285:
[----:B------:R1:W-:Y:S02]  /*f560*/  STS.128 [R151+0x7800], RZ ;  /* 0x007800ff97007388 */ /* 0x0003e40000000c00 */
.L_x_3284:
[----:B------:R-:W-:Y:S05]  /*f570*/  BSYNC B0 ;  /* 0x0000000000007941 */ /* 0x000fea0003800000 */
.L_x_3283:
        /* <DEDUP_REMOVED lines=36> */
.L_x_3288:
[----:B------:R4:W-:Y:S02]  /*f7c0*/  STS.128 [R151+0x8000], RZ ;  /* 0x008000ff97007388 */ /* 0x0009e40000000c00 */
.L_x_3287:
[----:B------:R-:W-:Y:S05]  /*f7d0*/  BSYNC B0 ;  /* 0x0000000000007941 */ /* 0x000fea0003800000 */
.L_x_3286:
[----:B----4-:R-:W-:Y:S01]  /*f7e0*/  IADD3 R7, R174, 0x60, RZ ;  /* 0x00000060ae077810 */ /* 0x010fe20007ffe0ff */
[----:B------:R-:W-:Y:S03]  /*f7f0*/  BSSY B0, `(.L_x_3289) ;  /* 0x0000024000007945 */ /* 0x000fe60003800000 */
[----:B------:R-:W-:-:S13]  /*f800*/  ISETP.GE.AND P0, PT, R7, R4, PT ;  /* 0x000000040700720c */ /* 0x000fda0003f06270 */
[----:B------:R-:W-:Y:S05]  /*f810*/  @P0 BRA `(.L_x_3290) ;  /* 0x0000021000000947 */ /* 0x000fea0003800000 */
[C---:B------:R-:W-:Y:S01]  /*f820*/  LOP3.LUT R0, R5.reuse, 0x1, RZ, 0xc0, !PT ;  /* 0x0000000105007812 */ /* 0x040fe200078ec0ff */
[----:B-1----:R-:W-:Y:S01]  /*f830*/  IMAD.MOV.U32 R11, RZ, RZ, c[0x0][0x198] ;  /* 0x00006600ff0b7624 */ /* 0x002fe200078e00ff */
        /* <DEDUP_REMOVED lines=10> */
[----:B------:R-:W-:Y:S02]  /*f8e0*/  @!P0 IMAD R6, R6, 0xc0, RZ ;  /* 0x000000c006068824 */ /* 0x000fe400078e02ff */
[----:B------:R-:W-:Y:S01]  /*f8f0*/  @!P0 IMAD.WIDE.U32 R14, R11, 0xc0, R156 ;  /* 0x000000c00b0e8825 */ /* 0x000fe200078e009c */
[C---:B------:R-:W-:Y:S02]  /*f900*/  @P2 LEA.HI.X R11, R12.reuse, c[0x0][0x16c], R0, 0x1, P3 ;  /* 0x00005b000c0b2a11 */ /* 0x040fe400018f0c00 */
[----:B------:R-:W-:-:S02]  /*f910*/  @P1 LEA R16, P3, R12, c[0x0][0x168], 0x1 ;  /* 0x00005a000c101a11 */ /* 0x000fc400078608ff */
        /* <DEDUP_REMOVED lines=17> */
.L_x_3290:
[----:B------:R-:W-:Y:S05]  /*fa30*/  BSYNC B0 ;  /* 0x0000000000007941 */ /* 0x000fea0003800000 */
.L_x_3289:
        /* <DEDUP_REMOVED lines=50> */
.L_x_3293:
[----:B------:R4:W-:Y:S02]  /*fd60*/  STS.128 [R151+0xd000], RZ ;  /* 0x00d000ff97007388 */ /* 0x0009e40000000c00 */
.L_x_3292:
[----:B-1----:R-:W-:Y:S05]  /*fd70*/  BSYNC B0 ;  /* 0x0000000000007941 */ /* 0x002fea0003800000 */
.L_x_3291:
        /* <DEDUP_REMOVED lines=32> */
.L_x_3296:
[----:B------:R1:W-:Y:S02]  /*ff80*/  STS.128 [R151+0xd800], RZ ;  /* 0x00d800ff97007388 */ /* 0x0003e40000000c00 */
.L_x_3295:
[----:B------:R-:W-:Y:S05]  /*ff90*/  BSYNC B0 ;  /* 0x0000000000007941 */ /* 0x000fea0003800000 */
.L_x_3294:
        /* <DEDUP_REMOVED lines=36> */
.L_x_3299:
[----:B------:R1:W-:Y:S02]  /*101e0*/  STS.128 [R151+0xe000], RZ ;  /* 0x00e000ff97007388 */ /* 0x0003e40000000c00 */
.L_x_3298:
[----:B------:R-:W-:Y:S05]  /*101f0*/  BSYNC B0 ;  /* 0x0000000000007941 */ /* 0x000fea0003800000 */
.L_x_3297:
        /* <DEDUP_REMOVED lines=44> */
.L_x_3302:
[----:B------:R1:W-:Y:S02]  /*104c0*/  STS.128 [R151+0xe800], RZ ;  /* 0x00e800ff97007388 */ /* 0x0003e40000000c00 */
.L_x_3301:
[----:B------:R-:W-:Y:S05]  /*104d0*/  BSYNC B0 ;  /* 0x0000000000007941 */ /* 0x000fea0003800000 */
.L_x_3300:
[----:B-1----:R-:W-:Y:S01]  /*104e0*/  LOP3.LUT R6, R62, 0x7fffffe, RZ, 0xc0, !PT ;  /* 0x07fffffe3e067812 */ /* 0x002fe200078ec0ff */
[----:B------:R-:W-:Y:S01]  /*104f0*/  IMAD.SHL.U32 R3, R57, 0x40, RZ ;  /* 0x0000004039037824 */ /* 0x000fe200078e00ff */
[----:B------:R-:W-:Y:S01]  /*10500*/  LEA.HI R7, R60, R60, RZ, 0x1 ;  /* 0x0000003c3c077211 */ /* 0x000fe200078f08ff */
[----:B------:R-:W-:Y:S01]  /*10510*/  IMAD.SHL.U32 R61, R61, 0x40, RZ ;  /* 0x000000403d3d7824 */ /* 0x000fe200078e00ff */
[----:B------:R-:W-:Y:S01]  /*10520*/  SHF.R.S32.HI R8, RZ, 0x1f, R63 ;  /* 0x0000001fff087819 */ /* 0x000fe2000001143f */
        /* <DEDUP_REMOVED lines=10> */
[----:B------:R-:W-:Y:S01]  /*105d0*/  IMAD.SHL.U32 R3, R7, 0x8, RZ ;  /* 0x0000000807037824 */ /* 0x000fe200078e00ff */
[----:B------:R-:W-:-:S02]  /*105e0*/  SHF.R.U32.HI R8, RZ, 0x3, R8 ;  /* 0x00000003ff087819 */ /* 0x000fc40000011608 */
[----:B------:R-:W-:Y:S02]  /*105f0*/  LOP3.LUT R59, R63, 0xffffff00, RZ, 0xc0, !PT ;  /* 0xffffff003f3b7812 */ /* 0x000fe400078ec0ff */
[----:B------:R-:W-:Y:S02]  /*10600*/  LOP3.LUT R11, R10, 0x8, R3, 0xf8, !PT ;  /* 0x000000080a0b7812 */ /* 0x000fe400078ef803 */
[----:B------:R-:W-:Y:S01]  /*10610*/  SHF.R.U32.HI R10, RZ, 0x3, R10 ;  /* 0x00000003ff0a7819 */ /* 0x000fe2000001160a */
[----:B------:R-:W-:Y:S01]  /*10620*/  IMAD R3, R54, 0x200, R59 ;  /* 0x0000020036037824 */ /* 0x000fe200078e023b */
[----:B------:R-:W-:Y:S01]  /*10630*/  LOP3.LUT R8, R9, R8, RZ, 0x3c, !PT ;  /* 0x0000000809087212 */ /* 0x000fe200078e3cff */
[----:B------:R-:W-:Y:S01]  /*10640*/  IMAD R9, R7, 0x8, R58 ;  /* 0x0000000807097824 */ /* 0x000fe200078e023a */
[----:B------:R-:W-:Y:S01]  /*10650*/  LOP3.LUT R7, R11, R10, RZ, 0x3c, !PT ;  /* 0x0000000a0b077212 */ /* 0x000fe200078e3cff */
[----:B------:R-:W-:Y:S01]  /*10660*/  IMAD R10, R6, 0x20, R3 ;  /* 0x00000020060a7824 */ /* 0x000fe200078e0203 */
[----:B------:R-:W-:Y:S01]  /*10670*/  LOP3.LUT P0, RZ, R57, 0x2, RZ, 0xc0, !PT ;  /* 0x0000000239ff7812 */ /* 0x000fe2000780c0ff */
[----:B------:R-:W-:-:S02]  /*10680*/  IMAD.U32 R140, R9, 0x20, R8 ;  /* 0x00000020098c7824 */ /* 0x000fc400078e0008 */
[----:B------:R-:W-:Y:S02]  /*10690*/  IMAD.IADD R141, R7, 0x1, R10 ;  /* 0x00000001078d7824 */ /* 0x000fe400078e020a */
[----:B------:R-:W-:Y:S02]  /*106a0*/  IMAD.SHL.U32 R140, R140, 0x2, RZ ;  /* 0x000000028c8c7824 */ /* 0x000fe400078e00ff */
[----:B------:R-:W-:Y:S02]  /*106b0*/  IMAD.SHL.U32 R141, R141, 0x2, RZ ;  /* 0x000000028d8d7824 */ /* 0x000fe400078e00ff */
[----:B------:R-:W-:Y:S01]  /*106c0*/  IMAD.MOV.U32 R3, RZ, RZ, 0x20 ;  /* 0x00000020ff037424 */ /* 0x000fe200078e00ff */
[----:B------:R-:W-:Y:S01]  /*106d0*/  LDSM.16.M88.4 R8, [R140+0x3000] ;  /* 0x003000008c08783b */ /* 0x000fe20000000200 */
[----:B------:R-:W-:Y:S02]  /*106e0*/  IMAD R139, R4, 0x2, R141 ;  /* 0x00000002048b7824 */ /* 0x000fe400078e028d */
[----:B------:R-:W-:Y:S01]  /*106f0*/  IMAD R138, R6, 0x20, R59 ;  /* 0x00000020068a7824 */ /* 0x000fe200078e023b */
[----:B------:R-:W1:Y:S01]  /*10700*/  LDSM.16.M88.4 R28, [R141] ;  /* 0x000000008d1c783b */ /* 0x000e620000000200 */
[----:B------:R-:W-:-:S02]  /*10710*/  SEL R3, R3, 0xffffffe0, !P0 ;  /* 0xffffffe003037807 */ /* 0x000fc40004000000 */
[----:B------:R-:W-:Y:S01]  /*10720*/  IMAD.IADD R138, R7, 0x1, R138 ;  /* 0x00000001078a7824 */ /* 0x000fe200078e028a */
[----:B------:R-:W5:Y:S02]  /*10730*/  LDSM.16.M88.4 R84, [R140+0x3400] ;  /* 0x003400008c54783b */ /* 0x000f640000000200 */
[----:B------:R-:W-:Y:S02]  /*10740*/  IMAD.IADD R137, R140, 0x1, R3 ;  /* 0x000000018c897824 */ /* 0x000fe400078e0203 */
[----:B------:R-:W2:Y:S01]  /*10750*/  LDSM.16.M88.4 R76, [R140+0x3800] ;  /* 0x003800008c4c783b */ /* 0x000ea20000000200 */
[----:B------:R-:W-:-:S03]  /*10760*/  IMAD.IADD R3, R2, 0x1, R158 ;  /* 0x0000000102037824 */ /* 0x000fc600078e029e */
[----:B------:R-:W3:Y:S01]  /*10770*/  LDSM.16.M88.4 R68, [R140+0x3c00] ;  /* 0x003c00008c44783b */ /* 0x000ee20000000200 */
[----:B------:R-:W-:Y:S01]  /*10780*/  I2F R57, R3 ;  /* 0x0000000300397306 */ /* 0x000fe20000201400 */
[C---:B------:R-:W-:Y:S02]  /*10790*/  IADD3 R58, R3.reuse, 0x1, RZ ;  /* 0x00000001033a7810 */ /* 0x040fe40007ffe0ff */
[----:B------:R-:W4:Y:S01]  /*107a0*/  LDSM.16.M88.4 R60, [R140+0x4000] ;  /* 0x004000008c3c783b */ /* 0x000f220000000200 */
[C---:B------:R-:W-:Y:S02]  /*107b0*/  IADD3 R126, R3.reuse, 0x19, RZ ;  /* 0x00000019037e7810 */ /* 0x040fe40007ffe0ff */
[C---:B------:R-:W-:Y:S01]  /*107c0*/  IADD3 R132, R3.reuse, 0x29, RZ ;  /* 0x0000002903847810 */ /* 0x040fe20007ffe0ff */
[----:B------:R-:W2:Y:S01]  /*107d0*/  LDSM.16.M88.4 R44, [R140+0x4400] ;  /* 0x004400008c2c783b */ /* 0x000ea20000000200 */
[----:B------:R-:W-:Y:S01]  /*107e0*/  I2F R127, R126 ;  /* 0x0000007e007f7306 */ /* 0x000fe20000201400 */
[----:B------:R-:W-:-:S02]  /*107f0*/  IADD3 R162, R3, 0x41, RZ ;  /* 0x0000004103a27810 */ /* 0x000fc40007ffe0ff */
[----:B------:R-:W2:Y:S01]  /*10800*/  LDSM.16.M88.4 R36, [R140+0x4800] ;  /* 0x004800008c24783b */ /* 0x000ea20000000200 */
[----:B------:R-:W-:-:S03]  /*10810*/  IADD3 R170, R3, 0x48, RZ ;  /* 0x0000004803aa7810 */ /* 0x000fc60007ffe0ff */
[----:B------:R-:W2:Y:S01]  /*10820*/  LDSM.16.M88.4 R92, [R140+0x4c00] ;  /* 0x004c00008c5c783b */ /* 0x000ea20000000200 */
[----:B------:R-:W-:Y:S03]  /*10830*/  I2F R136, R162 ;  /* 0x000000a200887306 */ /* 0x000fe60000201400 */
[----:B--2---:R-:W-:Y:S04]  /*10840*/  LDSM.16.M88.4 R24, [R137+0x3000] ;  /* 0x003000008918783b */ /* 0x004fe80000000200 */
[----:B------:R-:W2:Y:S01]  /*10850*/  LDSM.16.M88.4 R20, [R139] ;  /* 0x000000008b14783b */ /* 0x000ea20000000200 */
[C---:B-1----:R-:W-:Y:S03]  /*10860*/  HMMA.16816.F32 R12, R28.reuse, R8, RZ ;  /* 0x000000081c0c723c */ /* 0x042fe600000018ff */
[----:B------:R-:W1:Y:S04]  /*10870*/  LDSM.16.M88.4 R16, [R137+0x3400] ;  /* 0x003400008910783b */ /* 0x000e680000000200 */
[----:B---3--:R-:W3:Y:S01]  /*10880*/  LDSM.16.M88.4 R108, [R137+0x3800] ;  /* 0x00380000896c783b */ /* 0x008ee20000000200 */
[C---:B------:R-:W-:Y:S03]  /*10890*/  HMMA.16816.F32 R8, R28.reuse, R10, RZ ;  /* 0x0000000a1c08723c */ /* 0x040fe600000018ff */
[----:B------:R-:W1:Y:S04]  /*108a0*/  LDSM.16.M88.4 R104, [R137+0x3c00] ;  /* 0x003c00008968783b */ /* 0x000e680000000200 */
[----:B------:R-:W1:Y:S01]  /*108b0*/  LDSM.16.M88.4 R100, [R137+0x4000] ;  /* 0x004000008964783b */ /* 0x000e620000000200 */
[C---:B-----5:R-:W-:Y:S03]  /*108c0*/  HMMA.16816.F32 R88, R28.reuse, R84, RZ ;  /* 0x000000541c58723c */ /* 0x060fe600000018ff */
[----:B------:R-:W5:Y:S04]  /*108d0*/  LDSM.16.M88.4 R96, [R137+0x4400] ;  /* 0x004400008960783b */ /* 0x000f680000000200 */
[----:B------:R-:W-:Y:S01]  /*108e0*/  LDSM.16.M88.4 R128, [R141+0x1000] ;  /* 0x001000008d80783b */ /* 0x000fe20000000200 */
[C---:B------:R-:W-:Y:S03]  /*108f0*/  HMMA.16816.F32 R84, R28.reuse, R86, RZ ;  /* 0x000000561c54723c */ /* 0x040fe600000018ff */
[----:B------:R-:W-:Y:S04]  /*10900*/  LDSM.16.M88.4 R120, [R140+0x5400] ;  /* 0x005400008c78783b */ /* 0x000fe80000000200 */
[----:B------:R-:W-:Y:S01]  /*10910*/  LDSM.16.M88.4 R112, [R140+0x5800] ;  /* 0x005800008c70783b */ /* 0x000fe20000000200 */
[C---:B------:R-:W-:Y:S08]  /*10920*/  HMMA.16816.F32 R80, R28.reuse, R76, RZ ;  /* 0x0000004c1c50723c */ /* 0x040ff000000018ff */
        /* <DEDUP_REMOVED lines=33> */
[C---:B--2---:R-:W-:Y:S08]  /*10b40*/  HMMA.16816.F32 R32, R20.reuse, R24, R32 ;  /* 0x000000181420723c */ /* 0x044ff00000001820 */
[----:B------:R-:W-:Y:S01]  /*10b50*/  HMMA.16816.F32 R28, R20, R26, R28 ;  /* 0x0000001a141c723c */ /* 0x000fe2000000181c */
[----:B------:R-:W-:Y:S04]  /*10b60*/  LDSM.16.M88.4 R20, [R137+0x5000] ;  /* 0x005000008914783b */ /* 0x000fe80000000200 */
[----:B------:R-:W2:Y:S03]  /*10b70*/  LDSM.16.M88.4 R24, [R139+0x1000] ;  /* 0x001000008b18783b */ /* 0x000ea60000000200 */
[C---:B-1----:R-:W-:Y:S08]  /*10b80*/  HMMA.16816.F32 R12, R128.reuse, R16, R12 ;  /* 0x00000010800c723c */ /* 0x042ff0000000180c */
[C---:B------:R-:W-:Y:S01]  /*10b90*/  HMMA.16816.F32 R8, R128.reuse, R18, R8 ;  /* 0x000000128008723c */ /* 0x040fe20000001808 */
[----:B------:R-:W-:Y:S07]  /*10ba0*/  LDSM.16.M88.4 R16, [R137+0x5400] ;  /* 0x005400008910783b */ /* 0x000fee0000000200 */
[C---:B------:R-:W-:Y:S08]  /*10bb0*/  HMMA.16816.F32 R88, R128.reuse, R120, R88 ;  /* 0x000000788058723c */ /* 0x040ff00000001858 */
[C---:B------:R-:W-:Y:S01]  /*10bc0*/  HMMA.16816.F32 R84, R128.reuse, R122, R84 ;  /* 0x0000007a8054723c */ /* 0x040fe20000001854 */
[----:B------:R-:W1:Y:S07]  /*10bd0*/  LDSM.16.M88.4 R120, [R137+0x6400] ;  /* 0x006400008978783b */ /* 0x000e6e0000000200 */
[C---:B---3--:R-:W-:Y:S08]  /*10be0*/  HMMA.16816.F32 R48, R128.reuse, R100, R48 ;  /* 0x000000648030723c */ /* 0x048ff00000001830 */
[C---:B----4-:R-:W-:Y:S08]  /*10bf0*/  HMMA.16816.F32 R32, R128.reuse, R92, R32 ;  /* 0x0000005c8020723c */ /* 0x050ff00000001820 */
[----:B------:R-:W-:Y:S01]  /*10c00*/  HMMA.16816.F32 R28, R128, R94, R28 ;  /* 0x0000005e801c723c */ /* 0x000fe2000000181c */
[----:B------:R-:W-:Y:S07]  /*10c10*/  LDSM.16.M88.4 R92, [R140+0x7000] ;  /* 0x007000008c5c783b */ /* 0x000fee0000000200 */
[C---:B--2---:R-:W-:Y:S08]  /*10c20*/  HMMA.16816.F32 R12, R24.reuse, R20, R12 ;  /* 0x00000014180c723c */ /* 0x044ff0000000180c */
[----:B------:R-:W-:Y:S01]  /*10c30*/  HMMA.16816.F32 R8, R24, R22, R8 ;  /* 0x000000161808723c */ /* 0x000fe20000001808 */
[----:B------:R-:W2:Y:S07]  /*10c40*/  LDSM.16.M88.4 R20, [R141+0x2000] ;  /* 0x002000008d14783b */ /* 0x000eae0000000200 */
[C---:B------:R-:W-:Y:S08]  /*10c50*/  HMMA.16816.F32 R44, R128.reuse, R102, R44 ;  /* 0x00000066802c723c */ /* 0x040ff0000000182c */
[C---:B------:R-:W-:Y:S08]  /*10c60*/  HMMA.16816.F32 R40, R128.reuse, R96, R40 ;  /* 0x000000608028723c */ /* 0x040ff00000001828 */
[----:B------:R-:W-:Y:S01]  /*10c70*/  HMMA.16816.F32 R36, R128, R98, R36 ;  /* 0x000000628024723c */ /* 0x000fe20000001824 */
[----:B------:R-:W-:Y:S07]  /*10c80*/  LDSM.16.M88.4 R96, [R137+0x7000] ;  /* 0x007000008960783b */ /* 0x000fee0000000200 */
[----:B-1----:R-:W-:Y:S01]  /*10c90*/  HMMA.16816.F32 R100, R24, R120, R48 ;  /* 0x000000781864723c */ /* 0x002fe20000001830 */
[----:B------:R-:W1:Y:S06]  /*10ca0*/  LDSM.16.M88.4 R48, [R139+0x2000] ;  /* 0x002000008b30783b */ /* 0x000e6c0000000200 */
[----:B------:R-:W-:Y:S01]  /*10cb0*/  IADD3 R120, R3, 0x18, RZ ;  /* 0x0000001803787810 */ /* 0x000fe20007ffe0ff */
[C---:B------:R-:W-:Y:S08]  /*10cc0*/  HMMA.16816.F32 R64, R128.reuse, R104, R64 ;  /* 0x000000688040723c */ /* 0x040ff00000001840 */
[C---:B------:R-:W-:Y:S01]  /*10cd0*/  HMMA.16816.F32 R60, R128.reuse, R106, R60 ;  /* 0x0000006a803c723c */ /* 0x040fe2000000183c */
[----:B------:R-:W3:Y:S07]  /*10ce0*/  LDSM.16.M88.4 R104, [R137+0x6000] ;  /* 0x006000008968783b */ /* 0x000eee0000000200 */
[C---:B------:R-:W-:Y:S08]  /*10cf0*/  HMMA.16816.F32 R80, R128.reuse, R112, R80 ;  /* 0x000000708050723c */ /* 0x040ff00000001850 */
[----:B------:R-:W-:Y:S01]  /*10d00*/  HMMA.16816.F32 R76, R128, R114, R76 ;  /* 0x00000072804c723c */ /* 0x000fe2000000184c */
[----:B------:R-:W4:Y:S07]  /*10d10*/  LDSM.16.M88.4 R112, [R137+0x5800] ;  /* 0x005800008970783b */ /* 0x000f2e0000000200 */
[C---:B--2---:R-:W-:Y:S08]  /*10d20*/  HMMA.16816.F32 R12, R20.reuse, R92, R12 ;  /* 0x0000005c140c723c */ /* 0x044ff0000000180c */
[----:B------:R-:W-:Y:S01]  /*10d30*/  HMMA.16816.F32 R8, R20, R94, R8 ;  /* 0x0000005e1408723c */ /* 0x000fe20000001808 */
[----:B------:R-:W-:Y:S07]  /*10d40*/  LDSM.16.M88.4 R92, [R137+0x6c00] ;  /* 0x006c0000895c783b */ /* 0x000fee0000000200 */
[C---:B------:R-:W-:Y:S08]  /*10d50*/  HMMA.16816.F32 R88, R24.reuse, R16, R88 ;  /* 0x000000101858723c */ /* 0x040ff00000001858 */
[----:B------:R-:W-:Y:S01]  /*10d60*/  HMMA.16816.F32 R84, R24, R18, R84 ;  /* 0x000000121854723c */ /* 0x000fe20000001854 */
[----:B------:R-:W2:Y:S07]  /*10d70*/  LDSM.16.M88.4 R16, [R137+0x6800] ;  /* 0x006800008910783b */ /* 0x000eae0000000200 */
[C---:B-1----:R-:W-:Y:S08]  /*10d80*/  HMMA.16816.F32 R12, R48.reuse, R96, R12 ;  /* 0x00000060300c723c */ /* 0x042ff0000000180c */
[----:B------:R-:W-:Y:S01]  /*10d90*/  HMMA.16816.F32 R8, R48, R98, R8 ;  /* 0x000000623008723c */ /* 0x000fe20000001808 */
[----:B------:R-:W1:Y:S07]  /*10da0*/  LDSM.16.M88.4 R96, [R140+0x7800] ;  /* 0x007800008c60783b */ /* 0x000e6e0000000200 */
[C---:B---3--:R-:W-:Y:S08]  /*10db0*/  HMMA.16816.F32 R64, R24.reuse, R104, R64 ;  /* 0x000000681840723c */ /* 0x048ff00000001840 */
[----:B------:R-:W-:Y:S01]  /*10dc0*/  HMMA.16816.F32 R60, R24, R106, R60 ;  /* 0x0000006a183c723c */ /* 0x000fe2000000183c */
[----:B------:R-:W3:Y:S01]  /*10dd0*/  LDSM.16.M88.4 R104, [R140+0x7400] ;  /* 0x007400008c68783b */ /* 0x000ee20000000200 */
[----:B------:R-:W-:-:S02]  /*10de0*/  FMUL.FTZ R15, R15, c[0x0][0x2ec] ;  /* 0x0000bb000f0f7a20 */ /* 0x000fc40000410000 */
[----:B------:R-:W-:Y:S02]  /*10df0*/  FMUL.FTZ R134, R13, c[0x0][0x2ec] ;  /* 0x0000bb000d867a20 */ /* 0x000fe40000410000 */
[----:B------:R-:W-:Y:S01]  /*10e00*/  I2F R13, R132 ;  /* 0x00000084000d7306 */ /* 0x000fe20000201400 */
[----:B------:R-:W-:Y:S01]  /*10e10*/  FMUL.FTZ R12, R12, c[0x0][0x2ec] ;  /* 0x0000bb000c0c7a20 */ /* 0x000fe20000410000 */
[----:B----4-:R-:W-:Y:S01]  /*10e20*/  HMMA.16816.F32 R80, R24, R112, R80 ;  /* 0x000000701850723c */ /* 0x010fe20000001850 */
[----:B------:R-:W-:Y:S02]  /*10e30*/  FMUL.FTZ R8, R8, c[0x0][0x2ec] ;  /* 0x0000bb0008087a20 */ /* 0x000fe40000410000 */
[----:B------:R-:W-:-:S03]  /*10e40*/  FMUL.FTZ R9, R9, c[0x0][0x2ec] ;  /* 0x0000bb0009097a20 */ /* 0x000fc60000410000 */
[----:B------:R-:W-:Y:S01]  /*10e50*/  MUFU.TANH R135, R8 ;  /* 0x0000000800877308 */ /* 0x000fe20000002400 */
[C---:B------:R-:W-:Y:S01]  /*10e60*/  IADD3 R112, R3.reuse, 0x10, RZ ;  /* 0x0000001003707810 */ /* 0x040fe20007ffe0ff */
[C---:B------:R-:W-:Y:S06]  /*10e70*/  HMMA.16816.F32 R72, R128.reuse, R108, R72 ;  /* 0x0000006c8048723c */ /* 0x040fec0000001848 */
[----:B------:R-:W-:Y:S02]  /*10e80*/  MUFU.TANH R15, R15 ;  /* 0x0000000f000f7308 */ /* 0x000fe40000002400 */
[----:B------:R-:W-:Y:S01]  /*10e90*/  HMMA.16816.F32 R68, R128, R110, R68 ;  /* 0x0000006e8044723c */ /* 0x000fe20000001844 */
[----:B------:R-:W4:Y:S05]  /*10ea0*/  LDSM.16.M88.4 R108, [R137+0x5c00] ;  /* 0x005c0000896c783b */ /* 0x000f2a0000000200 */
[----:B------:R-:W-:Y:S01]  /*10eb0*/  MUFU.TANH R134, R134 ;  /* 0x0000008600867308 */ /* 0x000fe20000002400 */
[C---:B------:R-:W-:Y:S01]  /*10ec0*/  IADD3 R130, R3.reuse, 0x28, RZ ;  /* 0x0000002803827810 */ /* 0x040fe20007ffe0ff */
[----:B--2---:R-:W-:Y:S01]  /*10ed0*/  HMMA.16816.F32 R40, R24, R16, R40 ;  /* 0x000000101828723c */ /* 0x004fe20000001828 */
[----:B------:R-:W-:-:S05]  /*10ee0*/  IADD3 R128, R3, 0x21, RZ ;  /* 0x0000002103807810 */ /* 0x000fca0007ffe0ff */
[----:B------:R-:W-:Y:S02]  /*10ef0*/  I2F R133, R130 ;  /* 0x0000008200857306 */ /* 0x000fe40000201400 */
[C---:B------:R-:W-:Y:S01]  /*10f00*/  HMMA.16816.F32 R36, R24.reuse, R18, R36 ;  /* 0x000000121824723c */ /* 0x040fe20000001824 */
[----:B------:R-:W2:Y:S05]  /*10f10*/  LDSM.16.M88.4 R16, [R137+0x7400] ;  /* 0x007400008910783b */ /* 0x000eaa0000000200 */
[----:B------:R-:W-:Y:S02]  /*10f20*/  I2F R131, R128 ;  /* 0x0000008000837306 */ /* 0x000fe40000201400 */
[----:B------:R-:W-:Y:S06]  /*10f30*/  HMMA.16816.F32 R32, R24, R92, R32 ;  /* 0x0000005c1820723c */ /* 0x000fec0000001820 */
[----:B------:R5:W-:Y:S01]  /*10f40*/  MUFU.TANH R92, R9 ;  /* 0x00000009005c7308 */ /* 0x000be20000002400 */
[----:B------:R-:W-:Y:S01]  /*10f50*/  FMUL.FTZ R93, R10, c[0x0][0x2ec] ;  /* 0x0000bb000a5d7a20 */ /* 0x000fe20000410000 */
[C---:B-1----:R-:W-:Y:S06]  /*10f60*/  HMMA.16816.F32 R80, R20.reuse, R96, R80 ;  /* 0x000000601450723c */ /* 0x042fec0000001850 */
[----:B------:R-:W-:Y:S01]  /*10f70*/  MUFU.TANH R93, R93 ;  /* 0x0000005d005d7308 */ /* 0x000fe20000002400 */
[----:B------:R-:W-:Y:S01]  /*10f80*/  FMUL.FTZ R96, R11, c[0x0][0x2ec] ;  /* 0x0000bb000b607a20 */ /* 0x000fe20000410000 */
[C---:B---3--:R-:W-:Y:S01]  /*10f90*/  HMMA.16816.F32 R88, R20.reuse, R104, R88 ;  /* 0x000000681458723c */ /* 0x048fe20000001858 */
[C---:B------:R-:W-:Y:S01]  /*10fa0*/  IADD3 R97, R3.reuse, 0x31, RZ ;  /* 0x0000003103617810 */ /* 0x040fe20007ffe0ff */
[----:B-----5:R-:W1:Y:S04]  /*10fb0*/  LDSM.16.M88.4 R8, [R140+0x7c00] ;  /* 0x007c00008c08783b */ /* 0x020e680000000200 */
[----:B------:R-:W-:Y:S02]  /*10fc0*/  MUFU.TANH R96, R96 ;  /* 0x0000006000607308 */ /* 0x000fe40000002400 */
[----:B------:R-:W-:Y:S01]  /*10fd0*/  HMMA.16816.F32 R84, R20, R106, R84 ;  /* 0x0000006a1454723c */ /* 0x000fe20000001854 */
[----:B------:R-:W-:Y:S05]  /*10fe0*/  LDSM.16.M88.4 R104, [R137+0x7800] ;  /* 0x007800008968783b */ /* 0x000fea0000000200 */
[----:B------:R-:W3:Y:S02]  /*10ff0*/  MUFU.TANH R12, R12 ;  /* 0x0000000c000c7308 */ /* 0x000ee40000002400 */
[C---:B----4-:R-:W-:Y:S07]  /*11000*/  HMMA.16816.F32 R72, R24.reuse, R108, R72 ;  /* 0x0000006c1848723c */ /* 0x050fee0000001848 */
[C---:B------:R-:W-:Y:S01]  /*11010*/  IADD3 R108, R3.reuse, 0x8, RZ ;  /* 0x00000008036c7810 */ /* 0x040fe20007ffe0ff */
[----:B------:R-:W-:Y:S01]  /*11020*/  HMMA.16816.F32 R68, R24, R110, R68 ;  /* 0x0000006e1844723c */ /* 0x000fe20000001844 */
[----:B------:R-:W4:Y:S06]  /*11030*/  I2F R109, R58 ;  /* 0x0000003a006d7306 */ /* 0x000f2c0000201400 */
[----:B------:R-:W-:Y:S01]  /*11040*/  IADD3 R110, R3, 0x9, RZ ;  /* 0x00000009036e7810 */ /* 0x000fe20007ffe0ff */
[----:B--2---:R-:W-:Y:S01]  /*11050*/  HMMA.16816.F32 R88, R48, R16, R88 ;  /* 0x000000103058723c */ /* 0x004fe20000001858 */
[----:B------:R-:W2:Y:S01]  /*11060*/  I2F R111, R108 ;  /* 0x0000006c006f7306 */ /* 0x000ea20000201400 */
[----:B---3--:R-:W-:-:S06]  /*11070*/  FFMA.FTZ R12, R0, R57, R12 ;  /* 0x00000039000c7223 */ /* 0x008fcc000001000c */
[----:B------:R-:W-:Y:S01]  /*11080*/  HMMA.16816.F32 R84, R48, R18, R84 ;  /* 0x000000123054723c */ /* 0x000fe20000001854 */
[----:B------:R-:W3:Y:S01]  /*11090*/  LDSM.16.M88.4 R16, [R140+0x8000] ;  /* 0x008000008c10783b */ /* 0x000ee20000000200 */
[----:B------:R-:W5:Y:S01]  /*110a0*/  I2F R113, R110 ;  /* 0x0000006e00717306 */ /* 0x000f620000201400 */
[----:B----4-:R-:W-:-:S05]  /*110b0*/  FFMA.FTZ R15, R0, R109, R15 ;  /* 0x0000006d000f7223 */ /* 0x010fca000001000f */
[----:B-1----:R-:W-:Y:S01]  /*110c0*/  HMMA.16816.F32 R72, R20, R8, R72 ;  /* 0x000000081448723c */ /* 0x002fe20000001848 */
[----:B--2---:R-:W-:-:S07]  /*110d0*/  FFMA.FTZ R93, R0, R111, R93 ;  /* 0x0000006f005d7223 */ /* 0x004fce000001005d */
[----:B------:R-:W-:Y:S01]  /*110e0*/  HMMA.16816.F32 R68, R20, R10, R68 ;  /* 0x0000000a1444723c */ /* 0x000fe20000001844 */
[----:B------:R-:W1:Y:S01]  /*110f0*/  LDSM.16.M88.4 R8, [R140+0x8400] ;  /* 0x008400008c08783b */ /* 0x000e620000000200 */
[----:B------:R-:W-:Y:S02]  /*11100*/  FMUL.FTZ R88, R88, c[0x0][0x2ec] ;  /* 0x0000bb0058587a20 */ /* 0x000fe40000410000 */
[----:B------:R-:W-:Y:S02]  /*11110*/  FMUL.FTZ R89, R89, c[0x0][0x2ec] ;  /* 0x0000bb0059597a20 */ /* 0x000fe40000410000 */
[----:B-----5:R-:W-:Y:S02]  /*11120*/  FFMA.FTZ R6, R0, R113, R92 ;  /* 0x0000007100067223 */ /* 0x020fe4000001005c */
[----:B------:R-:W-:Y:S01]  /*11130*/  HMMA.16816.F32 R44, R24, R122, R44 ;  /* 0x0000007a182c723c */ /* 0x000fe2000000182c */
[----:B------:R-:W-:Y:S01]  /*11140*/  FMUL.FTZ R84, R84, c[0x0][0x2ec] ;  /* 0x0000bb0054547a20 */ /* 0x000fe20000410000 */
[----:B------:R-:W-:Y:S01]  /*11150*/  MUFU.TANH R88, R88 ;  /* 0x0000005800587308 */ /* 0x000fe20000002400 */
[----:B------:R-:W-:-:S02]  /*11160*/  FMUL.FTZ R87, R87, c[0x0][0x2ec] ;  /* 0x0000bb0057577a20 */ /* 0x000fc40000410000 */
[----:B------:R-:W-:Y:S02]  /*11170*/  FMUL.FTZ R91, R91, c[0x0][0x2ec] ;  /* 0x0000bb005b5b7a20 */ /* 0x000fe40000410000 */
[----:B------:R-:W-:Y:S01]  /*11180*/  FMUL.FTZ R90, R90, c[0x0][0x2ec] ;  /* 0x0000bb005a5a7a20 */ /* 0x000fe20000410000 */
[C---:B------:R-:W-:Y:S01]  /*11190*/  HMMA.16816.F32 R76, R24.reuse, R114, R76 ;  /* 0x00000072184c723c */ /* 0x040fe2000000184c */
[C---:B------:R-:W-:Y:S01]  /*111a0*/  IADD3 R122, R3.reuse, 0x20, RZ ;  /* 0x00000020037a7810 */ /* 0x040fe20007ffe0ff */
[----:B------:R-:W-:Y:S05]  /*111b0*/  I2F R115, R112 ;  /* 0x0000007000737306 */ /* 0x000fea0000201400 */
[----:B------:R-:W-:Y:S01]  /*111c0*/  IADD3 R114, R3, 0x11, RZ ;  /* 0x0000001103727810 */ /* 0x000fe20007ffe0ff */
[----:B------:R-:W-:Y:S01]  /*111d0*/  HMMA.16816.F32 R28, R24, R94, R28 ;  /* 0x0000005e181c723c */ /* 0x000fe2000000181c */
[----:B------:R-:W2:Y:S01]  /*111e0*/  LDSM.16.M88.4 R24, [R137+0x7c00] ;  /* 0x007c00008918783b */ /* 0x000ea20000000200 */
[----:B------:R-:W-:Y:S05]  /*111f0*/  MUFU.TANH R89, R89 ;  /* 0x0000005900597308 */ /* 0x000fea0000002400 */
[----:B------:R-:W-:Y:S01]  /*11200*/  FMUL.FTZ R94, R85, c[0x0][0x2ec] ;  /* 0x0000bb00555e7a20 */ /* 0x000fe20000410000 */
[----:B---3--:R-:W-:Y:S01]  /*11210*/  HMMA.16816.F32 R64, R20, R16, R64 ;  /* 0x000000101440723c */ /* 0x008fe20000001840 */
[----:B------:R-:W-:Y:S01]  /*11220*/  FMUL.FTZ R95, R86, c[0x0][0x2ec] ;  /* 0x0000bb00565f7a20 */ /* 0x000fe20000410000 */
[----:B------:R-:W-:Y:S01]  /*11230*/  I2F R121, R114 ;  /* 0x0000007200797306 */ /* 0x000fe20000201400 */
[----:B------:R-:W-:-:S05]  /*11240*/  IADD3 R86, R3, 0x30, RZ ;  /* 0x0000003003567810 */ /* 0x000fca0007ffe0ff */
[C---:B------:R-:W-:Y:S01]  /*11250*/  HMMA.16816.F32 R60, R20.reuse, R18, R60 ;  /* 0x00000012143c723c */ /* 0x040fe2000000183c */
[----:B------:R-:W3:Y:S01]  /*11260*/  LDSM.16.M88.4 R16, [R137+0x8000] ;  /* 0x008000008910783b */ /* 0x000ee20000000200 */
[----:B------:R-:W-:Y:S06]  /*11270*/  I2F R123, R120 ;  /* 0x00000078007b7306 */ /* 0x000fec0000201400 */
[C---:B-1----:R-:W-:Y:S02]  /*11280*/  HMMA.16816.F32 R100, R20.reuse, R8, R100 ;  /* 0x000000081464723c */ /* 0x042fe40000001864 */
[----:B------:R-:W-:Y:S06]  /*11290*/  MUFU.TANH R84, R84 ;  /* 0x0000005400547308 */ /* 0x000fec0000002400 */
[C---:B------:R-:W-:Y:S01]  /*112a0*/  HMMA.16816.F32 R44, R20.reuse, R10, R44 ;  /* 0x0000000a142c723c */ /* 0x040fe2000000182c */
[----:B------:R-:W1:Y:S01]  /*112b0*/  LDSM.16.M88.4 R8, [R140+0x8800] ;  /* 0x008800008c08783b */ /* 0x000e620000000200 */
[----:B------:R-:W-:Y:S06]  /*112c0*/  MUFU.TANH R87, R87 ;  /* 0x0000005700577308 */ /* 0x000fec0000002400 */
[----:B------:R-:W-:Y:S02]  /*112d0*/  HMMA.16816.F32 R76, R20, R98, R76 ;  /* 0x00000062144c723c */ /* 0x000fe4000000184c */
[----:B------:R-:W-:Y:S06]  /*112e0*/  MUFU.TANH R91, R91 ;  /* 0x0000005b005b7308 */ /* 0x000fec0000002400 */
[C---:B--2---:R-:W-:Y:S02]  /*112f0*/  HMMA.16816.F32 R68, R48.reuse, R26, R68 ;  /* 0x0000001a3044723c */ /* 0x044fe40000001844 */
[----:B------:R-:W2:Y:S06]  /*11300*/  MUFU.TANH R90, R90 ;  /* 0x0000005a005a7308 */ /* 0x000eac0000002400 */
[C---:B------:R-:W-:Y:S02]  /*11310*/  HMMA.16816.F32 R72, R48.reuse, R24, R72 ;  /* 0x000000183048723c */ /* 0x040fe40000001848 */
[----:B------:R-:W-:Y:S06]  /*11320*/  MUFU.TANH R94, R94 ;  /* 0x0000005e005e7308 */ /* 0x000fec0000002400 */
[C---:B---3--:R-:W-:Y:S02]  /*11330*/  HMMA.16816.F32 R64, R48.reuse, R16, R64 ;  /* 0x000000103040723c */ /* 0x048fe40000001840 */
[----:B------:R-:W-:Y:S06]  /*11340*/  MUFU.TANH R95, R95 ;  /* 0x0000005f005f7308 */ /* 0x000fec0000002400 */
[----:B------:R-:W-:Y:S01]  /*11350*/  HMMA.16816.F32 R60, R48, R18, R60 ;  /* 0x00000012303c723c */ /* 0x000fe2000000183c */
[----:B------:R-:W3:Y:S01]  /*11360*/  LDSM.16.M88.4 R16, [R137+0x8400] ;  /* 0x008400008910783b */ /* 0x000ee20000000200 */
[----:B------:R-:W-:Y:S01]  /*11370*/  FMUL.FTZ R70, R70, c[0x0][0x2ec] ;  /* 0x0000bb0046467a20 */ /* 0x000fe20000410000 */
[----:B------:R-:W-:Y:S01]  /*11380*/  I2F R129, R122 ;  /* 0x0000007a00817306 */ /* 0x000fe20000201400 */
[----:B------:R-:W-:-:S02]  /*11390*/  FMUL.FTZ R68, R68, c[0x0][0x2ec] ;  /* 0x0000bb0044447a20 */ /* 0x000fc40000410000 */
[----:B------:R-:W-:Y:S02]  /*113a0*/  FMUL.FTZ R69, R69, c[0x0][0x2ec] ;  /* 0x0000bb0045457a20 */ /* 0x000fe40000410000 */
[C---:B-1----:R-:W-:Y:S01]  /*113b0*/  HMMA.16816.F32 R40, R20.reuse, R8, R40 ;  /* 0x000000081428723c */ /* 0x042fe20000001828 */
[----:B------:R-:W-:Y:S02]  /*113c0*/  FMUL.FTZ R72, R72, c[0x0][0x2ec] ;  /* 0x0000bb0048487a20 */ /* 0x000fe40000410000 */
[----:B------:R-:W-:Y:S01]  /*113d0*/  FMUL.FTZ R26, R73, c[0x0][0x2ec] ;  /* 0x0000bb00491a7a20 */ /* 0x000fe20000410000 */
[----:B------:R-:W-:Y:S01]  /*113e0*/  I2F R85, R86 ;  /* 0x0000005600557306 */ /* 0x000fe20000201400 */
[----:B------:R-:W-:Y:S02]  /*113f0*/  FMUL.FTZ R73, R75, c[0x0][0x2ec] ;  /* 0x0000bb004b497a20 */ /* 0x000fe40000410000 */
[----:B------:R-:W-:Y:S01]  /*11400*/  FMUL.FTZ R27, R74, c[0x0][0x2ec] ;  /* 0x0000bb004a1b7a20 */ /* 0x000fe20000410000 */
[----:B------:R-:W-:Y:S01]  /*11410*/  HMMA.16816.F32 R36, R20, R10, R36 ;  /* 0x0000000a1424723c */ /* 0x000fe20000001824 */
[----:B------:R-:W1:Y:S01]  /*11420*/  LDSM.16.M88.4 R8, [R140+0x8c00] ;  /* 0x008c00008c08783b */ /* 0x000e620000000200 */
[----:B------:R-:W-:-:S02]  /*11430*/  FMUL.FTZ R65, R65, c[0x0][0x2ec] ;  /* 0x0000bb0041417a20 */ /* 0x000fc40000410000 */
[----:B------:R-:W-:Y:S01]  /*11440*/  FMUL.FTZ R75, R71, c[0x0][0x2ec] ;  /* 0x0000bb00474b7a20 */ /* 0x000fe20000410000 */
[----:B------:R-:W-:Y:S01]  /*11450*/  MUFU.TANH R73, R73 ;  /* 0x0000004900497308 */ /* 0x000fe20000002400 */
[----:B--2---:R-:W-:Y:S01]  /*11460*/  FFMA.FTZ R74, R0, R115, R90 ;  /* 0x00000073004a7223 */ /* 0x004fe2000001005a */
[----:B------:R-:W-:Y:S01]  /*11470*/  IADD3 R90, R3, 0x59, RZ ;  /* 0x00000059035a7810 */ /* 0x000fe20007ffe0ff */
[----:B------:R-:W-:Y:S01]  /*11480*/  HMMA.16816.F32 R76, R48, R106, R76 ;  /* 0x0000006a304c723c */ /* 0x000fe2000000184c */
[----:B------:R-:W-:Y:S02]  /*11490*/  FMUL.FTZ R161, R67, c[0x0][0x2ec] ;  /* 0x0000bb0043a17a20 */ /* 0x000fe40000410000 */
[----:B------:R-:W-:Y:S02]  /*114a0*/  FMUL.FTZ R171, R61, c[0x0][0x2ec] ;  /* 0x0000bb003dab7a20 */ /* 0x000fe40000410000 */
[----:B------:R-:W-:Y:S01]  /*114b0*/  MUFU.TANH R106, R70 ;  /* 0x00000046006a7308 */ /* 0x000fe20000002400 */
[----:B------:R-:W-:-:S02]  /*114c0*/  FMUL.FTZ R62, R62, c[0x0][0x2ec] ;  /* 0x0000bb003e3e7a20 */ /* 0x000fc40000410000 */
[----:B------:R-:W-:Y:S01]  /*114d0*/  FFMA.FTZ R107, R0, R111, R135 ;  /* 0x0000006f006b7223 */ /* 0x000fe20000010087 */
[C---:B------:R-:W-:Y:S01]  /*114e0*/  HMMA.16816.F32 R80, R48.reuse, R104, R80 ;  /* 0x000000683050723c */ /* 0x040fe20000001850 */
[----:B------:R-:W-:Y:S02]  /*114f0*/  FMUL.FTZ R64, R64, c[0x0][0x2ec] ;  /* 0x0000bb0040407a20 */ /* 0x000fe40000410000 */
[----:B------:R-:W-:Y:S01]  /*11500*/  FMUL.FTZ R66, R66, c[0x0][0x2ec] ;  /* 0x0000bb0042427a20 */ /* 0x000fe20000410000 */
[----:B------:R2:W-:Y:S01]  /*11510*/  MUFU.TANH R104, R68 ;  /* 0x0000004400687308 */ /* 0x0005e20000002400 */
[----:B------:R-:W-:Y:S02]  /*11520*/  FMUL.FTZ R63, R63, c[0x0][0x2ec] ;  /* 0x0000bb003f3f7a20 */ /* 0x000fe40000410000 */
[----:B------:R-:W-:Y:S01]  /*11530*/  FMUL.FTZ R60, R60, c[0x0][0x2ec] ;  /* 0x0000bb003c3c7a20 */ /* 0x000fe20000410000 */
[C---:B---3--:R-:W-:Y:S04]  /*11540*/  HMMA.16816.F32 R100, R48.reuse, R16, R100 ;  /* 0x000000103064723c */ /* 0x048fe80000001864 */
[----:B------:R3:W-:Y:S03]  /*11550*/  MUFU.TANH R105, R65 ;  /* 0x0000004100697308 */ /* 0x0007e60000002400 */
[----:B------:R-:W-:Y:S01]  /*11560*/  FMUL.FTZ R24, R76, c[0x0][0x2ec] ;  /* 0x0000bb004c187a20 */ /* 0x000fe20000410000 */
[----:B------:R-:W-:Y:S01]  /*11570*/  HMMA.16816.F32 R44, R48, R18, R44 ;  /* 0x00000012302c723c */ /* 0x000fe2000000182c */
[----:B------:R-:W4:Y:S01]  /*11580*/  LDSM.16.M88.4 R16, [R137+0x8800] ;  /* 0x008800008910783b */ /* 0x000f220000000200 */
[----:B------:R-:W-:Y:S01]  /*11590*/  FMUL.FTZ R99, R79, c[0x0][0x2ec] ;  /* 0x0000bb004f637a20 */ /* 0x000fe20000410000 */
[----:B------:R-:W-:Y:S01]  /*115a0*/  IADD3 R76, R3, 0x38, RZ ;  /* 0x00000038034c7810 */ /* 0x000fe20007ffe0ff */
[----:B------:R-:W-:Y:S01]  /*115b0*/  FMUL.FTZ R77, R77, c[0x0][0x2ec] ;  /* 0x0000bb004d4d7a20 */ /* 0x000fe20000410000 */
[----:B------:R-:W5:Y:S01]  /*115c0*/  MUFU.TANH R24, R24 ;  /* 0x0000001800187308 */ /* 0x000f620000002400 */
[----:B--2---:R-:W-:-:S02]  /*115d0*/  FFMA.FTZ R68, R0, R113, R96 ;  /* 0x0000007100447223 */ /* 0x004fc40000010060 */
[C---:B-1----:R-:W-:Y:S01]  /*115e0*/  HMMA.16816.F32 R32, R20.reuse, R8, R32 ;  /* 0x000000081420723c */ /* 0x042fe20000001820 */
[----:B------:R-:W-:Y:S02]  /*115f0*/  FMUL.FTZ R83, R83, c[0x0][0x2ec] ;  /* 0x0000bb0053537a20 */ /* 0x000fe40000410000 */
[----:B------:R-:W-:Y:S01]  /*11600*/  FMUL.FTZ R98, R81, c[0x0][0x2ec] ;  /* 0x0000bb0051627a20 */ /* 0x000fe20000410000 */
[C---:B---3--:R-:W-:Y:S01]  /*11610*/  IADD3 R65, R3.reuse, 0x39, RZ ;  /* 0x0000003903417810 */ /* 0x048fe20007ffe0ff */
[----:B------:R-:W-:Y:S01]  /*11620*/  FMUL.FTZ R80, R80, c[0x0][0x2ec] ;  /* 0x0000bb0050507a20 */ /* 0x000fe20000410000 */
[----:B------:R-:W-:Y:S01]  /*11630*/  MUFU.TANH R99, R99 ;  /* 0x0000006300637308 */ /* 0x000fe20000002400 */
[----:B------:R-:W-:Y:S01]  /*11640*/  IMAD R9, R54, 0x10, R56 ;  /* 0x0000001036097824 */ /* 0x000fe200078e0238 */
[----:B------:R-:W-:Y:S01]  /*11650*/  IADD3 R56, R3, 0x40, RZ ;  /* 0x0000004003387810 */ /* 0x000fe20007ffe0ff */
[----:B------:R-:W-:Y:S01]  /*11660*/  FMUL.FTZ R82, R82, c[0x0][0x2ec] ;  /* 0x0000bb0052527a20 */ /* 0x000fe20000410000 */
[----:B------:R-:W-:Y:S01]  /*11670*/  HMMA.16816.F32 R28, R20, R10, R28 ;  /* 0x0000000a141c723c */ /* 0x000fe2000000181c */
[----:B------:R-:W-:Y:S01]  /*11680*/  FMUL.FTZ R101, R101, c[0x0][0x2ec] ;  /* 0x0000bb0065657a20 */ /* 0x000fe20000410000 */
[----:B------:R-:W-:Y:S01]  /*11690*/  IADD3 R118, R9, 0x1, R156 ;  /* 0x0000000109767810 */ /* 0x000fe20007ffe09c */
[----:B-----5:R-:W-:Y:S01]  /*116a0*/  FFMA.FTZ R175, R0, R133, R24 ;  /* 0x0000008500af7223 */ /* 0x020fe20000010018 */
[----:B------:R-:W1:Y:S01]  /*116b0*/  MUFU.TANH R83, R83 ;  /* 0x0000005300537308 */ /* 0x000e620000002400 */
[----:B------:R-:W-:Y:S01]  /*116c0*/  FMUL.FTZ R78, R78, c[0x0][0x2ec] ;  /* 0x0000bb004e4e7a20 */ /* 0x000fe20000410000 */
[----:B------:R-:W-:Y:S01]  /*116d0*/  IADD3 R118, R55, R118, -R147 ;  /* 0x0000007637767210 */ /* 0x000fe20007ffe893 */
[----:B------:R-:W-:-:S02]  /*116e0*/  FFMA.FTZ R9, R0, R127, R94 ;  /* 0x0000007f00097223 */ /* 0x000fc4000001005e */
[----:B------:R-:W-:Y:S01]  /*116f0*/  FMUL.FTZ R185, R100, c[0x0][0x2ec] ;  /* 0x0000bb0064b97a20 */ /* 0x000fe20000410000 */
[----:B------:R-:W-:Y:S01]  /*11700*/  IADD3 R118, R118, c[0x0][0x2e8], RZ ;  /* 0x0000ba0076767a10 */ /* 0x000fe20007ffe0ff */
[----:B------:R-:W-:Y:S01]  /*11710*/  FMUL.FTZ R94, R45, c[0x0][0x2ec] ;  /* 0x0000bb002d5e7a20 */ /* 0x000fe20000410000 */
[----:B------:R-:W2:Y:S01]  /*11720*/  MUFU.TANH R98, R98 ;  /* 0x0000006200627308 */ /* 0x000ea20000002400 */
[----:B------:R-:W-:Y:S01]  /*11730*/  FFMA.FTZ R105, R0, R136, R105 ;  /* 0x0000008800697223 */ /* 0x000fe20000010069 */
[C---:B------:R-:W-:Y:S01]  /*11740*/  IADD3 R8, R118.reuse, 0x8, RZ ;  /* 0x0000000876087810 */ /* 0x040fe20007ffe0ff */
[----:B------:R-:W-:Y:S01]  /*11750*/  FMUL.FTZ R47, R47, c[0x0][0x2ec] ;  /* 0x0000bb002f2f7a20 */ /* 0x000fe20000410000 */
[-C--:B------:R-:W-:Y:S02]  /*11760*/  IMNMX R118, R118, R55.reuse, PT ;  /* 0x0000003776767217 */ /* 0x080fe40003800200 */
[----:B------:R-:W-:Y:S01]  /*11770*/  IMNMX R119, R8, R55, PT ;  /* 0x0000003708777217 */ /* 0x000fe20003800200 */
[----:B------:R-:W-:Y:S01]  /*11780*/  FMUL.FTZ R8, R103, c[0x0][0x2ec] ;  /* 0x0000bb0067087a20 */ /* 0x000fe20000410000 */
[-C--:B------:R-:W-:Y:S01]  /*11790*/  ISETP.GE.AND P4, PT, R110, R118.reuse, PT ;  /* 0x000000766e00720c */ /* 0x080fe20003f86270 */
[----:B------:R-:W3:Y:S01]  /*117a0*/  MUFU.TANH R80, R80 ;  /* 0x0000005000507308 */ /* 0x000ee20000002400 */
[C---:B------:R-:W-:Y:S01]  /*117b0*/  ISETP.GE.AND P3, PT, R108.reuse, R119, PT ;  /* 0x000000776c00720c */ /* 0x040fe20003f66270 */
[----:B----4-:R-:W-:Y:S01]  /*117c0*/  HMMA.16816.F32 R40, R48, R16, R40 ;  /* 0x000000103028723c */ /* 0x010fe20000001828 */
[----:B------:R-:W-:Y:S01]  /*117d0*/  ISETP.GE.AND P2, PT, R108, R118, PT ;  /* 0x000000766c00720c */ /* 0x000fe20003f46270 */
[----:B-1----:R-:W-:Y:S01]  /*117e0*/  FFMA.FTZ R83, R0, R131, R83 ;  /* 0x0000008300537223 */ /* 0x002fe20000010053 */
[----:B------:R-:W-:-:S02]  /*117f0*/  FSEL R92, R93, -INF , !P3 ;  /* 0xff8000005d5c7808 */ /* 0x000fc40005800000 */
[----:B------:R-:W-:Y:S01]  /*11800*/  ISETP.GE.AND P0, PT, R58, R119, PT ;  /* 0x000000773a00720c */ /* 0x000fe20003f06270 */
[----:B------:R-:W1:Y:S01]  /*11810*/  MUFU.TANH R82, R82 ;  /* 0x0000005200527308 */ /* 0x000e620000002400 */
[----:B------:R-:W-:Y:S01]  /*11820*/  FSEL R93, R6, -INF , !P4 ;  /* 0xff800000065d7808 */ /* 0x000fe20006000000 */
[C---:B------:R-:W-:Y:S01]  /*11830*/  FFMA.FTZ R6, R0.reuse, R115, R88 ;  /* 0x0000007300067223 */ /* 0x040fe20000010058 */
[----:B------:R-:W-:Y:S01]  /*11840*/  FSEL R107, R107, -INF , !P2 ;  /* 0xff8000006b6b7808 */ /* 0x000fe20005000000 */
[----:B------:R-:W-:Y:S01]  /*11850*/  FFMA.FTZ R16, R0, R123, R84 ;  /* 0x0000007b00107223 */ /* 0x000fe20000010054 */
[-C--:B------:R-:W-:Y:S01]  /*11860*/  ISETP.GE.AND P2, PT, R112, R118.reuse, PT ;  /* 0x000000767000720c */ /* 0x080fe20003f46270 */
[----:B------:R-:W-:Y:S01]  /*11870*/  HMMA.16816.F32 R36, R48, R18, R36 ;  /* 0x000000123024723c */ /* 0x000fe20000001824 */
[----:B------:R-:W-:Y:S01]  /*11880*/  FSEL R70, R15, -INF , !P0 ;  /* 0xff8000000f467808 */ /* 0x000fe20004000000 */
[----:B------:R-:W-:Y:S01]  /*11890*/  FFMA.FTZ R15, R0, R121, R89 ;  /* 0x00000079000f7223 */ /* 0x000fe20000010059 */
[----:B------:R-:W-:Y:S01]  /*118a0*/  FSEL R89, R6, -INF , !P2 ;  /* 0xff80000006597808 */ /* 0x000fe20005000000 */
[----:B------:R-:W-:Y:S01]  /*118b0*/  FFMA.FTZ R6, R0, R127, R87 ;  /* 0x0000007f00067223 */ /* 0x000fe20000010057 */
[-C--:B------:R-:W-:Y:S01]  /*118c0*/  ISETP.GE.AND P2, PT, R120, R118.reuse, PT ;  /* 0x000000767800720c */ /* 0x080fe20003f46270 */
[----:B------:R4:W-:Y:S01]  /*118d0*/  MUFU.TANH R183, R101 ;  /* 0x0000006500b77308 */ /* 0x0009e20000002400 */
[----:B------:R-:W-:Y:S01]  /*118e0*/  ISETP.GE.AND P0, PT, R110, R119, PT ;  /* 0x000000776e00720c */ /* 0x000fe20003f06270 */
[----:B--2---:R-:W-:Y:S01]  /*118f0*/  FFMA.FTZ R98, R0, R131, R98 ;  /* 0x0000008300627223 */ /* 0x004fe20000010062 */
[----:B------:R-:W-:Y:S01]  /*11900*/  FSEL R87, R16, -INF , !P2 ;  /* 0xff80000010577808 */ /* 0x000fe20005000000 */
[----:B------:R-:W-:Y:S01]  /*11910*/  FMUL.FTZ R16, R46, c[0x0][0x2ec] ;  /* 0x0000bb002e107a20 */ /* 0x000fe20000410000 */
[-C--:B------:R-:W-:Y:S01]  /*11920*/  ISETP.GE.AND P1, PT, R58, R118.reuse, PT ;  /* 0x000000763a00720c */ /* 0x080fe20003f26270 */
[----:B---3--:R-:W-:Y:S01]  /*11930*/  FFMA.FTZ R80, R0, R129, R80 ;  /* 0x0000008100507223 */ /* 0x008fe20000010050 */
[----:B------:R-:W-:Y:S01]  /*11940*/  FSEL R68, R68, -INF , !P0 ;  /* 0xff80000044447808 */ /* 0x000fe20004000000 */
[----:B------:R2:W-:Y:S01]  /*11950*/  MUFU.TANH R24, R16 ;  /* 0x0000001000187308 */ /* 0x0005e20000002400 */
[----:B------:R-:W-:Y:S01]  /*11960*/  ISETP.GE.AND P0, PT, R114, R119, PT ;  /* 0x000000777200720c */ /* 0x000fe20003f06270 */
[----:B-1----:R-:W-:Y:S01]  /*11970*/  FFMA.FTZ R180, R0, R129, R82 ;  /* 0x0000008100b47223 */ /* 0x002fe20000010052 */
[-C--:B------:R-:W-:Y:S01]  /*11980*/  ISETP.GE.AND P3, PT, R114, R118.reuse, PT ;  /* 0x000000767200720c */ /* 0x080fe20003f66270 */
[----:B------:R-:W-:Y:S01]  /*11990*/  FMUL.FTZ R114, R44, c[0x0][0x2ec] ;  /* 0x0000bb002c727a20 */ /* 0x000fe20000410000 */
[-C--:B------:R-:W-:Y:S01]  /*119a0*/  ISETP.GE.AND P2, PT, R122, R118.reuse, PT ;  /* 0x000000767a00720c */ /* 0x080fe20003f46270 */
[----:B------:R-:W-:Y:S01]  /*119b0*/  FMUL.FTZ R40, R40, c[0x0][0x2ec] ;  /* 0x0000bb0028287a20 */ /* 0x000fe20000410000 */
[----:B------:R-:W-:Y:S01]  /*119c0*/  FSEL R15, R15, -INF , !P3 ;  /* 0xff8000000f0f7808 */ /* 0x000fe20005800000 */
[----:B----4-:R-:W-:Y:S01]  /*119d0*/  FFMA.FTZ R101, R0, R109, R134 ;  /* 0x0000006d00657223 */ /* 0x010fe20000010086 */
[----:B------:R1:W3:Y:S01]  /*119e0*/  MUFU.TANH R79, R72 ;  /* 0x00000048004f7308 */ /* 0x0002e20000002400 */
[----:B------:R-:W-:Y:S01]  /*119f0*/  ISETP.GE.AND P3, PT, R126, R118, PT ;  /* 0x000000767e00720c */ /* 0x000fe20003f66270 */
[----:B------:R-:W-:Y:S01]  /*11a00*/  FMUL.FTZ R109, R102, c[0x0][0x2ec] ;  /* 0x0000bb00666d7a20 */ /* 0x000fe20000410000 */
[----:B------:R-:W-:Y:S01]  /*11a10*/  IADD3 R108, R3, 0x49, RZ ;  /* 0x00000049036c7810 */ /* 0x000fe20007ffe0ff */
[----:B------:R-:W-:Y:S01]  /*11a20*/  FMUL.FTZ R37, R37, c[0x0][0x2ec] ;  /* 0x0000bb0025257a20 */ /* 0x000fe20000410000 */
[----:B------:R-:W-:Y:S01]  /*11a30*/  FSEL R101, R101, -INF , !P1 ;  /* 0xff80000065657808 */ /* 0x000fe20004800000 */
[----:B------:R-:W-:Y:S01]  /*11a40*/  FMUL.FTZ R11, R38, c[0x0][0x2ec] ;  /* 0x0000bb00260b7a20 */ /* 0x000fe20000410000 */
[----:B--2---:R-:W2:Y:S01]  /*11a50*/  LDSM.16.M88.4 R16, [R137+0x8c00] ;  /* 0x008c00008910783b */ /* 0x004ea20000000200 */
[----:B------:R-:W4:Y:S01]  /*11a60*/  MUFU.TANH R77, R77 ;  /* 0x0000004d004d7308 */ /* 0x000f220000002400 */
[----:B------:R-:W-:Y:S01]  /*11a70*/  ISETP.GE.AND P1, PT, R112, R119, PT ;  /* 0x000000777000720c */ /* 0x000fe20003f26270 */
[----:B------:R-:W-:Y:S01]  /*11a80*/  FMUL.FTZ R36, R36, c[0x0][0x2ec] ;  /* 0x0000bb0024247a20 */ /* 0x000fe20000410000 */
[----:B------:R-:W-:Y:S01]  /*11a90*/  FSEL R9, R9, -INF , !P3 ;  /* 0xff80000009097808 */ /* 0x000fe20005800000 */
[----:B------:R-:W-:Y:S01]  /*11aa0*/  FMUL.FTZ R20, R39, c[0x0][0x2ec] ;  /* 0x0000bb0027147a20 */ /* 0x000fe20000410000 */
[----:B------:R-:W-:Y:S01]  /*11ab0*/  FSEL R74, R74, -INF , !P1 ;  /* 0xff8000004a4a7808 */ /* 0x000fe20004800000 */
[----:B------:R-:W-:-:S04]  /*11ac0*/  DEPBAR.LE SB0, 0x0 ;  /* 0x000080000000791a */ /* 0x000fc80000000000 */
[----:B-1----:R-:W-:Y:S01]  /*11ad0*/  FFMA.FTZ R72, R0, R121, R91 ;  /* 0x0000007900487223 */ /* 0x002fe2000001005b */
[----:B------:R-:W-:Y:S01]  /*11ae0*/  MUFU.TANH R78, R78 ;  /* 0x0000004e004e7308 */ /* 0x000fe20000002400 */
[----:B------:R-:W-:Y:S01]  /*11af0*/  ISETP.GE.AND P1, PT, R120, R119, PT ;  /* 0x000000777800720c */ /* 0x000fe20003f26270 */
[----:B---3--:R-:W-:Y:S01]  /*11b00*/  FFMA.FTZ R59, R0, R85, R79 ;  /* 0x00000055003b7223 */ /* 0x008fe2000001004f */
[----:B------:R-:W-:Y:S02]  /*11b10*/  ISETP.GE.AND P3, PT, R128, R118, PT ;  /* 0x000000768000720c */ /* 0x000fe40003f66270 */
[----:B------:R-:W-:Y:S01]  /*11b20*/  FSEL R72, R72, -INF , !P0 ;  /* 0xff80000048487808 */ /* 0x000fe20004000000 */
[----:B----4-:R-:W-:Y:S01]  /*11b30*/  FFMA.FTZ R77, R0, R13, R77 ;  /* 0x0000000d004d7223 */ /* 0x010fe2000001004d */
[----:B------:R-:W-:Y:S01]  /*11b40*/  ISETP.GE.AND P0, PT, R126, R119, PT ;  /* 0x000000777e00720c */ /* 0x000fe20003f06270 */
[----:B------:R-:W1:Y:S01]  /*11b50*/  I2F R81, R97 ;  /* 0x0000006100517306 */ /* 0x000e620000201400 */
[----:B------:R-:W-:-:S02]  /*11b60*/  FSEL R177, R98, -INF , !P3 ;  /* 0xff80000062b17808 */ /* 0x000fc40005800000 */
[----:B------:R-:W-:Y:S02]  /*11b70*/  FSEL R6, R6, -INF , !P0 ;  /* 0xff80000006067808 */ /* 0x000fe40004000000 */
[-C--:B------:R-:W-:Y:S02]  /*11b80*/  ISETP.GE.AND P0, PT, R128, R119.reuse, PT ;  /* 0x000000778000720c */ /* 0x080fe40003f06270 */
[C---:B------:R-:W-:Y:S01]  /*11b90*/  ISETP.GE.AND P3, PT, R132.reuse, R118, PT ;  /* 0x000000768400720c */ /* 0x040fe20003f66270 */
[----:B------:R-:W3:Y:S01]  /*11ba0*/  MUFU.TANH R26, R26 ;  /* 0x0000001a001a7308 */ /* 0x000ee20000002400 */
[----:B------:R-:W-:Y:S02]  /*11bb0*/  FSEL R178, R83, -INF , !P0 ;  /* 0xff80000053b27808 */ /* 0x000fe40004000000 */
[----:B------:R-:W-:Y:S02]  /*11bc0*/  ISETP.GE.AND P0, PT, R132, R119, PT ;  /* 0x000000778400720c */ /* 0x000fe40003f06270 */
[----:B------:R-:W-:-:S02]  /*11bd0*/  FSEL R179, R80, -INF , !P2 ;  /* 0xff80000050b37808 */ /* 0x000fc40005000000 */
[-C--:B------:R-:W-:Y:S01]  /*11be0*/  ISETP.GE.AND P2, PT, R130, R118.reuse, PT ;  /* 0x000000768200720c */ /* 0x080fe20003f46270 */
[----:B------:R-:W-:Y:S01]  /*11bf0*/  MUFU.TANH R27, R27 ;  /* 0x0000001b001b7308 */ /* 0x000fe20000002400 */
[CC--:B-1----:R-:W-:Y:S01]  /*11c00*/  FFMA.FTZ R73, R0.reuse, R81.reuse, R73 ;  /* 0x0000005100497223 */ /* 0x0c2fe20000010049 */
[----:B------:R-:W-:Y:S01]  /*11c10*/  IADD3 R102, R3, 0x51, RZ ;  /* 0x0000005103667810 */ /* 0x000fe20007ffe0ff */
[----:B--2---:R-:W-:Y:S01]  /*11c20*/  HMMA.16816.F32 R32, R48, R16, R32 ;  /* 0x000000103020723c */ /* 0x004fe20000001820 */
[----:B------:R-:W-:Y:S02]  /*11c30*/  FSEL R173, R77, -INF , !P3 ;  /* 0xff8000004dad7808 */ /* 0x000fe40005800000 */
[----:B------:R-:W-:Y:S02]  /*11c40*/  ISETP.GE.AND P3, PT, R97, R118, PT ;  /* 0x000000766100720c */ /* 0x000fe40003f66270 */
[----:B------:R1:W-:Y:S01]  /*11c50*/  MUFU.TANH R88, R8 ;  /* 0x0000000800587308 */ /* 0x0003e20000002400 */
[----:B---3--:R-:W-:Y:S01]  /*11c60*/  FFMA.FTZ R26, R0, R81, R26 ;  /* 0x00000051001a7223 */ /* 0x008fe2000001001a */
[----:B------:R-:W-:-:S02]  /*11c70*/  IADD3 R110, R3, 0x50, RZ ;  /* 0x00000050036e7810 */ /* 0x000fc40007ffe0ff */
[----:B------:R-:W-:Y:S01]  /*11c80*/  FSEL R175, R175, -INF , !P2 ;  /* 0xff800000afaf7808 */ /* 0x000fe20005000000 */
[----:B------:R-:W-:Y:S01]  /*11c90*/  HMMA.16816.F32 R16, R48, R18, R28 ;  /* 0x000000123010723c */ /* 0x000fe2000000181c */
[-C--:B------:R-:W-:Y:S02]  /*11ca0*/  ISETP.GE.AND P2, PT, R86, R118.reuse, PT ;  /* 0x000000765600720c */ /* 0x080fe40003f46270 */
[----:B------:R-:W-:Y:S01]  /*11cb0*/  MUFU.TANH R75, R75 ;  /* 0x0000004b004b7308 */ /* 0x000fe20000002400 */
[----:B------:R-:W-:Y:S02]  /*11cc0*/  IADD3 R112, R3, 0x58, RZ ;  /* 0x0000005803707810 */ /* 0x000fe40007ffe0ff */
[----:B------:R-:W-:Y:S02]  /*11cd0*/  FSEL R59, R59, -INF , !P2 ;  /* 0xff8000003b3b7808 */ /* 0x000fe40005000000 */
[----:B------:R-:W-:Y:S02]  /*11ce0*/  ISETP.GE.AND P2, PT, R76, R118, PT ;  /* 0x000000764c00720c */ /* 0x000fe40003f46270 */
[C---:B------:R-:W-:Y:S01]  /*11cf0*/  IADD3 R44, R3.reuse, 0x61, RZ ;  /* 0x00000061032c7810 */ /* 0x040fe20007ffe0ff */
[----:B-1----:R-:W-:Y:S01]  /*11d00*/  FFMA.FTZ R8, R0, R123, R95 ;  /* 0x0000007b00087223 */ /* 0x002fe2000001005f */
[----:B------:R-:W1:Y:S01]  /*11d10*/  I2F R61, R65 ;  /* 0x00000041003d7306 */ /* 0x000e620000201400 */
[----:B------:R-:W-:-:S02]  /*11d20*/  IADD3 R80, R3, 0x69, RZ ;  /* 0x0000006903507810 */ /* 0x000fc40007ffe0ff */
[----:B------:R-:W-:Y:S01]  /*11d30*/  IADD3 R84, R3, 0x60, RZ ;  /* 0x0000006003547810 */ /* 0x000fe20007ffe0ff */
[----:B------:R-:W-:Y:S01]  /*11d40*/  FMUL.FTZ R21, R33, c[0x0][0x2ec] ;  /* 0x0000bb0021157a20 */ /* 0x000fe20000410000 */
[----:B------:R-:W-:Y:S01]  /*11d50*/  FSEL R8, R8, -INF , !P1 ;  /* 0xff80000008087808 */ /* 0x000fe20004800000 */
[----:B------:R-:W-:Y:S01]  /*11d60*/  FMUL.FTZ R23, R35, c[0x0][0x2ec] ;  /* 0x0000bb0023177a20 */ /* 0x000fe20000410000 */
[-C--:B------:R-:W-:Y:S01]  /*11d70*/  ISETP.GE.AND P1, PT, R122, R119.reuse, PT ;  /* 0x000000777a00720c */ /* 0x080fe20003f26270 */
[----:B------:R-:W2:Y:S01]  /*11d80*/  MUFU.TANH R69, R69 ;  /* 0x0000004500457308 */ /* 0x000ea20000002400 */
[C---:B------:R-:W-:Y:S01]  /*11d90*/  IADD3 R82, R3.reuse, 0x68, RZ ;  /* 0x0000006803527810 */ /* 0x040fe20007ffe0ff */
[----:B------:R-:W-:Y:S01]  /*11da0*/  FMUL.FTZ R32, R32, c[0x0][0x2ec] ;  /* 0x0000bb0020207a20 */ /* 0x000fe20000410000 */
[----:B------:R-:W-:Y:S01]  /*11db0*/  FSEL R180, R180, -INF , !P1 ;  /* 0xff800000b4b47808 */ /* 0x000fe20004800000 */
[----:B------:R-:W-:Y:S01]  /*11dc0*/  FMUL.FTZ R22, R34, c[0x0][0x2ec] ;  /* 0x0000bb0022167a20 */ /* 0x000fe20000410000 */
[----:B------:R-:W-:Y:S01]  /*11dd0*/  ISETP.GE.AND P1, PT, R130, R119, PT ;  /* 0x000000778200720c */ /* 0x000fe20003f26270 */
[----:B------:R-:W-:Y:S01]  /*11de0*/  FMUL.FTZ R16, R16, c[0x0][0x2ec] ;  /* 0x0000bb0010107a20 */ /* 0x000fe20000410000 */
[----:B------:R-:W-:Y:S01]  /*11df0*/  IADD3 R46, R3, 0x71, RZ ;  /* 0x00000071032e7810 */ /* 0x000fe20007ffe0ff */
[----:B------:R-:W3:Y:S01]  /*11e00*/  I2F R25, R76 ;  /* 0x0000004c00197306 */ /* 0x000ee20000201400 */
[----:B-1----:R-:W-:Y:S01]  /*11e10*/  FFMA.FTZ R58, R0, R61, R75 ;  /* 0x0000003d003a7223 */ /* 0x002fe2000001004b */
[----:B------:R-:W-:Y:S01]  /*11e20*/  ISETP.GE.AND P4, PT, R80, R118, PT ;  /* 0x000000765000720c */ /* 0x000fe20003f86270 */
[----:B------:R-:W-:-:S05]  /*11e30*/  FMUL.FTZ R18, R18, c[0x0][0x2ec] ;  /* 0x0000bb0012127a20 */ /* 0x000fca0000410000 */
[----:B------:R-:W1:Y:S01]  /*11e40*/  MUFU.TANH R161, R161 ;  /* 0x000000a100a17308 */ /* 0x000e620000002400 */
[----:B--2---:R-:W-:-:S07]  /*11e50*/  FFMA.FTZ R69, R0, R61, R69 ;  /* 0x0000003d00457223 */ /* 0x004fce0000010045 */
[----:B------:R2:W-:Y:S01]  /*11e60*/  MUFU.TANH R181, R62 ;  /* 0x0000003e00b57308 */ /* 0x0005e20000002400 */
[CC--:B---3--:R-:W-:Y:S02]  /*11e70*/  FFMA.FTZ R104, R0.reuse, R25.reuse, R104 ;  /* 0x0000001900687223 */ /* 0x0c8fe40000010068 */
[C---:B------:R-:W-:Y:S02]  /*11e80*/  FFMA.FTZ R106, R0.reuse, R25, R106 ;  /* 0x00000019006a7223 */ /* 0x040fe4000001006a */
[----:B------:R-:W-:Y:S02]  /*11e90*/  FMUL.FTZ R25, R41, c[0x0][0x2ec] ;  /* 0x0000bb0029197a20 */ /* 0x000fe40000410000 */
[----:B------:R-:W-:Y:S01]  /*11ea0*/  FMUL.FTZ R41, R43, c[0x0][0x2ec] ;  /* 0x0000bb002b297a20 */ /* 0x000fe20000410000 */
[----:B------:R3:W-:Y:S01]  /*11eb0*/  MUFU.TANH R71, R64 ;  /* 0x0000004000477308 */ /* 0x0007e20000002400 */
[C---:B-1----:R-:W-:Y:S02]  /*11ec0*/  FFMA.FTZ R172, R0.reuse, R136, R161 ;  /* 0x0000008800ac7223 */ /* 0x042fe400000100a1 */
[----:B--2---:R-:W-:-:S05]  /*11ed0*/  FFMA.FTZ R62, R0, R13, R99 ;  /* 0x0000000d003e7223 */ /* 0x004fca0000010063 */
[----:B------:R-:W-:Y:S01]  /*11ee0*/  MUFU.TANH R159, R66 ;  /* 0x00000042009f7308 */ /* 0x000fe20000002400 */
[----:B------:R-:W-:Y:S02]  /*11ef0*/  FSEL R62, R62, -INF , !P0 ;  /* 0xff8000003e3e7808 */ /* 0x000fe40004000000 */
[----:B------:R-:W-:Y:S01]  /*11f00*/  ISETP.GE.AND P0, PT, R97, R119, PT ;  /* 0x000000776100720c */ /* 0x000fe20003f06270 */
[----:B---3--:R-:W-:-:S04]  /*11f10*/  FFMA.FTZ R64, R0, R133, R78 ;  /* 0x0000008500407223 */ /* 0x008fc8000001004e */
[----:B------:R-:W1:Y:S01]  /*11f20*/  I2F R100, R56 ;  /* 0x0000003800647306 */ /* 0x000e620000201400 */
[----:B------:R-:W-:Y:S02]  /*11f30*/  IADD3 R78, R3, 0x70, RZ ;  /* 0x00000070034e7810 */ /* 0x000fe40007ffe0ff */
[----:B------:R-:W-:Y:S02]  /*11f40*/  FSEL R176, R73, -INF , !P0 ;  /* 0xff80000049b07808 */ /* 0x000fe40004000000 */
[----:B------:R-:W-:Y:S02]  /*11f50*/  FSEL R64, R64, -INF , !P1 ;  /* 0xff80000040407808 */ /* 0x000fe40004800000 */
[-C--:B------:R-:W-:Y:S01]  /*11f60*/  ISETP.GE.AND P1, PT, R86, R119.reuse, PT ;  /* 0x000000775600720c */ /* 0x080fe20003f26270 */
[----:B------:R2:W-:Y:S01]  /*11f70*/  MUFU.TANH R67, R63 ;  /* 0x0000003f00437308 */ /* 0x0005e20000002400 */
[----:B------:R-:W-:-:S04]  /*11f80*/  ISETP.GE.AND P0, PT, R65, R119, PT ;  /* 0x000000774100720c */ /* 0x000fc80003f06270 */
[----:B------:R-:W-:Y:S02]  /*11f90*/  FSEL R58, R58, -INF , !P0 ;  /* 0xff8000003a3a7808 */ /* 0x000fe40004000000 */
[-C--:B------:R-:W-:Y:S01]  /*11fa0*/  ISETP.GE.AND P0, PT, R162, R119.reuse, PT ;  /* 0x00000077a200720c */ /* 0x080fe20003f06270 */
[----:B------:R-:W3:Y:S01]  /*11fb0*/  I2F R55, R108 ;  /* 0x0000006c00377306 */ /* 0x000ee20000201400 */
[CC--:B-1----:R-:W-:Y:S02]  /*11fc0*/  FFMA.FTZ R71, R0.reuse, R100.reuse, R71 ;  /* 0x0000006400477223 */ /* 0x0c2fe40000010047 */
[----:B------:R-:W-:Y:S01]  /*11fd0*/  FFMA.FTZ R159, R0, R100, R159 ;  /* 0x00000064009f7223 */ /* 0x000fe2000001009f */
[----:B------:R-:W-:Y:S02]  /*11fe0*/  FSEL R172, R172, -INF , !P0 ;  /* 0xff800000acac7808 */ /* 0x000fe40004000000 */
[----:B------:R-:W-:Y:S02]  /*11ff0*/  ISETP.GE.AND P0, PT, R108, R119, PT ;  /* 0x000000776c00720c */ /* 0x000fe40003f06270 */
[----:B------:R-:W1:Y:S01]  /*12000*/  MUFU.TANH R171, R171 ;  /* 0x000000ab00ab7308 */ /* 0x000e620000002400 */
[----:B--2---:R-:W-:Y:S01]  /*12010*/  FSEL R63, R26, -INF , !P3 ;  /* 0xff8000001a3f7808 */ /* 0x004fe20005800000 */
[----:B------:R-:W-:Y:S01]  /*12020*/  FMUL.FTZ R26, R42, c[0x0][0x2ec] ;  /* 0x0000bb002a1a7a20 */ /* 0x000fe20000410000 */
[----:B------:R-:W-:-:S02]  /*12030*/  ISETP.GE.AND P3, PT, R65, R118, PT ;  /* 0x000000764100720c */ /* 0x000fc40003f66270 */
[----:B------:R-:W-:Y:S02]  /*12040*/  FSEL R65, R104, -INF , !P2 ;  /* 0xff80000068417808 */ /* 0x000fe40005000000 */
[----:B------:R-:W-:Y:S01]  /*12050*/  FSEL R61, R69, -INF , !P3 ;  /* 0xff800000453d7808 */ /* 0x000fe20005800000 */
[----:B------:R2:W-:Y:S01]  /*12060*/  MUFU.TANH R187, R60 ;  /* 0x0000003c00bb7308 */ /* 0x0005e20000002400 */
[-C--:B------:R-:W-:Y:S01]  /*12070*/  ISETP.GE.AND P3, PT, R162, R118.reuse, PT ;  /* 0x00000076a200720c */ /* 0x080fe20003f66270 */
[-C--:B---3--:R-:W-:Y:S01]  /*12080*/  FFMA.FTZ R67, R0, R55.reuse, R67 ;  /* 0x0000003700437223 */ /* 0x088fe20000010043 */
[-C--:B------:R-:W-:Y:S02]  /*12090*/  ISETP.GE.AND P2, PT, R56, R118.reuse, PT ;  /* 0x000000763800720c */ /* 0x080fe40003f46270 */
[----:B------:R-:W-:Y:S02]  /*120a0*/  FSEL R161, R105, -INF , !P3 ;  /* 0xff80000069a17808 */ /* 0x000fe40005800000 */
[----:B------:R-:W-:Y:S01]  /*120b0*/  ISETP.GE.AND P3, PT, R108, R118, PT ;  /* 0x000000766c00720c */ /* 0x000fe20003f66270 */
[----:B------:R-:W3:Y:S01]  /*120c0*/  I2F R66, R170 ;  /* 0x000000aa00427306 */ /* 0x000ee20000201400 */
[----:B-1----:R-:W-:Y:S01]  /*120d0*/  FFMA.FTZ R171, R0, R55, R171 ;  /* 0x0000003700ab7223 */ /* 0x002fe200000100ab */
[----:B------:R-:W-:-:S02]  /*120e0*/  FSEL R163, R71, -INF , !P2 ;  /* 0xff80000047a37808 */ /* 0x000fc40005000000 */
[-C--:B------:R-:W-:Y:S02]  /*120f0*/  ISETP.GE.AND P2, PT, R170, R118.reuse, PT ;  /* 0x00000076aa00720c */ /* 0x080fe40003f46270 */
[----:B------:R-:W-:Y:S01]  /*12100*/  FSEL R171, R171, -INF , !P3 ;  /* 0xff800000abab7808 */ /* 0x000fe20005800000 */
[----:B--2---:R-:W-:Y:S01]  /*12110*/  FFMA.FTZ R60, R0, R85, R27 ;  /* 0x00000055003c7223 */ /* 0x004fe2000001001b */
[----:B------:R-:W1:Y:S01]  /*12120*/  I2F R111, R102 ;  /* 0x00000066006f7306 */ /* 0x000e620000201400 */
[----:B------:R-:W-:-:S03]  /*12130*/  ISETP.GE.AND P3, PT, R102, R118, PT ;  /* 0x000000766600720c */ /* 0x000fc60003f66270 */
[----:B------:R-:W-:Y:S02]  /*12140*/  FSEL R60, R60, -INF , !P1 ;  /* 0xff8000003c3c7808 */ /* 0x000fe40004800000 */
[-C--:B------:R-:W-:Y:S01]  /*12150*/  ISETP.GE.AND P1, PT, R76, R119.reuse, PT ;  /* 0x000000774c00720c */ /* 0x080fe20003f26270 */
[CC--:B---3--:R-:W-:Y:S01]  /*12160*/  FFMA.FTZ R162, R0.reuse, R66.reuse, R181 ;  /* 0x0000004200a27223 */ /* 0x0c8fe200000100b5 */
[----:B------:R-:W-:Y:S01]  /*12170*/  MUFU.TANH R109, R109 ;  /* 0x0000006d006d7308 */ /* 0x000fe20000002400 */
[----:B------:R-:W-:Y:S01]  /*12180*/  FFMA.FTZ R135, R0, R66, R187 ;  /* 0x0000004200877223 */ /* 0x000fe200000100bb */
[----:B------:R-:W-:Y:S02]  /*12190*/  FSEL R160, R106, -INF , !P1 ;  /* 0xff8000006aa07808 */ /* 0x000fe40004800000 */
[----:B------:R-:W-:Y:S02]  /*121a0*/  ISETP.GE.AND P1, PT, R56, R119, PT ;  /* 0x000000773800720c */ /* 0x000fe40003f26270 */
[----:B------:R-:W-:-:S02]  /*121b0*/  IADD3 R76, R3, 0x78, RZ ;  /* 0x00000078034c7810 */ /* 0x000fc40007ffe0ff */
[----:B------:R-:W2:Y:S01]  /*121c0*/  I2F R96, R110 ;  /* 0x0000006e00607306 */ /* 0x000ea20000201400 */
[----:B------:R-:W-:Y:S01]  /*121d0*/  FSEL R174, R159, -INF , !P1 ;  /* 0xff8000009fae7808 */ /* 0x000fe20004800000 */
[----:B-1----:R-:W-:Y:S01]  /*121e0*/  FFMA.FTZ R88, R0, R111, R88 ;  /* 0x0000006f00587223 */ /* 0x002fe20000010058 */
[----:B------:R-:W-:Y:S02]  /*121f0*/  ISETP.GE.AND P1, PT, R170, R119, PT ;  /* 0x00000077aa00720c */ /* 0x000fe40003f26270 */
[----:B------:R-:W-:Y:S01]  /*12200*/  FSEL R170, R67, -INF , !P0 ;  /* 0xff80000043aa7808 */ /* 0x000fe20004000000 */
[----:B------:R-:W-:Y:S01]  /*12210*/  FFMA.FTZ R67, R0, R111, R183 ;  /* 0x0000006f00437223 */ /* 0x000fe200000100b7 */
[----:B------:R-:W-:Y:S01]  /*12220*/  FSEL R162, R162, -INF , !P1 ;  /* 0xff800000a2a27808 */ /* 0x000fe20004800000 */
[----:B------:R-:W-:Y:S01]  /*12230*/  I2F R91, R90 ;  /* 0x0000005a005b7306 */ /* 0x000fe20000201400 */
[----:B------:R-:W-:Y:S02]  /*12240*/  ISETP.GE.AND P1, PT, R110, R119, PT ;  /* 0x000000776e00720c */ /* 0x000fe40003f26270 */
[----:B------:R-:W-:-:S02]  /*12250*/  FSEL R67, R67, -INF , !P3 ;  /* 0xff80000043437808 */ /* 0x000fc40005800000 */
[----:B------:R-:W-:Y:S02]  /*12260*/  ISETP.GE.AND P3, PT, R90, R118, PT ;  /* 0x000000765a00720c */ /* 0x000fe40003f66270 */
[----:B------:R-:W-:Y:S01]  /*12270*/  FSEL R135, R135, -INF , !P2 ;  /* 0xff80000087877808 */ /* 0x000fe20005000000 */
[----:B------:R-:W1:Y:S01]  /*12280*/  MUFU.TANH R94, R94 ;  /* 0x0000005e005e7308 */ /* 0x000e620000002400 */
[----:B--2---:R-:W-:Y:S01]  /*12290*/  FFMA.FTZ R109, R0, R96, R109 ;  /* 0x00000060006d7223 */ /* 0x004fe2000001006d */
[----:B------:R-:W-:Y:S02]  /*122a0*/  ISETP.GE.AND P2, PT, R110, R118, PT ;  /* 0x000000766e00720c */ /* 0x000fe40003f46270 */
[-C--:B------:R-:W-:Y:S02]  /*122b0*/  ISETP.GE.AND P0, PT, R102, R119.reuse, PT ;  /* 0x000000776600720c */ /* 0x080fe40003f06270 */
[----:B------:R-:W-:Y:S02]  /*122c0*/  FSEL R122, R109, -INF , !P1 ;  /* 0xff8000006d7a7808 */ /* 0x000fe40004800000 */
[----:B------:R-:W2:Y:S01]  /*122d0*/  I2F R103, R112 ;  /* 0x0000007000677306 */ /* 0x000ea20000201400 */
[----:B------:R-:W-:-:S02]  /*122e0*/  ISETP.GE.AND P1, PT, R112, R119, PT ;  /* 0x000000777000720c */ /* 0x000fc40003f26270 */
[----:B------:R-:W-:Y:S02]  /*122f0*/  FSEL R120, R88, -INF , !P0 ;  /* 0xff80000058787808 */ /* 0x000fe40004000000 */
[----:B------:R-:W-:-:S03]  /*12300*/  ISETP.GE.AND P0, PT, R90, R119, PT ;  /* 0x000000775a00720c */ /* 0x000fc60003f06270 */
[----:B------:R-:W-:Y:S01]  /*12310*/  I2F R95, R44 ;  /* 0x0000002c005f7306 */ /* 0x000fe20000201400 */
[----:B-1----:R-:W-:-:S05]  /*12320*/  FFMA.FTZ R94, R0, R91, R94 ;  /* 0x0000005b005e7223 */ /* 0x002fca000001005e */
[----:B------:R-:W-:Y:S02]  /*12330*/  FSEL R129, R94, -INF , !P3 ;  /* 0xff8000005e817808 */ /* 0x000fe40005800000 */
[----:B------:R-:W1:Y:S01]  /*12340*/  MUFU.TANH R25, R25 ;  /* 0x0000001900197308 */ /* 0x000e620000002400 */
[----:B--2---:R-:W-:Y:S01]  /*12350*/  FFMA.FTZ R24, R0, R103, R24 ;  /* 0x0000006700187223 */ /* 0x004fe20000010018 */
[----:B------:R-:W-:-:S04]  /*12360*/  ISETP.GE.AND P3, PT, R44, R118, PT ;  /* 0x000000762c00720c */ /* 0x000fc80003f66270 */
[----:B------:R-:W-:Y:S02]  /*12370*/  FSEL R132, R24, -INF , !P1 ;  /* 0xff80000018847808 */ /* 0x000fe40004800000 */
[----:B------:R-:W-:Y:S01]  /*12380*/  I2F R83, R80 ;  /* 0x0000005000537306 */ /* 0x000fe20000201400 */
[----:B------:R-:W-:-:S07]  /*12390*/  ISETP.GE.AND P1, PT, R84, R119, PT ;  /* 0x000000775400720c */ /* 0x000fce0003f26270 */
[----:B------:R-:W2:Y:S01]  /*123a0*/  MUFU.TANH R10, R37 ;  /* 0x00000025000a7308 */ /* 0x000ea20000002400 */
[----:B-1----:R-:W-:-:S05]  /*123b0*/  FFMA.FTZ R25, R0, R95, R25 ;  /* 0x0000005f00197223 */ /* 0x002fca0000010019 */
[----:B------:R-:W-:Y:S02]  /*123c0*/  FSEL R51, R25, -INF , !P3 ;  /* 0xff80000019337808 */ /* 0x000fe40005800000 */
[----:B------:R-:W-:Y:S01]  /*123d0*/  I2F R113, R84 ;  /* 0x0000005400717306 */ /* 0x000fe20000201400 */
[----:B------:R-:W-:-:S07]  /*123e0*/  ISETP.GE.AND P3, PT, R78, R118, PT ;  /* 0x000000764e00720c */ /* 0x000fce0003f66270 */
[----:B------:R-:W1:Y:S01]  /*123f0*/  MUFU.TANH R26, R26 ;  /* 0x0000001a001a7308 */ /* 0x000e620000002400 */
[----:B--2---:R-:W-:-:S05]  /*12400*/  FFMA.FTZ R10, R0, R83, R10 ;  /* 0x00000053000a7223 */ /* 0x004fca000001000a */
[----:B------:R-:W-:Y:S01]  /*12410*/  FSEL R25, R10, -INF , !P4 ;  /* 0xff8000000a197808 */ /* 0x000fe20006000000 */
[----:B------:R-:W-:Y:S01]  /*12420*/  FMUL.FTZ R10, R14, c[0x0][0x2ec] ;  /* 0x0000bb000e0a7a20 */ /* 0x000fe20000410000 */
        /* <DEDUP_REMOVED lines=13> */
[----:B-1----:R-:W-:-:S07]  /*12500*/  FFMA.FTZ R21, R0, R77, R21 ;  /* 0x0000004d00157223 */ /* 0x002fce0000010015 */
[----:B------:R-:W1:Y:S01]  /*12510*/  MUFU.TANH R41, R41 ;  /* 0x0000002900297308 */ /* 0x000e620000002400 */
[----:B--2---:R-:W-:-:S05]  /*12520*/  FFMA.FTZ R23, R0, R77, R23 ;  /* 0x0000004d00177223 */ /* 0x004fca0000010017 */
[----:B------:R-:W-:Y:S02]  /*12530*/  FSEL R38, R23, -INF , !P1 ;  /* 0xff80000017267808 */ /* 0x000fe40004800000 */
[----:B------:R-:W-:Y:S01]  /*12540*/  I2F R13, R78 ;  /* 0x0000004e000d7306 */ /* 0x000fe20000201400 */
[----:B---3--:R-:W-:Y:S01]  /*12550*/  FFMA.FTZ R121, R0, R96, R185 ;  /* 0x0000006000797223 */ /* 0x008fe200000100b9 */
[----:B------:R-:W-:-:S04]  /*12560*/  ISETP.GE.AND P1, PT, R3, R119, PT ;  /* 0x000000770300720c */ /* 0x000fc80003f26270 */
[----:B------:R-:W-:Y:S02]  /*12570*/  FSEL R121, R121, -INF , !P2 ;  /* 0xff80000079797808 */ /* 0x000fe40005000000 */
[----:B------:R-:W2:Y:S01]  /*12580*/  MUFU.TANH R32, R32 ;  /* 0x0000002000207308 */ /* 0x000ea20000002400 */
[----:B-1----:R-:W-:Y:S01]  /*12590*/  FFMA.FTZ R26, R0, R95, R41 ;  /* 0x0000005f001a7223 */ /* 0x002fe20000010029 */
[----:B------:R-:W-:Y:S02]  /*125a0*/  FSEL R41, R21, -INF , !P4 ;  /* 0xff80000015297808 */ /* 0x000fe40006000000 */
[-C--:B------:R-:W-:Y:S02]  /*125b0*/  ISETP.GE.AND P4, PT, R3, R118.reuse, PT ;  /* 0x000000760300720c */ /* 0x080fe40003f86270 */
[----:B------:R-:W-:Y:S02]  /*125c0*/  ISETP.GE.AND P2, PT, R112, R118, PT ;  /* 0x000000767000720c */ /* 0x000fe40003f46270 */
[----:B------:R-:W1:Y:S08]  /*125d0*/  MUFU.TANH R22, R22 ;  /* 0x0000001600167308 */ /* 0x000e700000002400 */
[----:B------:R-:W3:Y:S01]  /*125e0*/  MUFU.TANH R114, R114 ;  /* 0x0000007200727308 */ /* 0x000ee20000002400 */
[----:B--2---:R-:W-:-:S05]  /*125f0*/  FFMA.FTZ R32, R0, R13, R32 ;  /* 0x0000000d00207223 */ /* 0x004fca0000010020 */
[----:B------:R-:W-:Y:S02]  /*12600*/  FSEL R43, R32, -INF , !P3 ;  /* 0xff800000202b7808 */ /* 0x000fe40005800000 */
[----:B------:R2:W4:Y:S01]  /*12610*/  MUFU.TANH R27, R47 ;  /* 0x0000002f001b7308 */ /* 0x0005220000002400 */
[----:B-1----:R-:W-:Y:S01]  /*12620*/  FFMA.FTZ R22, R0, R13, R22 ;  /* 0x0000000d00167223 */ /* 0x002fe20000010016 */
[----:B------:R-:W-:Y:S01]  /*12630*/  ISETP.GE.AND P3, PT, R76, R118, PT ;  /* 0x000000764c00720c */ /* 0x000fe20003f66270 */
[----:B------:R-:W-:-:S05]  /*12640*/  FMUL.FTZ R13, R17, c[0x0][0x2ec] ;  /* 0x0000bb00110d7a20 */ /* 0x000fca0000410000 */
[----:B------:R-:W1:Y:S01]  /*12650*/  MUFU.TANH R40, R40 ;  /* 0x0000002800287308 */ /* 0x000e620000002400 */
[----:B---3--:R-:W-:-:S05]  /*12660*/  FFMA.FTZ R114, R0, R103, R114 ;  /* 0x0000006700727223 */ /* 0x008fca0000010072 */
[----:B------:R-:W-:Y:S02]  /*12670*/  FSEL R131, R114, -INF , !P2 ;  /* 0xff80000072837808 */ /* 0x000fe40005000000 */
[----:B------:R-:W3:Y:S01]  /*12680*/  MUFU.TANH R10, R10 ;  /* 0x0000000a000a7308 */ /* 0x000ee20000002400 */
[----:B--2---:R-:W-:Y:S01]  /*12690*/  IADD3 R47, R3, 0x79, RZ ;  /* 0x00000079032f7810 */ /* 0x004fe20007ffe0ff */
[----:B------:R-:W-:Y:S01]  /*126a0*/  FMUL.FTZ R3, R19, c[0x0][0x2ec] ;  /* 0x0000bb0013037a20 */ /* 0x000fe20000410000 */
[----:B------:R-:W-:Y:S01]  /*126b0*/  ISETP.GE.AND P2, PT, R84, R118, PT ;  /* 0x000000765400720c */ /* 0x000fe20003f46270 */
[----:B----4-:R-:W-:-:S04]  /*126c0*/  FFMA.FTZ R27, R0, R91, R27 ;  /* 0x0000005b001b7223 */ /* 0x010fc8000001001b */
[----:B------:R-:W2:Y:S01]  /*126d0*/  MUFU.TANH R36, R36 ;  /* 0x0000002400247308 */ /* 0x000ea20000002400 */
[----:B-1----:R-:W-:Y:S01]  /*126e0*/  FFMA.FTZ R40, R0, R113, R40 ;  /* 0x0000007100287223 */ /* 0x002fe20000010028 */
[----:B------:R-:W-:Y:S02]  /*126f0*/  FSEL R66, R27, -INF , !P0 ;  /* 0xff8000001b427808 */ /* 0x000fe40004000000 */
[----:B------:R-:W-:Y:S02]  /*12700*/  ISETP.GE.AND P0, PT, R44, R119, PT ;  /* 0x000000772c00720c */ /* 0x000fe40003f06270 */
[----:B------:R-:W-:Y:S02]  /*12710*/  FSEL R55, R40, -INF , !P2 ;  /* 0xff80000028377808 */ /* 0x000fe40005000000 */
[----:B------:R-:W1:Y:S01]  /*12720*/  MUFU.TANH R20, R20 ;  /* 0x0000001400147308 */ /* 0x000e620000002400 */
[----:B---3--:R-:W-:Y:S01]  /*12730*/  FFMA.FTZ R57, R0, R57, R10 ;  /* 0x0000003900397223 */ /* 0x008fe2000001000a */
[----:B------:R-:W-:-:S02]  /*12740*/  FSEL R10, R12, -INF , !P4 ;  /* 0xff8000000c0a7808 */ /* 0x000fc40006000000 */
[----:B------:R-:W-:Y:S02]  /*12750*/  FSEL R26, R26, -INF , !P0 ;  /* 0xff8000001a1a7808 */ /* 0x000fe40004000000 */
[----:B------:R-:W-:Y:S02]  /*12760*/  ISETP.GT.AND P4, PT, R155, R142, PT ;  /* 0x0000008e9b00720c */ /* 0x000fe40003f84270 */
[----:B------:R-:W-:Y:S01]  /*12770*/  I2F R79, R76 ;  /* 0x0000004c004f7306 */ /* 0x000fe20000201400 */
[----:B--2---:R-:W-:Y:S01]  /*12780*/  FFMA.FTZ R27, R0, R45, R36 ;  /* 0x0000002d001b7223 */ /* 0x004fe20000010024 */
[----:B------:R-:W-:Y:S02]  /*12790*/  ISETP.GE.AND P2, PT, R82, R118, PT ;  /* 0x000000765200720c */ /* 0x000fe40003f46270 */
[----:B------:R-:W-:Y:S02]  /*127a0*/  ISETP.GE.AND P0, PT, R80, R119, PT ;  /* 0x000000775000720c */ /* 0x000fe40003f06270 */
[----:B------:R-:W-:-:S02]  /*127b0*/  FSEL R27, R27, -INF , !P2 ;  /* 0xff8000001b1b7808 */ /* 0x000fc40005000000 */
[----:B------:R-:W2:Y:S01]  /*127c0*/  MUFU.TANH R11, R16 ;  /* 0x00000010000b7308 */ /* 0x000ea20000002400 */
[----:B-1----:R-:W-:Y:S01]  /*127d0*/  FFMA.FTZ R20, R0, R83, R20 ;  /* 0x0000005300147223 */ /* 0x002fe20000010014 */
[-C--:B------:R-:W-:Y:S02]  /*127e0*/  ISETP.GE.AND P2, PT, R78, R119.reuse, PT ;  /* 0x000000774e00720c */ /* 0x080fe40003f46270 */
[----:B------:R-:W-:Y:S02]  /*127f0*/  FSEL R7, R57, -INF , !P1 ;  /* 0xff80000039077808 */ /* 0x000fe40004800000 */
[----:B------:R-:W-:Y:S02]  /*12800*/  FSEL R42, R20, -INF , !P0 ;  /* 0xff800000142a7808 */ /* 0x000fe40004000000 */
[----:B------:R-:W1:Y:S01]  /*12810*/  MUFU.TANH R18, R18 ;  /* 0x0000001200127308 */ /* 0x000e620000002400 */
[----:B------:R-:W-:Y:S01]  /*12820*/  BAR.SYNC.DEFER_BLOCKING 0x0 ;  /* 0x0000000000007b1d */ /* 0x000fe20000010000 */
[----:B------:R-:W-:-:S02]  /*12830*/  ISETP.GE.AND P0, PT, R76, R119, PT ;  /* 0x000000774c00720c */ /* 0x000fc40003f06270 */
[----:B------:R-:W-:Y:S02]  /*12840*/  FSEL R40, R22, -INF , !P2 ;  /* 0xff80000016287808 */ /* 0x000fe40005000000 */
[----:B------:R-:W-:Y:S02]  /*12850*/  ISETP.GE.AND P2, PT, R47, R118, PT ;  /* 0x000000762f00720c */ /* 0x000fe40003f46270 */
[----:B------:R-:W-:Y:S01]  /*12860*/  I2F R73, R47 ;  /* 0x0000002f00497306 */ /* 0x000fe20000201400 */
[----:B--2---:R-:W-:Y:S01]  /*12870*/  FFMA.FTZ R39, R0, R79, R11 ;  /* 0x0000004f00277223 */ /* 0x004fe2000001000b */
[----:B------:R-:W-:-:S04]  /*12880*/  SHF.R.S32.HI R11, RZ, 0x1f, R54 ;  /* 0x0000001fff0b7819 */ /* 0x000fc80000011436 */
[----:B------:R-:W-:Y:S02]  /*12890*/  LEA.HI R11, R11, R54, RZ, 0x2 ;  /* 0x000000360b0b7211 */ /* 0x000fe400078f10ff */
[----:B------:R-:W2:Y:S01]  /*128a0*/  MUFU.TANH R13, R13 ;  /* 0x0000000d000d7308 */ /* 0x000ea20000002400 */
[----:B-1----:R-:W-:Y:S01]  /*128b0*/  FFMA.FTZ R18, R0, R79, R18 ;  /* 0x0000004f00127223 */ /* 0x002fe20000010012 */
[----:B------:R-:W-:Y:S02]  /*128c0*/  LOP3.LUT R11, R11, 0xfffffffc, RZ, 0xc0, !PT ;  /* 0xfffffffc0b0b7812 */ /* 0x000fe400078ec0ff */
[----:B------:R-:W-:Y:S02]  /*128d0*/  FSEL R39, R39, -INF , !P3 ;  /* 0xff80000027277808 */ /* 0x000fe40005800000 */
[----:B------:R-:W-:Y:S01]  /*128e0*/  FSEL R34, R18, -INF , !P0 ;  /* 0xff80000012227808 */ /* 0x000fe20004000000 */
[----:B------:R-:W-:Y:S01]  /*128f0*/  IMAD.IADD R159, R54, 0x1, -R11 ;  /* 0x00000001369f7824 */ /* 0x000fe200078e0a0b */
[----:B------:R-:W1:Y:S01]  /*12900*/  MUFU.TANH R3, R3 ;  /* 0x0000000300037308 */ /* 0x000e620000002400 */
[----:B------:R-:W-:Y:S01]  /*12910*/  ISETP.GE.AND P0, PT, R47, R119, PT ;  /* 0x000000772f00720c */ /* 0x000fe20003f06270 */
[----:B--2---:R-:W-:-:S05]  /*12920*/  FFMA.FTZ R13, R0, R73, R13 ;  /* 0x00000049000d7223 */ /* 0x004fca000001000d */
[----:B------:R-:W-:Y:S01]  /*12930*/  FSEL R44, R13, -INF , !P2 ;  /* 0xff8000000d2c7808 */ /* 0x000fe20005000000 */
[----:B-1----:R-:W-:-:S05]  /*12940*/  FFMA.FTZ R3, R0, R73, R3 ;  /* 0x0000004900037223 */ /* 0x002fca0000010003 */
        /* <DEDUP_REMOVED lines=62> */
.L_x_3304:
[----:B------:R-:W-:-:S05]  /*12d30*/  IMAD.MOV.U32 R11, RZ, RZ, c[0x0][0x198] ;  /* 0x00006600ff0b7624 */ /* 0x000fca00078e00ff */
[----:B------:R-:W-:-:S04]  /*12d40*/  LEA R11, -R11, RZ, 0x7 ;  /* 0x000000ff0b0b7211 */ /* 0x000fc800078e39ff */
[----:B------:R-:W-:Y:S02]  /*12d50*/  SHF.R.S32.HI R2, RZ, 0x1f, R11 ;  /* 0x0000001fff027819 */ /* 0x000fe4000001140b */
.L_x_3305:
        /* <DEDUP_REMOVED lines=114> */
.L_x_3303:
        /* <DEDUP_REMOVED lines=70> */
[----:B-1----:R-:W-:-:S02]  /*138e0*/  FMNMX.FTZ R12, R13, R12, !PT ;  /* 0x0000000c0d0c7209 */ /* 0x002fc40007810000 */
[----:B--2---:R-:W-:-:S03]  /*138f0*/  FMNMX.FTZ R11, R14, R11, !PT ;  /* 0x0000000b0e0b7209 */ /* 0x004fc60007810000 */
[----:B------:R-:W1:Y:S04]  /*13900*/  SHFL.BFLY PT, R3, R12, 0x1, 0x1f ;  /* 0x0c201f000c037f89 */ /* 0x000e6800000e0000 */
[----:B------:R-:W2:Y:S01]  /*13910*/  SHFL.BFLY PT, R2, R11, 0x1, 0x1f ;  /* 0x0c201f000b027f89 */ /* 0x000ea200000e0000 */
        /* <DEDUP_REMOVED lines=15> */
[--C-:B------:R-:W-:Y:S01]  /*13a10*/  FFMA.FTZ R128, R7, c[0x0][0x23c], -R35.reuse ;  /* 0x00008f0007807a23 */ /* 0x100fe20000010823 */
[----:B------:R-:W2:Y:S01]  /*13a20*/  LDSM.16.MT88.4 R100, [R136+0x9000] ;  /* 0x009000008864783b */ /* 0x000ea20000004200 */
[----:B------:R-:W-:-:S02]  /*13a30*/  FFMA.FTZ R127, R70, c[0x0][0x23c], -R35 ;  /* 0x00008f00467f7a23 */ /* 0x000fc40000010823 */
[--C-:B------:R-:W-:Y:S01]  /*13a40*/  FFMA.FTZ R57, R68, c[0x0][0x23c], -R35.reuse ;  /* 0x00008f0044397a23 */ /* 0x100fe20000010823 */
[----:B------:R-:W-:Y:S01]  /*13a50*/  MUFU.EX2 R134, R134 ;  /* 0x0000008600867308 */ /* 0x000fe20000000800 */
[--C-:B------:R-:W-:Y:S02]  /*13a60*/  FFMA.FTZ R49, R15, c[0x0][0x23c], -R48.reuse ;  /* 0x00008f000f317a23 */ /* 0x100fe40000010830 */
[----:B------:R-:W-:Y:S01]  /*13a70*/  LDSM.16.MT88.4 R12, [R138+0xb400] ;  /* 0x00b400008a0c783b */ /* 0x000fe20000004200 */
[--C-:B------:R-:W-:Y:S02]  /*13a80*/  FFMA.FTZ R46, R89, c[0x0][0x23c], -R48.reuse ;  /* 0x00008f00592e7a23 */ /* 0x100fe40000010830 */
[--C-:B------:R-:W-:Y:S02]  /*13a90*/  FFMA.FTZ R54, R87, c[0x0][0x23c], -R48.reuse ;  /* 0x00008f0057367a23 */ /* 0x100fe40000010830 */
[----:B------:R-:W3:Y:S01]  /*13aa0*/  MUFU.EX2 R133, R133 ;  /* 0x0000008500857308 */ /* 0x000ee20000000800 */
[----:B------:R-:W-:Y:S01]  /*13ab0*/  FFMA.FTZ R37, R9, c[0x0][0x23c], -R48 ;  /* 0x00008f0009257a23 */ /* 0x000fe20000010830 */
[----:B------:R-:W4:Y:S01]  /*13ac0*/  LDSM.16.MT88.4 R84, [R136+0xb000] ;  /* 0x00b000008854783b */ /* 0x000f220000004200 */
[----:B------:R-:W-:-:S02]  /*13ad0*/  FFMA.FTZ R50, R74, c[0x0][0x23c], -R35 ;  /* 0x00008f004a327a23 */ /* 0x000fc40000010823 */
[--C-:B------:R-:W-:Y:S02]  /*13ae0*/  FFMA.FTZ R47, R72, c[0x0][0x23c], -R35.reuse ;  /* 0x00008f00482f7a23 */ /* 0x100fe40000010823 */
[--C-:B------:R-:W-:Y:S01]  /*13af0*/  FFMA.FTZ R45, R8, c[0x0][0x23c], -R35.reuse ;  /* 0x00008f00082d7a23 */ /* 0x100fe20000010823 */
[----:B------:R-:W5:Y:S01]  /*13b00*/  MUFU.EX2 R126, R126 ;  /* 0x0000007e007e7308 */ /* 0x000f620000000800 */
[----:B------:R-:W-:Y:S02]  /*13b10*/  FFMA.FTZ R36, R6, c[0x0][0x23c], -R35 ;  /* 0x00008f0006247a23 */ /* 0x000fe40000010823 */
[--C-:B------:R-:W-:Y:S02]  /*13b20*/  FFMA.FTZ R33, R179, c[0x0][0x23c], -R48.reuse ;  /* 0x00008f00b3217a23 */ /* 0x100fe40000010830 */
[--C-:B------:R-:W-:Y:S02]  /*13b30*/  FFMA.FTZ R30, R177, c[0x0][0x23c], -R48.reuse ;  /* 0x00008f00b11e7a23 */ /* 0x100fe40000010830 */
[--C-:B------:R-:W-:Y:S01]  /*13b40*/  FFMA.FTZ R29, R175, c[0x0][0x23c], -R48.reuse ;  /* 0x00008f00af1d7a23 */ /* 0x100fe20000010830 */
[----:B------:R-:W-:Y:S01]  /*13b50*/  MUFU.EX2 R128, R128 ;  /* 0x0000008000807308 */ /* 0x000fe20000000800 */
[----:B---3--:R-:W-:Y:S01]  /*13b60*/  F2FP.PACK_AB R68, R133, R134 ;  /* 0x000000868544723e */ /* 0x008fe200000000ff */
[----:B------:R-:W-:-:S02]  /*13b70*/  FFMA.FTZ R6, R173, c[0x0][0x23c], -R48 ;  /* 0x00008f00ad067a23 */ /* 0x000fc40000010830 */
[--C-:B------:R-:W-:Y:S02]  /*13b80*/  FFMA.FTZ R31, R180, c[0x0][0x23c], -R35.reuse ;  /* 0x00008f00b41f7a23 */ /* 0x100fe40000010823 */
[--C-:B------:R-:W-:Y:S02]  /*13b90*/  FFMA.FTZ R28, R178, c[0x0][0x23c], -R35.reuse ;  /* 0x00008f00b21c7a23 */ /* 0x100fe40000010823 */
[----:B------:R-:W3:Y:S01]  /*13ba0*/  MUFU.EX2 R127, R127 ;  /* 0x0000007f007f7308 */ /* 0x000ee20000000800 */
[----:B-----5:R-:W-:Y:S01]  /*13bb0*/  F2FP.PACK_AB R70, R123, R126 ;  /* 0x0000007e7b46723e */ /* 0x020fe200000000ff */
        /* <DEDUP_REMOVED lines=8> */
[----:B------:R-:W5:Y:S01]  /*13c40*/  MUFU.EX2 R57, R57 ;  /* 0x0000003900397308 */ /* 0x000f620000000800 */
        /* <DEDUP_REMOVED lines=9> */
[----:B-----5:R-:W-:Y:S01]  /*13ce0*/  F2FP.PACK_AB R71, R57, R130 ;  /* 0x000000823947723e */ /* 0x020fe200000000ff */
        /* <DEDUP_REMOVED lines=13> */
[----:B---3--:R-:W-:Y:S01]  /*13dc0*/  F2FP.PACK_AB R8, R49, R46 ;  /* 0x0000002e3108723e */ /* 0x008fe200000000ff */
[----:B------:R-:W-:-:S02]  /*13dd0*/  FFMA.FTZ R131, R122, c[0x0][0x23c], -R35 ;  /* 0x00008f007a837a23 */ /* 0x000fc40000010823 */
[--C-:B------:R-:W-:Y:S02]  /*13de0*/  FFMA.FTZ R120, R120, c[0x0][0x23c], -R35.reuse ;  /* 0x00008f0078787a23 */ /* 0x100fe40000010823 */
[C---:B--2---:R-:W-:Y:S01]  /*13df0*/  HMMA.16816.F32 R104, R68.reuse, R100, RZ ;  /* 0x000000644468723c */ /* 0x044fe200000018ff */
[--C-:B------:R-:W-:Y:S01]  /*13e00*/  FFMA.FTZ R129, R132, c[0x0][0x23c], -R35.reuse ;  /* 0x00008f0084817a23 */ /* 0x100fe20000010823 */
[----:B------:R-:W-:Y:S01]  /*13e10*/  MUFU.EX2 R50, R50 ;  /* 0x0000003200327308 */ /* 0x000fe20000000800 */
[----:B------:R-:W-:Y:S02]  /*13e20*/  FFMA.FTZ R66, R66, c[0x0][0x23c], -R35 ;  /* 0x00008f0042427a23 */ /* 0x000fe40000010823 */
[----:B------:R-:W-:Y:S02]  /*13e30*/  FADD.FTZ R133, R134, R133 ;  /* 0x0000008586857221 */ /* 0x000fe40000010000 */
[----:B------:R-:W-:Y:S01]  /*13e40*/  FADD.FTZ R127, R128, R127 ;  /* 0x0000007f807f7221 */ /* 0x000fe20000010000 */
[----:B------:R-:W-:Y:S01]  /*13e50*/  HMMA.16816.F32 R100, R68, R102, RZ ;  /* 0x000000664464723c */ /* 0x000fe200000018ff */
[----:B------:R-:W-:Y:S01]  /*13e60*/  FADD.FTZ R126, R126, R133 ;  /* 0x000000857e7e7221 */ /* 0x000fe20000010000 */
[----:B------:R-:W2:Y:S01]  /*13e70*/  MUFU.EX2 R47, R47 ;  /* 0x0000002f002f7308 */ /* 0x000ea20000000800 */
[----:B-1----:R-:W-:Y:S01]  /*13e80*/  F2FP.PACK_AB R10, R37, R54 ;  /* 0x00000036250a723e */ /* 0x002fe200000000ff */
[----:B------:R-:W-:-:S02]  /*13e90*/  FADD.FTZ R130, R130, R127 ;  /* 0x0000007f82827221 */ /* 0x000fc40000010000 */
[----:B------:R-:W-:Y:S02]  /*13ea0*/  FADD.FTZ R127, R123, R126 ;  /* 0x0000007e7b7f7221 */ /* 0x000fe40000010000 */
[C---:B------:R-:W-:Y:S01]  /*13eb0*/  HMMA.16816.F32 R112, R68.reuse, R108, RZ ;  /* 0x0000006c4470723c */ /* 0x040fe200000018ff */
[--C-:B------:R-:W-:Y:S01]  /*13ec0*/  FFMA.FTZ R126, R55, c[0x0][0x23c], -R48.reuse ;  /* 0x00008f00377e7a23 */ /* 0x100fe20000010830 */
[----:B------:R-:W-:Y:S01]  /*13ed0*/  MUFU.EX2 R45, R45 ;  /* 0x0000002d002d7308 */ /* 0x000fe20000000800 */
[--C-:B------:R-:W-:Y:S02]  /*13ee0*/  FFMA.FTZ R55, R51, c[0x0][0x23c], -R48.reuse ;  /* 0x00008f0033377a23 */ /* 0x100fe40000010830 */
[--C-:B------:R-:W-:Y:S02]  /*13ef0*/  FFMA.FTZ R122, R27, c[0x0][0x23c], -R48.reuse ;  /* 0x00008f001b7a7a23 */ /* 0x100fe40000010830 */
[----:B------:R-:W-:Y:S01]  /*13f00*/  FFMA.FTZ R51, R25, c[0x0][0x23c], -R48 ;  /* 0x00008f0019337a23 */ /* 0x000fe20000010830 */
[----:B----4-:R-:W-:Y:S01]  /*13f10*/  HMMA.16816.F32 R88, R68, R84, RZ ;  /* 0x000000544458723c */ /* 0x010fe200000018ff */
[--C-:B------:R-:W-:Y:S01]  /*13f20*/  FFMA.FTZ R56, R56, c[0x0][0x23c], -R35.reuse ;  /* 0x00008f0038387a23 */ /* 0x100fe20000010823 */
[----:B------:R-:W1:Y:S01]  /*13f30*/  MUFU.EX2 R36, R36 ;  /* 0x0000002400247308 */ /* 0x000e620000000800 */
[----:B--2---:R-:W-:Y:S01]  /*13f40*/  F2FP.PACK_AB R9, R47, R50 ;  /* 0x000000322f09723e */ /* 0x004fe200000000ff */
[----:B------:R-:W-:-:S02]  /*13f50*/  FFMA.FTZ R123, R26, c[0x0][0x23c], -R35 ;  /* 0x00008f001a7b7a23 */ /* 0x000fc40000010823 */
[----:B------:R-:W-:Y:S02]  /*13f60*/  FFMA.FTZ R42, R42, c[0x0][0x23c], -R35 ;  /* 0x00008f002a2a7a23 */ /* 0x000fe40000010823 */
[C---:B------:R-:W-:Y:S01]  /*13f70*/  HMMA.16816.F32 R80, R68.reuse, R76, RZ ;  /* 0x0000004c4450723c */ /* 0x040fe200000018ff */
[----:B------:R-:W-:Y:S01]  /*13f80*/  FADD.FTZ R46, R46, R127 ;  /* 0x0000007f2e2e7221 */ /* 0x000fe20000010000 */
[----:B------:R-:W-:Y:S01]  /*13f90*/  MUFU.EX2 R33, R33 ;  /* 0x0000002100217308 */ /* 0x000fe20000000800 */
[--C-:B------:R-:W-:Y:S02]  /*13fa0*/  FFMA.FTZ R40, R40, c[0x0][0x23c], -R35.reuse ;  /* 0x00008f0028287a23 */ /* 0x100fe40000010823 */
[--C-:B------:R-:W-:Y:S02]  /*13fb0*/  FFMA.FTZ R38, R38, c[0x0][0x23c], -R35.reuse ;  /* 0x00008f0026267a23 */ /* 0x100fe40000010823 */
[----:B------:R-:W-:Y:S01]  /*13fc0*/  FFMA.FTZ R34, R34, c[0x0][0x23c], -R35 ;  /* 0x00008f0022227a23 */ /* 0x000fe20000010823 */
        /* <DEDUP_REMOVED lines=81> */
[----:B------:R-:W2:Y:S01]  /*144e0*/  MUFU.EX2 R51, R51 ;  /* 0x0000003300337308 */ /* 0x000ea20000000800 */
        /* <DEDUP_REMOVED lines=70> */
[--C-:B------:R-:W-:Y:S01]  /*14950*/  FFMA.FTZ R8, R24, c[0x0][0x23c], -R35.reuse ;  /* 0x00008f0018087a23 */ /* 0x100fe20000010823 */
[----:B------:R-:W-:Y:S01]  /*14960*/  F2FP.PACK_AB R10, R51, R122 ;  /* 0x0000007a330a723e */ /* 0x000fe200000000ff */
[----:B------:R-:W-:Y:S01]  /*14970*/  FADD.FTZ R9, R57, R130 ;  /* 0x0000008239097221 */ /* 0x000fe20000010000 */
[----:B------:R-:W4:Y:S01]  /*14980*/  LDSM.16.MT88.4 R24, [R136+0xa800] ;  /* 0x00a800008818783b */ /* 0x000f220000004200 */
[----:B------:R5:W2:Y:S01]  /*14990*/  MUFU.EX2 R57, R8 ;  /* 0x0000000800397308 */ /* 0x000aa20000000800 */
[----:B------:R-:W-:-:S02]  /*149a0*/  FFMA.FTZ R35, R32, c[0x0][0x23c], -R35 ;  /* 0x00008f0020237a23 */ /* 0x000fc40000010823 */
[----:B------:R-:W-:Y:S02]  /*149b0*/  FADD.FTZ R50, R50, R9 ;  /* 0x0000000932327221 */ /* 0x000fe40000010000 */
[----:B------:R-:W-:Y:S02]  /*149c0*/  FADD.FTZ R9, R49, R46 ;  /* 0x0000002e31097221 */ /* 0x000fe40000010000 */
[----:B------:R-:W-:Y:S01]  /*149d0*/  FADD.FTZ R50, R47, R50 ;  /* 0x000000322f327221 */ /* 0x000fe20000010000 */
[----:B------:R-:W-:Y:S01]  /*149e0*/  MUFU.EX2 R32, R34 ;  /* 0x0000002200207308 */ /* 0x000fe20000000800 */
[----:B------:R-:W-:Y:S01]  /*149f0*/  FADD.FTZ R54, R54, R9 ;  /* 0x0000000936367221 */ /* 0x000fe20000010000 */
[----:B-1----:R-:W-:Y:S01]  /*14a00*/  F2FP.PACK_AB R9, R123, R56 ;  /* 0x000000387b09723e */ /* 0x002fe200000000ff */
[----:B------:R-:W-:Y:S02]  /*14a10*/  FADD.FTZ R45, R45, R50 ;  /* 0x000000322d2d7221 */ /* 0x000fe40000010000 */
        /* <DEDUP_REMOVED lines=21> */
[--C-:B------:R-:W-:Y:S02]  /*14b70*/  FFMA.FTZ R46, R39, c[0x0][0x23c], -R48.reuse ;  /* 0x00008f00272e7a23 */ /* 0x100fe40000010830 */
[----:B------:R-:W-:Y:S01]  /*14b80*/  FFMA.FTZ R41, R44, c[0x0][0x23c], -R48 ;  /* 0x00008f002c297a23 */ /* 0x000fe20000010830 */
[----:B------:R-:W-:Y:S01]  /*14b90*/  MUFU.EX2 R39, R43 ;  /* 0x0000002b00277308 */ /* 0x000fe20000000800 */
[----:B------:R-:W-:Y:S01]  /*14ba0*/  FADD.FTZ R63, R63, R64 ;  /* 0x000000403f3f7221 */ /* 0x000fe20000010000 */
[----:B------:R-:W-:Y:S01]  /*14bb0*/  HMMA.16816.F32 R92, R8, R18, R92 ;  /* 0x00000012085c723c */ /* 0x000fe2000000185c */
[----:B------:R-:W2:Y:S01]  /*14bc0*/  LDSM.16.MT88.4 R16, [R136+0xe800] ;  /* 0x00e800008810783b */ /* 0x000ea20000004200 */
[----:B------:R-:W-:-:S02]  /*14bd0*/  FADD.FTZ R60, R60, R65 ;  /* 0x000000413c3c7221 */ /* 0x000fc40000010000 */
[----:B------:R-:W-:Y:S02]  /*14be0*/  FADD.FTZ R62, R62, R63 ;  /* 0x0000003f3e3e7221 */ /* 0x000fe40000010000 */
[----:B------:R-:W-:Y:S01]  /*14bf0*/  FADD.FTZ R61, R61, R60 ;  /* 0x0000003c3d3d7221 */ /* 0x000fe20000010000 */
[----:B------:R-:W3:Y:S01]  /*14c00*/  MUFU.EX2 R44, R49 ;  /* 0x00000031002c7308 */ /* 0x000ee20000000800 */
[C---:B------:R-:W-:Y:S01]  /*14c10*/  HMMA.16816.F32 R88, R8.reuse, R20, R88 ;  /* 0x000000140858723c */ /* 0x040fe20000001858 */
[----:B------:R-:W-:Y:S02]  /*14c20*/  FADD.FTZ R62, R59, R62 ;  /* 0x0000003e3b3e7221 */ /* 0x000fe40000010000 */
[----:B------:R-:W-:Y:S02]  /*14c30*/  FADD.FTZ R61, R58, R61 ;  /* 0x0000003d3a3d7221 */ /* 0x000fe40000010000 */
[----:B------:R-:W-:Y:S02]  /*14c40*/  FADD.FTZ R167, R167, R62 ;  /* 0x0000003ea7a77221 */ /* 0x000fe40000010000 */
[----:B------:R-:W-:Y:S01]  /*14c50*/  MUFU.EX2 R46, R46 ;  /* 0x0000002e002e7308 */ /* 0x000fe20000000800 */
[----:B------:R-:W-:Y:S01]  /*14c60*/  HMMA.16816.F32 R84, R8, R22, R84 ;  /* 0x000000160854723c */ /* 0x000fe20000001854 */
[----:B------:R-:W-:Y:S01]  /*14c70*/  LDSM.16.MT88.4 R20, [R138+0xcc00] ;  /* 0x00cc00008a14783b */ /* 0x000fe20000004200 */
[----:B------:R-:W-:-:S02]  /*14c80*/  FADD.FTZ R168, R168, R61 ;  /* 0x0000003da8a87221 */ /* 0x000fc40000010000 */
[----:B------:R-:W-:Y:S02]  /*14c90*/  FADD.FTZ R166, R166, R167 ;  /* 0x000000a7a6a67221 */ /* 0x000fe40000010000 */
[----:B------:R-:W-:Y:S01]  /*14ca0*/  FADD.FTZ R161, R161, R168 ;  /* 0x000000a8a1a17221 */ /* 0x000fe20000010000 */
[----:B------:R-:W-:Y:S01]  /*14cb0*/  MUFU.EX2 R41, R41 ;  /* 0x0000002900297308 */ /* 0x000fe20000000800 */
[C---:B----4-:R-:W-:Y:S01]  /*14cc0*/  HMMA.16816.F32 R104, R8.reuse, R24, R104 ;  /* 0x000000180868723c */ /* 0x050fe20000001868 */
[----:B------:R-:W-:Y:S02]  /*14cd0*/  FADD.FTZ R163, R163, R166 ;  /* 0x000000a6a3a37221 */ /* 0x000fe40000010000 */
[----:B------:R-:W-:Y:S02]  /*14ce0*/  FADD.FTZ R162, R162, R161 ;  /* 0x000000a1a2a27221 */ /* 0x000fe40000010000 */
[----:B------:R-:W-:Y:S02]  /*14cf0*/  FADD.FTZ R163, R160, R163 ;  /* 0x000000a3a0a37221 */ /* 0x000fe40000010000 */
[----:B------:R-:W4:Y:S01]  /*14d00*/  MUFU.EX2 R43, R38 ;  /* 0x00000026002b7308 */ /* 0x000f220000000800 */
        /* <DEDUP_REMOVED lines=118> */
.L_x_3307:
[----:B------:R-:W-:-:S05]  /*15470*/  IMAD.MOV.U32 R7, RZ, RZ, c[0x0][0x1a0] ;  /* 0x00006800ff077624 */ /* 0x000fca00078e00ff */
[----:B------:R-:W-:-:S04]  /*15480*/  LEA R7, -R7, RZ, 0x7 ;  /* 0x000000ff07077211 */ /* 0x000fc800078e39ff */
[----:B------:R-:W-:Y:S02]  /*15490*/  SHF.R.S32.HI R6, RZ, 0x1f, R7 ;  /* 0x0000001fff067819 */ /* 0x000fe40000011407 */
.L_x_3308:
[----:B------:R-:W-:Y:S01]  /*154a0*/  LOP3.LUT P1, RZ, R5, 0x2, RZ, 0xc0, !PT ;  /* 0x0000000205ff7812 */ /* 0x000fe2000782c0ff */
[----:B------:R-:W-:Y:S01]  /*154b0*/  IMAD.SHL.U32 R173, R155, 0x80, RZ ;  /* 0x000000809bad7824 */ /* 0x000fe200078e00ff */
        /* <DEDUP_REMOVED lines=248> */
[----:B------:R-:W-:Y:S01]  /*16440*/  MUFU.TANH R167, R67 ;  /* 0x0000004300a77308 */ /* 0x000fe20000002400 */
[----:B------:R-:W-:Y:S01]  /*16450*/  FMUL.FTZ R66, R66, c[0x0][0x2ec] ;  /* 0x0000bb0042427a20 */ /* 0x000fe20000410000 */
[C---:B---3--:R-:W-:Y:S01]  /*16460*/  HMMA.16816.F32 R16, R132.reuse, R124, R16 ;  /* 0x0000007c8410723c */ /* 0x048fe20000001810 */
[----:B------:R-:W-:Y:S02]  /*16470*/  FMUL.FTZ R65, R65, c[0x0][0x2ec] ;  /* 0x0000bb0041417a20 */ /* 0x000fe40000410000 */
[----:B------:R-:W-:Y:S02]  /*16480*/  FMUL.FTZ R61, R61, c[0x0][0x2ec] ;  /* 0x0000bb003d3d7a20 */ /* 0x000fe40000410000 */
[----:B------:R-:W-:Y:S01]  /*16490*/  FMUL.FTZ R63, R63, c[0x0][0x2ec] ;  /* 0x0000bb003f3f7a20 */ /* 0x000fe20000410000 */
[----:B------:R-:W-:Y:S01]  /*164a0*/  MUFU.TANH R185, R64 ;  /* 0x0000004000b97308 */ /* 0x000fe20000002400 */
[----:B------:R-:W-:Y:S01]  /*164b0*/  FMUL.FTZ R60, R60, c[0x0][0x2ec] ;  /* 0x0000bb003c3c7a20 */ /* 0x000fe20000410000 */
[----:B------:R-:W-:Y:S01]  /*164c0*/  HMMA.16816.F32 R12, R132, R126, R12 ;  /* 0x0000007e840c723c */ /* 0x000fe2000000180c */
[----:B------:R-:W3:Y:S01]  /*164d0*/  LDSM.16.M88.4 R124, [R137+0x7c00] ;  /* 0x007c0000897c783b */ /* 0x000ee20000000200 */
[----:B------:R-:W-:-:S02]  /*164e0*/  FMUL.FTZ R10, R10, c[0x0][0x2ec] ;  /* 0x0000bb000a0a7a20 */ /* 0x000fc40000410000 */
[----:B------:R-:W-:Y:S02]  /*164f0*/  FMUL.FTZ R9, R9, c[0x0][0x2ec] ;  /* 0x0000bb0009097a20 */ /* 0x000fe40000410000 */
[----:B------:R4:W-:Y:S01]  /*16500*/  MUFU.TANH R207, R10 ;  /* 0x0000000a00cf7308 */ /* 0x0009e20000002400 */
[----:B------:R-:W-:Y:S02]  /*16510*/  FMUL.FTZ R8, R8, c[0x0][0x2ec] ;  /* 0x0000bb0008087a20 */ /* 0x000fe40000410000 */
[----:B------:R-:W-:Y:S01]  /*16520*/  FMUL.FTZ R5, R5, c[0x0][0x2ec] ;  /* 0x0000bb0005057a20 */ /* 0x000fe20000410000 */
[----:B-1----:R-:W-:Y:S01]  /*16530*/  HMMA.16816.F32 R40, R132, R128, R40 ;  /* 0x000000808428723c */ /* 0x002fe20000001828 */
[----:B------:R-:W-:Y:S02]  /*16540*/  FMUL.FTZ R6, R6, c[0x0][0x2ec] ;  /* 0x0000bb0006067a20 */ /* 0x000fe40000410000 */
[----:B------:R-:W-:Y:S01]  /*16550*/  FMUL.FTZ R4, R4, c[0x0][0x2ec] ;  /* 0x0000bb0004047a20 */ /* 0x000fe20000410000 */
[----:B------:R-:W-:Y:S01]  /*16560*/  MUFU.TANH R129, R9 ;  /* 0x0000000900817308 */ /* 0x000fe20000002400 */
[----:B------:R-:W-:-:S02]  /*16570*/  FMUL.FTZ R11, R11, c[0x0][0x2ec] ;  /* 0x0000bb000b0b7a20 */ /* 0x000fc40000410000 */
[----:B------:R-:W-:Y:S01]  /*16580*/  FMUL.FTZ R19, R19, c[0x0][0x2ec] ;  /* 0x0000bb0013137a20 */ /* 0x000fe20000410000 */
[C---:B------:R-:W-:Y:S01]  /*16590*/  HMMA.16816.F32 R36, R132.reuse, R130, R36 ;  /* 0x000000828424723c */ /* 0x040fe20000001824 */
[----:B------:R-:W-:Y:S02]  /*165a0*/  FMUL.FTZ R16, R16, c[0x0][0x2ec] ;  /* 0x0000bb0010107a20 */ /* 0x000fe40000410000 */
[----:B------:R-:W-:Y:S01]  /*165b0*/  FMUL.FTZ R7, R7, c[0x0][0x2ec] ;  /* 0x0000bb0007077a20 */ /* 0x000fe20000410000 */
[----:B----4-:R-:W-:Y:S01]  /*165c0*/  LOP3.LUT R10, R173, R158, RZ, 0xfc, !PT ;  /* 0x0000009ead0a7212 */ /* 0x010fe200078efcff */
[----:B------:R1:W-:Y:S01]  /*165d0*/  MUFU.TANH R171, R19 ;  /* 0x0000001300ab7308 */ /* 0x0003e20000002400 */
[----:B------:R-:W-:Y:S02]  /*165e0*/  FMUL.FTZ R12, R12, c[0x0][0x2ec] ;  /* 0x0000bb000c0c7a20 */ /* 0x000fe40000410000 */
[----:B--2---:R-:W-:Y:S01]  /*165f0*/  HMMA.16816.F32 R48, R132, R120, R48 ;  /* 0x000000788430723c */ /* 0x004fe20000001830 */
        /* <DEDUP_REMOVED lines=10> */
[C---:B---3--:R-:W-:Y:S01]  /*166a0*/  HMMA.16816.F32 R56, R132.reuse, R124, R56 ;  /* 0x0000007c8438723c */ /* 0x048fe20000001838 */
[----:B------:R-:W-:Y:S02]  /*166b0*/  FMUL.FTZ R36, R36, c[0x0][0x2ec] ;  /* 0x0000bb0024247a20 */ /* 0x000fe40000410000 */
[----:B------:R-:W-:Y:S02]  /*166c0*/  FMUL.FTZ R38, R38, c[0x0][0x2ec] ;  /* 0x0000bb0026267a20 */ /* 0x000fe40000410000 */
[----:B------:R3:W-:Y:S03]  /*166d0*/  MUFU.TANH R165, R15 ;  /* 0x0000000f00a57308 */ /* 0x0007e60000002400 */
[----:B------:R-:W-:Y:S01]  /*166e0*/  HMMA.16816.F32 R52, R132, R126, R52 ;  /* 0x0000007e8434723c */ /* 0x000fe20000001834 */
[----:B------:R-:W4:Y:S01]  /*166f0*/  LDSM.16.M88.4 R124, [R137+0x8800] ;  /* 0x00880000897c783b */ /* 0x000f220000000200 */
[----:B------:R-:W-:Y:S01]  /*16700*/  FMUL.FTZ R49, R49, c[0x0][0x2ec] ;  /* 0x0000bb0031317a20 */ /* 0x000fe20000410000 */
[----:B------:R-:W-:-:S04]  /*16710*/  DEPBAR.LE SB0, 0x0 ;  /* 0x000080000000791a */ /* 0x000fc80000000000 */
[----:B------:R-:W-:Y:S01]  /*16720*/  MUFU.TANH R189, R8 ;  /* 0x0000000800bd7308 */ /* 0x000fe20000002400 */
[----:B------:R-:W-:Y:S02]  /*16730*/  FMUL.FTZ R51, R51, c[0x0][0x2ec] ;  /* 0x0000bb0033337a20 */ /* 0x000fe40000410000 */
[----:B-1----:R-:W-:Y:S02]  /*16740*/  FMUL.FTZ R19, R45, c[0x0][0x2ec] ;  /* 0x0000bb002d137a20 */ /* 0x002fe40000410000 */
[----:B------:R-:W-:Y:S02]  /*16750*/  FMUL.FTZ R45, R47, c[0x0][0x2ec] ;  /* 0x0000bb002f2d7a20 */ /* 0x000fe40000410000 */
[----:B---3--:R-:W-:Y:S01]  /*16760*/  FMUL.FTZ R15, R41, c[0x0][0x2ec] ;  /* 0x0000bb00290f7a20 */ /* 0x008fe20000410000 */
[----:B------:R1:W-:Y:S01]  /*16770*/  MUFU.TANH R205, R6 ;  /* 0x0000000600cd7308 */ /* 0x0003e20000002400 */
[----:B------:R-:W-:Y:S02]  /*16780*/  FMUL.FTZ R58, R58, c[0x0][0x2ec] ;  /* 0x0000bb003a3a7a20 */ /* 0x000fe40000410000 */
        /* <DEDUP_REMOVED lines=9> */
[C-C-:B-1----:R-:W-:Y:S01]  /*16820*/  LOP3.LUT R6, R173.reuse, 0x10, R158.reuse, 0xfe, !PT ;  /* 0x00000010ad067812 */ /* 0x142fe200078efe9e */
[----:B------:R-:W-:Y:S01]  /*16830*/  MUFU.TANH R169, R11 ;  /* 0x0000000b00a97308 */ /* 0x000fe20000002400 */
[----:B------:R-:W-:Y:S01]  /*16840*/  LOP3.LUT R120, R173, 0x8, R158, 0xfe, !PT ;  /* 0x00000008ad787812 */ /* 0x000fe200078efe9e */
[C---:B------:R-:W-:Y:S01]  /*16850*/  HMMA.16816.F32 R20, R132.reuse, R122, R20 ;  /* 0x0000007a8414723c */ /* 0x040fe20000001814 */
[-C--:B------:R-:W-:Y:S01]  /*16860*/  ISETP.GE.AND P6, PT, R6, R118.reuse, PT ;  /* 0x000000760600720c */ /* 0x080fe20003fc6270 */
[----:B------:R-:W-:Y:S01]  /*16870*/  FMUL.FTZ R41, R43, c[0x0][0x2ec] ;  /* 0x0000bb002b297a20 */ /* 0x000fe20000410000 */
[----:B------:R-:W-:Y:S01]  /*16880*/  ISETP.GE.AND P1, PT, R120, R118, PT ;  /* 0x000000767800720c */ /* 0x000fe20003f26270 */
[----:B------:R-:W-:Y:S01]  /*16890*/  FMUL.FTZ R48, R48, c[0x0][0x2ec] ;  /* 0x0000bb0030307a20 */ /* 0x000fe20000410000 */
[-C--:B------:R-:W-:Y:S01]  /*168a0*/  ISETP.GE.AND P4, PT, R6, R119.reuse, PT ;  /* 0x000000770600720c */ /* 0x080fe20003f86270 */
[----:B------:R-:W1:Y:S01]  /*168b0*/  I2F R121, R120 ;  /* 0x0000007800797306 */ /* 0x000e620000201400 */
[----:B------:R-:W-:Y:S01]  /*168c0*/  ISETP.GE.AND P3, PT, R120, R119, PT ;  /* 0x000000777800720c */ /* 0x000fe20003f66270 */
[----:B----4-:R-:W-:Y:S01]  /*168d0*/  HMMA.16816.F32 R32, R132, R124, R32 ;  /* 0x0000007c8420723c */ /* 0x010fe20000001820 */
[----:B------:R-:W-:-:S02]  /*168e0*/  FMUL.FTZ R50, R50, c[0x0][0x2ec] ;  /* 0x0000bb0032327a20 */ /* 0x000fc40000410000 */
[----:B------:R-:W-:Y:S02]  /*168f0*/  FMUL.FTZ R44, R44, c[0x0][0x2ec] ;  /* 0x0000bb002c2c7a20 */ /* 0x000fe40000410000 */
[----:B------:R-:W-:Y:S01]  /*16900*/  FMUL.FTZ R46, R46, c[0x0][0x2ec] ;  /* 0x0000bb002e2e7a20 */ /* 0x000fe20000410000 */
[----:B------:R1:W-:Y:S01]  /*16910*/  MUFU.TANH R125, R16 ;  /* 0x00000010007d7308 */ /* 0x0003e20000002400 */
[----:B------:R-:W-:Y:S01]  /*16920*/  FMUL.FTZ R24, R24, c[0x0][0x2ec] ;  /* 0x0000bb0018187a20 */ /* 0x000fe20000410000 */
[----:B------:R-:W-:Y:S01]  /*16930*/  HMMA.16816.F32 R28, R132, R126, R28 ;  /* 0x0000007e841c723c */ /* 0x000fe2000000181c */
[----:B------:R-:W-:Y:S02]  /*16940*/  FMUL.FTZ R13, R37, c[0x0][0x2ec] ;  /* 0x0000bb00250d7a20 */ /* 0x000fe40000410000 */
[----:B------:R-:W-:Y:S02]  /*16950*/  FMUL.FTZ R37, R39, c[0x0][0x2ec] ;  /* 0x0000bb0027257a20 */ /* 0x000fe40000410000 */
[----:B------:R-:W-:Y:S01]  /*16960*/  FMUL.FTZ R26, R26, c[0x0][0x2ec] ;  /* 0x0000bb001a1a7a20 */ /* 0x000fe20000410000 */
[----:B------:R2:W-:Y:S01]  /*16970*/  MUFU.TANH R127, R5 ;  /* 0x00000005007f7308 */ /* 0x0005e20000002400 */
[----:B------:R-:W-:-:S02]  /*16980*/  FMUL.FTZ R133, R17, c[0x0][0x2ec] ;  /* 0x0000bb0011857a20 */ /* 0x000fc40000410000 */
[----:B------:R-:W-:Y:S01]  /*16990*/  FMUL.FTZ R17, R18, c[0x0][0x2ec] ;  /* 0x0000bb0012117a20 */ /* 0x000fe20000410000 */
[----:B------:R-:W-:Y:S01]  /*169a0*/  IADD3 R18, R10, 0x19, RZ ;  /* 0x000000190a127810 */ /* 0x000fe20007ffe0ff */
[----:B------:R-:W-:Y:S02]  /*169b0*/  FMUL.FTZ R20, R20, c[0x0][0x2ec] ;  /* 0x0000bb0014147a20 */ /* 0x000fe40000410000 */
[----:B------:R-:W-:Y:S01]  /*169c0*/  FMUL.FTZ R21, R21, c[0x0][0x2ec] ;  /* 0x0000bb0015157a20 */ /* 0x000fe20000410000 */
[----:B------:R-:W-:Y:S01]  /*169d0*/  MUFU.TANH R133, R133 ;  /* 0x0000008500857308 */ /* 0x000fe20000002400 */
[----:B-1----:R-:W-:Y:S02]  /*169e0*/  FFMA.FTZ R16, R0, R121, R12 ;  /* 0x0000007900107223 */ /* 0x002fe4000001000c */
[----:B------:R-:W-:Y:S02]  /*169f0*/  FMUL.FTZ R11, R33, c[0x0][0x2ec] ;  /* 0x0000bb00210b7a20 */ /* 0x000fe40000410000 */
[----:B------:R-:W-:-:S02]  /*16a00*/  FMUL.FTZ R33, R34, c[0x0][0x2ec] ;  /* 0x0000bb0022217a20 */ /* 0x000fc40000410000 */
[----:B------:R-:W-:Y:S01]  /*16a10*/  FMUL.FTZ R32, R32, c[0x0][0x2ec] ;  /* 0x0000bb0020207a20 */ /* 0x000fe20000410000 */
[----:B--2---:R-:W-:Y:S01]  /*16a20*/  IADD3 R5, R10, 0x1, RZ ;  /* 0x000000010a057810 */ /* 0x004fe20007ffe0ff */
[----:B------:R1:W-:Y:S01]  /*16a30*/  I2F R4, R6 ;  /* 0x0000000600047306 */ /* 0x0003e20000201400 */
[----:B------:R-:W-:Y:S02]  /*16a40*/  FMUL.FTZ R28, R28, c[0x0][0x2ec] ;  /* 0x0000bb001c1c7a20 */ /* 0x000fe40000410000 */
[----:B------:R-:W-:Y:S01]  /*16a50*/  ISETP.GE.AND P2, PT, R5, R118, PT ;  /* 0x000000760500720c */ /* 0x000fe20003f46270 */
[----:B------:R-:W-:Y:S01]  /*16a60*/  FMUL.FTZ R35, R35, c[0x0][0x2ec] ;  /* 0x0000bb0023237a20 */ /* 0x000fe20000410000 */
[----:B------:R-:W-:Y:S01]  /*16a70*/  ISETP.GE.AND P0, PT, R5, R119, PT ;  /* 0x000000770500720c */ /* 0x000fe20003f06270 */
[----:B------:R-:W-:Y:S02]  /*16a80*/  FMUL.FTZ R29, R29, c[0x0][0x2ec] ;  /* 0x0000bb001d1d7a20 */ /* 0x000fe40000410000 */
[----:B------:R2:W3:Y:S01]  /*16a90*/  I2F R9, R5 ;  /* 0x0000000500097306 */ /* 0x0004e20000201400 */
[----:B------:R-:W-:-:S02]  /*16aa0*/  FMUL.FTZ R31, R31, c[0x0][0x2ec] ;  /* 0x0000bb001f1f7a20 */ /* 0x000fc40000410000 */
[----:B------:R-:W-:Y:S02]  /*16ab0*/  FMUL.FTZ R30, R30, c[0x0][0x2ec] ;  /* 0x0000bb001e1e7a20 */ /* 0x000fe40000410000 */
[----:B------:R-:W-:Y:S02]  /*16ac0*/  FMUL.FTZ R25, R25, c[0x0][0x2ec] ;  /* 0x0000bb0019197a20 */ /* 0x000fe40000410000 */
[----:B------:R-:W-:Y:S01]  /*16ad0*/  FMUL.FTZ R27, R27, c[0x0][0x2ec] ;  /* 0x0000bb001b1b7a20 */ /* 0x000fe20000410000 */
[----:B-1----:R-:W-:Y:S01]  /*16ae0*/  FSEL R6, R16, -INF , !P1 ;  /* 0xff80000010067808 */ /* 0x002fe20004800000 */
[----:B------:R-:W-:Y:S01]  /*16af0*/  MUFU.TANH R14, R14 ;  /* 0x0000000e000e7308 */ /* 0x000fe20000002400 */
[----:B------:R-:W-:Y:S01]  /*16b00*/  LOP3.LUT R16, R173, 0x18, R158, 0xfe, !PT ;  /* 0x00000018ad107812 */ /* 0x000fe200078efe9e */
[----:B------:R-:W-:Y:S01]  /*16b10*/  IMAD.MOV.U32 R124, RZ, RZ, R160 ;  /* 0x000000ffff7c7224 */ /* 0x000fe200078e00a0 */
[----:B--2---:R-:W-:Y:S01]  /*16b20*/  IADD3 R5, R10, 0x9, RZ ;  /* 0x000000090a057810 */ /* 0x004fe20007ffe0ff */
[----:B---3--:R-:W-:-:S04]  /*16b30*/  FFMA.FTZ R8, R0, R9, R133 ;  /* 0x0000000900087223 */ /* 0x008fc80000010085 */
[----:B------:R1:W-:Y:S01]  /*16b40*/  MUFU.TANH R203, R66 ;  /* 0x0000004200cb7308 */ /* 0x0003e20000002400 */
[----:B------:R-:W-:Y:S01]  /*16b50*/  FFMA.FTZ R9, R0, R9, R171 ;  /* 0x0000000900097223 */ /* 0x000fe200000100ab */
[----:B------:R-:W-:Y:S02]  /*16b60*/  ISETP.GE.AND P1, PT, R5, R118, PT ;  /* 0x000000760500720c */ /* 0x000fe40003f26270 */
[----:B------:R-:W-:Y:S02]  /*16b70*/  FSEL R8, R8, -INF , !P2 ;  /* 0xff80000008087808 */ /* 0x000fe40005000000 */
[----:B------:R-:W-:Y:S02]  /*16b80*/  FSEL R9, R9, -INF , !P0 ;  /* 0xff80000009097808 */ /* 0x000fe40004000000 */
[----:B------:R-:W2:Y:S01]  /*16b90*/  I2F R12, R5 ;  /* 0x00000005000c7306 */ /* 0x000ea20000201400 */
[-C--:B------:R-:W-:Y:S02]  /*16ba0*/  ISETP.GE.AND P0, PT, R5, R119.reuse, PT ;  /* 0x000000770500720c */ /* 0x080fe40003f06270 */
[----:B------:R-:W-:Y:S01]  /*16bb0*/  ISETP.GE.AND P2, PT, R16, R119, PT ;  /* 0x000000771000720c */ /* 0x000fe20003f46270 */
[----:B-1----:R-:W-:-:S04]  /*16bc0*/  FFMA.FTZ R66, R0, R4, R189 ;  /* 0x0000000400427223 */ /* 0x002fc800000100bd */
[----:B------:R1:W-:Y:S01]  /*16bd0*/  MUFU.TANH R135, R7 ;  /* 0x0000000700877308 */ /* 0x0003e20000002400 */
[----:B------:R-:W-:Y:S01]  /*16be0*/  FSEL R66, R66, -INF , !P6 ;  /* 0xff80000042427808 */ /* 0x000fe20007000000 */
[----:B--2---:R-:W-:-:S06]  /*16bf0*/  FFMA.FTZ R131, R0, R12, R131 ;  /* 0x0000000c00837223 */ /* 0x004fcc0000010083 */
[----:B------:R-:W-:Y:S01]  /*16c00*/  MUFU.TANH R123, R65 ;  /* 0x00000041007b7308 */ /* 0x000fe20000002400 */
[----:B------:R-:W-:Y:S01]  /*16c10*/  FFMA.FTZ R5, R0, R12, R165 ;  /* 0x0000000c00057223 */ /* 0x000fe200000100a5 */
[----:B------:R-:W-:Y:S01]  /*16c20*/  IADD3 R12, R10, 0x11, RZ ;  /* 0x000000110a0c7810 */ /* 0x000fe20007ffe0ff */
[----:B------:R-:W-:Y:S01]  /*16c30*/  FFMA.FTZ R165, R0, R4, R207 ;  /* 0x0000000400a57223 */ /* 0x000fe200000100cf */
[----:B------:R-:W-:Y:S02]  /*16c40*/  FSEL R4, R131, -INF , !P1 ;  /* 0xff80000083047808 */ /* 0x000fe40004800000 */
[----:B------:R-:W-:Y:S02]  /*16c50*/  FSEL R5, R5, -INF , !P0 ;  /* 0xff80000005057808 */ /* 0x000fe40004000000 */
[----:B------:R-:W2:Y:S01]  /*16c60*/  I2F R67, R12 ;  /* 0x0000000c00437306 */ /* 0x000ea20000201400 */
[----:B------:R-:W-:Y:S01]  /*16c70*/  ISETP.GE.AND P1, PT, R12, R118, PT ;  /* 0x000000760c00720c */ /* 0x000fe20003f26270 */
[----:B-1----:R-:W-:Y:S01]  /*16c80*/  FFMA.FTZ R7, R0, R121, R14 ;  /* 0x0000007900077223 */ /* 0x002fe2000001000e */
[----:B------:R-:W-:-:S02]  /*16c90*/  ISETP.GE.AND P0, PT, R12, R119, PT ;  /* 0x000000770c00720c */ /* 0x000fc40003f06270 */
[----:B------:R-:W-:Y:S02]  /*16ca0*/  FSEL R165, R165, -INF , !P4 ;  /* 0xff800000a5a57808 */ /* 0x000fe40006000000 */
[----:B------:R-:W-:Y:S01]  /*16cb0*/  FSEL R7, R7, -INF , !P3 ;  /* 0xff80000007077808 */ /* 0x000fe20005800000 */
[----:B------:R-:W-:Y:S01]  /*16cc0*/  MUFU.TANH R121, R28 ;  /* 0x0000001c00797308 */ /* 0x000fe20000002400 */
[----:B------:R-:W-:Y:S01]  /*16cd0*/  ISETP.GE.AND P3, PT, R16, R118, PT ;  /* 0x000000761000720c */ /* 0x000fe20003f66270 */
[----:B--2---:R-:W-:-:S06]  /*16ce0*/  FFMA.FTZ R64, R0, R67, R129 ;  /* 0x0000004300407223 */ /* 0x004fcc0000010081 */
[----:B------:R1:W2:Y:S01]  /*16cf0*/  I2F R14, R16 ;  /* 0x00000010000e7306 */ /* 0x0002a20000201400 */
[----:B------:R-:W-:Y:S01]  /*16d00*/  FFMA.FTZ R67, R0, R67, R169 ;  /* 0x0000004300437223 */ /* 0x000fe200000100a9 */
[----:B------:R-:W-:-:S04]  /*16d10*/  FSEL R64, R64, -INF , !P1 ;  /* 0xff80000040407808 */ /* 0x000fc80004800000 */
[----:B------:R-:W-:Y:S02]  /*16d20*/  FSEL R67, R67, -INF , !P0 ;  /* 0xff80000043437808 */ /* 0x000fe40004000000 */
[----:B------:R3:W4:Y:S01]  /*16d30*/  I2F R129, R18 ;  /* 0x0000001200817306 */ /* 0x0007220000201400 */
[C---:B------:R-:W-:Y:S02]  /*16d40*/  ISETP.GE.AND P1, PT, R18.reuse, R118, PT ;  /* 0x000000761200720c */ /* 0x040fe40003f26270 */
[----:B------:R-:W-:-:S05]  /*16d50*/  ISETP.GE.AND P0, PT, R18, R119, PT ;  /* 0x000000771200720c */ /* 0x000fca0003f06270 */
[----:B------:R4:W-:Y:S01]  /*16d60*/  MUFU.TANH R199, R58 ;  /* 0x0000003a00c77308 */ /* 0x0009e20000002400 */
[----:B-1----:R-:W-:Y:S01]  /*16d70*/  LOP3.LUT R16, R173, 0x20, R158, 0xfe, !PT ;  /* 0x00000020ad107812 */ /* 0x002fe200078efe9e */
[----:B--2---:R-:W-:-:S03]  /*16d80*/  FFMA.FTZ R65, R0, R14, R205 ;  /* 0x0000000e00417223 */ /* 0x004fc600000100cd */
[C---:B------:R-:W-:Y:S02]  /*16d90*/  ISETP.GE.AND P6, PT, R16.reuse, R118, PT ;  /* 0x000000761000720c */ /* 0x040fe40003fc6270 */
[----:B------:R-:W-:Y:S01]  /*16da0*/  ISETP.GE.AND P4, PT, R16, R119, PT ;  /* 0x000000771000720c */ /* 0x000fe20003f86270 */
[----:B------:R-:W1:Y:S01]  /*16db0*/  I2F R12, R16 ;  /* 0x00000010000c7306 */ /* 0x000e620000201400 */
[----:B---3--:R-:W-:Y:S02]  /*16dc0*/  IADD3 R18, R10, 0x21, RZ ;  /* 0x000000210a127810 */ /* 0x008fe40007ffe0ff */
[----:B------:R-:W-:-:S05]  /*16dd0*/  FSEL R65, R65, -INF , !P2 ;  /* 0xff80000041417808 */ /* 0x000fca0005000000 */
[----:B------:R2:W3:Y:S01]  /*16de0*/  I2F R28, R18 ;  /* 0x00000012001c7306 */ /* 0x0004e20000201400 */
[CC--:B----4-:R-:W-:Y:S02]  /*16df0*/  FFMA.FTZ R58, R0.reuse, R129.reuse, R127 ;  /* 0x00000081003a7223 */ /* 0x0d0fe4000001007f */
[----:B------:R-:W-:-:S03]  /*16e00*/  FFMA.FTZ R129, R0, R129, R135 ;  /* 0x0000008100817223 */ /* 0x000fc60000010087 */
[----:B------:R-:W-:Y:S02]  /*16e10*/  FSEL R58, R58, -INF , !P1 ;  /* 0xff8000003a3a7808 */ /* 0x000fe40004800000 */
[----:B------:R-:W-:Y:S01]  /*16e20*/  FSEL R129, R129, -INF , !P0 ;  /* 0xff80000081817808 */ /* 0x000fe20004000000 */
[----:B------:R4:W-:Y:S01]  /*16e30*/  MUFU.TANH R183, R60 ;  /* 0x0000003c00b77308 */ /* 0x0009e20000002400 */
[----:B------:R-:W-:Y:S01]  /*16e40*/  ISETP.GE.AND P1, PT, R18, R118, PT ;  /* 0x000000761200720c */ /* 0x000fe20003f26270 */
[-C--:B-1----:R-:W-:Y:S01]  /*16e50*/  FFMA.FTZ R132, R0, R12.reuse, R185 ;  /* 0x0000000c00847223 */ /* 0x082fe200000100b9 */
[-C--:B------:R-:W-:Y:S01]  /*16e60*/  ISETP.GE.AND P0, PT, R18, R119.reuse, PT ;  /* 0x000000771200720c */ /* 0x080fe20003f06270 */
[----:B------:R-:W-:Y:S01]  /*16e70*/  FFMA.FTZ R135, R0, R12, R203 ;  /* 0x0000000c00877223 */ /* 0x000fe200000100cb */
[----:B------:R-:W-:Y:S02]  /*16e80*/  LOP3.LUT R16, R173, 0x28, R158, 0xfe, !PT ;  /* 0x00000028ad107812 */ /* 0x000fe400078efe9e */
[----:B--2---:R-:W-:Y:S01]  /*16e90*/  IADD3 R18, R10, 0x29, RZ ;  /* 0x000000290a127810 */ /* 0x004fe20007ffe0ff */
[CC--:B---3--:R-:W-:Y:S01]  /*16ea0*/  FFMA.FTZ R123, R0.reuse, R28.reuse, R123 ;  /* 0x0000001c007b7223 */ /* 0x0c8fe2000001007b */
[----:B------:R-:W-:Y:S01]  /*16eb0*/  MUFU.TANH R61, R61 ;  /* 0x0000003d003d7308 */ /* 0x000fe20000002400 */
[----:B------:R-:W-:Y:S01]  /*16ec0*/  FFMA.FTZ R167, R0, R28, R167 ;  /* 0x0000001c00a77223 */ /* 0x000fe200000100a7 */
[----:B------:R-:W-:-:S02]  /*16ed0*/  ISETP.GE.AND P2, PT, R16, R119, PT ;  /* 0x000000771000720c */ /* 0x000fc40003f46270 */
[----:B------:R-:W-:Y:S02]  /*16ee0*/  FSEL R130, R123, -INF , !P1 ;  /* 0xff8000007b827808 */ /* 0x000fe40004800000 */
[----:B------:R-:W-:Y:S01]  /*16ef0*/  FSEL R203, R167, -INF , !P0 ;  /* 0xff800000a7cb7808 */ /* 0x000fe20004000000 */
[----:B----4-:R-:W-:Y:S01]  /*16f00*/  FFMA.FTZ R60, R0, R14, R187 ;  /* 0x0000000e003c7223 */ /* 0x010fe200000100bb */
[----:B------:R-:W-:Y:S01]  /*16f10*/  MUFU.TANH R63, R63 ;  /* 0x0000003f003f7308 */ /* 0x000fe20000002400 */
[CC--:B------:R-:W-:Y:S02]  /*16f20*/  ISETP.GE.AND P1, PT, R18.reuse, R118.reuse, PT ;  /* 0x000000761200720c */ /* 0x0c0fe40003f26270 */
[----:B------:R-:W-:Y:S02]  /*16f30*/  ISETP.GE.AND P0, PT, R18, R119, PT ;  /* 0x000000771200720c */ /* 0x000fe40003f06270 */
[----:B------:R-:W-:Y:S02]  /*16f40*/  FSEL R60, R60, -INF , !P3 ;  /* 0xff8000003c3c7808 */ /* 0x000fe40005800000 */
[----:B------:R-:W-:Y:S01]  /*16f50*/  ISETP.GE.AND P3, PT, R16, R118, PT ;  /* 0x000000761000720c */ /* 0x000fe20003f66270 */
[----:B------:R1:W2:Y:S01]  /*16f60*/  I2F R28, R18 ;  /* 0x00000012001c7306 */ /* 0x0002a20000201400 */
[----:B------:R-:W-:-:S02]  /*16f70*/  FSEL R132, R132, -INF , !P6 ;  /* 0xff80000084847808 */ /* 0x000fc40007000000 */
[----:B------:R-:W-:-:S05]  /*16f80*/  FSEL R135, R135, -INF , !P4 ;  /* 0xff80000087877808 */ /* 0x000fca0006000000 */
[----:B------:R3:W4:Y:S08]  /*16f90*/  I2F R14, R16 ;  /* 0x00000010000e7306 */ /* 0x0007300000201400 */
[----:B------:R-:W5:Y:S01]  /*16fa0*/  MUFU.TANH R201, R62 ;  /* 0x0000003e00c97308 */ /* 0x000f620000002400 */
[----:B-1----:R-:W-:Y:S01]  /*16fb0*/  IADD3 R18, R10, 0x31, RZ ;  /* 0x000000310a127810 */ /* 0x002fe20007ffe0ff */
[----:B--2---:R-:W-:-:S02]  /*16fc0*/  FFMA.FTZ R61, R0, R28, R61 ;  /* 0x0000001c003d7223 */ /* 0x004fc4000001003d */
[----:B------:R-:W-:-:S03]  /*16fd0*/  FFMA.FTZ R63, R0, R28, R63 ;  /* 0x0000001c003f7223 */ /* 0x000fc6000001003f */
[----:B------:R-:W-:Y:S01]  /*16fe0*/  FSEL R122, R61, -INF , !P1 ;  /* 0xff8000003d7a7808 */ /* 0x000fe20004800000 */
[----:B------:R-:W-:Y:S01]  /*16ff0*/  MUFU.TANH R57, R57 ;  /* 0x0000003900397308 */ /* 0x000fe20000002400 */
[----:B---3--:R-:W-:Y:S01]  /*17000*/  LOP3.LUT R16, R173, 0x30, R158, 0xfe, !PT ;  /* 0x00000030ad107812 */ /* 0x008fe200078efe9e */
[----:B----4-:R-:W-:Y:S01]  /*17010*/  FFMA.FTZ R128, R0, R14, R183 ;  /* 0x0000000e00807223 */ /* 0x010fe200000100b7 */
[-C--:B------:R-:W-:Y:S02]  /*17020*/  ISETP.GE.AND P1, PT, R18, R118.reuse, PT ;  /* 0x000000761200720c */ /* 0x080fe40003f26270 */
[C---:B------:R-:W-:Y:S02]  /*17030*/  ISETP.GE.AND P6, PT, R16.reuse, R118, PT ;  /* 0x000000761000720c */ /* 0x040fe40003fc6270 */
[----:B------:R-:W-:Y:S01]  /*17040*/  ISETP.GE.AND P4, PT, R16, R119, PT ;  /* 0x000000771000720c */ /* 0x000fe20003f86270 */
[----:B------:R-:W1:Y:S01]  /*17050*/  I2F R12, R16 ;  /* 0x00000010000c7306 */ /* 0x000e620000201400 */
[----:B-----5:R-:W-:Y:S01]  /*17060*/  FFMA.FTZ R127, R0, R14, R201 ;  /* 0x0000000e007f7223 */ /* 0x020fe200000100c9 */
[----:B------:R-:W-:-:S04]  /*17070*/  FSEL R128, R128, -INF , !P3 ;  /* 0xff80000080807808 */ /* 0x000fc80005800000 */
[----:B------:R-:W-:Y:S02]  /*17080*/  FSEL R127, R127, -INF , !P2 ;  /* 0xff8000007f7f7808 */ /* 0x000fe40005000000 */
[----:B------:R-:W-:Y:S08]  /*17090*/  MUFU.TANH R59, R59 ;  /* 0x0000003b003b7308 */ /* 0x000ff00000002400 */
[----:B------:R2:W3:Y:S01]  /*170a0*/  I2F R28, R18 ;  /* 0x00000012001c7306 */ /* 0x0004e20000201400 */
[----:B-1----:R-:W-:Y:S01]  /*170b0*/  FFMA.FTZ R201, R0, R12, R199 ;  /* 0x0000000c00c97223 */ /* 0x002fe200000100c7 */
[----:B------:R-:W-:-:S02]  /*170c0*/  FSEL R199, R63, -INF , !P0 ;  /* 0xff8000003fc77808 */ /* 0x000fc40004000000 */
[-C--:B------:R-:W-:Y:S02]  /*170d0*/  ISETP.GE.AND P0, PT, R18, R119.reuse, PT ;  /* 0x000000771200720c */ /* 0x080fe40003f06270 */
[----:B------:R-:W-:Y:S02]  /*170e0*/  LOP3.LUT R16, R173, 0x38, R158, 0xfe, !PT ;  /* 0x00000038ad107812 */ /* 0x000fe400078efe9e */
[----:B------:R-:W-:Y:S01]  /*170f0*/  MUFU.TANH R53, R53 ;  /* 0x0000003500357308 */ /* 0x000fe20000002400 */
[----:B------:R-:W-:Y:S02]  /*17100*/  FSEL R201, R201, -INF , !P4 ;  /* 0xff800000c9c97808 */ /* 0x000fe40006000000 */
[C---:B------:R-:W-:Y:S02]  /*17110*/  ISETP.GE.AND P3, PT, R16.reuse, R118, PT ;  /* 0x000000761000720c */ /* 0x040fe40003f66270 */
[----:B------:R-:W-:Y:S02]  /*17120*/  ISETP.GE.AND P2, PT, R16, R119, PT ;  /* 0x000000771000720c */ /* 0x000fe40003f46270 */
[----:B--2---:R-:W-:Y:S01]  /*17130*/  IADD3 R18, R10, 0x39, RZ ;  /* 0x000000390a127810 */ /* 0x004fe20007ffe0ff */
[CC--:B---3--:R-:W-:Y:S01]  /*17140*/  FFMA.FTZ R57, R0.reuse, R28.reuse, R57 ;  /* 0x0000001c00397223 */ /* 0x0c8fe20000010039 */
[----:B------:R-:W-:Y:S01]  /*17150*/  MUFU.TANH R55, R55 ;  /* 0x0000003700377308 */ /* 0x000fe20000002400 */
[----:B------:R-:W-:-:S03]  /*17160*/  FFMA.FTZ R59, R0, R28, R59 ;  /* 0x0000001c003b7223 */ /* 0x000fc6000001003b */
[----:B------:R-:W-:Y:S02]  /*17170*/  FSEL R200, R57, -INF , !P1 ;  /* 0xff80000039c87808 */ /* 0x000fe40004800000 */
[----:B------:R-:W-:Y:S02]  /*17180*/  FSEL R207, R59, -INF , !P0 ;  /* 0xff8000003bcf7808 */ /* 0x000fe40004000000 */
[----:B------:R1:W2:Y:S01]  /*17190*/  I2F R28, R18 ;  /* 0x00000012001c7306 */ /* 0x0002a20000201400 */
[C---:B------:R-:W-:Y:S02]  /*171a0*/  ISETP.GE.AND P1, PT, R18.reuse, R118, PT ;  /* 0x000000761200720c */ /* 0x040fe40003f26270 */
[----:B------:R-:W-:-:S05]  /*171b0*/  ISETP.GE.AND P0, PT, R18, R119, PT ;  /* 0x000000771200720c */ /* 0x000fca0003f06270 */
[----:B------:R-:W-:Y:S01]  /*171c0*/  MUFU.TANH R57, R24 ;  /* 0x0000001800397308 */ /* 0x000fe20000002400 */
[----:B-1----:R-:W-:-:S07]  /*171d0*/  IADD3 R18, R10, 0x41, RZ ;  /* 0x000000410a127810 */ /* 0x002fce0007ffe0ff */
[----:B------:R-:W-:Y:S01]  /*171e0*/  MUFU.TANH R49, R49 ;  /* 0x0000003100317308 */ /* 0x000fe20000002400 */
[CC--:B--2---:R-:W-:Y:S02]  /*171f0*/  FFMA.FTZ R53, R0.reuse, R28.reuse, R53 ;  /* 0x0000001c00357223 */ /* 0x0c4fe40000010035 */
[----:B------:R-:W-:-:S03]  /*17200*/  FFMA.FTZ R55, R0, R28, R55 ;  /* 0x0000001c00377223 */ /* 0x000fc60000010037 */
[----:B------:R-:W-:Y:S02]  /*17210*/  FSEL R196, R53, -INF , !P1 ;  /* 0xff80000035c47808 */ /* 0x000fe40004800000 */
[----:B------:R-:W-:Y:S01]  /*17220*/  MUFU.TANH R51, R51 ;  /* 0x0000003300337308 */ /* 0x000fe20000002400 */
[----:B------:R-:W-:Y:S02]  /*17230*/  FSEL R205, R55, -INF , !P0 ;  /* 0xff80000037cd7808 */ /* 0x000fe40004000000 */
[C---:B------:R-:W-:Y:S02]  /*17240*/  ISETP.GE.AND P1, PT, R18.reuse, R118, PT ;  /* 0x000000761200720c */ /* 0x040fe40003f26270 */
[----:B------:R-:W-:-:S03]  /*17250*/  ISETP.GE.AND P0, PT, R18, R119, PT ;  /* 0x000000771200720c */ /* 0x000fc60003f06270 */
[----:B------:R1:W2:Y:S08]  /*17260*/  I2F R24, R18 ;  /* 0x0000001200187306 */ /* 0x0002b00000201400 */
[----:B------:R-:W3:Y:S01]  /*17270*/  MUFU.TANH R181, R56 ;  /* 0x0000003800b57308 */ /* 0x000ee20000002400 */
[----:B-1----:R-:W-:Y:S01]  /*17280*/  IADD3 R18, R10, 0x49, RZ ;  /* 0x000000490a127810 */ /* 0x002fe20007ffe0ff */
[----:B--2---:R-:W-:-:S06]  /*17290*/  FFMA.FTZ R49, R0, R24, R49 ;  /* 0x0000001800317223 */ /* 0x004fcc0000010031 */
[----:B------:R-:W-:Y:S01]  /*172a0*/  MUFU.TANH R19, R19 ;  /* 0x0000001300137308 */ /* 0x000fe20000002400 */
[C---:B------:R-:W-:Y:S01]  /*172b0*/  FFMA.FTZ R51, R0.reuse, R24, R51 ;  /* 0x0000001800337223 */ /* 0x040fe20000010033 */
[----:B------:R-:W-:Y:S01]  /*172c0*/  FSEL R192, R49, -INF , !P1 ;  /* 0xff80000031c07808 */ /* 0x000fe20004800000 */
[----:B---3--:R-:W-:Y:S01]  /*172d0*/  FFMA.FTZ R181, R0, R12, R181 ;  /* 0x0000000c00b57223 */ /* 0x008fe200000100b5 */
[----:B------:R-:W-:-:S04]  /*172e0*/  ISETP.GE.AND P1, PT, R18, R118, PT ;  /* 0x000000761200720c */ /* 0x000fc80003f26270 */
[----:B------:R-:W-:Y:S01]  /*172f0*/  MUFU.TANH R45, R45 ;  /* 0x0000002d002d7308 */ /* 0x000fe20000002400 */
[----:B------:R-:W-:Y:S02]  /*17300*/  FSEL R202, R181, -INF , !P6 ;  /* 0xff800000b5ca7808 */ /* 0x000fe40007000000 */
[----:B------:R-:W-:Y:S02]  /*17310*/  FSEL R181, R51, -INF , !P0 ;  /* 0xff80000033b57808 */ /* 0x000fe40004000000 */
[----:B------:R-:W-:-:S03]  /*17320*/  ISETP.GE.AND P0, PT, R18, R119, PT ;  /* 0x000000771200720c */ /* 0x000fc60003f06270 */
[----:B------:R1:W2:Y:S08]  /*17330*/  I2F R24, R18 ;  /* 0x0000001200187306 */ /* 0x0002b00000201400 */
[----:B------:R-:W-:Y:S08]  /*17340*/  MUFU.TANH R179, R52 ;  /* 0x0000003400b37308 */ /* 0x000ff00000002400 */
[----:B------:R-:W-:Y:S01]  /*17350*/  MUFU.TANH R197, R54 ;  /* 0x0000003600c57308 */ /* 0x000fe20000002400 */
[----:B-1----:R-:W-:Y:S01]  /*17360*/  IADD3 R18, R10, 0x51, RZ ;  /* 0x000000510a127810 */ /* 0x002fe20007ffe0ff */
[----:B--2---:R-:W-:-:S02]  /*17370*/  FFMA.FTZ R19, R0, R24, R19 ;  /* 0x0000001800137223 */ /* 0x004fc40000010013 */
[----:B------:R-:W-:-:S03]  /*17380*/  FFMA.FTZ R45, R0, R24, R45 ;  /* 0x00000018002d7223 */ /* 0x000fc6000001002d */
[----:B------:R-:W-:Y:S01]  /*17390*/  FSEL R194, R19, -INF , !P1 ;  /* 0xff80000013c27808 */ /* 0x000fe20004800000 */
[----:B------:R1:W2:Y:S01]  /*173a0*/  I2F R14, R16 ;  /* 0x00000010000e7306 */ /* 0x0002a20000201400 */
[----:B------:R-:W-:Y:S02]  /*173b0*/  FSEL R183, R45, -INF , !P0 ;  /* 0xff8000002db77808 */ /* 0x000fe40004000000 */
[C---:B------:R-:W-:Y:S02]  /*173c0*/  ISETP.GE.AND P1, PT, R18.reuse, R118, PT ;  /* 0x000000761200720c */ /* 0x040fe40003f26270 */
[----:B------:R-:W-:-:S03]  /*173d0*/  ISETP.GE.AND P0, PT, R18, R119, PT ;  /* 0x000000771200720c */ /* 0x000fc60003f06270 */
[----:B------:R-:W-:Y:S08]  /*173e0*/  MUFU.TANH R15, R15 ;  /* 0x0000000f000f7308 */ /* 0x000ff00000002400 */
[----:B------:R-:W-:Y:S01]  /*173f0*/  MUFU.TANH R41, R41 ;  /* 0x0000002900297308 */ /* 0x000fe20000002400 */
[----:B-1----:R-:W-:Y:S01]  /*17400*/  LOP3.LUT R16, R173, 0x40, R158, 0xfe, !PT ;  /* 0x00000040ad107812 */ /* 0x002fe200078efe9e */
[----:B--2---:R-:W-:-:S02]  /*17410*/  FFMA.FTZ R179, R0, R14, R179 ;  /* 0x0000000e00b37223 */ /* 0x004fc400000100b3 */
[----:B------:R-:W-:Y:S01]  /*17420*/  FFMA.FTZ R197, R0, R14, R197 ;  /* 0x0000000e00c57223 */ /* 0x000fe200000100c5 */
[C---:B------:R-:W-:Y:S02]  /*17430*/  ISETP.GE.AND P6, PT, R16.reuse, R118, PT ;  /* 0x000000761000720c */ /* 0x040fe40003fc6270 */
[----:B------:R-:W-:Y:S01]  /*17440*/  ISETP.GE.AND P4, PT, R16, R119, PT ;  /* 0x000000771000720c */ /* 0x000fe20003f86270 */
[----:B------:R-:W1:Y:S01]  /*17450*/  I2F R24, R18 ;  /* 0x0000001200187306 */ /* 0x000e620000201400 */
[----:B------:R-:W-:Y:S02]  /*17460*/  FSEL R198, R179, -INF , !P3 ;  /* 0xff800000b3c67808 */ /* 0x000fe40005800000 */
[----:B------:R-:W-:-:S05]  /*17470*/  FSEL R197, R197, -INF , !P2 ;  /* 0xff800000c5c57808 */ /* 0x000fca0005000000 */
[----:B------:R-:W-:Y:S08]  /*17480*/  MUFU.TANH R177, R48 ;  /* 0x0000003000b17308 */ /* 0x000ff00000002400 */
[----:B------:R-:W-:Y:S01]  /*17490*/  MUFU.TANH R191, R50 ;  /* 0x0000003200bf7308 */ /* 0x000fe20000002400 */
[-C--:B-1----:R-:W-:Y:S01]  /*174a0*/  FFMA.FTZ R15, R0, R24.reuse, R15 ;  /* 0x00000018000f7223 */ /* 0x082fe2000001000f */
[----:B------:R-:W-:Y:S01]  /*174b0*/  IADD3 R18, R10, 0x59, RZ ;  /* 0x000000590a127810 */ /* 0x000fe20007ffe0ff */
[----:B------:R-:W-:-:S03]  /*174c0*/  FFMA.FTZ R41, R0, R24, R41 ;  /* 0x0000001800297223 */ /* 0x000fc60000010029 */
[----:B------:R-:W-:Y:S02]  /*174d0*/  FSEL R170, R15, -INF , !P1 ;  /* 0xff8000000faa7808 */ /* 0x000fe40004800000 */
[----:B------:R1:W2:Y:S01]  /*174e0*/  I2F R12, R16 ;  /* 0x00000010000c7306 */ /* 0x0002a20000201400 */
[----:B------:R-:W-:Y:S02]  /*174f0*/  FSEL R169, R41, -INF , !P0 ;  /* 0xff80000029a97808 */ /* 0x000fe40004000000 */
[C---:B------:R-:W-:Y:S02]  /*17500*/  ISETP.GE.AND P1, PT, R18.reuse, R118, PT ;  /* 0x000000761200720c */ /* 0x040fe40003f26270 */
[----:B------:R-:W-:-:S03]  /*17510*/  ISETP.GE.AND P0, PT, R18, R119, PT ;  /* 0x000000771200720c */ /* 0x000fc60003f06270 */
[----:B------:R-:W-:Y:S01]  /*17520*/  MUFU.TANH R175, R44 ;  /* 0x0000002c00af7308 */ /* 0x000fe20000002400 */
[----:B-1----:R-:W-:-:S07]  /*17530*/  LOP3.LUT R16, R173, 0x48, R158, 0xfe, !PT ;  /* 0x00000048ad107812 */ /* 0x002fce00078efe9e */
[----:B------:R-:W-:Y:S01]  /*17540*/  MUFU.TANH R209, R46 ;  /* 0x0000002e00d17308 */ /* 0x000fe20000002400 */
[----:B--2---:R-:W-:Y:S01]  /*17550*/  FFMA.FTZ R177, R0, R12, R177 ;  /* 0x0000000c00b17223 */ /* 0x004fe200000100b1 */
[----:B------:R-:W-:Y:S01]  /*17560*/  ISETP.GE.AND P3, PT, R16, R118, PT ;  /* 0x000000761000720c */ /* 0x000fe20003f66270 */
[----:B------:R-:W-:Y:S01]  /*17570*/  FFMA.FTZ R191, R0, R12, R191 ;  /* 0x0000000c00bf7223 */ /* 0x000fe200000100bf */
[----:B------:R-:W-:Y:S02]  /*17580*/  ISETP.GE.AND P2, PT, R16, R119, PT ;  /* 0x000000771000720c */ /* 0x000fe40003f46270 */
[----:B------:R-:W-:Y:S02]  /*17590*/  FSEL R188, R177, -INF , !P6 ;  /* 0xff800000b1bc7808 */ /* 0x000fe40007000000 */
[----:B------:R1:W2:Y:S01]  /*175a0*/  I2F R14, R16 ;  /* 0x00000010000e7306 */ /* 0x0002a20000201400 */
[----:B------:R-:W-:-:S07]  /*175b0*/  FSEL R191, R191, -INF , !P4 ;  /* 0xff800000bfbf7808 */ /* 0x000fce0006000000 */
        /* <DEDUP_REMOVED lines=10> */
[----:B------:R3:W-:Y:S08]  /*17660*/  I2F R24, R18 ;  /* 0x0000001200187306 */ /* 0x0007f00000201400 */
[----:B------:R-:W4:Y:S01]  /*17670*/  MUFU.TANH R13, R13 ;  /* 0x0000000d000d7308 */ /* 0x000f220000002400 */
[----:B-1----:R-:W-:Y:S01]  /*17680*/  LOP3.LUT R16, R173, 0x58, R158, 0xfe, !PT ;  /* 0x00000058ad107812 */ /* 0x002fe200078efe9e */
[----:B--2---:R-:W-:-:S02]  /*17690*/  FFMA.FTZ R47, R0, R12, R47 ;  /* 0x0000000c002f7223 */ /* 0x004fc4000001002f */
[----:B------:R-:W-:Y:S01]  /*176a0*/  FFMA.FTZ R177, R0, R12, R195 ;  /* 0x0000000c00b17223 */ /* 0x000fe200000100c3 */
[C---:B------:R-:W-:Y:S02]  /*176b0*/  ISETP.GE.AND P3, PT, R16.reuse, R118, PT ;  /* 0x000000761000720c */ /* 0x040fe40003f66270 */
[----:B------:R-:W-:Y:S01]  /*176c0*/  ISETP.GE.AND P2, PT, R16, R119, PT ;  /* 0x000000771000720c */ /* 0x000fe20003f46270 */
[----:B------:R-:W1:Y:S01]  /*176d0*/  MUFU.TANH R37, R37 ;  /* 0x0000002500257308 */ /* 0x000e620000002400 */
[----:B---3--:R-:W-:Y:S02]  /*176e0*/  IADD3 R18, R10, 0x61, RZ ;  /* 0x000000610a127810 */ /* 0x008fe40007ffe0ff */
[----:B------:R-:W-:Y:S02]  /*176f0*/  FSEL R166, R47, -INF , !P6 ;  /* 0xff8000002fa67808 */ /* 0x000fe40007000000 */
[----:B------:R-:W-:-:S03]  /*17700*/  FSEL R177, R177, -INF , !P4 ;  /* 0xff800000b1b17808 */ /* 0x000fc60006000000 */
[----:B------:R-:W-:Y:S01]  /*17710*/  MUFU.TANH R15, R20 ;  /* 0x00000014000f7308 */ /* 0x000fe20000002400 */
[----:B----4-:R-:W-:-:S05]  /*17720*/  FFMA.FTZ R13, R0, R24, R13 ;  /* 0x00000018000d7223 */ /* 0x010fca000001000d */
[----:B------:R-:W-:Y:S02]  /*17730*/  FSEL R174, R13, -INF , !P1 ;  /* 0xff8000000dae7808 */ /* 0x000fe40004800000 */
[----:B------:R-:W-:Y:S01]  /*17740*/  MUFU.TANH R11, R11 ;  /* 0x0000000b000b7308 */ /* 0x000fe20000002400 */
[----:B-1----:R-:W-:Y:S01]  /*17750*/  FFMA.FTZ R37, R0, R24, R37 ;  /* 0x0000001800257223 */ /* 0x002fe20000010025 */
[----:B------:R-:W-:-:S04]  /*17760*/  ISETP.GE.AND P1, PT, R18, R118, PT ;  /* 0x000000761200720c */ /* 0x000fc80003f26270 */
[----:B------:R-:W-:Y:S02]  /*17770*/  FSEL R171, R37, -INF , !P0 ;  /* 0xff80000025ab7808 */ /* 0x000fe40004000000 */
[----:B------:R-:W1:Y:S01]  /*17780*/  I2F R20, R18 ;  /* 0x0000001200147306 */ /* 0x000e620000201400 */
[----:B------:R-:W-:-:S07]  /*17790*/  ISETP.GE.AND P0, PT, R18, R119, PT ;  /* 0x000000771200720c */ /* 0x000fce0003f06270 */
[----:B------:R-:W-:Y:S08]  /*177a0*/  MUFU.TANH R43, R36 ;  /* 0x00000024002b7308 */ /* 0x000ff00000002400 */
[----:B------:R-:W-:Y:S01]  /*177b0*/  MUFU.TANH R193, R38 ;  /* 0x0000002600c17308 */ /* 0x000fe20000002400 */
[----:B-1----:R-:W-:Y:S01]  /*177c0*/  FFMA.FTZ R182, R0, R20, R11 ;  /* 0x0000001400b67223 */ /* 0x002fe2000001000b */
[----:B------:R-:W-:-:S04]  /*177d0*/  IADD3 R11, R10, 0x69, RZ ;  /* 0x000000690a0b7810 */ /* 0x000fc80007ffe0ff */
[----:B------:R-:W-:Y:S02]  /*177e0*/  FSEL R182, R182, -INF , !P1 ;  /* 0xff800000b6b67808 */ /* 0x000fe40004800000 */
[----:B------:R1:W2:Y:S01]  /*177f0*/  I2F R14, R16 ;  /* 0x00000010000e7306 */ /* 0x0002a20000201400 */
[----:B------:R-:W-:-:S07]  /*17800*/  ISETP.GE.AND P1, PT, R11, R118, PT ;  /* 0x000000760b00720c */ /* 0x000fce0003f26270 */
        /* <DEDUP_REMOVED lines=10> */
[----:B------:R-:W3:Y:S01]  /*178b0*/  MUFU.TANH R35, R35 ;  /* 0x0000002300237308 */ /* 0x000ee20000002400 */
[----:B-1----:R-:W-:-:S07]  /*178c0*/  LOP3.LUT R16, R173, 0x68, R158, 0xfe, !PT ;  /* 0x00000068ad107812 */ /* 0x002fce00078efe9e */
[----:B------:R-:W-:Y:S01]  /*178d0*/  MUFU.TANH R29, R29 ;  /* 0x0000001d001d7308 */ /* 0x000fe20000002400 */
[----:B--2---:R-:W-:Y:S01]  /*178e0*/  FFMA.FTZ R39, R0, R12, R39 ;  /* 0x0000000c00277223 */ /* 0x004fe20000010027 */
[----:B------:R-:W-:Y:S01]  /*178f0*/  ISETP.GE.AND P3, PT, R16, R118, PT ;  /* 0x000000761000720c */ /* 0x000fe20003f66270 */
[----:B------:R-:W-:Y:S01]  /*17900*/  FFMA.FTZ R33, R0, R12, R33 ;  /* 0x0000000c00217223 */ /* 0x000fe20000010021 */
[----:B------:R-:W-:Y:S01]  /*17910*/  ISETP.GE.AND P2, PT, R16, R119, PT ;  /* 0x000000771000720c */ /* 0x000fe20003f46270 */
[----:B---3--:R-:W-:-:S03]  /*17920*/  FFMA.FTZ R35, R0, R20, R35 ;  /* 0x0000001400237223 */ /* 0x008fc60000010023 */
[----:B------:R-:W-:Y:S01]  /*17930*/  MUFU.TANH R123, R30 ;  /* 0x0000001e007b7308 */ /* 0x000fe20000002400 */
[----:B------:R-:W-:Y:S02]  /*17940*/  FSEL R172, R39, -INF , !P6 ;  /* 0xff80000027ac7808 */ /* 0x000fe40007000000 */
[----:B------:R-:W-:Y:S02]  /*17950*/  FSEL R133, R33, -INF , !P4 ;  /* 0xff80000021857808 */ /* 0x000fe40006000000 */
[----:B------:R-:W-:Y:S02]  /*17960*/  FSEL R131, R35, -INF , !P0 ;  /* 0xff80000023837808 */ /* 0x000fe40004000000 */
[----:B------:R-:W-:Y:S01]  /*17970*/  ISETP.GE.AND P0, PT, R11, R119, PT ;  /* 0x000000770b00720c */ /* 0x000fe20003f06270 */
[----:B------:R-:W-:Y:S08]  /*17980*/  MUFU.TANH R31, R31 ;  /* 0x0000001f001f7308 */ /* 0x000ff00000002400 */
[----:B------:R1:W2:Y:S08]  /*17990*/  I2F R14, R16 ;  /* 0x00000010000e7306 */ /* 0x0002b00000201400 */
[----:B------:R-:W3:Y:S01]  /*179a0*/  I2F R18, R11 ;  /* 0x0000000b00127306 */ /* 0x000ee20000201400 */
[----:B-1----:R-:W-:-:S07]  /*179b0*/  LOP3.LUT R16, R173, 0x70, R158, 0xfe, !PT ;  /* 0x00000070ad107812 */ /* 0x002fce00078efe9e */
[----:B------:R-:W-:Y:S01]  /*179c0*/  MUFU.TANH R49, R26 ;  /* 0x0000001a00317308 */ /* 0x000fe20000002400 */
[CC--:B--2---:R-:W-:Y:S02]  /*179d0*/  FFMA.FTZ R121, R0.reuse, R14.reuse, R121 ;  /* 0x0000000e00797223 */ /* 0x0c4fe40000010079 */
[----:B------:R-:W-:Y:S01]  /*179e0*/  FFMA.FTZ R123, R0, R14, R123 ;  /* 0x0000000e007b7223 */ /* 0x000fe2000001007b */
[----:B------:R-:W-:Y:S02]  /*179f0*/  IADD3 R14, R10, 0x71, RZ ;  /* 0x000000710a0e7810 */ /* 0x000fe40007ffe0ff */
[----:B------:R-:W-:Y:S01]  /*17a00*/  ISETP.GE.AND P6, PT, R16, R118, PT ;  /* 0x000000761000720c */ /* 0x000fe20003fc6270 */
[CC--:B---3--:R-:W-:Y:S01]  /*17a10*/  FFMA.FTZ R29, R0.reuse, R18.reuse, R29 ;  /* 0x00000012001d7223 */ /* 0x0c8fe2000001001d */
[----:B------:R-:W1:Y:S01]  /*17a20*/  I2F R12, R16 ;  /* 0x00000010000c7306 */ /* 0x000e620000201400 */
[----:B------:R-:W-:Y:S01]  /*17a30*/  FFMA.FTZ R31, R0, R18, R31 ;  /* 0x00000012001f7223 */ /* 0x000fe2000001001f */
[----:B------:R-:W-:-:S02]  /*17a40*/  LOP3.LUT R18, R173, 0x78, R158, 0xfe, !PT ;  /* 0x00000078ad127812 */ /* 0x000fc400078efe9e */
[-C--:B------:R-:W-:Y:S02]  /*17a50*/  ISETP.GE.AND P4, PT, R16, R119.reuse, PT ;  /* 0x000000771000720c */ /* 0x080fe40003f86270 */
[----:B------:R-:W-:Y:S02]  /*17a60*/  FSEL R180, R121, -INF , !P3 ;  /* 0xff80000079b47808 */ /* 0x000fe40005800000 */
[----:B------:R2:W-:Y:S01]  /*17a70*/  MUFU.TANH R13, R21 ;  /* 0x00000015000d7308 */ /* 0x0005e20000002400 */
[----:B------:R-:W-:Y:S02]  /*17a80*/  FSEL R178, R29, -INF , !P1 ;  /* 0xff8000001db27808 */ /* 0x000fe40004800000 */
[----:B------:R-:W-:Y:S02]  /*17a90*/  FSEL R121, R31, -INF , !P0 ;  /* 0xff8000001f797808 */ /* 0x000fe40004000000 */
[C---:B------:R-:W-:Y:S02]  /*17aa0*/  ISETP.GE.AND P1, PT, R14.reuse, R118, PT ;  /* 0x000000760e00720c */ /* 0x040fe40003f26270 */
[----:B------:R-:W-:Y:S01]  /*17ab0*/  ISETP.GE.AND P0, PT, R14, R119, PT ;  /* 0x000000770e00720c */ /* 0x000fe20003f06270 */
[----:B------:R-:W-:Y:S01]  /*17ac0*/  MUFU.TANH R25, R25 ;  /* 0x0000001900197308 */ /* 0x000fe20000002400 */
[CC--:B-1----:R-:W-:Y:S01]  /*17ad0*/  FFMA.FTZ R57, R0.reuse, R12.reuse, R57 ;  /* 0x0000000c00397223 */ /* 0x0c2fe20000010039 */
[----:B------:R-:W-:Y:S01]  /*17ae0*/  FSEL R123, R123, -INF , !P2 ;  /* 0xff8000007b7b7808 */ /* 0x000fe20005000000 */
[----:B------:R-:W-:Y:S01]  /*17af0*/  FFMA.FTZ R49, R0, R12, R49 ;  /* 0x0000000c00317223 */ /* 0x000fe20000010031 */
[----:B------:R-:W-:-:S02]  /*17b00*/  ISETP.GE.AND P2, PT, R18, R118, PT ;  /* 0x000000761200720c */ /* 0x000fc40003f46270 */
[----:B------:R-:W-:Y:S01]  /*17b10*/  ISETP.GE.AND P3, PT, R18, R119, PT ;  /* 0x000000771200720c */ /* 0x000fe20003f66270 */
[----:B--2---:R-:W-:Y:S01]  /*17b20*/  FMUL.FTZ R21, R22, c[0x0][0x2ec] ;  /* 0x0000bb0016157a20 */ /* 0x004fe20000410000 */
[----:B------:R-:W1:Y:S01]  /*17b30*/  I2F R11, R14 ;  /* 0x0000000e000b7306 */ /* 0x000e620000201400 */
[----:B------:R-:W-:Y:S02]  /*17b40*/  FSEL R62, R49, -INF , !P4 ;  /* 0xff800000313e7808 */ /* 0x000fe40006000000 */
[----:B------:R-:W-:Y:S02]  /*17b50*/  ISETP.GE.AND P4, PT, R10, R118, PT ;  /* 0x000000760a00720c */ /* 0x000fe40003f86270 */
[----:B------:R-:W-:-:S03]  /*17b60*/  FSEL R176, R57, -INF , !P6 ;  /* 0xff80000039b07808 */ /* 0x000fc60007000000 */
[----:B------:R-:W-:Y:S08]  /*17b70*/  MUFU.TANH R21, R21 ;  /* 0x0000001500157308 */ /* 0x000ff00000002400 */
[----:B------:R-:W2:Y:S01]  /*17b80*/  I2F R16, R18 ;  /* 0x0000001200107306 */ /* 0x000ea20000201400 */
[----:B-1----:R-:W-:Y:S01]  /*17b90*/  FFMA.FTZ R25, R0, R11, R25 ;  /* 0x0000000b00197223 */ /* 0x002fe20000010019 */
[----:B------:R-:W-:-:S04]  /*17ba0*/  IADD3 R14, R10, 0x79, RZ ;  /* 0x000000790a0e7810 */ /* 0x000fc80007ffe0ff */
[----:B------:R-:W-:Y:S02]  /*17bb0*/  FSEL R185, R25, -INF , !P1 ;  /* 0xff80000019b97808 */ /* 0x000fe40004800000 */
[----:B------:R-:W1:Y:S01]  /*17bc0*/  MUFU.TANH R19, R27 ;  /* 0x0000001b00137308 */ /* 0x000e620000002400 */
[----:B------:R-:W-:Y:S01]  /*17bd0*/  BAR.SYNC.DEFER_BLOCKING 0x0 ;  /* 0x0000000000007b1d */ /* 0x000fe20000010000 */
[----:B------:R-:W-:-:S06]  /*17be0*/  ISETP.GE.AND P1, PT, R10, R119, PT ;  /* 0x000000770a00720c */ /* 0x000fcc0003f26270 */
[----:B------:R-:W3:Y:S01]  /*17bf0*/  I2F R12, R10 ;  /* 0x0000000a000c7306 */ /* 0x000ee20000201400 */
[CC--:B--2---:R-:W-:Y:S02]  /*17c00*/  FFMA.FTZ R15, R0.reuse, R16.reuse, R15 ;  /* 0x00000010000f7223 */ /* 0x0c4fe4000001000f */
[C---:B------:R-:W-:Y:S02]  /*17c10*/  FFMA.FTZ R21, R0.reuse, R16, R21 ;  /* 0x0000001000157223 */ /* 0x040fe40000010015 */
[----:B------:R-:W-:Y:S01]  /*17c20*/  FMUL.FTZ R16, R23, c[0x0][0x2ec] ;  /* 0x0000bb0017107a20 */ /* 0x000fe20000410000 */
[----:B------:R-:W-:Y:S01]  /*17c30*/  FSEL R184, R15, -INF , !P2 ;  /* 0xff8000000fb87808 */ /* 0x000fe20005000000 */
[----:B-1----:R-:W-:Y:S01]  /*17c40*/  FFMA.FTZ R19, R0, R11, R19 ;  /* 0x0000000b00137223 */ /* 0x002fe20000010013 */
[----:B------:R-:W1:Y:S01]  /*17c50*/  MUFU.TANH R17, R17 ;  /* 0x0000001100117308 */ /* 0x000e620000002400 */
[----:B------:R-:W-:Y:S02]  /*17c60*/  ISETP.GE.AND P2, PT, R14, R118, PT ;  /* 0x000000760e00720c */ /* 0x000fe40003f46270 */
[----:B------:R-:W-:-:S02]  /*17c70*/  FSEL R118, R21, -INF , !P3 ;  /* 0xff80000015767808 */ /* 0x000fc40005800000 */
[----:B------:R-:W-:Y:S01]  /*17c80*/  FSEL R63, R19, -INF , !P0 ;  /* 0xff800000133f7808 */ /* 0x000fe20004000000 */
[----:B---3--:R-:W-:Y:S02]  /*17c90*/  FFMA.FTZ R10, R0, R12, R125 ;  /* 0x0000000c000a7223 */ /* 0x008fe4000001007d */
[----:B------:R-:W2:Y:S01]  /*17ca0*/  I2F R11, R14 ;  /* 0x0000000e000b7306 */ /* 0x000ea20000201400 */
[----:B------:R-:W-:Y:S01]  /*17cb0*/  ISETP.GE.AND P0, PT, R14, R119, PT ;  /* 0x000000770e00720c */ /* 0x000fe20003f06270 */
[----:B------:R-:W-:Y:S01]  /*17cc0*/  IMAD.MOV.U32 R125, RZ, RZ, R161 ;  /* 0x000000ffff7d7224 */ /* 0x000fe200078e00a1 */
[----:B------:R-:W-:Y:S02]  /*17cd0*/  FSEL R10, R10, -INF , !P4 ;  /* 0xff8000000a0a7808 */ /* 0x000fe40006000000 */
[----:B------:R-:W-:-:S03]  /*17ce0*/  ISETP.GT.AND P4, PT, R155, R142, PT ;  /* 0x0000008e9b00720c */ /* 0x000fc60003f84270 */
[----:B------:R-:W3:Y:S01]  /*17cf0*/  MUFU.TANH R16, R16 ;  /* 0x0000001000107308 */ /* 0x000ee20000002400 */
[C---:B-1----:R-:W-:Y:S02]  /*17d00*/  FFMA.FTZ R17, R0.reuse, R12, R17 ;  /* 0x0000000c00117223 */ /* 0x042fe40000010011 */
[----:B--2---:R-:W-:-:S05]  /*17d10*/  FFMA.FTZ R13, R0, R11, R13 ;  /* 0x0000000b000d7223 */ /* 0x004fca000001000d */
[----:B------:R-:W-:Y:S01]  /*17d20*/  FSEL R186, R13, -INF , !P2 ;  /* 0xff8000000dba7808 */ /* 0x000fe20005000000 */
[----:B---3--:R-:W-:Y:S01]  /*17d30*/  FFMA.FTZ R16, R0, R11, R16 ;  /* 0x0000000b00107223 */ /* 0x008fe20000010010 */
[----:B------:R-:W-:-:S04]  /*17d40*/  FSEL R11, R17, -INF , !P1 ;  /* 0xff800000110b7808 */ /* 0x000fc80004800000 */
        /* <DEDUP_REMOVED lines=63> */
.L_x_3310:
[----:B------:R-:W-:-:S05]  /*18140*/  IMAD.MOV.U32 R17, RZ, RZ, c[0x0][0x198] ;  /* 0x00006600ff117624 */ /* 0x000fca00078e00ff */
[----:B------:R-:W-:-:S04]  /*18150*/  LEA R17, -R17, RZ, 0x7 ;  /* 0x000000ff11117211 */ /* 0x000fc800078e39ff */
[----:B------:R-:W-:Y:S02]  /*18160*/  SHF.R.S32.HI R16, RZ, 0x1f, R17 ;  /* 0x0000001fff107819 */ /* 0x000fe40000011411 */
.L_x_3311:
        /* <DEDUP_REMOVED lines=55> */
[CC--:B---3--:R-:W-:Y:S01]  /*184e0*/  @!P5 LEA R22, P2, R15.reuse, R154.reuse, 0x1 ;  /* 0x0000009a0f16d211 */ /* 0x0c8fe200078408ff */
[----:B------:R1:W-:Y:S03]  /*184f0*/  @!P0 STS.128 [R151+0x7800], RZ ;  /* 0x007800ff97008388 */ /* 0x0003e60000000c00 */
[C---:B------:R-:W-:Y:S01]  /*18500*/  @!P5 LEA.HI.X R23, R15.reuse, R157, R14, 0x1, P2 ;  /* 0x0000009d0f17d211 */ /* 0x040fe200010f0c0e */
[----:B------:R-:W-:Y:S01]  /*18510*/  @!PT LDS RZ, [RZ] ;  /* 0x00000000fffff984 */ /* 0x000fe20000000800 */
[----:B------:R-:W-:Y:S01]  /*18520*/  @!PT LDS RZ, [RZ] ;  /* 0x00000000fffff984 */ /* 0x000fe20000000800 */
[----:B------:R-:W-:Y:S01]  /*18530*/  @!PT LDS RZ, [RZ] ;  /* 0x00000000fffff984 */ /* 0x000fe20000000800 */
[----:B------:R1:W-:Y:S01]  /*18540*/  @!P1 LDGSTS.E.BYPASS.LTC128B.128 [R151+0x4000], [R24.64] ;  /* 0x0400000018979fae */ /* 0x0003e2000b901d46 */
[----:B------:R-:W-:-:S03]  /*18550*/  @P0 LEA R16, P2, R15, R154, 0x1 ;  /* 0x0000009a0f100211 */ /* 0x000fc600078408ff */
        /* <DEDUP_REMOVED lines=38> */
.L_x_3309:
        /* <DEDUP_REMOVED lines=86> */
[--C-:B------:R-:W-:Y:S02]  /*18d20*/  FFMA.FTZ R187, R8, c[0x0][0x23c], -R189.reuse ;  /* 0x00008f0008bb7a23 */ /* 0x100fe400000108bd */
[--C-:B------:R-:W-:Y:S01]  /*18d30*/  FFMA.FTZ R193, R11, c[0x0][0x23c], -R120.reuse ;  /* 0x00008f000bc17a23 */ /* 0x100fe20000010878 */
[----:B------:R-:W-:Y:S01]  /*18d40*/  MUFU.EX2 R160, R160 ;  /* 0x000000a000a07308 */ /* 0x000fe20000000800 */
[----:B------:R-:W-:Y:S02]  /*18d50*/  FFMA.FTZ R164, R9, c[0x0][0x23c], -R120 ;  /* 0x00008f0009a47a23 */ /* 0x000fe40000010878 */
[----:B------:R-:W1:Y:S01]  /*18d60*/  LDSM.16.MT88.4 R8, [R138+0x9000] ;  /* 0x009000008a08783b */ /* 0x000e620000004200 */
[----:B------:R-:W-:Y:S01]  /*18d70*/  FADD.FTZ R4, R3, -R4 ;  /* 0x8000000403047221 */ /* 0x000fe20000010000 */
[----:B------:R-:W-:Y:S01]  /*18d80*/  FSEL R3, R56, RZ, P0 ;  /* 0x000000ff38037208 */ /* 0x000fe20000000000 */
[----:B------:R-:W-:-:S02]  /*18d90*/  FFMA.FTZ R175, R6, c[0x0][0x23c], -R189 ;  /* 0x00008f0006af7a23 */ /* 0x000fc400000108bd */
[----:B------:R-:W-:Y:S01]  /*18da0*/  FMUL.FTZ R206, R4, c[0x0][0x23c] ;  /* 0x00008f0004ce7a20 */ /* 0x000fe20000410000 */
[----:B------:R-:W-:Y:S01]  /*18db0*/  MUFU.EX2 R204, R204 ;  /* 0x000000cc00cc7308 */ /* 0x000fe20000000800 */
[----:B------:R-:W-:Y:S02]  /*18dc0*/  FADD.FTZ R3, R2, -R3 ;  /* 0x8000000302037221 */ /* 0x000fe40000010000 */
[--C-:B------:R-:W-:Y:S02]  /*18dd0*/  FFMA.FTZ R173, R7, c[0x0][0x23c], -R120.reuse ;  /* 0x00008f0007ad7a23 */ /* 0x100fe40000010878 */
[----:B------:R-:W-:Y:S02]  /*18de0*/  FMUL.FTZ R195, R3, c[0x0][0x23c] ;  /* 0x00008f0003c37a20 */ /* 0x000fe40000410000 */
[----:B------:R-:W-:Y:S01]  /*18df0*/  FFMA.FTZ R126, R5, c[0x0][0x23c], -R120 ;  /* 0x00008f00057e7a23 */ /* 0x000fe20000010878 */
[----:B------:R-:W2:Y:S01]  /*18e00*/  MUFU.EX2 R187, R187 ;  /* 0x000000bb00bb7308 */ /* 0x000ea20000000800 */
[----:B------:R-:W-:-:S02]  /*18e10*/  FFMA.FTZ R59, R60, c[0x0][0x23c], -R189 ;  /* 0x00008f003c3b7a23 */ /* 0x000fc400000108bd */
[--C-:B------:R-:W-:Y:S02]  /*18e20*/  FFMA.FTZ R134, R66, c[0x0][0x23c], -R189.reuse ;  /* 0x00008f0042867a23 */ /* 0x100fe400000108bd */
[--C-:B------:R-:W-:Y:S02]  /*18e30*/  FFMA.FTZ R61, R64, c[0x0][0x23c], -R189.reuse ;  /* 0x00008f00403d7a23 */ /* 0x100fe400000108bd */
[--C-:B------:R-:W-:Y:S01]  /*18e40*/  FFMA.FTZ R60, R67, c[0x0][0x23c], -R120.reuse ;  /* 0x00008f00433c7a23 */ /* 0x100fe20000010878 */
[----:B------:R-:W3:Y:S01]  /*18e50*/  MUFU.EX2 R175, R175 ;  /* 0x000000af00af7308 */ /* 0x000ee20000000800 */
[--C-:B------:R-:W-:Y:S02]  /*18e60*/  FFMA.FTZ R3, R65, c[0x0][0x23c], -R120.reuse ;  /* 0x00008f0041037a23 */ /* 0x100fe40000010878 */
[----:B------:R-:W4:Y:S01]  /*18e70*/  LDSM.16.MT88.4 R64, [R136+0x9400] ;  /* 0x009400008840783b */ /* 0x000f220000004200 */
[----:B------:R-:W-:Y:S02]  /*18e80*/  FFMA.FTZ R58, R58, c[0x0][0x23c], -R189 ;  /* 0x00008f003a3a7a23 */ /* 0x000fe400000108bd */
[----:B------:R-:W-:-:S02]  /*18e90*/  FFMA.FTZ R165, R165, c[0x0][0x23c], -R120 ;  /* 0x00008f00a5a57a23 */ /* 0x000fc40000010878 */
[----:B------:R-:W-:Y:S01]  /*18ea0*/  MUFU.EX2 R193, R193 ;  /* 0x000000c100c17308 */ /* 0x000fe20000000800 */
[----:B--2---:R-:W-:Y:S01]  /*18eb0*/  F2FP.PACK_AB R48, R187, R204 ;  /* 0x000000ccbb30723e */ /* 0x004fe200000000ff */
[----:B------:R-:W-:Y:S02]  /*18ec0*/  FFMA.FTZ R2, R129, c[0x0][0x23c], -R120 ;  /* 0x00008f0081027a23 */ /* 0x000fe40000010878 */
[--C-:B------:R-:W-:Y:S02]  /*18ed0*/  FFMA.FTZ R161, R132, c[0x0][0x23c], -R189.reuse ;  /* 0x00008f0084a17a23 */ /* 0x100fe400000108bd */
[--C-:B------:R-:W-:Y:S02]  /*18ee0*/  FFMA.FTZ R129, R128, c[0x0][0x23c], -R189.reuse ;  /* 0x00008f0080817a23 */ /* 0x100fe400000108bd */
        /* <DEDUP_REMOVED lines=10> */
[----:B------:R-:W5:Y:S01]  /*18f90*/  MUFU.EX2 R195, R195 ;  /* 0x000000c300c37308 */ /* 0x000f620000000800 */
        /* <DEDUP_REMOVED lines=10> */
[----:B-----5:R-:W-:-:S02]  /*19040*/  FMUL.FTZ R6, R114, R195 ;  /* 0x000000c372067220 */ /* 0x020fc40000410000 */
[-C--:B------:R-:W-:Y:S02]  /*19050*/  FMUL.FTZ R7, R115, R195.reuse ;  /* 0x000000c373077220 */ /* 0x080fe40000410000 */
[-C--:B------:R-:W-:Y:S02]  /*19060*/  FMUL.FTZ R14, R106, R195.reuse ;  /* 0x000000c36a0e7220 */ /* 0x080fe40000410000 */
[-C--:B------:R-:W-:Y:S01]  /*19070*/  FMUL.FTZ R15, R107, R195.reuse ;  /* 0x000000c36b0f7220 */ /* 0x080fe20000410000 */
        /* <DEDUP_REMOVED lines=8> */
[-C--:B------:R-:W-:Y:S02]  /*19100*/  FMUL.FTZ R29, R89, R206.reuse ;  /* 0x000000ce591d7220 */ /* 0x080fe40000410000 */
[-C--:B------:R-:W-:Y:S02]  /*19110*/  FMUL.FTZ R30, R90, R195.reuse ;  /* 0x000000c35a1e7220 */ /* 0x080fe40000410000 */
[----:B------:R-:W-:Y:S01]  /*19120*/  FMUL.FTZ R31, R91, R195 ;  /* 0x000000c35b1f7220 */ /* 0x000fe20000410000 */
[----:B-1----:R-:W-:Y:S01]  /*19130*/  HMMA.16816.F32 R4, R48, R8, R4 ;  /* 0x000000083004723c */ /* 0x002fe20000001804 */
        /* <DEDUP_REMOVED lines=31> */
[----:B------:R-:W3:Y:S01]  /*19330*/  MUFU.EX2 R2, R2 ;  /* 0x0000000200027308 */ /* 0x000ee20000000800 */
        /* <DEDUP_REMOVED lines=40> */
[----:B------:R-:W2:Y:S01]  /*195c0*/  LDSM.16.MT88.4 R68, [R138+0x9400] ;  /* 0x009400008a44783b */ /* 0x000ea20000004200 */
[----:B-1----:R-:W-:Y:S01]  /*195d0*/  F2FP.PACK_AB R53, R60, R165 ;  /* 0x000000a53c35723e */ /* 0x002fe200000000ff */
[--C-:B------:R-:W-:Y:S01]  /*195e0*/  FFMA.FTZ R190, R191, c[0x0][0x23c], -R120.reuse ;  /* 0x00008f00bfbe7a23 */ /* 0x100fe20000010878 */
[----:B------:R-:W1:Y:S01]  /*195f0*/  MUFU.EX2 R130, R130 ;  /* 0x0000008200827308 */ /* 0x000e620000000800 */
[----:B------:R-:W-:-:S02]  /*19600*/  FFMA.FTZ R181, R181, c[0x0][0x23c], -R120 ;  /* 0x00008f00b5b57a23 */ /* 0x000fc40000010878 */
[----:B------:R-:W-:Y:S01]  /*19610*/  F2FP.PACK_AB R54, R58, R59 ;  /* 0x0000003b3a36723e */ /* 0x000fe200000000ff */
[----:B------:R-:W-:Y:S01]  /*19620*/  FFMA.FTZ R179, R183, c[0x0][0x23c], -R120 ;  /* 0x00008f00b7b37a23 */ /* 0x000fe20000010878 */
[----:B---3--:R-:W-:Y:S01]  /*19630*/  F2FP.PACK_AB R55, R2, R3 ;  /* 0x000000030237723e */ /* 0x008fe200000000ff */
[--C-:B------:R-:W-:Y:S02]  /*19640*/  FFMA.FTZ R166, R166, c[0x0][0x23c], -R189.reuse ;  /* 0x00008f00a6a67a23 */ /* 0x100fe400000108bd */
[----:B------:R-:W-:Y:S01]  /*19650*/  MUFU.EX2 R127, R127 ;  /* 0x0000007f007f7308 */ /* 0x000fe20000000800 */
[--C-:B------:R-:W-:Y:S02]  /*19660*/  FFMA.FTZ R170, R170, c[0x0][0x23c], -R189.reuse ;  /* 0x00008f00aaaa7a23 */ /* 0x100fe400000108bd */
[--C-:B------:R-:W-:Y:S01]  /*19670*/  FFMA.FTZ R168, R168, c[0x0][0x23c], -R189.reuse ;  /* 0x00008f00a8a87a23 */ /* 0x100fe200000108bd */
[----:B----4-:R-:W-:Y:S01]  /*19680*/  HMMA.16816.F32 R12, R52, R64, R12 ;  /* 0x00000040340c723c */ /* 0x010fe2000000180c */
[----:B------:R-:W-:-:S02]  /*19690*/  FFMA.FTZ R174, R174, c[0x0][0x23c], -R189 ;  /* 0x00008f00aeae7a23 */ /* 0x000fc400000108bd */
[----:B------:R-:W-:Y:S01]  /*196a0*/  FFMA.FTZ R177, R177, c[0x0][0x23c], -R120 ;  /* 0x00008f00b1b17a23 */ /* 0x000fe20000010878 */
        /* <DEDUP_REMOVED lines=8> */
[----:B------:R-:W-:Y:S01]  /*19730*/  FADD.FTZ R206, R187, R206 ;  /* 0x000000cebbce7221 */ /* 0x000fe20000010000 */
[C---:B-----5:R-:W-:Y:S01]  /*19740*/  HMMA.16816.F32 R20, R52.reuse, R72, R20 ;  /* 0x000000483414723c */ /* 0x060fe20000001814 */
[----:B------:R-:W-:Y:S02]  /*19750*/  FADD.FTZ R164, R164, R193 ;  /* 0x000000c1a4a47221 */ /* 0x000fe40000010000 */
[--C-:B------:R-:W-:Y:S01]  /*19760*/  FFMA.FTZ R176, R176, c[0x0][0x23c], -R189.reuse ;  /* 0x00008f00b0b07a23 */ /* 0x100fe200000108bd */
[----:B------:R-:W5:Y:S01]  /*19770*/  MUFU.EX2 R202, R202 ;  /* 0x000000ca00ca7308 */ /* 0x000f620000000800 */
[----:B------:R-:W-:Y:S02]  /*19780*/  FADD.FTZ R173, R173, R164 ;  /* 0x000000a4adad7221 */ /* 0x000fe40000010000 */
[----:B------:R-:W-:Y:S01]  /*19790*/  FFMA.FTZ R185, R185, c[0x0][0x23c], -R189 ;  /* 0x00008f00b9b97a23 */ /* 0x000fe200000108bd */
[----:B------:R-:W-:Y:S01]  /*197a0*/  HMMA.16816.F32 R24, R52, R74, R24 ;  /* 0x0000004a3418723c */ /* 0x000fe20000001818 */
[----:B------:R-:W1:Y:S01]  /*197b0*/  LDSM.16.MT88.4 R72, [R138+0xd400] ;  /* 0x00d400008a48783b */ /* 0x000e620000004200 */
[----:B------:R-:W-:-:S02]  /*197c0*/  FADD.FTZ R126, R126, R173 ;  /* 0x000000ad7e7e7221 */ /* 0x000fc40000010000 */
[----:B------:R-:W-:Y:S01]  /*197d0*/  MUFU.EX2 R199, R199 ;  /* 0x000000c700c77308 */ /* 0x000fe20000000800 */
[--C-:B------:R-:W-:Y:S02]  /*197e0*/  FFMA.FTZ R184, R184, c[0x0][0x23c], -R189.reuse ;  /* 0x00008f00b8b87a23 */ /* 0x100fe400000108bd */
[----:B------:R-:W-:Y:S01]  /*197f0*/  FADD.FTZ R165, R165, R126 ;  /* 0x0000007ea5a57221 */ /* 0x000fe20000010000 */
[C---:B--2---:R-:W-:Y:S01]  /*19800*/  HMMA.16816.F32 R4, R52.reuse, R68, R4 ;  /* 0x000000443404723c */ /* 0x044fe20000001804 */
[----:B------:R-:W-:Y:S02]  /*19810*/  FFMA.FTZ R186, R186, c[0x0][0x23c], -R189 ;  /* 0x00008f00baba7a23 */ /* 0x000fe400000108bd */
[----:B------:R-:W-:Y:S01]  /*19820*/  FADD.FTZ R60, R60, R165 ;  /* 0x000000a53c3c7221 */ /* 0x000fe20000010000 */
[----:B------:R-:W-:Y:S01]  /*19830*/  MUFU.EX2 R198, R198 ;  /* 0x000000c600c67308 */ /* 0x000fe20000000800 */
[----:B------:R-:W-:Y:S02]  /*19840*/  FFMA.FTZ R62, R62, c[0x0][0x23c], -R120 ;  /* 0x00008f003e3e7a23 */ /* 0x000fe40000010878 */
[----:B------:R-:W-:Y:S01]  /*19850*/  FADD.FTZ R3, R3, R60 ;  /* 0x0000003c03037221 */ /* 0x000fe20000010000 */
[----:B------:R-:W-:Y:S01]  /*19860*/  HMMA.16816.F32 R8, R52, R70, R8 ;  /* 0x000000463408723c */ /* 0x000fe20000001808 */
[----:B------:R-:W2:Y:S01]  /*19870*/  LDSM.16.MT88.4 R68, [R136+0xb400] ;  /* 0x00b400008844783b */ /* 0x000ea20000004200 */
[----:B------:R-:W-:-:S02]  /*19880*/  FFMA.FTZ R63, R63, c[0x0][0x23c], -R120 ;  /* 0x00008f003f3f7a23 */ /* 0x000fc40000010878 */
[----:B------:R-:W-:Y:S01]  /*19890*/  MUFU.EX2 R201, R201 ;  /* 0x000000c900c97308 */ /* 0x000fe20000000800 */
[----:B------:R-:W-:Y:S02]  /*198a0*/  FFMA.FTZ R118, R118, c[0x0][0x23c], -R120 ;  /* 0x00008f0076767a23 */ /* 0x000fe40000010878 */
[----:B------:R-:W-:Y:S01]  /*198b0*/  FADD.FTZ R2, R2, R3 ;  /* 0x0000000302027221 */ /* 0x000fe20000010000 */
[C---:B----4-:R-:W-:Y:S04]  /*198c0*/  HMMA.16816.F32 R44, R52.reuse, R64, R44 ;  /* 0x00000040342c723c */ /* 0x050fe8000000182c */
[----:B------:R-:W4:Y:S04]  /*198d0*/  MUFU.EX2 R200, R200 ;  /* 0x000000c800c87308 */ /* 0x000f280000000800 */
[C---:B------:R-:W-:Y:S01]  /*198e0*/  HMMA.16816.F32 R48, R52.reuse, R66, R48 ;  /* 0x000000423430723c */ /* 0x040fe20000001830 */
[----:B------:R-:W3:Y:S03]  /*198f0*/  LDSM.16.MT88.4 R64, [R136+0x9800] ;  /* 0x009800008840783b */ /* 0x000ee60000004200 */
[----:B------:R-:W-:Y:S04]  /*19900*/  MUFU.EX2 R197, R197 ;  /* 0x000000c500c57308 */ /* 0x000fe80000000800 */
        /* <DEDUP_REMOVED lines=37> */
[----:B------:R-:W3:Y:S07]  /*19b60*/  LDSM.16.MT88.4 R64, [R138+0xbc00] ;  /* 0x00bc00008a40783b */ /* 0x000eee0000004200 */
[C---:B--2---:R-:W-:Y:S08]  /*19b70*/  HMMA.16816.F32 R28, R52.reuse, R68, R28 ;  /* 0x00000044341c723c */ /* 0x044ff0000000181c */
[C---:B------:R-:W-:Y:S01]  /*19b80*/  HMMA.16816.F32 R32, R52.reuse, R70, R32 ;  /* 0x000000463420723c */ /* 0x040fe20000001820 */
[----:B------:R-:W2:Y:S07]  /*19b90*/  LDSM.16.MT88.4 R68, [R136+0x9c00] ;  /* 0x009c00008844783b */ /* 0x000eae0000004200 */
[C---:B-1----:R-:W-:Y:S08]  /*19ba0*/  HMMA.16816.F32 R36, R52.reuse, R72, R36 ;  /* 0x000000483424723c */ /* 0x042ff00000001824 */
[----:B------:R-:W-:Y:S01]  /*19bb0*/  HMMA.16816.F32 R40, R52, R74, R40 ;  /* 0x0000004a3428723c */ /* 0x000fe20000001828 */
[----:B------:R-:W1:Y:S06]  /*19bc0*/  LDSM.16.MT88.4 R72, [R138+0x9c00] ;  /* 0x009c00008a48783b */ /* 0x000e6c0000004200 */
[----:B-----5:R-:W-:-:S02]  /*19bd0*/  F2FP.PACK_AB R52, R202, R203 ;  /* 0x000000cbca34723e */ /* 0x020fc400000000ff */
[----:B----4-:R-:W-:Y:S01]  /*19be0*/  F2FP.PACK_AB R53, R200, R201 ;  /* 0x000000c9c835723e */ /* 0x010fe200000000ff */
[----:B------:R-:W-:Y:S01]  /*19bf0*/  FADD.FTZ R201, R201, R122 ;  /* 0x0000007ac9c97221 */ /* 0x000fe20000010000 */
[----:B------:R-:W-:Y:S02]  /*19c00*/  F2FP.PACK_AB R54, R198, R199 ;  /* 0x000000c7c636723e */ /* 0x000fe400000000ff */
[----:B------:R-:W-:Y:S01]  /*19c10*/  F2FP.PACK_AB R55, R196, R197 ;  /* 0x000000c5c437723e */ /* 0x000fe200000000ff */
[----:B------:R-:W-:-:S06]  /*19c20*/  FADD.FTZ R200, R200, R201 ;  /* 0x000000c9c8c87221 */ /* 0x000fcc0000010000 */
        /* <DEDUP_REMOVED lines=66> */
[----:B-1----:R-:W-:Y:S02]  /*1a050*/  F2FP.PACK_AB R5, R51, R50 ;  /* 0x000000323305723e */ /* 0x002fe400000000ff */
[----:B------:R-:W-:-:S04]  /*1a060*/  FADD.FTZ R3, R163, R2 ;  /* 0x00000002a3037221 */ /* 0x000fc80000010000 */
[----:B------:R-:W-:-:S04]  /*1a070*/  FADD.FTZ R3, R188, R3 ;  /* 0x00000003bc037221 */ /* 0x000fc80000010000 */
[----:B------:R-:W-:-:S04]  /*1a080*/  FADD.FTZ R2, R52, R3 ;  /* 0x0000000334027221 */ /* 0x000fc80000010000 */
[----:B------:R-:W-:Y:S01]  /*1a090*/  FADD.FTZ R2, R55, R2 ;  /* 0x0000000237027221 */ /* 0x000fe20000010000 */
[----:B--2---:R-:W-:-:S03]  /*1a0a0*/  F2FP.PACK_AB R7, R49, R48 ;  /* 0x000000303107723e */ /* 0x004fc600000000ff */
[----:B------:R-:W-:-:S04]  /*1a0b0*/  FADD.FTZ R3, R53, R2 ;  /* 0x0000000235037221 */ /* 0x000fc80000010000 */
[----:B------:R-:W-:Y:S01]  /*1a0c0*/  HMMA.16816.F32 R112, R4, R108, R112 ;  /* 0x0000006c0470723c */ /* 0x000fe20000001870 */
[----:B------:R-:W-:-:S07]  /*1a0d0*/  FADD.FTZ R3, R54, R3 ;  /* 0x0000000336037221 */ /* 0x000fce0000010000 */
        /* <DEDUP_REMOVED lines=15> */
[----:B------:R-:W5:Y:S01]  /*1a1d0*/  LDSM.16.MT88.4 R16, [R136+0xc800] ;  /* 0x00c800008810783b */ /* 0x000f620000004200 */
[----:B------:R-:W-:-:S03]  /*1a1e0*/  FFMA.FTZ R34, R121, c[0x0][0x23c], -R120 ;  /* 0x00008f0079227a23 */ /* 0x000fc60000010878 */
[C---:B-1----:R-:W-:Y:S02]  /*1a1f0*/  HMMA.16816.F32 R72, R4.reuse, R8, R44 ;  /* 0x000000080448723c */ /* 0x042fe4000000182c */
[----:B------:R-:W-:Y:S06]  /*1a200*/  MUFU.EX2 R31, R178 ;  /* 0x000000b2001f7308 */ /* 0x000fec0000000800 */
[C---:B------:R-:W-:Y:S01]  /*1a210*/  HMMA.16816.F32 R68, R4.reuse, R10, R68 ;  /* 0x0000000a0444723c */ /* 0x040fe20000001844 */
[----:B------:R-:W1:Y:S01]  /*1a220*/  LDSM.16.MT88.4 R8, [R138+0xe800] ;  /* 0x00e800008a08783b */ /* 0x000e620000004200 */
[----:B------:R-:W-:Y:S06]  /*1a230*/  MUFU.EX2 R32, R32 ;  /* 0x0000002000207308 */ /* 0x000fec0000000800 */
[C---:B------:R-:W-:Y:S01]  /*1a240*/  HMMA.16816.F32 R92, R4.reuse, R94, R24 ;  /* 0x0000005e045c723c */ /* 0x040fe20000001818 */
[----:B------:R-:W1:Y:S01]  /*1a250*/  LDSM.16.MT88.4 R24, [R136+0xa800] ;  /* 0x00a800008818783b */ /* 0x000e620000004200 */
[----:B------:R-:W2:Y:S06]  /*1a260*/  MUFU.EX2 R35, R35 ;  /* 0x0000002300237308 */ /* 0x000eac0000000800 */
[C---:B------:R-:W-:Y:S02]  /*1a270*/  HMMA.16816.F32 R80, R4.reuse, R76, R36 ;  /* 0x0000004c0450723c */ /* 0x040fe40000001824 */
[----:B------:R-:W-:Y:S05]  /*1a280*/  MUFU.EX2 R33, R33 ;  /* 0x0000002100217308 */ /* 0x000fea0000000800 */
[----:B------:R-:W-:Y:S01]  /*1a290*/  FFMA.FTZ R37, R119, c[0x0][0x23c], -R120 ;  /* 0x00008f0077257a23 */ /* 0x000fe20000010878 */
[----:B------:R-:W-:Y:S02]  /*1a2a0*/  HMMA.16816.F32 R76, R4, R78, R40 ;  /* 0x0000004e044c723c */ /* 0x000fe40000001828 */
[----:B------:R-:W3:Y:S05]  /*1a2b0*/  MUFU.EX2 R34, R34 ;  /* 0x0000002200227308 */ /* 0x000eea0000000800 */
[----:B----4-:R-:W-:Y:S01]  /*1a2c0*/  F2FP.PACK_AB R4, R29, R30 ;  /* 0x0000001e1d04723e */ /* 0x010fe200000000ff */
[----:B------:R-:W-:Y:S01]  /*1a2d0*/  FADD.FTZ R30, R30, R3 ;  /* 0x000000031e1e7221 */ /* 0x000fe20000010000 */
[----:B--2---:R-:W-:Y:S01]  /*1a2e0*/  F2FP.PACK_AB R5, R35, R32 ;  /* 0x000000202305723e */ /* 0x004fe200000000ff */
[----:B------:R-:W-:Y:S01]  /*1a2f0*/  MUFU.EX2 R37, R37 ;  /* 0x0000002500257308 */ /* 0x000fe20000000800 */
[----:B------:R-:W-:Y:S01]  /*1a300*/  F2FP.PACK_AB R6, R31, R28 ;  /* 0x0000001c1f06723e */ /* 0x000fe200000000ff */
[----:B------:R-:W-:Y:S01]  /*1a310*/  FADD.FTZ R29, R29, R30 ;  /* 0x0000001e1d1d7221 */ /* 0x000fe20000010000 */
[----:B------:R-:W-:-:S03]  /*1a320*/  MOV R3, R57 ;  /* 0x0000003900037202 */ /* 0x000fc60000000f00 */
[----:B------:R-:W-:Y:S01]  /*1a330*/  FADD.FTZ R28, R28, R29 ;  /* 0x0000001d1c1c7221 */ /* 0x000fe20000010000 */
[----:B---3--:R-:W-:-:S03]  /*1a340*/  F2FP.PACK_AB R7, R34, R33 ;  /* 0x000000212207723e */ /* 0x008fc600000000ff */
[----:B------:R-:W-:-:S04]  /*1a350*/  FADD.FTZ R31, R31, R28 ;  /* 0x0000001c1f1f7221 */ /* 0x000fc80000010000 */
[C---:B------:R-:W-:Y:S08]  /*1a360*/  HMMA.16816.F32 R112, R4.reuse, R12, R112 ;  /* 0x0000000c0470723c */ /* 0x040ff00000001870 */
[C---:B------:R-:W-:Y:S01]  /*1a370*/  HMMA.16816.F32 R108, R4.reuse, R14, R108 ;  /* 0x0000000e046c723c */ /* 0x040fe2000000186c */
[----:B------:R-:W2:Y:S07]  /*1a380*/  LDSM.16.MT88.4 R12, [R136+0xe800] ;  /* 0x00e80000880c783b */ /* 0x000eae0000004200 */
[C---:B------:R-:W-:Y:S08]  /*1a390*/  HMMA.16816.F32 R96, R4.reuse, R20, R96 ;  /* 0x000000140460723c */ /* 0x040ff00000001860 */
[C---:B------:R-:W-:Y:S01]  /*1a3a0*/  HMMA.16816.F32 R92, R4.reuse, R22, R92 ;  /* 0x00000016045c723c */ /* 0x040fe2000000185c */
[----:B------:R-:W3:Y:S07]  /*1a3b0*/  LDSM.16.MT88.4 R20, [R138+0xac00] ;  /* 0x00ac00008a14783b */ /* 0x000eee0000004200 */
[C---:B-----5:R-:W-:Y:S08]  /*1a3c0*/  HMMA.16816.F32 R88, R4.reuse, R16, R88 ;  /* 0x000000100458723c */ /* 0x060ff00000001858 */
        /* <DEDUP_REMOVED lines=8> */
[----:B------:R-:W-:Y:S07]  /*1a450*/  MUFU.EX2 R27, R62 ;  /* 0x0000003e001b7308 */ /* 0x000fee0000000800 */
[C---:B--2---:R-:W-:Y:S01]  /*1a460*/  HMMA.16816.F32 R72, R4.reuse, R12, R72 ;  /* 0x0000000c0448723c */ /* 0x044fe20000001848 */
[----:B------:R-:W2:Y:S07]  /*1a470*/  MUFU.EX2 R24, R63 ;  /* 0x0000003f00187308 */ /* 0x000eae0000000800 */
[----:B------:R-:W-:Y:S01]  /*1a480*/  HMMA.16816.F32 R68, R4, R14, R68 ;  /* 0x0000000e0444723c */ /* 0x000fe20000001844 */
[----:B------:R-:W5:Y:S01]  /*1a490*/  MUFU.EX2 R26, R118 ;  /* 0x00000076001a7308 */ /* 0x000f620000000800 */
[----:B------:R-:W1:Y:S05]  /*1a4a0*/  LDSM.16.MT88.4 R12, [R136+0xcc00] ;  /* 0x00cc0000880c783b */ /* 0x000e6a0000004200 */
[----:B------:R-:W-:Y:S01]  /*1a4b0*/  F2FP.PACK_AB R4, R185, R176 ;  /* 0x000000b0b904723e */ /* 0x000fe200000000ff */
[----:B------:R-:W-:Y:S01]  /*1a4c0*/  FADD.FTZ R176, R176, R31 ;  /* 0x0000001fb0b07221 */ /* 0x000fe20000010000 */
[----:B--2---:R-:W-:-:S02]  /*1a4d0*/  F2FP.PACK_AB R5, R24, R27 ;  /* 0x0000001b1805723e */ /* 0x004fc400000000ff */
[----:B------:R-:W-:Y:S01]  /*1a4e0*/  F2FP.PACK_AB R6, R25, R184 ;  /* 0x000000b81906723e */ /* 0x000fe200000000ff */
[----:B------:R-:W-:-:S04]  /*1a4f0*/  FADD.FTZ R185, R185, R176 ;  /* 0x000000b0b9b97221 */ /* 0x000fc80000010000 */
[----:B------:R-:W-:Y:S01]  /*1a500*/  FADD.FTZ R184, R184, R185 ;  /* 0x000000b9b8b87221 */ /* 0x000fe20000010000 */
[----:B-----5:R-:W-:-:S03]  /*1a510*/  F2FP.PACK_AB R7, R37, R26 ;  /* 0x0000001a2507723e */ /* 0x020fc600000000ff */
        /* <DEDUP_REMOVED lines=35> */
.L_x_3306:
        /* <DEDUP_REMOVED lines=8> */
.L_x_3316:
        /* <DEDUP_REMOVED lines=67> */
.L_x_3313:
[----:B------:R-:W-:Y:S02]  /*1ac00*/  ISETP.NE.AND P1, PT, R148, RZ, PT ;  /* 0x000000ff9400720c */ /* 0x000fe40003f25270 */
[----:B------:R-:W-:Y:S02]  /*1ac10*/  ISETP.GE.AND P0, PT, R116, c[0x0][0x220], PT ;  /* 0x0000880074007a0c */ /* 0x000fe40003f06270 */
[----:B------:R-:W-:Y:S02]  /*1ac20*/  SEL R2, RZ, 0x3fffc, P1 ;  /* 0x0003fffcff027807 */ /* 0x000fe40000800000 */
[----:B------:R-:W-:Y:S02]  /*1ac30*/  IADD3 R7, P2, R146, R3, RZ ;  /* 0x0000000392077210 */ /* 0x000fe40007f5e0ff */
[----:B------:R-:W-:Y:S02]  /*1ac40*/  LOP3.LUT P1, RZ, R2, 0x4, RZ, 0xc0, !PT ;  /* 0x0000000402ff7812 */ /* 0x000fe4000782c0ff */
[----:B------:R-:W-:Y:S02]  /*1ac50*/  LEA R2, P3, R3, R124, 0x1 ;  /* 0x0000007c03027211 */ /* 0x000fe400078608ff */
[----:B------:R-:W-:Y:S02]  /*1ac60*/  IADD3.X R8, R145, R4, RZ, P2, !PT ;  /* 0x0000000491087210 */ /* 0x000fe400017fe4ff */
[----:B------:R-:W-:Y:S02]  /*1ac70*/  LEA.HI.X R3, R3, R125, R4, 0x1, P3 ;  /* 0x0000007d03037211 */ /* 0x000fe400018f0c04 */
[C---:B------:R-:W-:Y:S02]  /*1ac80*/  @!P0 LEA R14, P3, R7.reuse, R124, 0x1 ;  /* 0x0000007c070e8211 */ /* 0x040fe400078608ff */
[C---:B------:R-:W-:Y:S01]  /*1ac90*/  IADD3 R5, P2, R146.reuse, R7, RZ ;  /* 0x0000000792057210 */ /* 0x040fe20007f5e0ff */
[----:B------:R-:W-:Y:S01]  /*1aca0*/  @!PT LDS RZ, [RZ] ;  /* 0x00000000fffff984 */ /* 0x000fe20000000800 */
[----:B------:R-:W-:Y:S01]  /*1acb0*/  @!PT LDS RZ, [RZ] ;  /* 0x00000000fffff984 */ /* 0x000fe20000000800 */
[----:B------:R-:W-:Y:S01]  /*1acc0*/  @!PT LDS RZ, [RZ] ;  /* 0x00000000fffff984 */ /* 0x000fe20000000800 */
[----:B------:R1:W-:Y:S01]  /*1acd0*/  @!P0 LDGSTS.E.BYPASS.LTC128B.128 [R151+0x9000], [R2.64] ;  /* 0x0900000002978fae */ /* 0x0003e2000b901d46 */
[-CC-:B------:R-:W-:Y:S02]  /*1ace0*/  @!P0 LEA.HI.X R15, R7, R125.reuse, R8.reuse, 0x1, P3 ;  /* 0x0000007d070f8211 */ /* 0x180fe400018f0c08 */
[----:B------:R-:W-:Y:S02]  /*1acf0*/  IADD3.X R6, R145, R8, RZ, P2, !PT ;  /* 0x0000000891067210 */ /* 0x000fe400017fe4ff */
        /* <DEDUP_REMOVED lines=30> */
[----:B------:R-:W-:Y:S03]  /*1aee0*/  ISETP.GT.AND P2, PT, R155, R142, PT ;  /* 0x0000008e9b00720c */ /* 0x000fe60003f44270 */
        /* <DEDUP_REMOVED lines=396> */
.L_x_3315:
        /* <DEDUP_REMOVED lines=91> */
.L_x_3314:
[----:B--234-:R-:W-:Y:S01]  /*1cd60*/  LEA R2, R155, R158, 0x7 ;  /* 0x0000009e9b027211 */ /* 0x01cfe200078e38ff */
[----:B-1----:R-:W-:Y:S03]  /*1cd70*/  LDSM.16.MT88.4 R44, [R138+0xd000] ;  /* 0x00d000008a2c783b */ /* 0x002fe60000004200 */
[----:B------:R-:W-:Y:S01]  /*1cd80*/  I2F R11, R2 ;  /* 0x00000002000b7306 */ /* 0x000fe20000201400 */
[C---:B------:R-:W-:Y:S02]  /*1cd90*/  IADD3 R19, R2.reuse, 0x1, RZ ;  /* 0x0000000102137810 */ /* 0x040fe40007ffe0ff */
[C---:B------:R-:W-:Y:S02]  /*1cda0*/  IADD3 R51, R2.reuse, 0x11, RZ ;  /* 0x0000001102337810 */ /* 0x040fe40007ffe0ff */
[C---:B------:R-:W-:Y:S01]  /*1cdb0*/  IADD3 R7, R2.reuse, 0x8, RZ ;  /* 0x0000000802077810 */ /* 0x040fe20007ffe0ff */
[----:B------:R-:W-:Y:S01]  /*1cdc0*/  LDSM.16.MT88.4 R60, [R136+0xd000] ;  /* 0x00d00000883c783b */ /* 0x000fe20000004200 */
        /* <DEDUP_REMOVED lines=45> */
[CC--:B------:R-:W-:Y:S01]  /*1d0a0*/  FFMA.FTZ R48, R0.reuse, R51.reuse, R219 ;  /* 0x0000003300307223 */ /* 0x0c0fe200000100db */
[----:B------:R-:W-:Y:S01]  /*1d0b0*/  FMNMX.FTZ R10, R11, R118, !PT ;  /* 0x000000760b0a7209 */ /* 0x000fe20007810000 */
[C---:B------:R-:W-:Y:S01]  /*1d0c0*/  FFMA.FTZ R51, R0.reuse, R51, R13 ;  /* 0x0000003300337223 */ /* 0x040fe2000001000d */
[----:B------:R-:W-:Y:S01]  /*1d0d0*/  FMNMX.FTZ R13, R177, R119, !PT ;  /* 0x00000077b10d7209 */ /* 0x000fe20007810000 */
[C---:B------:R-:W-:Y:S02]  /*1d0e0*/  FFMA.FTZ R19, R0.reuse, R19, R175 ;  /* 0x0000001300137223 */ /* 0x040fe400000100af */
[----:B------:R-:W-:Y:S01]  /*1d0f0*/  FFMA.FTZ R213, R0, R7, R213 ;  /* 0x0000000700d57223 */ /* 0x000fe200000100d5 */
[----:B------:R-:W-:Y:S01]  /*1d100*/  FMNMX.FTZ R8, R6, R13, !PT ;  /* 0x0000000d06087209 */ /* 0x000fe20007810000 */
[C---:B------:R-:W-:Y:S01]  /*1d110*/  FFMA.FTZ R209, R0.reuse, R7, R209 ;  /* 0x0000000700d17223 */ /* 0x040fe200000100d1 */
[----:B------:R-:W-:Y:S01]  /*1d120*/  FMNMX.FTZ R10, R19, R10, !PT ;  /* 0x0000000a130a7209 */ /* 0x000fe20007810000 */
        /* <DEDUP_REMOVED lines=46> */
[----:B------:R-:W1:Y:S01]  /*1d410*/  I2F R7, R7 ;  /* 0x0000000700077306 */ /* 0x000e620000201400 */
[----:B------:R-:W-:Y:S01]  /*1d420*/  FMNMX.FTZ R17, R190, R17, !PT ;  /* 0x00000011be117209 */ /* 0x000fe20007810000 */
[-C--:B------:R-:W-:Y:S01]  /*1d430*/  FFMA.FTZ R186, R0, R25.reuse, R186 ;  /* 0x0000001900ba7223 */ /* 0x080fe200000100ba */
[----:B------:R-:W-:Y:S01]  /*1d440*/  IADD3 R3, R2, 0x58, RZ ;  /* 0x0000005802037810 */ /* 0x000fe20007ffe0ff */
[----:B------:R-:W-:Y:S01]  /*1d450*/  FFMA.FTZ R193, R0, R25, R193 ;  /* 0x0000001900c17223 */ /* 0x000fe200000100c1 */
[----:B------:R-:W-:Y:S01]  /*1d460*/  FMNMX.FTZ R25, R180, R17, !PT ;  /* 0x00000011b4197209 */ /* 0x000fe20007810000 */
[C---:B------:R-:W-:Y:S01]  /*1d470*/  FFMA.FTZ R191, R0.reuse, R29, R191 ;  /* 0x0000001d00bf7223 */ /* 0x040fe200000100bf */
[----:B------:R-:W-:Y:S01]  /*1d480*/  FMNMX.FTZ R10, R199, R10, !PT ;  /* 0x0000000ac70a7209 */ /* 0x000fe20007810000 */
[----:B------:R-:W-:Y:S01]  /*1d490*/  FFMA.FTZ R188, R0, R27, R188 ;  /* 0x0000001b00bc7223 */ /* 0x000fe200000100bc */
[----:B------:R-:W-:Y:S01]  /*1d4a0*/  IADD3 R15, R2, 0x59, RZ ;  /* 0x00000059020f7810 */ /* 0x000fe20007ffe0ff */
[----:B------:R-:W2:Y:S01]  /*1d4b0*/  I2F R3, R3 ;  /* 0x0000000300037306 */ /* 0x000ea20000201400 */
[----:B------:R-:W-:Y:S01]  /*1d4c0*/  FMNMX.FTZ R25, R178, R25, !PT ;  /* 0x00000019b2197209 */ /* 0x000fe20007810000 */
[C---:B------:R-:W-:Y:S01]  /*1d4d0*/  FFMA.FTZ R195, R0.reuse, R27, R195 ;  /* 0x0000001b00c37223 */ /* 0x040fe200000100c3 */
[----:B------:R-:W-:Y:S01]  /*1d4e0*/  FMNMX.FTZ R10, R197, R10, !PT ;  /* 0x0000000ac50a7209 */ /* 0x000fe20007810000 */
[-C--:B------:R-:W-:Y:S01]  /*1d4f0*/  FFMA.FTZ R182, R0, R21.reuse, R182 ;  /* 0x0000001500b67223 */ /* 0x080fe200000100b6 */
[----:B------:R-:W-:Y:S01]  /*1d500*/  IADD3 R4, R2, 0x60, RZ ;  /* 0x0000006002047810 */ /* 0x000fe20007ffe0ff */
[----:B------:R-:W-:Y:S01]  /*1d510*/  FFMA.FTZ R183, R0, R21, R183 ;  /* 0x0000001500b77223 */ /* 0x000fe200000100b7 */
[----:B------:R-:W-:Y:S01]  /*1d520*/  FMNMX.FTZ R21, R188, R25, !PT ;  /* 0x00000019bc157209 */ /* 0x000fe20007810000 */
[-C--:B------:R-:W-:Y:S01]  /*1d530*/  FFMA.FTZ R184, R0, R23.reuse, R184 ;  /* 0x0000001700b87223 */ /* 0x080fe200000100b8 */
[----:B------:R-:W-:Y:S01]  /*1d540*/  FMNMX.FTZ R10, R191, R10, !PT ;  /* 0x0000000abf0a7209 */ /* 0x000fe20007810000 */
[----:B------:R-:W3:Y:S01]  /*1d550*/  I2F R15, R15 ;  /* 0x0000000f000f7306 */ /* 0x000ee20000201400 */
[----:B------:R-:W-:Y:S01]  /*1d560*/  IADD3 R13, R2, 0x61, RZ ;  /* 0x00000061020d7810 */ /* 0x000fe20007ffe0ff */
[----:B------:R-:W-:Y:S01]  /*1d570*/  FFMA.FTZ R189, R0, R23, R189 ;  /* 0x0000001700bd7223 */ /* 0x000fe200000100bd */
[----:B------:R-:W-:Y:S01]  /*1d580*/  FMNMX.FTZ R21, R186, R21, !PT ;  /* 0x00000015ba157209 */ /* 0x000fe20007810000 */
[CC--:B------:R-:W-:Y:S01]  /*1d590*/  FFMA.FTZ R176, R0.reuse, R9.reuse, R176 ;  /* 0x0000000900b07223 */ /* 0x0c0fe200000100b0 */
[----:B------:R-:W-:Y:S01]  /*1d5a0*/  FMNMX.FTZ R10, R195, R10, !PT ;  /* 0x0000000ac30a7209 */ /* 0x000fe20007810000 */
[----:B------:R-:W-:Y:S01]  /*1d5b0*/  FFMA.FTZ R179, R0, R9, R179 ;  /* 0x0000000900b37223 */ /* 0x000fe200000100b3 */
[----:B------:R-:W-:Y:S01]  /*1d5c0*/  IADD3 R8, R2, 0x68, RZ ;  /* 0x0000006802087810 */ /* 0x000fe20007ffe0ff */
[----:B-1----:R-:W-:Y:S01]  /*1d5d0*/  FFMA.FTZ R174, R0, R7, R174 ;  /* 0x0000000700ae7223 */ /* 0x002fe200000100ae */
[----:B------:R-:W-:Y:S01]  /*1d5e0*/  FMNMX.FTZ R21, R184, R21, !PT ;  /* 0x00000015b8157209 */ /* 0x000fe20007810000 */
[----:B------:R-:W1:Y:S01]  /*1d5f0*/  I2F R4, R4 ;  /* 0x0000000400047306 */ /* 0x000e620000201400 */
[----:B------:R-:W-:Y:S01]  /*1d600*/  FMNMX.FTZ R10, R193, R10, !PT ;  /* 0x0000000ac10a7209 */ /* 0x000fe20007810000 */
[----:B------:R-:W-:Y:S01]  /*1d610*/  FFMA.FTZ R173, R0, R7, R173 ;  /* 0x0000000700ad7223 */ /* 0x000fe200000100ad */
[----:B------:R-:W-:Y:S01]  /*1d620*/  FMNMX.FTZ R21, R182, R21, !PT ;  /* 0x00000015b6157209 */ /* 0x000fe20007810000 */
[CC--:B--2---:R-:W-:Y:S01]  /*1d630*/  FFMA.FTZ R172, R0.reuse, R3.reuse, R172 ;  /* 0x0000000300ac7223 */ /* 0x0c4fe200000100ac */
[----:B------:R-:W-:Y:S01]  /*1d640*/  FMNMX.FTZ R10, R189, R10, !PT ;  /* 0x0000000abd0a7209 */ /* 0x000fe20007810000 */
[----:B------:R-:W-:Y:S01]  /*1d650*/  FFMA.FTZ R171, R0, R3, R171 ;  /* 0x0000000300ab7223 */ /* 0x000fe200000100ab */
[----:B------:R-:W-:Y:S01]  /*1d660*/  FMNMX.FTZ R21, R176, R21, !PT ;  /* 0x00000015b0157209 */ /* 0x000fe20007810000 */
[----:B------:R-:W-:Y:S01]  /*1d670*/  FFMA.FTZ R127, R0, R127, R5 ;  /* 0x0000007f007f7223 */ /* 0x000fe20000010005 */
[----:B------:R-:W-:Y:S01]  /*1d680*/  FMNMX.FTZ R10, R183, R10, !PT ;  /* 0x0000000ab70a7209 */ /* 0x000fe20007810000 */
[----:B------:R-:W2:Y:S01]  /*1d690*/  I2F R13, R13 ;  /* 0x0000000d000d7306 */ /* 0x000ea20000201400 */
[----:B------:R-:W-:Y:S01]  /*1d6a0*/  FMNMX.FTZ R21, R174, R21, !PT ;  /* 0x00000015ae157209 */ /* 0x000fe20007810000 */
[----:B------:R-:W-:Y:S01]  /*1d6b0*/  LDSM.16.MT88.4 R28, [R138+0xb000] ;  /* 0x00b000008a1c783b */ /* 0x000fe20000004200 */
[----:B------:R-:W-:Y:S01]  /*1d6c0*/  FMNMX.FTZ R10, R179, R10, !PT ;  /* 0x0000000ab30a7209 */ /* 0x000fe20007810000 */
[-C--:B---3--:R-:W-:Y:S01]  /*1d6d0*/  FFMA.FTZ R170, R0, R15.reuse, R170 ;  /* 0x0000000f00aa7223 */ /* 0x088fe200000100aa */
[----:B------:R-:W-:Y:S01]  /*1d6e0*/  IADD3 R7, R2, 0x78, RZ ;  /* 0x0000007802077810 */ /* 0x000fe20007ffe0ff */
[----:B------:R-:W-:Y:S01]  /*1d6f0*/  FFMA.FTZ R167, R0, R15, R167 ;  /* 0x0000000f00a77223 */ /* 0x000fe200000100a7 */
[----:B------:R-:W-:Y:S02]  /*1d700*/  FMNMX.FTZ R21, R172, R21, !PT ;  /* 0x00000015ac157209 */ /* 0x000fe40007810000 */
[----:B------:R-:W-:Y:S01]  /*1d710*/  FMNMX.FTZ R10, R173, R10, !PT ;  /* 0x0000000aad0a7209 */ /* 0x000fe20007810000 */
[----:B------:R-:W3:Y:S01]  /*1d720*/  I2F R8, R8 ;  /* 0x0000000800087306 */ /* 0x000ee20000201400 */
[----:B------:R-:W-:Y:S01]  /*1d730*/  IADD3 R3, R2, 0x79, RZ ;  /* 0x0000007902037810 */ /* 0x000fe20007ffe0ff */
[----:B------:R-:W-:Y:S01]  /*1d740*/  LDSM.16.MT88.4 R36, [R136+0xb000] ;  /* 0x00b000008824783b */ /* 0x000fe20000004200 */
[----:B------:R-:W-:Y:S01]  /*1d750*/  FMNMX.FTZ R2, R170, R21, !PT ;  /* 0x00000015aa027209 */ /* 0x000fe20007810000 */
[C---:B-1----:R-:W-:Y:S01]  /*1d760*/  FFMA.FTZ R165, R0.reuse, R4, R165 ;  /* 0x0000000400a57223 */ /* 0x042fe200000100a5 */
[----:B------:R-:W-:Y:S01]  /*1d770*/  FMNMX.FTZ R10, R171, R10, !PT ;  /* 0x0000000aab0a7209 */ /* 0x000fe20007810000 */
[C---:B------:R-:W-:Y:S03]  /*1d780*/  FFMA.FTZ R133, R0.reuse, R4, R133 ;  /* 0x0000000400857223 */ /* 0x040fe60000010085 */
[----:B------:R-:W-:Y:S01]  /*1d790*/  FMNMX.FTZ R15, R165, R2, !PT ;  /* 0x00000002a50f7209 */ /* 0x000fe20007810000 */
[----:B------:R-:W1:Y:S01]  /*1d7a0*/  I2F R17, R12 ;  /* 0x0000000c00117306 */ /* 0x000e620000201400 */
[----:B------:R-:W-:Y:S01]  /*1d7b0*/  FMNMX.FTZ R10, R167, R10, !PT ;  /* 0x0000000aa70a7209 */ /* 0x000fe20007810000 */
[----:B------:R-:W-:Y:S01]  /*1d7c0*/  LDSM.16.MT88.4 R20, [R136+0x9000] ;  /* 0x009000008814783b */ /* 0x000fe20000004200 */
[CC--:B--2---:R-:W-:Y:S02]  /*1d7d0*/  FFMA.FTZ R164, R0.reuse, R13.reuse, R164 ;  /* 0x0000000d00a47223 */ /* 0x0c4fe400000100a4 */
[----:B------:R-:W-:Y:S01]  /*1d7e0*/  FMNMX.FTZ R10, R133, R10, !PT ;  /* 0x0000000a850a7209 */ /* 0x000fe20007810000 */
[----:B------:R-:W-:Y:S02]  /*1d7f0*/  FFMA.FTZ R131, R0, R13, R131 ;  /* 0x0000000d00837223 */ /* 0x000fe40000010083 */
[----:B------:R-:W-:Y:S02]  /*1d800*/  FMNMX.FTZ R2, R164, R15, !PT ;  /* 0x0000000fa4027209 */ /* 0x000fe40007810000 */
[----:B------:R-:W2:Y:S01]  /*1d810*/  I2F R9, R14 ;  /* 0x0000000e00097306 */ /* 0x000ea20000201400 */
[----:B------:R-:W-:Y:S01]  /*1d820*/  FMNMX.FTZ R10, R131, R10, !PT ;  /* 0x0000000a830a7209 */ /* 0x000fe20007810000 */
[CC--:B---3--:R-:W-:Y:S02]  /*1d830*/  FFMA.FTZ R135, R0.reuse, R8.reuse, R135 ;  /* 0x0000000800877223 */ /* 0x0c8fe40000010087 */
[----:B------:R-:W-:Y:S03]  /*1d840*/  FFMA.FTZ R129, R0, R8, R129 ;  /* 0x0000000800817223 */ /* 0x000fe60000010081 */
        /* <DEDUP_REMOVED lines=15> */
[----:B------:R-:W-:Y:S03]  /*1d940*/  FFMA.FTZ R122, R0, R7, R122 ;  /* 0x00000007007a7223 */ /* 0x000fe6000001007a */
[----:B------:R-:W-:Y:S02]  /*1d950*/  FMNMX.FTZ R9, R53, R2, !PT ;  /* 0x0000000235097209 */ /* 0x000fe40007810000 */
[----:B------:R-:W-:Y:S02]  /*1d960*/  FMNMX.FTZ R4, R122, R13, !PT ;  /* 0x0000000d7a047209 */ /* 0x000fe40007810000 */
[----:B------:R-:W-:Y:S01]  /*1d970*/  LDSM.16.MT88.4 R12, [R138+0x9000] ;  /* 0x009000008a0c783b */ /* 0x000fe20000004200 */
[CC--:B-1----:R-:W-:Y:S02]  /*1d980*/  FFMA.FTZ R52, R0.reuse, R3.reuse, R52 ;  /* 0x0000000300347223 */ /* 0x0c2fe40000010034 */
        /* <DEDUP_REMOVED lines=63> */
[----:B------:R-:W-:Y:S02]  /*1dd80*/  FMUL.FTZ R43, R55, R79 ;  /* 0x0000004f372b7220 */ /* 0x000fe40000410000 */
[----:B------:R-:W-:Y:S02]  /*1dd90*/  FMUL.FTZ R41, R54, R77 ;  /* 0x0000004d36297220 */ /* 0x000fe40000410000 */
[--C-:B------:R-:W-:Y:S02]  /*1dda0*/  FFMA.FTZ R85, R48, c[0x0][0x23c], -R175.reuse ;  /* 0x00008f0030557a23 */ /* 0x100fe400000108af */
[--C-:B------:R-:W-:Y:S01]  /*1ddb0*/  FFMA.FTZ R77, R51, c[0x0][0x23c], -R118.reuse ;  /* 0x00008f00334d7a23 */ /* 0x100fe20000010876 */
[----:B------:R-:W1:Y:S01]  /*1ddc0*/  MUFU.EX2 R126, R126 ;  /* 0x0000007e007e7308 */ /* 0x000e620000000800 */
[C---:B------:R-:W-:Y:S02]  /*1ddd0*/  FMUL.FTZ R50, R55.reuse, R70 ;  /* 0x0000004637327220 */ /* 0x040fe40000410000 */
[----:B------:R-:W-:Y:S01]  /*1dde0*/  FMUL.FTZ R51, R55, R71 ;  /* 0x0000004737337220 */ /* 0x000fe20000410000 */
[----:B--2---:R-:W-:Y:S01]  /*1ddf0*/  F2FP.PACK_AB R57, R168, R187 ;  /* 0x000000bba839723e */ /* 0x004fe200000000ff */
[----:B------:R-:W-:Y:S02]  /*1de00*/  FMUL.FTZ R48, R54, R68 ;  /* 0x0000004436307220 */ /* 0x000fe40000410000 */
[--C-:B------:R-:W-:Y:S02]  /*1de10*/  FFMA.FTZ R95, R132, c[0x0][0x23c], -R175.reuse ;  /* 0x00008f00845f7a23 */ /* 0x100fe400000108af */
[--C-:B------:R-:W-:Y:S01]  /*1de20*/  FFMA.FTZ R79, R135, c[0x0][0x23c], -R175.reuse ;  /* 0x00008f00874f7a23 */ /* 0x100fe200000108af */
[----:B------:R-:W-:Y:S01]  /*1de30*/  MUFU.EX2 R177, R177 ;  /* 0x000000b100b17308 */ /* 0x000fe20000000800 */
[--C-:B------:R-:W-:Y:S02]  /*1de40*/  FFMA.FTZ R94, R130, c[0x0][0x23c], -R175.reuse ;  /* 0x00008f00825e7a23 */ /* 0x100fe400000108af */
[--C-:B------:R-:W-:Y:S02]  /*1de50*/  FFMA.FTZ R93, R53, c[0x0][0x23c], -R175.reuse ;  /* 0x00008f00355d7a23 */ /* 0x100fe400000108af */
[--C-:B------:R-:W-:Y:S02]  /*1de60*/  FFMA.FTZ R86, R198, c[0x0][0x23c], -R175.reuse ;  /* 0x00008f00c6567a23 */ /* 0x100fe400000108af */
[--C-:B------:R-:W-:Y:S02]  /*1de70*/  FFMA.FTZ R92, R205, c[0x0][0x23c], -R118.reuse ;  /* 0x00008f00cd5c7a23 */ /* 0x100fe40000010876 */
        /* <DEDUP_REMOVED lines=16> */
[--C-:B------:R-:W-:Y:S01]  /*1df80*/  FFMA.FTZ R133, R133, c[0x0][0x23c], -R118.reuse ;  /* 0x00008f0085857a23 */ /* 0x100fe20000010876 */
[----:B--2---:R-:W-:Y:S01]  /*1df90*/  F2FP.PACK_AB R56, R166, R177 ;  /* 0x000000b1a638723e */ /* 0x004fe200000000ff */
[----:B------:R-:W-:Y:S02]  /*1dfa0*/  FFMA.FTZ R177, R54, R163, R177 ;  /* 0x000000a336b17223 */ /* 0x000fe400000100b1 */
[--C-:B------:R-:W-:Y:S02]  /*1dfb0*/  FFMA.FTZ R129, R129, c[0x0][0x23c], -R118.reuse ;  /* 0x00008f0081817a23 */ /* 0x100fe40000010876 */
[----:B------:R-:W-:Y:S01]  /*1dfc0*/  FADD.FTZ R177, R166, R177 ;  /* 0x000000b1a6b17221 */ /* 0x000fe20000010000 */
        /* <DEDUP_REMOVED lines=12> */
[----:B------:R-:W-:Y:S02]  /*1e090*/  FADD.FTZ R168, R168, R187 ;  /* 0x000000bba8a87221 */ /* 0x000fe40000010000 */
[----:B------:R-:W-:Y:S01]  /*1e0a0*/  FFMA.FTZ R121, R121, c[0x0][0x23c], -R118 ;  /* 0x00008f0079797a23 */ /* 0x000fe20000010876 */
[C---:B------:R-:W-:Y:S02]  /*1e0b0*/  HMMA.16816.F32 R12, R56.reuse, R20, R12 ;  /* 0x00000014380c723c */ /* 0x040fe4000000180c */
[----:B------:R-:W-:Y:S01]  /*1e0c0*/  MUFU.EX2 R120, R93 ;  /* 0x0000005d00787308 */ /* 0x000fe20000000800 */
[----:B------:R-:W-:Y:S04]  /*1e0d0*/  FADD.FTZ R169, R169, R168 ;  /* 0x000000a8a9a97221 */ /* 0x000fe80000010000 */
        /* <DEDUP_REMOVED lines=22> */
[----:B------:R-:W-:Y:S02]  /*1e240*/  FMUL.FTZ R32, R54, R84 ;  /* 0x0000005436207220 */ /* 0x000fe40000410000 */
[--C-:B------:R-:W-:Y:S02]  /*1e250*/  FFMA.FTZ R84, R42, c[0x0][0x23c], -R175.reuse ;  /* 0x00008f002a547a23 */ /* 0x100fe400000108af */
[C---:B------:R-:W-:Y:S01]  /*1e260*/  FMUL.FTZ R42, R55.reuse, R78 ;  /* 0x0000004e372a7220 */ /* 0x040fe20000410000 */
        /* <DEDUP_REMOVED lines=12> */
[C---:B------:R-:W-:Y:S02]  /*1e330*/  FMUL.FTZ R40, R54.reuse, R76 ;  /* 0x0000004c36287220 */ /* 0x040fe40000410000 */
[--C-:B------:R-:W-:Y:S02]  /*1e340*/  FFMA.FTZ R76, R65, c[0x0][0x23c], -R118.reuse ;  /* 0x00008f00414c7a23 */ /* 0x100fe40000010876 */
[----:B------:R-:W2:Y:S01]  /*1e350*/  LDSM.16.MT88.4 R64, [R138+0x9400] ;  /* 0x009400008a40783b */ /* 0x000ea20000004200 */
[C---:B------:R-:W-:Y:S03]  /*1e360*/  HMMA.16816.F32 R36, R56.reuse, R44, R36 ;  /* 0x0000002c3824723c */ /* 0x040fe60000001824 */
[--C-:B------:R-:W-:Y:S01]  /*1e370*/  FFMA.FTZ R80, R49, c[0x0][0x23c], -R118.reuse ;  /* 0x00008f0031507a23 */ /* 0x100fe20000010876 */
[----:B------:R-:W3:Y:S01]  /*1e380*/  MUFU.EX2 R76, R76 ;  /* 0x0000004c004c7308 */ /* 0x000ee20000000800 */
[C---:B------:R-:W-:Y:S02]  /*1e390*/  FMUL.FTZ R49, R54.reuse, R69 ;  /* 0x0000004536317220 */ /* 0x040fe40000410000 */
[----:B------:R-:W-:Y:S01]  /*1e3a0*/  LDSM.16.MT88.4 R68, [R138+0xc000] ;  /* 0x00c000008a44783b */ /* 0x000fe20000004200 */
[C---:B------:R-:W-:Y:S04]  /*1e3b0*/  HMMA.16816.F32 R40, R56.reuse, R46, R40 ;  /* 0x0000002e3828723c */ /* 0x040fe80000001828 */
[C---:B------:R-:W-:Y:S02]  /*1e3c0*/  FMUL.FTZ R44, R54.reuse, R72 ;  /* 0x00000048362c7220 */ /* 0x040fe40000410000 */
[----:B------:R-:W-:Y:S01]  /*1e3d0*/  FMUL.FTZ R45, R54, R73 ;  /* 0x00000049362d7220 */ /* 0x000fe20000410000 */
[----:B------:R-:W-:Y:S01]  /*1e3e0*/  MUFU.EX2 R80, R80 ;  /* 0x0000005000507308 */ /* 0x000fe20000000800 */
[C---:B------:R-:W-:Y:S04]  /*1e3f0*/  FMUL.FTZ R46, R55.reuse, R74 ;  /* 0x0000004a372e7220 */ /* 0x040fe80000410000 */
[----:B------:R-:W-:Y:S02]  /*1e400*/  FMUL.FTZ R47, R55, R75 ;  /* 0x0000004b372f7220 */ /* 0x000fe40000410000 */
[--C-:B------:R-:W-:Y:S01]  /*1e410*/  FFMA.FTZ R83, R207, c[0x0][0x23c], -R118.reuse ;  /* 0x00008f00cf537a23 */ /* 0x100fe20000010876 */
[----:B------:R-:W-:Y:S01]  /*1e420*/  LDSM.16.MT88.4 R72, [R138+0xc400] ;  /* 0x00c400008a48783b */ /* 0x000fe20000004200 */
[--C-:B------:R-:W-:Y:S01]  /*1e430*/  FFMA.FTZ R82, R194, c[0x0][0x23c], -R175.reuse ;  /* 0x00008f00c2527a23 */ /* 0x100fe200000108af */
[----:B------:R-:W-:Y:S01]  /*1e440*/  MUFU.EX2 R98, R98 ;  /* 0x0000006200627308 */ /* 0x000fe20000000800 */
[--C-:B------:R-:W-:Y:S01]  /*1e450*/  FFMA.FTZ R90, R201, c[0x0][0x23c], -R118.reuse ;  /* 0x00008f00c95a7a23 */ /* 0x100fe20000010876 */
[C---:B------:R-:W-:Y:S03]  /*1e460*/  HMMA.16816.F32 R44, R56.reuse, R60, R44 ;  /* 0x0000003c382c723c */ /* 0x040fe6000000182c */
[--C-:B------:R-:W-:Y:S02]  /*1e470*/  FFMA.FTZ R91, R181, c[0x0][0x23c], -R118.reuse ;  /* 0x00008f00b55b7a23 */ /* 0x100fe40000010876 */
[--C-:B------:R-:W-:Y:S02]  /*1e480*/  FFMA.FTZ R181, R180, c[0x0][0x23c], -R175.reuse ;  /* 0x00008f00b4b57a23 */ /* 0x100fe400000108af */
[--C-:B------:R-:W-:Y:S01]  /*1e490*/  FFMA.FTZ R180, R197, c[0x0][0x23c], -R118.reuse ;  /* 0x00008f00c5b47a23 */ /* 0x100fe20000010876 */
[----:B------:R-:W-:Y:S01]  /*1e4a0*/  HMMA.16816.F32 R48, R56, R62, R48 ;  /* 0x0000003e3830723c */ /* 0x000fe20000001830 */
[----:B------:R-:W4:Y:S01]  /*1e4b0*/  MUFU.EX2 R83, R83 ;  /* 0x0000005300537308 */ /* 0x000f220000000800 */
[----:B------:R-:W5:Y:S02]  /*1e4c0*/  LDSM.16.MT88.4 R60, [R136+0x9400] ;  /* 0x00940000883c783b */ /* 0x000f640000004200 */
[--C-:B------:R-:W-:Y:S02]  /*1e4d0*/  FFMA.FTZ R197, R182, c[0x0][0x23c], -R175.reuse ;  /* 0x00008f00b6c57a23 */ /* 0x100fe400000108af */
[--C-:B------:R-:W-:Y:S01]  /*1e4e0*/  FFMA.FTZ R182, R195, c[0x0][0x23c], -R118.reuse ;  /* 0x00008f00c3b67a23 */ /* 0x100fe20000010876 */
[----:B-1----:R-:W-:Y:S01]  /*1e4f0*/  F2FP.PACK_AB R59, R81, R84 ;  /* 0x00000054513b723e */ /* 0x002fe200000000ff */
[--C-:B------:R-:W-:Y:S01]  /*1e500*/  FFMA.FTZ R96, R192, c[0x0][0x23c], -R175.reuse ;  /* 0x00008f00c0607a23 */ /* 0x100fe200000108af */
[----:B---3--:R-:W-:Y:S02]  /*1e510*/  F2FP.PACK_AB R56, R77, R76 ;  /* 0x0000004c4d38723e */ /* 0x008fe400000000ff */
[----:B------:R-:W-:Y:S01]  /*1e520*/  MUFU.EX2 R89, R89 ;  /* 0x0000005900597308 */ /* 0x000fe20000000800 */
[----:B------:R-:W-:Y:S01]  /*1e530*/  F2FP.PACK_AB R57, R85, R88 ;  /* 0x000000585539723e */ /* 0x000fe200000000ff */
[--C-:B------:R-:W-:Y:S02]  /*1e540*/  FFMA.FTZ R189, R174, c[0x0][0x23c], -R175.reuse ;  /* 0x00008f00aebd7a23 */ /* 0x100fe400000108af */
[--C-:B------:R-:W-:Y:S02]  /*1e550*/  FFMA.FTZ R195, R170, c[0x0][0x23c], -R175.reuse ;  /* 0x00008f00aac37a23 */ /* 0x100fe400000108af */
[----:B------:R-:W-:Y:S02]  /*1e560*/  FFMA.FTZ R175, R52, c[0x0][0x23c], -R175 ;  /* 0x00008f0034af7a23 */ /* 0x000fe400000108af */
[--C-:B------:R-:W-:Y:S02]  /*1e570*/  FFMA.FTZ R170, R179, c[0x0][0x23c], -R118.reuse ;  /* 0x00008f00b3aa7a23 */ /* 0x100fe40000010876 */
[----:B------:R-:W1:Y:S01]  /*1e580*/  MUFU.EX2 R82, R82 ;  /* 0x0000005200527308 */ /* 0x000e620000000800 */
[----:B----4-:R-:W-:Y:S09]  /*1e590*/  F2FP.PACK_AB R58, R83, R80 ;  /* 0x00000050533a723e */ /* 0x010ff200000000ff */
[----:B------:R-:W-:Y:S01]  /*1e5a0*/  MUFU.EX2 R181, R181 ;  /* 0x000000b500b57308 */ /* 0x000fe20000000800 */
[C---:B--2---:R-:W-:Y:S08]  /*1e5b0*/  HMMA.16816.F32 R4, R56.reuse, R64, R4 ;  /* 0x000000403804723c */ /* 0x044ff00000001804 */
[C---:B------:R-:W-:Y:S01]  /*1e5c0*/  HMMA.16816.F32 R8, R56.reuse, R66, R8 ;  /* 0x000000423808723c */ /* 0x040fe20000001808 */
[----:B------:R-:W2:Y:S01]  /*1e5d0*/  LDSM.16.MT88.4 R64, [R138+0xb400] ;  /* 0x00b400008a40783b */ /* 0x000ea20000004200 */
[----:B------:R-:W-:Y:S06]  /*1e5e0*/  MUFU.EX2 R180, R180 ;  /* 0x000000b400b47308 */ /* 0x000fec0000000800 */
[C---:B-----5:R-:W-:Y:S04]  /*1e5f0*/  HMMA.16816.F32 R12, R56.reuse, R60, R12 ;  /* 0x0000003c380c723c */ /* 0x060fe8000000180c */
[----:B------:R-:W-:Y:S04]  /*1e600*/  MUFU.EX2 R199, R199 ;  /* 0x000000c700c77308 */ /* 0x000fe80000000800 */
[C---:B------:R-:W-:Y:S01]  /*1e610*/  HMMA.16816.F32 R16, R56.reuse, R62, R16 ;  /* 0x0000003e3810723c */ /* 0x040fe20000001810 */
[----:B------:R-:W3:Y:S05]  /*1e620*/  LDSM.16.MT88.4 R60, [R136+0xb400] ;  /* 0x00b40000883c783b */ /* 0x000eea0000004200 */
        /* <DEDUP_REMOVED lines=12> */
[----:B------:R4:W-:Y:S01]  /*1e6f0*/  MUFU.EX2 R163, R78 ;  /* 0x0000004e00a37308 */ /* 0x0009e20000000800 */
[C---:B--2---:R-:W-:Y:S09]  /*1e700*/  HMMA.16816.F32 R36, R56.reuse, R64, R36 ;  /* 0x000000403824723c */ /* 0x044ff20000001824 */
[----:B------:R-:W-:Y:S01]  /*1e710*/  MUFU.EX2 R90, R90 ;  /* 0x0000005a005a7308 */ /* 0x000fe20000000800 */
[C---:B------:R-:W-:Y:S01]  /*1e720*/  HMMA.16816.F32 R40, R56.reuse, R66, R40 ;  /* 0x000000423828723c */ /* 0x040fe20000001828 */
[----:B------:R-:W2:Y:S08]  /*1e730*/  LDSM.16.MT88.4 R64, [R138+0x9800] ;  /* 0x009800008a40783b */ /* 0x000eb00000004200 */
[----:B------:R-:W5:Y:S01]  /*1e740*/  MUFU.EX2 R91, R91 ;  /* 0x0000005b005b7308 */ /* 0x000f620000000800 */
[C---:B---3--:R-:W-:Y:S03]  /*1e750*/  HMMA.16816.F32 R44, R56.reuse, R60, R44 ;  /* 0x0000003c382c723c */ /* 0x048fe6000000182c */
[----:B----4-:R-:W-:Y:S02]  /*1e760*/  FADD.FTZ R78, R88, R169 ;  /* 0x000000a9584e7221 */ /* 0x010fe40000010000 */
[----:B------:R-:W-:Y:S04]  /*1e770*/  FFMA.FTZ R88, R122, c[0x0][0x23c], -R118 ;  /* 0x00008f007a587a23 */ /* 0x000fe80000010876 */
[----:B------:R-:W-:Y:S01]  /*1e780*/  MUFU.EX2 R96, R96 ;  /* 0x0000006000607308 */ /* 0x000fe20000000800 */
[----:B------:R-:W-:Y:S01]  /*1e790*/  HMMA.16816.F32 R48, R56, R62, R48 ;  /* 0x0000003e3830723c */ /* 0x000fe20000001830 */
[----:B------:R-:W3:Y:S02]  /*1e7a0*/  LDSM.16.MT88.4 R60, [R136+0x9800] ;  /* 0x00980000883c783b */ /* 0x000ee40000004200 */
[----:B------:R-:W-:Y:S02]  /*1e7b0*/  FADD.FTZ R85, R85, R78 ;  /* 0x0000004e55557221 */ /* 0x000fe40000010000 */
[----:B------:R-:W-:Y:S02]  /*1e7c0*/  FFMA.FTZ R118, R123, c[0x0][0x23c], -R118 ;  /* 0x00008f007b767a23 */ /* 0x000fe40000010876 */
[----:B------:R-:W-:Y:S02]  /*1e7d0*/  F2FP.PACK_AB R57, R86, R87 ;  /* 0x000000575639723e */ /* 0x000fe400000000ff */
[----:B------:R-:W-:Y:S01]  /*1e7e0*/  F2FP.PACK_AB R56, R97, R92 ;  /* 0x0000005c6138723e */ /* 0x000fe200000000ff */
[----:B------:R-:W-:Y:S02]  /*1e7f0*/  MUFU.EX2 R178, R178 ;  /* 0x000000b200b27308 */ /* 0x000fe40000000800 */
[----:B-1----:R-:W-:Y:S02]  /*1e800*/  F2FP.PACK_AB R59, R82, R89 ;  /* 0x00000059523b723e */ /* 0x002fe400000000ff */
[----:B-----5:R-:W-:Y:S06]  /*1e810*/  F2FP.PACK_AB R58, R91, R90 ;  /* 0x0000005a5b3a723e */ /* 0x020fec00000000ff */
[----:B------:R-:W-:Y:S01]  /*1e820*/  MUFU.EX2 R122, R94 ;  /* 0x0000005e007a7308 */ /* 0x000fe20000000800 */
[C---:B--2---:R-:W-:Y:S09]  /*1e830*/  HMMA.16816.F32 R4, R56.reuse, R64, R4 ;  /* 0x000000403804723c */ /* 0x044ff20000001804 */
[----:B------:R-:W-:Y:S01]  /*1e840*/  MUFU.EX2 R185, R185 ;  /* 0x000000b900b97308 */ /* 0x000fe20000000800 */
[C---:B------:R-:W-:Y:S01]  /*1e850*/  HMMA.16816.F32 R8, R56.reuse, R66, R8 ;  /* 0x000000423808723c */ /* 0x040fe20000001808 */
[----:B------:R-:W1:Y:S08]  /*1e860*/  LDSM.16.MT88.4 R64, [R138+0xb800] ;  /* 0x00b800008a40783b */ /* 0x000e700000004200 */
[----:B------:R-:W-:Y:S01]  /*1e870*/  MUFU.EX2 R191, R191 ;  /* 0x000000bf00bf7308 */ /* 0x000fe20000000800 */
[C---:B---3--:R-:W-:Y:S08]  /*1e880*/  HMMA.16816.F32 R12, R56.reuse, R60, R12 ;  /* 0x0000003c380c723c */ /* 0x048ff0000000180c */
[C---:B------:R-:W-:Y:S01]  /*1e890*/  HMMA.16816.F32 R16, R56.reuse, R62, R16 ;  /* 0x0000003e3810723c */ /* 0x040fe20000001810 */
[----:B------:R-:W2:Y:S01]  /*1e8a0*/  LDSM.16.MT88.4 R60, [R136+0xb800] ;  /* 0x00b80000883c783b */ /* 0x000ea20000004200 */
[----:B------:R-:W-:Y:S10]  /*1e8b0*/  MUFU.EX2 R162, R162 ;  /* 0x000000a200a27308 */ /* 0x000ff40000000800 */
[----:B------:R-:W3:Y:S10]  /*1e8c0*/  MUFU.EX2 R189, R189 ;  /* 0x000000bd00bd7308 */ /* 0x000ef40000000800 */
[----:B------:R-:W-:Y:S01]  /*1e8d0*/  MUFU.EX2 R172, R172 ;  /* 0x000000ac00ac7308 */ /* 0x000fe20000000800 */
[C---:B-1----:R-:W-:Y:S09]  /*1e8e0*/  HMMA.16816.F32 R20, R56.reuse, R64, R20 ;  /* 0x000000403814723c */ /* 0x042ff20000001814 */
[----:B------:R-:W1:Y:S01]  /*1e8f0*/  MUFU.EX2 R195, R195 ;  /* 0x000000c300c37308 */ /* 0x000e620000000800 */
[C---:B------:R-:W-:Y:S01]  /*1e900*/  HMMA.16816.F32 R24, R56.reuse, R66, R24 ;  /* 0x000000423818723c */ /* 0x040fe20000001818 */
[----:B------:R-:W4:Y:S02]  /*1e910*/  LDSM.16.MT88.4 R64, [R138+0xd800] ;  /* 0x00d800008a40783b */ /* 0x000f240000004200 */
[----:B---3--:R-:W-:Y:S05]  /*1e920*/  F2FP.PACK_AB R53, R189, R162 ;  /* 0x000000a2bd35723e */ /* 0x008fea00000000ff */
[C---:B--2---:R-:W-:Y:S01]  /*1e930*/  HMMA.16816.F32 R28, R56.reuse, R60, R28 ;  /* 0x0000003c381c723c */ /* 0x044fe2000000181c */
[----:B------:R-:W-:Y:S07]  /*1e940*/  MUFU.EX2 R170, R170 ;  /* 0x000000aa00aa7308 */ /* 0x000fee0000000800 */
[C---:B------:R-:W-:Y:S01]  /*1e950*/  HMMA.16816.F32 R32, R56.reuse, R62, R32 ;  /* 0x0000003e3820723c */ /* 0x040fe20000001820 */
[----:B------:R-:W2:Y:S02]  /*1e960*/  LDSM.16.MT88.4 R60, [R136+0xd800] ;  /* 0x00d80000883c783b */ /* 0x000ea40000004200 */
[----:B------:R-:W3:Y:S01]  /*1e970*/  MUFU.EX2 R173, R173 ;  /* 0x000000ad00ad7308 */ /* 0x000ee20000000800 */
[----:B-1----:R-:W-:Y:S09]  /*1e980*/  F2FP.PACK_AB R55, R195, R172 ;  /* 0x000000acc337723e */ /* 0x002ff200000000ff */
[----:B------:R-:W-:Y:S10]  /*1e990*/  MUFU.EX2 R171, R171 ;  /* 0x000000ab00ab7308 */ /* 0x000ff40000000800 */
[----:B------:R-:W1:Y:S01]  /*1e9a0*/  MUFU.EX2 R132, R167 ;  /* 0x000000a700847308 */ /* 0x000e620000000800 */
[C---:B----4-:R-:W-:Y:S03]  /*1e9b0*/  HMMA.16816.F32 R36, R56.reuse, R64, R36 ;  /* 0x000000403824723c */ /* 0x050fe60000001824 */
[----:B---3--:R-:W-:Y:S05]  /*1e9c0*/  F2FP.PACK_AB R52, R173, R170 ;  /* 0x000000aaad34723e */ /* 0x008fea00000000ff */
[C---:B------:R-:W-:Y:S01]  /*1e9d0*/  HMMA.16816.F32 R40, R56.reuse, R66, R40 ;  /* 0x000000423828723c */ /* 0x040fe20000001828 */
[----:B------:R-:W3:Y:S01]  /*1e9e0*/  LDSM.16.MT88.4 R64, [R138+0x9c00] ;  /* 0x009c00008a40783b */ /* 0x000ee20000004200 */
[----:B------:R-:W-:Y:S06]  /*1e9f0*/  MUFU.EX2 R135, R165 ;  /* 0x000000a500877308 */ /* 0x000fec0000000800 */
[C---:B--2---:R-:W-:Y:S04]  /*1ea00*/  HMMA.16816.F32 R44, R56.reuse, R60, R44 ;  /* 0x0000003c382c723c */ /* 0x044fe8000000182c */
[----:B------:R-:W2:Y:S01]  /*1ea10*/  MUFU.EX2 R134, R164 ;  /* 0x000000a400867308 */ /* 0x000ea20000000800 */
[----:B-1----:R-:W-:Y:S03]  /*1ea20*/  F2FP.PACK_AB R54, R132, R171 ;  /* 0x000000ab8436723e */ /* 0x002fe600000000ff */
[----:B------:R-:W-:Y:S01]  /*1ea30*/  HMMA.16816.F32 R48, R56, R62, R48 ;  /* 0x0000003e3830723c */ /* 0x000fe20000001830 */
[----:B------:R-:W1:Y:S05]  /*1ea40*/  LDSM.16.MT88.4 R60, [R136+0x9c00] ;  /* 0x009c0000883c783b */ /* 0x000e6a0000004200 */
[----:B------:R-:W-:Y:S01]  /*1ea50*/  MUFU.EX2 R133, R133 ;  /* 0x0000008500857308 */ /* 0x000fe20000000800 */
[----:B------:R-:W-:Y:S02]  /*1ea60*/  F2FP.PACK_AB R57, R99, R96 ;  /* 0x000000606339723e */ /* 0x000fe400000000ff */
[----:B------:R-:W-:Y:S03]  /*1ea70*/  F2FP.PACK_AB R59, R178, R181 ;  /* 0x000000b5b23b723e */ /* 0x000fe600000000ff */
[----:B------:R-:W-:Y:S02]  /*1ea80*/  F2FP.PACK_AB R56, R98, R185 ;  /* 0x000000b96238723e */ /* 0x000fe400000000ff */
[----:B------:R-:W-:Y:S02]  /*1ea90*/  F2FP.PACK_AB R58, R191, R180 ;  /* 0x000000b4bf3a723e */ /* 0x000fe400000000ff */
[----:B------:R-:W4:Y:S05]  /*1eaa0*/  MUFU.EX2 R164, R131 ;  /* 0x0000008300a47308 */ /* 0x000f2a0000000800 */
[C---:B---3--:R-:W-:Y:S05]  /*1eab0*/  HMMA.16816.F32 R4, R56.reuse, R64, R4 ;  /* 0x000000403804723c */ /* 0x048fea0000001804 */
[----:B------:R-:W-:Y:S03]  /*1eac0*/  MUFU.EX2 R129, R129 ;  /* 0x0000008100817308 */ /* 0x000fe60000000800 */
[C---:B------:R-:W-:Y:S01]  /*1ead0*/  HMMA.16816.F32 R8, R56.reuse, R66, R8 ;  /* 0x000000423808723c */ /* 0x040fe20000001808 */
[----:B------:R-:W3:Y:S06]  /*1eae0*/  LDSM.16.MT88.4 R64, [R138+0xbc00] ;  /* 0x00bc00008a40783b */ /* 0x000eec0000004200 */
        /* <DEDUP_REMOVED lines=37> */
[----:B------:R-:W5:Y:S07]  /*1ed40*/  LDSM.16.MT88.4 R56, [R136+0xc400] ;  /* 0x00c400008838783b */ /* 0x000f6e0000004200 */
[C---:B---3--:R-:W-:Y:S01]  /*1ed50*/  HMMA.16816.F32 R4, R52.reuse, R64, R4 ;  /* 0x000000403404723c */ /* 0x048fe20000001804 */
[----:B------:R-:W-:Y:S07]  /*1ed60*/  LDSM.16.MT88.4 R68, [R136+0xa800] ;  /* 0x00a800008844783b */ /* 0x000fee0000004200 */
[C---:B------:R-:W-:Y:S01]  /*1ed70*/  HMMA.16816.F32 R8, R52.reuse, R66, R8 ;  /* 0x000000423408723c */ /* 0x040fe20000001808 */
[----:B------:R-:W3:Y:S07]  /*1ed80*/  LDSM.16.MT88.4 R64, [R138+0xe400] ;  /* 0x00e400008a40783b */ /* 0x000eee0000004200 */
[C---:B-1----:R-:W-:Y:S08]  /*1ed90*/  HMMA.16816.F32 R12, R52.reuse, R60, R12 ;  /* 0x0000003c340c723c */ /* 0x042ff0000000180c */
[C---:B------:R-:W-:Y:S01]  /*1eda0*/  HMMA.16816.F32 R16, R52.reuse, R62, R16 ;  /* 0x0000003e3410723c */ /* 0x040fe20000001810 */
[----:B------:R-:W1:Y:S07]  /*1edb0*/  LDSM.16.MT88.4 R60, [R136+0xe400] ;  /* 0x00e40000883c783b */ /* 0x000e6e0000004200 */
[C---:B------:R-:W-:Y:S07]  /*1edc0*/  HMMA.16816.F32 R20, R52.reuse, R72, R20 ;  /* 0x000000483414723c */ /* 0x040fee0000001814 */
[----:B------:R-:W-:Y:S01]  /*1edd0*/  FADD.FTZ R72, R128, R177 ;  /* 0x000000b180487221 */ /* 0x000fe20000010000 */
[C---:B------:R-:W-:Y:S01]  /*1ede0*/  HMMA.16816.F32 R24, R52.reuse, R74, R24 ;  /* 0x0000004a3418723c */ /* 0x040fe20000001818 */
[----:B------:R-:W1:Y:S03]  /*1edf0*/  MUFU.EX2 R128, R127 ;  /* 0x0000007f00807308 */ /* 0x000e660000000800 */
[----:B------:R-:W-:Y:S02]  /*1ee00*/  FADD.FTZ R119, R119, R72 ;  /* 0x0000004877777221 */ /* 0x000fe40000010000 */
[----:B------:R-:W-:Y:S02]  /*1ee10*/  LDSM.16.MT88.4 R72, [R136+0xc800] ;  /* 0x00c800008848783b */ /* 0x000fe40000004200 */
[C---:B-----5:R-:W-:Y:S04]  /*1ee20*/  HMMA.16816.F32 R28, R52.reuse, R56, R28 ;  /* 0x00000038341c723c */ /* 0x060fe8000000181c */
[----:B------:R-:W-:Y:S02]  /*1ee30*/  FADD.FTZ R76, R76, R119 ;  /* 0x000000774c4c7221 */ /* 0x000fe40000010000 */
[----:B------:R-:W5:Y:S02]  /*1ee40*/  MUFU.EX2 R119, R95 ;  /* 0x0000005f00777308 */ /* 0x000f640000000800 */
[C---:B------:R-:W-:Y:S01]  /*1ee50*/  HMMA.16816.F32 R32, R52.reuse, R58, R32 ;  /* 0x0000003a3420723c */ /* 0x040fe20000001820 */
[----:B------:R-:W4:Y:S03]  /*1ee60*/  LDSM.16.MT88.4 R56, [R138+0xa800] ;  /* 0x00a800008a38783b */ /* 0x000f260000004200 */
[----:B------:R-:W-:Y:S04]  /*1ee70*/  FADD.FTZ R105, R77, R76 ;  /* 0x0000004c4d697221 */ /* 0x000fe80000010000 */
[C---:B---3--:R-:W-:Y:S01]  /*1ee80*/  HMMA.16816.F32 R36, R52.reuse, R64, R36 ;  /* 0x000000403424723c */ /* 0x048fe20000001824 */
[----:B------:R-:W-:Y:S03]  /*1ee90*/  LDSM.16.MT88.4 R76, [R138+0xe800] ;  /* 0x00e800008a4c783b */ /* 0x000fe60000004200 */
[----:B------:R-:W-:Y:S04]  /*1eea0*/  FADD.FTZ R80, R80, R105 ;  /* 0x0000006950507221 */ /* 0x000fe80000010000 */
[C---:B------:R-:W-:Y:S01]  /*1eeb0*/  HMMA.16816.F32 R40, R52.reuse, R66, R40 ;  /* 0x000000423428723c */ /* 0x040fe20000001828 */
[----:B------:R-:W3:Y:S03]  /*1eec0*/  LDSM.16.MT88.4 R64, [R138+0xc800] ;  /* 0x00c800008a40783b */ /* 0x000ee60000004200 */
[----:B------:R-:W-:Y:S04]  /*1eed0*/  FADD.FTZ R83, R83, R80 ;  /* 0x0000005053537221 */ /* 0x000fe80000010000 */
[C---:B-1----:R-:W-:Y:S08]  /*1eee0*/  HMMA.16816.F32 R44, R52.reuse, R60, R44 ;  /* 0x0000003c342c723c */ /* 0x042ff0000000182c */
[----:B------:R-:W-:Y:S01]  /*1eef0*/  HMMA.16816.F32 R48, R52, R62, R48 ;  /* 0x0000003e3430723c */ /* 0x000fe20000001830 */
[----:B------:R-:W1:Y:S06]  /*1ef00*/  LDSM.16.MT88.4 R60, [R136+0xe800] ;  /* 0x00e80000883c783b */ /* 0x000e6c0000004200 */
[----:B--2---:R-:W-:Y:S02]  /*1ef10*/  F2FP.PACK_AB R53, R134, R135 ;  /* 0x000000878635723e */ /* 0x004fe400000000ff */
[----:B------:R-:W-:Y:S03]  /*1ef20*/  F2FP.PACK_AB R55, R163, R130 ;  /* 0x00000082a337723e */ /* 0x000fe600000000ff */
[----:B----4-:R-:W-:Y:S02]  /*1ef30*/  F2FP.PACK_AB R52, R164, R133 ;  /* 0x00000085a434723e */ /* 0x010fe400000000ff */
[----:B------:R-:W-:Y:S07]  /*1ef40*/  F2FP.PACK_AB R54, R128, R129 ;  /* 0x000000818036723e */ /* 0x000fee00000000ff */
[C---:B------:R-:W-:Y:S01]  /*1ef50*/  HMMA.16816.F32 R4, R52.reuse, R56, R4 ;  /* 0x000000383404723c */ /* 0x040fe20000001804 */
[----:B------:R-:W-:Y:S07]  /*1ef60*/  MUFU.EX2 R56, R121 ;  /* 0x0000007900387308 */ /* 0x000fee0000000800 */
[C---:B------:R-:W-:Y:S03]  /*1ef70*/  HMMA.16816.F32 R8, R52.reuse, R58, R8 ;  /* 0x0000003a3408723c */ /* 0x040fe60000001808 */
[----:B------:R-:W2:Y:S05]  /*1ef80*/  MUFU.EX2 R57, R104 ;  /* 0x0000006800397308 */ /* 0x000eaa0000000800 */
[C---:B------:R-:W-:Y:S05]  /*1ef90*/  HMMA.16816.F32 R12, R52.reuse, R68, R12 ;  /* 0x00000044340c723c */ /* 0x040fea000000180c */
[----:B------:R-:W-:Y:S02]  /*1efa0*/  MUFU.EX2 R58, R88 ;  /* 0x00000058003a7308 */ /* 0x000fe40000000800 */
[----:B-----5:R-:W-:Y:S01]  /*1efb0*/  F2FP.PACK_AB R69, R122, R119 ;  /* 0x000000777a45723e */ /* 0x020fe200000000ff */
[C---:B------:R-:W-:Y:S07]  /*1efc0*/  HMMA.16816.F32 R16, R52.reuse, R70, R16 ;  /* 0x000000463410723c */ /* 0x040fee0000001810 */
[----:B------:R-:W-:Y:S01]  /*1efd0*/  F2FP.PACK_AB R71, R175, R120 ;  /* 0x00000078af47723e */ /* 0x000fe200000000ff */
[C---:B---3--:R-:W-:Y:S01]  /*1efe0*/  HMMA.16816.F32 R20, R52.reuse, R64, R20 ;  /* 0x000000403414723c */ /* 0x048fe20000001814 */
[----:B------:R-:W3:Y:S03]  /*1eff0*/  MUFU.EX2 R59, R118 ;  /* 0x00000076003b7308 */ /* 0x000ee60000000800 */
[----:B--2---:R-:W-:Y:S03]  /*1f000*/  F2FP.PACK_AB R68, R57, R56 ;  /* 0x000000383944723e */ /* 0x004fe600000000ff */
[----:B------:R-:W-:Y:S01]  /*1f010*/  FADD.FTZ R64, R84, R85 ;  /* 0x0000005554407221 */ /* 0x000fe20000010000 */
[C---:B------:R-:W-:Y:S04]  /*1f020*/  HMMA.16816.F32 R24, R52.reuse, R66, R24 ;  /* 0x000000423418723c */ /* 0x040fe80000001818 */
[----:B------:R-:W-:Y:S04]  /*1f030*/  FADD.FTZ R64, R81, R64 ;  /* 0x0000004051407221 */ /* 0x000fe80000010000 */
[C---:B------:R-:W-:Y:S04]  /*1f040*/  HMMA.16816.F32 R28, R52.reuse, R72, R28 ;  /* 0x00000048341c723c */ /* 0x040fe8000000181c */
[----:B------:R-:W-:Y:S02]  /*1f050*/  FADD.FTZ R87, R87, R64 ;  /* 0x0000004057577221 */ /* 0x000fe40000010000 */
[----:B------:R-:W-:Y:S02]  /*1f060*/  FADD.FTZ R64, R92, R83 ;  /* 0x000000535c407221 */ /* 0x000fe40000010000 */
[C---:B------:R-:W-:Y:S01]  /*1f070*/  HMMA.16816.F32 R32, R52.reuse, R74, R32 ;  /* 0x0000004a3420723c */ /* 0x040fe20000001820 */
[----:B------:R-:W2:Y:S03]  /*1f080*/  LDSM.16.MT88.4 R92, [R138+0xcc00] ;  /* 0x00cc00008a5c783b */ /* 0x000ea60000004200 */
[----:B---3--:R-:W-:Y:S01]  /*1f090*/  F2FP.PACK_AB R70, R59, R58 ;  /* 0x0000003a3b46723e */ /* 0x008fe200000000ff */
[----:B------:R-:W-:Y:S01]  /*1f0a0*/  FADD.FTZ R97, R97, R64 ;  /* 0x0000004061617221 */ /* 0x000fe20000010000 */
[----:B------:R-:W-:Y:S02]  /*1f0b0*/  MOV R118, R3 ;  /* 0x0000000300767202 */ /* 0x000fe40000000f00 */
[C---:B------:R-:W-:Y:S08]  /*1f0c0*/  HMMA.16816.F32 R36, R52.reuse, R76, R36 ;  /* 0x0000004c3424723c */ /* 0x040ff00000001824 */
[C---:B------:R-:W-:Y:S01]  /*1f0d0*/  HMMA.16816.F32 R40, R52.reuse, R78, R40 ;  /* 0x0000004e3428723c */ /* 0x040fe20000001828 */
[----:B------:R-:W-:Y:S07]  /*1f0e0*/  LDSM.16.MT88.4 R76, [R138+0xec00] ;  /* 0x00ec00008a4c783b */ /* 0x000fee0000004200 */
[C---:B-1----:R-:W-:Y:S07]  /*1f0f0*/  HMMA.16816.F32 R44, R52.reuse, R60, R44 ;  /* 0x0000003c342c723c */ /* 0x042fee000000182c */
[----:B------:R-:W-:Y:S01]  /*1f100*/  FADD.FTZ R60, R86, R87 ;  /* 0x00000057563c7221 */ /* 0x000fe20000010000 */
[----:B------:R-:W-:Y:S01]  /*1f110*/  HMMA.16816.F32 R48, R52, R62, R48 ;  /* 0x0000003e3430723c */ /* 0x000fe20000001830 */
[----:B------:R-:W1:Y:S07]  /*1f120*/  LDSM.16.MT88.4 R84, [R136+0xcc00] ;  /* 0x00cc00008854783b */ /* 0x000e6e0000004200 */
        /* <DEDUP_REMOVED lines=14> */
[C---:B--2---:R-:W-:Y:S01]  /*1f210*/  HMMA.16816.F32 R96, R68.reuse, R92, R20 ;  /* 0x0000005c4460723c */ /* 0x044fe20000001814 */
[----:B------:R-:W2:Y:S02]  /*1f220*/  LDSM.16.MT88.4 R4, [R136+0xec00] ;  /* 0x00ec00008804783b */ /* 0x000ea40000004200 */
        /* <DEDUP_REMOVED lines=43> */
.L_x_3312:
        /* <DEDUP_REMOVED lines=193> */
.L_x_3318:
[----:B---34-:R-:W-:Y:S05]  /*200f0*/  BSYNC B0 ;  /* 0x0000000000007941 */ /* 0x018fea0003800000 */
.L_x_3317:
        /* <DEDUP_REMOVED lines=19> */
.L_x_3320:
[----:B------:R-:W-:Y:S05]  /*20230*/  BSYNC B0 ;  /* 0x0000000000007941 */ /* 0x000fea0003800000 */
.L_x_3319:
        /* <DEDUP_REMOVED lines=10> */
.L_x_3322:
[----:B------:R-:W-:Y:S05]  /*202e0*/  BSYNC B0 ;  /* 0x0000000000007941 */ /* 0x000fea0003800000 */
.L_x_3321:
        /* <DEDUP_REMOVED lines=10> */
.L_x_3324:
[----:B------:R-:W-:Y:S05]  /*20390*/  BSYNC B0 ;  /* 0x0000000000007941 */ /* 0x000fea0003800000 */
.L_x_3323:
        /* <DEDUP_REMOVED lines=11> */
.L_x_3325:
        /* <DEDUP_REMOVED lines=11> */
.L_x_6133:


//--------------------- .text._ZN5flash32flash_fwd_splitkv_combine_kernelI23Flash_fwd_kernel_traitsILi96ELi64ELi64ELi4ELb0ELb0EN7cutlass6half_tE19Flash_kernel_traitsILi96ELi64ELi64ELi4ES3_EELi16ELi7ELb0EEEvNS_16Flash_fwd_paramsE --------------------------
	.section	.text._ZN5flash32flash_fwd_splitkv_combine_kernelI23Flash_fwd_kernel_traitsILi96ELi64ELi64ELi4ELb0ELb0EN7cutlass6half_tE19Flash_kernel_traitsILi96ELi64ELi64ELi4ES3_EELi16ELi7ELb0EEEvNS_16Flash_fwd_paramsE,"ax",@progbits
	.sectioninfo	@"SHI_REGISTERS=70"
	.align	128
        .global         _ZN5flash32flash_fwd_splitkv_combine_kernelI23Flash_fwd_kernel_traitsILi96ELi64ELi64ELi4ELb0ELb0EN7cutlass6half_tE19Flash_kernel_traitsILi96ELi64ELi64ELi4ES3_EELi16ELi7ELb0EEEvNS_16Flash_fwd_paramsE
        .type           _ZN5flash32flash_fwd_splitkv_combine_kernelI23Flash_fwd_kernel_traitsILi96ELi64ELi64ELi4ELb0ELb0EN7cutlass6half_tE19Flash_kernel_traitsILi96ELi64ELi64ELi4ES3_EELi16ELi7ELb0EEEvNS_16Flash_fwd_paramsE,@function
        .size           _ZN5flash32flash_fwd_splitkv_combine_kernelI23Flash_fwd_kernel_traitsILi96ELi64ELi64ELi4ELb0ELb0EN7cutlass6half_tE19Flash_kernel_traitsILi96ELi64ELi64ELi4ES3_EELi16ELi7ELb0EEEvNS_16Flash_fwd_paramsE,(.L_x_6078 - _ZN5flash32flash_fwd_splitkv_combine_kernelI23Flash_fwd_kernel_traitsILi96ELi64ELi64ELi4ELb0ELb0EN7cutlass6half_tE19Flash_kernel_traitsILi96ELi64ELi64ELi4ES3_EELi16ELi7ELb0EEEvNS_16Flash_fwd_paramsE)
        .other          _ZN5flash32flash_fwd_splitkv_combine_kernelI23Flash_fwd_kernel_traitsILi96ELi64ELi64ELi4ELb0ELb0EN7cutlass6half_tE19Flash_kernel_traitsILi96ELi64ELi64ELi4ES3_EELi16ELi7ELb0EEEvNS_16Flash_fwd_paramsE,@"STO_CUDA_ENTRY STV_DEFAULT"
_ZN5flash32flash_fwd_splitkv_combine_kernelI23Flash_fwd_kernel_traitsILi96ELi64ELi64ELi4ELb0ELb0EN7cutlass6half_tE19Flash_kernel_traitsILi96ELi64ELi64ELi4ES3_EELi16ELi7ELb0EEEvNS_16Flash_fwd_paramsE:
.text._ZN5flash32flash_fwd_splitkv_combine_kernelI23Flash_fwd_kernel_traitsILi96ELi64ELi64ELi4ELb0ELb0EN7cutlass6half_tE19Flash_kernel_traitsILi96ELi64ELi64ELi4ES3_EELi16ELi7ELb0EEEvNS_16Flash_fwd_paramsE:
        /* <DEDUP_REMOVED lines=23> */
[----:B------:R-:W-:Y:S05]  /*0170*/  CALL.REL.NOINC `($__internal_14_$__cuda_sm20_div_s64) ;  /* 0x00005e8000007944 */ /* 0x000fea0003c00000 */
[----:B------:R-:W-:Y:S02]  /*0180*/  MOV R8, R0 ;  /* 0x0000000000087202 */ /* 0x000fe40000000f00 */
[----:B------:R-:W-:Y:S01]  /*0190*/  MOV R9, R21 ;  /* 0x0000001500097202 */ /* 0x000fe20000000f00 */
[----:B------:R-:W-:Y:S05]  /*01a0*/  BRA `(.L_x_3327) ;  /* 0x0000013000007947 */ /* 0x000fea0003800000 */
.L_x_3326:
        /* <DEDUP_REMOVED lines=19> */
.L_x_3327:
        /* <DEDUP_REMOVED lines=17> */
.L_x_3329:
        /* <DEDUP_REMOVED lines=20> */
.L_x_3330:
[----:B------:R-:W-:Y:S05]  /*0530*/  BSYNC B0 ;  /* 0x0000000000007941 */ /* 0x000fea0003800000 */
.L_x_3328:
        /* <DEDUP_REMOVED lines=57> */
.L_x_3332:
        /* <DEDUP_REMOVED lines=19> */
.L_x_3333:
[----:B------:R-:W-:Y:S05]  /*0a00*/  BSYNC B0 ;  /* 0x0000000000007941 */ /* 0x000fea0003800000 */
.L_x_3331:
        /* <DEDUP_REMOVED lines=107> */
.L_x_3335:
        /* <DEDUP_REMOVED lines=19> */
.L_x_3336:
[----:B------:R-:W-:Y:S05]  /*11f0*/  BSYNC B0 ;  /* 0x0000000000007941 */ /* 0x000fea0003800000 */
.L_x_3334:
        /* <DEDUP_REMOVED lines=281> */
[----:B-1----:R-:W-:Y:S05]  /*2390*/  CALL.REL.NOINC `($__internal_14_$__cuda_sm20_div_s64) ;  /* 0x00003c6000007944 */ /* 0x002fea0003c00000 */
[----:B------:R-:W-:Y:S02]  /*23a0*/  MOV R50, R0 ;  /* 0x0000000000327202 */ /* 0x000fe40000000f00 */
[----:B------:R-:W-:Y:S01]  /*23b0*/  MOV R51, R21 ;  /* 0x0000001500337202 */ /* 0x000fe20000000f00 */
[----:B------:R-:W-:Y:S05]  /*23c0*/  BRA `(.L_x_3339) ;  /* 0x0000013000007947 */ /* 0x000fea0003800000 */
.L_x_3338:
        /* <DEDUP_REMOVED lines=19> */
.L_x_3339:
[----:B------:R-:W-:Y:S05]  /*2500*/  BSYNC B0 ;  /* 0x0000000000007941 */ /* 0x000fea0003800000 */
.L_x_3337:
        /* <DEDUP_REMOVED lines=257> */
.L_x_3344:
        /* <DEDUP_REMOVED lines=21> */
.L_x_3345:
[----:B------:R-:W-:Y:S05]  /*3670*/  BSYNC B0 ;  /* 0x0000000000007941 */ /* 0x000fea0003800000 */
.L_x_3343:
        /* <DEDUP_REMOVED lines=8> */
[----:B------:R-:W-:Y:S05]  /*3700*/  CALL.REL.NOINC `($__internal_14_$__cuda_sm20_div_s64) ;  /* 0x000028f000007944 */ /* 0x000fea0003c00000 */
        /* <DEDUP_REMOVED lines=12> */
.L_x_3347:
        /* <DEDUP_REMOVED lines=22> */
.L_x_3348:
[----:B------:R-:W-:Y:S05]  /*3930*/  BSYNC B0 ;  /* 0x0000000000007941 */ /* 0x000fea0003800000 */
.L_x_3346:
        /* <DEDUP_REMOVED lines=11> */
[----:B------:R-:W-:Y:S05]  /*39f0*/  CALL.REL.NOINC `($__internal_14_$__cuda_sm20_div_s64) ;  /* 0x0000260000007944 */ /* 0x000fea0003c00000 */
        /* <DEDUP_REMOVED lines=11> */
.L_x_3350:
        /* <DEDUP_REMOVED lines=22> */
.L_x_3351:
[----:B------:R-:W-:Y:S05]  /*3c10*/  BSYNC B0 ;  /* 0x0000000000007941 */ /* 0x000fea0003800000 */
.L_x_3349:
        /* <DEDUP_REMOVED lines=52> */
.L_x_3353:
        /* <DEDUP_REMOVED lines=22> */
.L_x_3354:
[----:B------:R-:W-:Y:S05]  /*40c0*/  BSYNC B0 ;  /* 0x0000000000007941 */ /* 0x000fea0003800000 */
.L_x_3352:
        /* <DEDUP_REMOVED lines=22> */
.L_x_3356:
        /* <DEDUP_REMOVED lines=22> */
.L_x_3357:
[----:B------:R-:W-:Y:S05]  /*4390*/  BSYNC B0 ;  /* 0x0000000000007941 */ /* 0x000fea0003800000 */
.L_x_3355:
        /* <DEDUP_REMOVED lines=21> */
.L_x_3359:
        /* <DEDUP_REMOVED lines=23> */
.L_x_3360:
[----:B------:R-:W-:Y:S05]  /*4660*/  BSYNC B0 ;  /* 0x0000000000007941 */ /* 0x000fea0003800000 */
.L_x_3358:
        /* <DEDUP_REMOVED lines=38> */
.L_x_3362:
        /* <DEDUP_REMOVED lines=23> */
.L_x_3363:
[----:B------:R-:W-:Y:S05]  /*4a40*/  BSYNC B0 ;  /* 0x0000000000007941 */ /* 0x000fea0003800000 */
.L_x_3361:
        /* <DEDUP_REMOVED lines=31> */
.L_x_3365:
        /* <DEDUP_REMOVED lines=23> */
.L_x_3366:
[----:B------:R-:W-:Y:S05]  /*4db0*/  BSYNC B0 ;  /* 0x0000000000007941 */ /* 0x000fea0003800000 */
.L_x_3364:
        /* <DEDUP_REMOVED lines=20> */
.L_x_3342:
[----:B------:R-:W-:-:S04]  /*4f00*/  LEA R2, P0, R52, c[0x0][0x200], 0x2 ;  /* 0x0000800034027a11 */ /* 0x000fc800078010ff */
[----:B------:R-:W-:-:S05]  /*4f10*/  LEA.HI.X R3, R52, c[0x0][0x204], R53, 0x2, P0 ;  /* 0x0000810034037a11 */ /* 0x000fca00000f1435 */
[----:B------:R0:W-:Y:S04]  /*4f20*/  STG.E [R2.64], R30 ;  /* 0x0000001e02007986 */ /* 0x0001e8000c101908 */
.L_x_3341:
[----:B------:R-:W-:Y:S05]  /*4f30*/  BSYNC B1 ;  /* 0x0000000000017941 */ /* 0x000fea0003800000 */
.L_x_3340:
        /* <DEDUP_REMOVED lines=132> */
.L_x_3370:
        /* <DEDUP_REMOVED lines=15> */
.L_x_3369:
[----:B------:R-:W-:Y:S05]  /*5870*/  BSYNC B0 ;  /* 0x0000000000007941 */ /* 0x000fea0003800000 */
.L_x_3368:
        /* <DEDUP_REMOVED lines=19> */
.L_x_3367:
        /* <DEDUP_REMOVED lines=101> */
        .weak           $__internal_14_$__cuda_sm20_div_s64
        .type           $__internal_14_$__cuda_sm20_div_s64,@function
        .size           $__internal_14_$__cuda_sm20_div_s64,(.L_x_6078 - $__internal_14_$__cuda_sm20_div_s64)
$__internal_14_$__cuda_sm20_div_s64:
        /* <DEDUP_REMOVED lines=82> */
[----:B------:R-:W-:Y:S06]  /*6520*/  RET.REL.NODEC R22 `(_ZN5flash32flash_fwd_splitkv_combine_kernelI23Flash_fwd_kernel_traitsILi96ELi64ELi64ELi4ELb0ELb0EN7cutlass6half_tE19Flash_kernel_traitsILi96ELi64ELi64ELi4ES3_EELi16ELi7ELb0EEEvNS_16Flash_fwd_paramsE) ;  /* 0xffff9ad016007950 */ /* 0x000fec0003c3ffff */
.L_x_3371:
        /* <DEDUP_REMOVED lines=13> */
.L_x_6078:


//--------------------- .text._ZN5flash32flash_fwd_splitkv_combine_kernelI23Flash_fwd_kernel_traitsILi96ELi64ELi64ELi4ELb0ELb0EN7cutlass6half_tE19Flash_kernel_traitsILi96ELi64ELi64ELi4ES3_EELi16ELi6ELb0EEEvNS_16Flash_fwd_paramsE --------------------------
	.section	.text._ZN5flash32flash_fwd_splitkv_combine_kernelI23Flash_fwd_kernel_traitsILi96ELi64ELi64ELi4ELb0ELb0EN7cutlass6half_tE19Flash_kernel_traitsILi96ELi64ELi64ELi4ES3_EELi16ELi6ELb0EEEvNS_16Flash_fwd_paramsE,"ax",@progbits
	.sectioninfo	@"SHI_REGISTERS=62"
	.align	128
        .global         _ZN5flash32flash_fwd_splitkv_combine_kernelI23Flash_fwd_kernel_traitsILi96ELi64ELi64ELi4ELb0ELb0EN7cutlass6half_tE19Flash_kernel_traitsILi96ELi64ELi64ELi4ES3_EELi16ELi6ELb0EEEvNS_16Flash_fwd_paramsE
        .type           _ZN5flash32flash_fwd_splitkv_combine_kernelI23Flash_fwd_kernel_traitsILi96ELi64ELi64ELi4ELb0ELb0EN7cutlass6half_tE19Flash_kernel_traitsILi96ELi64ELi64ELi4ES3_EELi16ELi6ELb0EEEvNS_16Flash_fwd_paramsE,@function
        .size           _ZN5flash32flash_fwd_splitkv_combine_kernelI23Flash_fwd_kernel_traitsILi96ELi64ELi64ELi4ELb0ELb0EN7cutlass6half_tE19Flash_kernel_traitsILi96ELi64ELi64ELi4ES3_EELi16ELi6ELb0EEEvNS_16Flash_fwd_paramsE,(.L_x_6079 - _ZN5flash32flash_fwd_splitkv_combine_kernelI23Flash_fwd_kernel_traitsILi96ELi64ELi64ELi4ELb0ELb0EN7cutlass6half_tE19Flash_kernel_traitsILi96ELi64ELi64ELi4ES3_EELi16ELi6ELb0EEEvNS_16Flash_fwd_paramsE)
        .other          _ZN5flash32flash_fwd_splitkv_combine_kernelI23Flash_fwd_kernel_traitsILi96ELi64ELi64ELi4ELb0ELb0EN7cutlass6half_tE19Flash_kernel_traitsILi96ELi64ELi64ELi4ES3_EELi16ELi6ELb0EEEvNS_16Flash_fwd_paramsE,@"STO_CUDA_ENTRY STV_DEFAULT"
_ZN5flash32flash_fwd_splitkv_combine_kernelI23Flash_fwd_kernel_traitsILi96ELi64ELi64ELi4ELb0ELb0EN7cutlass6half_tE19Flash_kernel_traitsILi96ELi64ELi64ELi4ES3_EELi16ELi6ELb0EEEvNS_16Flash_fwd_paramsE:
.text._ZN5flash32flash_fwd_splitkv_combine_kernelI23Flash_fwd_kernel_traitsILi96ELi64ELi64ELi4ELb0ELb0EN7cutlass6half_tE19Flash_kernel_traitsILi96ELi64ELi64ELi4ES3_EELi16ELi6ELb0EEEvNS_16Flash_fwd_paramsE:
        /* <DEDUP_REMOVED lines=23> */
[----:B------:R-:W-:Y:S05]  /*0170*/  CALL.REL.NOINC `($__internal_15_$__cuda_sm20_div_s64) ;  /* 0x000050a000007944 */ /* 0x000fea0003c00000 */
[----:B------:R-:W-:Y:S02]  /*0180*/  MOV R8, R0 ;  /* 0x0000000000087202 */ /* 0x000fe40000000f00 */
[----:B------:R-:W-:Y:S01]  /*0190*/  MOV R9, R21 ;  /* 0x0000001500097202 */ /* 0x000fe20000000f00 */
[----:B------:R-:W-:Y:S05]  /*01a0*/  BRA `(.L_x_3373) ;  /* 0x0000013000007947 */ /* 0x000fea0003800000 */
.L_x_3372:
        /* <DEDUP_REMOVED lines=19> */
.L_x_3373:
        /* <DEDUP_REMOVED lines=17> */
.L_x_3375:
        /* <DEDUP_REMOVED lines=20> */
.L_x_3376:
[----:B------:R-:W-:Y:S05]  /*0530*/  BSYNC B0 ;  /* 0x0000000000007941 */ /* 0x000fea0003800000 */
.L_x_3374:
        /* <DEDUP_REMOVED lines=57> */
.L_x_3378:
        /* <DEDUP_REMOVED lines=19> */
.L_x_3379:
[----:B------:R-:W-:Y:S05]  /*0a00*/  BSYNC B0 ;  /* 0x0000000000007941 */ /* 0x000fea0003800000 */
.L_x_3377:
        /* <DEDUP_REMOVED lines=107> */
.L_x_3381:
        /* <DEDUP_REMOVED lines=19> */
.L_x_3382:
[----:B------:R-:W-:Y:S05]  /*11f0*/  BSYNC B0 ;  /* 0x0000000000007941 */ /* 0x000fea0003800000 */
.L_x_3380:
        /* <DEDUP_REMOVED lines=163> */
[----:B------:R-:W-:Y:S05]  /*1c30*/  CALL.REL.NOINC `($__internal_15_$__cuda_sm20_div_s64) ;  /* 0x000035e000007944 */ /* 0x000fea0003c00000 */
[----:B------:R-:W-:Y:S02]  /*1c40*/  MOV R42, R0 ;  /* 0x00000000002a7202 */ /* 0x000fe40000000f00 */
[----:B------:R-:W-:Y:S01]  /*1c50*/  MOV R43, R21 ;  /* 0x00000015002b7202 */ /* 0x000fe20000000f00 */
[----:B------:R-:W-:Y:S05]  /*1c60*/  BRA `(.L_x_3385) ;  /* 0x0000013000007947 */ /* 0x000fea0003800000 */
.L_x_3384:
        /* <DEDUP_REMOVED lines=19> */
.L_x_3385:
[----:B------:R-:W-:Y:S05]  /*1da0*/  BSYNC B0 ;  /* 0x0000000000007941 */ /* 0x000fea0003800000 */
.L_x_3383:
        /* <DEDUP_REMOVED lines=201> */
.L_x_3390:
        /* <DEDUP_REMOVED lines=21> */
.L_x_3391:
[----:B------:R-:W-:Y:S05]  /*2b90*/  BSYNC B0 ;  /* 0x0000000000007941 */ /* 0x000fea0003800000 */
.L_x_3389:
        /* <DEDUP_REMOVED lines=8> */
[----:B------:R-:W-:Y:S05]  /*2c20*/  CALL.REL.NOINC `($__internal_15_$__cuda_sm20_div_s64) ;  /* 0x000025f000007944 */ /* 0x000fea0003c00000 */
        /* <DEDUP_REMOVED lines=12> */
.L_x_3393:
        /* <DEDUP_REMOVED lines=22> */
.L_x_3394:
[----:B------:R-:W-:Y:S05]  /*2e50*/  BSYNC B0 ;  /* 0x0000000000007941 */ /* 0x000fea0003800000 */
.L_x_3392:
        /* <DEDUP_REMOVED lines=11> */
[----:B------:R-:W-:Y:S05]  /*2f10*/  CALL.REL.NOINC `($__internal_15_$__cuda_sm20_div_s64) ;  /* 0x0000230000007944 */ /* 0x000fea0003c00000 */
        /* <DEDUP_REMOVED lines=11> */
.L_x_3396:
        /* <DEDUP_REMOVED lines=22> */
.L_x_3397:
[----:B------:R-:W-:Y:S05]  /*3130*/  BSYNC B0 ;  /* 0x0000000000007941 */ /* 0x000fea0003800000 */
.L_x_3395:
        /* <DEDUP_REMOVED lines=52> */
.L_x_3399:
        /* <DEDUP_REMOVED lines=22> */
.L_x_3400:
[----:B------:R-:W-:Y:S05]  /*35e0*/  BSYNC B0 ;  /* 0x0000000000007941 */ /* 0x000fea0003800000 */
.L_x_3398:
        /* <DEDUP_REMOVED lines=22> */
.L_x_3402:
        /* <DEDUP_REMOVED lines=22> */
.L_x_3403:
[----:B------:R-:W-:Y:S05]  /*38b0*/  BSYNC B0 ;  /* 0x0000000000007941 */ /* 0x000fea0003800000 */
.L_x_3401:
        /* <DEDUP_REMOVED lines=21> */
.L_x_3405:
        /* <DEDUP_REMOVED lines=23> */
.L_x_3406:
[----:B------:R-:W-:Y:S05]  /*3b80*/  BSYNC B0 ;  /* 0x0000000000007941 */ /* 0x000fea0003800000 */
.L_x_3404:
        /* <DEDUP_REMOVED lines=38> */
.L_x_3408:
        /* <DEDUP_REMOVED lines=23> */
.L_x_3409:
[----:B------:R-:W-:Y:S05]  /*3f60*/  BSYNC B0 ;  /* 0x0000000000007941 */ /* 0x000fea0003800000 */
.L_x_3407:
        /* <DEDUP_REMOVED lines=31> */
.L_x_3411:
        /* <DEDUP_REMOVED lines=23> */
.L_x_3412:
[----:B------:R-:W-:Y:S05]  /*42d0*/  BSYNC B0 ;  /* 0x0000000000007941 */ /* 0x000fea0003800000 */
.L_x_3410:
        /* <DEDUP_REMOVED lines=20> */
.L_x_3388:
[----:B------:R-:W-:-:S04]  /*4420*/  LEA R2, P0, R44, c[0x0][0x200], 0x2 ;  /* 0x000080002c027a11 */ /* 0x000fc800078010ff */
[----:B------:R-:W-:-:S05]  /*4430*/  LEA.HI.X R3, R44, c[0x0][0x204], R45, 0x2, P0 ;  /* 0x000081002c037a11 */ /* 0x000fca00000f142d */
[----:B------:R0:W-:Y:S04]  /*4440*/  STG.E [R2.64], R30 ;  /* 0x0000001e02007986 */ /* 0x0001e8000c101908 */
.L_x_3387:
[----:B------:R-:W-:Y:S05]  /*4450*/  BSYNC B1 ;  /* 0x0000000000017941 */ /* 0x000fea0003800000 */
.L_x_3386:
        /* <DEDUP_REMOVED lines=84> */
.L_x_3416:
        /* <DEDUP_REMOVED lines=15> */
.L_x_3415:
[----:B------:R-:W-:Y:S05]  /*4a90*/  BSYNC B0 ;  /* 0x0000000000007941 */ /* 0x000fea0003800000 */
.L_x_3414:
        /* <DEDUP_REMOVED lines=19> */
.L_x_3413:
        /* <DEDUP_REMOVED lines=101> */
        .weak           $__internal_15_$__cuda_sm20_div_s64
        .type           $__internal_15_$__cuda_sm20_div_s64,@function
        .size           $__internal_15_$__cuda_sm20_div_s64,(.L_x_6079 - $__internal_15_$__cuda_sm20_div_s64)
$__internal_15_$__cuda_sm20_div_s64:
        /* <DEDUP_REMOVED lines=82> */
[----:B------:R-:W-:Y:S06]  /*5740*/  RET.REL.NODEC R22 `(_ZN5flash32flash_fwd_splitkv_combine_kernelI23Flash_fwd_kernel_traitsILi96ELi64ELi64ELi4ELb0ELb0EN7cutlass6half_tE19Flash_kernel_traitsILi96ELi64ELi64ELi4ES3_EELi16ELi6ELb0EEEvNS_16Flash_fwd_paramsE) ;  /* 0xffffa8b016007950 */ /* 0x000fec0003c3ffff */
.L_x_3417:
        /* <DEDUP_REMOVED lines=11> */
.L_x_6079:


//--------------------- .text._ZN5flash32flash_fwd_splitkv_combine_kernelI23Flash_fwd_kernel_traitsILi96ELi64ELi64ELi4ELb0ELb0EN7cutlass6half_tE19Flash_kernel_traitsILi96ELi64ELi64ELi4ES3_EELi16ELi5ELb0EEEvNS_16Flash_fwd_paramsE --------------------------
	.section	.text._ZN5flash32flash_fwd_splitkv_combine_kernelI23Flash_fwd_kernel_traitsILi96ELi64ELi64ELi4ELb0ELb0EN7cutlass6half_tE19Flash_kernel_traitsILi96ELi64ELi64ELi4ES3_EELi16ELi5ELb0EEEvNS_16Flash_fwd_paramsE,"ax",@progbits
	.sectioninfo	@"SHI_REGISTERS=64"
	.align	128
        .global         _ZN5flash32flash_fwd_splitkv_combine_kernelI23Flash_fwd_kernel_traitsILi96ELi64ELi64ELi4ELb0ELb0EN7cutlass6half_tE19Flash_kernel_traitsILi96ELi64ELi64ELi4ES3_EELi16ELi5ELb0EEEvNS_16Flash_fwd_paramsE
        .type           _ZN5flash32flash_fwd_splitkv_combine_kernelI23Flash_fwd_kernel_traitsILi96ELi64ELi64ELi4ELb0ELb0EN7cutlass6half_tE19Flash_kernel_traitsILi96ELi64ELi64ELi4ES3_EELi16ELi5ELb0EEEvNS_16Flash_fwd_paramsE,@function
        .size           _ZN5flash32flash_fwd_splitkv_combine_kernelI23Flash_fwd_kernel_traitsILi96ELi64ELi64ELi4ELb0ELb0EN7cutlass6half_tE19Flash_kernel_traitsILi96ELi64ELi64ELi4ES3_EELi16ELi5ELb0EEEvNS_16Flash_fwd_paramsE,(.L_x_6080 - _ZN5flash32flash_fwd_splitkv_combine_kernelI23Flash_fwd_kernel_traitsILi96ELi64ELi64ELi4ELb0ELb0EN7cutlass6half_tE19Flash_kernel_traitsILi96ELi64ELi64ELi4ES3_EELi16ELi5ELb0EEEvNS_16Flash_fwd_paramsE)
        .other          _ZN5flash32flash_fwd_splitkv_combine_kernelI23Flash_fwd_kernel_traitsILi96ELi64ELi64ELi4ELb0ELb0EN7cutlass6half_tE19Flash_kernel_traitsILi96ELi64ELi64ELi4ES3_EELi16ELi5ELb0EEEvNS_16Flash_fwd_paramsE,@"STO_CUDA_ENTRY STV_DEFAULT"
_ZN5flash32flash_fwd_splitkv_combine_kernelI23Flash_fwd_kernel_traitsILi96ELi64ELi64ELi4ELb0ELb0EN7cutlass6half_tE19Flash_kernel_traitsILi96ELi64ELi64ELi4ES3_EELi16ELi5ELb0EEEvNS_16Flash_fwd_paramsE:
.text._ZN5flash32flash_fwd_splitkv_combine_kernelI23Flash_fwd_kernel_traitsILi96ELi64ELi64ELi4ELb0ELb0EN7cutlass6half_tE19Flash_kernel_traitsILi96ELi64ELi64ELi4ES3_EELi16ELi5ELb0EEEvNS_16Flash_fwd_paramsE:
        /* <DEDUP_REMOVED lines=23> */
[----:B------:R-:W-:Y:S05]  /*0170*/  CALL.REL.NOINC `($__internal_16_$__cuda_sm20_div_s64) ;  /* 0x0000484000007944 */ /* 0x000fea0003c00000 */
[----:B------:R-:W-:Y:S05]  /*0180*/  BRA `(.L_x_3419) ;  /* 0x0000013000007947 */ /* 0x000fea0003800000 */
.L_x_3418:
        /* <DEDUP_REMOVED lines=19> */
.L_x_3419:
        /* <DEDUP_REMOVED lines=11> */
[----:B------:R-:W-:Y:S05]  /*0370*/  CALL.REL.NOINC `($__internal_16_$__cuda_sm20_div_s64) ;  /* 0x0000464000007944 */ /* 0x000fea0003c00000 */
[----:B------:R-:W-:Y:S02]  /*0380*/  MOV R32, R20 ;  /* 0x0000001400207202 */ /* 0x000fe40000000f00 */
[----:B------:R-:W-:Y:S01]  /*0390*/  MOV R33, R21 ;  /* 0x0000001500217202 */ /* 0x000fe20000000f00 */
[----:B------:R-:W-:Y:S05]  /*03a0*/  BRA `(.L_x_3422) ;  /* 0x0000013000007947 */ /* 0x000fea0003800000 */
.L_x_3421:
        /* <DEDUP_REMOVED lines=19> */
.L_x_3422:
[----:B------:R-:W-:Y:S05]  /*04e0*/  BSYNC B0 ;  /* 0x0000000000007941 */ /* 0x000fea0003800000 */
.L_x_3420:
        /* <DEDUP_REMOVED lines=54> */
[----:B------:R-:W-:Y:S02]  /*0850*/  MOV R8, R20 ;  /* 0x0000001400087202 */ /* 0x000fe40000000f00 */
[----:B------:R-:W-:Y:S01]  /*0860*/  MOV R9, R21 ;  /* 0x0000001500097202 */ /* 0x000fe20000000f00 */
[----:B------:R-:W-:Y:S05]  /*0870*/  BRA `(.L_x_3425) ;  /* 0x0000013000007947 */ /* 0x000fea0003800000 */
.L_x_3424:
        /* <DEDUP_REMOVED lines=19> */
.L_x_3425:
[----:B------:R-:W-:Y:S05]  /*09b0*/  BSYNC B0 ;  /* 0x0000000000007941 */ /* 0x000fea0003800000 */
.L_x_3423:
        /* <DEDUP_REMOVED lines=104> */
.L_x_3427:
        /* <DEDUP_REMOVED lines=19> */
.L_x_3428:
[----:B------:R-:W-:Y:S05]  /*1170*/  BSYNC B0 ;  /* 0x0000000000007941 */ /* 0x000fea0003800000 */
.L_x_3426:
        /* <DEDUP_REMOVED lines=107> */
.L_x_3430:
        /* <DEDUP_REMOVED lines=19> */
.L_x_3431:
[----:B------:R-:W-:Y:S05]  /*1960*/  BSYNC B0 ;  /* 0x0000000000007941 */ /* 0x000fea0003800000 */
.L_x_3429:
        /* <DEDUP_REMOVED lines=161> */
[----:B------:R-:W-:Y:S05]  /*2380*/  CALL.REL.NOINC `($__internal_16_$__cuda_sm20_div_s64) ;  /* 0x0000263000007944 */ /* 0x000fea0003c00000 */
        /* <DEDUP_REMOVED lines=10> */
.L_x_3436:
        /* <DEDUP_REMOVED lines=22> */
.L_x_3437:
[----:B------:R-:W-:Y:S05]  /*2590*/  BSYNC B0 ;  /* 0x0000000000007941 */ /* 0x000fea0003800000 */
.L_x_3435:
[----:B------:R-:W-:Y:S01]  /*25a0*/  LOP3.LUT R19, R17, R0, RZ, 0xfc, !PT ;  /* 0x0000000011137212 */ /* 0x000fe200078efcff */
[----:B------:R-:W-:Y:S03]  /*25b0*/  BSSY B0, `(.L_x_3438) ;  /* 0x0000028000007945 */ /* 0x000fe60003800000 */
[----:B------:R-:W-:-:S13]  /*25c0*/  ISETP.NE.U32.AND P0, PT, R19, RZ, PT ;  /* 0x000000ff1300720c */ /* 0x000fda0003f05070 */
[----:B------:R-:W-:Y:S05]  /*25d0*/  @!P0 BRA `(.L_x_3439) ;  /* 0x000000f000008947 */ /* 0x000fea0003800000 */
[----:B------:R-:W-:Y:S01]  /*25e0*/  IMAD.MOV.U32 R26, RZ, RZ, R27 ;  /* 0x000000ffff1a7224 */ /* 0x000fe200078e001b */
[----:B------:R-:W-:Y:S02]  /*25f0*/  MOV R23, R0 ;  /* 0x0000000000177202 */ /* 0x000fe40000000f00 */
[----:B------:R-:W-:Y:S02]  /*2600*/  MOV R24, 0x2620 ;  /* 0x0000262000187802 */ /* 0x000fe40000000f00 */
[----:B------:R-:W-:Y:S05]  /*2610*/  CALL.REL.NOINC `($__internal_16_$__cuda_sm20_div_s64) ;  /* 0x000023a000007944 */ /* 0x000fea0003c00000 */
        /* <DEDUP_REMOVED lines=11> */
.L_x_3439:
        /* <DEDUP_REMOVED lines=22> */
.L_x_3440:
[----:B------:R-:W-:Y:S05]  /*2830*/  BSYNC B0 ;  /* 0x0000000000007941 */ /* 0x000fea0003800000 */
.L_x_3438:
        /* <DEDUP_REMOVED lines=11> */
[----:B------:R-:W-:Y:S05]  /*28f0*/  CALL.REL.NOINC `($__internal_16_$__cuda_sm20_div_s64) ;  /* 0x000020c000007944 */ /* 0x000fea0003c00000 */
[----:B------:R-:W-:-:S04]  /*2900*/  IADD3 R17, P0, RZ, -R20, RZ ;  /* 0x80000014ff117210 */ /* 0x000fc80007f1e0ff */
[----:B------:R-:W-:Y:S01]  /*2910*/  IADD3.X R18, RZ, ~R21, RZ, P0, !PT ;  /* 0x80000015ff127210 */ /* 0x000fe200007fe4ff */
[----:B------:R-:W-:-:S04]  /*2920*/  IMAD.WIDE.U32 R42, R5, R17, R42 ;  /* 0x00000011052a7225 */ /* 0x000fc800078e002a */
[----:B------:R-:W-:-:S04]  /*2930*/  IMAD R18, R18, R5, RZ ;  /* 0x0000000512127224 */ /* 0x000fc800078e02ff */
[----:B------:R-:W-:-:S05]  /*2940*/  IMAD R4, R4, R17, R18 ;  /* 0x0000001104047224 */ /* 0x000fca00078e0212 */
[----:B------:R-:W-:Y:S01]  /*2950*/  IADD3 R4, R43, R4, RZ ;  /* 0x000000042b047210 */ /* 0x000fe20007ffe0ff */
[----:B------:R-:W-:Y:S05]  /*2960*/  BRA `(.L_x_3443) ;  /* 0x0000016000007947 */ /* 0x000fea0003800000 */
.L_x_3442:
        /* <DEDUP_REMOVED lines=22> */
.L_x_3443:
[----:B------:R-:W-:Y:S05]  /*2ad0*/  BSYNC B0 ;  /* 0x0000000000007941 */ /* 0x000fea0003800000 */
.L_x_3441:
        /* <DEDUP_REMOVED lines=38> */
[----:B------:R-:W-:Y:S05]  /*2d40*/  CALL.REL.NOINC `($__internal_16_$__cuda_sm20_div_s64) ;  /* 0x00001c7000007944 */ /* 0x000fea0003c00000 */
        /* <DEDUP_REMOVED lines=12> */
.L_x_3445:
        /* <DEDUP_REMOVED lines=23> */
.L_x_3446:
[----:B------:R-:W-:Y:S05]  /*2f80*/  BSYNC B0 ;  /* 0x0000000000007941 */ /* 0x000fea0003800000 */
.L_x_3444:
        /* <DEDUP_REMOVED lines=19> */
.L_x_3448:
        /* <DEDUP_REMOVED lines=22> */
.L_x_3449:
[----:B------:R-:W-:Y:S05]  /*3220*/  BSYNC B0 ;  /* 0x0000000000007941 */ /* 0x000fea0003800000 */
.L_x_3447:
        /* <DEDUP_REMOVED lines=19> */
.L_x_3451:
        /* <DEDUP_REMOVED lines=23> */
.L_x_3452:
[----:B------:R-:W-:Y:S05]  /*34d0*/  BSYNC B0 ;  /* 0x0000000000007941 */ /* 0x000fea0003800000 */
.L_x_3450:
        /* <DEDUP_REMOVED lines=25> */
[----:B------:R-:W-:Y:S05]  /*3670*/  CALL.REL.NOINC `($__internal_16_$__cuda_sm20_div_s64) ;  /* 0x0000134000007944 */ /* 0x000fea0003c00000 */
        /* <DEDUP_REMOVED lines=12> */
.L_x_3454:
        /* <DEDUP_REMOVED lines=23> */
.L_x_3455:
[----:B------:R-:W-:Y:S05]  /*38b0*/  BSYNC B0 ;  /* 0x0000000000007941 */ /* 0x000fea0003800000 */
.L_x_3453:
        /* <DEDUP_REMOVED lines=29> */
.L_x_3457:
        /* <DEDUP_REMOVED lines=23> */
.L_x_3458:
[----:B------:R-:W-:Y:S05]  /*3c00*/  BSYNC B0 ;  /* 0x0000000000007941 */ /* 0x000fea0003800000 */
.L_x_3456:
        /* <DEDUP_REMOVED lines=20> */
.L_x_3434:
[----:B------:R-:W-:-:S04]  /*3d50*/  LEA R2, P0, R38, c[0x0][0x200], 0x2 ;  /* 0x0000800026027a11 */ /* 0x000fc800078010ff */
[----:B------:R-:W-:-:S05]  /*3d60*/  LEA.HI.X R3, R38, c[0x0][0x204], R39, 0x2, P0 ;  /* 0x0000810026037a11 */ /* 0x000fca00000f1427 */
[----:B------:R0:W-:Y:S04]  /*3d70*/  STG.E [R2.64], R30 ;  /* 0x0000001e02007986 */ /* 0x0001e8000c101908 */
.L_x_3433:
[----:B------:R-:W-:Y:S05]  /*3d80*/  BSYNC B1 ;  /* 0x0000000000017941 */ /* 0x000fea0003800000 */
.L_x_3432:
        /* <DEDUP_REMOVED lines=60> */
.L_x_3462:
        /* <DEDUP_REMOVED lines=15> */
.L_x_3461:
[----:B------:R-:W-:Y:S05]  /*4240*/  BSYNC B0 ;  /* 0x0000000000007941 */ /* 0x000fea0003800000 */
.L_x_3460:
        /* <DEDUP_REMOVED lines=19> */
.L_x_3459:
        /* <DEDUP_REMOVED lines=100> */
        .weak           $__internal_16_$__cuda_sm20_div_s64
        .type           $__internal_16_$__cuda_sm20_div_s64,@function
        .size           $__internal_16_$__cuda_sm20_div_s64,(.L_x_6080 - $__internal_16_$__cuda_sm20_div_s64)
$__internal_16_$__cuda_sm20_div_s64:
        /* <DEDUP_REMOVED lines=83> */
[----:B------:R-:W-:Y:S06]  /*4ef0*/  RET.REL.NODEC R44 `(_ZN5flash32flash_fwd_splitkv_combine_kernelI23Flash_fwd_kernel_traitsILi96ELi64ELi64ELi4ELb0ELb0EN7cutlass6half_tE19Flash_kernel_traitsILi96ELi64ELi64ELi4ES3_EELi16ELi5ELb0EEEvNS_16Flash_fwd_paramsE) ;  /* 0xffffb1002c007950 */ /* 0x000fec0003c3ffff */
.L_x_3463:
        /* <DEDUP_REMOVED lines=16> */
.L_x_6080:


//--------------------- .text._ZN5flash32flash_fwd_splitkv_combine_kernelI23Flash_fwd_kernel_traitsILi96ELi64ELi64ELi4ELb0ELb0EN7cutlass6half_tE19Flash_kernel_traitsILi96ELi64ELi64ELi4ES3_EELi16ELi4ELb0EEEvNS_16Flash_fwd_paramsE --------------------------
	.section	.text._ZN5flash32flash_fwd_splitkv_combine_kernelI23Flash_fwd_kernel_traitsILi96ELi64ELi64ELi4ELb0ELb0EN7cutlass6half_tE19Flash_kernel_traitsILi96ELi64ELi64ELi4ES3_EELi16ELi4ELb0EEEvNS_16Flash_fwd_paramsE,"ax",@progbits
	.sectioninfo	@"SHI_REGISTERS=62"
	.align	128
        .global         _ZN5flash32flash_fwd_splitkv_combine_kernelI23Flash_fwd_kernel_traitsILi96ELi64ELi64ELi4ELb0ELb0EN7cutlass6half_tE19Flash_kernel_traitsILi96ELi64ELi64ELi4ES3_EELi16ELi4ELb0EEEvNS_16Flash_fwd_paramsE
        .type           _ZN5flash32flash_fwd_splitkv_combine_kernelI23Flash_fwd_kernel_traitsILi96ELi64ELi64ELi4ELb0ELb0EN7cutlass6half_tE19Flash_kernel_traitsILi96ELi64ELi64ELi4ES3_EELi16ELi4ELb0EEEvNS_16Flash_fwd_paramsE,@function
        .size           _ZN5flash32flash_fwd_splitkv_combine_kernelI23Flash_fwd_kernel_traitsILi96ELi64ELi64ELi4ELb0ELb0EN7cutlass6half_tE19Flash_kernel_traitsILi96ELi64ELi64ELi4ES3_EELi16ELi4ELb0EEEvNS_16Flash_fwd_paramsE,(.L_x_6081 - _ZN5flash32flash_fwd_splitkv_combine_kernelI23Flash_fwd_kernel_traitsILi96ELi64ELi64ELi4ELb0ELb0EN7cutlass6half_tE19Flash_kernel_traitsILi96ELi64ELi64ELi4ES3_EELi16ELi4ELb0EEEvNS_16Flash_fwd_paramsE)
        .other          _ZN5flash32flash_fwd_splitkv_combine_kernelI23Flash_fwd_kernel_traitsILi96ELi64ELi64ELi4ELb0ELb0EN7cutlass6half_tE19Flash_kernel_traitsILi96ELi64ELi64ELi4ES3_EELi16ELi4ELb0EEEvNS_16Flash_fwd_paramsE,@"STO_CUDA_ENTRY STV_DEFAULT"
_ZN5flash32flash_fwd_splitkv_combine_kernelI23Flash_fwd_kernel_traitsILi96ELi64ELi64ELi4ELb0ELb0EN7cutlass6half_tE19Flash_kernel_traitsILi96ELi64ELi64ELi4ES3_EELi16ELi4ELb0EEEvNS_16Flash_fwd_paramsE:
.text._ZN5flash32flash_fwd_splitkv_combine_kernelI23Flash_fwd_kernel_traitsILi96ELi64ELi64ELi4ELb0ELb0EN7cutlass6half_tE19Flash_kernel_traitsILi96ELi64ELi64ELi4ES3_EELi16ELi4ELb0EEEvNS_16Flash_fwd_paramsE:
        /* <DEDUP_REMOVED lines=23> */
[----:B------:R-:W-:Y:S05]  /*0170*/  CALL.REL.NOINC `($__internal_17_$__cuda_sm20_div_s64) ;  /* 0x000044d000007944 */ /* 0x000fea0003c00000 */
[----:B------:R-:W-:Y:S05]  /*0180*/  BRA `(.L_x_3465) ;  /* 0x0000013000007947 */ /* 0x000fea0003800000 */
.L_x_3464:
        /* <DEDUP_REMOVED lines=19> */
.L_x_3465:
        /* <DEDUP_REMOVED lines=11> */
[----:B------:R-:W-:Y:S05]  /*0370*/  CALL.REL.NOINC `($__internal_17_$__cuda_sm20_div_s64) ;  /* 0x000042d000007944 */ /* 0x000fea0003c00000 */
[----:B------:R-:W-:Y:S02]  /*0380*/  MOV R8, R20 ;  /* 0x0000001400087202 */ /* 0x000fe40000000f00 */
[----:B------:R-:W-:Y:S01]  /*0390*/  MOV R9, R21 ;  /* 0x0000001500097202 */ /* 0x000fe20000000f00 */
[----:B------:R-:W-:Y:S05]  /*03a0*/  BRA `(.L_x_3468) ;  /* 0x0000013000007947 */ /* 0x000fea0003800000 */
.L_x_3467:
        /* <DEDUP_REMOVED lines=19> */
.L_x_3468:
[----:B------:R-:W-:Y:S05]  /*04e0*/  BSYNC B0 ;  /* 0x0000000000007941 */ /* 0x000fea0003800000 */
.L_x_3466:
        /* <DEDUP_REMOVED lines=42> */
.L_x_3470:
        /* <DEDUP_REMOVED lines=19> */
.L_x_3471:
[----:B------:R-:W-:Y:S05]  /*08c0*/  BSYNC B0 ;  /* 0x0000000000007941 */ /* 0x000fea0003800000 */
.L_x_3469:
        /* <DEDUP_REMOVED lines=74> */
[----:B------:R-:W-:Y:S02]  /*0d70*/  MOV R40, R20 ;  /* 0x0000001400287202 */ /* 0x000fe40000000f00 */
[----:B------:R-:W-:Y:S01]  /*0d80*/  MOV R41, R21 ;  /* 0x0000001500297202 */ /* 0x000fe20000000f00 */
[----:B------:R-:W-:Y:S05]  /*0d90*/  BRA `(.L_x_3474) ;  /* 0x0000013000007947 */ /* 0x000fea0003800000 */
.L_x_3473:
        /* <DEDUP_REMOVED lines=19> */
.L_x_3474:
[----:B------:R-:W-:Y:S05]  /*0ed0*/  BSYNC B0 ;  /* 0x0000000000007941 */ /* 0x000fea0003800000 */
.L_x_3472:
        /* <DEDUP_REMOVED lines=41> */
.L_x_3476:
        /* <DEDUP_REMOVED lines=19> */
.L_x_3477:
[----:B------:R-:W-:Y:S05]  /*12a0*/  BSYNC B0 ;  /* 0x0000000000007941 */ /* 0x000fea0003800000 */
.L_x_3475:
        /* <DEDUP_REMOVED lines=226> */
[----:B------:R-:W-:Y:S05]  /*20d0*/  CALL.REL.NOINC `($__internal_17_$__cuda_sm20_div_s64) ;  /* 0x0000257000007944 */ /* 0x000fea0003c00000 */
        /* <DEDUP_REMOVED lines=10> */
.L_x_3482:
        /* <DEDUP_REMOVED lines=22> */
.L_x_3483:
[----:B------:R-:W-:Y:S05]  /*22e0*/  BSYNC B0 ;  /* 0x0000000000007941 */ /* 0x000fea0003800000 */
.L_x_3481:
[----:B------:R-:W-:Y:S01]  /*22f0*/  LOP3.LUT R19, R17, R0, RZ, 0xfc, !PT ;  /* 0x0000000011137212 */ /* 0x000fe200078efcff */
[----:B------:R-:W-:Y:S03]  /*2300*/  BSSY B0, `(.L_x_3484) ;  /* 0x0000028000007945 */ /* 0x000fe60003800000 */
[----:B------:R-:W-:-:S13]  /*2310*/  ISETP.NE.U32.AND P0, PT, R19, RZ, PT ;  /* 0x000000ff1300720c */ /* 0x000fda0003f05070 */
[----:B------:R-:W-:Y:S05]  /*2320*/  @!P0 BRA `(.L_x_3485) ;  /* 0x000000f000008947 */ /* 0x000fea0003800000 */
[----:B------:R-:W-:Y:S01]  /*2330*/  IMAD.MOV.U32 R26, RZ, RZ, R29 ;  /* 0x000000ffff1a7224 */ /* 0x000fe200078e001d */
[----:B------:R-:W-:Y:S02]  /*2340*/  MOV R25, R0 ;  /* 0x0000000000197202 */ /* 0x000fe40000000f00 */
[----:B------:R-:W-:Y:S02]  /*2350*/  MOV R24, 0x2370 ;  /* 0x0000237000187802 */ /* 0x000fe40000000f00 */
[----:B------:R-:W-:Y:S05]  /*2360*/  CALL.REL.NOINC `($__internal_17_$__cuda_sm20_div_s64) ;  /* 0x000022e000007944 */ /* 0x000fea0003c00000 */
        /* <DEDUP_REMOVED lines=11> */
.L_x_3485:
        /* <DEDUP_REMOVED lines=22> */
.L_x_3486:
[----:B------:R-:W-:Y:S05]  /*2580*/  BSYNC B0 ;  /* 0x0000000000007941 */ /* 0x000fea0003800000 */
.L_x_3484:
        /* <DEDUP_REMOVED lines=11> */
[----:B------:R-:W-:Y:S05]  /*2640*/  CALL.REL.NOINC `($__internal_17_$__cuda_sm20_div_s64) ;  /* 0x0000200000007944 */ /* 0x000fea0003c00000 */
[----:B------:R-:W-:-:S04]  /*2650*/  IADD3 R17, P0, RZ, -R20, RZ ;  /* 0x80000014ff117210 */ /* 0x000fc80007f1e0ff */
[----:B------:R-:W-:Y:S01]  /*2660*/  IADD3.X R18, RZ, ~R21, RZ, P0, !PT ;  /* 0x80000015ff127210 */ /* 0x000fe200007fe4ff */
[----:B------:R-:W-:-:S04]  /*2670*/  IMAD.WIDE.U32 R42, R5, R17, R42 ;  /* 0x00000011052a7225 */ /* 0x000fc800078e002a */
[----:B------:R-:W-:-:S04]  /*2680*/  IMAD R18, R18, R5, RZ ;  /* 0x0000000512127224 */ /* 0x000fc800078e02ff */
[----:B------:R-:W-:-:S05]  /*2690*/  IMAD R4, R4, R17, R18 ;  /* 0x0000001104047224 */ /* 0x000fca00078e0212 */
[----:B------:R-:W-:Y:S01]  /*26a0*/  IADD3 R4, R43, R4, RZ ;  /* 0x000000042b047210 */ /* 0x000fe20007ffe0ff */
[----:B------:R-:W-:Y:S05]  /*26b0*/  BRA `(.L_x_3489) ;  /* 0x0000016000007947 */ /* 0x000fea0003800000 */
.L_x_3488:
        /* <DEDUP_REMOVED lines=22> */
.L_x_3489:
[----:B------:R-:W-:Y:S05]  /*2820*/  BSYNC B0 ;  /* 0x0000000000007941 */ /* 0x000fea0003800000 */
.L_x_3487:
        /* <DEDUP_REMOVED lines=38> */
[----:B------:R-:W-:Y:S05]  /*2a90*/  CALL.REL.NOINC `($__internal_17_$__cuda_sm20_div_s64) ;  /* 0x00001bb000007944 */ /* 0x000fea0003c00000 */
        /* <DEDUP_REMOVED lines=12> */
.L_x_3491:
        /* <DEDUP_REMOVED lines=23> */
.L_x_3492:
[----:B------:R-:W-:Y:S05]  /*2cd0*/  BSYNC B0 ;  /* 0x0000000000007941 */ /* 0x000fea0003800000 */
.L_x_3490:
        /* <DEDUP_REMOVED lines=19> */
.L_x_3494:
        /* <DEDUP_REMOVED lines=22> */
.L_x_3495:
[----:B------:R-:W-:Y:S05]  /*2f70*/  BSYNC B0 ;  /* 0x0000000000007941 */ /* 0x000fea0003800000 */
.L_x_3493:
        /* <DEDUP_REMOVED lines=19> */
.L_x_3497:
        /* <DEDUP_REMOVED lines=23> */
.L_x_3498:
[----:B------:R-:W-:Y:S05]  /*3220*/  BSYNC B0 ;  /* 0x0000000000007941 */ /* 0x000fea0003800000 */
.L_x_3496:
        /* <DEDUP_REMOVED lines=25> */
[----:B------:R-:W-:Y:S05]  /*33c0*/  CALL.REL.NOINC `($__internal_17_$__cuda_sm20_div_s64) ;  /* 0x0000128000007944 */ /* 0x000fea0003c00000 */
        /* <DEDUP_REMOVED lines=12> */
.L_x_3500:
        /* <DEDUP_REMOVED lines=23> */
.L_x_3501:
[----:B------:R-:W-:Y:S05]  /*3600*/  BSYNC B0 ;  /* 0x0000000000007941 */ /* 0x000fea0003800000 */
.L_x_3499:
        /* <DEDUP_REMOVED lines=29> */
.L_x_3503:
        /* <DEDUP_REMOVED lines=23> */
.L_x_3504:
[----:B------:R-:W-:Y:S05]  /*3950*/  BSYNC B0 ;  /* 0x0000000000007941 */ /* 0x000fea0003800000 */
.L_x_3502:
        /* <DEDUP_REMOVED lines=20> */
.L_x_3480:
[----:B------:R-:W-:-:S04]  /*3aa0*/  LEA R2, P0, R38, c[0x0][0x200], 0x2 ;  /* 0x0000800026027a11 */ /* 0x000fc800078010ff */
[----:B------:R-:W-:-:S05]  /*3ab0*/  LEA.HI.X R3, R38, c[0x0][0x204], R39, 0x2, P0 ;  /* 0x0000810026037a11 */ /* 0x000fca00000f1427 */
[----:B------:R0:W-:Y:S04]  /*3ac0*/  STG.E [R2.64], R31 ;  /* 0x0000001f02007986 */ /* 0x0001e8000c10190a */
.L_x_3479:
[----:B------:R-:W-:Y:S05]  /*3ad0*/  BSYNC B1 ;  /* 0x0000000000017941 */ /* 0x000fea0003800000 */
.L_x_3478:
        /* <DEDUP_REMOVED lines=48> */
.L_x_3508:
        /* <DEDUP_REMOVED lines=15> */
.L_x_3507:
[----:B------:R-:W-:Y:S05]  /*3ed0*/  BSYNC B0 ;  /* 0x0000000000007941 */ /* 0x000fea0003800000 */
.L_x_3506:
        /* <DEDUP_REMOVED lines=19> */
.L_x_3505:
        /* <DEDUP_REMOVED lines=100> */
        .weak           $__internal_17_$__cuda_sm20_div_s64
        .type           $__internal_17_$__cuda_sm20_div_s64,@function
        .size           $__internal_17_$__cuda_sm20_div_s64,(.L_x_6081 - $__internal_17_$__cuda_sm20_div_s64)
$__internal_17_$__cuda_sm20_div_s64:
        /* <DEDUP_REMOVED lines=83> */
[----:B------:R-:W-:Y:S06]  /*4b80*/  RET.REL.NODEC R22 `(_ZN5flash32flash_fwd_splitkv_combine_kernelI23Flash_fwd_kernel_traitsILi96ELi64ELi64ELi4ELb0ELb0EN7cutlass6half_tE19Flash_kernel_traitsILi96ELi64ELi64ELi4ES3_EELi16ELi4ELb0EEEvNS_16Flash_fwd_paramsE) ;  /* 0xffffb47016007950 */ /* 0x000fec0003c3ffff */
.L_x_3509:
        /* <DEDUP_REMOVED lines=15> */
.L_x_6081:


//--------------------- .text._ZN5flash32flash_fwd_splitkv_combine_kernelI23Flash_fwd_kernel_traitsILi96ELi64ELi64ELi4ELb0ELb0EN7cutlass6half_tE19Flash_kernel_traitsILi96ELi64ELi64ELi4ES3_EELi16ELi3ELb0EEEvNS_16Flash_fwd_paramsE --------------------------
	.section	.text._ZN5flash32flash_fwd_splitkv_combine_kernelI23Flash_fwd_kernel_traitsILi96ELi64ELi64ELi4ELb0ELb0EN7cutlass6half_tE19Flash_kernel_traitsILi96ELi64ELi64ELi4ES3_EELi16ELi3ELb0EEEvNS_16Flash_fwd_paramsE,"ax",@progbits
	.sectioninfo	@"SHI_REGISTERS=54"
	.align	128
        .global         _ZN5flash32flash_fwd_splitkv_combine_kernelI23Flash_fwd_kernel_traitsILi96ELi64ELi64ELi4ELb0ELb0EN7cutlass6half_tE19Flash_kernel_traitsILi96ELi64ELi64ELi4ES3_EELi16ELi3ELb0EEEvNS_16Flash_fwd_paramsE
        .type           _ZN5flash32flash_fwd_splitkv_combine_kernelI23Flash_fwd_kernel_traitsILi96ELi64ELi64ELi4ELb0ELb0EN7cutlass6half_tE19Flash_kernel_traitsILi96ELi64ELi64ELi4ES3_EELi16ELi3ELb0EEEvNS_16Flash_fwd_paramsE,@function
        .size           _ZN5flash32flash_fwd_splitkv_combine_kernelI23Flash_fwd_kernel_traitsILi96ELi64ELi64ELi4ELb0ELb0EN7cutlass6half_tE19Flash_kernel_traitsILi96ELi64ELi64ELi4ES3_EELi16ELi3ELb0EEEvNS_16Flash_fwd_paramsE,(.L_x_6082 - _ZN5flash32flash_fwd_splitkv_combine_kernelI23Flash_fwd_kernel_traitsILi96ELi64ELi64ELi4ELb0ELb0EN7cutlass6half_tE19Flash_kernel_traitsILi96ELi64ELi64ELi4ES3_EELi16ELi3ELb0EEEvNS_16Flash_fwd_paramsE)
        .other          _ZN5flash32flash_fwd_splitkv_combine_kernelI23Flash_fwd_kernel_traitsILi96ELi64ELi64ELi4ELb0ELb0EN7cutlass6half_tE19Flash_kernel_traitsILi96ELi64ELi64ELi4ES3_EELi16ELi3ELb0EEEvNS_16Flash_fwd_paramsE,@"STO_CUDA_ENTRY STV_DEFAULT"
_ZN5flash32flash_fwd_splitkv_combine_kernelI23Flash_fwd_kernel_traitsILi96ELi64ELi64ELi4ELb0ELb0EN7cutlass6half_tE19Flash_kernel_traitsILi96ELi64ELi64ELi4ES3_EELi16ELi3ELb0EEEvNS_16Flash_fwd_paramsE:
.text._ZN5flash32flash_fwd_splitkv_combine_kernelI23Flash_fwd_kernel_traitsILi96ELi64ELi64ELi4ELb0ELb0EN7cutlass6half_tE19Flash_kernel_traitsILi96ELi64ELi64ELi4ES3_EELi16ELi3ELb0EEEvNS_16Flash_fwd_paramsE:
        /* <DEDUP_REMOVED lines=23> */
[----:B------:R-:W-:Y:S05]  /*0170*/  CALL.REL.NOINC `($__internal_18_$__cuda_sm20_div_s64) ;  /* 0x0000444000007944 */ /* 0x000fea0003c00000 */
[----:B------:R-:W-:Y:S05]  /*0180*/  BRA `(.L_x_3511) ;  /* 0x0000013000007947 */ /* 0x000fea0003800000 */
.L_x_3510:
        /* <DEDUP_REMOVED lines=19> */
.L_x_3511:
        /* <DEDUP_REMOVED lines=12> */
[----:B------:R-:W-:Y:S05]  /*0380*/  CALL.REL.NOINC `($__internal_18_$__cuda_sm20_div_s64) ;  /* 0x0000423000007944 */ /* 0x000fea0003c00000 */
[----:B------:R-:W-:Y:S02]  /*0390*/  MOV R8, R20 ;  /* 0x0000001400087202 */ /* 0x000fe40000000f00 */
[----:B------:R-:W-:Y:S01]  /*03a0*/  MOV R9, R21 ;  /* 0x0000001500097202 */ /* 0x000fe20000000f00 */
[----:B------:R-:W-:Y:S05]  /*03b0*/  BRA `(.L_x_3514) ;  /* 0x0000013000007947 */ /* 0x000fea0003800000 */
.L_x_3513:
        /* <DEDUP_REMOVED lines=19> */
.L_x_3514:
[----:B------:R-:W-:Y:S05]  /*04f0*/  BSYNC B0 ;  /* 0x0000000000007941 */ /* 0x000fea0003800000 */
.L_x_3512:
        /* <DEDUP_REMOVED lines=43> */
.L_x_3516:
        /* <DEDUP_REMOVED lines=19> */
.L_x_3517:
[----:B------:R-:W-:Y:S05]  /*08e0*/  BSYNC B0 ;  /* 0x0000000000007941 */ /* 0x000fea0003800000 */
.L_x_3515:
        /* <DEDUP_REMOVED lines=74> */
[----:B------:R-:W-:Y:S02]  /*0d90*/  MOV R32, R20 ;  /* 0x0000001400207202 */ /* 0x000fe40000000f00 */
[----:B------:R-:W-:Y:S01]  /*0da0*/  MOV R33, R21 ;  /* 0x0000001500217202 */ /* 0x000fe20000000f00 */
[----:B------:R-:W-:Y:S05]  /*0db0*/  BRA `(.L_x_3520) ;  /* 0x0000013000007947 */ /* 0x000fea0003800000 */
.L_x_3519:
        /* <DEDUP_REMOVED lines=19> */
.L_x_3520:
[----:B------:R-:W-:Y:S05]  /*0ef0*/  BSYNC B0 ;  /* 0x0000000000007941 */ /* 0x000fea0003800000 */
.L_x_3518:
        /* <DEDUP_REMOVED lines=41> */
.L_x_3522:
        /* <DEDUP_REMOVED lines=19> */
.L_x_3523:
[----:B------:R-:W-:Y:S05]  /*12c0*/  BSYNC B0 ;  /* 0x0000000000007941 */ /* 0x000fea0003800000 */
.L_x_3521:
        /* <DEDUP_REMOVED lines=131> */
.L_x_3525:
[----:B------:R-:W-:Y:S05]  /*1b00*/  BSYNC B0 ;  /* 0x0000000000007941 */ /* 0x000fea0003800000 */
.L_x_3524:
        /* <DEDUP_REMOVED lines=91> */
.L_x_3530:
        /* <DEDUP_REMOVED lines=22> */
.L_x_3531:
[----:B------:R-:W-:Y:S05]  /*2220*/  BSYNC B0 ;  /* 0x0000000000007941 */ /* 0x000fea0003800000 */
.L_x_3529:
[----:B------:R-:W-:Y:S01]  /*2230*/  LOP3.LUT R19, R17, R0, RZ, 0xfc, !PT ;  /* 0x0000000011137212 */ /* 0x000fe200078efcff */
[----:B------:R-:W-:Y:S03]  /*2240*/  BSSY B0, `(.L_x_3532) ;  /* 0x0000028000007945 */ /* 0x000fe60003800000 */
[----:B------:R-:W-:-:S13]  /*2250*/  ISETP.NE.U32.AND P0, PT, R19, RZ, PT ;  /* 0x000000ff1300720c */ /* 0x000fda0003f05070 */
[----:B------:R-:W-:Y:S05]  /*2260*/  @!P0 BRA `(.L_x_3533) ;  /* 0x000000f000008947 */ /* 0x000fea0003800000 */
[----:B------:R-:W-:Y:S01]  /*2270*/  IMAD.MOV.U32 R24, RZ, RZ, R30 ;  /* 0x000000ffff187224 */ /* 0x000fe200078e001e */
[----:B------:R-:W-:Y:S02]  /*2280*/  MOV R23, R0 ;  /* 0x0000000000177202 */ /* 0x000fe40000000f00 */
[----:B------:R-:W-:Y:S02]  /*2290*/  MOV R22, 0x22b0 ;  /* 0x000022b000167802 */ /* 0x000fe40000000f00 */
[----:B------:R-:W-:Y:S05]  /*22a0*/  CALL.REL.NOINC `($__internal_18_$__cuda_sm20_div_s64) ;  /* 0x0000231000007944 */ /* 0x000fea0003c00000 */
        /* <DEDUP_REMOVED lines=11> */
.L_x_3533:
        /* <DEDUP_REMOVED lines=22> */
.L_x_3534:
[----:B------:R-:W-:Y:S05]  /*24c0*/  BSYNC B0 ;  /* 0x0000000000007941 */ /* 0x000fea0003800000 */
.L_x_3532:
        /* <DEDUP_REMOVED lines=11> */
[----:B------:R-:W-:Y:S05]  /*2580*/  CALL.REL.NOINC `($__internal_18_$__cuda_sm20_div_s64) ;  /* 0x0000203000007944 */ /* 0x000fea0003c00000 */
[----:B------:R-:W-:-:S04]  /*2590*/  IADD3 R17, P0, RZ, -R20, RZ ;  /* 0x80000014ff117210 */ /* 0x000fc80007f1e0ff */
[----:B------:R-:W-:Y:S01]  /*25a0*/  IADD3.X R18, RZ, ~R21, RZ, P0, !PT ;  /* 0x80000015ff127210 */ /* 0x000fe200007fe4ff */
[----:B------:R-:W-:-:S04]  /*25b0*/  IMAD.WIDE.U32 R36, R5, R17, R36 ;  /* 0x0000001105247225 */ /* 0x000fc800078e0024 */
[----:B------:R-:W-:-:S04]  /*25c0*/  IMAD R18, R18, R5, RZ ;  /* 0x0000000512127224 */ /* 0x000fc800078e02ff */
[----:B------:R-:W-:-:S05]  /*25d0*/  IMAD R4, R4, R17, R18 ;  /* 0x0000001104047224 */ /* 0x000fca00078e0212 */
[----:B------:R-:W-:Y:S01]  /*25e0*/  IADD3 R4, R37, R4, RZ ;  /* 0x0000000425047210 */ /* 0x000fe20007ffe0ff */
[----:B------:R-:W-:Y:S05]  /*25f0*/  BRA `(.L_x_3537) ;  /* 0x0000016000007947 */ /* 0x000fea0003800000 */
.L_x_3536:
        /* <DEDUP_REMOVED lines=22> */
.L_x_3537:
[----:B------:R-:W-:Y:S05]  /*2760*/  BSYNC B0 ;  /* 0x0000000000007941 */ /* 0x000fea0003800000 */
.L_x_3535:
        /* <DEDUP_REMOVED lines=38> */
[----:B------:R-:W-:Y:S05]  /*29d0*/  CALL.REL.NOINC `($__internal_18_$__cuda_sm20_div_s64) ;  /* 0x00001be000007944 */ /* 0x000fea0003c00000 */
        /* <DEDUP_REMOVED lines=12> */
.L_x_3539:
        /* <DEDUP_REMOVED lines=23> */
.L_x_3540:
[----:B------:R-:W-:Y:S05]  /*2c10*/  BSYNC B0 ;  /* 0x0000000000007941 */ /* 0x000fea0003800000 */
.L_x_3538:
        /* <DEDUP_REMOVED lines=19> */
.L_x_3542:
        /* <DEDUP_REMOVED lines=22> */
.L_x_3543:
[----:B------:R-:W-:Y:S05]  /*2eb0*/  BSYNC B0 ;  /* 0x0000000000007941 */ /* 0x000fea0003800000 */
.L_x_3541:
        /* <DEDUP_REMOVED lines=20> */
.L_x_3545:
        /* <DEDUP_REMOVED lines=23> */
.L_x_3546:
[----:B------:R-:W-:Y:S05]  /*3170*/  BSYNC B0 ;  /* 0x0000000000007941 */ /* 0x000fea0003800000 */
.L_x_3544:
        /* <DEDUP_REMOVED lines=25> */
[----:B------:R-:W-:Y:S05]  /*3310*/  CALL.REL.NOINC `($__internal_18_$__cuda_sm20_div_s64) ;  /* 0x000012a000007944 */ /* 0x000fea0003c00000 */
        /* <DEDUP_REMOVED lines=12> */
.L_x_3548:
        /* <DEDUP_REMOVED lines=23> */
.L_x_3549:
[----:B------:R-:W-:Y:S05]  /*3550*/  BSYNC B0 ;  /* 0x0000000000007941 */ /* 0x000fea0003800000 */
.L_x_3547:
        /* <DEDUP_REMOVED lines=29> */
.L_x_3551:
        /* <DEDUP_REMOVED lines=23> */
.L_x_3552:
[----:B------:R-:W-:Y:S05]  /*38a0*/  BSYNC B0 ;  /* 0x0000000000007941 */ /* 0x000fea0003800000 */
.L_x_3550:
        /* <DEDUP_REMOVED lines=20> */
.L_x_3528:
[----:B------:R-:W-:-:S04]  /*39f0*/  LEA R2, P0, R36, c[0x0][0x200], 0x2 ;  /* 0x0000800024027a11 */ /* 0x000fc800078010ff */
[----:B------:R-:W-:-:S05]  /*3a00*/  LEA.HI.X R3, R36, c[0x0][0x204], R37, 0x2, P0 ;  /* 0x0000810024037a11 */ /* 0x000fca00000f1425 */
[----:B------:R0:W-:Y:S04]  /*3a10*/  STG.E [R2.64], R28 ;  /* 0x0000001c02007986 */ /* 0x0001e8000c10190a */
.L_x_3527:
[----:B------:R-:W-:Y:S05]  /*3a20*/  BSYNC B1 ;  /* 0x0000000000017941 */ /* 0x000fea0003800000 */
.L_x_3526:
        /* <DEDUP_REMOVED lines=50> */
.L_x_3556:
        /* <DEDUP_REMOVED lines=15> */
.L_x_3555:
[----:B------:R-:W-:Y:S05]  /*3e40*/  BSYNC B0 ;  /* 0x0000000000007941 */ /* 0x000fea0003800000 */
.L_x_3554:
        /* <DEDUP_REMOVED lines=19> */
.L_x_3553:
        /* <DEDUP_REMOVED lines=100> */
        .weak           $__internal_18_$__cuda_sm20_div_s64
        .type           $__internal_18_$__cuda_sm20_div_s64,@function
        .size           $__internal_18_$__cuda_sm20_div_s64,(.L_x_6082 - $__internal_18_$__cuda_sm20_div_s64)
$__internal_18_$__cuda_sm20_div_s64:
        /* <DEDUP_REMOVED lines=83> */
[----:B------:R-:W-:Y:S06]  /*4af0*/  RET.REL.NODEC R26 `(_ZN5flash32flash_fwd_splitkv_combine_kernelI23Flash_fwd_kernel_traitsILi96ELi64ELi64ELi4ELb0ELb0EN7cutlass6half_tE19Flash_kernel_traitsILi96ELi64ELi64ELi4ES3_EELi16ELi3ELb0EEEvNS_16Flash_fwd_paramsE) ;  /* 0xffffb5001a007950 */ /* 0x000fec0003c3ffff */
.L_x_3557:
        /* <DEDUP_REMOVED lines=16> */
.L_x_6082:


//--------------------- .text._ZN5flash32flash_fwd_splitkv_combine_kernelI23Flash_fwd_kernel_traitsILi96ELi64ELi64ELi4ELb0ELb0EN7cutlass6half_tE19Flash_kernel_traitsILi96ELi64ELi64ELi4ES3_EELi16ELi2ELb0EEEvNS_16Flash_fwd_paramsE --------------------------
	.section	.text._ZN5flash32flash_fwd_splitkv_combine_kernelI23Flash_fwd_kernel_traitsILi96ELi64ELi64ELi4ELb0ELb0EN7cutlass6half_tE19Flash_kernel_traitsILi96ELi64ELi64ELi4ES3_EELi16ELi2ELb0EEEvNS_16Flash_fwd_paramsE,"ax",@progbits
	.sectioninfo	@"SHI_REGISTERS=54"
	.align	128
        .global         _ZN5flash32flash_fwd_splitkv_combine_kernelI23Flash_fwd_kernel_traitsILi96ELi64ELi64ELi4ELb0ELb0EN7cutlass6half_tE19Flash_kernel_traitsILi96ELi64ELi64ELi4ES3_EELi16ELi2ELb0EEEvNS_16Flash_fwd_paramsE
        .type           _ZN5flash32flash_fwd_splitkv_combine_kernelI23Flash_fwd_kernel_traitsILi96ELi64ELi64ELi4ELb0ELb0EN7cutlass6half_tE19Flash_kernel_traitsILi96ELi64ELi64ELi4ES3_EELi16ELi2ELb0EEEvNS_16Flash_fwd_paramsE,@function
        .size           _ZN5flash32flash_fwd_splitkv_combine_kernelI23Flash_fwd_kernel_traitsILi96ELi64ELi64ELi4ELb0ELb0EN7cutlass6half_tE19Flash_kernel_traitsILi96ELi64ELi64ELi4ES3_EELi16ELi2ELb0EEEvNS_16Flash_fwd_paramsE,(.L_x_6083 - _ZN5flash32flash_fwd_splitkv_combine_kernelI23Flash_fwd_kernel_traitsILi96ELi64ELi64ELi4ELb0ELb0EN7cutlass6half_tE19Flash_kernel_traitsILi96ELi64ELi64ELi4ES3_EELi16ELi2ELb0EEEvNS_16Flash_fwd_paramsE)
        .other          _ZN5flash32flash_fwd_splitkv_combine_kernelI23Flash_fwd_kernel_traitsILi96ELi64ELi64ELi4ELb0ELb0EN7cutlass6half_tE19Flash_kernel_traitsILi96ELi64ELi64ELi4ES3_EELi16ELi2ELb0EEEvNS_16Flash_fwd_paramsE,@"STO_CUDA_ENTRY STV_DEFAULT"
_ZN5flash32flash_fwd_splitkv_combine_kernelI23Flash_fwd_kernel_traitsILi96ELi64ELi64ELi4ELb0ELb0EN7cutlass6half_tE19Flash_kernel_traitsILi96ELi64ELi64ELi4ES3_EELi16ELi2ELb0EEEvNS_16Flash_fwd_paramsE:
.text._ZN5flash32flash_fwd_splitkv_combine_kernelI23Flash_fwd_kernel_traitsILi96ELi64ELi64ELi4ELb0ELb0EN7cutlass6half_tE19Flash_kernel_traitsILi96ELi64ELi64ELi4ES3_EELi16ELi2ELb0EEEvNS_16Flash_fwd_paramsE:
        /* <DEDUP_REMOVED lines=23> */
[----:B------:R-:W-:Y:S05]  /*0170*/  CALL.REL.NOINC `($__internal_19_$__cuda_sm20_div_s64) ;  /* 0x0000441000007944 */ /* 0x000fea0003c00000 */
[----:B------:R-:W-:Y:S05]  /*0180*/  BRA `(.L_x_3559) ;  /* 0x0000013000007947 */ /* 0x000fea0003800000 */
.L_x_3558:
        /* <DEDUP_REMOVED lines=19> */
.L_x_3559:
        /* <DEDUP_REMOVED lines=12> */
[----:B------:R-:W-:Y:S05]  /*0380*/  CALL.REL.NOINC `($__internal_19_$__cuda_sm20_div_s64) ;  /* 0x0000420000007944 */ /* 0x000fea0003c00000 */
[----:B------:R-:W-:Y:S02]  /*0390*/  MOV R8, R20 ;  /* 0x0000001400087202 */ /* 0x000fe40000000f00 */
[----:B------:R-:W-:Y:S01]  /*03a0*/  MOV R9, R21 ;  /* 0x0000001500097202 */ /* 0x000fe20000000f00 */
[----:B------:R-:W-:Y:S05]  /*03b0*/  BRA `(.L_x_3562) ;  /* 0x0000013000007947 */ /* 0x000fea0003800000 */
.L_x_3561:
        /* <DEDUP_REMOVED lines=19> */
.L_x_3562:
[----:B------:R-:W-:Y:S05]  /*04f0*/  BSYNC B0 ;  /* 0x0000000000007941 */ /* 0x000fea0003800000 */
.L_x_3560:
        /* <DEDUP_REMOVED lines=42> */
.L_x_3564:
        /* <DEDUP_REMOVED lines=19> */
.L_x_3565:
[----:B------:R-:W-:Y:S05]  /*08d0*/  BSYNC B0 ;  /* 0x0000000000007941 */ /* 0x000fea0003800000 */
.L_x_3563:
        /* <DEDUP_REMOVED lines=74> */
[----:B------:R-:W-:Y:S02]  /*0d80*/  MOV R32, R20 ;  /* 0x0000001400207202 */ /* 0x000fe40000000f00 */
[----:B------:R-:W-:Y:S01]  /*0d90*/  MOV R33, R21 ;  /* 0x0000001500217202 */ /* 0x000fe20000000f00 */
[----:B------:R-:W-:Y:S05]  /*0da0*/  BRA `(.L_x_3568) ;  /* 0x0000013000007947 */ /* 0x000fea0003800000 */
.L_x_3567:
        /* <DEDUP_REMOVED lines=19> */
.L_x_3568:
[----:B------:R-:W-:Y:S05]  /*0ee0*/  BSYNC B0 ;  /* 0x0000000000007941 */ /* 0x000fea0003800000 */
.L_x_3566:
        /* <DEDUP_REMOVED lines=42> */
.L_x_3570:
        /* <DEDUP_REMOVED lines=19> */
.L_x_3571:
[----:B------:R-:W-:Y:S05]  /*12c0*/  BSYNC B0 ;  /* 0x0000000000007941 */ /* 0x000fea0003800000 */
.L_x_3569:
        /* <DEDUP_REMOVED lines=131> */
.L_x_3573:
[----:B------:R-:W-:Y:S05]  /*1b00*/  BSYNC B0 ;  /* 0x0000000000007941 */ /* 0x000fea0003800000 */
.L_x_3572:
        /* <DEDUP_REMOVED lines=75> */
[----:B0-----:R-:W-:Y:S05]  /*1fc0*/  CALL.REL.NOINC `($__internal_19_$__cuda_sm20_div_s64) ;  /* 0x000025c000007944 */ /* 0x001fea0003c00000 */
        /* <DEDUP_REMOVED lines=10> */
.L_x_3578:
        /* <DEDUP_REMOVED lines=22> */
.L_x_3579:
[----:B------:R-:W-:Y:S05]  /*21d0*/  BSYNC B0 ;  /* 0x0000000000007941 */ /* 0x000fea0003800000 */
.L_x_3577:
[----:B------:R-:W-:Y:S01]  /*21e0*/  LOP3.LUT R19, R17, R0, RZ, 0xfc, !PT ;  /* 0x0000000011137212 */ /* 0x000fe200078efcff */
[----:B------:R-:W-:Y:S03]  /*21f0*/  BSSY B0, `(.L_x_3580) ;  /* 0x0000028000007945 */ /* 0x000fe60003800000 */
[----:B------:R-:W-:-:S13]  /*2200*/  ISETP.NE.U32.AND P0, PT, R19, RZ, PT ;  /* 0x000000ff1300720c */ /* 0x000fda0003f05070 */
[----:B------:R-:W-:Y:S05]  /*2210*/  @!P0 BRA `(.L_x_3581) ;  /* 0x000000f000008947 */ /* 0x000fea0003800000 */
[----:B------:R-:W-:Y:S01]  /*2220*/  IMAD.MOV.U32 R24, RZ, RZ, R30 ;  /* 0x000000ffff187224 */ /* 0x000fe200078e001e */
[----:B------:R-:W-:Y:S02]  /*2230*/  MOV R23, R0 ;  /* 0x0000000000177202 */ /* 0x000fe40000000f00 */
[----:B------:R-:W-:Y:S02]  /*2240*/  MOV R22, 0x2260 ;  /* 0x0000226000167802 */ /* 0x000fe40000000f00 */
[----:B0-----:R-:W-:Y:S05]  /*2250*/  CALL.REL.NOINC `($__internal_19_$__cuda_sm20_div_s64) ;  /* 0x0000233000007944 */ /* 0x001fea0003c00000 */
        /* <DEDUP_REMOVED lines=11> */
.L_x_3581:
        /* <DEDUP_REMOVED lines=22> */
.L_x_3582:
[----:B------:R-:W-:Y:S05]  /*2470*/  BSYNC B0 ;  /* 0x0000000000007941 */ /* 0x000fea0003800000 */
.L_x_3580:
        /* <DEDUP_REMOVED lines=11> */
[----:B0-----:R-:W-:Y:S05]  /*2530*/  CALL.REL.NOINC `($__internal_19_$__cuda_sm20_div_s64) ;  /* 0x0000205000007944 */ /* 0x001fea0003c00000 */
[----:B------:R-:W-:-:S04]  /*2540*/  IADD3 R17, P0, RZ, -R20, RZ ;  /* 0x80000014ff117210 */ /* 0x000fc80007f1e0ff */
[----:B------:R-:W-:Y:S01]  /*2550*/  IADD3.X R18, RZ, ~R21, RZ, P0, !PT ;  /* 0x80000015ff127210 */ /* 0x000fe200007fe4ff */
[----:B------:R-:W-:-:S04]  /*2560*/  IMAD.WIDE.U32 R36, R5, R17, R36 ;  /* 0x0000001105247225 */ /* 0x000fc800078e0024 */
[----:B------:R-:W-:-:S04]  /*2570*/  IMAD R18, R18, R5, RZ ;  /* 0x0000000512127224 */ /* 0x000fc800078e02ff */
[----:B------:R-:W-:-:S05]  /*2580*/  IMAD R4, R4, R17, R18 ;  /* 0x0000001104047224 */ /* 0x000fca00078e0212 */
[----:B------:R-:W-:Y:S01]  /*2590*/  IADD3 R4, R37, R4, RZ ;  /* 0x0000000425047210 */ /* 0x000fe20007ffe0ff */
[----:B------:R-:W-:Y:S05]  /*25a0*/  BRA `(.L_x_3585) ;  /* 0x0000016000007947 */ /* 0x000fea0003800000 */
.L_x_3584:
        /* <DEDUP_REMOVED lines=22> */
.L_x_3585:
[----:B------:R-:W-:Y:S05]  /*2710*/  BSYNC B0 ;  /* 0x0000000000007941 */ /* 0x000fea0003800000 */
.L_x_3583:
        /* <DEDUP_REMOVED lines=38> */
[----:B0-----:R-:W-:Y:S05]  /*2980*/  CALL.REL.NOINC `($__internal_19_$__cuda_sm20_div_s64) ;  /* 0x00001c0000007944 */ /* 0x001fea0003c00000 */
        /* <DEDUP_REMOVED lines=12> */
.L_x_3587:
        /* <DEDUP_REMOVED lines=23> */
.L_x_3588:
[----:B------:R-:W-:Y:S05]  /*2bc0*/  BSYNC B0 ;  /* 0x0000000000007941 */ /* 0x000fea0003800000 */
.L_x_3586:
        /* <DEDUP_REMOVED lines=19> */
.L_x_3590:
        /* <DEDUP_REMOVED lines=22> */
.L_x_3591:
[----:B------:R-:W-:Y:S05]  /*2e60*/  BSYNC B0 ;  /* 0x0000000000007941 */ /* 0x000fea0003800000 */
.L_x_3589:
        /* <DEDUP_REMOVED lines=9> */
[----:B0-----:R-:W-:Y:S05]  /*2f00*/  CALL.REL.NOINC `($__internal_19_$__cuda_sm20_div_s64) ;  /* 0x0000168000007944 */ /* 0x001fea0003c00000 */
        /* <DEDUP_REMOVED lines=10> */
.L_x_3593:
        /* <DEDUP_REMOVED lines=23> */
.L_x_3594:
[----:B------:R-:W-:Y:S05]  /*3120*/  BSYNC B0 ;  /* 0x0000000000007941 */ /* 0x000fea0003800000 */
.L_x_3592:
        /* <DEDUP_REMOVED lines=25> */
[----:B0-----:R-:W-:Y:S05]  /*32c0*/  CALL.REL.NOINC `($__internal_19_$__cuda_sm20_div_s64) ;  /* 0x000012c000007944 */ /* 0x001fea0003c00000 */
        /* <DEDUP_REMOVED lines=12> */
.L_x_3596:
        /* <DEDUP_REMOVED lines=23> */
.L_x_3597:
[----:B------:R-:W-:Y:S05]  /*3500*/  BSYNC B0 ;  /* 0x0000000000007941 */ /* 0x000fea0003800000 */
.L_x_3595:
        /* <DEDUP_REMOVED lines=29> */
.L_x_3599:
        /* <DEDUP_REMOVED lines=23> */
.L_x_3600:
[----:B------:R-:W-:Y:S05]  /*3850*/  BSYNC B0 ;  /* 0x0000000000007941 */ /* 0x000fea0003800000 */
.L_x_3598:
        /* <DEDUP_REMOVED lines=20> */
.L_x_3576:
[----:B------:R-:W-:-:S04]  /*39a0*/  LEA R2, P0, R36, c[0x0][0x200], 0x2 ;  /* 0x0000800024027a11 */ /* 0x000fc800078010ff */
[----:B------:R-:W-:-:S05]  /*39b0*/  LEA.HI.X R3, R36, c[0x0][0x204], R37, 0x2, P0 ;  /* 0x0000810024037a11 */ /* 0x000fca00000f1425 */
[----:B------:R1:W-:Y:S04]  /*39c0*/  STG.E [R2.64], R28 ;  /* 0x0000001c02007986 */ /* 0x0003e8000c10190a */
.L_x_3575:
[----:B------:R-:W-:Y:S05]  /*39d0*/  BSYNC B1 ;  /* 0x0000000000017941 */ /* 0x000fea0003800000 */
.L_x_3574:
        /* <DEDUP_REMOVED lines=53> */
.L_x_3604:
        /* <DEDUP_REMOVED lines=14> */
.L_x_3603:
[----:B------:R-:W-:Y:S05]  /*3e10*/  BSYNC B0 ;  /* 0x0000000000007941 */ /* 0x000fea0003800000 */
.L_x_3602:
        /* <DEDUP_REMOVED lines=19> */
.L_x_3601:
        /* <DEDUP_REMOVED lines=100> */
        .weak           $__internal_19_$__cuda_sm20_div_s64
        .type           $__internal_19_$__cuda_sm20_div_s64,@function
        .size           $__internal_19_$__cuda_sm20_div_s64,(.L_x_6083 - $__internal_19_$__cuda_sm20_div_s64)
$__internal_19_$__cuda_sm20_div_s64:
        /* <DEDUP_REMOVED lines=83> */
[----:B------:R-:W-:Y:S06]  /*4ac0*/  RET.REL.NODEC R26 `(_ZN5flash32flash_fwd_splitkv_combine_kernelI23Flash_fwd_kernel_traitsILi96ELi64ELi64ELi4ELb0ELb0EN7cutlass6half_tE19Flash_kernel_traitsILi96ELi64ELi64ELi4ES3_EELi16ELi2ELb0EEEvNS_16Flash_fwd_paramsE) ;  /* 0xffffb5301a007950 */ /* 0x000fec0003c3ffff */
.L_x_3605:
        /* <DEDUP_REMOVED lines=11> */
.L_x_6083:


//--------------------- .text._ZN5flash32flash_fwd_splitkv_combine_kernelI23Flash_fwd_kernel_traitsILi96ELi64ELi64ELi4ELb0ELb0EN7cutlass6half_tE19Flash_kernel_traitsILi96ELi64ELi64ELi4ES3_EELi16ELi1ELb0EEEvNS_16Flash_fwd_paramsE --------------------------
	.section	.text._ZN5flash32flash_fwd_splitkv_combine_kernelI23Flash_fwd_kernel_traitsILi96ELi64ELi64ELi4ELb0ELb0EN7cutlass6half_tE19Flash_kernel_traitsILi96ELi64ELi64ELi4ES3_EELi16ELi1ELb0EEEvNS_16Flash_fwd_paramsE,"ax",@progbits
	.sectioninfo	@"SHI_REGISTERS=54"
	.align	128
        .global         _ZN5flash32flash_fwd_splitkv_combine_kernelI23Flash_fwd_kernel_traitsILi96ELi64ELi64ELi4ELb0ELb0EN7cutlass6half_tE19Flash_kernel_traitsILi96ELi64ELi64ELi4ES3_EELi16ELi1ELb0EEEvNS_16Flash_fwd_paramsE
        .type           _ZN5flash32flash_fwd_splitkv_combine_kernelI23Flash_fwd_kernel_traitsILi96ELi64ELi64ELi4ELb0ELb0EN7cutlass6half_tE19Flash_kernel_traitsILi96ELi64ELi64ELi4ES3_EELi16ELi1ELb0EEEvNS_16Flash_fwd_paramsE,@function
        .size           _ZN5flash32flash_fwd_splitkv_combine_kernelI23Flash_fwd_kernel_traitsILi96ELi64ELi64ELi4ELb0ELb0EN7cutlass6half_tE19Flash_kernel_traitsILi96ELi64ELi64ELi4ES3_EELi16ELi1ELb0EEEvNS_16Flash_fwd_paramsE,(.L_x_6084 - _ZN5flash32flash_fwd_splitkv_combine_kernelI23Flash_fwd_kernel_traitsILi96ELi64ELi64ELi4ELb0ELb0EN7cutlass6half_tE19Flash_kernel_traitsILi96ELi64ELi64ELi4ES3_EELi16ELi1ELb0EEEvNS_16Flash_fwd_paramsE)
        .other          _ZN5flash32flash_fwd_splitkv_combine_kernelI23Flash_fwd_kernel_traitsILi96ELi64ELi64ELi4ELb0ELb0EN7cutlass6half_tE19Flash_kernel_traitsILi96ELi64ELi64ELi4ES3_EELi16ELi1ELb0EEEvNS_16Flash_fwd_paramsE,@"STO_CUDA_ENTRY STV_DEFAULT"
_ZN5flash32flash_fwd_splitkv_combine_kernelI23Flash_fwd_kernel_traitsILi96ELi64ELi64ELi4ELb0ELb0EN7cutlass6half_tE19Flash_kernel_traitsILi96ELi64ELi64ELi4ES3_EELi16ELi1ELb0EEEvNS_16Flash_fwd_paramsE:
.text._ZN5flash32flash_fwd_splitkv_combine_kernelI23Flash_fwd_kernel_traitsILi96ELi64ELi64ELi4ELb0ELb0EN7cutlass6half_tE19Flash_kernel_traitsILi96ELi64ELi64ELi4ES3_EELi16ELi1ELb0EEEvNS_16Flash_fwd_paramsE:
        /* <DEDUP_REMOVED lines=23> */
[----:B------:R-:W-:Y:S05]  /*0170*/  CALL.REL.NOINC `($__internal_20_$__cuda_sm20_div_s64) ;  /* 0x0000443000007944 */ /* 0x000fea0003c00000 */
[----:B------:R-:W-:Y:S05]  /*0180*/  BRA `(.L_x_3607) ;  /* 0x0000013000007947 */ /* 0x000fea0003800000 */
.L_x_3606:
        /* <DEDUP_REMOVED lines=19> */
.L_x_3607:
        /* <DEDUP_REMOVED lines=12> */
[----:B------:R-:W-:Y:S05]  /*0380*/  CALL.REL.NOINC `($__internal_20_$__cuda_sm20_div_s64) ;  /* 0x0000422000007944 */ /* 0x000fea0003c00000 */
[----:B------:R-:W-:Y:S02]  /*0390*/  MOV R8, R20 ;  /* 0x0000001400087202 */ /* 0x000fe40000000f00 */
[----:B------:R-:W-:Y:S01]  /*03a0*/  MOV R9, R21 ;  /* 0x0000001500097202 */ /* 0x000fe20000000f00 */
[----:B------:R-:W-:Y:S05]  /*03b0*/  BRA `(.L_x_3610) ;  /* 0x0000013000007947 */ /* 0x000fea0003800000 */
.L_x_3609:
        /* <DEDUP_REMOVED lines=19> */
.L_x_3610:
[----:B------:R-:W-:Y:S05]  /*04f0*/  BSYNC B0 ;  /* 0x0000000000007941 */ /* 0x000fea0003800000 */
.L_x_3608:
        /* <DEDUP_REMOVED lines=42> */
.L_x_3612:
        /* <DEDUP_REMOVED lines=19> */
.L_x_3613:
[----:B------:R-:W-:Y:S05]  /*08d0*/  BSYNC B0 ;  /* 0x0000000000007941 */ /* 0x000fea0003800000 */
.L_x_3611:
        /* <DEDUP_REMOVED lines=74> */
[----:B------:R-:W-:Y:S02]  /*0d80*/  MOV R32, R20 ;  /* 0x0000001400207202 */ /* 0x000fe40000000f00 */
[----:B------:R-:W-:Y:S01]  /*0d90*/  MOV R33, R21 ;  /* 0x0000001500217202 */ /* 0x000fe20000000f00 */
[----:B------:R-:W-:Y:S05]  /*0da0*/  BRA `(.L_x_3616) ;  /* 0x0000013000007947 */ /* 0x000fea0003800000 */
.L_x_3615:
        /* <DEDUP_REMOVED lines=19> */
.L_x_3616:
[----:B------:R-:W-:Y:S05]  /*0ee0*/  BSYNC B0 ;  /* 0x0000000000007941 */ /* 0x000fea0003800000 */
.L_x_3614:
        /* <DEDUP_REMOVED lines=42> */
.L_x_3618:
        /* <DEDUP_REMOVED lines=19> */
.L_x_3619:
[----:B------:R-:W-:Y:S05]  /*12c0*/  BSYNC B0 ;  /* 0x0000000000007941 */ /* 0x000fea0003800000 */
.L_x_3617:
        /* <DEDUP_REMOVED lines=132> */
.L_x_3621:
[----:B------:R-:W-:Y:S05]  /*1b10*/  BSYNC B0 ;  /* 0x0000000000007941 */ /* 0x000fea0003800000 */
.L_x_3620:
        /* <DEDUP_REMOVED lines=85> */
.L_x_3626:
        /* <DEDUP_REMOVED lines=22> */
.L_x_3627:
[----:B------:R-:W-:Y:S05]  /*21d0*/  BSYNC B0 ;  /* 0x0000000000007941 */ /* 0x000fea0003800000 */
.L_x_3625:
[----:B------:R-:W-:Y:S01]  /*21e0*/  LOP3.LUT R19, R17, R0, RZ, 0xfc, !PT ;  /* 0x0000000011137212 */ /* 0x000fe200078efcff */
[----:B------:R-:W-:Y:S03]  /*21f0*/  BSSY B0, `(.L_x_3628) ;  /* 0x0000028000007945 */ /* 0x000fe60003800000 */
[----:B------:R-:W-:-:S13]  /*2200*/  ISETP.NE.U32.AND P0, PT, R19, RZ, PT ;  /* 0x000000ff1300720c */ /* 0x000fda0003f05070 */
[----:B------:R-:W-:Y:S05]  /*2210*/  @!P0 BRA `(.L_x_3629) ;  /* 0x000000f000008947 */ /* 0x000fea0003800000 */
[----:B------:R-:W-:Y:S01]  /*2220*/  IMAD.MOV.U32 R24, RZ, RZ, R30 ;  /* 0x000000ffff187224 */ /* 0x000fe200078e001e */
[----:B------:R-:W-:Y:S02]  /*2230*/  MOV R23, R0 ;  /* 0x0000000000177202 */ /* 0x000fe40000000f00 */
[----:B------:R-:W-:Y:S02]  /*2240*/  MOV R22, 0x2260 ;  /* 0x0000226000167802 */ /* 0x000fe40000000f00 */
[----:B------:R-:W-:Y:S05]  /*2250*/  CALL.REL.NOINC `($__internal_20_$__cuda_sm20_div_s64) ;  /* 0x0000235000007944 */ /* 0x000fea0003c00000 */
        /* <DEDUP_REMOVED lines=11> */
.L_x_3629:
        /* <DEDUP_REMOVED lines=22> */
.L_x_3630:
[----:B------:R-:W-:Y:S05]  /*2470*/  BSYNC B0 ;  /* 0x0000000000007941 */ /* 0x000fea0003800000 */
.L_x_3628:
        /* <DEDUP_REMOVED lines=11> */
[----:B------:R-:W-:Y:S05]  /*2530*/  CALL.REL.NOINC `($__internal_20_$__cuda_sm20_div_s64) ;  /* 0x0000207000007944 */ /* 0x000fea0003c00000 */
[----:B------:R-:W-:-:S04]  /*2540*/  IADD3 R17, P0, RZ, -R20, RZ ;  /* 0x80000014ff117210 */ /* 0x000fc80007f1e0ff */
[----:B------:R-:W-:Y:S01]  /*2550*/  IADD3.X R18, RZ, ~R21, RZ, P0, !PT ;  /* 0x80000015ff127210 */ /* 0x000fe200007fe4ff */
[----:B------:R-:W-:-:S04]  /*2560*/  IMAD.WIDE.U32 R36, R5, R17, R36 ;  /* 0x0000001105247225 */ /* 0x000fc800078e0024 */
[----:B------:R-:W-:-:S04]  /*2570*/  IMAD R18, R18, R5, RZ ;  /* 0x0000000512127224 */ /* 0x000fc800078e02ff */
[----:B------:R-:W-:-:S05]  /*2580*/  IMAD R4, R4, R17, R18 ;  /* 0x0000001104047224 */ /* 0x000fca00078e0212 */
[----:B------:R-:W-:Y:S01]  /*2590*/  IADD3 R4, R37, R4, RZ ;  /* 0x0000000425047210 */ /* 0x000fe20007ffe0ff */
[----:B------:R-:W-:Y:S05]  /*25a0*/  BRA `(.L_x_3633) ;  /* 0x0000016000007947 */ /* 0x000fea0003800000 */
.L_x_3632:
        /* <DEDUP_REMOVED lines=22> */
.L_x_3633:
[----:B------:R-:W-:Y:S05]  /*2710*/  BSYNC B0 ;  /* 0x0000000000007941 */ /* 0x000fea0003800000 */
.L_x_3631:
        /* <DEDUP_REMOVED lines=38> */
[----:B------:R-:W-:Y:S05]  /*2980*/  CALL.REL.NOINC `($__internal_20_$__cuda_sm20_div_s64) ;  /* 0x00001c2000007944 */ /* 0x000fea0003c00000 */
        /* <DEDUP_REMOVED lines=12> */
.L_x_3635:
        /* <DEDUP_REMOVED lines=23> */
.L_x_3636:
[----:B------:R-:W-:Y:S05]  /*2bc0*/  BSYNC B0 ;  /* 0x0000000000007941 */ /* 0x000fea0003800000 */
.L_x_3634:
        /* <DEDUP_REMOVED lines=19> */
.L_x_3638:
        /* <DEDUP_REMOVED lines=22> */
.L_x_3639:
[----:B------:R-:W-:Y:S05]  /*2e60*/  BSYNC B0 ;  /* 0x0000000000007941 */ /* 0x000fea0003800000 */
.L_x_3637:
        /* <DEDUP_REMOVED lines=20> */
.L_x_3641:
        /* <DEDUP_REMOVED lines=23> */
.L_x_3642:
[----:B------:R-:W-:Y:S05]  /*3120*/  BSYNC B0 ;  /* 0x0000000000007941 */ /* 0x000fea0003800000 */
.L_x_3640:
        /* <DEDUP_REMOVED lines=25> */
[----:B------:R-:W-:Y:S05]  /*32c0*/  CALL.REL.NOINC `($__internal_20_$__cuda_sm20_div_s64) ;  /* 0x000012e000007944 */ /* 0x000fea0003c00000 */
        /* <DEDUP_REMOVED lines=12> */
.L_x_3644:
        /* <DEDUP_REMOVED lines=23> */
.L_x_3645:
[----:B------:R-:W-:Y:S05]  /*3500*/  BSYNC B0 ;  /* 0x0000000000007941 */ /* 0x000fea0003800000 */
.L_x_3643:
        /* <DEDUP_REMOVED lines=29> */
.L_x_3647:
        /* <DEDUP_REMOVED lines=23> */
.L_x_3648:
[----:B------:R-:W-:Y:S05]  /*3850*/  BSYNC B0 ;  /* 0x0000000000007941 */ /* 0x000fea0003800000 */
.L_x_3646:
        /* <DEDUP_REMOVED lines=20> */
.L_x_3624:
[----:B------:R-:W-:-:S04]  /*39a0*/  LEA R2, P0, R36, c[0x0][0x200], 0x2 ;  /* 0x0000800024027a11 */ /* 0x000fc800078010ff */
[----:B------:R-:W-:-:S05]  /*39b0*/  LEA.HI.X R3, R36, c[0x0][0x204], R37, 0x2, P0 ;  /* 0x0000810024037a11 */ /* 0x000fca00000f1425 */
[----:B------:R0:W-:Y:S04]  /*39c0*/  STG.E [R2.64], R28 ;  /* 0x0000001c02007986 */ /* 0x0001e8000c10190a */
.L_x_3623:
[----:B------:R-:W-:Y:S05]  /*39d0*/  BSYNC B1 ;  /* 0x0000000000017941 */ /* 0x000fea0003800000 */
.L_x_3622:
        /* <DEDUP_REMOVED lines=55> */
.L_x_3652:
        /* <DEDUP_REMOVED lines=14> */
.L_x_3651:
[----:B------:R-:W-:Y:S05]  /*3e30*/  BSYNC B0 ;  /* 0x0000000000007941 */ /* 0x000fea0003800000 */
.L_x_3650:
        /* <DEDUP_REMOVED lines=19> */
.L_x_3649:
        /* <DEDUP_REMOVED lines=100> */
        .weak           $__internal_20_$__cuda_sm20_div_s64
        .type           $__internal_20_$__cuda_sm20_div_s64,@function
        .size           $__internal_20_$__cuda_sm20_div_s64,(.L_x_6084 - $__internal_20_$__cuda_sm20_div_s64)
$__internal_20_$__cuda_sm20_div_s64:
        /* <DEDUP_REMOVED lines=83> */
[----:B------:R-:W-:Y:S06]  /*4ae0*/  RET.REL.NODEC R26 `(_ZN5flash32flash_fwd_splitkv_combine_kernelI23Flash_fwd_kernel_traitsILi96ELi64ELi64ELi4ELb0ELb0EN7cutlass6half_tE19Flash_kernel_traitsILi96ELi64ELi64ELi4ES3_EELi16ELi1ELb0EEEvNS_16Flash_fwd_paramsE) ;  /* 0xffffb5101a007950 */ /* 0x000fec0003c3ffff */
.L_x_3653:
        /* <DEDUP_REMOVED lines=9> */
.L_x_6084:


//--------------------- .text._ZN5flash32flash_fwd_splitkv_combine_kernelI23Flash_fwd_kernel_traitsILi96ELi64ELi64ELi4ELb0ELb0EN7cutlass6half_tE19Flash_kernel_traitsILi96ELi64ELi64ELi4ES3_EELi16ELi7ELb1EEEvNS_16Flash_fwd_paramsE --------------------------
	.section	.text._ZN5flash32flash_fwd_splitkv_combine_kernelI23Flash_fwd_kernel_traitsILi96ELi64ELi64ELi4ELb0ELb0EN7cutlass6half_tE19Flash_kernel_traitsILi96ELi64ELi64ELi4ES3_EELi16ELi7ELb1EEEvNS_16Flash_fwd_paramsE,"ax",@progbits
	.sectioninfo	@"SHI_REGISTERS=70"
	.align	128
        .global         _ZN5flash32flash_fwd_splitkv_combine_kernelI23Flash_fwd_kernel_traitsILi96ELi64ELi64ELi4ELb0ELb0EN7cutlass6half_tE19Flash_kernel_traitsILi96ELi64ELi64ELi4ES3_EELi16ELi7ELb1EEEvNS_16Flash_fwd_paramsE
        .type           _ZN5flash32flash_fwd_splitkv_combine_kernelI23Flash_fwd_kernel_traitsILi96ELi64ELi64ELi4ELb0ELb0EN7cutlass6half_tE19Flash_kernel_traitsILi96ELi64ELi64ELi4ES3_EELi16ELi7ELb1EEEvNS_16Flash_fwd_paramsE,@function
        .size           _ZN5flash32flash_fwd_splitkv_combine_kernelI23Flash_fwd_kernel_traitsILi96ELi64ELi64ELi4ELb0ELb0EN7cutlass6half_tE19Flash_kernel_traitsILi96ELi64ELi64ELi4ES3_EELi16ELi7ELb1EEEvNS_16Flash_fwd_paramsE,(.L_x_6085 - _ZN5flash32flash_fwd_splitkv_combine_kernelI23Flash_fwd_kernel_traitsILi96ELi64ELi64ELi4ELb0ELb0EN7cutlass6half_tE19Flash_kernel_traitsILi96ELi64ELi64ELi4ES3_EELi16ELi7ELb1EEEvNS_16Flash_fwd_paramsE)
        .other          _ZN5flash32flash_fwd_splitkv_combine_kernelI23Flash_fwd_kernel_traitsILi96ELi64ELi64ELi4ELb0ELb0EN7cutlass6half_tE19Flash_kernel_traitsILi96ELi64ELi64ELi4ES3_EELi16ELi7ELb1EEEvNS_16Flash_fwd_paramsE,@"STO_CUDA_ENTRY STV_DEFAULT"
_ZN5flash32flash_fwd_splitkv_combine_kernelI23Flash_fwd_kernel_traitsILi96ELi64ELi64ELi4ELb0ELb0EN7cutlass6half_tE19Flash_kernel_traitsILi96ELi64ELi64ELi4ES3_EELi16ELi7ELb1EEEvNS_16Flash_fwd_paramsE:
.text._ZN5flash32flash_fwd_splitkv_combine_kernelI23Flash_fwd_kernel_traitsILi96ELi64ELi64ELi4ELb0ELb0EN7cutlass6half_tE19Flash_kernel_traitsILi96ELi64ELi64ELi4ES3_EELi16ELi7ELb1EEEvNS_16Flash_fwd_paramsE:
        /* <DEDUP_REMOVED lines=23> */
[----:B------:R-:W-:Y:S05]  /*0170*/  CALL.REL.NOINC `($__internal_21_$__cuda_sm20_div_s64) ;  /* 0x0000653000007944 */ /* 0x000fea0003c00000 */
[----:B------:R-:W-:Y:S02]  /*0180*/  MOV R8, R0 ;  /* 0x0000000000087202 */ /* 0x000fe40000000f00 */
[----:B------:R-:W-:Y:S01]  /*0190*/  MOV R9, R21 ;  /* 0x0000001500097202 */ /* 0x000fe20000000f00 */
[----:B------:R-:W-:Y:S05]  /*01a0*/  BRA `(.L_x_3655) ;  /* 0x0000013000007947 */ /* 0x000fea0003800000 */
.L_x_3654:
        /* <DEDUP_REMOVED lines=19> */
.L_x_3655:
        /* <DEDUP_REMOVED lines=17> */
.L_x_3657:
        /* <DEDUP_REMOVED lines=20> */
.L_x_3658:
[----:B------:R-:W-:Y:S05]  /*0530*/  BSYNC B0 ;  /* 0x0000000000007941 */ /* 0x000fea0003800000 */
.L_x_3656:
        /* <DEDUP_REMOVED lines=57> */
.L_x_3660:
        /* <DEDUP_REMOVED lines=19> */
.L_x_3661:
[----:B------:R-:W-:Y:S05]  /*0a00*/  BSYNC B0 ;  /* 0x0000000000007941 */ /* 0x000fea0003800000 */
.L_x_3659:
        /* <DEDUP_REMOVED lines=107> */
.L_x_3663:
        /* <DEDUP_REMOVED lines=19> */
.L_x_3664:
[----:B------:R-:W-:Y:S05]  /*11f0*/  BSYNC B0 ;  /* 0x0000000000007941 */ /* 0x000fea0003800000 */
.L_x_3662:
        /* <DEDUP_REMOVED lines=281> */
[----:B-1----:R-:W-:Y:S05]  /*2390*/  CALL.REL.NOINC `($__internal_21_$__cuda_sm20_div_s64) ;  /* 0x0000431000007944 */ /* 0x002fea0003c00000 */
[----:B------:R-:W-:Y:S02]  /*23a0*/  MOV R50, R0 ;  /* 0x0000000000327202 */ /* 0x000fe40000000f00 */
[----:B------:R-:W-:Y:S01]  /*23b0*/  MOV R51, R21 ;  /* 0x0000001500337202 */ /* 0x000fe20000000f00 */
[----:B------:R-:W-:Y:S05]  /*23c0*/  BRA `(.L_x_3667) ;  /* 0x0000013000007947 */ /* 0x000fea0003800000 */
.L_x_3666:
        /* <DEDUP_REMOVED lines=19> */
.L_x_3667:
[----:B------:R-:W-:Y:S05]  /*2500*/  BSYNC B0 ;  /* 0x0000000000007941 */ /* 0x000fea0003800000 */
.L_x_3665:
        /* <DEDUP_REMOVED lines=257> */
.L_x_3672:
        /* <DEDUP_REMOVED lines=21> */
.L_x_3673:
[----:B------:R-:W-:Y:S05]  /*3670*/  BSYNC B0 ;  /* 0x0000000000007941 */ /* 0x000fea0003800000 */
.L_x_3671:
        /* <DEDUP_REMOVED lines=8> */
[----:B------:R-:W-:Y:S05]  /*3700*/  CALL.REL.NOINC `($__internal_21_$__cuda_sm20_div_s64) ;  /* 0x00002fa000007944 */ /* 0x000fea0003c00000 */
        /* <DEDUP_REMOVED lines=12> */
.L_x_3675:
        /* <DEDUP_REMOVED lines=22> */
.L_x_3676:
[----:B------:R-:W-:Y:S05]  /*3930*/  BSYNC B0 ;  /* 0x0000000000007941 */ /* 0x000fea0003800000 */
.L_x_3674:
        /* <DEDUP_REMOVED lines=11> */
[----:B------:R-:W-:Y:S05]  /*39f0*/  CALL.REL.NOINC `($__internal_21_$__cuda_sm20_div_s64) ;  /* 0x00002cb000007944 */ /* 0x000fea0003c00000 */
        /* <DEDUP_REMOVED lines=11> */
.L_x_3678:
        /* <DEDUP_REMOVED lines=22> */
.L_x_3679:
[----:B------:R-:W-:Y:S05]  /*3c10*/  BSYNC B0 ;  /* 0x0000000000007941 */ /* 0x000fea0003800000 */
.L_x_3677:
        /* <DEDUP_REMOVED lines=52> */
.L_x_3681:
        /* <DEDUP_REMOVED lines=22> */
.L_x_3682:
[----:B------:R-:W-:Y:S05]  /*40c0*/  BSYNC B0 ;  /* 0x0000000000007941 */ /* 0x000fea0003800000 */
.L_x_3680:
        /* <DEDUP_REMOVED lines=22> */
.L_x_3684:
        /* <DEDUP_REMOVED lines=22> */
.L_x_3685:
[----:B------:R-:W-:Y:S05]  /*4390*/  BSYNC B0 ;  /* 0x0000000000007941 */ /* 0x000fea0003800000 */
.L_x_3683:
        /* <DEDUP_REMOVED lines=21> */
.L_x_3687:
        /* <DEDUP_REMOVED lines=23> */
.L_x_3688:
[----:B------:R-:W-:Y:S05]  /*4660*/  BSYNC B0 ;  /* 0x0000000000007941 */ /* 0x000fea0003800000 */
.L_x_3686:
        /* <DEDUP_REMOVED lines=38> */
.L_x_3690:
        /* <DEDUP_REMOVED lines=23> */
.L_x_3691:
[----:B------:R-:W-:Y:S05]  /*4a40*/  BSYNC B0 ;  /* 0x0000000000007941 */ /* 0x000fea0003800000 */
.L_x_3689:
        /* <DEDUP_REMOVED lines=31> */
.L_x_3693:
        /* <DEDUP_REMOVED lines=23> */
.L_x_3694:
[----:B------:R-:W-:Y:S05]  /*4db0*/  BSYNC B0 ;  /* 0x0000000000007941 */ /* 0x000fea0003800000 */
.L_x_3692:
        /* <DEDUP_REMOVED lines=20> */
.L_x_3670:
[----:B------:R-:W-:-:S04]  /*4f00*/  LEA R2, P0, R52, c[0x0][0x200], 0x2 ;  /* 0x0000800034027a11 */ /* 0x000fc800078010ff */
[----:B------:R-:W-:-:S05]  /*4f10*/  LEA.HI.X R3, R52, c[0x0][0x204], R53, 0x2, P0 ;  /* 0x0000810034037a11 */ /* 0x000fca00000f1435 */
[----:B------:R0:W-:Y:S04]  /*4f20*/  STG.E [R2.64], R30 ;  /* 0x0000001e02007986 */ /* 0x0001e8000c101908 */
.L_x_3669:
[----:B------:R-:W-:Y:S05]  /*4f30*/  BSYNC B1 ;  /* 0x0000000000017941 */ /* 0x000fea0003800000 */
.L_x_3668:
        /* <DEDUP_REMOVED lines=136> */
.L_x_3697:
        /* <DEDUP_REMOVED lines=77> */
.L_x_3696:
        /* <DEDUP_REMOVED lines=45> */
.L_x_3698:
        /* <DEDUP_REMOVED lines=8> */
.L_x_3700:
[----:B------:R-:W-:Y:S05]  /*5fe0*/  BSYNC B0 ;  /* 0x0000000000007941 */ /* 0x000fea0003800000 */
.L_x_3699:
        /* <DEDUP_REMOVED lines=13> */
.L_x_3695:
        /* <DEDUP_REMOVED lines=95> */
        .weak           $__internal_21_$__cuda_sm20_div_s64
        .type           $__internal_21_$__cuda_sm20_div_s64,@function
        .size           $__internal_21_$__cuda_sm20_div_s64,(.L_x_6085 - $__internal_21_$__cuda_sm20_div_s64)
$__internal_21_$__cuda_sm20_div_s64:
        /* <DEDUP_REMOVED lines=82> */
[----:B------:R-:W-:Y:S06]  /*6bd0*/  RET.REL.NODEC R22 `(_ZN5flash32flash_fwd_splitkv_combine_kernelI23Flash_fwd_kernel_traitsILi96ELi64ELi64ELi4ELb0ELb0EN7cutlass6half_tE19Flash_kernel_traitsILi96ELi64ELi64ELi4ES3_EELi16ELi7ELb1EEEvNS_16Flash_fwd_paramsE) ;  /* 0xffff942016007950 */ /* 0x000fec0003c3ffff */
.L_x_3701:
        /* <DEDUP_REMOVED lines=10> */
.L_x_6085:


//--------------------- .text._ZN5flash32flash_fwd_splitkv_combine_kernelI23Flash_fwd_kernel_traitsILi96ELi64ELi64ELi4ELb0ELb0EN7cutlass6half_tE19Flash_kernel_traitsILi96ELi64ELi64ELi4ES3_EELi16ELi6ELb1EEEvNS_16Flash_fwd_paramsE --------------------------
	.section	.text._ZN5flash32flash_fwd_splitkv_combine_kernelI23Flash_fwd_kernel_traitsILi96ELi64ELi64ELi4ELb0ELb0EN7cutlass6half_tE19Flash_kernel_traitsILi96ELi64ELi64ELi4ES3_EELi16ELi6ELb1EEEvNS_16Flash_fwd_paramsE,"ax",@progbits
	.sectioninfo	@"SHI_REGISTERS=62"
	.align	128
        .global         _ZN5flash32flash_fwd_splitkv_combine_kernelI23Flash_fwd_kernel_traitsILi96ELi64ELi64ELi4ELb0ELb0EN7cutlass6half_tE19Flash_kernel_traitsILi96ELi64ELi64ELi4ES3_EELi16ELi6ELb1EEEvNS_16Flash_fwd_paramsE
        .type           _ZN5flash32flash_fwd_splitkv_combine_kernelI23Flash_fwd_kernel_traitsILi96ELi64ELi64ELi4ELb0ELb0EN7cutlass6half_tE19Flash_kernel_traitsILi96ELi64ELi64ELi4ES3_EELi16ELi6ELb1EEEvNS_16Flash_fwd_paramsE,@function
        .size           _ZN5flash32flash_fwd_splitkv_combine_kernelI23Flash_fwd_kernel_traitsILi96ELi64ELi64ELi4ELb0ELb0EN7cutlass6half_tE19Flash_kernel_traitsILi96ELi64ELi64ELi4ES3_EELi16ELi6ELb1EEEvNS_16Flash_fwd_paramsE,(.L_x_6086 - _ZN5flash32flash_fwd_splitkv_combine_kernelI23Flash_fwd_kernel_traitsILi96ELi64ELi64ELi4ELb0ELb0EN7cutlass6half_tE19Flash_kernel_traitsILi96ELi64ELi64ELi4ES3_EELi16ELi6ELb1EEEvNS_16Flash_fwd_paramsE)
        .other          _ZN5flash32flash_fwd_splitkv_combine_kernelI23Flash_fwd_kernel_traitsILi96ELi64ELi64ELi4ELb0ELb0EN7cutlass6half_tE19Flash_kernel_traitsILi96ELi64ELi64ELi4ES3_EELi16ELi6ELb1EEEvNS_16Flash_fwd_paramsE,@"STO_CUDA_ENTRY STV_DEFAULT"
_ZN5flash32flash_fwd_splitkv_combine_kernelI23Flash_fwd_kernel_traitsILi96ELi64ELi64ELi4ELb0ELb0EN7cutlass6half_tE19Flash_kernel_traitsILi96ELi64ELi64ELi4ES3_EELi16ELi6ELb1EEEvNS_16Flash_fwd_paramsE:
.text._ZN5flash32flash_fwd_splitkv_combine_kernelI23Flash_fwd_kernel_traitsILi96ELi64ELi64ELi4ELb0ELb0EN7cutlass6half_tE19Flash_kernel_traitsILi96ELi64ELi64ELi4ES3_EELi16ELi6ELb1EEEvNS_16Flash_fwd_paramsE:
        /* <DEDUP_REMOVED lines=23> */
[----:B------:R-:W-:Y:S05]  /*0170*/  CALL.REL.NOINC `($__internal_22_$__cuda_sm20_div_s64) ;  /* 0x0000575000007944 */ /* 0x000fea0003c00000 */
[----:B------:R-:W-:Y:S02]  /*0180*/  MOV R8, R0 ;  /* 0x0000000000087202 */ /* 0x000fe40000000f00 */
[----:B------:R-:W-:Y:S01]  /*0190*/  MOV R9, R21 ;  /* 0x0000001500097202 */ /* 0x000fe20000000f00 */
[----:B------:R-:W-:Y:S05]  /*01a0*/  BRA `(.L_x_3703) ;  /* 0x0000013000007947 */ /* 0x000fea0003800000 */
.L_x_3702:
        /* <DEDUP_REMOVED lines=19> */
.L_x_3703:
        /* <DEDUP_REMOVED lines=17> */
.L_x_3705:
        /* <DEDUP_REMOVED lines=20> */
.L_x_3706:
[----:B------:R-:W-:Y:S05]  /*0530*/  BSYNC B0 ;  /* 0x0000000000007941 */ /* 0x000fea0003800000 */
.L_x_3704:
        /* <DEDUP_REMOVED lines=57> */
.L_x_3708:
        /* <DEDUP_REMOVED lines=19> */
.L_x_3709:
[----:B------:R-:W-:Y:S05]  /*0a00*/  BSYNC B0 ;  /* 0x0000000000007941 */ /* 0x000fea0003800000 */
.L_x_3707:
        /* <DEDUP_REMOVED lines=107> */
.L_x_3711:
        /* <DEDUP_REMOVED lines=19> */
.L_x_3712:
[----:B------:R-:W-:Y:S05]  /*11f0*/  BSYNC B0 ;  /* 0x0000000000007941 */ /* 0x000fea0003800000 */
.L_x_3710:
        /* <DEDUP_REMOVED lines=163> */
[----:B------:R-:W-:Y:S05]  /*1c30*/  CALL.REL.NOINC `($__internal_22_$__cuda_sm20_div_s64) ;  /* 0x00003c9000007944 */ /* 0x000fea0003c00000 */
[----:B------:R-:W-:Y:S02]  /*1c40*/  MOV R42, R0 ;  /* 0x00000000002a7202 */ /* 0x000fe40000000f00 */
[----:B------:R-:W-:Y:S01]  /*1c50*/  MOV R43, R21 ;  /* 0x00000015002b7202 */ /* 0x000fe20000000f00 */
[----:B------:R-:W-:Y:S05]  /*1c60*/  BRA `(.L_x_3715) ;  /* 0x0000013000007947 */ /* 0x000fea0003800000 */
.L_x_3714:
        /* <DEDUP_REMOVED lines=19> */
.L_x_3715:
[----:B------:R-:W-:Y:S05]  /*1da0*/  BSYNC B0 ;  /* 0x0000000000007941 */ /* 0x000fea0003800000 */
.L_x_3713:
        /* <DEDUP_REMOVED lines=201> */
.L_x_3720:
        /* <DEDUP_REMOVED lines=21> */
.L_x_3721:
[----:B------:R-:W-:Y:S05]  /*2b90*/  BSYNC B0 ;  /* 0x0000000000007941 */ /* 0x000fea0003800000 */
.L_x_3719:
        /* <DEDUP_REMOVED lines=8> */
[----:B------:R-:W-:Y:S05]  /*2c20*/  CALL.REL.NOINC `($__internal_22_$__cuda_sm20_div_s64) ;  /* 0x00002ca000007944 */ /* 0x000fea0003c00000 */
        /* <DEDUP_REMOVED lines=12> */
.L_x_3723:
        /* <DEDUP_REMOVED lines=22> */
.L_x_3724:
[----:B------:R-:W-:Y:S05]  /*2e50*/  BSYNC B0 ;  /* 0x0000000000007941 */ /* 0x000fea0003800000 */
.L_x_3722:
        /* <DEDUP_REMOVED lines=11> */
[----:B------:R-:W-:Y:S05]  /*2f10*/  CALL.REL.NOINC `($__internal_22_$__cuda_sm20_div_s64) ;  /* 0x000029b000007944 */ /* 0x000fea0003c00000 */
        /* <DEDUP_REMOVED lines=11> */
.L_x_3726:
        /* <DEDUP_REMOVED lines=22> */
.L_x_3727:
[----:B------:R-:W-:Y:S05]  /*3130*/  BSYNC B0 ;  /* 0x0000000000007941 */ /* 0x000fea0003800000 */
.L_x_3725:
        /* <DEDUP_REMOVED lines=52> */
.L_x_3729:
        /* <DEDUP_REMOVED lines=22> */
.L_x_3730:
[----:B------:R-:W-:Y:S05]  /*35e0*/  BSYNC B0 ;  /* 0x0000000000007941 */ /* 0x000fea0003800000 */
.L_x_3728:
        /* <DEDUP_REMOVED lines=22> */
.L_x_3732:
        /* <DEDUP_REMOVED lines=22> */
.L_x_3733:
[----:B------:R-:W-:Y:S05]  /*38b0*/  BSYNC B0 ;  /* 0x0000000000007941 */ /* 0x000fea0003800000 */
.L_x_3731:
        /* <DEDUP_REMOVED lines=21> */
.L_x_3735:
        /* <DEDUP_REMOVED lines=23> */
.L_x_3736:
[----:B------:R-:W-:Y:S05]  /*3b80*/  BSYNC B0 ;  /* 0x0000000000007941 */ /* 0x000fea0003800000 */
.L_x_3734:
        /* <DEDUP_REMOVED lines=38> */
.L_x_3738:
        /* <DEDUP_REMOVED lines=23> */
.L_x_3739:
[----:B------:R-:W-:Y:S05]  /*3f60*/  BSYNC B0 ;  /* 0x0000000000007941 */ /* 0x000fea0003800000 */
.L_x_3737:
        /* <DEDUP_REMOVED lines=31> */
.L_x_3741:
        /* <DEDUP_REMOVED lines=23> */
.L_x_3742:
[----:B------:R-:W-:Y:S05]  /*42d0*/  BSYNC B0 ;  /* 0x0000000000007941 */ /* 0x000fea0003800000 */
.L_x_3740:
        /* <DEDUP_REMOVED lines=20> */
.L_x_3718:
[----:B------:R-:W-:-:S04]  /*4420*/  LEA R2, P0, R44, c[0x0][0x200], 0x2 ;  /* 0x000080002c027a11 */ /* 0x000fc800078010ff */
[----:B------:R-:W-:-:S05]  /*4430*/  LEA.HI.X R3, R44, c[0x0][0x204], R45, 0x2, P0 ;  /* 0x000081002c037a11 */ /* 0x000fca00000f142d */
[----:B------:R0:W-:Y:S04]  /*4440*/  STG.E [R2.64], R30 ;  /* 0x0000001e02007986 */ /* 0x0001e8000c101908 */
.L_x_3717:
[----:B------:R-:W-:Y:S05]  /*4450*/  BSYNC B1 ;  /* 0x0000000000017941 */ /* 0x000fea0003800000 */
.L_x_3716:
        /* <DEDUP_REMOVED lines=88> */
.L_x_3745:
        /* <DEDUP_REMOVED lines=77> */
.L_x_3744:
        /* <DEDUP_REMOVED lines=45> */
.L_x_3746:
        /* <DEDUP_REMOVED lines=8> */
.L_x_3748:
[----:B------:R-:W-:Y:S05]  /*5200*/  BSYNC B0 ;  /* 0x0000000000007941 */ /* 0x000fea0003800000 */
.L_x_3747:
        /* <DEDUP_REMOVED lines=13> */
.L_x_3743:
        /* <DEDUP_REMOVED lines=95> */
        .weak           $__internal_22_$__cuda_sm20_div_s64
        .type           $__internal_22_$__cuda_sm20_div_s64,@function
        .size           $__internal_22_$__cuda_sm20_div_s64,(.L_x_6086 - $__internal_22_$__cuda_sm20_div_s64)
$__internal_22_$__cuda_sm20_div_s64:
        /* <DEDUP_REMOVED lines=82> */
[----:B------:R-:W-:Y:S06]  /*5df0*/  RET.REL.NODEC R22 `(_ZN5flash32flash_fwd_splitkv_combine_kernelI23Flash_fwd_kernel_traitsILi96ELi64ELi64ELi4ELb0ELb0EN7cutlass6half_tE19Flash_kernel_traitsILi96ELi64ELi64ELi4ES3_EELi16ELi6ELb1EEEvNS_16Flash_fwd_paramsE) ;  /* 0xffffa20016007950 */ /* 0x000fec0003c3ffff */
.L_x_3749:
        /* <DEDUP_REMOVED lines=16> */
.L_x_6086:


//--------------------- .text._ZN5flash32flash_fwd_splitkv_combine_kernelI23Flash_fwd_kernel_traitsILi96ELi64ELi64ELi4ELb0ELb0EN7cutlass6half_tE19Flash_kernel_traitsILi96ELi64ELi64ELi4ES3_EELi16ELi5ELb1EEEvNS_16Flash_fwd_paramsE --------------------------
	.section	.text._ZN5flash32flash_fwd_splitkv_combine_kernelI23Flash_fwd_kernel_traitsILi96ELi64ELi64ELi4ELb0ELb0EN7cutlass6half_tE19Flash_kernel_traitsILi96ELi64ELi64ELi4ES3_EELi16ELi5ELb1EEEvNS_16Flash_fwd_paramsE,"ax",@progbits
	.sectioninfo	@"SHI_REGISTERS=64"
	.align	128
        .global         _ZN5flash32flash_fwd_splitkv_combine_kernelI23Flash_fwd_kernel_traitsILi96ELi64ELi64ELi4ELb0ELb0EN7cutlass6half_tE19Flash_kernel_traitsILi96ELi64ELi64ELi4ES3_EELi16ELi5ELb1EEEvNS_16Flash_fwd_paramsE
        .type           _ZN5flash32flash_fwd_splitkv_combine_kernelI23Flash_fwd_kernel_traitsILi96ELi64ELi64ELi4ELb0ELb0EN7cutlass6half_tE19Flash_kernel_traitsILi96ELi64ELi64ELi4ES3_EELi16ELi5ELb1EEEvNS_16Flash_fwd_paramsE,@function
        .size           _ZN5flash32flash_fwd_splitkv_combine_kernelI23Flash_fwd_kernel_traitsILi96ELi64ELi64ELi4ELb0ELb0EN7cutlass6half_tE19Flash_kernel_traitsILi96ELi64ELi64ELi4ES3_EELi16ELi5ELb1EEEvNS_16Flash_fwd_paramsE,(.L_x_6087 - _ZN5flash32flash_fwd_splitkv_combine_kernelI23Flash_fwd_kernel_traitsILi96ELi64ELi64ELi4ELb0ELb0EN7cutlass6half_tE19Flash_kernel_traitsILi96ELi64ELi64ELi4ES3_EELi16ELi5ELb1EEEvNS_16Flash_fwd_paramsE)
        .other          _ZN5flash32flash_fwd_splitkv_combine_kernelI23Flash_fwd_kernel_traitsILi96ELi64ELi64ELi4ELb0ELb0EN7cutlass6half_tE19Flash_kernel_traitsILi96ELi64ELi64ELi4ES3_EELi16ELi5ELb1EEEvNS_16Flash_fwd_paramsE,@"STO_CUDA_ENTRY STV_DEFAULT"
_ZN5flash32flash_fwd_splitkv_combine_kernelI23Flash_fwd_kernel_traitsILi96ELi64ELi64ELi4ELb0ELb0EN7cutlass6half_tE19Flash_kernel_traitsILi96ELi64ELi64ELi4ES3_EELi16ELi5ELb1EEEvNS_16Flash_fwd_paramsE:
.text._ZN5flash32flash_fwd_splitkv_combine_kernelI23Flash_fwd_kernel_traitsILi96ELi64ELi64ELi4ELb0ELb0EN7cutlass6half_tE19Flash_kernel_traitsILi96ELi64ELi64ELi4ES3_EELi16ELi5ELb1EEEvNS_16Flash_fwd_paramsE:
        /* <DEDUP_REMOVED lines=23> */
[----:B------:R-:W-:Y:S05]  /*0170*/  CALL.REL.NOINC `($__internal_23_$__cuda_sm20_div_s64) ;  /* 0x00004f0000007944 */ /* 0x000fea0003c00000 */
[----:B------:R-:W-:Y:S05]  /*0180*/  BRA `(.L_x_3751) ;  /* 0x0000013000007947 */ /* 0x000fea0003800000 */
.L_x_3750:
        /* <DEDUP_REMOVED lines=19> */
.L_x_3751:
        /* <DEDUP_REMOVED lines=11> */
[----:B------:R-:W-:Y:S05]  /*0370*/  CALL.REL.NOINC `($__internal_23_$__cuda_sm20_div_s64) ;  /* 0x00004d0000007944 */ /* 0x000fea0003c00000 */
[----:B------:R-:W-:Y:S02]  /*0380*/  MOV R32, R20 ;  /* 0x0000001400207202 */ /* 0x000fe40000000f00 */
[----:B------:R-:W-:Y:S01]  /*0390*/  MOV R33, R21 ;  /* 0x0000001500217202 */ /* 0x000fe20000000f00 */
[----:B------:R-:W-:Y:S05]  /*03a0*/  BRA `(.L_x_3754) ;  /* 0x0000013000007947 */ /* 0x000fea0003800000 */
.L_x_3753:
        /* <DEDUP_REMOVED lines=19> */
.L_x_3754:
[----:B------:R-:W-:Y:S05]  /*04e0*/  BSYNC B0 ;  /* 0x0000000000007941 */ /* 0x000fea0003800000 */
.L_x_3752:
        /* <DEDUP_REMOVED lines=54> */
[----:B------:R-:W-:Y:S02]  /*0850*/  MOV R8, R20 ;  /* 0x0000001400087202 */ /* 0x000fe40000000f00 */
[----:B------:R-:W-:Y:S01]  /*0860*/  MOV R9, R21 ;  /* 0x0000001500097202 */ /* 0x000fe20000000f00 */
[----:B------:R-:W-:Y:S05]  /*0870*/  BRA `(.L_x_3757) ;  /* 0x0000013000007947 */ /* 0x000fea0003800000 */
.L_x_3756:
        /* <DEDUP_REMOVED lines=19> */
.L_x_3757:
[----:B------:R-:W-:Y:S05]  /*09b0*/  BSYNC B0 ;  /* 0x0000000000007941 */ /* 0x000fea0003800000 */
.L_x_3755:
        /* <DEDUP_REMOVED lines=104> */
.L_x_3759:
        /* <DEDUP_REMOVED lines=19> */
.L_x_3760:
[----:B------:R-:W-:Y:S05]  /*1170*/  BSYNC B0 ;  /* 0x0000000000007941 */ /* 0x000fea0003800000 */
.L_x_3758:
        /* <DEDUP_REMOVED lines=107> */
.L_x_3762:
        /* <DEDUP_REMOVED lines=19> */
.L_x_3763:
[----:B------:R-:W-:Y:S05]  /*1960*/  BSYNC B0 ;  /* 0x0000000000007941 */ /* 0x000fea0003800000 */
.L_x_3761:
        /* <DEDUP_REMOVED lines=161> */
[----:B------:R-:W-:Y:S05]  /*2380*/  CALL.REL.NOINC `($__internal_23_$__cuda_sm20_div_s64) ;  /* 0x00002cf000007944 */ /* 0x000fea0003c00000 */
        /* <DEDUP_REMOVED lines=10> */
.L_x_3768:
        /* <DEDUP_REMOVED lines=22> */
.L_x_3769:
[----:B------:R-:W-:Y:S05]  /*2590*/  BSYNC B0 ;  /* 0x0000000000007941 */ /* 0x000fea0003800000 */
.L_x_3767:
[----:B------:R-:W-:Y:S01]  /*25a0*/  LOP3.LUT R19, R17, R0, RZ, 0xfc, !PT ;  /* 0x0000000011137212 */ /* 0x000fe200078efcff */
[----:B------:R-:W-:Y:S03]  /*25b0*/  BSSY B0, `(.L_x_3770) ;  /* 0x0000028000007945 */ /* 0x000fe60003800000 */
[----:B------:R-:W-:-:S13]  /*25c0*/  ISETP.NE.U32.AND P0, PT, R19, RZ, PT ;  /* 0x000000ff1300720c */ /* 0x000fda0003f05070 */
[----:B------:R-:W-:Y:S05]  /*25d0*/  @!P0 BRA `(.L_x_3771) ;  /* 0x000000f000008947 */ /* 0x000fea0003800000 */
[----:B------:R-:W-:Y:S01]  /*25e0*/  IMAD.MOV.U32 R26, RZ, RZ, R27 ;  /* 0x000000ffff1a7224 */ /* 0x000fe200078e001b */
[----:B------:R-:W-:Y:S02]  /*25f0*/  MOV R23, R0 ;  /* 0x0000000000177202 */ /* 0x000fe40000000f00 */
[----:B------:R-:W-:Y:S02]  /*2600*/  MOV R24, 0x2620 ;  /* 0x0000262000187802 */ /* 0x000fe40000000f00 */
[----:B------:R-:W-:Y:S05]  /*2610*/  CALL.REL.NOINC `($__internal_23_$__cuda_sm20_div_s64) ;  /* 0x00002a6000007944 */ /* 0x000fea0003c00000 */
        /* <DEDUP_REMOVED lines=11> */
.L_x_3771:
        /* <DEDUP_REMOVED lines=22> */
.L_x_3772:
[----:B------:R-:W-:Y:S05]  /*2830*/  BSYNC B0 ;  /* 0x0000000000007941 */ /* 0x000fea0003800000 */
.L_x_3770:
        /* <DEDUP_REMOVED lines=11> */
[----:B------:R-:W-:Y:S05]  /*28f0*/  CALL.REL.NOINC `($__internal_23_$__cuda_sm20_div_s64) ;  /* 0x0000278000007944 */ /* 0x000fea0003c00000 */
[----:B------:R-:W-:-:S04]  /*2900*/  IADD3 R17, P0, RZ, -R20, RZ ;  /* 0x80000014ff117210 */ /* 0x000fc80007f1e0ff */
[----:B------:R-:W-:Y:S01]  /*2910*/  IADD3.X R18, RZ, ~R21, RZ, P0, !PT ;  /* 0x80000015ff127210 */ /* 0x000fe200007fe4ff */
[----:B------:R-:W-:-:S04]  /*2920*/  IMAD.WIDE.U32 R42, R5, R17, R42 ;  /* 0x00000011052a7225 */ /* 0x000fc800078e002a */
[----:B------:R-:W-:-:S04]  /*2930*/  IMAD R18, R18, R5, RZ ;  /* 0x0000000512127224 */ /* 0x000fc800078e02ff */
[----:B------:R-:W-:-:S05]  /*2940*/  IMAD R4, R4, R17, R18 ;  /* 0x0000001104047224 */ /* 0x000fca00078e0212 */
[----:B------:R-:W-:Y:S01]  /*2950*/  IADD3 R4, R43, R4, RZ ;  /* 0x000000042b047210 */ /* 0x000fe20007ffe0ff */
[----:B------:R-:W-:Y:S05]  /*2960*/  BRA `(.L_x_3775) ;  /* 0x0000016000007947 */ /* 0x000fea0003800000 */
.L_x_3774:
        /* <DEDUP_REMOVED lines=22> */
.L_x_3775:
[----:B------:R-:W-:Y:S05]  /*2ad0*/  BSYNC B0 ;  /* 0x0000000000007941 */ /* 0x000fea0003800000 */
.L_x_3773:
        /* <DEDUP_REMOVED lines=38> */
[----:B------:R-:W-:Y:S05]  /*2d40*/  CALL.REL.NOINC `($__internal_23_$__cuda_sm20_div_s64) ;  /* 0x0000233000007944 */ /* 0x000fea0003c00000 */
        /* <DEDUP_REMOVED lines=12> */
.L_x_3777:
        /* <DEDUP_REMOVED lines=23> */
.L_x_3778:
[----:B------:R-:W-:Y:S05]  /*2f80*/  BSYNC B0 ;  /* 0x0000000000007941 */ /* 0x000fea0003800000 */
.L_x_3776:
        /* <DEDUP_REMOVED lines=19> */
.L_x_3780:
        /* <DEDUP_REMOVED lines=22> */
.L_x_3781:
[----:B------:R-:W-:Y:S05]  /*3220*/  BSYNC B0 ;  /* 0x0000000000007941 */ /* 0x000fea0003800000 */
.L_x_3779:
        /* <DEDUP_REMOVED lines=19> */
.L_x_3783:
        /* <DEDUP_REMOVED lines=23> */
.L_x_3784:
[----:B------:R-:W-:Y:S05]  /*34d0*/  BSYNC B0 ;  /* 0x0000000000007941 */ /* 0x000fea0003800000 */
.L_x_3782:
        /* <DEDUP_REMOVED lines=25> */
[----:B------:R-:W-:Y:S05]  /*3670*/  CALL.REL.NOINC `($__internal_23_$__cuda_sm20_div_s64) ;  /* 0x00001a0000007944 */ /* 0x000fea0003c00000 */
        /* <DEDUP_REMOVED lines=12> */
.L_x_3786:
        /* <DEDUP_REMOVED lines=23> */
.L_x_3787:
[----:B------:R-:W-:Y:S05]  /*38b0*/  BSYNC B0 ;  /* 0x0000000000007941 */ /* 0x000fea0003800000 */
.L_x_3785:
        /* <DEDUP_REMOVED lines=29> */
.L_x_3789:
        /* <DEDUP_REMOVED lines=23> */
.L_x_3790:
[----:B------:R-:W-:Y:S05]  /*3c00*/  BSYNC B0 ;  /* 0x0000000000007941 */ /* 0x000fea0003800000 */
.L_x_3788:
        /* <DEDUP_REMOVED lines=20> */
.L_x_3766:
[----:B------:R-:W-:-:S04]  /*3d50*/  LEA R2, P0, R38, c[0x0][0x200], 0x2 ;  /* 0x0000800026027a11 */ /* 0x000fc800078010ff */
[----:B------:R-:W-:-:S05]  /*3d60*/  LEA.HI.X R3, R38, c[0x0][0x204], R39, 0x2, P0 ;  /* 0x0000810026037a11 */ /* 0x000fca00000f1427 */
[----:B------:R0:W-:Y:S04]  /*3d70*/  STG.E [R2.64], R30 ;  /* 0x0000001e02007986 */ /* 0x0001e8000c101908 */
.L_x_3765:
[----:B------:R-:W-:Y:S05]  /*3d80*/  BSYNC B1 ;  /* 0x0000000000017941 */ /* 0x000fea0003800000 */
.L_x_3764:
        /* <DEDUP_REMOVED lines=64> */
.L_x_3793:
        /* <DEDUP_REMOVED lines=77> */
.L_x_3792:
        /* <DEDUP_REMOVED lines=45> */
.L_x_3794:
        /* <DEDUP_REMOVED lines=8> */
.L_x_3796:
[----:B------:R-:W-:Y:S05]  /*49b0*/  BSYNC B0 ;  /* 0x0000000000007941 */ /* 0x000fea0003800000 */
.L_x_3795:
        /* <DEDUP_REMOVED lines=13> */
.L_x_3791:
        /* <DEDUP_REMOVED lines=95> */
        .weak           $__internal_23_$__cuda_sm20_div_s64
        .type           $__internal_23_$__cuda_sm20_div_s64,@function
        .size           $__internal_23_$__cuda_sm20_div_s64,(.L_x_6087 - $__internal_23_$__cuda_sm20_div_s64)
$__internal_23_$__cuda_sm20_div_s64:
        /* <DEDUP_REMOVED lines=83> */
[----:B------:R-:W-:Y:S06]  /*55b0*/  RET.REL.NODEC R44 `(_ZN5flash32flash_fwd_splitkv_combine_kernelI23Flash_fwd_kernel_traitsILi96ELi64ELi64ELi4ELb0ELb0EN7cutlass6half_tE19Flash_kernel_traitsILi96ELi64ELi64ELi4ES3_EELi16ELi5ELb1EEEvNS_16Flash_fwd_paramsE) ;  /* 0xffffaa402c007950 */ /* 0x000fec0003c3ffff */
.L_x_3797:
        /* <DEDUP_REMOVED lines=12> */
.L_x_6087:


//--------------------- .text._ZN5flash32flash_fwd_splitkv_combine_kernelI23Flash_fwd_kernel_traitsILi96ELi64ELi64ELi4ELb0ELb0EN7cutlass6half_tE19Flash_kernel_traitsILi96ELi64ELi64ELi4ES3_EELi16ELi4ELb1EEEvNS_16Flash_fwd_paramsE --------------------------
	.section	.text._ZN5flash32flash_fwd_splitkv_combine_kernelI23Flash_fwd_kernel_traitsILi96ELi64ELi64ELi4ELb0ELb0EN7cutlass6half_tE19Flash_kernel_traitsILi96ELi64ELi64ELi4ES3_EELi16ELi4ELb1EEEvNS_16Flash_fwd_paramsE,"ax",@progbits
	.sectioninfo	@"SHI_REGISTERS=62"
	.align	128
        .global         _ZN5flash32flash_fwd_splitkv_combine_kernelI23Flash_fwd_kernel_traitsILi96ELi64ELi64ELi4ELb0ELb0EN7cutlass6half_tE19Flash_kernel_traitsILi96ELi64ELi64ELi4ES3_EELi16ELi4ELb1EEEvNS_16Flash_fwd_paramsE
        .type           _ZN5flash32flash_fwd_splitkv_combine_kernelI23Flash_fwd_kernel_traitsILi96ELi64ELi64ELi4ELb0ELb0EN7cutlass6half_tE19Flash_kernel_traitsILi96ELi64ELi64ELi4ES3_EELi16ELi4ELb1EEEvNS_16Flash_fwd_paramsE,@function
        .size           _ZN5flash32flash_fwd_splitkv_combine_kernelI23Flash_fwd_kernel_traitsILi96ELi64ELi64ELi4ELb0ELb0EN7cutlass6half_tE19Flash_kernel_traitsILi96ELi64ELi64ELi4ES3_EELi16ELi4ELb1EEEvNS_16Flash_fwd_paramsE,(.L_x_6088 - _ZN5flash32flash_fwd_splitkv_combine_kernelI23Flash_fwd_kernel_traitsILi96ELi64ELi64ELi4ELb0ELb0EN7cutlass6half_tE19Flash_kernel_traitsILi96ELi64ELi64ELi4ES3_EELi16ELi4ELb1EEEvNS_16Flash_fwd_paramsE)
        .other          _ZN5flash32flash_fwd_splitkv_combine_kernelI23Flash_fwd_kernel_traitsILi96ELi64ELi64ELi4ELb0ELb0EN7cutlass6half_tE19Flash_kernel_traitsILi96ELi64ELi64ELi4ES3_EELi16ELi4ELb1EEEvNS_16Flash_fwd_paramsE,@"STO_CUDA_ENTRY STV_DEFAULT"
_ZN5flash32flash_fwd_splitkv_combine_kernelI23Flash_fwd_kernel_traitsILi96ELi64ELi64ELi4ELb0ELb0EN7cutlass6half_tE19Flash_kernel_traitsILi96ELi64ELi64ELi4ES3_EELi16ELi4ELb1EEEvNS_16Flash_fwd_paramsE:
.text._ZN5flash32flash_fwd_splitkv_combine_kernelI23Flash_fwd_kernel_traitsILi96ELi64ELi64ELi4ELb0ELb0EN7cutlass6half_tE19Flash_kernel_traitsILi96ELi64ELi64ELi4ES3_EELi16ELi4ELb1EEEvNS_16Flash_fwd_paramsE:
        /* <DEDUP_REMOVED lines=23> */
[----:B------:R-:W-:Y:S05]  /*0170*/  CALL.REL.NOINC `($__internal_24_$__cuda_sm20_div_s64) ;  /* 0x00004b9000007944 */ /* 0x000fea0003c00000 */
[----:B------:R-:W-:Y:S05]  /*0180*/  BRA `(.L_x_3799) ;  /* 0x0000013000007947 */ /* 0x000fea0003800000 */
.L_x_3798:
        /* <DEDUP_REMOVED lines=19> */
.L_x_3799:
        /* <DEDUP_REMOVED lines=11> */
[----:B------:R-:W-:Y:S05]  /*0370*/  CALL.REL.NOINC `($__internal_24_$__cuda_sm20_div_s64) ;  /* 0x0000499000007944 */ /* 0x000fea0003c00000 */
[----:B------:R-:W-:Y:S02]  /*0380*/  MOV R8, R20 ;  /* 0x0000001400087202 */ /* 0x000fe40000000f00 */
[----:B------:R-:W-:Y:S01]  /*0390*/  MOV R9, R21 ;  /* 0x0000001500097202 */ /* 0x000fe20000000f00 */
[----:B------:R-:W-:Y:S05]  /*03a0*/  BRA `(.L_x_3802) ;  /* 0x0000013000007947 */ /* 0x000fea0003800000 */
.L_x_3801:
        /* <DEDUP_REMOVED lines=19> */
.L_x_3802:
[----:B------:R-:W-:Y:S05]  /*04e0*/  BSYNC B0 ;  /* 0x0000000000007941 */ /* 0x000fea0003800000 */
.L_x_3800:
        /* <DEDUP_REMOVED lines=42> */
.L_x_3804:
        /* <DEDUP_REMOVED lines=19> */
.L_x_3805:
[----:B------:R-:W-:Y:S05]  /*08c0*/  BSYNC B0 ;  /* 0x0000000000007941 */ /* 0x000fea0003800000 */
.L_x_3803:
        /* <DEDUP_REMOVED lines=74> */
[----:B------:R-:W-:Y:S02]  /*0d70*/  MOV R40, R20 ;  /* 0x0000001400287202 */ /* 0x000fe40000000f00 */
[----:B------:R-:W-:Y:S01]  /*0d80*/  MOV R41, R21 ;  /* 0x0000001500297202 */ /* 0x000fe20000000f00 */
[----:B------:R-:W-:Y:S05]  /*0d90*/  BRA `(.L_x_3808) ;  /* 0x0000013000007947 */ /* 0x000fea0003800000 */
.L_x_3807:
        /* <DEDUP_REMOVED lines=19> */
.L_x_3808:
[----:B------:R-:W-:Y:S05]  /*0ed0*/  BSYNC B0 ;  /* 0x0000000000007941 */ /* 0x000fea0003800000 */
.L_x_3806:
        /* <DEDUP_REMOVED lines=41> */
.L_x_3810:
        /* <DEDUP_REMOVED lines=19> */
.L_x_3811:
[----:B------:R-:W-:Y:S05]  /*12a0*/  BSYNC B0 ;  /* 0x0000000000007941 */ /* 0x000fea0003800000 */
.L_x_3809:
        /* <DEDUP_REMOVED lines=226> */
[----:B------:R-:W-:Y:S05]  /*20d0*/  CALL.REL.NOINC `($__internal_24_$__cuda_sm20_div_s64) ;  /* 0x00002c3000007944 */ /* 0x000fea0003c00000 */
        /* <DEDUP_REMOVED lines=10> */
.L_x_3816:
        /* <DEDUP_REMOVED lines=22> */
.L_x_3817:
[----:B------:R-:W-:Y:S05]  /*22e0*/  BSYNC B0 ;  /* 0x0000000000007941 */ /* 0x000fea0003800000 */
.L_x_3815:
[----:B------:R-:W-:Y:S01]  /*22f0*/  LOP3.LUT R19, R17, R0, RZ, 0xfc, !PT ;  /* 0x0000000011137212 */ /* 0x000fe200078efcff */
[----:B------:R-:W-:Y:S03]  /*2300*/  BSSY B0, `(.L_x_3818) ;  /* 0x0000028000007945 */ /* 0x000fe60003800000 */
[----:B------:R-:W-:-:S13]  /*2310*/  ISETP.NE.U32.AND P0, PT, R19, RZ, PT ;  /* 0x000000ff1300720c */ /* 0x000fda0003f05070 */
[----:B------:R-:W-:Y:S05]  /*2320*/  @!P0 BRA `(.L_x_3819) ;  /* 0x000000f000008947 */ /* 0x000fea0003800000 */
[----:B------:R-:W-:Y:S01]  /*2330*/  IMAD.MOV.U32 R26, RZ, RZ, R29 ;  /* 0x000000ffff1a7224 */ /* 0x000fe200078e001d */
[----:B------:R-:W-:Y:S02]  /*2340*/  MOV R25, R0 ;  /* 0x0000000000197202 */ /* 0x000fe40000000f00 */
[----:B------:R-:W-:Y:S02]  /*2350*/  MOV R24, 0x2370 ;  /* 0x0000237000187802 */ /* 0x000fe40000000f00 */
[----:B------:R-:W-:Y:S05]  /*2360*/  CALL.REL.NOINC `($__internal_24_$__cuda_sm20_div_s64) ;  /* 0x000029a000007944 */ /* 0x000fea0003c00000 */
        /* <DEDUP_REMOVED lines=11> */
.L_x_3819:
        /* <DEDUP_REMOVED lines=22> */
.L_x_3820:
[----:B------:R-:W-:Y:S05]  /*2580*/  BSYNC B0 ;  /* 0x0000000000007941 */ /* 0x000fea0003800000 */
.L_x_3818:
        /* <DEDUP_REMOVED lines=11> */
[----:B------:R-:W-:Y:S05]  /*2640*/  CALL.REL.NOINC `($__internal_24_$__cuda_sm20_div_s64) ;  /* 0x000026c000007944 */ /* 0x000fea0003c00000 */
[----:B------:R-:W-:-:S04]  /*2650*/  IADD3 R17, P0, RZ, -R20, RZ ;  /* 0x80000014ff117210 */ /* 0x000fc80007f1e0ff */
[----:B------:R-:W-:Y:S01]  /*2660*/  IADD3.X R18, RZ, ~R21, RZ, P0, !PT ;  /* 0x80000015ff127210 */ /* 0x000fe200007fe4ff */
[----:B------:R-:W-:-:S04]  /*2670*/  IMAD.WIDE.U32 R42, R5, R17, R42 ;  /* 0x00000011052a7225 */ /* 0x000fc800078e002a */
[----:B------:R-:W-:-:S04]  /*2680*/  IMAD R18, R18, R5, RZ ;  /* 0x0000000512127224 */ /* 0x000fc800078e02ff */
[----:B------:R-:W-:-:S05]  /*2690*/  IMAD R4, R4, R17, R18 ;  /* 0x0000001104047224 */ /* 0x000fca00078e0212 */
[----:B------:R-:W-:Y:S01]  /*26a0*/  IADD3 R4, R43, R4, RZ ;  /* 0x000000042b047210 */ /* 0x000fe20007ffe0ff */
[----:B------:R-:W-:Y:S05]  /*26b0*/  BRA `(.L_x_3823) ;  /* 0x0000016000007947 */ /* 0x000fea0003800000 */
.L_x_3822:
        /* <DEDUP_REMOVED lines=22> */
.L_x_3823:
[----:B------:R-:W-:Y:S05]  /*2820*/  BSYNC B0 ;  /* 0x0000000000007941 */ /* 0x000fea0003800000 */
.L_x_3821:
        /* <DEDUP_REMOVED lines=38> */
[----:B------:R-:W-:Y:S05]  /*2a90*/  CALL.REL.NOINC `($__internal_24_$__cuda_sm20_div_s64) ;  /* 0x0000227000007944 */ /* 0x000fea0003c00000 */
        /* <DEDUP_REMOVED lines=12> */
.L_x_3825:
        /* <DEDUP_REMOVED lines=23> */
.L_x_3826:
[----:B------:R-:W-:Y:S05]  /*2cd0*/  BSYNC B0 ;  /* 0x0000000000007941 */ /* 0x000fea0003800000 */
.L_x_3824:
        /* <DEDUP_REMOVED lines=19> */
.L_x_3828:
        /* <DEDUP_REMOVED lines=22> */
.L_x_3829:
[----:B------:R-:W-:Y:S05]  /*2f70*/  BSYNC B0 ;  /* 0x0000000000007941 */ /* 0x000fea0003800000 */
.L_x_3827:
        /* <DEDUP_REMOVED lines=19> */
.L_x_3831:
        /* <DEDUP_REMOVED lines=23> */
.L_x_3832:
[----:B------:R-:W-:Y:S05]  /*3220*/  BSYNC B0 ;  /* 0x0000000000007941 */ /* 0x000fea0003800000 */
.L_x_3830:
        /* <DEDUP_REMOVED lines=25> */
[----:B------:R-:W-:Y:S05]  /*33c0*/  CALL.REL.NOINC `($__internal_24_$__cuda_sm20_div_s64) ;  /* 0x0000194000007944 */ /* 0x000fea0003c00000 */
        /* <DEDUP_REMOVED lines=12> */
.L_x_3834:
        /* <DEDUP_REMOVED lines=23> */
.L_x_3835:
[----:B------:R-:W-:Y:S05]  /*3600*/  BSYNC B0 ;  /* 0x0000000000007941 */ /* 0x000fea0003800000 */
.L_x_3833:
        /* <DEDUP_REMOVED lines=29> */
.L_x_3837:
        /* <DEDUP_REMOVED lines=23> */
.L_x_3838:
[----:B------:R-:W-:Y:S05]  /*3950*/  BSYNC B0 ;  /* 0x0000000000007941 */ /* 0x000fea0003800000 */
.L_x_3836:
        /* <DEDUP_REMOVED lines=20> */
.L_x_3814:
[----:B------:R-:W-:-:S04]  /*3aa0*/  LEA R2, P0, R38, c[0x0][0x200], 0x2 ;  /* 0x0000800026027a11 */ /* 0x000fc800078010ff */
[----:B------:R-:W-:-:S05]  /*3ab0*/  LEA.HI.X R3, R38, c[0x0][0x204], R39, 0x2, P0 ;  /* 0x0000810026037a11 */ /* 0x000fca00000f1427 */
[----:B------:R0:W-:Y:S04]  /*3ac0*/  STG.E [R2.64], R31 ;  /* 0x0000001f02007986 */ /* 0x0001e8000c10190a */
.L_x_3813:
[----:B------:R-:W-:Y:S05]  /*3ad0*/  BSYNC B1 ;  /* 0x0000000000017941 */ /* 0x000fea0003800000 */
.L_x_3812:
        /* <DEDUP_REMOVED lines=52> */
.L_x_3841:
        /* <DEDUP_REMOVED lines=77> */
.L_x_3840:
        /* <DEDUP_REMOVED lines=45> */
.L_x_3842:
        /* <DEDUP_REMOVED lines=8> */
.L_x_3844:
[----:B------:R-:W-:Y:S05]  /*4640*/  BSYNC B0 ;  /* 0x0000000000007941 */ /* 0x000fea0003800000 */
.L_x_3843:
        /* <DEDUP_REMOVED lines=13> */
.L_x_3839:
        /* <DEDUP_REMOVED lines=95> */
        .weak           $__internal_24_$__cuda_sm20_div_s64
        .type           $__internal_24_$__cuda_sm20_div_s64,@function
        .size           $__internal_24_$__cuda_sm20_div_s64,(.L_x_6088 - $__internal_24_$__cuda_sm20_div_s64)
$__internal_24_$__cuda_sm20_div_s64:
        /* <DEDUP_REMOVED lines=83> */
[----:B------:R-:W-:Y:S06]  /*5240*/  RET.REL.NODEC R22 `(_ZN5flash32flash_fwd_splitkv_combine_kernelI23Flash_fwd_kernel_traitsILi96ELi64ELi64ELi4ELb0ELb0EN7cutlass6half_tE19Flash_kernel_traitsILi96ELi64ELi64ELi4ES3_EELi16ELi4ELb1EEEvNS_16Flash_fwd_paramsE) ;  /* 0xffffadb016007950 */ /* 0x000fec0003c3ffff */
.L_x_3845:
        /* <DEDUP_REMOVED lines=11> */
.L_x_6088:


//--------------------- .text._ZN5flash32flash_fwd_splitkv_combine_kernelI23Flash_fwd_kernel_traitsILi96ELi64ELi64ELi4ELb0ELb0EN7cutlass6half_tE19Flash_kernel_traitsILi96ELi64ELi64ELi4ES3_EELi16ELi3ELb1EEEvNS_16Flash_fwd_paramsE --------------------------
	.section	.text._ZN5flash32flash_fwd_splitkv_combine_kernelI23Flash_fwd_kernel_traitsILi96ELi64ELi64ELi4ELb0ELb0EN7cutlass6half_tE19Flash_kernel_traitsILi96ELi64ELi64ELi4ES3_EELi16ELi3ELb1EEEvNS_16Flash_fwd_paramsE,"ax",@progbits
	.sectioninfo	@"SHI_REGISTERS=54"
	.align	128
        .global         _ZN5flash32flash_fwd_splitkv_combine_kernelI23Flash_fwd_kernel_traitsILi96ELi64ELi64ELi4ELb0ELb0EN7cutlass6half_tE19Flash_kernel_traitsILi96ELi64ELi64ELi4ES3_EELi16ELi3ELb1EEEvNS_16Flash_fwd_paramsE
        .type           _ZN5flash32flash_fwd_splitkv_combine_kernelI23Flash_fwd_kernel_traitsILi96ELi64ELi64ELi4ELb0ELb0EN7cutlass6half_tE19Flash_kernel_traitsILi96ELi64ELi64ELi4ES3_EELi16ELi3ELb1EEEvNS_16Flash_fwd_paramsE,@function
        .size           _ZN5flash32flash_fwd_splitkv_combine_kernelI23Flash_fwd_kernel_traitsILi96ELi64ELi64ELi4ELb0ELb0EN7cutlass6half_tE19Flash_kernel_traitsILi96ELi64ELi64ELi4ES3_EELi16ELi3ELb1EEEvNS_16Flash_fwd_paramsE,(.L_x_6089 - _ZN5flash32flash_fwd_splitkv_combine_kernelI23Flash_fwd_kernel_traitsILi96ELi64ELi64ELi4ELb0ELb0EN7cutlass6half_tE19Flash_kernel_traitsILi96ELi64ELi64ELi4ES3_EELi16ELi3ELb1EEEvNS_16Flash_fwd_paramsE)
        .other          _ZN5flash32flash_fwd_splitkv_combine_kernelI23Flash_fwd_kernel_traitsILi96ELi64ELi64ELi4ELb0ELb0EN7cutlass6half_tE19Flash_kernel_traitsILi96ELi64ELi64ELi4ES3_EELi16ELi3ELb1EEEvNS_16Flash_fwd_paramsE,@"STO_CUDA_ENTRY STV_DEFAULT"
_ZN5flash32flash_fwd_splitkv_combine_kernelI23Flash_fwd_kernel_traitsILi96ELi64ELi64ELi4ELb0ELb0EN7cutlass6half_tE19Flash_kernel_traitsILi96ELi64ELi64ELi4ES3_EELi16ELi3ELb1EEEvNS_16Flash_fwd_paramsE:
.text._ZN5flash32flash_fwd_splitkv_combine_kernelI23Flash_fwd_kernel_traitsILi96ELi64ELi64ELi4ELb0ELb0EN7cutlass6half_tE19Flash_kernel_traitsILi96ELi64ELi64ELi4ES3_EELi16ELi3ELb1EEEvNS_16Flash_fwd_paramsE:
        /* <DEDUP_REMOVED lines=23> */
[----:B------:R-:W-:Y:S05]  /*0170*/  CALL.REL.NOINC `($__internal_25_$__cuda_sm20_div_s64) ;  /* 0x00004b7000007944 */ /* 0x000fea0003c00000 */
[----:B------:R-:W-:Y:S05]  /*0180*/  BRA `(.L_x_3847) ;  /* 0x0000018000007947 */ /* 0x000fea0003800000 */
.L_x_3846:
        /* <DEDUP_REMOVED lines=24> */
.L_x_3847:
        /* <DEDUP_REMOVED lines=11> */
[----:B------:R-:W-:Y:S05]  /*03c0*/  CALL.REL.NOINC `($__internal_25_$__cuda_sm20_div_s64) ;  /* 0x0000492000007944 */ /* 0x000fea0003c00000 */
[----:B------:R-:W-:Y:S02]  /*03d0*/  MOV R6, R18 ;  /* 0x0000001200067202 */ /* 0x000fe40000000f00 */
[----:B------:R-:W-:Y:S01]  /*03e0*/  MOV R7, R19 ;  /* 0x0000001300077202 */ /* 0x000fe20000000f00 */
[----:B------:R-:W-:Y:S05]  /*03f0*/  BRA `(.L_x_3850) ;  /* 0x0000013000007947 */ /* 0x000fea0003800000 */
.L_x_3849:
        /* <DEDUP_REMOVED lines=19> */
.L_x_3850:
[----:B------:R-:W-:Y:S05]  /*0530*/  BSYNC B0 ;  /* 0x0000000000007941 */ /* 0x000fea0003800000 */
.L_x_3848:
        /* <DEDUP_REMOVED lines=41> */
[----:B------:R-:W-:Y:S05]  /*07d0*/  CALL.REL.NOINC `($__internal_25_$__cuda_sm20_div_s64) ;  /* 0x0000451000007944 */ /* 0x000fea0003c00000 */
[----:B------:R-:W-:Y:S05]  /*07e0*/  BRA `(.L_x_3853) ;  /* 0x0000013000007947 */ /* 0x000fea0003800000 */
.L_x_3852:
        /* <DEDUP_REMOVED lines=19> */
.L_x_3853:
[----:B------:R-:W-:Y:S05]  /*0920*/  BSYNC B0 ;  /* 0x0000000000007941 */ /* 0x000fea0003800000 */
.L_x_3851:
        /* <DEDUP_REMOVED lines=73> */
[----:B------:R-:W-:Y:S02]  /*0dc0*/  MOV R34, R18 ;  /* 0x0000001200227202 */ /* 0x000fe40000000f00 */
[----:B------:R-:W-:Y:S01]  /*0dd0*/  MOV R35, R19 ;  /* 0x0000001300237202 */ /* 0x000fe20000000f00 */
[----:B------:R-:W-:Y:S05]  /*0de0*/  BRA `(.L_x_3856) ;  /* 0x0000013000007947 */ /* 0x000fea0003800000 */
.L_x_3855:
        /* <DEDUP_REMOVED lines=19> */
.L_x_3856:
[----:B------:R-:W-:Y:S05]  /*0f20*/  BSYNC B0 ;  /* 0x0000000000007941 */ /* 0x000fea0003800000 */
.L_x_3854:
        /* <DEDUP_REMOVED lines=42> */
.L_x_3858:
        /* <DEDUP_REMOVED lines=19> */
.L_x_3859:
[----:B------:R-:W-:Y:S05]  /*1300*/  BSYNC B0 ;  /* 0x0000000000007941 */ /* 0x000fea0003800000 */
.L_x_3857:
        /* <DEDUP_REMOVED lines=132> */
.L_x_3861:
[----:B------:R-:W-:Y:S05]  /*1b50*/  BSYNC B0 ;  /* 0x0000000000007941 */ /* 0x000fea0003800000 */
.L_x_3860:
        /* <DEDUP_REMOVED lines=80> */
[----:B------:R-:W-:Y:S05]  /*2060*/  CALL.REL.NOINC `($__internal_25_$__cuda_sm20_div_s64) ;  /* 0x00002c8000007944 */ /* 0x000fea0003c00000 */
        /* <DEDUP_REMOVED lines=9> */
.L_x_3866:
        /* <DEDUP_REMOVED lines=22> */
.L_x_3867:
[----:B------:R-:W-:Y:S05]  /*2260*/  BSYNC B0 ;  /* 0x0000000000007941 */ /* 0x000fea0003800000 */
.L_x_3865:
        /* <DEDUP_REMOVED lines=8> */
[----:B------:R-:W-:Y:S05]  /*22f0*/  CALL.REL.NOINC `($__internal_25_$__cuda_sm20_div_s64) ;  /* 0x000029f000007944 */ /* 0x000fea0003c00000 */
        /* <DEDUP_REMOVED lines=10> */
.L_x_3869:
        /* <DEDUP_REMOVED lines=22> */
.L_x_3870:
[----:B------:R-:W-:Y:S05]  /*2500*/  BSYNC B0 ;  /* 0x0000000000007941 */ /* 0x000fea0003800000 */
.L_x_3868:
        /* <DEDUP_REMOVED lines=11> */
[----:B------:R-:W-:Y:S05]  /*25c0*/  CALL.REL.NOINC `($__internal_25_$__cuda_sm20_div_s64) ;  /* 0x0000272000007944 */ /* 0x000fea0003c00000 */
[----:B------:R-:W-:-:S04]  /*25d0*/  IADD3 R17, P0, RZ, -R18, RZ ;  /* 0x80000012ff117210 */ /* 0x000fc80007f1e0ff */
[----:B------:R-:W-:Y:S01]  /*25e0*/  IADD3.X R16, RZ, ~R19, RZ, P0, !PT ;  /* 0x80000013ff107210 */ /* 0x000fe200007fe4ff */
[----:B------:R-:W-:-:S04]  /*25f0*/  IMAD.WIDE.U32 R36, R5, R17, R36 ;  /* 0x0000001105247225 */ /* 0x000fc800078e0024 */
[----:B------:R-:W-:-:S04]  /*2600*/  IMAD R16, R16, R5, RZ ;  /* 0x0000000510107224 */ /* 0x000fc800078e02ff */
[----:B------:R-:W-:-:S05]  /*2610*/  IMAD R4, R4, R17, R16 ;  /* 0x0000001104047224 */ /* 0x000fca00078e0210 */
[----:B------:R-:W-:Y:S01]  /*2620*/  IADD3 R4, R37, R4, RZ ;  /* 0x0000000425047210 */ /* 0x000fe20007ffe0ff */
[----:B------:R-:W-:Y:S05]  /*2630*/  BRA `(.L_x_3873) ;  /* 0x0000016000007947 */ /* 0x000fea0003800000 */
.L_x_3872:
        /* <DEDUP_REMOVED lines=22> */
.L_x_3873:
[----:B------:R-:W-:Y:S05]  /*27a0*/  BSYNC B0 ;  /* 0x0000000000007941 */ /* 0x000fea0003800000 */
.L_x_3871:
        /* <DEDUP_REMOVED lines=38> */
[----:B------:R-:W-:Y:S05]  /*2a10*/  CALL.REL.NOINC `($__internal_25_$__cuda_sm20_div_s64) ;  /* 0x000022d000007944 */ /* 0x000fea0003c00000 */
        /* <DEDUP_REMOVED lines=12> */
.L_x_3875:
        /* <DEDUP_REMOVED lines=23> */
.L_x_3876:
[----:B------:R-:W-:Y:S05]  /*2c50*/  BSYNC B0 ;  /* 0x0000000000007941 */ /* 0x000fea0003800000 */
.L_x_3874:
        /* <DEDUP_REMOVED lines=18> */
.L_x_3878:
        /* <DEDUP_REMOVED lines=22> */
.L_x_3879:
[----:B------:R-:W-:Y:S05]  /*2ee0*/  BSYNC B0 ;  /* 0x0000000000007941 */ /* 0x000fea0003800000 */
.L_x_3877:
        /* <DEDUP_REMOVED lines=20> */
.L_x_3881:
        /* <DEDUP_REMOVED lines=23> */
.L_x_3882:
[----:B------:R-:W-:Y:S05]  /*31a0*/  BSYNC B0 ;  /* 0x0000000000007941 */ /* 0x000fea0003800000 */
.L_x_3880:
        /* <DEDUP_REMOVED lines=25> */
[----:B------:R-:W-:Y:S05]  /*3340*/  CALL.REL.NOINC `($__internal_25_$__cuda_sm20_div_s64) ;  /* 0x000019a000007944 */ /* 0x000fea0003c00000 */
        /* <DEDUP_REMOVED lines=12> */
.L_x_3884:
        /* <DEDUP_REMOVED lines=23> */
.L_x_3885:
[----:B------:R-:W-:Y:S05]  /*3580*/  BSYNC B0 ;  /* 0x0000000000007941 */ /* 0x000fea0003800000 */
.L_x_3883:
        /* <DEDUP_REMOVED lines=29> */
.L_x_3887:
        /* <DEDUP_REMOVED lines=23> */
.L_x_3888:
[----:B------:R-:W-:Y:S05]  /*38d0*/  BSYNC B0 ;  /* 0x0000000000007941 */ /* 0x000fea0003800000 */
.L_x_3886:
        /* <DEDUP_REMOVED lines=20> */
.L_x_3864:
[----:B------:R-:W-:-:S04]  /*3a20*/  LEA R2, P0, R32, c[0x0][0x200], 0x2 ;  /* 0x0000800020027a11 */ /* 0x000fc800078010ff */
[----:B------:R-:W-:-:S05]  /*3a30*/  LEA.HI.X R3, R32, c[0x0][0x204], R33, 0x2, P0 ;  /* 0x0000810020037a11 */ /* 0x000fca00000f1421 */
[----:B------:R0:W-:Y:S04]  /*3a40*/  STG.E [R2.64], R27 ;  /* 0x0000001b02007986 */ /* 0x0001e8000c10190e */
.L_x_3863:
[----:B------:R-:W-:Y:S05]  /*3a50*/  BSYNC B1 ;  /* 0x0000000000017941 */ /* 0x000fea0003800000 */
.L_x_3862:
        /* <DEDUP_REMOVED lines=54> */
.L_x_3891:
        /* <DEDUP_REMOVED lines=77> */
.L_x_3890:
        /* <DEDUP_REMOVED lines=47> */
.L_x_3892:
        /* <DEDUP_REMOVED lines=10> */
.L_x_3894:
[----:B------:R-:W-:Y:S05]  /*4620*/  BSYNC B0 ;  /* 0x0000000000007941 */ /* 0x000fea0003800000 */
.L_x_3893:
        /* <DEDUP_REMOVED lines=13> */
.L_x_3889:
        /* <DEDUP_REMOVED lines=95> */
        .weak           $__internal_25_$__cuda_sm20_div_s64
        .type           $__internal_25_$__cuda_sm20_div_s64,@function
        .size           $__internal_25_$__cuda_sm20_div_s64,(.L_x_6089 - $__internal_25_$__cuda_sm20_div_s64)
$__internal_25_$__cuda_sm20_div_s64:
        /* <DEDUP_REMOVED lines=83> */
[----:B------:R-:W-:Y:S05]  /*5220*/  RET.REL.NODEC R20 `(_ZN5flash32flash_fwd_splitkv_combine_kernelI23Flash_fwd_kernel_traitsILi96ELi64ELi64ELi4ELb0ELb0EN7cutlass6half_tE19Flash_kernel_traitsILi96ELi64ELi64ELi4ES3_EELi16ELi3ELb1EEEvNS_16Flash_fwd_paramsE) ;  /* 0xffffadd014007950 */ /* 0x000fea0003c3ffff */
.L_x_3895:
        /* <DEDUP_REMOVED lines=13> */
.L_x_6089:


//--------------------- .text._ZN5flash32flash_fwd_splitkv_combine_kernelI23Flash_fwd_kernel_traitsILi96ELi64ELi64ELi4ELb0ELb0EN7cutlass6half_tE19Flash_kernel_traitsILi96ELi64ELi64ELi4ES3_EELi16ELi2ELb1EEEvNS_16Flash_fwd_paramsE --------------------------
	.section	.text._ZN5flash32flash_fwd_splitkv_combine_kernelI23Flash_fwd_kernel_traitsILi96ELi64ELi64ELi4ELb0ELb0EN7cutlass6half_tE19Flash_kernel_traitsILi96ELi64ELi64ELi4ES3_EELi16ELi2ELb1EEEvNS_16Flash_fwd_paramsE,"ax",@progbits
	.sectioninfo	@"SHI_REGISTERS=54"
	.align	128
        .global         _ZN5flash32flash_fwd_splitkv_combine_kernelI23Flash_fwd_kernel_traitsILi96ELi64ELi64ELi4ELb0ELb0EN7cutlass6half_tE19Flash_kernel_traitsILi96ELi64ELi64ELi4ES3_EELi16ELi2ELb1EEEvNS_16Flash_fwd_paramsE
        .type           _ZN5flash32flash_fwd_splitkv_combine_kernelI23Flash_fwd_kernel_traitsILi96ELi64ELi64ELi4ELb0ELb0EN7cutlass6half_tE19Flash_kernel_traitsILi96ELi64ELi64ELi4ES3_EELi16ELi2ELb1EEEvNS_16Flash_fwd_paramsE,@function
        .size           _ZN5flash32flash_fwd_splitkv_combine_kernelI23Flash_fwd_kernel_traitsILi96ELi64ELi64ELi4ELb0ELb0EN7cutlass6half_tE19Flash_kernel_traitsILi96ELi64ELi64ELi4ES3_EELi16ELi2ELb1EEEvNS_16Flash_fwd_paramsE,(.L_x_6090 - _ZN5flash32flash_fwd_splitkv_combine_kernelI23Flash_fwd_kernel_traitsILi96ELi64ELi64ELi4ELb0ELb0EN7cutlass6half_tE19Flash_kernel_traitsILi96ELi64ELi64ELi4ES3_EELi16ELi2ELb1EEEvNS_16Flash_fwd_paramsE)
        .other          _ZN5flash32flash_fwd_splitkv_combine_kernelI23Flash_fwd_kernel_traitsILi96ELi64ELi64ELi4ELb0ELb0EN7cutlass6half_tE19Flash_kernel_traitsILi96ELi64ELi64ELi4ES3_EELi16ELi2ELb1EEEvNS_16Flash_fwd_paramsE,@"STO_CUDA_ENTRY STV_DEFAULT"
_ZN5flash32flash_fwd_splitkv_combine_kernelI23Flash_fwd_kernel_traitsILi96ELi64ELi64ELi4ELb0ELb0EN7cutlass6half_tE19Flash_kernel_traitsILi96ELi64ELi64ELi4ES3_EELi16ELi2ELb1EEEvNS_16Flash_fwd_paramsE:
.text._ZN5flash32flash_fwd_splitkv_combine_kernelI23Flash_fwd_kernel_traitsILi96ELi64ELi64ELi4ELb0ELb0EN7cutlass6half_tE19Flash_kernel_traitsILi96ELi64ELi64ELi4ES3_EELi16ELi2ELb1EEEvNS_16Flash_fwd_paramsE:
        /* <DEDUP_REMOVED lines=23> */
[----:B------:R-:W-:Y:S05]  /*0170*/  CALL.REL.NOINC `($__internal_26_$__cuda_sm20_div_s64) ;  /* 0x00004b5000007944 */ /* 0x000fea0003c00000 */
[----:B------:R-:W-:Y:S05]  /*0180*/  BRA `(.L_x_3897) ;  /* 0x0000018000007947 */ /* 0x000fea0003800000 */
.L_x_3896:
        /* <DEDUP_REMOVED lines=24> */
.L_x_3897:
        /* <DEDUP_REMOVED lines=11> */
[----:B------:R-:W-:Y:S05]  /*03c0*/  CALL.REL.NOINC `($__internal_26_$__cuda_sm20_div_s64) ;  /* 0x0000490000007944 */ /* 0x000fea0003c00000 */
[----:B------:R-:W-:Y:S02]  /*03d0*/  MOV R6, R18 ;  /* 0x0000001200067202 */ /* 0x000fe40000000f00 */
[----:B------:R-:W-:Y:S01]  /*03e0*/  MOV R7, R19 ;  /* 0x0000001300077202 */ /* 0x000fe20000000f00 */
[----:B------:R-:W-:Y:S05]  /*03f0*/  BRA `(.L_x_3900) ;  /* 0x0000013000007947 */ /* 0x000fea0003800000 */
.L_x_3899:
        /* <DEDUP_REMOVED lines=19> */
.L_x_3900:
[----:B------:R-:W-:Y:S05]  /*0530*/  BSYNC B0 ;  /* 0x0000000000007941 */ /* 0x000fea0003800000 */
.L_x_3898:
        /* <DEDUP_REMOVED lines=40> */
[----:B------:R-:W-:Y:S05]  /*07c0*/  CALL.REL.NOINC `($__internal_26_$__cuda_sm20_div_s64) ;  /* 0x0000450000007944 */ /* 0x000fea0003c00000 */
[----:B------:R-:W-:Y:S05]  /*07d0*/  BRA `(.L_x_3903) ;  /* 0x0000013000007947 */ /* 0x000fea0003800000 */
.L_x_3902:
        /* <DEDUP_REMOVED lines=19> */
.L_x_3903:
[----:B------:R-:W-:Y:S05]  /*0910*/  BSYNC B0 ;  /* 0x0000000000007941 */ /* 0x000fea0003800000 */
.L_x_3901:
        /* <DEDUP_REMOVED lines=73> */
[----:B------:R-:W-:Y:S02]  /*0db0*/  MOV R34, R18 ;  /* 0x0000001200227202 */ /* 0x000fe40000000f00 */
[----:B------:R-:W-:Y:S01]  /*0dc0*/  MOV R35, R19 ;  /* 0x0000001300237202 */ /* 0x000fe20000000f00 */
[----:B------:R-:W-:Y:S05]  /*0dd0*/  BRA `(.L_x_3906) ;  /* 0x0000013000007947 */ /* 0x000fea0003800000 */
.L_x_3905:
        /* <DEDUP_REMOVED lines=19> */
.L_x_3906:
[----:B------:R-:W-:Y:S05]  /*0f10*/  BSYNC B0 ;  /* 0x0000000000007941 */ /* 0x000fea0003800000 */
.L_x_3904:
        /* <DEDUP_REMOVED lines=43> */
.L_x_3908:
        /* <DEDUP_REMOVED lines=19> */
.L_x_3909:
[----:B------:R-:W-:Y:S05]  /*1300*/  BSYNC B0 ;  /* 0x0000000000007941 */ /* 0x000fea0003800000 */
.L_x_3907:
        /* <DEDUP_REMOVED lines=132> */
.L_x_3911:
[----:B------:R-:W-:Y:S05]  /*1b50*/  BSYNC B0 ;  /* 0x0000000000007941 */ /* 0x000fea0003800000 */
.L_x_3910:
        /* <DEDUP_REMOVED lines=75> */
[----:B------:R-:W-:Y:S05]  /*2010*/  CALL.REL.NOINC `($__internal_26_$__cuda_sm20_div_s64) ;  /* 0x00002cb000007944 */ /* 0x000fea0003c00000 */
        /* <DEDUP_REMOVED lines=9> */
.L_x_3916:
        /* <DEDUP_REMOVED lines=22> */
.L_x_3917:
[----:B------:R-:W-:Y:S05]  /*2210*/  BSYNC B0 ;  /* 0x0000000000007941 */ /* 0x000fea0003800000 */
.L_x_3915:
        /* <DEDUP_REMOVED lines=8> */
[----:B------:R-:W-:Y:S05]  /*22a0*/  CALL.REL.NOINC `($__internal_26_$__cuda_sm20_div_s64) ;  /* 0x00002a2000007944 */ /* 0x000fea0003c00000 */
        /* <DEDUP_REMOVED lines=10> */
.L_x_3919:
        /* <DEDUP_REMOVED lines=22> */
.L_x_3920:
[----:B------:R-:W-:Y:S05]  /*24b0*/  BSYNC B0 ;  /* 0x0000000000007941 */ /* 0x000fea0003800000 */
.L_x_3918:
        /* <DEDUP_REMOVED lines=11> */
[----:B------:R-:W-:Y:S05]  /*2570*/  CALL.REL.NOINC `($__internal_26_$__cuda_sm20_div_s64) ;  /* 0x0000275000007944 */ /* 0x000fea0003c00000 */
[----:B------:R-:W-:-:S04]  /*2580*/  IADD3 R17, P0, RZ, -R18, RZ ;  /* 0x80000012ff117210 */ /* 0x000fc80007f1e0ff */
[----:B------:R-:W-:Y:S01]  /*2590*/  IADD3.X R16, RZ, ~R19, RZ, P0, !PT ;  /* 0x80000013ff107210 */ /* 0x000fe200007fe4ff */
[----:B------:R-:W-:-:S04]  /*25a0*/  IMAD.WIDE.U32 R36, R5, R17, R36 ;  /* 0x0000001105247225 */ /* 0x000fc800078e0024 */
[----:B------:R-:W-:-:S04]  /*25b0*/  IMAD R16, R16, R5, RZ ;  /* 0x0000000510107224 */ /* 0x000fc800078e02ff */
[----:B------:R-:W-:-:S05]  /*25c0*/  IMAD R4, R4, R17, R16 ;  /* 0x0000001104047224 */ /* 0x000fca00078e0210 */
[----:B------:R-:W-:Y:S01]  /*25d0*/  IADD3 R4, R37, R4, RZ ;  /* 0x0000000425047210 */ /* 0x000fe20007ffe0ff */
[----:B------:R-:W-:Y:S05]  /*25e0*/  BRA `(.L_x_3923) ;  /* 0x0000016000007947 */ /* 0x000fea0003800000 */
.L_x_3922:
        /* <DEDUP_REMOVED lines=22> */
.L_x_3923:
[----:B------:R-:W-:Y:S05]  /*2750*/  BSYNC B0 ;  /* 0x0000000000007941 */ /* 0x000fea0003800000 */
.L_x_3921:
        /* <DEDUP_REMOVED lines=38> */
[----:B------:R-:W-:Y:S05]  /*29c0*/  CALL.REL.NOINC `($__internal_26_$__cuda_sm20_div_s64) ;  /* 0x0000230000007944 */ /* 0x000fea0003c00000 */
        /* <DEDUP_REMOVED lines=12> */
.L_x_3925:
        /* <DEDUP_REMOVED lines=23> */
.L_x_3926:
[----:B------:R-:W-:Y:S05]  /*2c00*/  BSYNC B0 ;  /* 0x0000000000007941 */ /* 0x000fea0003800000 */
.L_x_3924:
        /* <DEDUP_REMOVED lines=18> */
.L_x_3928:
        /* <DEDUP_REMOVED lines=22> */
.L_x_3929:
[----:B------:R-:W-:Y:S05]  /*2e90*/  BSYNC B0 ;  /* 0x0000000000007941 */ /* 0x000fea0003800000 */
.L_x_3927:
        /* <DEDUP_REMOVED lines=20> */
.L_x_3931:
        /* <DEDUP_REMOVED lines=23> */
.L_x_3932:
[----:B------:R-:W-:Y:S05]  /*3150*/  BSYNC B0 ;  /* 0x0000000000007941 */ /* 0x000fea0003800000 */
.L_x_3930:
        /* <DEDUP_REMOVED lines=25> */
[----:B------:R-:W-:Y:S05]  /*32f0*/  CALL.REL.NOINC `($__internal_26_$__cuda_sm20_div_s64) ;  /* 0x000019d000007944 */ /* 0x000fea0003c00000 */
        /* <DEDUP_REMOVED lines=12> */
.L_x_3934:
        /* <DEDUP_REMOVED lines=23> */
.L_x_3935:
[----:B------:R-:W-:Y:S05]  /*3530*/  BSYNC B0 ;  /* 0x0000000000007941 */ /* 0x000fea0003800000 */
.L_x_3933:
        /* <DEDUP_REMOVED lines=29> */
.L_x_3937:
        /* <DEDUP_REMOVED lines=23> */
.L_x_3938:
[----:B------:R-:W-:Y:S05]  /*3880*/  BSYNC B0 ;  /* 0x0000000000007941 */ /* 0x000fea0003800000 */
.L_x_3936:
        /* <DEDUP_REMOVED lines=20> */
.L_x_3914:
[----:B------:R-:W-:-:S04]  /*39d0*/  LEA R2, P0, R32, c[0x0][0x200], 0x2 ;  /* 0x0000800020027a11 */ /* 0x000fc800078010ff */
[----:B------:R-:W-:-:S05]  /*39e0*/  LEA.HI.X R3, R32, c[0x0][0x204], R33, 0x2, P0 ;  /* 0x0000810020037a11 */ /* 0x000fca00000f1421 */
[----:B------:R0:W-:Y:S04]  /*39f0*/  STG.E [R2.64], R27 ;  /* 0x0000001b02007986 */ /* 0x0001e8000c10190e */
.L_x_3913:
[----:B------:R-:W-:Y:S05]  /*3a00*/  BSYNC B1 ;  /* 0x0000000000017941 */ /* 0x000fea0003800000 */
.L_x_3912:
        /* <DEDUP_REMOVED lines=57> */
.L_x_3941:
        /* <DEDUP_REMOVED lines=77> */
.L_x_3940:
        /* <DEDUP_REMOVED lines=47> */
.L_x_3942:
        /* <DEDUP_REMOVED lines=10> */
.L_x_3944:
[----:B------:R-:W-:Y:S05]  /*4600*/  BSYNC B0 ;  /* 0x0000000000007941 */ /* 0x000fea0003800000 */
.L_x_3943:
        /* <DEDUP_REMOVED lines=13> */
.L_x_3939:
        /* <DEDUP_REMOVED lines=95> */
        .weak           $__internal_26_$__cuda_sm20_div_s64
        .type           $__internal_26_$__cuda_sm20_div_s64,@function
        .size           $__internal_26_$__cuda_sm20_div_s64,(.L_x_6090 - $__internal_26_$__cuda_sm20_div_s64)
$__internal_26_$__cuda_sm20_div_s64:
        /* <DEDUP_REMOVED lines=83> */
[----:B------:R-:W-:Y:S05]  /*5200*/  RET.REL.NODEC R20 `(_ZN5flash32flash_fwd_splitkv_combine_kernelI23Flash_fwd_kernel_traitsILi96ELi64ELi64ELi4ELb0ELb0EN7cutlass6half_tE19Flash_kernel_traitsILi96ELi64ELi64ELi4ES3_EELi16ELi2ELb1EEEvNS_16Flash_fwd_paramsE) ;  /* 0xffffadf014007950 */ /* 0x000fea0003c3ffff */
.L_x_3945:
        /* <DEDUP_REMOVED lines=15> */
.L_x_6090:


//--------------------- .text._ZN5flash32flash_fwd_splitkv_combine_kernelI23Flash_fwd_kernel_traitsILi96ELi64ELi64ELi4ELb0ELb0EN7cutlass6half_tE19Flash_kernel_traitsILi96ELi64ELi64ELi4ES3_EELi16ELi1ELb1EEEvNS_16Flash_fwd_paramsE --------------------------
	.section	.text._ZN5flash32flash_fwd_splitkv_combine_kernelI23Flash_fwd_kernel_traitsILi96ELi64ELi64ELi4ELb0ELb0EN7cutlass6half_tE19Flash_kernel_traitsILi96ELi64ELi64ELi4ES3_EELi16ELi1ELb1EEEvNS_16Flash_fwd_paramsE,"ax",@progbits
	.sectioninfo	@"SHI_REGISTERS=54"
	.align	128
        .global         _ZN5flash32flash_fwd_splitkv_combine_kernelI23Flash_fwd_kernel_traitsILi96ELi64ELi64ELi4ELb0ELb0EN7cutlass6half_tE19Flash_kernel_traitsILi96ELi64ELi64ELi4ES3_EELi16ELi1ELb1EEEvNS_16Flash_fwd_paramsE
        .type           _ZN5flash32flash_fwd_splitkv_combine_kernelI23Flash_fwd_kernel_traitsILi96ELi64ELi64ELi4ELb0ELb0EN7cutlass6half_tE19Flash_kernel_traitsILi96ELi64ELi64ELi4ES3_EELi16ELi1ELb1EEEvNS_16Flash_fwd_paramsE,@function
        .size           _ZN5flash32flash_fwd_splitkv_combine_kernelI23Flash_fwd_kernel_traitsILi96ELi64ELi64ELi4ELb0ELb0EN7cutlass6half_tE19Flash_kernel_traitsILi96ELi64ELi64ELi4ES3_EELi16ELi1ELb1EEEvNS_16Flash_fwd_paramsE,(.L_x_6091 - _ZN5flash32flash_fwd_splitkv_combine_kernelI23Flash_fwd_kernel_traitsILi96ELi64ELi64ELi4ELb0ELb0EN7cutlass6half_tE19Flash_kernel_traitsILi96ELi64ELi64ELi4ES3_EELi16ELi1ELb1EEEvNS_16Flash_fwd_paramsE)
        .other          _ZN5flash32flash_fwd_splitkv_combine_kernelI23Flash_fwd_kernel_traitsILi96ELi64ELi64ELi4ELb0ELb0EN7cutlass6half_tE19Flash_kernel_traitsILi96ELi64ELi64ELi4ES3_EELi16ELi1ELb1EEEvNS_16Flash_fwd_paramsE,@"STO_CUDA_ENTRY STV_DEFAULT"
_ZN5flash32flash_fwd_splitkv_combine_kernelI23Flash_fwd_kernel_traitsILi96ELi64ELi64ELi4ELb0ELb0EN7cutlass6half_tE19Flash_kernel_traitsILi96ELi64ELi64ELi4ES3_EELi16ELi1ELb1EEEvNS_16Flash_fwd_paramsE:
.text._ZN5flash32flash_fwd_splitkv_combine_kernelI23Flash_fwd_kernel_traitsILi96ELi64ELi64ELi4ELb0ELb0EN7cutlass6half_tE19Flash_kernel_traitsILi96ELi64ELi64ELi4ES3_EELi16ELi1ELb1EEEvNS_16Flash_fwd_paramsE:
        /* <DEDUP_REMOVED lines=23> */
[----:B------:R-:W-:Y:S05]  /*0170*/  CALL.REL.NOINC `($__internal_27_$__cuda_sm20_div_s64) ;  /* 0x00004bb000007944 */ /* 0x000fea0003c00000 */
[----:B------:R-:W-:Y:S05]  /*0180*/  BRA `(.L_x_3947) ;  /* 0x0000017000007947 */ /* 0x000fea0003800000 */
.L_x_3946:
        /* <DEDUP_REMOVED lines=23> */
.L_x_3947:
        /* <DEDUP_REMOVED lines=11> */
[----:B------:R-:W-:Y:S05]  /*03b0*/  CALL.REL.NOINC `($__internal_27_$__cuda_sm20_div_s64) ;  /* 0x0000497000007944 */ /* 0x000fea0003c00000 */
[----:B------:R-:W-:Y:S02]  /*03c0*/  MOV R8, R18 ;  /* 0x0000001200087202 */ /* 0x000fe40000000f00 */
[----:B------:R-:W-:Y:S01]  /*03d0*/  MOV R9, R19 ;  /* 0x0000001300097202 */ /* 0x000fe20000000f00 */
[----:B------:R-:W-:Y:S05]  /*03e0*/  BRA `(.L_x_3950) ;  /* 0x0000013000007947 */ /* 0x000fea0003800000 */
.L_x_3949:
        /* <DEDUP_REMOVED lines=19> */
.L_x_3950:
[----:B------:R-:W-:Y:S05]  /*0520*/  BSYNC B0 ;  /* 0x0000000000007941 */ /* 0x000fea0003800000 */
.L_x_3948:
        /* <DEDUP_REMOVED lines=40> */
[----:B------:R-:W-:Y:S05]  /*07b0*/  CALL.REL.NOINC `($__internal_27_$__cuda_sm20_div_s64) ;  /* 0x0000457000007944 */ /* 0x000fea0003c00000 */
[----:B------:R-:W-:Y:S05]  /*07c0*/  BRA `(.L_x_3953) ;  /* 0x0000013000007947 */ /* 0x000fea0003800000 */
.L_x_3952:
        /* <DEDUP_REMOVED lines=19> */
.L_x_3953:
[----:B------:R-:W-:Y:S05]  /*0900*/  BSYNC B0 ;  /* 0x0000000000007941 */ /* 0x000fea0003800000 */
.L_x_3951:
        /* <DEDUP_REMOVED lines=73> */
[----:B------:R-:W-:Y:S02]  /*0da0*/  MOV R34, R18 ;  /* 0x0000001200227202 */ /* 0x000fe40000000f00 */
[----:B------:R-:W-:Y:S01]  /*0db0*/  MOV R35, R19 ;  /* 0x0000001300237202 */ /* 0x000fe20000000f00 */
[----:B------:R-:W-:Y:S05]  /*0dc0*/  BRA `(.L_x_3956) ;  /* 0x0000013000007947 */ /* 0x000fea0003800000 */
.L_x_3955:
        /* <DEDUP_REMOVED lines=19> */
.L_x_3956:
[----:B------:R-:W-:Y:S05]  /*0f00*/  BSYNC B0 ;  /* 0x0000000000007941 */ /* 0x000fea0003800000 */
.L_x_3954:
        /* <DEDUP_REMOVED lines=42> */
.L_x_3958:
        /* <DEDUP_REMOVED lines=19> */
.L_x_3959:
[----:B------:R-:W-:Y:S05]  /*12e0*/  BSYNC B0 ;  /* 0x0000000000007941 */ /* 0x000fea0003800000 */
.L_x_3957:
        /* <DEDUP_REMOVED lines=133> */
.L_x_3961:
[----:B------:R-:W-:Y:S05]  /*1b40*/  BSYNC B0 ;  /* 0x0000000000007941 */ /* 0x000fea0003800000 */
.L_x_3960:
        /* <DEDUP_REMOVED lines=74> */
[----:B------:R-:W-:Y:S05]  /*1ff0*/  CALL.REL.NOINC `($__internal_27_$__cuda_sm20_div_s64) ;  /* 0x00002d3000007944 */ /* 0x000fea0003c00000 */
        /* <DEDUP_REMOVED lines=10> */
.L_x_3966:
        /* <DEDUP_REMOVED lines=22> */
.L_x_3967:
[----:B------:R-:W-:Y:S05]  /*2200*/  BSYNC B0 ;  /* 0x0000000000007941 */ /* 0x000fea0003800000 */
.L_x_3965:
        /* <DEDUP_REMOVED lines=8> */
[----:B------:R-:W-:Y:S05]  /*2290*/  CALL.REL.NOINC `($__internal_27_$__cuda_sm20_div_s64) ;  /* 0x00002a9000007944 */ /* 0x000fea0003c00000 */
        /* <DEDUP_REMOVED lines=11> */
.L_x_3969:
        /* <DEDUP_REMOVED lines=22> */
.L_x_3970:
[----:B------:R-:W-:Y:S05]  /*24b0*/  BSYNC B0 ;  /* 0x0000000000007941 */ /* 0x000fea0003800000 */
.L_x_3968:
        /* <DEDUP_REMOVED lines=12> */
[----:B------:R-:W-:Y:S05]  /*2580*/  CALL.REL.NOINC `($__internal_27_$__cuda_sm20_div_s64) ;  /* 0x000027a000007944 */ /* 0x000fea0003c00000 */
        /* <DEDUP_REMOVED lines=9> */
.L_x_3972:
        /* <DEDUP_REMOVED lines=22> */
.L_x_3973:
[----:B------:R-:W-:Y:S05]  /*2780*/  BSYNC B0 ;  /* 0x0000000000007941 */ /* 0x000fea0003800000 */
.L_x_3971:
        /* <DEDUP_REMOVED lines=37> */
[----:B------:R-:W-:Y:S05]  /*29e0*/  CALL.REL.NOINC `($__internal_27_$__cuda_sm20_div_s64) ;  /* 0x0000234000007944 */ /* 0x000fea0003c00000 */
        /* <DEDUP_REMOVED lines=11> */
.L_x_3975:
        /* <DEDUP_REMOVED lines=23> */
.L_x_3976:
[----:B------:R-:W-:Y:S05]  /*2c10*/  BSYNC B0 ;  /* 0x0000000000007941 */ /* 0x000fea0003800000 */
.L_x_3974:
        /* <DEDUP_REMOVED lines=8> */
[----:B------:R-:W-:Y:S05]  /*2ca0*/  CALL.REL.NOINC `($__internal_27_$__cuda_sm20_div_s64) ;  /* 0x0000208000007944 */ /* 0x000fea0003c00000 */
        /* <DEDUP_REMOVED lines=11> */
.L_x_3978:
        /* <DEDUP_REMOVED lines=23> */
.L_x_3979:
[----:B------:R-:W-:Y:S05]  /*2ed0*/  BSYNC B0 ;  /* 0x0000000000007941 */ /* 0x000fea0003800000 */
.L_x_3977:
        /* <DEDUP_REMOVED lines=20> */
.L_x_3981:
        /* <DEDUP_REMOVED lines=23> */
.L_x_3982:
[----:B------:R-:W-:Y:S05]  /*3190*/  BSYNC B0 ;  /* 0x0000000000007941 */ /* 0x000fea0003800000 */
.L_x_3980:
        /* <DEDUP_REMOVED lines=25> */
[----:B------:R-:W-:Y:S05]  /*3330*/  CALL.REL.NOINC `($__internal_27_$__cuda_sm20_div_s64) ;  /* 0x000019f000007944 */ /* 0x000fea0003c00000 */
        /* <DEDUP_REMOVED lines=12> */
.L_x_3984:
        /* <DEDUP_REMOVED lines=23> */
.L_x_3985:
[----:B------:R-:W-:Y:S05]  /*3570*/  BSYNC B0 ;  /* 0x0000000000007941 */ /* 0x000fea0003800000 */
.L_x_3983:
        /* <DEDUP_REMOVED lines=29> */
.L_x_3987:
        /* <DEDUP_REMOVED lines=23> */
.L_x_3988:
[----:B------:R-:W-:Y:S05]  /*38c0*/  BSYNC B0 ;  /* 0x0000000000007941 */ /* 0x000fea0003800000 */
.L_x_3986:
        /* <DEDUP_REMOVED lines=20> */
.L_x_3964:
[----:B------:R-:W-:-:S04]  /*3a10*/  LEA R2, P0, R32, c[0x0][0x200], 0x2 ;  /* 0x0000800020027a11 */ /* 0x000fc800078010ff */
[----:B------:R-:W-:-:S05]  /*3a20*/  LEA.HI.X R3, R32, c[0x0][0x204], R33, 0x2, P0 ;  /* 0x0000810020037a11 */ /* 0x000fca00000f1421 */
[----:B------:R0:W-:Y:S04]  /*3a30*/  STG.E [R2.64], R26 ;  /* 0x0000001a02007986 */ /* 0x0001e8000c10190c */
.L_x_3963:
[----:B------:R-:W-:Y:S05]  /*3a40*/  BSYNC B1 ;  /* 0x0000000000017941 */ /* 0x000fea0003800000 */
.L_x_3962:
        /* <DEDUP_REMOVED lines=59> */
.L_x_3991:
        /* <DEDUP_REMOVED lines=77> */
.L_x_3990:
        /* <DEDUP_REMOVED lines=47> */
.L_x_3992:
        /* <DEDUP_REMOVED lines=10> */
.L_x_3994:
[----:B------:R-:W-:Y:S05]  /*4660*/  BSYNC B0 ;  /* 0x0000000000007941 */ /* 0x000fea0003800000 */
.L_x_3993:
        /* <DEDUP_REMOVED lines=13> */
.L_x_3989:
        /* <DEDUP_REMOVED lines=95> */
        .weak           $__internal_27_$__cuda_sm20_div_s64
        .type           $__internal_27_$__cuda_sm20_div_s64,@function
        .size           $__internal_27_$__cuda_sm20_div_s64,(.L_x_6091 - $__internal_27_$__cuda_sm20_div_s64)
$__internal_27_$__cuda_sm20_div_s64:
        /* <DEDUP_REMOVED lines=83> */
[----:B------:R-:W-:Y:S06]  /*5260*/  RET.REL.NODEC R38 `(_ZN5flash32flash_fwd_splitkv_combine_kernelI23Flash_fwd_kernel_traitsILi96ELi64ELi64ELi4ELb0ELb0EN7cutlass6half_tE19Flash_kernel_traitsILi96ELi64ELi64ELi4ES3_EELi16ELi1ELb1EEEvNS_16Flash_fwd_paramsE) ;  /* 0xffffad9026007950 */ /* 0x000fec0003c3ffff */
.L_x_3995:
        /* <DEDUP_REMOVED lines=9> */
.L_x_6091:


//--------------------- .text._ZN5flash24flash_fwd_splitkv_kernelI23Flash_fwd_kernel_traitsILi96ELi64ELi64ELi4ELb0ELb0EN7cutlass6half_tE19Flash_kernel_traitsILi96ELi64ELi64ELi4ES3_EELb1ELb0ELb0ELb0ELb0ELb0ELb0ELb0EEEvNS_16Flash_fwd_paramsE --------------------------
	.section	.text._ZN5flash24flash_fwd_splitkv_kernelI23Flash_fwd_kernel_traitsILi96ELi64ELi64ELi4ELb0ELb0EN7cutlass6half_tE19Flash_kernel_traitsILi96ELi64ELi64ELi4ES3_EELb1ELb0ELb0ELb0ELb0ELb0ELb0ELb0EEEvNS_16Flash_fwd_paramsE,"ax",@progbits
	.sectioninfo	@"SHI_REGISTERS=162"
	.align	128
        .global         _ZN5flash24flash_fwd_splitkv_kernelI23Flash_fwd_kernel_traitsILi96ELi64ELi64ELi4ELb0ELb0EN7cutlass6half_tE19Flash_kernel_traitsILi96ELi64ELi64ELi4ES3_EELb1ELb0ELb0ELb0ELb0ELb0ELb0ELb0EEEvNS_16Flash_fwd_paramsE
        .type           _ZN5flash24flash_fwd_splitkv_kernelI23Flash_fwd_kernel_traitsILi96ELi64ELi64ELi4ELb0ELb0EN7cutlass6half_tE19Flash_kernel_traitsILi96ELi64ELi64ELi4ES3_EELb1ELb0ELb0ELb0ELb0ELb0ELb0ELb0EEEvNS_16Flash_fwd_paramsE,@function
        .size           _ZN5flash24flash_fwd_splitkv_kernelI23Flash_fwd_kernel_traitsILi96ELi64ELi64ELi4ELb0ELb0EN7cutlass6half_tE19Flash_kernel_traitsILi96ELi64ELi64ELi4ES3_EELb1ELb0ELb0ELb0ELb0ELb0ELb0ELb0EEEvNS_16Flash_fwd_paramsE,(.L_x_6148 - _ZN5flash24flash_fwd_splitkv_kernelI23Flash_fwd_kernel_traitsILi96ELi64ELi64ELi4ELb0ELb0EN7cutlass6half_tE19Flash_kernel_traitsILi96ELi64ELi64ELi4ES3_EELb1ELb0ELb0ELb0ELb0ELb0ELb0ELb0EEEvNS_16Flash_fwd_paramsE)
        .other          _ZN5flash24flash_fwd_splitkv_kernelI23Flash_fwd_kernel_traitsILi96ELi64ELi64ELi4ELb0ELb0EN7cutlass6half_tE19Flash_kernel_traitsILi96ELi64ELi64ELi4ES3_EELb1ELb0ELb0ELb0ELb0ELb0ELb0ELb0EEEvNS_16Flash_fwd_paramsE,@"STO_CUDA_ENTRY STV_DEFAULT"
_ZN5flash24flash_fwd_splitkv_kernelI23Flash_fwd_kernel_traitsILi96ELi64ELi64ELi4ELb0ELb0EN7cutlass6half_tE19Flash_kernel_traitsILi96ELi64ELi64ELi4ES3_EELb1ELb0ELb0ELb0ELb0ELb0ELb0ELb0EEEvNS_16Flash_fwd_paramsE:
.text._ZN5flash24flash_fwd_splitkv_kernelI23Flash_fwd_kernel_traitsILi96ELi64ELi64ELi4ELb0ELb0EN7cutlass6half_tE19Flash_kernel_traitsILi96ELi64ELi64ELi4ES3_EELb1ELb0ELb0ELb0ELb0ELb0ELb0ELb0EEEvNS_16Flash_fwd_paramsE:
        /* <DEDUP_REMOVED lines=33> */
.L_x_3996:
[----:B-1-34-:R-:W-:Y:S02]  /*0210*/  MOV R0, c[0x0][0x218] ;  /* 0x0000860000007a02 */ /* 0x01afe40000000f00 */
.L_x_3997:
[----:B------:R-:W-:-:S04]  /*0220*/  ISETP.NE.U32.AND P2, PT, RZ, c[0x0][0x258], PT ;  /* 0x00009600ff007a0c */ /* 0x000fc80003f45070 */
[----:B------:R-:W-:-:S13]  /*0230*/  ISETP.NE.AND.EX P2, PT, RZ, c[0x0][0x25c], PT, P2 ;  /* 0x00009700ff007a0c */ /* 0x000fda0003f45320 */
[----:B------:R-:W-:-:S05]  /*0240*/  @P2 IMAD.WIDE R8, R21, R4, c[0x0][0x258] ;  /* 0x0000960015082625 */ /* 0x000fca00078e0204 */
[----:B-1----:R-:W2:Y:S01]  /*0250*/  @P2 LDG.E R7, [R8.64] ;  /* 0x0000000808072981 */ /* 0x002ea2000c1e1900 */
        /* <DEDUP_REMOVED lines=20> */
[----:B------:R-:W-:Y:S01]  /*03a0*/  SHF.R.S32.HI R5, RZ, 0x6, R5 ;  /* 0x00000006ff057819 */ /* 0x000fe20000011405 */
[----:B------:R-:W1:Y:S01]  /*03b0*/  S2R R6, SR_TID.X ;  /* 0x0000000000067919 */ /* 0x000e620000002100 */
        /* <DEDUP_REMOVED lines=16> */
[----:B------:R-:W-:Y:S02]  /*04c0*/  @P0 IMAD.WIDE.U32 R12, R122, c[0x0][0x1e8], RZ ;  /* 0x00007a007a0c0a25 */ /* 0x000fe400078e00ff */
[----:B------:R-:W-:Y:S02]  /*04d0*/  SHF.L.U32 R2, R6, 0x3, RZ ;  /* 0x0000000306027819 */ /* 0x000fe400000006ff */
[----:B------:R-:W-:Y:S02]  /*04e0*/  @P0 IMAD R7, R122, c[0x0][0x1ec], R13 ;  /* 0x00007b007a070a24 */ /* 0x000fe400078e020d */
[----:B------:R-:W-:Y:S01]  /*04f0*/  @!P0 IMAD R8, R8, c[0x0][0x1e0], RZ ;  /* 0x0000780008088a24 */ /* 0x000fe200078e02ff */
[----:B------:R-:W-:Y:S01]  /*0500*/  SHF.R.S32.HI R3, RZ, 0x1f, R2 ;  /* 0x0000001fff037819 */ /* 0x000fe20000011402 */
[----:B------:R-:W-:Y:S02]  /*0510*/  @P0 IMAD.MOV.U32 R4, RZ, RZ, R12 ;  /* 0x000000ffff040224 */ /* 0x000fe400078e000c */
[----:B------:R-:W-:-:S04]  /*0520*/  @!P0 IMAD.WIDE.U32 R12, R21, c[0x0][0x1e0], RZ ;  /* 0x00007800150c8a25 */ /* 0x000fc800078e00ff */
[----:B------:R-:W-:Y:S01]  /*0530*/  @!P0 IMAD R11, R21, c[0x0][0x1e4], R8 ;  /* 0x00007900150b8a24 */ /* 0x000fe200078e0208 */
[----:B------:R-:W-:Y:S01]  /*0540*/  @!P0 MOV R4, R12 ;  /* 0x0000000c00048202 */ /* 0x000fe20000000f00 */
[----:B------:R-:W-:-:S04]  /*0550*/  IMAD.WIDE.U32 R8, R15, c[0x0][0x1e8], R2 ;  /* 0x00007a000f087a25 */ /* 0x000fc800078e0002 */
        /* <DEDUP_REMOVED lines=8> */
[----:B------:R-:W-:-:S02]  /*05e0*/  IMAD R0, R21, c[0x0][0x1c0], R10 ;  /* 0x0000700015007a24 */ /* 0x000fc400078e020a */
[C---:B------:R-:W-:Y:S02]  /*05f0*/  IMAD R13, R10.reuse, c[0x0][0x1f4], R13 ;  /* 0x00007d000a0d7a24 */ /* 0x040fe400078e020d */
[----:B------:R-:W-:Y:S01]  /*0600*/  IMAD.WIDE.U32 R10, R10, c[0x0][0x1f0], R8 ;  /* 0x00007c000a0a7a25 */ /* 0x000fe200078e0008 */
[C---:B------:R-:W-:Y:S02]  /*0610*/  IADD3 R9, R2.reuse, 0x20, RZ ;  /* 0x0000002002097810 */ /* 0x040fe40007ffe0ff */
[----:B------:R-:W-:Y:S01]  /*0620*/  IADD3 R8, R2, 0x40, RZ ;  /* 0x0000004002087810 */ /* 0x000fe20007ffe0ff */
        /* <DEDUP_REMOVED lines=16> */
.L_x_4000:
[----:B------:R-:W-:Y:S05]  /*0730*/  BSYNC B0 ;  /* 0x0000000000007941 */ /* 0x000fea0003800000 */
.L_x_3999:
        /* <DEDUP_REMOVED lines=19> */
.L_x_4002:
[----:B------:R-:W-:Y:S05]  /*0870*/  BSYNC B0 ;  /* 0x0000000000007941 */ /* 0x000fea0003800000 */
.L_x_4001:
        /* <DEDUP_REMOVED lines=13> */
.L_x_3998:
        /* <DEDUP_REMOVED lines=47> */
[----:B------:R-:W-:Y:S01]  /*0c40*/  IABS R0, c[0x0][0x1c8] ;  /* 0x0000720000007a13 */ /* 0x000fe20000000000 */
[----:B------:R-:W-:-:S03]  /*0c50*/  IMAD.MOV.U32 R8, RZ, RZ, RZ ;  /* 0x000000ffff087224 */ /* 0x000fc600078e00ff */
        /* <DEDUP_REMOVED lines=32> */
[C---:B------:R-:W-:Y:S02]  /*0e60*/  IMAD R13, R30.reuse, c[0x0][0x18c], R13 ;  /* 0x000063001e0d7a24 */ /* 0x040fe400078e020d */
[----:B------:R-:W-:Y:S01]  /*0e70*/  IMAD.WIDE.U32 R30, R30, c[0x0][0x188], RZ ;  /* 0x000062001e1e7a25 */ /* 0x000fe200078e00ff */
[----:B------:R-:W-:-:S04]  /*0e80*/  IADD3 R17, R17, R2, RZ ;  /* 0x0000000211117210 */ /* 0x000fc80007ffe0ff */
[----:B------:R-:W-:Y:S01]  /*0e90*/  IADD3 R13, R31, R13, RZ ;  /* 0x0000000d1f0d7210 */ /* 0x000fe20007ffe0ff */
[----:B------:R-:W-:-:S04]  /*0ea0*/  IMAD.WIDE.U32 R28, R3, c[0x0][0x198], R16 ;  /* 0x00006600031c7a25 */ /* 0x000fc800078e0010 */
[----:B------:R-:W-:Y:S02]  /*0eb0*/  IMAD.IADD R29, R29, 0x1, R11 ;  /* 0x000000011d1d7824 */ /* 0x000fe400078e020b */
[----:B------:R-:W-:Y:S02]  /*0ec0*/  IMAD R11, R9, c[0x0][0x1b0], RZ ;  /* 0x00006c00090b7a24 */ /* 0x000fe400078e02ff */
[----:B------:R-:W-:-:S04]  /*0ed0*/  IMAD.WIDE.U32 R28, R8, c[0x0][0x1b0], R28 ;  /* 0x00006c00081c7a25 */ /* 0x000fc800078e001c */
[----:B------:R-:W-:-:S04]  /*0ee0*/  IMAD R11, R8, c[0x0][0x1b4], R11 ;  /* 0x00006d00080b7a24 */ /* 0x000fc800078e020b */
[----:B------:R-:W-:Y:S01]  /*0ef0*/  IMAD.IADD R11, R29, 0x1, R11 ;  /* 0x000000011d0b7824 */ /* 0x000fe200078e020b */
[----:B------:R-:W-:Y:S05]  /*0f00*/  BRA `(.L_x_4004) ;  /* 0x0000043000007947 */ /* 0x000fea0003800000 */
.L_x_4003:
        /* <DEDUP_REMOVED lines=17> */
.L_x_4005:
[----:B------:R-:W-:Y:S01]  /*1020*/  IABS R5, c[0x0][0x1c8] ;  /* 0x0000720000057a13 */ /* 0x000fe20000000000 */
[----:B------:R-:W-:-:S03]  /*1030*/  @P3 IMAD.IADD R13, R2, 0x1, R13 ;  /* 0x00000001020d3824 */ /* 0x000fc600078e020d */
        /* <DEDUP_REMOVED lines=11> */
[----:B------:R-:W-:-:S03]  /*10f0*/  MOV R17, R9 ;  /* 0x0000000900117202 */ /* 0x000fc60000000f00 */
[----:B------:R-:W-:Y:S02]  /*1100*/  IMAD.MOV.U32 R16, RZ, RZ, R12 ;  /* 0x000000ffff107224 */ /* 0x000fe400078e000c */
        /* <DEDUP_REMOVED lines=12> */
[----:B------:R-:W-:-:S05]  /*11d0*/  SHF.R.S32.HI R5, RZ, 0x1f, R3 ;  /* 0x0000001fff057819 */ /* 0x000fca0000011403 */
[----:B------:R-:W-:-:S04]  /*11e0*/  IMAD R4, R5, c[0x0][0x198], RZ ;  /* 0x0000660005047a24 */ /* 0x000fc800078e02ff */
[----:B------:R-:W-:Y:S02]  /*11f0*/  IMAD R11, R3, c[0x0][0x19c], R4 ;  /* 0x00006700030b7a24 */ /* 0x000fe400078e0204 */
[----:B------:R-:W-:-:S03]  /*1200*/  @P2 IADD3 R8, R8, 0x1, RZ ;  /* 0x0000000108082810 */ /* 0x000fc60007ffe0ff */
[----:B------:R-:W-:Y:S02]  /*1210*/  IADD3 R17, R17, R11, RZ ;  /* 0x0000000b11117210 */ /* 0x000fe40007ffe0ff */
[----:B------:R-:W-:Y:S02]  /*1220*/  @!P1 IADD3 R8, -R8, RZ, RZ ;  /* 0x000000ff08089210 */ /* 0x000fe40007ffe1ff */
[----:B------:R-:W-:-:S04]  /*1230*/  @!P0 LOP3.LUT R8, RZ, c[0x0][0x1c8], RZ, 0x33, !PT ;  /* 0x00007200ff088a12 */ /* 0x000fc800078e33ff */
        /* <DEDUP_REMOVED lines=16> */
.L_x_4004:
[----:B------:R-:W-:Y:S01]  /*1340*/  ISETP.NE.AND P0, PT, R122, -0x1, PT ;  /* 0xffffffff7a00780c */ /* 0x000fe20003f05270 */
[----:B------:R-:W-:Y:S01]  /*1350*/  IMAD R9, R9, c[0x0][0x1b8], RZ ;  /* 0x00006e0009097a24 */ /* 0x000fe200078e02ff */
[----:B------:R-:W-:Y:S01]  /*1360*/  SHF.R.S32.HI R17, RZ, 0x1f, R6 ;  /* 0x0000001fff117819 */ /* 0x000fe20000011406 */
[----:B------:R-:W-:Y:S03]  /*1370*/  BSSY B0, `(.L_x_4006) ;  /* 0x000006c000007945 */ /* 0x000fe60003800000 */
[----:B------:R-:W-:-:S04]  /*1380*/  LEA.HI R23, R17, R6, RZ, 0x2 ;  /* 0x0000000611177211 */ /* 0x000fc800078f10ff */
[----:B------:R-:W-:Y:S02]  /*1390*/  LOP3.LUT R29, R23, 0xfffffffc, RZ, 0xc0, !PT ;  /* 0xfffffffc171d7812 */ /* 0x000fe400078ec0ff */
[----:B------:R-:W-:Y:S01]  /*13a0*/  SHF.R.S32.HI R26, RZ, 0x2, R23 ;  /* 0x00000002ff1a7819 */ /* 0x000fe20000011417 */
[----:B------:R-:W-:Y:S01]  /*13b0*/  @!P0 IMAD.WIDE.U32 R32, R21, c[0x0][0x178], RZ ;  /* 0x00005e0015208a25 */ /* 0x000fe200078e00ff */
[----:B-----5:R-:W-:Y:S02]  /*13c0*/  @!P0 SHF.R.S32.HI R0, RZ, 0x1f, R21 ;  /* 0x0000001fff008819 */ /* 0x020fe40000011415 */
[----:B------:R-:W-:Y:S01]  /*13d0*/  LEA.HI R23, R23, R26, RZ, 0x1 ;  /* 0x0000001a17177211 */ /* 0x000fe200078f08ff */
[----:B------:R-:W-:Y:S01]  /*13e0*/  IMAD.IADD R128, R6, 0x1, -R29 ;  /* 0x0000000106807824 */ /* 0x000fe200078e0a1d */
[----:B------:R-:W-:Y:S01]  /*13f0*/  SHF.R.S32.HI R27, RZ, 0x1f, R26 ;  /* 0x0000001fff1b7819 */ /* 0x000fe2000001141a */
[----:B------:R-:W-:Y:S01]  /*1400*/  @!P0 IMAD R0, R0, c[0x0][0x178], RZ ;  /* 0x00005e0000008a24 */ /* 0x000fe200078e02ff */
[----:B------:R-:W-:Y:S01]  /*1410*/  LOP3.LUT R23, R23, 0x7fffffe, RZ, 0xc0, !PT ;  /* 0x07fffffe17177812 */ /* 0x000fe200078ec0ff */
[----:B------:R-:W-:-:S03]  /*1420*/  @P0 IMAD.WIDE.U32 R18, R122, c[0x0][0x190], RZ ;  /* 0x000064007a120a25 */ /* 0x000fc600078e00ff */
[----:B------:R-:W-:Y:S01]  /*1430*/  IADD3 R23, R26, -R23, RZ ;  /* 0x800000171a177210 */ /* 0x000fe20007ffe0ff */
[----:B------:R-:W-:Y:S01]  /*1440*/  @!P0 IMAD R0, R21, c[0x0][0x17c], R0 ;  /* 0x00005f0015008a24 */ /* 0x000fe200078e0200 */
[----:B------:R-:W-:Y:S01]  /*1450*/  LEA.HI R21, R17, R6, RZ, 0x3 ;  /* 0x0000000611157211 */ /* 0x000fe200078f18ff */
[----:B------:R-:W-:Y:S02]  /*1460*/  IMAD.SHL.U32 R128, R128, 0x8, RZ ;  /* 0x0000000880807824 */ /* 0x000fe400078e00ff */
[----:B------:R-:W-:Y:S01]  /*1470*/  @P0 IMAD R19, R122, c[0x0][0x194], R19 ;  /* 0x000065007a130a24 */ /* 0x000fe200078e0213 */
[----:B------:R-:W-:Y:S01]  /*1480*/  SHF.R.S32.HI R14, RZ, 0x3, R21 ;  /* 0x00000003ff0e7819 */ /* 0x000fe20000011415 */
[----:B------:R-:W-:Y:S01]  /*1490*/  @!P0 IMAD.IADD R19, R33, 0x1, R0 ;  /* 0x0000000121138824 */ /* 0x000fe200078e0200 */
[----:B------:R-:W-:Y:S01]  /*14a0*/  IADD3 R28, P2, R128, R28, RZ ;  /* 0x0000001c801c7210 */ /* 0x000fe20007f5e0ff */
[----:B------:R-:W-:Y:S01]  /*14b0*/  @!P0 IMAD.MOV.U32 R18, RZ, RZ, R32 ;  /* 0x000000ffff128224 */ /* 0x000fe200078e0020 */
[----:B------:R-:W-:Y:S01]  /*14c0*/  SHF.R.S32.HI R2, RZ, 0x1f, R128 ;  /* 0x0000001fff027819 */ /* 0x000fe20000011480 */
[----:B------:R-:W-:Y:S01]  /*14d0*/  IMAD.SHL.U32 R29, R14, 0x40, RZ ;  /* 0x000000400e1d7824 */ /* 0x000fe200078e00ff */
[-C--:B------:R-:W-:Y:S01]  /*14e0*/  LEA.HI R0, R17, R6.reuse, RZ, 0x5 ;  /* 0x0000000611007211 */ /* 0x080fe200078f28ff */
[----:B------:R-:W-:Y:S01]  /*14f0*/  IMAD R97, R27, c[0x0][0x198], RZ ;  /* 0x000066001b617a24 */ /* 0x000fe200078e02ff */
[----:B------:R-:W-:Y:S01]  /*1500*/  LEA.HI R17, R17, R6, RZ, 0x4 ;  /* 0x0000000611117211 */ /* 0x000fe200078f20ff */
[----:B------:R-:W-:Y:S01]  /*1510*/  IMAD.WIDE R24, R25, 0x40, R26 ;  /* 0x0000004019187825 */ /* 0x000fe200078e021a */
[----:B------:R-:W-:-:S02]  /*1520*/  LOP3.LUT R29, R29, 0xc0, RZ, 0xc0, !PT ;  /* 0x000000c01d1d7812 */ /* 0x000fc400078ec0ff */
[----:B------:R-:W-:Y:S01]  /*1530*/  IADD3 R30, P1, R128, R30, RZ ;  /* 0x0000001e801e7210 */ /* 0x000fe20007f3e0ff */
[----:B------:R-:W-:Y:S01]  /*1540*/  IMAD R97, R26, c[0x0][0x19c], R97 ;  /* 0x000067001a617a24 */ /* 0x000fe200078e0261 */
[----:B------:R-:W-:Y:S02]  /*1550*/  LOP3.LUT R33, R29, 0x18, R128, 0xf8, !PT ;  /* 0x000000181d217812 */ /* 0x000fe400078ef880 */
[----:B------:R-:W-:Y:S01]  /*1560*/  SHF.R.U32.HI R12, RZ, 0x3, R29 ;  /* 0x00000003ff0c7819 */ /* 0x000fe2000001161d */
[----:B------:R-:W-:Y:S01]  /*1570*/  IMAD.X R29, R2, 0x1, R11, P2 ;  /* 0x00000001021d7824 */ /* 0x000fe200010e060b */
[----:B------:R-:W-:Y:S01]  /*1580*/  IADD3 R18, P0, R128, R18, RZ ;  /* 0x0000001280127210 */ /* 0x000fe20007f1e0ff */
[----:B------:R-:W-:Y:S01]  /*1590*/  IMAD.X R31, R2, 0x1, R13, P1 ;  /* 0x00000001021f7824 */ /* 0x000fe200008e060d */
[----:B------:R-:W-:Y:S01]  /*15a0*/  LOP3.LUT R11, R17, 0xfffffff0, RZ, 0xc0, !PT ;  /* 0xfffffff0110b7812 */ /* 0x000fe200078ec0ff */
[----:B------:R-:W-:Y:S01]  /*15b0*/  IMAD.WIDE.U32 R98, R26, c[0x0][0x198], R28 ;  /* 0x000066001a627a25 */ /* 0x000fe200078e001c */
[----:B------:R-:W-:-:S02]  /*15c0*/  SHF.R.S32.HI R4, RZ, 0x5, R0 ;  /* 0x00000005ff047819 */ /* 0x000fc40000011400 */
[----:B------:R-:W-:Y:S01]  /*15d0*/  IADD3 R20, -R11, R6, RZ ;  /* 0x000000060b147210 */ /* 0x000fe20007ffe1ff */
[----:B------:R-:W-:Y:S01]  /*15e0*/  IMAD.X R19, R2, 0x1, R19, P0 ;  /* 0x0000000102137824 */ /* 0x000fe200000e0613 */
[----:B------:R-:W-:Y:S01]  /*15f0*/  LOP3.LUT R12, R33, R12, RZ, 0x3c, !PT ;  /* 0x0000000c210c7212 */ /* 0x000fe200078e3cff */
[----:B------:R-:W-:Y:S01]  /*1600*/  IMAD R125, R4, 0x8, R23 ;  /* 0x00000008047d7824 */ /* 0x000fe200078e0217 */
[----:B------:R-:W-:Y:S01]  /*1610*/  IADD3 R88, P0, R26, R3, RZ ;  /* 0x000000031a587210 */ /* 0x000fe20007f1e0ff */
[----:B------:R-:W-:Y:S01]  /*1620*/  IMAD R3, R8, c[0x0][0x1bc], R9 ;  /* 0x00006f0008037a24 */ /* 0x000fe200078e0209 */
[----:B------:R-:W-:Y:S01]  /*1630*/  LEA.HI R13, R20, R20, RZ, 0x1 ;  /* 0x00000014140d7211 */ /* 0x000fe200078f08ff */
[----:B------:R-:W-:Y:S01]  /*1640*/  IMAD.WIDE.U32 R8, R8, c[0x0][0x1b8], R30 ;  /* 0x00006e0008087a25 */ /* 0x000fe200078e001e */
[----:B------:R-:W-:Y:S02]  /*1650*/  SHF.R.S32.HI R23, RZ, 0x1f, R10 ;  /* 0x0000001fff177819 */ /* 0x000fe4000001140a */
[----:B------:R-:W-:Y:S01]  /*1660*/  IADD3 R97, R99, R97, RZ ;  /* 0x0000006163617210 */ /* 0x000fe20007ffe0ff */
[----:B------:R-:W-:Y:S01]  /*1670*/  IMAD.U32 R125, R125, 0x20, R12 ;  /* 0x000000207d7d7824 */ /* 0x000fe200078e000c */
[----:B------:R-:W-:Y:S01]  /*1680*/  SHF.R.S32.HI R12, RZ, 0x1f, R13 ;  /* 0x0000001fff0c7819 */ /* 0x000fe2000001140d */
[----:B------:R-:W-:Y:S01]  /*1690*/  IMAD.X R2, R27, 0x1, R5, P0 ;  /* 0x000000011b027824 */ /* 0x000fe200000e0605 */
[----:B------:R-:W-:Y:S01]  /*16a0*/  SHF.R.S32.HI R5, RZ, 0x1, R13 ;  /* 0x00000001ff057819 */ /* 0x000fe2000001140d */
[----:B------:R-:W-:Y:S01]  /*16b0*/  IMAD.IADD R29, R9, 0x1, R3 ;  /* 0x00000001091d7824 */ /* 0x000fe200078e0203 */
[----:B------:R-:W-:Y:S01]  /*16c0*/  LOP3.LUT R3, R0, 0xffffffe0, RZ, 0xc0, !PT ;  /* 0xffffffe000037812 */ /* 0x000fe200078ec0ff */
[----:B------:R-:W-:Y:S01]  /*16d0*/  IMAD.IADD R9, R126, 0x1, -R15 ;  /* 0x000000017e097824 */ /* 0x000fe200078e0a0f */
[----:B------:R-:W-:Y:S01]  /*16e0*/  LEA.HI R12, R12, R5, RZ, 0x2 ;  /* 0x000000050c0c7211 */ /* 0x000fe200078f10ff */
[----:B------:R-:W-:Y:S01]  /*16f0*/  IMAD R23, R23, c[0x0][0x1a8], RZ ;  /* 0x00006a0017177a24 */ /* 0x000fe200078e02ff */
[----:B------:R-:W-:Y:S01]  /*1700*/  IADD3 R119, R128, 0x20, RZ ;  /* 0x0000002080777810 */ /* 0x000fe20007ffe0ff */
[----:B------:R-:W-:Y:S01]  /*1710*/  IMAD.MOV.U32 R28, RZ, RZ, R8 ;  /* 0x000000ffff1c7224 */ /* 0x000fe200078e0008 */
[----:B------:R-:W-:Y:S01]  /*1720*/  ISETP.GE.AND P0, PT, R26, R9, PT ;  /* 0x000000091a00720c */ /* 0x000fe20003f06270 */
[----:B------:R-:W-:Y:S01]  /*1730*/  IMAD R23, R10, c[0x0][0x1ac], R23 ;  /* 0x00006b000a177a24 */ /* 0x000fe200078e0217 */
[----:B------:R-:W-:Y:S01]  /*1740*/  LOP3.LUT R12, R12, 0xfffffffc, RZ, 0xc0, !PT ;  /* 0xfffffffc0c0c7812 */ /* 0x000fe200078ec0ff */
[----:B------:R-:W-:Y:S01]  /*1750*/  IMAD.WIDE.U32 R10, R10, c[0x0][0x1a8], R18 ;  /* 0x00006a000a0a7a25 */ /* 0x000fe200078e0012 */
[----:B------:R-:W-:-:S02]  /*1760*/  IADD3 R118, R128, 0x40, RZ ;  /* 0x0000004080767810 */ /* 0x000fc40007ffe0ff */
[----:B------:R-:W-:Y:S01]  /*1770*/  SHF.L.U32 R125, R125, 0x1, RZ ;  /* 0x000000017d7d7819 */ /* 0x000fe200000006ff */
[----:B------:R-:W-:Y:S02]  /*1780*/  IMAD.IADD R12, R5, 0x1, -R12 ;  /* 0x00000001050c7824 */ /* 0x000fe400078e0a0c */
[----:B------:R-:W-:Y:S02]  /*1790*/  IMAD R19, R2, c[0x0][0x1a0], RZ ;  /* 0x0000680002137a24 */ /* 0x000fe400078e02ff */
[----:B------:R-:W-:Y:S01]  /*17a0*/  IMAD.MOV.U32 R5, RZ, RZ, 0x10 ;  /* 0x00000010ff057424 */ /* 0x000fe200078e00ff */
[----:B------:R-:W-:Y:S01]  /*17b0*/  LOP3.LUT P1, RZ, R12, 0x2, RZ, 0xc0, !PT ;  /* 0x000000020cff7812 */ /* 0x000fe2000782c0ff */
[C---:B------:R-:W-:Y:S02]  /*17c0*/  IMAD R19, R88.reuse, c[0x0][0x1a4], R19 ;  /* 0x0000690058137a24 */ /* 0x040fe400078e0213 */
[----:B------:R-:W-:-:S04]  /*17d0*/  IMAD.WIDE.U32 R88, R88, c[0x0][0x1a0], R28 ;  /* 0x0000680058587a25 */ /* 0x000fc800078e001c */
[----:B------:R-:W-:Y:S01]  /*17e0*/  IMAD.IADD R18, R6, 0x1, -R3 ;  /* 0x0000000106127824 */ /* 0x000fe200078e0a03 */
[----:B------:R-:W-:Y:S01]  /*17f0*/  SEL R3, R5, 0xfffffff0, !P1 ;  /* 0xfffffff005037807 */ /* 0x000fe20004800000 */
        /* <DEDUP_REMOVED lines=35> */
.L_x_4007:
[----:B------:R-:W-:Y:S05]  /*1a30*/  BSYNC B0 ;  /* 0x0000000000007941 */ /* 0x000fea0003800000 */
.L_x_4006:
        /* <DEDUP_REMOVED lines=36> */
.L_x_4009:
[----:B------:R-:W-:Y:S05]  /*1c80*/  BSYNC B0 ;  /* 0x0000000000007941 */ /* 0x000fea0003800000 */
.L_x_4008:
        /* <DEDUP_REMOVED lines=33> */
.L_x_4011:
[----:B------:R-:W-:Y:S05]  /*1ea0*/  BSYNC B0 ;  /* 0x0000000000007941 */ /* 0x000fea0003800000 */
.L_x_4010:
        /* <DEDUP_REMOVED lines=34> */
.L_x_4013:
[----:B------:R-:W-:Y:S05]  /*20d0*/  BSYNC B0 ;  /* 0x0000000000007941 */ /* 0x000fea0003800000 */
.L_x_4012:
[----:B------:R-:W0:Y:S01]  /*20e0*/  LDGDEPBAR ;  /* 0x00000000000079af */ /* 0x000e220000000000 */
[----:B--2---:R-:W-:Y:S01]  /*20f0*/  SHF.R.S32.HI R10, RZ, 0x4, R17 ;  /* 0x00000004ff0a7819 */ /* 0x004fe20000011411 */
[----:B------:R-:W-:Y:S01]  /*2100*/  IMAD.SHL.U32 R12, R12, 0x40, RZ ;  /* 0x000000400c0c7824 */ /* 0x000fe200078e00ff */
[----:B------:R-:W-:Y:S01]  /*2110*/  LOP3.LUT R21, R21, 0xfffffff8, RZ, 0xc0, !PT ;  /* 0xfffffff815157812 */ /* 0x000fe200078ec0ff */
[C---:B------:R-:W-:Y:S01]  /*2120*/  IMAD.SHL.U32 R87, R6.reuse, 0x2, RZ ;  /* 0x0000000206577824 */ /* 0x040fe200078e00ff */
[----:B------:R-:W-:Y:S01]  /*2130*/  LEA.HI R17, R17, R10, RZ, 0x1 ;  /* 0x0000000a11117211 */ /* 0x000fe200078f08ff */
[----:B------:R-:W-:Y:S01]  /*2140*/  BSSY B0, `(.L_x_4014) ;  /* 0x0000051000007945 */ /* 0x000fe20003800000 */
[----:B------:R-:W-:Y:S01]  /*2150*/  LOP3.LUT R11, R13, 0x7fffffe, RZ, 0xc0, !PT ;  /* 0x07fffffe0d0b7812 */ /* 0x000fe200078ec0ff */
[----:B------:R-:W-:Y:S01]  /*2160*/  IMAD.IADD R21, R6, 0x1, -R21 ;  /* 0x0000000106157824 */ /* 0x000fe200078e0a15 */
[----:B------:R-:W-:Y:S02]  /*2170*/  LOP3.LUT R17, R17, 0xfffffffe, RZ, 0xc0, !PT ;  /* 0xfffffffe11117812 */ /* 0x000fe400078ec0ff */
[----:B------:R-:W-:Y:S01]  /*2180*/  ISETP.GE.AND P1, PT, R26, R9, PT ;  /* 0x000000091a00720c */ /* 0x000fe20003f26270 */
[----:B------:R-:W-:Y:S01]  /*2190*/  IMAD.IADD R16, R20, 0x1, -R11 ;  /* 0x0000000114107824 */ /* 0x000fe200078e0a0b */
[----:B------:R-:W-:Y:S01]  /*21a0*/  SHF.R.S32.HI R19, RZ, 0x1f, R20 ;  /* 0x0000001fff137819 */ /* 0x000fe20000011414 */
[----:B------:R-:W-:Y:S01]  /*21b0*/  IMAD.IADD R17, R10, 0x1, -R17 ;  /* 0x000000010a117824 */ /* 0x000fe200078e0a11 */
[----:B------:R-:W-:Y:S01]  /*21c0*/  LEA.HI R11, R21, R21, RZ, 0x1 ;  /* 0x00000015150b7211 */ /* 0x000fe200078f08ff */
[----:B------:R-:W-:Y:S01]  /*21d0*/  IMAD R10, R4, 0x10, R15 ;  /* 0x00000010040a7824 */ /* 0x000fe200078e020f */
[----:B------:R-:W-:Y:S01]  /*21e0*/  LEA.HI R19, R19, R20, RZ, 0x3 ;  /* 0x0000001413137211 */ /* 0x000fe200078f18ff */
[----:B------:R-:W-:Y:S01]  /*21f0*/  IMAD.SHL.U32 R13, R17, 0x8, RZ ;  /* 0x00000008110d7824 */ /* 0x000fe200078e00ff */
[----:B------:R-:W-:-:S02]  /*2200*/  LOP3.LUT R116, R11, 0x7fffffe, RZ, 0xc0, !PT ;  /* 0x07fffffe0b747812 */ /* 0x000fc400078ec0ff */
[----:B------:R-:W-:Y:S01]  /*2210*/  LOP3.LUT R12, R12, 0xc0, RZ, 0xc0, !PT ;  /* 0x000000c00c0c7812 */ /* 0x000fe200078ec0ff */
[----:B------:R-:W-:Y:S01]  /*2220*/  IMAD.SHL.U32 R19, R19, 0x20, RZ ;  /* 0x0000002013137824 */ /* 0x000fe200078e00ff */
[----:B------:R-:W-:Y:S01]  /*2230*/  SHF.R.S32.HI R11, RZ, 0x1, R11 ;  /* 0x00000001ff0b7819 */ /* 0x000fe2000001140b */
[----:B------:R-:W-:-:S04]  /*2240*/  DEPBAR.LE SB0, 0x0 ;  /* 0x000080000000791a */ /* 0x000fc80000000000 */
[----:B------:R-:W-:Y:S01]  /*2250*/  BAR.SYNC.DEFER_BLOCKING 0x0 ;  /* 0x0000000000007b1d */ /* 0x000fe20000010000 */
[----:B------:R-:W-:Y:S01]  /*2260*/  LOP3.LUT R13, R12, 0x8, R13, 0xf8, !PT ;  /* 0x000000080c0d7812 */ /* 0x000fe200078ef80d */
[----:B------:R-:W-:Y:S01]  /*2270*/  IMAD.IADD R116, R21, 0x1, -R116 ;  /* 0x0000000115747824 */ /* 0x000fe200078e0a74 */
[----:B------:R-:W-:Y:S02]  /*2280*/  SHF.R.S32.HI R123, RZ, 0x1f, R18 ;  /* 0x0000001fff7b7819 */ /* 0x000fe40000011412 */
[----:B------:R-:W-:Y:S01]  /*2290*/  SHF.R.U32.HI R12, RZ, 0x3, R12 ;  /* 0x00000003ff0c7819 */ /* 0x000fe2000001160c */
[----:B------:R-:W-:Y:S01]  /*22a0*/  IMAD R116, R17, 0x8, R116 ;  /* 0x0000000811747824 */ /* 0x000fe200078e0274 */
[C---:B------:R-:W-:Y:S01]  /*22b0*/  LOP3.LUT P2, RZ, R11.reuse, 0x2, RZ, 0xc0, !PT ;  /* 0x000000020bff7812 */ /* 0x040fe2000784c0ff */
[----:B------:R-:W-:Y:S01]  /*22c0*/  IMAD.SHL.U32 R11, R11, 0x40, RZ ;  /* 0x000000400b0b7824 */ /* 0x000fe200078e00ff */
[----:B------:R-:W-:Y:S02]  /*22d0*/  LOP3.LUT R19, R19, 0xffffff00, RZ, 0xc0, !PT ;  /* 0xffffff0013137812 */ /* 0x000fe400078ec0ff */
[----:B------:R-:W-:-:S02]  /*22e0*/  LEA.HI R123, R123, R18, RZ, 0x2 ;  /* 0x000000127b7b7211 */ /* 0x000fc400078f10ff */
[----:B------:R-:W-:Y:S01]  /*22f0*/  LOP3.LUT R13, R13, R12, RZ, 0x3c, !PT ;  /* 0x0000000c0d0d7212 */ /* 0x000fe200078e3cff */
[----:B------:R-:W-:Y:S01]  /*2300*/  IMAD.SHL.U32 R12, R14, 0x8, RZ ;  /* 0x000000080e0c7824 */ /* 0x000fe200078e00ff */
[----:B------:R-:W-:Y:S01]  /*2310*/  LOP3.LUT R11, R11, 0xc0, RZ, 0xc0, !PT ;  /* 0x000000c00b0b7812 */ /* 0x000fe200078ec0ff */
[----:B------:R-:W-:Y:S01]  /*2320*/  IMAD R15, R4, 0x200, R19 ;  /* 0x00000200040f7824 */ /* 0x000fe200078e0213 */
[----:B------:R-:W-:Y:S01]  /*2330*/  SHF.R.S32.HI R123, RZ, 0x2, R123 ;  /* 0x00000002ff7b7819 */ /* 0x000fe2000001147b */
[C---:B------:R-:W-:Y:S01]  /*2340*/  IMAD R4, R16.reuse, 0x20, R19 ;  /* 0x0000002010047824 */ /* 0x040fe200078e0213 */
[----:B------:R-:W-:Y:S01]  /*2350*/  LOP3.LUT R12, R11, 0x8, R12, 0xf8, !PT ;  /* 0x000000080b0c7812 */ /* 0x000fe200078ef80c */
[----:B------:R-:W-:Y:S01]  /*2360*/  IMAD R15, R16, 0x20, R15 ;  /* 0x00000020100f7824 */ /* 0x000fe200078e020f */
[----:B------:R-:W-:Y:S01]  /*2370*/  SHF.R.U32.HI R11, RZ, 0x3, R11 ;  /* 0x00000003ff0b7819 */ /* 0x000fe2000001160b */
[C---:B------:R-:W-:Y:S01]  /*2380*/  IMAD.IADD R4, R13.reuse, 0x1, R4 ;  /* 0x000000010d047824 */ /* 0x040fe200078e0204 */
[----:B------:R-:W-:Y:S01]  /*2390*/  IADD3 R6, R10, 0x1, R123 ;  /* 0x000000010a067810 */ /* 0x000fe20007ffe07b */
[----:B------:R2:W-:Y:S01]  /*23a0*/  @P1 STS [R125+0x6000], RZ ;  /* 0x006000ff7d001388 */ /* 0x0005e20000000800 */
[----:B------:R-:W-:Y:S01]  /*23b0*/  LOP3.LUT R11, R12, R11, RZ, 0x3c, !PT ;  /* 0x0000000b0c0b7212 */ /* 0x000fe200078e3cff */
[----:B------:R-:W-:Y:S01]  /*23c0*/  IMAD.IADD R117, R13, 0x1, R15 ;  /* 0x000000010d757824 */ /* 0x000fe200078e020f */
[----:B------:R-:W-:Y:S01]  /*23d0*/  LEA R110, P0, R88, c[0x0][0x170], 0x1 ;  /* 0x00005c00586e7a11 */ /* 0x000fe200078008ff */
[----:B------:R2:W-:Y:S01]  /*23e0*/  @P1 STS [R125+0x6004], RZ ;  /* 0x006004ff7d001388 */ /* 0x0005e20000000800 */
[----:B------:R-:W-:Y:S01]  /*23f0*/  IADD3 R6, R7, R6, -R126 ;  /* 0x0000000607067210 */ /* 0x000fe20007ffe87e */
[----:B------:R-:W-:Y:S01]  /*2400*/  IMAD.U32 R116, R116, 0x20, R11 ;  /* 0x0000002074747824 */ /* 0x000fe200078e000b */
[----:B------:R-:W-:Y:S01]  /*2410*/  LEA.HI.X R111, R88, c[0x0][0x174], R84, 0x1, P0 ;  /* 0x00005d00586f7a11 */ /* 0x000fe200000f0c54 */
[----:B------:R2:W-:Y:S01]  /*2420*/  @P1 STS.64 [R125+0x6008], RZ ;  /* 0x006008ff7d001388 */ /* 0x0005e20000000a00 */
[----:B------:R-:W-:Y:S01]  /*2430*/  LOP3.LUT R87, R87, 0x6, RZ, 0xc0, !PT ;  /* 0x0000000657577812 */ /* 0x000fe200078ec0ff */
[----:B------:R-:W-:Y:S01]  /*2440*/  IMAD.SHL.U32 R117, R117, 0x2, RZ ;  /* 0x0000000275757824 */ /* 0x000fe200078e00ff */
[----:B------:R-:W-:Y:S01]  /*2450*/  SEL R5, R5, 0xfffffff0, !P2 ;  /* 0xfffffff005057807 */ /* 0x000fe20005000000 */
[----:B------:R2:W-:Y:S01]  /*2460*/  @P1 STS.128 [R125+0x7000], RZ ;  /* 0x007000ff7d001388 */ /* 0x0005e20000000c00 */
[----:B------:R-:W-:-:S03]  /*2470*/  IADD3 R6, R6, c[0x0][0x2e8], RZ ;  /* 0x0000ba0006067a10 */ /* 0x000fc60007ffe0ff */
[----:B------:R2:W-:Y:S01]  /*2480*/  @P1 STS.128 [R125+0x8000], RZ ;  /* 0x008000ff7d001388 */ /* 0x0005e20000000c00 */
[----:B------:R-:W-:Y:S05]  /*2490*/  @P1 BRA `(.L_x_4015) ;  /* 0x000001b000001947 */ /* 0x000fea0003800000 */
[----:B------:R-:W-:Y:S02]  /*24a0*/  ISETP.GE.AND P2, PT, R128, c[0x0][0x220], PT ;  /* 0x0000880080007a0c */ /* 0x000fe40003f46270 */
[----:B------:R-:W-:Y:S02]  /*24b0*/  ISETP.GE.AND P1, PT, R119, c[0x0][0x220], PT ;  /* 0x0000880077007a0c */ /* 0x000fe40003f26270 */
[----:B------:R-:W-:-:S09]  /*24c0*/  ISETP.GE.AND P0, PT, R118, c[0x0][0x220], PT ;  /* 0x0000880076007a0c */ /* 0x000fd20003f06270 */
[----:B------:R-:W-:Y:S01]  /*24d0*/  @!P2 IMAD.MOV.U32 R12, RZ, RZ, R110 ;  /* 0x000000ffff0ca224 */ /* 0x000fe200078e006e */
[----:B------:R3:W-:Y:S01]  /*24e0*/  @P2 STS [R125+0x6000], RZ ;  /* 0x006000ff7d002388 */ /* 0x0007e20000000800 */
[--C-:B------:R-:W-:Y:S01]  /*24f0*/  @!P2 IMAD.MOV.U32 R13, RZ, RZ, R111.reuse ;  /* 0x000000ffff0da224 */ /* 0x100fe200078e006f */
[----:B------:R-:W-:Y:S01]  /*2500*/  @!P1 MOV R10, R110 ;  /* 0x0000006e000a9202 */ /* 0x000fe20000000f00 */
[----:B------:R-:W-:Y:S01]  /*2510*/  @!P1 IMAD.MOV.U32 R11, RZ, RZ, R111 ;  /* 0x000000ffff0b9224 */ /* 0x000fe200078e006f */
        /* <DEDUP_REMOVED lines=13> */
[----:B---3--:R-:W-:Y:S02]  /*25f0*/  MOV R10, R110 ;  /* 0x0000006e000a7202 */ /* 0x008fe40000000f00 */
[----:B------:R-:W-:-:S05]  /*2600*/  MOV R11, R111 ;  /* 0x0000006f000b7202 */ /* 0x000fca0000000f00 */
[----:B------:R-:W-:Y:S01]  /*2610*/  @!PT LDS RZ, [RZ] ;  /* 0x00000000fffff984 */ /* 0x000fe20000000800 */
[----:B------:R-:W-:Y:S01]  /*2620*/  @!PT LDS RZ, [RZ] ;  /* 0x00000000fffff984 */ /* 0x000fe20000000800 */
[----:B------:R-:W-:Y:S01]  /*2630*/  @!PT LDS RZ, [RZ] ;  /* 0x00000000fffff984 */ /* 0x000fe20000000800 */
[----:B------:R3:W-:Y:S02]  /*2640*/  LDGSTS.E.BYPASS.LTC128B.128 [R125+0x8000], [R10.64+0x80] ;  /* 0x080000800a7d7fae */ /* 0x0007e4000b901d48 */
.L_x_4015:
[----:B------:R-:W-:Y:S05]  /*2650*/  BSYNC B0 ;  /* 0x0000000000007941 */ /* 0x000fea0003800000 */
.L_x_4014:
        /* <DEDUP_REMOVED lines=34> */
.L_x_4017:
[----:B------:R-:W-:Y:S05]  /*2880*/  BSYNC B0 ;  /* 0x0000000000007941 */ /* 0x000fea0003800000 */
.L_x_4016:
[----:B------:R-:W-:Y:S01]  /*2890*/  IMAD.SHL.U32 R116, R116, 0x2, RZ ;  /* 0x0000000274747824 */ /* 0x000fe200078e00ff */
[----:B------:R-:W-:Y:S01]  /*28a0*/  LDSM.16.M88.4 R68, [R117] ;  /* 0x000000007544783b */ /* 0x000fe20000000200 */
[----:B------:R-:W-:Y:S01]  /*28b0*/  IMAD R115, R3, 0x2, R117 ;  /* 0x0000000203737824 */ /* 0x000fe200078e0275 */
[----:B------:R-:W-:Y:S01]  /*28c0*/  IMNMX R100, R6, R7, PT ;  /* 0x0000000706647217 */ /* 0x000fe20003800200 */
[----:B------:R-:W-:Y:S01]  /*28d0*/  IMAD R113, R5, 0x2, R116 ;  /* 0x0000000205717824 */ /* 0x000fe200078e0274 */
[----:B-1----:R-:W1:Y:S04]  /*28e0*/  LDSM.16.M88.4 R32, [R116+0x3400] ;  /* 0x003400007420783b */ /* 0x002e680000000200 */
[----:B------:R-:W5:Y:S04]  /*28f0*/  LDSM.16.M88.4 R40, [R116+0x3000] ;  /* 0x003000007428783b */ /* 0x000f680000000200 */
[----:B------:R-:W2:Y:S04]  /*2900*/  LDSM.16.M88.4 R24, [R116+0x3800] ;  /* 0x003800007418783b */ /* 0x000ea80000000200 */
[----:B------:R-:W3:Y:S04]  /*2910*/  LDSM.16.M88.4 R20, [R116+0x3c00] ;  /* 0x003c00007414783b */ /* 0x000ee80000000200 */
[----:B------:R-:W-:Y:S04]  /*2920*/  LDSM.16.M88.4 R80, [R115] ;  /* 0x000000007350783b */ /* 0x000fe80000000200 */
[----:B---3--:R-:W3:Y:S04]  /*2930*/  LDSM.16.M88.4 R12, [R113+0x3400] ;  /* 0x00340000710c783b */ /* 0x008ee80000000200 */
[----:B------:R-:W4:Y:S04]  /*2940*/  LDSM.16.M88.4 R16, [R113+0x3000] ;  /* 0x003000007110783b */ /* 0x000f280000000200 */
[----:B------:R-:W2:Y:S04]  /*2950*/  LDSM.16.M88.4 R8, [R113+0x3800] ;  /* 0x003800007108783b */ /* 0x000ea80000000200 */
[----:B------:R-:W2:Y:S04]  /*2960*/  LDSM.16.M88.4 R76, [R113+0x3c00] ;  /* 0x003c0000714c783b */ /* 0x000ea80000000200 */
[----:B------:R-:W-:Y:S01]  /*2970*/  LDSM.16.M88.4 R64, [R117+0x1000] ;  /* 0x001000007540783b */ /* 0x000fe20000000200 */
[C---:B-1----:R-:W-:Y:S03]  /*2980*/  HMMA.16816.F32 R36, R68.reuse, R32, RZ ;  /* 0x000000204424723c */ /* 0x042fe600000018ff */
[----:B------:R-:W1:Y:S04]  /*2990*/  LDSM.16.M88.4 R56, [R116+0x4400] ;  /* 0x004400007438783b */ /* 0x000e680000000200 */
[----:B------:R-:W1:Y:S01]  /*29a0*/  LDSM.16.M88.4 R60, [R116+0x4000] ;  /* 0x00400000743c783b */ /* 0x000e620000000200 */
[C---:B------:R-:W-:Y:S03]  /*29b0*/  HMMA.16816.F32 R32, R68.reuse, R34, RZ ;  /* 0x000000224420723c */ /* 0x040fe600000018ff */
[----:B------:R-:W1:Y:S04]  /*29c0*/  LDSM.16.M88.4 R52, [R116+0x4800] ;  /* 0x004800007434783b */ /* 0x000e680000000200 */
[----:B------:R-:W1:Y:S01]  /*29d0*/  LDSM.16.M88.4 R48, [R116+0x4c00] ;  /* 0x004c00007430783b */ /* 0x000e620000000200 */
[C---:B-----5:R-:W-:Y:S03]  /*29e0*/  HMMA.16816.F32 R44, R68.reuse, R40, RZ ;  /* 0x00000028442c723c */ /* 0x060fe600000018ff */
[----:B------:R-:W0:Y:S05]  /*29f0*/  LDGDEPBAR ;  /* 0x00000000000079af */ /* 0x000e2a0000000000 */
[C---:B------:R-:W-:Y:S08]  /*2a00*/  HMMA.16816.F32 R40, R68.reuse, R42, RZ ;  /* 0x0000002a4428723c */ /* 0x040ff000000018ff */
[C---:B--2---:R-:W-:Y:S08]  /*2a10*/  HMMA.16816.F32 R28, R68.reuse, R24, RZ ;  /* 0x00000018441c723c */ /* 0x044ff000000018ff */
[C---:B------:R-:W-:Y:S08]  /*2a20*/  HMMA.16816.F32 R72, R68.reuse, R20, RZ ;  /* 0x000000144448723c */ /* 0x040ff000000018ff */
[----:B------:R-:W-:Y:S08]  /*2a30*/  HMMA.16816.F32 R24, R68, R26, RZ ;  /* 0x0000001a4418723c */ /* 0x000ff000000018ff */
[C---:B---3--:R-:W-:Y:S08]  /*2a40*/  HMMA.16816.F32 R36, R80.reuse, R12, R36 ;  /* 0x0000000c5024723c */ /* 0x048ff00000001824 */
[----:B------:R-:W-:Y:S01]  /*2a50*/  HMMA.16816.F32 R32, R80, R14, R32 ;  /* 0x0000000e5020723c */ /* 0x000fe20000001820 */
[----:B------:R-:W-:Y:S07]  /*2a60*/  LDSM.16.M88.4 R12, [R113+0x4400] ;  /* 0x00440000710c783b */ /* 0x000fee0000000200 */
[----:B------:R-:W-:Y:S01]  /*2a70*/  HMMA.16816.F32 R68, R68, R22, RZ ;  /* 0x000000164444723c */ /* 0x000fe200000018ff */
[----:B------:R-:W2:Y:S07]  /*2a80*/  LDSM.16.M88.4 R20, [R115+0x1000] ;  /* 0x001000007314783b */ /* 0x000eae0000000200 */
[C---:B----4-:R-:W-:Y:S08]  /*2a90*/  HMMA.16816.F32 R44, R80.reuse, R16, R44 ;  /* 0x00000010502c723c */ /* 0x050ff0000000182c */
[C---:B------:R-:W-:Y:S01]  /*2aa0*/  HMMA.16816.F32 R40, R80.reuse, R18, R40 ;  /* 0x000000125028723c */ /* 0x040fe20000001828 */
[----:B------:R-:W3:Y:S07]  /*2ab0*/  LDSM.16.M88.4 R16, [R113+0x4000] ;  /* 0x004000007110783b */ /* 0x000eee0000000200 */
[C---:B------:R-:W-:Y:S08]  /*2ac0*/  HMMA.16816.F32 R28, R80.reuse, R8, R28 ;  /* 0x00000008501c723c */ /* 0x040ff0000000181c */
[C---:B------:R-:W-:Y:S08]  /*2ad0*/  HMMA.16816.F32 R72, R80.reuse, R76, R72 ;  /* 0x0000004c5048723c */ /* 0x040ff00000001848 */
[----:B------:R-:W-:Y:S01]  /*2ae0*/  HMMA.16816.F32 R24, R80, R10, R24 ;  /* 0x0000000a5018723c */ /* 0x000fe20000001818 */
[----:B------:R-:W-:Y:S07]  /*2af0*/  LDSM.16.M88.4 R8, [R113+0x4800] ;  /* 0x004800007108783b */ /* 0x000fee0000000200 */
[C---:B-1----:R-:W-:Y:S08]  /*2b00*/  HMMA.16816.F32 R36, R64.reuse, R56, R36 ;  /* 0x000000384024723c */ /* 0x042ff00000001824 */
[----:B------:R-:W-:Y:S01]  /*2b10*/  HMMA.16816.F32 R32, R64, R58, R32 ;  /* 0x0000003a4020723c */ /* 0x000fe20000001820 */
[----:B------:R-:W-:Y:S07]  /*2b20*/  LDSM.16.M88.4 R56, [R117+0x2000] ;  /* 0x002000007538783b */ /* 0x000fee0000000200 */
[----:B------:R-:W-:Y:S01]  /*2b30*/  HMMA.16816.F32 R68, R80, R78, R68 ;  /* 0x0000004e5044723c */ /* 0x000fe20000001844 */
[----:B------:R-:W1:Y:S07]  /*2b40*/  LDSM.16.M88.4 R76, [R113+0x4c00] ;  /* 0x004c0000714c783b */ /* 0x000e6e0000000200 */
[C---:B------:R-:W-:Y:S08]  /*2b50*/  HMMA.16816.F32 R44, R64.reuse, R60, R44 ;  /* 0x0000003c402c723c */ /* 0x040ff0000000182c */
[C---:B------:R-:W-:Y:S08]  /*2b60*/  HMMA.16816.F32 R40, R64.reuse, R62, R40 ;  /* 0x0000003e4028723c */ /* 0x040ff00000001828 */
[C---:B------:R-:W-:Y:S01]  /*2b70*/  HMMA.16816.F32 R60, R64.reuse, R52, R28 ;  /* 0x00000034403c723c */ /* 0x040fe2000000181c */
[----:B------:R-:W4:Y:S07]  /*2b80*/  LDSM.16.M88.4 R28, [R116+0x5000] ;  /* 0x00500000741c783b */ /* 0x000f2e0000000200 */
[C---:B------:R-:W-:Y:S08]  /*2b90*/  HMMA.16816.F32 R72, R64.reuse, R48, R72 ;  /* 0x000000304048723c */ /* 0x040ff00000001848 */
[----:B------:R-:W-:Y:S08]  /*2ba0*/  HMMA.16816.F32 R24, R64, R54, R24 ;  /* 0x000000364018723c */ /* 0x000ff00000001818 */
[C---:B--2---:R-:W-:Y:S08]  /*2bb0*/  HMMA.16816.F32 R36, R20.reuse, R12, R36 ;  /* 0x0000000c1424723c */ /* 0x044ff00000001824 */
[----:B------:R-:W-:Y:S01]  /*2bc0*/  HMMA.16816.F32 R32, R20, R14, R32 ;  /* 0x0000000e1420723c */ /* 0x000fe20000001820 */
[----:B------:R-:W2:Y:S07]  /*2bd0*/  LDSM.16.M88.4 R12, [R116+0x5400] ;  /* 0x00540000740c783b */ /* 0x000eae0000000200 */
[----:B------:R-:W-:Y:S01]  /*2be0*/  HMMA.16816.F32 R68, R64, R50, R68 ;  /* 0x000000324044723c */ /* 0x000fe20000001844 */
[----:B------:R-:W-:Y:S07]  /*2bf0*/  LDSM.16.M88.4 R48, [R116+0x5800] ;  /* 0x005800007430783b */ /* 0x000fee0000000200 */
[C---:B---3--:R-:W-:Y:S08]  /*2c00*/  HMMA.16816.F32 R44, R20.reuse, R16, R44 ;  /* 0x00000010142c723c */ /* 0x048ff0000000182c */
[C---:B------:R-:W-:Y:S01]  /*2c10*/  HMMA.16816.F32 R40, R20.reuse, R18, R40 ;  /* 0x000000121428723c */ /* 0x040fe20000001828 */
[----:B------:R-:W3:Y:S07]  /*2c20*/  LDSM.16.M88.4 R16, [R116+0x5c00] ;  /* 0x005c00007410783b */ /* 0x000eee0000000200 */
[C---:B-1----:R-:W-:Y:S08]  /*2c30*/  HMMA.16816.F32 R72, R20.reuse, R76, R72 ;  /* 0x0000004c1448723c */ /* 0x042ff00000001848 */
[C---:B------:R-:W-:Y:S08]  /*2c40*/  HMMA.16816.F32 R60, R20.reuse, R8, R60 ;  /* 0x00000008143c723c */ /* 0x040ff0000000183c */
[C---:B------:R-:W-:Y:S01]  /*2c50*/  HMMA.16816.F32 R52, R20.reuse, R10, R24 ;  /* 0x0000000a1434723c */ /* 0x040fe20000001818 */
[----:B------:R-:W-:Y:S04]  /*2c60*/  LDSM.16.M88.4 R8, [R115+0x2000] ;  /* 0x002000007308783b */ /* 0x000fe80000000200 */
[----:B------:R-:W1:Y:S03]  /*2c70*/  LDSM.16.M88.4 R24, [R113+0x5000] ;  /* 0x005000007118783b */ /* 0x000e660000000200 */
[----:B------:R-:W-:Y:S07]  /*2c80*/  HMMA.16816.F32 R68, R20, R78, R68 ;  /* 0x0000004e1444723c */ /* 0x000fee0000001844 */
[----:B------:R-:W-:Y:S01]  /*2c90*/  IMAD.IADD R20, R0, 0x1, R87 ;  /* 0x0000000100147824 */ /* 0x000fe200078e0257 */
[----:B----4-:R-:W-:Y:S01]  /*2ca0*/  HMMA.16816.F32 R64, R56, R28, R44 ;  /* 0x0000001c3840723c */ /* 0x010fe2000000182c */
[----:B------:R-:W4:Y:S03]  /*2cb0*/  LDSM.16.M88.4 R44, [R113+0x5400] ;  /* 0x00540000712c783b */ /* 0x000f260000000200 */
[----:B------:R-:W-:-:S02]  /*2cc0*/  IADD3 R5, R20, 0x1, RZ ;  /* 0x0000000114057810 */ /* 0x000fc40007ffe0ff */
[----:B------:R-:W-:Y:S02]  /*2cd0*/  IADD3 R21, R20, 0x21, RZ ;  /* 0x0000002114157810 */ /* 0x000fe40007ffe0ff */
[----:B------:R-:W-:Y:S01]  /*2ce0*/  HMMA.16816.F32 R40, R56, R30, R40 ;  /* 0x0000001e3828723c */ /* 0x000fe20000001828 */
[----:B------:R-:W-:-:S07]  /*2cf0*/  ISETP.GE.AND P4, PT, R5, R100, PT ;  /* 0x000000640500720c */ /* 0x000fce0003f86270 */
[C---:B--2---:R-:W-:Y:S08]  /*2d00*/  HMMA.16816.F32 R36, R56.reuse, R12, R36 ;  /* 0x0000000c3824723c */ /* 0x044ff00000001824 */
[C---:B------:R-:W-:Y:S01]  /*2d10*/  HMMA.16816.F32 R32, R56.reuse, R14, R32 ;  /* 0x0000000e3820723c */ /* 0x040fe20000001820 */
[----:B------:R-:W2:Y:S07]  /*2d20*/  LDSM.16.M88.4 R12, [R113+0x5800] ;  /* 0x00580000710c783b */ /* 0x000eae0000000200 */
[C---:B---3--:R-:W-:Y:S07]  /*2d30*/  HMMA.16816.F32 R72, R56.reuse, R16, R72 ;  /* 0x000000103848723c */ /* 0x048fee0000001848 */
[----:B------:R-:W-:Y:S01]  /*2d40*/  IADD3 R16, R6, 0x8, RZ ;  /* 0x0000000806107810 */ /* 0x000fe20007ffe0ff */
[----:B------:R-:W-:Y:S01]  /*2d50*/  HMMA.16816.F32 R68, R56, R18, R68 ;  /* 0x000000123844723c */ /* 0x000fe20000001844 */
[----:B------:R-:W-:-:S02]  /*2d60*/  IADD3 R6, R20, 0x9, RZ ;  /* 0x0000000914067810 */ /* 0x000fc40007ffe0ff */
[----:B------:R-:W-:Y:S02]  /*2d70*/  IMNMX R99, R16, R7, PT ;  /* 0x0000000710637217 */ /* 0x000fe40003800200 */
[----:B------:R-:W3:Y:S01]  /*2d80*/  LDSM.16.M88.4 R16, [R113+0x5c00] ;  /* 0x005c00007110783b */ /* 0x000ee20000000200 */
[----:B------:R-:W-:Y:S01]  /*2d90*/  IADD3 R7, R20, 0x8, RZ ;  /* 0x0000000814077810 */ /* 0x000fe20007ffe0ff */
[----:B------:R-:W-:-:S04]  /*2da0*/  DEPBAR.LE SB0, 0x0 ;  /* 0x000080000000791a */ /* 0x000fc80000000000 */
[C---:B------:R-:W-:Y:S01]  /*2db0*/  HMMA.16816.F32 R60, R56.reuse, R48, R60 ;  /* 0x00000030383c723c */ /* 0x040fe2000000183c */
[-C--:B------:R-:W-:Y:S02]  /*2dc0*/  ISETP.GE.AND P3, PT, R5, R99.reuse, PT ;  /* 0x000000630500720c */ /* 0x080fe40003f66270 */
[CC--:B------:R-:W-:Y:S02]  /*2dd0*/  ISETP.GE.AND P1, PT, R7.reuse, R100.reuse, PT ;  /* 0x000000640700720c */ /* 0x0c0fe40003f26270 */
[----:B------:R-:W-:Y:S02]  /*2de0*/  IADD3 R5, R20, 0x10, RZ ;  /* 0x0000001014057810 */ /* 0x000fe40007ffe0ff */
[-C--:B------:R-:W-:Y:S01]  /*2df0*/  ISETP.GE.AND P5, PT, R7, R99.reuse, PT ;  /* 0x000000630700720c */ /* 0x080fe20003fa6270 */
[----:B------:R-:W-:Y:S01]  /*2e00*/  HMMA.16816.F32 R52, R56, R50, R52 ;  /* 0x000000323834723c */ /* 0x000fe20000001834 */
[C---:B------:R-:W-:Y:S02]  /*2e10*/  ISETP.GE.AND P2, PT, R6.reuse, R100, PT ;  /* 0x000000640600720c */ /* 0x040fe40003f46270 */
[----:B------:R-:W-:-:S02]  /*2e20*/  ISETP.GE.AND P0, PT, R6, R99, PT ;  /* 0x000000630600720c */ /* 0x000fc40003f06270 */
[----:B------:R-:W-:-:S03]  /*2e30*/  IADD3 R7, R20, 0x11, RZ ;  /* 0x0000001114077810 */ /* 0x000fc60007ffe0ff */
[C---:B-1----:R-:W-:Y:S08]  /*2e40*/  HMMA.16816.F32 R64, R8.reuse, R24, R64 ;  /* 0x000000180840723c */ /* 0x042ff00000001840 */
[C---:B------:R-:W-:Y:S08]  /*2e50*/  HMMA.16816.F32 R40, R8.reuse, R26, R40 ;  /* 0x0000001a0828723c */ /* 0x040ff00000001828 */
[C---:B----4-:R-:W-:Y:S08]  /*2e60*/  HMMA.16816.F32 R36, R8.reuse, R44, R36 ;  /* 0x0000002c0824723c */ /* 0x050ff00000001824 */
[----:B------:R-:W-:Y:S01]  /*2e70*/  HMMA.16816.F32 R32, R8, R46, R32 ;  /* 0x0000002e0820723c */ /* 0x000fe20000001820 */
[----:B------:R-:W-:-:S02]  /*2e80*/  FSEL R6, R65, -INF , !P4 ;  /* 0xff80000041067808 */ /* 0x000fc40006000000 */
[----:B------:R-:W-:Y:S02]  /*2e90*/  ISETP.GE.AND P4, PT, R5, R100, PT ;  /* 0x000000640500720c */ /* 0x000fe40003f86270 */
[----:B------:R-:W-:-:S03]  /*2ea0*/  FSEL R67, R67, -INF , !P3 ;  /* 0xff80000043437808 */ /* 0x000fc60005800000 */
[C---:B--2---:R-:W-:Y:S01]  /*2eb0*/  HMMA.16816.F32 R60, R8.reuse, R12, R60 ;  /* 0x0000000c083c723c */ /* 0x044fe2000000183c */
[----:B------:R-:W-:Y:S02]  /*2ec0*/  FSEL R40, R40, -INF , !P1 ;  /* 0xff80000028287808 */ /* 0x000fe40004800000 */
[-C--:B------:R-:W-:Y:S02]  /*2ed0*/  ISETP.GE.AND P1, PT, R5, R99.reuse, PT ;  /* 0x000000630500720c */ /* 0x080fe40003f26270 */
[----:B------:R-:W-:Y:S02]  /*2ee0*/  FSEL R5, R42, -INF , !P5 ;  /* 0xff8000002a057808 */ /* 0x000fe40006800000 */
[----:B------:R-:W-:Y:S01]  /*2ef0*/  FSEL R22, R41, -INF , !P2 ;  /* 0xff80000029167808 */ /* 0x000fe20005000000 */
[----:B------:R-:W-:Y:S01]  /*2f00*/  HMMA.16816.F32 R52, R8, R14, R52 ;  /* 0x0000000e0834723c */ /* 0x000fe20000001834 */
[C---:B------:R-:W-:Y:S02]  /*2f10*/  ISETP.GE.AND P5, PT, R7.reuse, R100, PT ;  /* 0x000000640700720c */ /* 0x040fe40003fa6270 */
[----:B------:R-:W-:-:S02]  /*2f20*/  ISETP.GE.AND P2, PT, R7, R99, PT ;  /* 0x000000630700720c */ /* 0x000fc40003f46270 */
[----:B------:R-:W-:Y:S02]  /*2f30*/  IADD3 R7, R20, 0x18, RZ ;  /* 0x0000001814077810 */ /* 0x000fe40007ffe0ff */
[----:B------:R-:W-:Y:S01]  /*2f40*/  FSEL R25, R43, -INF , !P0 ;  /* 0xff8000002b197808 */ /* 0x000fe20004000000 */
[C---:B---3--:R-:W-:Y:S01]  /*2f50*/  HMMA.16816.F32 R72, R8.reuse, R16, R72 ;  /* 0x000000100848723c */ /* 0x048fe20000001848 */
[----:B------:R-:W-:Y:S02]  /*2f60*/  FSEL R36, R36, -INF , !P4 ;  /* 0xff80000024247808 */ /* 0x000fe40006000000 */
[C---:B------:R-:W-:Y:S02]  /*2f70*/  ISETP.GE.AND P0, PT, R7.reuse, R100, PT ;  /* 0x000000640700720c */ /* 0x040fe40003f06270 */
[----:B------:R-:W-:Y:S02]  /*2f80*/  ISETP.GE.AND P4, PT, R7, R99, PT ;  /* 0x000000630700720c */ /* 0x000fe40003f86270 */
[C---:B------:R-:W-:Y:S01]  /*2f90*/  IADD3 R13, R20.reuse, 0x19, RZ ;  /* 0x00000019140d7810 */ /* 0x040fe20007ffe0ff */
[----:B------:R-:W-:Y:S01]  /*2fa0*/  HMMA.16816.F32 R68, R8, R18, R68 ;  /* 0x000000120844723c */ /* 0x000fe20000001844 */
[----:B------:R-:W-:-:S02]  /*2fb0*/  IADD3 R7, R20, 0x20, RZ ;  /* 0x0000002014077810 */ /* 0x000fc40007ffe0ff */
[----:B------:R-:W-:Y:S02]  /*2fc0*/  FSEL R12, R37, -INF , !P5 ;  /* 0xff800000250c7808 */ /* 0x000fe40006800000 */
[----:B------:R-:W-:Y:S01]  /*2fd0*/  FSEL R39, R39, -INF , !P2 ;  /* 0xff80000027277808 */ /* 0x000fe20005000000 */
[----:B------:R-:W-:Y:S01]  /*2fe0*/  BAR.SYNC.DEFER_BLOCKING 0x0 ;  /* 0x0000000000007b1d */ /* 0x000fe20000010000 */
[----:B------:R-:W-:Y:S02]  /*2ff0*/  ISETP.GE.AND P5, PT, R13, R99, PT ;  /* 0x000000630d00720c */ /* 0x000fe40003fa6270 */
[----:B------:R-:W-:Y:S02]  /*3000*/  ISETP.GE.AND P2, PT, R7, R100, PT ;  /* 0x000000640700720c */ /* 0x000fe40003f46270 */
[----:B------:R-:W-:Y:S02]  /*3010*/  FSEL R45, R38, -INF , !P1 ;  /* 0xff800000262d7808 */ /* 0x000fe40004800000 */
[----:B------:R-:W-:-:S02]  /*3020*/  IADD3 R15, R20, 0x28, RZ ;  /* 0x00000028140f7810 */ /* 0x000fc40007ffe0ff */
[----:B------:R-:W-:Y:S02]  /*3030*/  ISETP.GE.AND P1, PT, R13, R100, PT ;  /* 0x000000640d00720c */ /* 0x000fe40003f26270 */
[----:B------:R-:W-:Y:S02]  /*3040*/  FSEL R24, R32, -INF , !P0 ;  /* 0xff80000020187808 */ /* 0x000fe40004000000 */
[----:B------:R-:W-:Y:S02]  /*3050*/  ISETP.GE.AND P0, PT, R7, R99, PT ;  /* 0x000000630700720c */ /* 0x000fe40003f06270 */
[----:B------:R-:W-:Y:S02]  /*3060*/  FSEL R13, R34, -INF , !P4 ;  /* 0xff800000220d7808 */ /* 0x000fe40006000000 */
[----:B------:R-:W-:Y:S02]  /*3070*/  FSEL R7, R35, -INF , !P5 ;  /* 0xff80000023077808 */ /* 0x000fe40006800000 */
[----:B------:R-:W-:-:S02]  /*3080*/  FSEL R34, R60, -INF , !P2 ;  /* 0xff8000003c227808 */ /* 0x000fc40005000000 */
[C---:B------:R-:W-:Y:S02]  /*3090*/  ISETP.GE.AND P5, PT, R15.reuse, R100, PT ;  /* 0x000000640f00720c */ /* 0x040fe40003fa6270 */
[-C--:B------:R-:W-:Y:S02]  /*30a0*/  ISETP.GE.AND P2, PT, R15, R99.reuse, PT ;  /* 0x000000630f00720c */ /* 0x080fe40003f46270 */
[----:B------:R-:W-:Y:S02]  /*30b0*/  IADD3 R15, R20, 0x30, RZ ;  /* 0x00000030140f7810 */ /* 0x000fe40007ffe0ff */
[----:B------:R-:W-:Y:S02]  /*30c0*/  FSEL R91, R52, -INF , !P5 ;  /* 0xff800000345b7808 */ /* 0x000fe40006800000 */
[----:B------:R-:W-:Y:S02]  /*30d0*/  ISETP.GE.AND P5, PT, R15, R99, PT ;  /* 0x000000630f00720c */ /* 0x000fe40003fa6270 */
[----:B------:R-:W-:-:S02]  /*30e0*/  FSEL R14, R33, -INF , !P1 ;  /* 0xff800000210e7808 */ /* 0x000fc40004800000 */
[----:B------:R-:W-:Y:S02]  /*30f0*/  FSEL R27, R74, -INF , !P5 ;  /* 0xff8000004a1b7808 */ /* 0x000fe40006800000 */
[CC--:B------:R-:W-:Y:S02]  /*3100*/  ISETP.GE.AND P5, PT, R20.reuse, R100.reuse, PT ;  /* 0x000000641400720c */ /* 0x0c0fe40003fa6270 */
[C---:B------:R-:W-:Y:S02]  /*3110*/  ISETP.GE.AND P4, PT, R21.reuse, R100, PT ;  /* 0x000000641500720c */ /* 0x040fe40003f86270 */
[----:B------:R-:W-:Y:S02]  /*3120*/  ISETP.GE.AND P1, PT, R21, R99, PT ;  /* 0x000000631500720c */ /* 0x000fe40003f26270 */
[----:B------:R-:W-:Y:S02]  /*3130*/  IADD3 R16, R20, 0x29, RZ ;  /* 0x0000002914107810 */ /* 0x000fe40007ffe0ff */
[----:B------:R-:W-:-:S02]  /*3140*/  FSEL R64, R64, -INF , !P5 ;  /* 0xff80000040407808 */ /* 0x000fc40006800000 */
[----:B------:R-:W-:Y:S02]  /*3150*/  FSEL R35, R62, -INF , !P0 ;  /* 0xff8000003e237808 */ /* 0x000fe40004000000 */
[----:B------:R-:W-:Y:S02]  /*3160*/  FSEL R90, R61, -INF , !P4 ;  /* 0xff8000003d5a7808 */ /* 0x000fe40006000000 */
[----:B------:R-:W-:Y:S02]  /*3170*/  FSEL R87, R63, -INF , !P1 ;  /* 0xff8000003f577808 */ /* 0x000fe40004800000 */
[----:B------:R-:W-:Y:S02]  /*3180*/  ISETP.GE.AND P5, PT, R96, 0x2, PT ;  /* 0x000000026000780c */ /* 0x000fe40003fa6270 */
[C---:B------:R-:W-:Y:S02]  /*3190*/  ISETP.GE.AND P0, PT, R16.reuse, R100, PT ;  /* 0x000000641000720c */ /* 0x040fe40003f06270 */
        /* <DEDUP_REMOVED lines=13> */
[----:B------:R-:W-:Y:S02]  /*3270*/  FSEL R103, R73, -INF , !P2 ;  /* 0xff80000049677808 */ /* 0x000fe40005000000 */
[----:B------:R-:W-:Y:S02]  /*3280*/  FSEL R26, R75, -INF , !P0 ;  /* 0xff8000004b1a7808 */ /* 0x000fe40004000000 */
        /* <DEDUP_REMOVED lines=67> */
.L_x_4019:
[----:B------:R-:W-:-:S04]  /*36c0*/  LEA R0, -R2, RZ, 0x6 ;  /* 0x000000ff02007211 */ /* 0x000fc800078e31ff */
[----:B------:R-:W-:Y:S02]  /*36d0*/  SHF.R.S32.HI R2, RZ, 0x1f, R0 ;  /* 0x0000001fff027819 */ /* 0x000fe40000011400 */
.L_x_4020:
[----:B------:R-:W-:Y:S01]  /*36e0*/  ISETP.GE.AND P4, PT, R128, c[0x0][0x220], PT ;  /* 0x0000880080007a0c */ /* 0x000fe20003f86270 */
[----:B------:R-:W-:Y:S01]  /*36f0*/  BSSY B0, `(.L_x_4021) ;  /* 0x000003a000007945 */ /* 0x000fe20003800000 */
[----:B------:R-:W-:Y:S02]  /*3700*/  ISETP.GE.AND P3, PT, R119, c[0x0][0x220], PT ;  /* 0x0000880077007a0c */ /* 0x000fe40003f66270 */
[----:B------:R-:W-:Y:S02]  /*3710*/  IADD3 R11, P1, R0, R98, RZ ;  /* 0x00000062000b7210 */ /* 0x000fe40007f3e0ff */
[----:B------:R-:W-:-:S03]  /*3720*/  IADD3 R9, P0, R121, R0, RZ ;  /* 0x0000000079097210 */ /* 0x000fc60007f1e0ff */
[--C-:B------:R-:W-:Y:S02]  /*3730*/  IMAD.X R8, R2, 0x1, R97.reuse, P1 ;  /* 0x0000000102087824 */ /* 0x100fe400008e0661 */
[----:B------:R-:W-:Y:S02]  /*3740*/  IMAD.X R2, R120, 0x1, R2, P0 ;  /* 0x0000000178027824 */ /* 0x000fe400000e0602 */
[----:B------:R-:W-:Y:S01]  /*3750*/  @!P4 LEA R18, P1, R11, c[0x0][0x168], 0x1 ;  /* 0x00005a000b12ca11 */ /* 0x000fe200078208ff */
[----:B------:R1:W-:Y:S01]  /*3760*/  @P4 STS [R125+0x3000], RZ ;  /* 0x003000ff7d004388 */ /* 0x0003e20000000800 */
[-C--:B------:R-:W-:Y:S02]  /*3770*/  @!P4 IADD3 R15, P0, R9, R98.reuse, RZ ;  /* 0x00000062090fc210 */ /* 0x080fe40007f1e0ff */
[----:B------:R-:W-:Y:S01]  /*3780*/  @!P4 LEA.HI.X R19, R11, c[0x0][0x16c], R8, 0x1, P1 ;  /* 0x00005b000b13ca11 */ /* 0x000fe200008f0c08 */
[----:B------:R1:W-:Y:S01]  /*3790*/  @P4 STS [R125+0x3004], RZ ;  /* 0x003004ff7d004388 */ /* 0x0003e20000000800 */
[----:B------:R-:W-:Y:S01]  /*37a0*/  ISETP.GE.AND P1, PT, R118, c[0x0][0x220], PT ;  /* 0x0000880076007a0c */ /* 0x000fe20003f26270 */
[----:B------:R-:W-:Y:S01]  /*37b0*/  @!P4 IMAD.X R10, R2, 0x1, R97, P0 ;  /* 0x00000001020ac824 */ /* 0x000fe200000e0661 */
[----:B------:R-:W-:Y:S01]  /*37c0*/  @!P4 LEA R16, P2, R15, c[0x0][0x168], 0x1 ;  /* 0x00005a000f10ca11 */ /* 0x000fe200078408ff */
[----:B------:R1:W-:Y:S01]  /*37d0*/  @P4 STS.64 [R125+0x3008], RZ ;  /* 0x003008ff7d004388 */ /* 0x0003e20000000a00 */
[----:B------:R-:W-:-:S02]  /*37e0*/  @!P3 IADD3 R0, P0, R9, R98, RZ ;  /* 0x000000620900b210 */ /* 0x000fc40007f1e0ff */
[----:B------:R-:W-:Y:S01]  /*37f0*/  @!P4 LEA.HI.X R17, R15, c[0x0][0x16c], R10, 0x1, P2 ;  /* 0x00005b000f11ca11 */ /* 0x000fe200010f0c0a */
[----:B------:R-:W-:Y:S01]  /*3800*/  @!PT LDS RZ, [RZ] ;  /* 0x00000000fffff984 */ /* 0x000fe20000000800 */
[----:B------:R-:W-:Y:S01]  /*3810*/  @!PT LDS RZ, [RZ] ;  /* 0x00000000fffff984 */ /* 0x000fe20000000800 */
[----:B------:R-:W-:Y:S01]  /*3820*/  @!PT LDS RZ, [RZ] ;  /* 0x00000000fffff984 */ /* 0x000fe20000000800 */
[----:B------:R1:W-:Y:S01]  /*3830*/  @!P4 LDGSTS.E.BYPASS.LTC128B.128 [R125+0x3000], [R18.64] ;  /* 0x03000000127dcfae */ /* 0x0003e2000b901d48 */
[C---:B------:R-:W-:Y:S01]  /*3840*/  @!P3 LEA R30, P2, R11.reuse, c[0x0][0x168], 0x1 ;  /* 0x00005a000b1eba11 */ /* 0x040fe200078408ff */
[----:B------:R-:W-:Y:S01]  /*3850*/  @!P3 IMAD.X R15, R2, 0x1, R97, P0 ;  /* 0x00000001020fb824 */ /* 0x000fe200000e0661 */
[C---:B------:R-:W-:Y:S01]  /*3860*/  @!P3 LEA R20, P0, R0.reuse, c[0x0][0x168], 0x1 ;  /* 0x00005a000014ba11 */ /* 0x040fe200078008ff */
[----:B------:R1:W-:Y:S01]  /*3870*/  @P3 STS.128 [R125+0x4000], RZ ;  /* 0x004000ff7d003388 */ /* 0x0003e20000000c00 */
[C-C-:B------:R-:W-:Y:S02]  /*3880*/  @!P3 LEA.HI.X R31, R11.reuse, c[0x0][0x16c], R8.reuse, 0x1, P2 ;  /* 0x00005b000b1fba11 */ /* 0x140fe400010f0c08 */
[----:B------:R-:W-:Y:S02]  /*3890*/  @!P3 LEA.HI.X R21, R0, c[0x0][0x16c], R15, 0x1, P0 ;  /* 0x00005b000015ba11 */ /* 0x000fe400000f0c0f */
        /* <DEDUP_REMOVED lines=31> */
.L_x_4022:
[----:B------:R-:W-:Y:S05]  /*3a90*/  BSYNC B0 ;  /* 0x0000000000007941 */ /* 0x000fea0003800000 */
.L_x_4021:
[----:B------:R-:W0:Y:S01]  /*3aa0*/  LDGDEPBAR ;  /* 0x00000000000079af */ /* 0x000e220000000000 */
[----:B------:R-:W-:Y:S02]  /*3ab0*/  MOV R98, R11 ;  /* 0x0000000b00627202 */ /* 0x000fe40000000f00 */
[----:B------:R-:W-:Y:S02]  /*3ac0*/  MOV R97, R8 ;  /* 0x0000000800617202 */ /* 0x000fe40000000f00 */
.L_x_4018:
        /* <DEDUP_REMOVED lines=35> */
[----:B------:R-:W-:-:S03]  /*3d00*/  FMNMX.FTZ R0, R26, R9, !PT ;  /* 0x000000091a007209 */ /* 0x000fc60007810000 */
[----:B------:R-:W1:Y:S01]  /*3d10*/  SHFL.BFLY PT, R2, R15, 0x1, 0x1f ;  /* 0x0c201f000f027f89 */ /* 0x000e6200000e0000 */
[----:B------:R-:W-:-:S04]  /*3d20*/  FMNMX.FTZ R11, R29, R0, !PT ;  /* 0x000000001d0b7209 */ /* 0x000fc80007810000 */
        /* <DEDUP_REMOVED lines=22> */
[----:B-1----:R-:W-:Y:S01]  /*3e90*/  FMNMX.FTZ R0, R8, R9, !PT ;  /* 0x0000000908007209 */ /* 0x002fe20007810000 */
[----:B------:R-:W1:Y:S01]  /*3ea0*/  MUFU.EX2 R131, R131 ;  /* 0x0000008300837308 */ /* 0x000e620000000800 */
[----:B------:R-:W-:Y:S01]  /*3eb0*/  LDSM.16.MT88.4 R8, [R114+0x6400] ;  /* 0x006400007208783b */ /* 0x000fe20000004200 */
[--C-:B------:R-:W-:Y:S01]  /*3ec0*/  FFMA.FTZ R91, R91, c[0x0][0x23c], -R107.reuse ;  /* 0x00008f005b5b7a23 */ /* 0x100fe2000001086b */
[C---:B------:R-:W-:Y:S01]  /*3ed0*/  FSETP.NEU.FTZ.AND P0, PT, R0.reuse, -INF , PT ;  /* 0xff8000000000780b */ /* 0x040fe20003f1d000 */
[----:B------:R-:W-:Y:S02]  /*3ee0*/  FMUL.FTZ R30, R0, c[0x0][0x23c] ;  /* 0x00008f00001e7a20 */ /* 0x000fe40000410000 */
[--C-:B------:R-:W-:Y:S02]  /*3ef0*/  FFMA.FTZ R102, R102, c[0x0][0x23c], -R107.reuse ;  /* 0x00008f0066667a23 */ /* 0x100fe4000001086b */
[----:B------:R-:W3:Y:S01]  /*3f00*/  MUFU.EX2 R31, R31 ;  /* 0x0000001f001f7308 */ /* 0x000ee20000000800 */
[----:B------:R-:W-:Y:S01]  /*3f10*/  FSEL R30, R30, RZ, P0 ;  /* 0x000000ff1e1e7208 */ /* 0x000fe20000000000 */
[----:B------:R-:W-:-:S02]  /*3f20*/  FFMA.FTZ R103, R103, c[0x0][0x23c], -R107 ;  /* 0x00008f0067677a23 */ /* 0x000fc4000001086b */
[----:B------:R-:W-:Y:S02]  /*3f30*/  FFMA.FTZ R104, R104, c[0x0][0x23c], -R107 ;  /* 0x00008f0068687a23 */ /* 0x000fe4000001086b */
[--C-:B------:R-:W-:Y:S02]  /*3f40*/  FFMA.FTZ R106, R66, c[0x0][0x23c], -R30.reuse ;  /* 0x00008f00426a7a23 */ /* 0x100fe4000001081e */
[--C-:B------:R-:W-:Y:S01]  /*3f50*/  FFMA.FTZ R109, R67, c[0x0][0x23c], -R30.reuse ;  /* 0x00008f00436d7a23 */ /* 0x100fe2000001081e */
[----:B-1----:R-:W-:Y:S01]  /*3f60*/  F2FP.PACK_AB R80, R131, R136 ;  /* 0x000000888350723e */ /* 0x002fe200000000ff */
[--C-:B------:R-:W-:Y:S01]  /*3f70*/  FFMA.FTZ R134, R5, c[0x0][0x23c], -R30.reuse ;  /* 0x00008f0005867a23 */ /* 0x100fe2000001081e */
[----:B------:R-:W1:Y:S01]  /*3f80*/  LDSM.16.MT88.4 R64, [R112+0x7000] ;  /* 0x007000007040783b */ /* 0x000e620000004200 */
[--C-:B------:R-:W-:Y:S01]  /*3f90*/  FFMA.FTZ R33, R25, c[0x0][0x23c], -R30.reuse ;  /* 0x00008f0019217a23 */ /* 0x100fe2000001081e */
[----:B------:R-:W-:Y:S01]  /*3fa0*/  MUFU.EX2 R106, R106 ;  /* 0x0000006a006a7308 */ /* 0x000fe20000000800 */
[--C-:B------:R-:W-:Y:S01]  /*3fb0*/  FFMA.FTZ R24, R45, c[0x0][0x23c], -R30.reuse ;  /* 0x00008f002d187a23 */ /* 0x100fe2000001081e */
[----:B---3--:R-:W-:Y:S01]  /*3fc0*/  F2FP.PACK_AB R82, R31, R108 ;  /* 0x0000006c1f52723e */ /* 0x008fe200000000ff */
[----:B------:R-:W-:-:S02]  /*3fd0*/  FFMA.FTZ R25, R39, c[0x0][0x23c], -R30 ;  /* 0x00008f0027197a23 */ /* 0x000fc4000001081e */
[----:B------:R-:W-:-:S03]  /*3fe0*/  FFMA.FTZ R22, R13, c[0x0][0x23c], -R30 ;  /* 0x00008f000d167a23 */ /* 0x000fc6000001081e */
[----:B------:R-:W3:Y:S01]  /*3ff0*/  MUFU.EX2 R109, R109 ;  /* 0x0000006d006d7308 */ /* 0x000ee20000000800 */
[--C-:B------:R-:W-:Y:S01]  /*4000*/  FFMA.FTZ R3, R7, c[0x0][0x23c], -R30.reuse ;  /* 0x00008f0007037a23 */ /* 0x100fe2000001081e */
[----:B------:R-:W4:Y:S01]  /*4010*/  LDSM.16.MT88.4 R12, [R114+0x7400] ;  /* 0x00740000720c783b */ /* 0x000f220000004200 */
[--C-:B------:R-:W-:Y:S02]  /*4020*/  FFMA.FTZ R92, R35, c[0x0][0x23c], -R30.reuse ;  /* 0x00008f00235c7a23 */ /* 0x100fe4000001081e */
[--C-:B------:R-:W-:Y:S02]  /*4030*/  FFMA.FTZ R87, R87, c[0x0][0x23c], -R30.reuse ;  /* 0x00008f0057577a23 */ /* 0x100fe4000001081e */
[--C-:B------:R-:W-:Y:S01]  /*4040*/  FFMA.FTZ R35, R95, c[0x0][0x23c], -R30.reuse ;  /* 0x00008f005f237a23 */ /* 0x100fe2000001081e */
[----:B------:R-:W-:Y:S01]  /*4050*/  MUFU.EX2 R134, R134 ;  /* 0x0000008600867308 */ /* 0x000fe20000000800 */
[----:B------:R-:W-:Y:S02]  /*4060*/  FFMA.FTZ R34, R101, c[0x0][0x23c], -R30 ;  /* 0x00008f0065227a23 */ /* 0x000fe4000001081e */
[----:B------:R-:W-:Y:S01]  /*4070*/  FADD.FTZ R131, R136, R131 ;  /* 0x0000008388837221 */ /* 0x000fe20000010000 */
[----:B------:R-:W-:Y:S01]  /*4080*/  LEA R136, P0, R98, c[0x0][0x168], 0x1 ;  /* 0x00005a0062887a11 */ /* 0x000fe200078008ff */
[----:B------:R-:W-:-:S02]  /*4090*/  FFMA.FTZ R105, R105, c[0x0][0x23c], -R107 ;  /* 0x00008f0069697a23 */ /* 0x000fc4000001086b */
[----:B------:R-:W-:Y:S01]  /*40a0*/  FADD.FTZ R108, R108, R131 ;  /* 0x000000836c6c7221 */ /* 0x000fe20000010000 */
[----:B------:R-:W5:Y:S01]  /*40b0*/  MUFU.EX2 R33, R33 ;  /* 0x0000002100217308 */ /* 0x000f620000000800 */
[----:B---3--:R-:W-:Y:S01]  /*40c0*/  F2FP.PACK_AB R81, R109, R106 ;  /* 0x0000006a6d51723e */ /* 0x008fe200000000ff */
[----:B------:R-:W-:Y:S01]  /*40d0*/  FFMA.FTZ R27, R27, c[0x0][0x23c], -R30 ;  /* 0x00008f001b1b7a23 */ /* 0x000fe2000001081e */
[----:B------:R-:W-:Y:S01]  /*40e0*/  LEA.HI.X R135, R98, c[0x0][0x16c], R97, 0x1, P0 ;  /* 0x00005b0062877a11 */ /* 0x000fe200000f0c61 */
[----:B------:R-:W-:Y:S02]  /*40f0*/  FADD.FTZ R31, R31, R108 ;  /* 0x0000006c1f1f7221 */ /* 0x000fe40000010000 */
[--C-:B------:R-:W-:Y:S02]  /*4100*/  FFMA.FTZ R26, R26, c[0x0][0x23c], -R30.reuse ;  /* 0x00008f001a1a7a23 */ /* 0x100fe4000001081e */
[----:B------:R-:W-:Y:S01]  /*4110*/  MUFU.EX2 R32, R32 ;  /* 0x0000002000207308 */ /* 0x000fe20000000800 */
[----:B------:R-:W-:-:S02]  /*4120*/  FFMA.FTZ R29, R29, c[0x0][0x23c], -R30 ;  /* 0x00008f001d1d7a23 */ /* 0x000fc4000001081e */
[----:B------:R-:W-:Y:S02]  /*4130*/  FFMA.FTZ R108, R28, c[0x0][0x23c], -R30 ;  /* 0x00008f001c6c7a23 */ /* 0x000fe4000001081e */
[----:B------:R-:W-:Y:S01]  /*4140*/  FADD.FTZ R109, R106, R109 ;  /* 0x0000006d6a6d7221 */ /* 0x000fe20000010000 */
[----:B-----5:R-:W-:Y:S02]  /*4150*/  F2FP.PACK_AB R83, R33, R134 ;  /* 0x000000862153723e */ /* 0x020fe400000000ff */
[----:B------:R-:W3:Y:S01]  /*4160*/  MUFU.EX2 R23, R23 ;  /* 0x0000001700177308 */ /* 0x000ee20000000800 */
[----:B------:R-:W-:-:S04]  /*4170*/  FADD.FTZ R134, R134, R109 ;  /* 0x0000006d86867221 */ /* 0x000fc80000010000 */
[----:B------:R-:W-:Y:S01]  /*4180*/  FADD.FTZ R33, R33, R134 ;  /* 0x0000008621217221 */ /* 0x000fe20000010000 */
[C---:B--2---:R-:W-:Y:S02]  /*4190*/  HMMA.16816.F32 R36, R80.reuse, R40, RZ ;  /* 0x000000285024723c */ /* 0x044fe400000018ff */
[----:B------:R-:W-:Y:S06]  /*41a0*/  MUFU.EX2 R21, R21 ;  /* 0x0000001500157308 */ /* 0x000fec0000000800 */
[----:B------:R-:W-:Y:S02]  /*41b0*/  HMMA.16816.F32 R40, R80, R42, RZ ;  /* 0x0000002a5028723c */ /* 0x000fe400000018ff */
[----:B------:R-:W2:Y:S01]  /*41c0*/  MUFU.EX2 R20, R20 ;  /* 0x0000001400147308 */ /* 0x000ea20000000800 */
[----:B---3--:R-:W-:Y:S01]  /*41d0*/  F2FP.PACK_AB R4, R23, R32 ;  /* 0x000000201704723e */ /* 0x008fe200000000ff */
[----:B------:R-:W-:-:S04]  /*41e0*/  FADD.FTZ R32, R32, R31 ;  /* 0x0000001f20207221 */ /* 0x000fc80000010000 */
[C---:B-1----:R-:W-:Y:S01]  /*41f0*/  HMMA.16816.F32 R60, R80.reuse, R64, RZ ;  /* 0x00000040503c723c */ /* 0x042fe200000018ff */
[----:B------:R-:W-:Y:S01]  /*4200*/  FADD.FTZ R32, R23, R32 ;  /* 0x0000002017207221 */ /* 0x000fe20000010000 */
[----:B------:R-:W-:Y:S06]  /*4210*/  MUFU.EX2 R24, R24 ;  /* 0x0000001800187308 */ /* 0x000fec0000000800 */
[----:B------:R-:W-:Y:S02]  /*4220*/  HMMA.16816.F32 R64, R80, R66, RZ ;  /* 0x000000425040723c */ /* 0x000fe400000018ff */
[----:B------:R-:W1:Y:S01]  /*4230*/  MUFU.EX2 R25, R25 ;  /* 0x0000001900197308 */ /* 0x000e620000000800 */
[----:B--2---:R-:W-:Y:S01]  /*4240*/  F2FP.PACK_AB R6, R20, R21 ;  /* 0x000000151406723e */ /* 0x004fe200000000ff */
[----:B------:R-:W-:-:S04]  /*4250*/  FADD.FTZ R21, R21, R32 ;  /* 0x0000002015157221 */ /* 0x000fc80000010000 */
[C---:B------:R-:W-:Y:S01]  /*4260*/  HMMA.16816.F32 R68, R80.reuse, R72, RZ ;  /* 0x000000485044723c */ /* 0x040fe200000018ff */
[----:B------:R-:W-:Y:S01]  /*4270*/  FADD.FTZ R21, R20, R21 ;  /* 0x0000001514157221 */ /* 0x000fe20000010000 */
[----:B------:R-:W-:Y:S06]  /*4280*/  MUFU.EX2 R22, R22 ;  /* 0x0000001600167308 */ /* 0x000fec0000000800 */
[----:B------:R-:W-:Y:S02]  /*4290*/  HMMA.16816.F32 R72, R80, R74, RZ ;  /* 0x0000004a5048723c */ /* 0x000fe400000018ff */
[----:B------:R-:W2:Y:S01]  /*42a0*/  MUFU.EX2 R3, R3 ;  /* 0x0000000300037308 */ /* 0x000ea20000000800 */
[----:B-1----:R-:W-:Y:S01]  /*42b0*/  F2FP.PACK_AB R5, R25, R24 ;  /* 0x000000181905723e */ /* 0x002fe200000000ff */
[----:B------:R-:W-:-:S04]  /*42c0*/  FADD.FTZ R24, R24, R33 ;  /* 0x0000002118187221 */ /* 0x000fc80000010000 */
[C---:B------:R-:W-:Y:S01]  /*42d0*/  HMMA.16816.F32 R44, R80.reuse, R48, RZ ;  /* 0x00000030502c723c */ /* 0x040fe200000018ff */
[----:B------:R-:W-:Y:S01]  /*42e0*/  FADD.FTZ R25, R25, R24 ;  /* 0x0000001819197221 */ /* 0x000fe20000010000 */
[----:B------:R-:W-:Y:S06]  /*42f0*/  MUFU.EX2 R94, R94 ;  /* 0x0000005e005e7308 */ /* 0x000fec0000000800 */
[----:B------:R-:W-:Y:S01]  /*4300*/  HMMA.16816.F32 R52, R80, R56, RZ ;  /* 0x000000385034723c */ /* 0x000fe200000018ff */
[----:B--2---:R-:W-:Y:S01]  /*4310*/  F2FP.PACK_AB R7, R3, R22 ;  /* 0x000000160307723e */ /* 0x004fe200000000ff */
[----:B------:R-:W1:Y:S01]  /*4320*/  MUFU.EX2 R93, R93 ;  /* 0x0000005d005d7308 */ /* 0x000e620000000800 */
[----:B------:R-:W-:-:S05]  /*4330*/  FADD.FTZ R22, R22, R25 ;  /* 0x0000001916167221 */ /* 0x000fca0000010000 */
[----:B------:R-:W-:Y:S01]  /*4340*/  HMMA.16816.F32 R48, R80, R50, RZ ;  /* 0x000000325030723c */ /* 0x000fe200000018ff */
[----:B------:R-:W-:Y:S01]  /*4350*/  FADD.FTZ R3, R3, R22 ;  /* 0x0000001603037221 */ /* 0x000fe20000010000 */
        /* <DEDUP_REMOVED lines=11> */
[----:B------:R-:W-:Y:S01]  /*4410*/  LDSM.16.MT88.4 R16, [R114+0x6c00] ;  /* 0x006c00007210783b */ /* 0x000fe20000004200 */
[----:B------:R-:W5:Y:S06]  /*4420*/  MUFU.EX2 R34, R34 ;  /* 0x0000002200227308 */ /* 0x000f6c0000000800 */
[C---:B----4-:R-:W-:Y:S02]  /*4430*/  HMMA.16816.F32 R52, R4.reuse, R12, R52 ;  /* 0x0000000c0434723c */ /* 0x050fe40000001834 */
[----:B------:R-:W-:Y:S06]  /*4440*/  MUFU.EX2 R102, R102 ;  /* 0x0000006600667308 */ /* 0x000fec0000000800 */
[C---:B------:R-:W-:Y:S01]  /*4450*/  HMMA.16816.F32 R56, R4.reuse, R14, R56 ;  /* 0x0000000e0438723c */ /* 0x040fe20000001838 */
[----:B------:R-:W-:Y:S01]  /*4460*/  LDSM.16.MT88.4 R12, [R112+0x6c00] ;  /* 0x006c0000700c783b */ /* 0x000fe20000004200 */
[----:B------:R-:W4:Y:S06]  /*4470*/  MUFU.EX2 R103, R103 ;  /* 0x0000006700677308 */ /* 0x000f2c0000000800 */
[C---:B--2---:R-:W-:Y:S02]  /*4480*/  HMMA.16816.F32 R60, R4.reuse, R8, R60 ;  /* 0x00000008043c723c */ /* 0x044fe4000000183c */
[----:B------:R-:W-:Y:S06]  /*4490*/  MUFU.EX2 R104, R104 ;  /* 0x0000006800687308 */ /* 0x000fec0000000800 */
[C---:B------:R-:W-:Y:S01]  /*44a0*/  HMMA.16816.F32 R64, R4.reuse, R10, R64 ;  /* 0x0000000a0440723c */ /* 0x040fe20000001840 */
[----:B------:R-:W2:Y:S01]  /*44b0*/  LDSM.16.MT88.4 R8, [R114+0x8400] ;  /* 0x008400007208783b */ /* 0x000ea20000004200 */
[----:B------:R-:W-:Y:S08]  /*44c0*/  MUFU.EX2 R105, R105 ;  /* 0x0000006900697308 */ /* 0x000ff00000000800 */
[----:B------:R-:W-:Y:S08]  /*44d0*/  MUFU.EX2 R27, R27 ;  /* 0x0000001b001b7308 */ /* 0x000ff00000000800 */
[----:B------:R-:W1:Y:S08]  /*44e0*/  MUFU.EX2 R26, R26 ;  /* 0x0000001a001a7308 */ /* 0x000e700000000800 */
[----:B------:R-:W-:Y:S08]  /*44f0*/  MUFU.EX2 R29, R29 ;  /* 0x0000001d001d7308 */ /* 0x000ff00000000800 */
[----:B------:R-:W1:Y:S01]  /*4500*/  MUFU.EX2 R108, R108 ;  /* 0x0000006c006c7308 */ /* 0x000e620000000800 */
[C---:B--2---:R-:W-:Y:S08]  /*4510*/  HMMA.16816.F32 R68, R4.reuse, R8, R68 ;  /* 0x000000080444723c */ /* 0x044ff00000001844 */
[----:B------:R-:W-:Y:S01]  /*4520*/  HMMA.16816.F32 R72, R4, R10, R72 ;  /* 0x0000000a0448723c */ /* 0x000fe20000001848 */
[----:B------:R-:W2:Y:S07]  /*4530*/  LDSM.16.MT88.4 R8, [R112+0x8000] ;  /* 0x008000007008783b */ /* 0x000eae0000004200 */
[C---:B--2---:R-:W-:Y:S08]  /*4540*/  HMMA.16816.F32 R76, R80.reuse, R8, RZ ;  /* 0x00000008504c723c */ /* 0x044ff000000018ff */
[----:B------:R-:W-:Y:S01]  /*4550*/  HMMA.16816.F32 R80, R80, R10, RZ ;  /* 0x0000000a5050723c */ /* 0x000fe200000018ff */
[----:B------:R-:W2:Y:S11]  /*4560*/  LDSM.16.MT88.4 R8, [R112+0x8400] ;  /* 0x008400007008783b */ /* 0x000eb60000004200 */
[----:B------:R-:W-:Y:S04]  /*4570*/  @!UPT UIADD3 URZ, URZ, URZ, URZ ;  /* 0x0000003f3f3ff290 */ /* 0x000fe8000fffe03f */
[C---:B--2---:R-:W-:Y:S08]  /*4580*/  HMMA.16816.F32 R76, R4.reuse, R8, R76 ;  /* 0x00000008044c723c */ /* 0x044ff0000000184c */
[----:B------:R-:W-:Y:S01]  /*4590*/  HMMA.16816.F32 R80, R4, R10, R80 ;  /* 0x0000000a0450723c */ /* 0x000fe20000001850 */
[----:B------:R-:W2:Y:S06]  /*45a0*/  LDSM.16.MT88.4 R8, [R114+0x6800] ;  /* 0x006800007208783b */ /* 0x000eac0000004200 */
[----:B-1----:R-:W-:-:S02]  /*45b0*/  F2FP.PACK_AB R4, R93, R94 ;  /* 0x0000005e5d04723e */ /* 0x002fc400000000ff */
[C---:B---3--:R-:W-:Y:S01]  /*45c0*/  F2FP.PACK_AB R5, R87.reuse, R92 ;  /* 0x0000005c5705723e */ /* 0x048fe200000000ff */
[----:B------:R-:W-:Y:S01]  /*45d0*/  FADD.FTZ R92, R92, R3 ;  /* 0x000000035c5c7221 */ /* 0x000fe20000010000 */
[----:B------:R-:W-:Y:S02]  /*45e0*/  F2FP.PACK_AB R6, R90, R91 ;  /* 0x0000005b5a06723e */ /* 0x000fe400000000ff */
[----:B-----5:R-:W-:Y:S01]  /*45f0*/  F2FP.PACK_AB R7, R34, R35 ;  /* 0x000000232207723e */ /* 0x020fe200000000ff */
[----:B------:R-:W-:-:S04]  /*4600*/  FADD.FTZ R92, R87, R92 ;  /* 0x0000005c575c7221 */ /* 0x000fc80000010000 */
[----:B------:R-:W-:-:S04]  /*4610*/  FADD.FTZ R35, R35, R92 ;  /* 0x0000005c23237221 */ /* 0x000fc80000010000 */
[----:B------:R-:W-:Y:S01]  /*4620*/  FADD.FTZ R34, R34, R35 ;  /* 0x0000002322227221 */ /* 0x000fe20000010000 */
[C---:B--2---:R-:W-:Y:S08]  /*4630*/  HMMA.16816.F32 R36, R4.reuse, R8, R36 ;  /* 0x000000080424723c */ /* 0x044ff00000001824 */
        /* <DEDUP_REMOVED lines=17> */
[----:B----4-:R-:W-:-:S02]  /*4750*/  F2FP.PACK_AB R4, R103, R102 ;  /* 0x000000666704723e */ /* 0x010fc400000000ff */
        /* <DEDUP_REMOVED lines=27> */
[----:B-1----:R-:W-:Y:S03]  /*4910*/  HMMA.16816.F32 R76, R4, R8, R76 ;  /* 0x00000008044c723c */ /* 0x002fe6000000184c */
[----:B------:R-:W-:-:S05]  /*4920*/  FADD.FTZ R109, R105, R104 ;  /* 0x00000068696d7221 */ /* 0x000fca0000010000 */
        /* <DEDUP_REMOVED lines=64> */
.L_x_4024:
[----:B------:R-:W-:-:S04]  /*4d30*/  LEA R7, -R86, RZ, 0x6 ;  /* 0x000000ff56077211 */ /* 0x000fc800078e31ff */
[----:B------:R-:W-:Y:S02]  /*4d40*/  SHF.R.S32.HI R3, RZ, 0x1f, R7 ;  /* 0x0000001fff037819 */ /* 0x000fe40000011407 */
.L_x_4025:
[----:B------:R-:W-:Y:S02]  /*4d50*/  ISETP.GE.AND P4, PT, R128, c[0x0][0x220], PT ;  /* 0x0000880080007a0c */ /* 0x000fe40003f86270 */
[----:B------:R-:W-:Y:S02]  /*4d60*/  ISETP.GE.AND P3, PT, R119, c[0x0][0x220], PT ;  /* 0x0000880077007a0c */ /* 0x000fe40003f66270 */
[----:B------:R-:W-:Y:S02]  /*4d70*/  ISETP.GE.AND P2, PT, R118, c[0x0][0x220], PT ;  /* 0x0000880076007a0c */ /* 0x000fe40003f46270 */
[C---:B------:R-:W-:Y:S02]  /*4d80*/  LEA R110, P0, R7.reuse, R110, 0x1 ;  /* 0x0000006e076e7211 */ /* 0x040fe400078008ff */
[----:B------:R-:W-:Y:S02]  /*4d90*/  IADD3 R5, P1, R130, R7, RZ ;  /* 0x0000000782057210 */ /* 0x000fe40007f3e0ff */
[----:B------:R-:W-:-:S03]  /*4da0*/  LEA.HI.X R111, R7, R111, R3, 0x1, P0 ;  /* 0x0000006f076f7211 */ /* 0x000fc600000f0c03 */
[----:B------:R-:W-:Y:S01]  /*4db0*/  @!P4 IMAD.MOV.U32 R6, RZ, RZ, c[0x0][0x1a4] ;  /* 0x00006900ff06c624 */ /* 0x000fe200078e00ff */
[C---:B------:R-:W-:Y:S01]  /*4dc0*/  @!P4 LEA R10, P0, R86.reuse, R110, 0x6 ;  /* 0x0000006e560ac211 */ /* 0x040fe200078030ff */
[----:B------:R-:W-:Y:S01]  /*4dd0*/  @P4 STS [R125+0x6000], RZ ;  /* 0x006000ff7d004388 */ /* 0x000fe20000000800 */
[CC--:B------:R-:W-:Y:S02]  /*4de0*/  @!P3 IADD3 R4, P5, R7.reuse, R88.reuse, RZ ;  /* 0x000000580704b210 */ /* 0x0c0fe40007fbe0ff */
[----:B------:R-:W-:Y:S01]  /*4df0*/  @!P4 LEA.HI.X R11, R86, R111, R6, 0x6, P0 ;  /* 0x0000006f560bc211 */ /* 0x000fe200000f3406 */
[----:B------:R-:W-:Y:S01]  /*4e00*/  @P4 STS [R125+0x6004], RZ ;  /* 0x006004ff7d004388 */ /* 0x000fe20000000800 */
[-C--:B------:R-:W-:Y:S01]  /*4e10*/  @!P2 IADD3 R6, P0, R7, R88.reuse, RZ ;  /* 0x000000580706a210 */ /* 0x080fe20007f1e0ff */
[----:B------:R-:W-:Y:S01]  /*4e20*/  IMAD.X R7, R127, 0x1, R3, P1 ;  /* 0x000000017f077824 */ /* 0x000fe200008e0603 */
[-C--:B------:R-:W-:Y:S01]  /*4e30*/  @!P3 IADD3 R8, P1, R5, R88.reuse, RZ ;  /* 0x000000580508b210 */ /* 0x080fe20007f3e0ff */
[C-C-:B------:R-:W-:Y:S01]  /*4e40*/  @!P3 IMAD.X R9, R3.reuse, 0x1, R84.reuse, P5 ;  /* 0x000000010309b824 */ /* 0x140fe200028e0654 */
[----:B------:R-:W-:Y:S01]  /*4e50*/  @!P3 LEA R16, P5, R4, c[0x0][0x170], 0x1 ;  /* 0x00005c000410ba11 */ /* 0x000fe200078a08ff */
[--C-:B------:R-:W-:Y:S01]  /*4e60*/  @!P2 IMAD.X R3, R3, 0x1, R84.reuse, P0 ;  /* 0x000000010303a824 */ /* 0x100fe200000e0654 */
[----:B------:R-:W-:Y:S01]  /*4e70*/  @!P2 IADD3 R5, P0, R5, R88, RZ ;  /* 0x000000580505a210 */ /* 0x000fe20007f1e0ff */
[C-C-:B------:R-:W-:Y:S01]  /*4e80*/  @!P3 IMAD.X R13, R7.reuse, 0x1, R84.reuse, P1 ;  /* 0x00000001070db824 */ /* 0x140fe200008e0654 */
[----:B------:R-:W-:Y:S01]  /*4e90*/  @!P2 LEA R14, P1, R6, c[0x0][0x170], 0x1 ;  /* 0x00005c00060eaa11 */ /* 0x000fe200078208ff */
[----:B------:R-:W-:Y:S01]  /*4ea0*/  @P4 STS.64 [R125+0x6008], RZ ;  /* 0x006008ff7d004388 */ /* 0x000fe20000000a00 */
[----:B------:R-:W-:Y:S01]  /*4eb0*/  @!P3 LEA.HI.X R17, R4, c[0x0][0x174], R9, 0x1, P5 ;  /* 0x00005d000411ba11 */ /* 0x000fe200028f0c09 */
[----:B------:R-:W-:Y:S01]  /*4ec0*/  @!P2 IMAD.X R84, R7, 0x1, R84, P0 ;  /* 0x000000010754a824 */ /* 0x000fe200000e0654 */
[----:B------:R-:W-:Y:S01]  /*4ed0*/  @!P2 LEA.HI.X R15, R6, c[0x0][0x174], R3, 0x1, P1 ;  /* 0x00005d00060faa11 */ /* 0x000fe200008f0c03 */
[----:B------:R-:W-:Y:S01]  /*4ee0*/  @!PT LDS RZ, [RZ] ;  /* 0x00000000fffff984 */ /* 0x000fe20000000800 */
[----:B------:R-:W-:Y:S01]  /*4ef0*/  @!PT LDS RZ, [RZ] ;  /* 0x00000000fffff984 */ /* 0x000fe20000000800 */
[----:B------:R-:W-:Y:S01]  /*4f00*/  @!PT LDS RZ, [RZ] ;  /* 0x00000000fffff984 */ /* 0x000fe20000000800 */
[----:B------:R1:W-:Y:S01]  /*4f10*/  @!P4 LDGSTS.E.BYPASS.LTC128B.128 [R125+0x6000], [R110.64] ;  /* 0x060000006e7dcfae */ /* 0x0003e2000b901d48 */
[----:B------:R-:W-:-:S02]  /*4f20*/  @!P3 LEA R26, P1, R8, c[0x0][0x170], 0x1 ;  /* 0x00005c00081aba11 */ /* 0x000fc400078208ff */
[C---:B------:R-:W-:Y:S01]  /*4f30*/  @!P2 LEA R24, P0, R5.reuse, c[0x0][0x170], 0x1 ;  /* 0x00005c000518aa11 */ /* 0x040fe200078008ff */
[----:B------:R-:W-:Y:S01]  /*4f40*/  @P3 STS.128 [R125+0x7000], RZ ;  /* 0x007000ff7d003388 */ /* 0x000fe20000000c00 */
[----:B------:R-:W-:Y:S02]  /*4f50*/  @!P3 LEA.HI.X R27, R8, c[0x0][0x174], R13, 0x1, P1 ;  /* 0x00005d00081bba11 */ /* 0x000fe400008f0c0d */
[----:B------:R-:W-:Y:S01]  /*4f60*/  @!P2 LEA.HI.X R25, R5, c[0x0][0x174], R84, 0x1, P0 ;  /* 0x00005d000519aa11 */ /* 0x000fe200000f0c54 */
        /* <DEDUP_REMOVED lines=26> */
[----:B------:R-:W5:Y:S04]  /*5110*/  LDSM.16.M88.4 R20, [R116+0x3400] ;  /* 0x003400007414783b */ /* 0x000f680000000200 */
[----:B------:R-:W-:Y:S04]  /*5120*/  LDSM.16.M88.4 R84, [R115] ;  /* 0x000000007354783b */ /* 0x000fe80000000200 */
[----:B--2---:R-:W2:Y:S04]  /*5130*/  LDSM.16.M88.4 R16, [R113+0x3000] ;  /* 0x003000007110783b */ /* 0x004ea80000000200 */
[----:B---3--:R-:W3:Y:S04]  /*5140*/  LDSM.16.M88.4 R12, [R116+0x3800] ;  /* 0x00380000740c783b */ /* 0x008ee80000000200 */
[----:B----4-:R-:W4:Y:S04]  /*5150*/  LDSM.16.M88.4 R8, [R113+0x3400] ;  /* 0x003400007108783b */ /* 0x010f280000000200 */
[----:B------:R-:W2:Y:S04]  /*5160*/  LDSM.16.M88.4 R88, [R116+0x3c00] ;  /* 0x003c00007458783b */ /* 0x000ea80000000200 */
[----:B------:R-:W2:Y:S04]  /*5170*/  LDSM.16.M88.4 R92, [R113+0x3800] ;  /* 0x00380000715c783b */ /* 0x000ea80000000200 */
[----:B------:R-:W3:Y:S04]  /*5180*/  S2R R3, SR_TID.X ;  /* 0x0000000000037919 */ /* 0x000ee80000002100 */
[----:B------:R-:W0:Y:S01]  /*5190*/  LDGDEPBAR ;  /* 0x00000000000079af */ /* 0x000e220000000000 */
[C---:B-1----:R-:W-:Y:S08]  /*51a0*/  HMMA.16816.F32 R32, R4.reuse, R28, RZ ;  /* 0x0000001c0420723c */ /* 0x042ff000000018ff */
[C---:B------:R-:W-:Y:S08]  /*51b0*/  HMMA.16816.F32 R28, R4.reuse, R30, RZ ;  /* 0x0000001e041c723c */ /* 0x040ff000000018ff */
[----:B-----5:R-:W-:Y:S01]  /*51c0*/  HMMA.16816.F32 R24, R4, R20, RZ ;  /* 0x000000140418723c */ /* 0x020fe200000018ff */
[----:B---3--:R-:W-:-:S05]  /*51d0*/  IMAD.SHL.U32 R3, R3, 0x2, RZ ;  /* 0x0000000203037824 */ /* 0x008fca00078e00ff */
[----:B------:R-:W-:Y:S02]  /*51e0*/  LOP3.LUT R3, R3, 0x6, RZ, 0xc0, !PT ;  /* 0x0000000603037812 */ /* 0x000fe400078ec0ff */
[----:B------:R-:W-:Y:S03]  /*51f0*/  HMMA.16816.F32 R20, R4, R22, RZ ;  /* 0x000000160414723c */ /* 0x000fe600000018ff */
[----:B------:R-:W-:-:S05]  /*5200*/  IMAD R3, R124, 0x40, R3 ;  /* 0x000000407c037824 */ /* 0x000fca00078e0203 */
[C---:B--2---:R-:W-:Y:S08]  /*5210*/  HMMA.16816.F32 R32, R84.reuse, R16, R32 ;  /* 0x000000105420723c */ /* 0x044ff00000001820 */
[----:B------:R-:W-:Y:S08]  /*5220*/  HMMA.16816.F32 R28, R84, R18, R28 ;  /* 0x00000012541c723c */ /* 0x000ff0000000181c */
[----:B------:R-:W-:Y:S08]  /*5230*/  HMMA.16816.F32 R16, R4, R12, RZ ;  /* 0x0000000c0410723c */ /* 0x000ff000000018ff */
        /* <DEDUP_REMOVED lines=62> */
[----:B------:R-:W-:Y:S01]  /*5620*/  IADD3 R85, R3, 0x8, RZ ;  /* 0x0000000803557810 */ /* 0x000fe20007ffe0ff */
[----:B------:R-:W-:Y:S01]  /*5630*/  BAR.SYNC.DEFER_BLOCKING 0x0 ;  /* 0x0000000000007b1d */ /* 0x000fe20000010000 */
[----:B------:R-:W-:-:S02]  /*5640*/  ISETP.GE.AND P5, PT, R84, R100, PT ;  /* 0x000000645400720c */ /* 0x000fc40003fa6270 */
[-C--:B------:R-:W-:Y:S02]  /*5650*/  ISETP.GE.AND P1, PT, R84, R99.reuse, PT ;  /* 0x000000635400720c */ /* 0x080fe40003f26270 */
[-C--:B------:R-:W-:Y:S01]  /*5660*/  ISETP.GE.AND P0, PT, R85, R100.reuse, PT ;  /* 0x000000645500720c */ /* 0x080fe20003f06270 */
[C---:B--2---:R-:W-:Y:S01]  /*5670*/  HMMA.16816.F32 R16, R92.reuse, R88, R16 ;  /* 0x000000585c10723c */ /* 0x044fe20000001810 */
[----:B------:R-:W-:Y:S02]  /*5680*/  IADD3 R87, R3, 0x9, RZ ;  /* 0x0000000903577810 */ /* 0x000fe40007ffe0ff */
[----:B------:R-:W-:Y:S02]  /*5690*/  FSEL R84, R33, -INF , !P5 ;  /* 0xff80000021547808 */ /* 0x000fe40006800000 */
[----:B------:R-:W-:Y:S02]  /*56a0*/  ISETP.GE.AND P5, PT, R85, R99, PT ;  /* 0x000000635500720c */ /* 0x000fe40003fa6270 */
[----:B------:R-:W-:Y:S01]  /*56b0*/  FSEL R35, R35, -INF , !P1 ;  /* 0xff80000023237808 */ /* 0x000fe20004800000 */
[----:B------:R-:W-:Y:S01]  /*56c0*/  HMMA.16816.F32 R12, R92, R90, R12 ;  /* 0x0000005a5c0c723c */ /* 0x000fe2000000180c */
[----:B------:R-:W-:-:S02]  /*56d0*/  ISETP.GE.AND P1, PT, R87, R100, PT ;  /* 0x000000645700720c */ /* 0x000fc40003f26270 */
[----:B------:R-:W-:Y:S02]  /*56e0*/  FSEL R86, R28, -INF , !P0 ;  /* 0xff8000001c567808 */ /* 0x000fe40004000000 */
[----:B------:R-:W-:Y:S02]  /*56f0*/  IADD3 R85, R3, 0x10, RZ ;  /* 0x0000001003557810 */ /* 0x000fe40007ffe0ff */
[----:B------:R-:W-:Y:S02]  /*5700*/  ISETP.GE.AND P0, PT, R87, R99, PT ;  /* 0x000000635700720c */ /* 0x000fe40003f06270 */
[----:B------:R-:W-:Y:S02]  /*5710*/  FSEL R33, R30, -INF , !P5 ;  /* 0xff8000001e217808 */ /* 0x000fe40006800000 */
[----:B------:R-:W-:Y:S02]  /*5720*/  IADD3 R30, R3, 0x11, RZ ;  /* 0x00000011031e7810 */ /* 0x000fe40007ffe0ff */
[----:B------:R-:W-:-:S02]  /*5730*/  FSEL R28, R29, -INF , !P1 ;  /* 0xff8000001d1c7808 */ /* 0x000fc40004800000 */
[----:B------:R-:W-:Y:S02]  /*5740*/  ISETP.GE.AND P1, PT, R85, R99, PT ;  /* 0x000000635500720c */ /* 0x000fe40003f26270 */
[----:B------:R-:W-:Y:S02]  /*5750*/  FSEL R31, R31, -INF , !P0 ;  /* 0xff8000001f1f7808 */ /* 0x000fe40004000000 */
[-C--:B------:R-:W-:Y:S02]  /*5760*/  ISETP.GE.AND P0, PT, R30, R100.reuse, PT ;  /* 0x000000641e00720c */ /* 0x080fe40003f06270 */
[----:B------:R-:W-:Y:S02]  /*5770*/  IADD3 R29, R3, 0x18, RZ ;  /* 0x00000018031d7810 */ /* 0x000fe40007ffe0ff */
[----:B------:R-:W-:Y:S02]  /*5780*/  FSEL R143, R26, -INF , !P1 ;  /* 0xff8000001a8f7808 */ /* 0x000fe40004800000 */
[----:B------:R-:W-:-:S02]  /*5790*/  ISETP.GE.AND P1, PT, R29, R100, PT ;  /* 0x000000641d00720c */ /* 0x000fc40003f26270 */
[----:B------:R-:W-:Y:S02]  /*57a0*/  FSEL R144, R25, -INF , !P0 ;  /* 0xff80000019907808 */ /* 0x000fe40004000000 */
[----:B------:R-:W-:Y:S02]  /*57b0*/  ISETP.GE.AND P5, PT, R85, R100, PT ;  /* 0x000000645500720c */ /* 0x000fe40003fa6270 */
[----:B------:R-:W-:Y:S02]  /*57c0*/  IADD3 R26, R3, 0x19, RZ ;  /* 0x00000019031a7810 */ /* 0x000fe40007ffe0ff */
[----:B------:R-:W-:Y:S02]  /*57d0*/  ISETP.GE.AND P0, PT, R29, R99, PT ;  /* 0x000000631d00720c */ /* 0x000fe40003f06270 */
[----:B------:R-:W-:Y:S02]  /*57e0*/  FSEL R150, R20, -INF , !P1 ;  /* 0xff80000014967808 */ /* 0x000fe40004800000 */
[----:B------:R-:W-:-:S02]  /*57f0*/  FSEL R140, R24, -INF , !P5 ;  /* 0xff800000188c7808 */ /* 0x000fc40006800000 */
[-C--:B------:R-:W-:Y:S02]  /*5800*/  ISETP.GE.AND P1, PT, R26, R99.reuse, PT ;  /* 0x000000631a00720c */ /* 0x080fe40003f26270 */
[----:B------:R-:W-:Y:S02]  /*5810*/  FSEL R139, R22, -INF , !P0 ;  /* 0xff800000168b7808 */ /* 0x000fe40004000000 */
[----:B------:R-:W-:Y:S02]  /*5820*/  ISETP.GE.AND P5, PT, R30, R99, PT ;  /* 0x000000631e00720c */ /* 0x000fe40003fa6270 */
[C---:B------:R-:W-:Y:S02]  /*5830*/  IADD3 R22, R3.reuse, 0x21, RZ ;  /* 0x0000002103167810 */ /* 0x040fe40007ffe0ff */
[----:B------:R-:W-:Y:S02]  /*5840*/  IADD3 R24, R3, 0x20, RZ ;  /* 0x0000002003187810 */ /* 0x000fe40007ffe0ff */
[----:B------:R-:W-:-:S02]  /*5850*/  FSEL R151, R23, -INF , !P1 ;  /* 0xff80000017977808 */ /* 0x000fc40004800000 */
[----:B------:R-:W-:Y:S02]  /*5860*/  FSEL R153, R27, -INF , !P5 ;  /* 0xff8000001b997808 */ /* 0x000fe40006800000 */
[-C--:B------:R-:W-:Y:S02]  /*5870*/  ISETP.GE.AND P1, PT, R22, R100.reuse, PT ;  /* 0x000000641600720c */ /* 0x080fe40003f26270 */
[-C--:B------:R-:W-:Y:S02]  /*5880*/  ISETP.GE.AND P5, PT, R26, R100.reuse, PT ;  /* 0x000000641a00720c */ /* 0x080fe40003fa6270 */
[----:B------:R-:W-:Y:S02]  /*5890*/  ISETP.GE.AND P0, PT, R24, R100, PT ;  /* 0x000000641800720c */ /* 0x000fe40003f06270 */
[----:B------:R-:W-:Y:S02]  /*58a0*/  IADD3 R20, R3, 0x28, RZ ;  /* 0x0000002803147810 */ /* 0x000fe40007ffe0ff */
[----:B------:R-:W-:-:S02]  /*58b0*/  FSEL R106, R17, -INF , !P1 ;  /* 0xff800000116a7808 */ /* 0x000fc40004800000 */
[----:B------:R-:W-:Y:S02]  /*58c0*/  FSEL R152, R21, -INF , !P5 ;  /* 0xff80000015987808 */ /* 0x000fe40006800000 */
[----:B------:R-:W-:Y:S02]  /*58d0*/  FSEL R103, R16, -INF , !P0 ;  /* 0xff80000010677808 */ /* 0x000fe40004000000 */
[-C--:B------:R-:W-:Y:S02]  /*58e0*/  ISETP.GE.AND P1, PT, R20, R99.reuse, PT ;  /* 0x000000631400720c */ /* 0x080fe40003f26270 */
[----:B------:R-:W-:Y:S02]  /*58f0*/  ISETP.GE.AND P5, PT, R24, R99, PT ;  /* 0x000000631800720c */ /* 0x000fe40003fa6270 */
[----:B------:R-:W-:Y:S02]  /*5900*/  IADD3 R16, R3, 0x30, RZ ;  /* 0x0000003003107810 */ /* 0x000fe40007ffe0ff */
[----:B------:R-:W-:-:S02]  /*5910*/  FSEL R137, R14, -INF , !P1 ;  /* 0xff8000000e897808 */ /* 0x000fc40004800000 */
[----:B------:R-:W-:Y:S02]  /*5920*/  ISETP.GE.AND P0, PT, R22, R99, PT ;  /* 0x000000631600720c */ /* 0x000fe40003f06270 */
[----:B------:R-:W-:Y:S02]  /*5930*/  FSEL R105, R18, -INF , !P5 ;  /* 0xff80000012697808 */ /* 0x000fe40006800000 */
[-C--:B------:R-:W-:Y:S02]  /*5940*/  ISETP.GE.AND P1, PT, R16, R100.reuse, PT ;  /* 0x000000641000720c */ /* 0x080fe40003f26270 */
[----:B------:R-:W-:Y:S02]  /*5950*/  ISETP.GE.AND P5, PT, R20, R100, PT ;  /* 0x000000641400720c */ /* 0x000fe40003fa6270 */
[C---:B------:R-:W-:Y:S02]  /*5960*/  IADD3 R17, R3.reuse, 0x29, RZ ;  /* 0x0000002903117810 */ /* 0x040fe40007ffe0ff */
[----:B------:R-:W-:-:S02]  /*5970*/  IADD3 R14, R3, 0x31, RZ ;  /* 0x00000031030e7810 */ /* 0x000fc40007ffe0ff */
[----:B------:R-:W-:Y:S02]  /*5980*/  FSEL R107, R19, -INF , !P0 ;  /* 0xff800000136b7808 */ /* 0x000fe40004000000 */
[----:B------:R-:W-:Y:S02]  /*5990*/  FSEL R102, R8, -INF , !P1 ;  /* 0xff80000008667808 */ /* 0x000fe40004800000 */
[C---:B------:R-:W-:Y:S02]  /*59a0*/  ISETP.GE.AND P0, PT, R17.reuse, R100, PT ;  /* 0x000000641100720c */ /* 0x040fe40003f06270 */
[----:B------:R-:W-:Y:S02]  /*59b0*/  FSEL R134, R12, -INF , !P5 ;  /* 0xff8000000c867808 */ /* 0x000fe40006800000 */
[-C--:B------:R-:W-:Y:S02]  /*59c0*/  ISETP.GE.AND P1, PT, R14, R99.reuse, PT ;  /* 0x000000630e00720c */ /* 0x080fe40003f26270 */
[----:B------:R-:W-:-:S02]  /*59d0*/  ISETP.GE.AND P5, PT, R17, R99, PT ;  /* 0x000000631100720c */ /* 0x000fc40003fa6270 */
[----:B------:R-:W-:Y:S02]  /*59e0*/  FSEL R138, R13, -INF , !P0 ;  /* 0xff8000000d8a7808 */ /* 0x000fe40004000000 */
[----:B------:R-:W-:Y:S02]  /*59f0*/  FSEL R89, R11, -INF , !P1 ;  /* 0xff8000000b597808 */ /* 0x000fe40004800000 */
[----:B------:R-:W-:Y:S02]  /*5a00*/  ISETP.GE.AND P0, PT, R16, R99, PT ;  /* 0x000000631000720c */ /* 0x000fe40003f06270 */
[----:B------:R-:W-:Y:S02]  /*5a10*/  FSEL R101, R15, -INF , !P5 ;  /* 0xff8000000f657808 */ /* 0x000fe40006800000 */
[-C--:B------:R-:W-:Y:S02]  /*5a20*/  ISETP.GE.AND P1, PT, R3, R100.reuse, PT ;  /* 0x000000640300720c */ /* 0x080fe40003f26270 */
[----:B------:R-:W-:-:S02]  /*5a30*/  ISETP.GE.AND P5, PT, R14, R100, PT ;  /* 0x000000640e00720c */ /* 0x000fc40003fa6270 */
[----:B------:R-:W-:Y:S02]  /*5a40*/  IADD3 R12, R3, 0x38, RZ ;  /* 0x00000038030c7810 */ /* 0x000fe40007ffe0ff */
[----:B------:R-:W-:Y:S02]  /*5a50*/  FSEL R90, R10, -INF , !P0 ;  /* 0xff8000000a5a7808 */ /* 0x000fe40004000000 */
[----:B------:R-:W-:Y:S02]  /*5a60*/  FSEL R32, R32, -INF , !P1 ;  /* 0xff80000020207808 */ /* 0x000fe40004800000 */
[----:B------:R-:W-:Y:S02]  /*5a70*/  ISETP.GE.AND P0, PT, R12, R100, PT ;  /* 0x000000640c00720c */ /* 0x000fe40003f06270 */
[----:B------:R-:W-:Y:S02]  /*5a80*/  FSEL R104, R9, -INF , !P5 ;  /* 0xff80000009687808 */ /* 0x000fe40006800000 */
[----:B------:R-:W-:-:S02]  /*5a90*/  ISETP.GE.AND P1, PT, R96, 0x3, PT ;  /* 0x000000036000780c */ /* 0x000fc40003f26270 */
[-C--:B------:R-:W-:Y:S02]  /*5aa0*/  ISETP.GE.AND P5, PT, R12, R99.reuse, PT ;  /* 0x000000630c00720c */ /* 0x080fe40003fa6270 */
[C---:B------:R-:W-:Y:S02]  /*5ab0*/  IADD3 R8, R3.reuse, 0x39, RZ ;  /* 0x0000003903087810 */ /* 0x040fe40007ffe0ff */
[----:B------:R-:W-:Y:S02]  /*5ac0*/  FSEL R131, R4, -INF , !P0 ;  /* 0xff80000004837808 */ /* 0x000fe40004000000 */
[----:B------:R-:W-:Y:S02]  /*5ad0*/  ISETP.GE.AND P0, PT, R8, R100, PT ;  /* 0x000000640800720c */ /* 0x000fe40003f06270 */
[----:B------:R-:W-:Y:S02]  /*5ae0*/  FSEL R91, R6, -INF , !P5 ;  /* 0xff800000065b7808 */ /* 0x000fe40006800000 */
[----:B------:R-:W-:-:S02]  /*5af0*/  ISETP.GE.AND P5, PT, R3, R99, PT ;  /* 0x000000630300720c */ /* 0x000fc40003fa6270 */
[----:B------:R-:W-:Y:S02]  /*5b00*/  FSEL R142, R5, -INF , !P0 ;  /* 0xff800000058e7808 */ /* 0x000fe40004000000 */
[----:B------:R-:W-:Y:S02]  /*5b10*/  FSEL R5, R34, -INF , !P5 ;  /* 0xff80000022057808 */ /* 0x000fe40006800000 */
[----:B------:R-:W-:Y:S02]  /*5b20*/  LEA R136, P0, R98, c[0x0][0x168], 0x1 ;  /* 0x00005a0062887a11 */ /* 0x000fe400078008ff */
[----:B------:R-:W-:Y:S02]  /*5b30*/  ISETP.GE.AND P5, PT, R8, R99, PT ;  /* 0x000000630800720c */ /* 0x000fe40003fa6270 */
[----:B------:R-:W-:Y:S02]  /*5b40*/  LEA.HI.X R135, R98, c[0x0][0x16c], R97, 0x1, P0 ;  /* 0x00005b0062877a11 */ /* 0x000fe400000f0c61 */
[----:B------:R-:W-:Y:S01]  /*5b50*/  FSEL R96, R7, -INF , !P5 ;  /* 0xff80000007607808 */ /* 0x000fe20006800000 */
[----:B------:R-:W-:Y:S05]  /*5b60*/  @!P1 BRA `(.L_x_4026) ;  /* 0x000007d000009947 */ /* 0x000fea0003800000 */
[----:B------:R-:W-:Y:S05]  /*5b70*/  @!P6 BRA `(.L_x_4027) ;  /* 0x000003b00000e947 */ /* 0x000fea0003800000 */
[----:B------:R-:W-:Y:S01]  /*5b80*/  IABS R3, c[0x0][0x2d0] ;  /* 0x0000b40000037a13 */ /* 0x000fe20000000000 */
[----:B------:R-:W-:-:S03]  /*5b90*/  IMAD.MOV.U32 R6, RZ, RZ, RZ ;  /* 0x000000ffff067224 */ /* 0x000fc600078e00ff */
[----:B------:R-:W1:Y:S08]  /*5ba0*/  I2F.RP R10, R3 ;  /* 0x00000003000a7306 */ /* 0x000e700000209400 */
[----:B-1----:R-:W1:Y:S02]  /*5bb0*/  MUFU.RCP R8, R10 ;  /* 0x0000000a00087308 */ /* 0x002e640000001000 */
[----:B-1----:R-:W-:-:S06]  /*5bc0*/  IADD3 R8, R8, 0xffffffe, RZ ;  /* 0x0ffffffe08087810 */ /* 0x002fcc0007ffe0ff */
[----:B------:R-:W1:Y:S02]  /*5bd0*/  F2I.FTZ.U32.TRUNC.NTZ R7, R8 ;  /* 0x0000000800077305 */ /* 0x000e64000021f000 */
[----:B-1----:R-:W-:-:S04]  /*5be0*/  IMAD.MOV R4, RZ, RZ, -R7 ;  /* 0x000000ffff047224 */ /* 0x002fc800078e0a07 */
[----:B------:R-:W-:-:S04]  /*5bf0*/  IMAD R4, R4, R3, RZ ;  /* 0x0000000304047224 */ /* 0x000fc800078e02ff */
[----:B------:R-:W-:-:S04]  /*5c00*/  IMAD.HI.U32 R4, R7, R4, R6 ;  /* 0x0000000407047227 */ /* 0x000fc800078e0006 */
[----:B------:R-:W-:-:S05]  /*5c10*/  IMAD.SHL.U32 R6, R124, 0x40, RZ ;  /* 0x000000407c067824 */ /* 0x000fca00078e00ff */
[----:B------:R-:W-:Y:S02]  /*5c20*/  IABS R9, R6 ;  /* 0x0000000600097213 */ /* 0x000fe40000000000 */
[C---:B------:R-:W-:Y:S02]  /*5c30*/  IADD3 R10, R6.reuse, -0x40, RZ ;  /* 0xffffffc0060a7810 */ /* 0x040fe40007ffe0ff */
[----:B------:R-:W-:Y:S01]  /*5c40*/  LOP3.LUT R6, R6, c[0x0][0x2d0], RZ, 0x3c, !PT ;  /* 0x0000b40006067a12 */ /* 0x000fe200078e3cff */
[----:B------:R-:W-:Y:S01]  /*5c50*/  IMAD.HI.U32 R11, R4, R9, RZ ;  /* 0x00000009040b7227 */ /* 0x000fe200078e00ff */
[----:B------:R-:W-:Y:S02]  /*5c60*/  IABS R7, R10 ;  /* 0x0000000a00077213 */ /* 0x000fe40000000000 */
[----:B------:R-:W-:Y:S02]  /*5c70*/  LOP3.LUT R10, R10, c[0x0][0x2d0], RZ, 0x3c, !PT ;  /* 0x0000b4000a0a7a12 */ /* 0x000fe400078e3cff */
        /* <DEDUP_REMOVED lines=15> */
[----:B------:R-:W-:-:S02]  /*5d70*/  ISETP.GE.AND P5, PT, R6, RZ, PT ;  /* 0x000000ff0600720c */ /* 0x000fc40003fa6270 */
[----:B------:R-:W-:-:S05]  /*5d80*/  LOP3.LUT R4, RZ, c[0x0][0x2d0], RZ, 0x33, !PT ;  /* 0x0000b400ff047a12 */ /* 0x000fca00078e33ff */
        /* <DEDUP_REMOVED lines=26> */
.L_x_4027:
[----:B------:R-:W-:-:S05]  /*5f30*/  IMAD.MOV.U32 R7, RZ, RZ, c[0x0][0x198] ;  /* 0x00006600ff077624 */ /* 0x000fca00078e00ff */
[----:B------:R-:W-:-:S04]  /*5f40*/  LEA R7, -R7, RZ, 0x6 ;  /* 0x000000ff07077211 */ /* 0x000fc800078e31ff */
[----:B------:R-:W-:Y:S02]  /*5f50*/  SHF.R.S32.HI R4, RZ, 0x1f, R7 ;  /* 0x0000001fff047819 */ /* 0x000fe40000011407 */
.L_x_4028:
[C---:B------:R-:W-:Y:S01]  /*5f60*/  LEA R136, P0, R7.reuse, R136, 0x1 ;  /* 0x0000008807887211 */ /* 0x040fe200078008ff */
[----:B------:R1:W-:Y:S01]  /*5f70*/  @P4 STS [R125+0x3000], RZ ;  /* 0x003000ff7d004388 */ /* 0x0003e20000000800 */
[----:B------:R-:W-:Y:S02]  /*5f80*/  BSSY B0, `(.L_x_4029) ;  /* 0x000003a000007945 */ /* 0x000fe40003800000 */
[----:B------:R-:W-:Y:S01]  /*5f90*/  LEA.HI.X R135, R7, R135, R4, 0x1, P0 ;  /* 0x0000008707877211 */ /* 0x000fe200000f0c04 */
[----:B------:R-:W-:Y:S01]  /*5fa0*/  @!P4 IMAD.MOV.U32 R8, RZ, RZ, R136 ;  /* 0x000000ffff08c224 */ /* 0x000fe200078e0088 */
[-C--:B------:R-:W-:Y:S01]  /*5fb0*/  @!P3 IADD3 R6, P0, R98, R7.reuse, RZ ;  /* 0x000000076206b210 */ /* 0x080fe20007f1e0ff */
[----:B------:R1:W-:Y:S02]  /*5fc0*/  @P4 STS [R125+0x3004], RZ ;  /* 0x003004ff7d004388 */ /* 0x0003e40000000800 */
[----:B------:R-:W-:Y:S02]  /*5fd0*/  @!P4 IMAD.MOV.U32 R9, RZ, RZ, R135 ;  /* 0x000000ffff09c224 */ /* 0x000fe400078e0087 */
[----:B------:R-:W-:Y:S01]  /*5fe0*/  @!P3 IMAD.X R3, R97, 0x1, R4, P0 ;  /* 0x000000016103b824 */ /* 0x000fe200000e0604 */
[C---:B------:R-:W-:Y:S01]  /*5ff0*/  @!P3 LEA R10, P0, R6.reuse, c[0x0][0x168], 0x1 ;  /* 0x00005a00060aba11 */ /* 0x040fe200078008ff */
[----:B------:R1:W-:Y:S03]  /*6000*/  @P4 STS.64 [R125+0x3008], RZ ;  /* 0x003008ff7d004388 */ /* 0x0003e60000000a00 */
[----:B------:R-:W-:Y:S01]  /*6010*/  @!P3 LEA.HI.X R11, R6, c[0x0][0x16c], R3, 0x1, P0 ;  /* 0x00005b00060bba11 */ /* 0x000fe200000f0c03 */
[----:B------:R-:W-:Y:S01]  /*6020*/  @!PT LDS RZ, [RZ] ;  /* 0x00000000fffff984 */ /* 0x000fe20000000800 */
[----:B------:R-:W-:Y:S01]  /*6030*/  @!PT LDS RZ, [RZ] ;  /* 0x00000000fffff984 */ /* 0x000fe20000000800 */
[----:B------:R-:W-:Y:S01]  /*6040*/  @!PT LDS RZ, [RZ] ;  /* 0x00000000fffff984 */ /* 0x000fe20000000800 */
[----:B------:R2:W-:Y:S01]  /*6050*/  @!P4 LDGSTS.E.BYPASS.LTC128B.128 [R125+0x3000], [R8.64] ;  /* 0x03000000087dcfae */ /* 0x0005e2000b901d48 */
[----:B------:R-:W-:-:S02]  /*6060*/  @!P2 IADD3 R6, P0, R98, R7, RZ ;  /* 0x000000076206a210 */ /* 0x000fc40007f1e0ff */
[----:B------:R-:W-:Y:S01]  /*6070*/  IADD3 R7, P1, R121, R7, RZ ;  /* 0x0000000779077210 */ /* 0x000fe20007f3e0ff */
[----:B------:R1:W-:Y:S02]  /*6080*/  @P3 STS.128 [R125+0x4000], RZ ;  /* 0x004000ff7d003388 */ /* 0x0003e40000000c00 */
[--C-:B------:R-:W-:Y:S01]  /*6090*/  @!P2 IMAD.X R3, R97, 0x1, R4.reuse, P0 ;  /* 0x000000016103a824 */ /* 0x100fe200000e0604 */
[----:B------:R-:W-:Y:S01]  /*60a0*/  @!P2 LEA R12, P0, R6, c[0x0][0x168], 0x1 ;  /* 0x00005a00060caa11 */ /* 0x000fe200078008ff */
[----:B------:R-:W-:Y:S01]  /*60b0*/  IMAD.X R4, R120, 0x1, R4, P1 ;  /* 0x0000000178047824 */ /* 0x000fe200008e0604 */
[----:B------:R-:W-:Y:S01]  /*60c0*/  @!PT LDS RZ, [RZ] ;  /* 0x00000000fffff984 */ /* 0x000fe20000000800 */
[----:B------:R-:W-:Y:S01]  /*60d0*/  @!PT LDS RZ, [RZ] ;  /* 0x00000000fffff984 */ /* 0x000fe20000000800 */
[----:B------:R-:W-:Y:S01]  /*60e0*/  @!PT LDS RZ, [RZ] ;  /* 0x00000000fffff984 */ /* 0x000fe20000000800 */
[----:B------:R3:W-:Y:S02]  /*60f0*/  @!P3 LDGSTS.E.BYPASS.LTC128B.128 [R125+0x4000], [R10.64+0x40] ;  /* 0x040000400a7dbfae */ /* 0x0007e4000b901d48 */
[----:B------:R-:W-:Y:S01]  /*6100*/  @!P2 LEA.HI.X R13, R6, c[0x0][0x16c], R3, 0x1, P0 ;  /* 0x00005b00060daa11 */ /* 0x000fe200000f0c03 */
[----:B------:R-:W-:Y:S01]  /*6110*/  IMAD.MOV.U32 R3, RZ, RZ, c[0x0][0x198] ;  /* 0x00006600ff037624 */ /* 0x000fe200078e00ff */
[----:B------:R1:W-:Y:S01]  /*6120*/  @P2 STS.128 [R125+0x5000], RZ ;  /* 0x005000ff7d002388 */ /* 0x0003e20000000c00 */
[----:B------:R-:W-:-:S03]  /*6130*/  @!P4 IMAD.MOV.U32 R6, RZ, RZ, c[0x0][0x19c] ;  /* 0x00006700ff06c624 */ /* 0x000fc600078e00ff */
[----:B------:R-:W-:Y:S01]  /*6140*/  @!PT LDS RZ, [RZ] ;  /* 0x00000000fffff984 */ /* 0x000fe20000000800 */
[----:B------:R-:W-:Y:S01]  /*6150*/  @!PT LDS RZ, [RZ] ;  /* 0x00000000fffff984 */ /* 0x000fe20000000800 */
[----:B------:R-:W-:Y:S01]  /*6160*/  @!PT LDS RZ, [RZ] ;  /* 0x00000000fffff984 */ /* 0x000fe20000000800 */
[----:B------:R1:W-:Y:S04]  /*6170*/  @!P2 LDGSTS.E.BYPASS.LTC128B.128 [R125+0x5000], [R12.64+0x80] ;  /* 0x050000800c7dafae */ /* 0x0003e8000b901d48 */
[----:B------:R1:W-:Y:S01]  /*6180*/  @P4 STS.128 [R125+0x3800], RZ ;  /* 0x003800ff7d004388 */ /* 0x0003e20000000c00 */
[----:B--2---:R-:W-:-:S04]  /*6190*/  @!P4 LEA R8, P0, R3, R136, 0x6 ;  /* 0x000000880308c211 */ /* 0x004fc800078030ff */
        /* <DEDUP_REMOVED lines=9> */
[----:B------:R-:W-:-:S05]  /*6230*/  @!P3 LEA.HI.X R11, R6, c[0x0][0x16c], R3, 0x1, P0 ;  /* 0x00005b00060bba11 */ /* 0x000fca00000f0c03 */
        /* <DEDUP_REMOVED lines=14> */
.L_x_4030:
[----:B------:R-:W-:Y:S05]  /*6320*/  BSYNC B0 ;  /* 0x0000000000007941 */ /* 0x000fea0003800000 */
.L_x_4029:
[----:B------:R-:W0:Y:S02]  /*6330*/  LDGDEPBAR ;  /* 0x00000000000079af */ /* 0x000e240000000000 */
.L_x_4026:
        /* <DEDUP_REMOVED lines=16> */
[----:B--2---:R-:W-:Y:S02]  /*6440*/  FMNMX.FTZ R6, R152, R3, !PT ;  /* 0x0000000398067209 */ /* 0x004fe40007810000 */
        /* <DEDUP_REMOVED lines=11> */
[----:B------:R-:W-:Y:S02]  /*6500*/  FMNMX.FTZ R6, R142, R3, !PT ;  /* 0x000000038e067209 */ /* 0x000fe40007810000 */
[----:B------:R-:W-:-:S03]  /*6510*/  FMNMX.FTZ R3, R101, R4, !PT ;  /* 0x0000000465037209 */ /* 0x000fc60007810000 */
[----:B------:R-:W2:Y:S01]  /*6520*/  SHFL.BFLY PT, R7, R6, 0x2, 0x1f ;  /* 0x0c401f0006077f89 */ /* 0x000ea200000e0000 */
[----:B------:R-:W-:-:S04]  /*6530*/  FMNMX.FTZ R4, R90, R3, !PT ;  /* 0x000000035a047209 */ /* 0x000fc80007810000 */
[----:B------:R-:W-:-:S04]  /*6540*/  FMNMX.FTZ R4, R89, R4, !PT ;  /* 0x0000000459047209 */ /* 0x000fc80007810000 */
[----:B-1----:R-:W-:-:S04]  /*6550*/  FMNMX.FTZ R9, R91, R4, !PT ;  /* 0x000000045b097209 */ /* 0x002fc80007810000 */
[----:B------:R-:W-:-:S05]  /*6560*/  FMNMX.FTZ R9, R96, R9, !PT ;  /* 0x0000000960097209 */ /* 0x000fca0007810000 */
[----:B------:R-:W1:Y:S01]  /*6570*/  SHFL.BFLY PT, R4, R9, 0x2, 0x1f ;  /* 0x0c401f0009047f89 */ /* 0x000e6200000e0000 */
[----:B--2---:R-:W-:-:S05]  /*6580*/  FMNMX.FTZ R7, R6, R7, !PT ;  /* 0x0000000706077209 */ /* 0x004fca0007810000 */
[----:B------:R-:W2:Y:S01]  /*6590*/  SHFL.BFLY PT, R88, R7, 0x1, 0x1f ;  /* 0x0c201f0007587f89 */ /* 0x000ea200000e0000 */
[----:B-1----:R-:W-:-:S03]  /*65a0*/  FMNMX.FTZ R4, R9, R4, !PT ;  /* 0x0000000409047209 */ /* 0x002fc60007810000 */
[----:B------:R-:W-:Y:S04]  /*65b0*/  LDSM.16.MT88.4 R8, [R114+0x6000] ;  /* 0x006000007208783b */ /* 0x000fe80000004200 */
[----:B------:R-:W1:Y:S01]  /*65c0*/  SHFL.BFLY PT, R3, R4, 0x1, 0x1f ;  /* 0x0c201f0004037f89 */ /* 0x000e6200000e0000 */
[----:B--2---:R-:W-:-:S04]  /*65d0*/  FMNMX.FTZ R88, R7, R88, !PT ;  /* 0x0000005807587209 */ /* 0x004fc80007810000 */
[C---:B------:R-:W-:Y:S01]  /*65e0*/  FSETP.NEU.FTZ.AND P1, PT, R88.reuse, -INF , PT ;  /* 0xff8000005800780b */ /* 0x040fe20003f3d000 */
[----:B------:R-:W-:-:S03]  /*65f0*/  FMUL.FTZ R147, R88, c[0x0][0x23c] ;  /* 0x00008f0058937a20 */ /* 0x000fc60000410000 */
[----:B------:R-:W-:Y:S02]  /*6600*/  FSEL R149, R88, RZ, P1 ;  /* 0x000000ff58957208 */ /* 0x000fe40000800000 */
[----:B------:R-:W-:-:S03]  /*6610*/  FSEL R147, R147, RZ, P1 ;  /* 0x000000ff93937208 */ /* 0x000fc60000800000 */
[----:B------:R-:W-:Y:S02]  /*6620*/  FADD.FTZ R149, R2, -R149 ;  /* 0x8000009502957221 */ /* 0x000fe40000010000 */
[--C-:B------:R-:W-:Y:S02]  /*6630*/  FFMA.FTZ R148, R32, c[0x0][0x23c], -R147.reuse ;  /* 0x00008f0020947a23 */ /* 0x100fe40000010893 */
[--C-:B------:R-:W-:Y:S01]  /*6640*/  FFMA.FTZ R95, R84, c[0x0][0x23c], -R147.reuse ;  /* 0x00008f00545f7a23 */ /* 0x100fe20000010893 */
[----:B-1----:R-:W-:Y:S01]  /*6650*/  FMNMX.FTZ R3, R4, R3, !PT ;  /* 0x0000000304037209 */ /* 0x002fe20007810000 */
[--C-:B------:R-:W-:Y:S02]  /*6660*/  FFMA.FTZ R94, R86, c[0x0][0x23c], -R147.reuse ;  /* 0x00008f00565e7a23 */ /* 0x100fe40000010893 */
[----:B------:R-:W-:Y:S01]  /*6670*/  MUFU.EX2 R148, R148 ;  /* 0x0000009400947308 */ /* 0x000fe20000000800 */
[----:B------:R-:W-:Y:S01]  /*6680*/  FFMA.FTZ R93, R28, c[0x0][0x23c], -R147 ;  /* 0x00008f001c5d7a23 */ /* 0x000fe20000010893 */
[C---:B------:R-:W-:Y:S01]  /*6690*/  FSETP.NEU.FTZ.AND P0, PT, R3.reuse, -INF , PT ;  /* 0xff8000000300780b */ /* 0x040fe20003f1d000 */
[----:B------:R-:W-:-:S02]  /*66a0*/  FMUL.FTZ R98, R3, c[0x0][0x23c] ;  /* 0x00008f0003627a20 */ /* 0x000fc40000410000 */
[----:B------:R-:W-:Y:S02]  /*66b0*/  FMUL.FTZ R149, R149, c[0x0][0x23c] ;  /* 0x00008f0095957a20 */ /* 0x000fe40000410000 */
[--C-:B------:R-:W-:Y:S01]  /*66c0*/  FFMA.FTZ R145, R144, c[0x0][0x23c], -R147.reuse ;  /* 0x00008f0090917a23 */ /* 0x100fe20000010893 */
[----:B------:R-:W-:Y:S01]  /*66d0*/  FSEL R98, R98, RZ, P0 ;  /* 0x000000ff62627208 */ /* 0x000fe20000000000 */
[----:B------:R-:W1:Y:S01]  /*66e0*/  MUFU.EX2 R95, R95 ;  /* 0x0000005f005f7308 */ /* 0x000e620000000800 */
[--C-:B------:R-:W-:Y:S02]  /*66f0*/  FFMA.FTZ R146, R140, c[0x0][0x23c], -R147.reuse ;  /* 0x00008f008c927a23 */ /* 0x100fe40000010893 */
[----:B------:R-:W-:Y:S02]  /*6700*/  FFMA.FTZ R141, R150, c[0x0][0x23c], -R147 ;  /* 0x00008f00968d7a23 */ /* 0x000fe40000010893 */
[--C-:B------:R-:W-:Y:S01]  /*6710*/  FFMA.FTZ R99, R5, c[0x0][0x23c], -R98.reuse ;  /* 0x00008f0005637a23 */ /* 0x100fe20000010862 */
[----:B------:R-:W-:Y:S01]  /*6720*/  FSEL R5, R3, RZ, P0 ;  /* 0x000000ff03057208 */ /* 0x000fe20000000000 */
[--C-:B------:R-:W-:Y:S01]  /*6730*/  FFMA.FTZ R92, R35, c[0x0][0x23c], -R98.reuse ;  /* 0x00008f00235c7a23 */ /* 0x100fe20000010862 */
[----:B------:R-:W-:Y:S01]  /*6740*/  MUFU.EX2 R94, R94 ;  /* 0x0000005e005e7308 */ /* 0x000fe20000000800 */
[----:B------:R-:W-:-:S02]  /*6750*/  FFMA.FTZ R97, R33, c[0x0][0x23c], -R98 ;  /* 0x00008f0021617a23 */ /* 0x000fc40000010862 */
[----:B------:R-:W-:Y:S01]  /*6760*/  FADD.FTZ R2, R0, -R5 ;  /* 0x8000000500027221 */ /* 0x000fe20000010000 */
[----:B------:R-:W2:Y:S01]  /*6770*/  LDSM.16.MT88.4 R32, [R112+0x7000] ;  /* 0x007000007020783b */ /* 0x000ea20000004200 */
[--C-:B------:R-:W-:Y:S02]  /*6780*/  FFMA.FTZ R0, R31, c[0x0][0x23c], -R98.reuse ;  /* 0x00008f001f007a23 */ /* 0x100fe40000010862 */
[----:B------:R-:W-:Y:S01]  /*6790*/  FMUL.FTZ R2, R2, c[0x0][0x23c] ;  /* 0x00008f0002027a20 */ /* 0x000fe20000410000 */
[----:B------:R-:W3:Y:S01]  /*67a0*/  MUFU.EX2 R93, R93 ;  /* 0x0000005d005d7308 */ /* 0x000ee20000000800 */
[----:B-1----:R-:W-:Y:S01]  /*67b0*/  F2FP.PACK_AB R84, R95, R148 ;  /* 0x000000945f54723e */ /* 0x002fe200000000ff */
[--C-:B------:R-:W-:Y:S02]  /*67c0*/  FFMA.FTZ R144, R143, c[0x0][0x23c], -R98.reuse ;  /* 0x00008f008f907a23 */ /* 0x100fe40000010862 */
[----:B------:R-:W-:Y:S02]  /*67d0*/  FFMA.FTZ R140, R152, c[0x0][0x23c], -R147 ;  /* 0x00008f00988c7a23 */ /* 0x000fe40000010893 */
        /* <DEDUP_REMOVED lines=21> */
[----:B------:R-:W1:Y:S01]  /*6930*/  MUFU.EX2 R2, R2 ;  /* 0x0000000200027308 */ /* 0x000e620000000800 */
[----:B------:R-:W-:-:S07]  /*6940*/  FFMA.FTZ R96, R96, c[0x0][0x23c], -R98 ;  /* 0x00008f0060607a23 */ /* 0x000fce0000010862 */
[----:B------:R-:W4:Y:S01]  /*6950*/  MUFU.EX2 R0, R0 ;  /* 0x0000000000007308 */ /* 0x000f220000000800 */
        /* <DEDUP_REMOVED lines=8> */
[-C--:B------:R-:W-:Y:S01]  /*69e0*/  FMUL.FTZ R59, R59, R2.reuse ;  /* 0x000000023b3b7220 */ /* 0x080fe20000410000 */
[----:B----4-:R-:W-:Y:S01]  /*69f0*/  F2FP.PACK_AB R87, R0, R97 ;  /* 0x000000610057723e */ /* 0x010fe200000000ff */
[-C--:B------:R-:W-:Y:S01]  /*6a00*/  FMUL.FTZ R4, R36, R149.reuse ;  /* 0x0000009524047220 */ /* 0x080fe20000410000 */
[----:B------:R-:W1:Y:S01]  /*6a10*/  MUFU.EX2 R145, R145 ;  /* 0x0000009100917308 */ /* 0x000e620000000800 */
[----:B------:R-:W-:Y:S02]  /*6a20*/  FMUL.FTZ R5, R37, R149 ;  /* 0x0000009525057220 */ /* 0x000fe40000410000 */
[-C--:B------:R-:W-:Y:S02]  /*6a30*/  FMUL.FTZ R6, R38, R2.reuse ;  /* 0x0000000226067220 */ /* 0x080fe40000410000 */
[----:B------:R-:W-:Y:S01]  /*6a40*/  HMMA.16816.F32 R20, R84, R24, R20 ;  /* 0x000000185414723c */ /* 0x000fe20000001814 */
[----:B------:R-:W-:-:S02]  /*6a50*/  FMUL.FTZ R7, R39, R2 ;  /* 0x0000000227077220 */ /* 0x000fc40000410000 */
[-C--:B------:R-:W-:Y:S01]  /*6a60*/  FMUL.FTZ R40, R40, R149.reuse ;  /* 0x0000009528287220 */ /* 0x080fe20000410000 */
[----:B------:R-:W-:Y:S01]  /*6a70*/  MUFU.EX2 R141, R141 ;  /* 0x0000008d008d7308 */ /* 0x000fe20000000800 */
[-C--:B------:R-:W-:Y:S02]  /*6a80*/  FMUL.FTZ R41, R41, R149.reuse ;  /* 0x0000009529297220 */ /* 0x080fe40000410000 */
[-C--:B------:R-:W-:Y:S01]  /*6a90*/  FMUL.FTZ R42, R42, R2.reuse ;  /* 0x000000022a2a7220 */ /* 0x080fe20000410000 */
[----:B------:R-:W-:Y:S01]  /*6aa0*/  HMMA.16816.F32 R24, R84, R26, R56 ;  /* 0x0000001a5418723c */ /* 0x000fe20000001838 */
[----:B------:R-:W-:Y:S01]  /*6ab0*/  LDSM.16.MT88.4 R56, [R114+0x6400] ;  /* 0x006400007238783b */ /* 0x000fe20000004200 */
[----:B------:R-:W-:Y:S01]  /*6ac0*/  FMUL.FTZ R43, R43, R2 ;  /* 0x000000022b2b7220 */ /* 0x000fe20000410000 */
[----:B-1----:R-:W-:Y:S01]  /*6ad0*/  F2FP.PACK_AB R52, R145, R146 ;  /* 0x000000929134723e */ /* 0x002fe200000000ff */
[----:B------:R-:W1:Y:S01]  /*6ae0*/  MUFU.EX2 R140, R140 ;  /* 0x0000008c008c7308 */ /* 0x000e620000000800 */
        /* <DEDUP_REMOVED lines=9> */
[-C--:B------:R-:W-:Y:S01]  /*6b80*/  FMUL.FTZ R50, R50, R2.reuse ;  /* 0x0000000232327220 */ /* 0x080fe20000410000 */
[----:B------:R-:W3:Y:S01]  /*6b90*/  LDSM.16.MT88.4 R40, [R114+0x8000] ;  /* 0x008000007228783b */ /* 0x000ee20000004200 */
[----:B------:R-:W-:Y:S01]  /*6ba0*/  FMUL.FTZ R51, R51, R2 ;  /* 0x0000000233337220 */ /* 0x000fe20000410000 */
[----:B------:R-:W4:Y:S01]  /*6bb0*/  MUFU.EX2 R143, R143 ;  /* 0x0000008f008f7308 */ /* 0x000f220000000800 */
[----:B-1----:R-:W-:Y:S01]  /*6bc0*/  F2FP.PACK_AB R54, R140, R141 ;  /* 0x0000008d8c36723e */ /* 0x002fe200000000ff */
[----:B------:R-:W-:-:S02]  /*6bd0*/  FMUL.FTZ R28, R60, R149 ;  /* 0x000000953c1c7220 */ /* 0x000fc40000410000 */
[C---:B------:R-:W-:Y:S01]  /*6be0*/  HMMA.16816.F32 R12, R84.reuse, R16, R12 ;  /* 0x00000010540c723c */ /* 0x040fe2000000180c */
[-C--:B------:R-:W-:Y:S02]  /*6bf0*/  FMUL.FTZ R29, R61, R149.reuse ;  /* 0x000000953d1d7220 */ /* 0x080fe40000410000 */
[-C--:B------:R-:W-:Y:S01]  /*6c00*/  FMUL.FTZ R30, R62, R2.reuse ;  /* 0x000000023e1e7220 */ /* 0x080fe20000410000 */
[----:B------:R-:W-:Y:S01]  /*6c10*/  MUFU.EX2 R139, R139 ;  /* 0x0000008b008b7308 */ /* 0x000fe20000000800 */
[-C--:B------:R-:W-:Y:S02]  /*6c20*/  FMUL.FTZ R31, R63, R2.reuse ;  /* 0x000000023f1f7220 */ /* 0x080fe40000410000 */
[-C--:B------:R-:W-:Y:S01]  /*6c30*/  FMUL.FTZ R64, R64, R149.reuse ;  /* 0x0000009540407220 */ /* 0x080fe20000410000 */
[C---:B------:R-:W-:Y:S01]  /*6c40*/  HMMA.16816.F32 R16, R84.reuse, R18, R48 ;  /* 0x000000125410723c */ /* 0x040fe20000001830 */
[-C--:B------:R-:W-:Y:S01]  /*6c50*/  FMUL.FTZ R65, R65, R149.reuse ;  /* 0x0000009541417220 */ /* 0x080fe20000410000 */
[----:B------:R-:W1:Y:S01]  /*6c60*/  LDSM.16.MT88.4 R48, [R112+0x8000] ;  /* 0x008000007030783b */ /* 0x000e620000004200 */
[----:B------:R-:W-:Y:S01]  /*6c70*/  FMUL.FTZ R66, R66, R2 ;  /* 0x0000000242427220 */ /* 0x000fe20000410000 */
[----:B------:R-:W5:Y:S01]  /*6c80*/  MUFU.EX2 R100, R100 ;  /* 0x0000006400647308 */ /* 0x000f620000000800 */
[----:B----4-:R-:W-:Y:S01]  /*6c90*/  F2FP.PACK_AB R53, R143, R144 ;  /* 0x000000908f35723e */ /* 0x010fe200000000ff */
[----:B------:R-:W-:Y:S01]  /*6ca0*/  FMUL.FTZ R67, R67, R2 ;  /* 0x0000000243437220 */ /* 0x000fe20000410000 */
[----:B------:R-:W-:Y:S01]  /*6cb0*/  LDSM.16.MT88.4 R60, [R114+0x6800] ;  /* 0x00680000723c783b */ /* 0x000fe20000004200 */
[----:B--2---:R-:W-:Y:S01]  /*6cc0*/  HMMA.16816.F32 R28, R84, R32, R28 ;  /* 0x00000020541c723c */ /* 0x004fe2000000181c */
        /* <DEDUP_REMOVED lines=9> */
[----:B-----5:R-:W-:Y:S01]  /*6d60*/  F2FP.PACK_AB R55, R100, R139 ;  /* 0x0000008b6437723e */ /* 0x020fe200000000ff */
[-C--:B------:R-:W-:Y:S01]  /*6d70*/  FMUL.FTZ R74, R74, R2.reuse ;  /* 0x000000024a4a7220 */ /* 0x080fe20000410000 */
[----:B------:R-:W-:Y:S01]  /*6d80*/  MUFU.EX2 R151, R151 ;  /* 0x0000009700977308 */ /* 0x000fe20000000800 */
[----:B------:R-:W-:-:S02]  /*6d90*/  FMUL.FTZ R75, R75, R2 ;  /* 0x000000024b4b7220 */ /* 0x000fc40000410000 */
[-C--:B------:R-:W-:Y:S01]  /*6da0*/  FMUL.FTZ R44, R76, R149.reuse ;  /* 0x000000954c2c7220 */ /* 0x080fe20000410000 */
[----:B---3--:R-:W-:Y:S01]  /*6db0*/  HMMA.16816.F32 R36, R84, R40, R36 ;  /* 0x000000285424723c */ /* 0x008fe20000001824 */
        /* <DEDUP_REMOVED lines=10> */
[----:B------:R-:W-:Y:S01]  /*6e60*/  FFMA.FTZ R148, R109, R149, R148 ;  /* 0x000000956d947223 */ /* 0x000fe20000010094 */
[----:B------:R-:W-:Y:S01]  /*6e70*/  HMMA.16816.F32 R8, R52, R58, R8 ;  /* 0x0000003a3408723c */ /* 0x000fe20000001808 */
[----:B------:R-:W2:Y:S01]  /*6e80*/  LDSM.16.MT88.4 R56, [R112+0x6400] ;  /* 0x006400007038783b */ /* 0x000ea20000004200 */
[--C-:B------:R-:W-:Y:S02]  /*6e90*/  FFMA.FTZ R109, R102, c[0x0][0x23c], -R147.reuse ;  /* 0x00008f00666d7a23 */ /* 0x100fe40000010893 */
[----:B------:R-:W-:Y:S01]  /*6ea0*/  MUFU.EX2 R138, R138 ;  /* 0x0000008a008a7308 */ /* 0x000fe20000000800 */
[----:B------:R-:W-:-:S02]  /*6eb0*/  FFMA.FTZ R102, R104, c[0x0][0x23c], -R147 ;  /* 0x00008f0068667a23 */ /* 0x000fc40000010893 */
[----:B------:R-:W-:Y:S01]  /*6ec0*/  FFMA.FTZ R104, R142, c[0x0][0x23c], -R147 ;  /* 0x00008f008e687a23 */ /* 0x000fe20000010893 */
[C---:B------:R-:W-:Y:S01]  /*6ed0*/  HMMA.16816.F32 R40, R84.reuse, R42, R72 ;  /* 0x0000002a5428723c */ /* 0x040fe20000001848 */
[----:B------:R-:W-:Y:S01]  /*6ee0*/  LDSM.16.MT88.4 R72, [R114+0x8800] ;  /* 0x008800007248783b */ /* 0x000fe20000004200 */
[----:B------:R-:W-:Y:S02]  /*6ef0*/  FFMA.FTZ R99, R108, R2, R99 ;  /* 0x000000026c637223 */ /* 0x000fe40000010063 */
[----:B------:R-:W-:Y:S01]  /*6f00*/  MUFU.EX2 R107, R107 ;  /* 0x0000006b006b7308 */ /* 0x000fe20000000800 */
        /* <DEDUP_REMOVED lines=9> */
[----:B------:R-:W-:Y:S01]  /*6fa0*/  LDSM.16.MT88.4 R80, [R112+0x8800] ;  /* 0x008800007050783b */ /* 0x000fe20000004200 */
[----:B------:R-:W-:Y:S02]  /*6fb0*/  FADD.FTZ R0, R146, R93 ;  /* 0x0000005d92007221 */ /* 0x000fe40000010000 */
[----:B------:R-:W-:Y:S01]  /*6fc0*/  MUFU.EX2 R134, R134 ;  /* 0x0000008600867308 */ /* 0x000fe20000000800 */
[----:B------:R-:W-:-:S02]  /*6fd0*/  FADD.FTZ R2, R144, R97 ;  /* 0x0000006190027221 */ /* 0x000fc40000010000 */
[----:B------:R-:W-:Y:S02]  /*6fe0*/  FADD.FTZ R0, R145, R0 ;  /* 0x0000000091007221 */ /* 0x000fe40000010000 */
[----:B------:R-:W-:-:S03]  /*6ff0*/  FADD.FTZ R2, R143, R2 ;  /* 0x000000028f027221 */ /* 0x000fc60000010000 */
[----:B------:R-:W-:Y:S01]  /*7000*/  MUFU.EX2 R109, R109 ;  /* 0x0000006d006d7308 */ /* 0x000fe20000000800 */
[C---:B--2---:R-:W-:Y:S07]  /*7010*/  HMMA.16816.F32 R12, R52.reuse, R56, R12 ;  /* 0x00000038340c723c */ /* 0x044fee000000180c */
[----:B------:R-:W1:Y:S01]  /*7020*/  MUFU.EX2 R102, R102 ;  /* 0x0000006600667308 */ /* 0x000e620000000800 */
[----:B------:R-:W-:Y:S01]  /*7030*/  HMMA.16816.F32 R16, R52, R58, R16 ;  /* 0x0000003a3410723c */ /* 0x000fe20000001810 */
[----:B------:R-:W2:Y:S06]  /*7040*/  LDSM.16.MT88.4 R56, [R114+0x7400] ;  /* 0x007400007238783b */ /* 0x000eac0000004200 */
[----:B------:R-:W-:Y:S08]  /*7050*/  MUFU.EX2 R101, R101 ;  /* 0x0000006500657308 */ /* 0x000ff00000000800 */
[----:B------:R-:W3:Y:S01]  /*7060*/  MUFU.EX2 R104, R104 ;  /* 0x0000006800687308 */ /* 0x000ee20000000800 */
[----:B-1----:R-:W-:-:S07]  /*7070*/  F2FP.PACK_AB R84, R102, R109 ;  /* 0x0000006d6654723e */ /* 0x002fce00000000ff */
[----:B------:R-:W-:Y:S08]  /*7080*/  MUFU.EX2 R90, R90 ;  /* 0x0000005a005a7308 */ /* 0x000ff00000000800 */
[----:B------:R-:W1:Y:S01]  /*7090*/  MUFU.EX2 R89, R89 ;  /* 0x0000005900597308 */ /* 0x000e620000000800 */
[----:B---3--:R-:W-:-:S07]  /*70a0*/  F2FP.PACK_AB R86, R104, R101 ;  /* 0x000000656856723e */ /* 0x008fce00000000ff */
[----:B------:R-:W-:Y:S01]  /*70b0*/  MUFU.EX2 R91, R91 ;  /* 0x0000005b005b7308 */ /* 0x000fe20000000800 */
[C---:B--2---:R-:W-:Y:S07]  /*70c0*/  HMMA.16816.F32 R20, R52.reuse, R56, R20 ;  /* 0x000000383414723c */ /* 0x044fee0000001814 */
[----:B------:R-:W2:Y:S01]  /*70d0*/  MUFU.EX2 R108, R96 ;  /* 0x00000060006c7308 */ /* 0x000ea20000000800 */
[----:B-1----:R-:W-:Y:S01]  /*70e0*/  F2FP.PACK_AB R85, R89, R90 ;  /* 0x0000005a5955723e */ /* 0x002fe200000000ff */
[----:B------:R-:W-:Y:S01]  /*70f0*/  HMMA.16816.F32 R24, R52, R58, R24 ;  /* 0x0000003a3418723c */ /* 0x000fe20000001818 */
[----:B------:R-:W1:Y:S01]  /*7100*/  LDSM.16.MT88.4 R56, [R112+0x7400] ;  /* 0x007400007038783b */ /* 0x000e620000004200 */
[----:B--2---:R-:W-:-:S06]  /*7110*/  F2FP.PACK_AB R87, R108, R91 ;  /* 0x0000005b6c57723e */ /* 0x004fcc00000000ff */
        /* <DEDUP_REMOVED lines=22> */
[----:B------:R-:W-:Y:S08]  /*7280*/  HMMA.16816.F32 R76, R52, R80, R44 ;  /* 0x00000050344c723c */ /* 0x000ff0000000182c */
[----:B--2---:R-:W-:Y:S01]  /*7290*/  HMMA.16816.F32 R36, R84, R40, R4 ;  /* 0x000000285424723c */ /* 0x004fe20000001804 */
[----:B------:R-:W-:Y:S07]  /*72a0*/  LDSM.16.MT88.4 R4, [R112+0x8c00] ;  /* 0x008c00007004783b */ /* 0x000fee0000004200 */
[----:B------:R-:W-:Y:S01]  /*72b0*/  HMMA.16816.F32 R80, R52, R82, R48 ;  /* 0x000000523450723c */ /* 0x000fe20000001830 */
[----:B------:R-:W2:Y:S07]  /*72c0*/  LDSM.16.MT88.4 R48, [R112+0x6c00] ;  /* 0x006c00007030783b */ /* 0x000eae0000004200 */
[----:B------:R-:W-:Y:S01]  /*72d0*/  HMMA.16816.F32 R40, R84, R42, R8 ;  /* 0x0000002a5428723c */ /* 0x000fe20000001808 */
[----:B------:R-:W4:Y:S07]  /*72e0*/  LDSM.16.MT88.4 R8, [R114+0x8c00] ;  /* 0x008c00007208783b */ /* 0x000f2e0000004200 */
[C---:B---3--:R-:W-:Y:S08]  /*72f0*/  HMMA.16816.F32 R20, R52.reuse, R60, R20 ;  /* 0x0000003c3414723c */ /* 0x048ff00000001814 */
[C---:B-1----:R-:W-:Y:S08]  /*7300*/  HMMA.16816.F32 R28, R52.reuse, R56, R28 ;  /* 0x00000038341c723c */ /* 0x042ff0000000181c */
[C---:B------:R-:W-:Y:S01]  /*7310*/  HMMA.16816.F32 R32, R52.reuse, R58, R32 ;  /* 0x0000003a3420723c */ /* 0x040fe20000001820 */
[----:B------:R-:W1:Y:S07]  /*7320*/  LDSM.16.MT88.4 R56, [R114+0x7c00] ;  /* 0x007c00007238783b */ /* 0x000e6e0000004200 */
[----:B------:R-:W-:Y:S08]  /*7330*/  HMMA.16816.F32 R24, R52, R62, R24 ;  /* 0x0000003e3418723c */ /* 0x000ff00000001818 */
[C---:B--2---:R-:W-:Y:S07]  /*7340*/  HMMA.16816.F32 R44, R84.reuse, R48, R12 ;  /* 0x00000030542c723c */ /* 0x044fee000000180c */
[----:B------:R-:W-:Y:S01]  /*7350*/  FADD.FTZ R13, R139, R2 ;  /* 0x000000028b0d7221 */ /* 0x000fe20000010000 */
[----:B----4-:R-:W-:Y:S03]  /*7360*/  HMMA.16816.F32 R68, R84, R8, R68 ;  /* 0x000000085444723c */ /* 0x010fe60000001844 */
        /* <DEDUP_REMOVED lines=12> */
[----:B------:R-:W-:Y:S01]  /*7430*/  FADD.FTZ R103, R103, R0 ;  /* 0x0000000067677221 */ /* 0x000fe20000010000 */
[C---:B-1----:R-:W-:Y:S01]  /*7440*/  HMMA.16816.F32 R52, R84.reuse, R56, R20 ;  /* 0x000000385434723c */ /* 0x042fe20000001814 */
[----:B------:R-:W-:Y:S01]  /*7450*/  FADD.FTZ R90, R90, R5 ;  /* 0x000000055a5a7221 */ /* 0x000fe20000010000 */
[----:B------:R-:W-:Y:S01]  /*7460*/  MOV R0, R3 ;  /* 0x0000000300007202 */ /* 0x000fe20000000f00 */
        /* <DEDUP_REMOVED lines=8> */
[----:B------:R-:W-:Y:S03]  /*74f0*/  HMMA.16816.F32 R56, R84, R58, R24 ;  /* 0x0000003a5438723c */ /* 0x000fe60000001818 */
[----:B------:R-:W-:-:S05]  /*7500*/  FADD.FTZ R109, R104, R101 ;  /* 0x00000065686d7221 */ /* 0x000fca0000010000 */
[C---:B------:R-:W-:Y:S08]  /*7510*/  HMMA.16816.F32 R64, R84.reuse, R66, R32 ;  /* 0x000000425440723c */ /* 0x040ff00000001820 */
[C---:B------:R-:W-:Y:S08]  /*7520*/  HMMA.16816.F32 R72, R84.reuse, R10, R72 ;  /* 0x0000000a5448723c */ /* 0x040ff00000001848 */
[----:B------:R-:W-:Y:S08]  /*7530*/  HMMA.16816.F32 R80, R84, R6, R80 ;  /* 0x000000065450723c */ /* 0x000ff00000001850 */
.L_x_4023:
[----:B------:R-:W-:-:S13]  /*7540*/  ISETP.GE.AND P0, PT, R124, 0x1, PT ;  /* 0x000000017c00780c */ /* 0x000fda0003f06270 */
[----:B------:R-:W-:Y:S05]  /*7550*/  @!P0 BRA `(.L_x_4031) ;  /* 0x000025f000008947 */ /* 0x000fea0003800000 */
[----:B------:R-:W-:Y:S01]  /*7560*/  ULDC UR7, c[0x0][0x1a0] ;  /* 0x0000680000077ab9 */ /* 0x000fe20000000800 */
[----:B------:R-:W-:Y:S01]  /*7570*/  IMAD.MOV.U32 R3, RZ, RZ, R0 ;  /* 0x000000ffff037224 */ /* 0x000fe200078e0000 */
[----:B------:R-:W-:Y:S01]  /*7580*/  ULEA UR7, -UR7, URZ, 0x6 ;  /* 0x0000003f07077291 */ /* 0x000fe2000f8e313f */
[----:B------:R-:W-:Y:S01]  /*7590*/  IMAD.MOV.U32 R85, RZ, RZ, R2 ;  /* 0x000000ffff557224 */ /* 0x000fe200078e0002 */
[----:B------:R-:W-:Y:S02]  /*75a0*/  ULDC UR5, c[0x0][0x198] ;  /* 0x0000660000057ab9 */ /* 0x000fe40000000800 */
[----:B------:R-:W-:Y:S02]  /*75b0*/  USHF.R.S32.HI UR6, URZ, 0x1f, UR7 ;  /* 0x0000001f3f067899 */ /* 0x000fe40008011407 */
[----:B------:R-:W-:Y:S01]  /*75c0*/  ULEA UR5, -UR5, URZ, 0x6 ;  /* 0x0000003f05057291 */ /* 0x000fe2000f8e313f */
[----:B------:R-:W-:-:S03]  /*75d0*/  MOV R134, UR7 ;  /* 0x0000000700867c02 */ /* 0x000fc60008000f00 */
[----:B------:R-:W-:Y:S01]  /*75e0*/  MOV R131, UR6 ;  /* 0x0000000600837c02 */ /* 0x000fe20008000f00 */
[----:B------:R-:W-:Y:S02]  /*75f0*/  USHF.R.S32.HI UR4, URZ, 0x1f, UR5 ;  /* 0x0000001f3f047899 */ /* 0x000fe40008011405 */
.L_x_4035:
        /* <DEDUP_REMOVED lines=65> */
.L_x_4032:
[----:B------:R-:W-:Y:S02]  /*7a10*/  ISETP.GE.AND P3, PT, R128, c[0x0][0x220], PT ;  /* 0x0000880080007a0c */ /* 0x000fe40003f66270 */
[----:B------:R-:W-:Y:S02]  /*7a20*/  ISETP.GE.AND P2, PT, R119, c[0x0][0x220], PT ;  /* 0x0000880077007a0c */ /* 0x000fe40003f46270 */
[CC--:B------:R-:W-:Y:S02]  /*7a30*/  LEA R138, P4, R87.reuse, R110.reuse, 0x1 ;  /* 0x0000006e578a7211 */ /* 0x0c0fe400078808ff */
[----:B------:R-:W-:Y:S02]  /*7a40*/  ISETP.GE.AND P1, PT, R118, c[0x0][0x220], PT ;  /* 0x0000880076007a0c */ /* 0x000fe40003f26270 */
[--C-:B------:R-:W-:Y:S02]  /*7a50*/  LEA.HI.X R139, R87, R111, R0.reuse, 0x1, P4 ;  /* 0x0000006f578b7211 */ /* 0x100fe400020f0c00 */
[----:B------:R-:W-:Y:S03]  /*7a60*/  IADD3 R137, P0, R130, R87, RZ ;  /* 0x0000005782897210 */ /* 0x000fe60007f1e0ff */
[----:B------:R-:W-:Y:S01]  /*7a70*/  @P3 STS [R125+0x6000], RZ ;  /* 0x006000ff7d003388 */ /* 0x000fe20000000800 */
[----:B------:R-:W-:Y:S01]  /*7a80*/  @!P3 IMAD.MOV.U32 R87, RZ, RZ, c[0x0][0x1a0] ;  /* 0x00006800ff57b624 */ /* 0x000fe200078e00ff */
[----:B------:R-:W-:Y:S01]  /*7a90*/  @!P2 LEA R140, P4, R137, R110, 0x1 ;  /* 0x0000006e898ca211 */ /* 0x000fe200078808ff */
[----:B------:R-:W-:Y:S01]  /*7aa0*/  @!P3 IMAD.MOV.U32 R2, RZ, RZ, c[0x0][0x1a4] ;  /* 0x00006900ff02b624 */ /* 0x000fe200078e00ff */
[----:B------:R-:W-:Y:S01]  /*7ab0*/  @P3 STS [R125+0x6004], RZ ;  /* 0x006004ff7d003388 */ /* 0x000fe20000000800 */
[----:B------:R-:W-:Y:S01]  /*7ac0*/  IMAD.X R0, R127, 0x1, R0, P0 ;  /* 0x000000017f007824 */ /* 0x000fe200000e0600 */
[----:B------:R-:W-:Y:S02]  /*7ad0*/  @!P3 LEA R86, P5, R87, R138, 0x6 ;  /* 0x0000008a5756b211 */ /* 0x000fe400078a30ff */
[----:B------:R-:W-:Y:S01]  /*7ae0*/  @P3 STS.64 [R125+0x6008], RZ ;  /* 0x006008ff7d003388 */ /* 0x000fe20000000a00 */
[----:B------:R-:W-:Y:S02]  /*7af0*/  @!P1 LEA R110, P0, R137, R110, 0x1 ;  /* 0x0000006e896e9211 */ /* 0x000fe400078008ff */
[----:B------:R-:W-:Y:S01]  /*7b00*/  @!P3 LEA.HI.X R87, R87, R139, R2, 0x6, P5 ;  /* 0x0000008b5757b211 */ /* 0x000fe200028f3402 */
[----:B------:R-:W-:Y:S01]  /*7b10*/  @!PT LDS RZ, [RZ] ;  /* 0x00000000fffff984 */ /* 0x000fe20000000800 */
[----:B------:R-:W-:Y:S01]  /*7b20*/  @!PT LDS RZ, [RZ] ;  /* 0x00000000fffff984 */ /* 0x000fe20000000800 */
[----:B------:R-:W-:Y:S01]  /*7b30*/  @!PT LDS RZ, [RZ] ;  /* 0x00000000fffff984 */ /* 0x000fe20000000800 */
[----:B------:R1:W-:Y:S01]  /*7b40*/  @!P3 LDGSTS.E.BYPASS.LTC128B.128 [R125+0x6000], [R138.64] ;  /* 0x060000008a7dbfae */ /* 0x0003e2000b901d48 */
[CCC-:B------:R-:W-:Y:S02]  /*7b50*/  @!P2 LEA.HI.X R141, R137.reuse, R111.reuse, R0.reuse, 0x1, P4 ;  /* 0x0000006f898da211 */ /* 0x1c0fe400020f0c00 */
[----:B------:R-:W-:Y:S01]  /*7b60*/  @!P1 LEA.HI.X R111, R137, R111, R0, 0x1, P0 ;  /* 0x0000006f896f9211 */ /* 0x000fe200000f0c00 */
[----:B------:R-:W-:Y:S01]  /*7b70*/  @P2 STS.128 [R125+0x7000], RZ ;  /* 0x007000ff7d002388 */ /* 0x000fe20000000c00 */
[----:B------:R-:W-:Y:S03]  /*7b80*/  ISETP.GE.AND P0, PT, R124, 0x2, PT ;  /* 0x000000027c00780c */ /* 0x000fe60003f06270 */
        /* <DEDUP_REMOVED lines=26> */
[----:B------:R-:W3:Y:S04]  /*7d30*/  LDSM.16.M88.4 R96, [R116+0x3400] ;  /* 0x003400007460783b */ /* 0x000ee80000000200 */
[----:B------:R-:W4:Y:S04]  /*7d40*/  LDSM.16.M88.4 R100, [R116+0x3800] ;  /* 0x003800007464783b */ /* 0x000f280000000200 */
[----:B------:R-:W0:Y:S04]  /*7d50*/  LDGDEPBAR ;  /* 0x00000000000079af */ /* 0x000e280000000000 */
[----:B------:R-:W5:Y:S01]  /*7d60*/  LDSM.16.M88.4 R104, [R116+0x3c00] ;  /* 0x003c00007468783b */ /* 0x000f620000000200 */
[C---:B--2---:R-:W-:Y:S08]  /*7d70*/  HMMA.16816.F32 R4, R88.reuse, R92, RZ ;  /* 0x0000005c5804723c */ /* 0x044ff000000018ff */
[C---:B------:R-:W-:Y:S01]  /*7d80*/  HMMA.16816.F32 R8, R88.reuse, R94, RZ ;  /* 0x0000005e5808723c */ /* 0x040fe200000018ff */
[----:B------:R-:W-:Y:S07]  /*7d90*/  LDSM.16.M88.4 R92, [R115] ;  /* 0x00000000735c783b */ /* 0x000fee0000000200 */
[C---:B---3--:R-:W-:Y:S08]  /*7da0*/  HMMA.16816.F32 R12, R88.reuse, R96, RZ ;  /* 0x00000060580c723c */ /* 0x048ff000000018ff */
[C---:B------:R-:W-:Y:S01]  /*7db0*/  HMMA.16816.F32 R16, R88.reuse, R98, RZ ;  /* 0x000000625810723c */ /* 0x040fe200000018ff */
[----:B------:R-:W2:Y:S07]  /*7dc0*/  LDSM.16.M88.4 R96, [R113+0x3000] ;  /* 0x003000007160783b */ /* 0x000eae0000000200 */
[C---:B----4-:R-:W-:Y:S08]  /*7dd0*/  HMMA.16816.F32 R20, R88.reuse, R100, RZ ;  /* 0x000000645814723c */ /* 0x050ff000000018ff */
[C---:B------:R-:W-:Y:S08]  /*7de0*/  HMMA.16816.F32 R24, R88.reuse, R102, RZ ;  /* 0x000000665818723c */ /* 0x040ff000000018ff */
[C---:B-----5:R-:W-:Y:S08]  /*7df0*/  HMMA.16816.F32 R28, R88.reuse, R104, RZ ;  /* 0x00000068581c723c */ /* 0x060ff000000018ff */
[----:B------:R-:W-:Y:S01]  /*7e00*/  HMMA.16816.F32 R32, R88, R106, RZ ;  /* 0x0000006a5820723c */ /* 0x000fe200000018ff */
[----:B------:R-:W3:Y:S07]  /*7e10*/  LDSM.16.M88.4 R88, [R113+0x3400] ;  /* 0x003400007158783b */ /* 0x000eee0000000200 */
[C---:B--2---:R-:W-:Y:S08]  /*7e20*/  HMMA.16816.F32 R4, R92.reuse, R96, R4 ;  /* 0x000000605c04723c */ /* 0x044ff00000001804 */
[C---:B------:R-:W-:Y:S01]  /*7e30*/  HMMA.16816.F32 R8, R92.reuse, R98, R8 ;  /* 0x000000625c08723c */ /* 0x040fe20000001808 */
[----:B------:R-:W2:Y:S07]  /*7e40*/  LDSM.16.M88.4 R96, [R113+0x3800] ;  /* 0x003800007160783b */ /* 0x000eae0000000200 */
[C---:B---3--:R-:W-:Y:S08]  /*7e50*/  HMMA.16816.F32 R12, R92.reuse, R88, R12 ;  /* 0x000000585c0c723c */ /* 0x048ff0000000180c */
[C---:B------:R-:W-:Y:S01]  /*7e60*/  HMMA.16816.F32 R16, R92.reuse, R90, R16 ;  /* 0x0000005a5c10723c */ /* 0x040fe20000001810 */
[----:B------:R-:W3:Y:S07]  /*7e70*/  LDSM.16.M88.4 R88, [R113+0x3c00] ;  /* 0x003c00007158783b */ /* 0x000eee0000000200 */
[C---:B--2---:R-:W-:Y:S08]  /*7e80*/  HMMA.16816.F32 R20, R92.reuse, R96, R20 ;  /* 0x000000605c14723c */ /* 0x044ff00000001814 */
[C---:B------:R-:W-:Y:S01]  /*7e90*/  HMMA.16816.F32 R24, R92.reuse, R98, R24 ;  /* 0x000000625c18723c */ /* 0x040fe20000001818 */
[----:B------:R-:W-:Y:S07]  /*7ea0*/  LDSM.16.M88.4 R96, [R117+0x1000] ;  /* 0x001000007560783b */ /* 0x000fee0000000200 */
[C---:B---3--:R-:W-:Y:S08]  /*7eb0*/  HMMA.16816.F32 R28, R92.reuse, R88, R28 ;  /* 0x000000585c1c723c */ /* 0x048ff0000000181c */
[----:B------:R-:W-:Y:S01]  /*7ec0*/  HMMA.16816.F32 R32, R92, R90, R32 ;  /* 0x0000005a5c20723c */ /* 0x000fe20000001820 */
[----:B------:R-:W2:Y:S04]  /*7ed0*/  LDSM.16.M88.4 R88, [R116+0x4000] ;  /* 0x004000007458783b */ /* 0x000ea80000000200 */
[----:B------:R-:W3:Y:S03]  /*7ee0*/  LDSM.16.M88.4 R92, [R116+0x4400] ;  /* 0x00440000745c783b */ /* 0x000ee60000000200 */
        /* <DEDUP_REMOVED lines=47> */
[C---:B--2---:R-:W-:Y:S08]  /*81e0*/  HMMA.16816.F32 R20, R88.reuse, R92, R20 ;  /* 0x0000005c5814723c */ /* 0x044ff00000001814 */
[C---:B------:R-:W-:Y:S08]  /*81f0*/  HMMA.16816.F32 R24, R88.reuse, R94, R24 ;  /* 0x0000005e5818723c */ /* 0x040ff00000001818 */
[C---:B---3--:R-:W-:Y:S08]  /*8200*/  HMMA.16816.F32 R28, R88.reuse, R96, R28 ;  /* 0x00000060581c723c */ /* 0x048ff0000000181c */
[----:B------:R-:W-:Y:S01]  /*8210*/  HMMA.16816.F32 R32, R88, R98, R32 ;  /* 0x000000625820723c */ /* 0x000fe20000001820 */
[----:B------:R-:W-:Y:S03]  /*8220*/  @!UPT UIADD3 URZ, URZ, URZ, URZ ;  /* 0x0000003f3f3ff290 */ /* 0x000fe6000fffe03f */
[----:B------:R-:W-:-:S11]  /*8230*/  @!P0 BRA `(.L_x_4033) ;  /* 0x000006e000008947 */ /* 0x000fd60003800000 */
[----:B-1----:R-:W-:Y:S02]  /*8240*/  MOV R86, UR5 ;  /* 0x0000000500567c02 */ /* 0x002fe40008000f00 */
[----:B------:R-:W-:Y:S01]  /*8250*/  MOV R84, UR4 ;  /* 0x0000000400547c02 */ /* 0x000fe20008000f00 */
[----:B------:R-:W-:-:S06]  /*8260*/  @!P6 BRA `(.L_x_4034) ;  /* 0x000003c00000e947 */ /* 0x000fcc0003800000 */
        /* <DEDUP_REMOVED lines=60> */
.L_x_4034:
[----:B------:R1:W-:Y:S01]  /*8630*/  @P3 STS [R125+0x3000], RZ ;  /* 0x003000ff7d003388 */ /* 0x0003e20000000800 */
[C---:B------:R-:W-:Y:S01]  /*8640*/  LEA R88, P4, R86.reuse, R136, 0x1 ;  /* 0x0000008856587211 */ /* 0x040fe200078808ff */
[----:B------:R-:W-:Y:S01]  /*8650*/  @!P3 IMAD.MOV.U32 R87, RZ, RZ, c[0x0][0x198] ;  /* 0x00006600ff57b624 */ /* 0x000fe200078e00ff */
[----:B------:R-:W-:Y:S01]  /*8660*/  IADD3 R2, P0, R121, R86, RZ ;  /* 0x0000005679027210 */ /* 0x000fe20007f1e0ff */
[----:B------:R1:W-:Y:S01]  /*8670*/  @P3 STS [R125+0x3004], RZ ;  /* 0x003004ff7d003388 */ /* 0x0003e20000000800 */
[--C-:B------:R-:W-:Y:S01]  /*8680*/  LEA.HI.X R89, R86, R135, R84.reuse, 0x1, P4 ;  /* 0x0000008756597211 */ /* 0x100fe200020f0c54 */
[----:B------:R-:W-:Y:S01]  /*8690*/  @!P3 IMAD.MOV.U32 R0, RZ, RZ, c[0x0][0x19c] ;  /* 0x00006700ff00b624 */ /* 0x000fe200078e00ff */
[C---:B------:R-:W-:Y:S01]  /*86a0*/  @!P3 LEA R86, P5, R87.reuse, R88, 0x6 ;  /* 0x000000585756b211 */ /* 0x040fe200078a30ff */
[----:B------:R1:W-:Y:S01]  /*86b0*/  @P3 STS.64 [R125+0x3008], RZ ;  /* 0x003008ff7d003388 */ /* 0x0003e20000000a00 */
[-C--:B------:R-:W-:Y:S01]  /*86c0*/  @!P2 LEA R90, P4, R2, R136.reuse, 0x1 ;  /* 0x00000088025aa211 */ /* 0x080fe200078808ff */
[----:B------:R-:W-:Y:S01]  /*86d0*/  IMAD.X R84, R120, 0x1, R84, P0 ;  /* 0x0000000178547824 */ /* 0x000fe200000e0654 */
[----:B------:R-:W-:Y:S01]  /*86e0*/  @!P3 LEA.HI.X R87, R87, R89, R0, 0x6, P5 ;  /* 0x000000595757b211 */ /* 0x000fe200028f3400 */
[----:B------:R-:W-:Y:S01]  /*86f0*/  @!PT LDS RZ, [RZ] ;  /* 0x00000000fffff984 */ /* 0x000fe20000000800 */
[----:B------:R-:W-:Y:S01]  /*8700*/  @!PT LDS RZ, [RZ] ;  /* 0x00000000fffff984 */ /* 0x000fe20000000800 */
[----:B------:R-:W-:Y:S01]  /*8710*/  @!PT LDS RZ, [RZ] ;  /* 0x00000000fffff984 */ /* 0x000fe20000000800 */
[----:B------:R1:W-:Y:S01]  /*8720*/  @!P3 LDGSTS.E.BYPASS.LTC128B.128 [R125+0x3000], [R88.64] ;  /* 0x03000000587dbfae */ /* 0x0003e2000b901d48 */
[C---:B------:R-:W-:Y:S01]  /*8730*/  @!P1 LEA R92, P0, R2.reuse, R136, 0x1 ;  /* 0x00000088025c9211 */ /* 0x040fe200078008ff */
[----:B------:R-:W-:Y:S01]  /*8740*/  IMAD.MOV.U32 R136, RZ, RZ, R88 ;  /* 0x000000ffff887224 */ /* 0x000fe200078e0058 */
[CCC-:B------:R-:W-:Y:S01]  /*8750*/  @!P2 LEA.HI.X R91, R2.reuse, R135.reuse, R84.reuse, 0x1, P4 ;  /* 0x00000087025ba211 */ /* 0x1c0fe200020f0c54 */
[----:B------:R1:W-:Y:S01]  /*8760*/  @P2 STS.128 [R125+0x4000], RZ ;  /* 0x004000ff7d002388 */ /* 0x0003e20000000c00 */
[----:B------:R-:W-:Y:S01]  /*8770*/  @!P1 LEA.HI.X R93, R2, R135, R84, 0x1, P0 ;  /* 0x00000087025d9211 */ /* 0x000fe200000f0c54 */
[----:B------:R-:W-:Y:S02]  /*8780*/  IMAD.MOV.U32 R135, RZ, RZ, R89 ;  /* 0x000000ffff877224 */ /* 0x000fe400078e0059 */
        /* <DEDUP_REMOVED lines=25> */
.L_x_4033:
[----:B-1----:R-:W-:Y:S01]  /*8920*/  FMNMX.FTZ R0, R4, R85, !PT ;  /* 0x0000005504007209 */ /* 0x002fe20007810000 */
        /* <DEDUP_REMOVED lines=42> */
[C---:B------:R-:W-:Y:S02]  /*8bd0*/  FADD.FTZ R84, -R2.reuse, R85 ;  /* 0x0000005502547221 */ /* 0x040fe40000010100 */
[----:B------:R-:W-:Y:S02]  /*8be0*/  FMUL.FTZ R100, R2, c[0x0][0x23c] ;  /* 0x00008f0002647a20 */ /* 0x000fe40000410000 */
[----:B------:R-:W-:Y:S02]  /*8bf0*/  FMUL.FTZ R86, R84, c[0x0][0x23c] ;  /* 0x00008f0054567a20 */ /* 0x000fe40000410000 */
[----:B------:R-:W-:Y:S01]  /*8c00*/  FADD.FTZ R85, -R0, R3 ;  /* 0x0000000300557221 */ /* 0x000fe20000010100 */
        /* <DEDUP_REMOVED lines=8> */
[----:B------:R-:W-:Y:S01]  /*8c90*/  ISETP.GT.AND P0, PT, R124, 0x1, PT ;  /* 0x000000017c00780c */ /* 0x000fe20003f04270 */
[----:B------:R-:W-:Y:S01]  /*8ca0*/  FFMA.FTZ R111, R8, c[0x0][0x23c], -R100 ;  /* 0x00008f00086f7a23 */ /* 0x000fe20000010864 */
[----:B------:R-:W-:Y:S01]  /*8cb0*/  IADD3 R124, R124, -0x1, RZ ;  /* 0xffffffff7c7c7810 */ /* 0x000fe20007ffe0ff */
[--C-:B------:R-:W-:Y:S01]  /*8cc0*/  FFMA.FTZ R106, R6, c[0x0][0x23c], -R90.reuse ;  /* 0x00008f00066a7a23 */ /* 0x100fe2000001085a */
[----:B------:R-:W3:Y:S01]  /*8cd0*/  MUFU.EX2 R3, R3 ;  /* 0x0000000300037308 */ /* 0x000ee20000000800 */
[--C-:B------:R-:W-:Y:S02]  /*8ce0*/  FFMA.FTZ R89, R7, c[0x0][0x23c], -R90.reuse ;  /* 0x00008f0007597a23 */ /* 0x100fe4000001085a */
[--C-:B------:R-:W-:Y:S02]  /*8cf0*/  FFMA.FTZ R87, R10, c[0x0][0x23c], -R90.reuse ;  /* 0x00008f000a577a23 */ /* 0x100fe4000001085a */
[----:B------:R-:W-:Y:S02]  /*8d00*/  FFMA.FTZ R88, R11, c[0x0][0x23c], -R90 ;  /* 0x00008f000b587a23 */ /* 0x000fe4000001085a */
[--C-:B------:R-:W-:Y:S02]  /*8d10*/  FFMA.FTZ R145, R12, c[0x0][0x23c], -R100.reuse ;  /* 0x00008f000c917a23 */ /* 0x100fe40000010864 */
[--C-:B------:R-:W-:Y:S01]  /*8d20*/  FFMA.FTZ R140, R13, c[0x0][0x23c], -R100.reuse ;  /* 0x00008f000d8c7a23 */ /* 0x100fe20000010864 */
[----:B------:R-:W-:Y:S01]  /*8d30*/  MUFU.EX2 R104, R104 ;  /* 0x0000006800687308 */ /* 0x000fe20000000800 */
[--C-:B------:R-:W-:Y:S02]  /*8d40*/  FFMA.FTZ R141, R16, c[0x0][0x23c], -R100.reuse ;  /* 0x00008f00108d7a23 */ /* 0x100fe40000010864 */
[--C-:B-1----:R-:W-:Y:S02]  /*8d50*/  FFMA.FTZ R86, R9, c[0x0][0x23c], -R100.reuse ;  /* 0x00008f0009567a23 */ /* 0x102fe40000010864 */
[C---:B--2---:R-:W-:Y:S02]  /*8d60*/  FMUL.FTZ R36, R84.reuse, R36 ;  /* 0x0000002454247220 */ /* 0x044fe40000410000 */
        /* <DEDUP_REMOVED lines=10> */
[C---:B------:R-:W-:Y:S02]  /*8e10*/  FMUL.FTZ R45, R84.reuse, R45 ;  /* 0x0000002d542d7220 */ /* 0x040fe40000410000 */
[C---:B------:R-:W-:Y:S02]  /*8e20*/  FMUL.FTZ R46, R3.reuse, R46 ;  /* 0x0000002e032e7220 */ /* 0x040fe40000410000 */
[C---:B------:R-:W-:Y:S02]  /*8e30*/  FMUL.FTZ R47, R3.reuse, R47 ;  /* 0x0000002f032f7220 */ /* 0x040fe40000410000 */
[C---:B------:R-:W-:Y:S01]  /*8e40*/  FMUL.FTZ R48, R84.reuse, R48 ;  /* 0x0000003054307220 */ /* 0x040fe20000410000 */
[----:B------:R-:W2:Y:S01]  /*8e50*/  MUFU.EX2 R89, R89 ;  /* 0x0000005900597308 */ /* 0x000ea20000000800 */
[C---:B------:R-:W-:Y:S02]  /*8e60*/  FMUL.FTZ R49, R84.reuse, R49 ;  /* 0x0000003154317220 */ /* 0x040fe40000410000 */
[C---:B------:R-:W-:Y:S02]  /*8e70*/  FMUL.FTZ R50, R3.reuse, R50 ;  /* 0x0000003203327220 */ /* 0x040fe40000410000 */
[C---:B------:R-:W-:Y:S02]  /*8e80*/  FMUL.FTZ R51, R3.reuse, R51 ;  /* 0x0000003303337220 */ /* 0x040fe40000410000 */
[C---:B------:R-:W-:Y:S02]  /*8e90*/  FMUL.FTZ R52, R84.reuse, R52 ;  /* 0x0000003454347220 */ /* 0x040fe40000410000 */
[----:B------:R-:W-:Y:S01]  /*8ea0*/  FMUL.FTZ R53, R84, R53 ;  /* 0x0000003554357220 */ /* 0x000fe20000410000 */
[----:B------:R-:W-:Y:S01]  /*8eb0*/  MUFU.EX2 R111, R111 ;  /* 0x0000006f006f7308 */ /* 0x000fe20000000800 */
[C---:B------:R-:W-:Y:S02]  /*8ec0*/  FMUL.FTZ R54, R3.reuse, R54 ;  /* 0x0000003603367220 */ /* 0x040fe40000410000 */
[C---:B------:R-:W-:Y:S01]  /*8ed0*/  FMUL.FTZ R55, R3.reuse, R55 ;  /* 0x0000003703377220 */ /* 0x040fe20000410000 */
[----:B-1----:R-:W-:Y:S01]  /*8ee0*/  F2FP.PACK_AB R92, R104, R105 ;  /* 0x00000069685c723e */ /* 0x002fe200000000ff */
[C---:B------:R-:W-:Y:S02]  /*8ef0*/  FMUL.FTZ R56, R84.reuse, R56 ;  /* 0x0000003854387220 */ /* 0x040fe40000410000 */
[C---:B------:R-:W-:Y:S02]  /*8f00*/  FMUL.FTZ R57, R84.reuse, R57 ;  /* 0x0000003954397220 */ /* 0x040fe40000410000 */
[C---:B------:R-:W-:Y:S01]  /*8f10*/  FMUL.FTZ R58, R3.reuse, R58 ;  /* 0x0000003a033a7220 */ /* 0x040fe20000410000 */
[----:B------:R-:W1:Y:S01]  /*8f20*/  MUFU.EX2 R86, R86 ;  /* 0x0000005600567308 */ /* 0x000e620000000800 */
        /* <DEDUP_REMOVED lines=27> */
[----:B------:R-:W-:Y:S01]  /*90e0*/  FMUL.FTZ R80, R84, R80 ;  /* 0x0000005054507220 */ /* 0x000fe20000410000 */
[----:B--2---:R-:W-:Y:S01]  /*90f0*/  F2FP.PACK_AB R95, R88, R87 ;  /* 0x00000057585f723e */ /* 0x004fe200000000ff */
[--C-:B------:R-:W-:Y:S02]  /*9100*/  FFMA.FTZ R144, R17, c[0x0][0x23c], -R100.reuse ;  /* 0x00008f0011907a23 */ /* 0x100fe40000010864 */
[--C-:B------:R-:W-:Y:S02]  /*9110*/  FFMA.FTZ R151, R20, c[0x0][0x23c], -R100.reuse ;  /* 0x00008f0014977a23 */ /* 0x100fe40000010864 */
[--C-:B------:R-:W-:Y:S01]  /*9120*/  FFMA.FTZ R150, R21, c[0x0][0x23c], -R100.reuse ;  /* 0x00008f0015967a23 */ /* 0x100fe20000010864 */
[----:B------:R-:W-:Y:S01]  /*9130*/  MUFU.EX2 R141, R141 ;  /* 0x0000008d008d7308 */ /* 0x000fe20000000800 */
[C---:B------:R-:W-:Y:S05]  /*9140*/  HMMA.16816.F32 R36, R92.reuse, R96, R36 ;  /* 0x000000605c24723c */ /* 0x040fea0000001824 */
[--C-:B------:R-:W-:Y:S02]  /*9150*/  FFMA.FTZ R149, R24, c[0x0][0x23c], -R100.reuse ;  /* 0x00008f0018957a23 */ /* 0x100fe40000010864 */
[--C-:B------:R-:W-:Y:S01]  /*9160*/  FFMA.FTZ R148, R25, c[0x0][0x23c], -R100.reuse ;  /* 0x00008f0019947a23 */ /* 0x100fe20000010864 */
[C---:B------:R-:W-:Y:S01]  /*9170*/  HMMA.16816.F32 R40, R92.reuse, R98, R40 ;  /* 0x000000625c28723c */ /* 0x040fe20000001828 */
[----:B------:R-:W2:Y:S01]  /*9180*/  LDSM.16.MT88.4 R96, [R112+0x6000] ;  /* 0x006000007060783b */ /* 0x000ea20000004200 */
[----:B------:R-:W-:Y:S02]  /*9190*/  MUFU.EX2 R144, R144 ;  /* 0x0000009000907308 */ /* 0x000fe40000000800 */
[--C-:B------:R-:W-:Y:S02]  /*91a0*/  FFMA.FTZ R156, R28, c[0x0][0x23c], -R100.reuse ;  /* 0x00008f001c9c7a23 */ /* 0x100fe40000010864 */
[--C-:B------:R-:W-:Y:S02]  /*91b0*/  FFMA.FTZ R107, R29, c[0x0][0x23c], -R100.reuse ;  /* 0x00008f001d6b7a23 */ /* 0x100fe40000010864 */
[--C-:B------:R-:W-:Y:S04]  /*91c0*/  FFMA.FTZ R110, R32, c[0x0][0x23c], -R100.reuse ;  /* 0x00008f00206e7a23 */ /* 0x100fe80000010864 */
[----:B------:R-:W-:Y:S01]  /*91d0*/  FFMA.FTZ R155, R33, c[0x0][0x23c], -R100 ;  /* 0x00008f00219b7a23 */ /* 0x000fe20000010864 */
[----:B------:R3:W-:Y:S01]  /*91e0*/  MUFU.EX2 R157, R107 ;  /* 0x0000006b009d7308 */ /* 0x0007e20000000800 */
[----:B------:R-:W-:Y:S01]  /*91f0*/  LDSM.16.MT88.4 R100, [R112+0x6800] ;  /* 0x006800007064783b */ /* 0x000fe20000004200 */
[----:B------:R-:W-:Y:S02]  /*9200*/  FFMA.FTZ R105, R84, R109, R105 ;  /* 0x0000006d54697223 */ /* 0x000fe40000010069 */
[----:B------:R-:W-:Y:S02]  /*9210*/  FFMA.FTZ R108, R3, R108, R106 ;  /* 0x0000006c036c7223 */ /* 0x000fe4000001006a */
[----:B------:R-:W-:Y:S02]  /*9220*/  FFMA.FTZ R109, R34, c[0x0][0x23c], -R90 ;  /* 0x00008f00226d7a23 */ /* 0x000fe4000001085a */
[----:B------:R-:W-:Y:S02]  /*9230*/  FADD.FTZ R34, R104, R105 ;  /* 0x0000006968227221 */ /* 0x000fe40000010000 */
[----:B------:R-:W-:Y:S01]  /*9240*/  MUFU.EX2 R158, R110 ;  /* 0x0000006e009e7308 */ /* 0x000fe20000000800 */
[----:B------:R-:W-:Y:S02]  /*9250*/  FADD.FTZ R108, R89, R108 ;  /* 0x0000006c596c7221 */ /* 0x000fe40000010000 */
[----:B------:R-:W-:Y:S02]  /*9260*/  FADD.FTZ R111, R111, R34 ;  /* 0x000000226f6f7221 */ /* 0x000fe40000010000 */
[----:B------:R-:W-:Y:S02]  /*9270*/  FADD.FTZ R87, R87, R108 ;  /* 0x0000006c57577221 */ /* 0x000fe40000010000 */
[----:B------:R-:W-:Y:S02]  /*9280*/  FADD.FTZ R86, R86, R111 ;  /* 0x0000006f56567221 */ /* 0x000fe40000010000 */
[----:B------:R-:W-:Y:S01]  /*9290*/  FMUL.FTZ R81, R84, R81 ;  /* 0x0000005154517220 */ /* 0x000fe20000410000 */
[----:B------:R-:W-:Y:S01]  /*92a0*/  MUFU.EX2 R151, R151 ;  /* 0x0000009700977308 */ /* 0x000fe20000000800 */
[C---:B------:R-:W-:Y:S02]  /*92b0*/  FMUL.FTZ R82, R3.reuse, R82 ;  /* 0x0000005203527220 */ /* 0x040fe40000410000 */
[----:B------:R-:W-:Y:S01]  /*92c0*/  FMUL.FTZ R83, R3, R83 ;  /* 0x0000005303537220 */ /* 0x000fe20000410000 */
[----:B---3--:R-:W-:Y:S01]  /*92d0*/  LDSM.16.MT88.4 R104, [R114+0x6c00] ;  /* 0x006c00007268783b */ /* 0x008fe20000004200 */
[--C-:B------:R-:W-:Y:S01]  /*92e0*/  FFMA.FTZ R142, R14, c[0x0][0x23c], -R90.reuse ;  /* 0x00008f000e8e7a23 */ /* 0x100fe2000001085a */
[----:B------:R-:W-:Y:S01]  /*92f0*/  MOV R3, R0 ;  /* 0x0000000000037202 */ /* 0x000fe20000000f00 */
[--C-:B------:R-:W-:Y:S01]  /*9300*/  FFMA.FTZ R137, R15, c[0x0][0x23c], -R90.reuse ;  /* 0x00008f000f897a23 */ /* 0x100fe2000001085a */
[C---:B--2---:R-:W-:Y:S02]  /*9310*/  HMMA.16816.F32 R44, R92.reuse, R96, R44 ;  /* 0x000000605c2c723c */ /* 0x044fe4000000182c */
        /* <DEDUP_REMOVED lines=8> */
[--C-:B------:R-:W-:Y:S02]  /*93a0*/  FFMA.FTZ R154, R26, c[0x0][0x23c], -R90.reuse ;  /* 0x00008f001a9a7a23 */ /* 0x100fe4000001085a */
[--C-:B------:R-:W-:Y:S03]  /*93b0*/  FFMA.FTZ R153, R27, c[0x0][0x23c], -R90.reuse ;  /* 0x00008f001b997a23 */ /* 0x100fe6000001085a */
[--C-:B------:R-:W-:Y:S02]  /*93c0*/  FFMA.FTZ R159, R30, c[0x0][0x23c], -R90.reuse ;  /* 0x00008f001e9f7a23 */ /* 0x100fe4000001085a */
[----:B------:R-:W3:Y:S01]  /*93d0*/  MUFU.EX2 R137, R137 ;  /* 0x0000008900897308 */ /* 0x000ee20000000800 */
[--C-:B------:R-:W-:Y:S02]  /*93e0*/  FFMA.FTZ R84, R31, c[0x0][0x23c], -R90.reuse ;  /* 0x00008f001f547a23 */ /* 0x100fe4000001085a */
[----:B------:R-:W-:Y:S02]  /*93f0*/  FFMA.FTZ R90, R35, c[0x0][0x23c], -R90 ;  /* 0x00008f00235a7a23 */ /* 0x000fe4000001085a */
[----:B------:R-:W-:Y:S05]  /*9400*/  FADD.FTZ R87, R88, R87 ;  /* 0x0000005758577221 */ /* 0x000fea0000010000 */
[----:B------:R4:W-:Y:S10]  /*9410*/  MUFU.EX2 R35, R109 ;  /* 0x0000006d00237308 */ /* 0x0009f40000000800 */
[----:B------:R-:W-:Y:S01]  /*9420*/  MUFU.EX2 R146, R146 ;  /* 0x0000009200927308 */ /* 0x000fe20000000800 */
[C---:B--2---:R-:W-:Y:S09]  /*9430*/  HMMA.16816.F32 R52, R92.reuse, R96, R52 ;  /* 0x000000605c34723c */ /* 0x044ff20000001834 */
[----:B------:R-:W2:Y:S01]  /*9440*/  MUFU.EX2 R143, R143 ;  /* 0x0000008f008f7308 */ /* 0x000ea20000000800 */
[----:B----4-:R-:W-:Y:S01]  /*9450*/  LDSM.16.MT88.4 R108, [R112+0x7c00] ;  /* 0x007c0000706c783b */ /* 0x010fe20000004200 */
[C---:B------:R-:W-:Y:S08]  /*9460*/  HMMA.16816.F32 R56, R92.reuse, R98, R56 ;  /* 0x000000625c38723c */ /* 0x040ff00000001838 */
[----:B------:R-:W-:Y:S01]  /*9470*/  MUFU.EX2 R152, R152 ;  /* 0x0000009800987308 */ /* 0x000fe20000000800 */
[----:B------:R-:W4:Y:S09]  /*9480*/  LDSM.16.MT88.4 R96, [R112+0x7000] ;  /* 0x007000007060783b */ /* 0x000f320000004200 */
[----:B------:R-:W5:Y:S10]  /*9490*/  MUFU.EX2 R147, R147 ;  /* 0x0000009300937308 */ /* 0x000f740000000800 */
[----:B------:R-:W-:Y:S10]  /*94a0*/  MUFU.EX2 R149, R149 ;  /* 0x0000009500957308 */ /* 0x000ff40000000800 */
[----:B------:R-:W1:Y:S10]  /*94b0*/  MUFU.EX2 R148, R148 ;  /* 0x0000009400947308 */ /* 0x000e740000000800 */
[----:B------:R-:W-:Y:S01]  /*94c0*/  MUFU.EX2 R154, R154 ;  /* 0x0000009a009a7308 */ /* 0x000fe20000000800 */
[C---:B----4-:R-:W-:Y:S08]  /*94d0*/  HMMA.16816.F32 R60, R92.reuse, R96, R60 ;  /* 0x000000605c3c723c */ /* 0x050ff0000000183c */
[C---:B------:R-:W-:Y:S01]  /*94e0*/  HMMA.16816.F32 R64, R92.reuse, R98, R64 ;  /* 0x000000625c40723c */ /* 0x040fe20000001840 */
[----:B------:R-:W4:Y:S01]  /*94f0*/  LDSM.16.MT88.4 R96, [R114+0x8000] ;  /* 0x008000007260783b */ /* 0x000f220000004200 */
[----:B------:R-:W1:Y:S10]  /*9500*/  MUFU.EX2 R153, R153 ;  /* 0x0000009900997308 */ /* 0x000e740000000800 */
[----:B------:R-:W1:Y:S10]  /*9510*/  MUFU.EX2 R156, R156 ;  /* 0x0000009c009c7308 */ /* 0x000e740000000800 */
[----:B------:R-:W-:Y:S10]  /*9520*/  MUFU.EX2 R159, R159 ;  /* 0x0000009f009f7308 */ /* 0x000ff40000000800 */
[----:B------:R-:W1:Y:S01]  /*9530*/  MUFU.EX2 R84, R84 ;  /* 0x0000005400547308 */ /* 0x000e620000000800 */
[C---:B----4-:R-:W-:Y:S09]  /*9540*/  HMMA.16816.F32 R68, R92.reuse, R96, R68 ;  /* 0x000000605c44723c */ /* 0x050ff20000001844 */
[----:B------:R-:W4:Y:S01]  /*9550*/  MUFU.EX2 R155, R155 ;  /* 0x0000009b009b7308 */ /* 0x000f220000000800 */
[C---:B------:R-:W-:Y:S01]  /*9560*/  HMMA.16816.F32 R72, R92.reuse, R98, R72 ;  /* 0x000000625c48723c */ /* 0x040fe20000001848 */
[----:B------:R-:W1:Y:S08]  /*9570*/  LDSM.16.MT88.4 R96, [R112+0x8000] ;  /* 0x008000007060783b */ /* 0x000e700000004200 */
[----:B------:R-:W1:Y:S02]  /*9580*/  MUFU.EX2 R90, R90 ;  /* 0x0000005a005a7308 */ /* 0x000e640000000800 */
[C---:B-1----:R-:W-:Y:S08]  /*9590*/  HMMA.16816.F32 R76, R92.reuse, R96, R76 ;  /* 0x000000605c4c723c */ /* 0x042ff0000000184c */
[----:B------:R-:W-:Y:S01]  /*95a0*/  HMMA.16816.F32 R80, R92, R98, R80 ;  /* 0x000000625c50723c */ /* 0x000fe20000001850 */
[----:B------:R-:W1:Y:S06]  /*95b0*/  LDSM.16.MT88.4 R96, [R114+0x6400] ;  /* 0x006400007260783b */ /* 0x000e6c0000004200 */
[----:B------:R-:W-:Y:S01]  /*95c0*/  F2FP.PACK_AB R92, R140, R145 ;  /* 0x000000918c5c723e */ /* 0x000fe200000000ff */
[----:B------:R-:W-:Y:S01]  /*95d0*/  FADD.FTZ R145, R145, R86 ;  /* 0x0000005691917221 */ /* 0x000fe20000010000 */
[----:B---3--:R-:W-:Y:S03]  /*95e0*/  F2FP.PACK_AB R93, R137, R142 ;  /* 0x0000008e895d723e */ /* 0x008fe600000000ff */
[----:B------:R-:W-:Y:S01]  /*95f0*/  F2FP.PACK_AB R94, R144, R141 ;  /* 0x0000008d905e723e */ /* 0x000fe200000000ff */
[----:B------:R-:W-:Y:S01]  /*9600*/  FADD.FTZ R142, R142, R87 ;  /* 0x000000578e8e7221 */ /* 0x000fe20000010000 */
[----:B--2---:R-:W-:Y:S01]  /*9610*/  F2FP.PACK_AB R95, R143, R146 ;  /* 0x000000928f5f723e */ /* 0x004fe200000000ff */
[----:B------:R-:W-:Y:S02]  /*9620*/  FADD.FTZ R140, R140, R145 ;  /* 0x000000918c8c7221 */ /* 0x000fe40000010000 */
[----:B------:R-:W-:Y:S02]  /*9630*/  FADD.FTZ R137, R137, R142 ;  /* 0x0000008e89897221 */ /* 0x000fe40000010000 */
[----:B------:R-:W-:Y:S02]  /*9640*/  FADD.FTZ R141, R141, R140 ;  /* 0x0000008c8d8d7221 */ /* 0x000fe40000010000 */
[----:B------:R-:W-:Y:S02]  /*9650*/  FADD.FTZ R146, R146, R137 ;  /* 0x0000008992927221 */ /* 0x000fe40000010000 */
[----:B------:R-:W-:Y:S02]  /*9660*/  FADD.FTZ R144, R144, R141 ;  /* 0x0000008d90907221 */ /* 0x000fe40000010000 */
        /* <DEDUP_REMOVED lines=21> */
[----:B-----5:R-:W-:Y:S03]  /*97c0*/  F2FP.PACK_AB R93, R147, R152 ;  /* 0x00000098935d723e */ /* 0x020fe600000000ff */
[----:B------:R-:W-:Y:S01]  /*97d0*/  F2FP.PACK_AB R94, R148, R149 ;  /* 0x00000095945e723e */ /* 0x000fe200000000ff */
[----:B------:R-:W-:Y:S01]  /*97e0*/  FADD.FTZ R152, R152, R143 ;  /* 0x0000008f98987221 */ /* 0x000fe20000010000 */
[----:B------:R-:W-:Y:S01]  /*97f0*/  F2FP.PACK_AB R95, R153, R154 ;  /* 0x0000009a995f723e */ /* 0x000fe200000000ff */
        /* <DEDUP_REMOVED lines=9> */
[C---:B------:R-:W-:Y:S08]  /*9890*/  HMMA.16816.F32 R44, R92.reuse, R100, R44 ;  /* 0x000000645c2c723c */ /* 0x040ff0000000182c */
        /* <DEDUP_REMOVED lines=17> */
[----:B----4-:R-:W-:Y:S01]  /*99b0*/  F2FP.PACK_AB R94, R155, R158 ;  /* 0x0000009e9b5e723e */ /* 0x010fe200000000ff */
[----:B------:R-:W-:Y:S01]  /*99c0*/  FADD.FTZ R159, R159, R154 ;  /* 0x0000009a9f9f7221 */ /* 0x000fe20000010000 */
[----:B------:R-:W-:Y:S01]  /*99d0*/  F2FP.PACK_AB R95, R90, R35 ;  /* 0x000000235a5f723e */ /* 0x000fe200000000ff */
[----:B------:R-:W-:Y:S02]  /*99e0*/  FADD.FTZ R157, R157, R156 ;  /* 0x0000009c9d9d7221 */ /* 0x000fe40000010000 */
[----:B------:R-:W-:Y:S02]  /*99f0*/  FADD.FTZ R84, R84, R159 ;  /* 0x0000009f54547221 */ /* 0x000fe40000010000 */
[----:B------:R-:W-:Y:S02]  /*9a00*/  FADD.FTZ R158, R158, R157 ;  /* 0x0000009d9e9e7221 */ /* 0x000fe40000010000 */
[C---:B------:R-:W-:Y:S03]  /*9a10*/  HMMA.16816.F32 R36, R92.reuse, R104, R36 ;  /* 0x000000685c24723c */ /* 0x040fe60000001824 */
[----:B------:R-:W-:Y:S05]  /*9a20*/  FADD.FTZ R35, R35, R84 ;  /* 0x0000005423237221 */ /* 0x000fea0000010000 */
[C---:B------:R-:W-:Y:S01]  /*9a30*/  HMMA.16816.F32 R40, R92.reuse, R106, R40 ;  /* 0x0000006a5c28723c */ /* 0x040fe20000001828 */
[----:B------:R-:W3:Y:S07]  /*9a40*/  LDSM.16.MT88.4 R104, [R114+0x8c00] ;  /* 0x008c00007268783b */ /* 0x000eee0000004200 */
[C---:B-1----:R-:W-:Y:S08]  /*9a50*/  HMMA.16816.F32 R44, R92.reuse, R96, R44 ;  /* 0x000000605c2c723c */ /* 0x042ff0000000182c */
[C---:B------:R-:W-:Y:S01]  /*9a60*/  HMMA.16816.F32 R48, R92.reuse, R98, R48 ;  /* 0x000000625c30723c */ /* 0x040fe20000001830 */
[----:B------:R-:W1:Y:S07]  /*9a70*/  LDSM.16.MT88.4 R96, [R112+0x8c00] ;  /* 0x008c00007060783b */ /* 0x000e6e0000004200 */
[C---:B--2---:R-:W-:Y:S08]  /*9a80*/  HMMA.16816.F32 R52, R92.reuse, R100, R52 ;  /* 0x000000645c34723c */ /* 0x044ff00000001834 */
[C---:B------:R-:W-:Y:S08]  /*9a90*/  HMMA.16816.F32 R56, R92.reuse, R102, R56 ;  /* 0x000000665c38723c */ /* 0x040ff00000001838 */
[C---:B------:R-:W-:Y:S07]  /*9aa0*/  HMMA.16816.F32 R60, R92.reuse, R108, R60 ;  /* 0x0000006c5c3c723c */ /* 0x040fee000000183c */
[----:B------:R-:W-:Y:S01]  /*9ab0*/  FADD.FTZ R109, R155, R158 ;  /* 0x0000009e9b6d7221 */ /* 0x000fe20000010000 */
[C---:B------:R-:W-:Y:S04]  /*9ac0*/  HMMA.16816.F32 R64, R92.reuse, R110, R64 ;  /* 0x0000006e5c40723c */ /* 0x040fe80000001840 */
[----:B------:R-:W-:Y:S03]  /*9ad0*/  FADD.FTZ R108, R90, R35 ;  /* 0x000000235a6c7221 */ /* 0x000fe60000010000 */
[----:B------:R-:W-:Y:S01]  /*9ae0*/  MOV R110, R138 ;  /* 0x0000008a006e7202 */ /* 0x000fe20000000f00 */
[C---:B---3--:R-:W-:Y:S04]  /*9af0*/  HMMA.16816.F32 R68, R92.reuse, R104, R68 ;  /* 0x000000685c44723c */ /* 0x048fe80000001844 */
[----:B------:R-:W-:Y:S04]  /*9b00*/  MOV R111, R139 ;  /* 0x0000008b006f7202 */ /* 0x000fe80000000f00 */
[C---:B------:R-:W-:Y:S08]  /*9b10*/  HMMA.16816.F32 R72, R92.reuse, R106, R72 ;  /* 0x0000006a5c48723c */ /* 0x040ff00000001848 */
[C---:B-1----:R-:W-:Y:S08]  /*9b20*/  HMMA.16816.F32 R76, R92.reuse, R96, R76 ;  /* 0x000000605c4c723c */ /* 0x042ff0000000184c */
[----:B------:R-:W-:Y:S01]  /*9b30*/  HMMA.16816.F32 R80, R92, R98, R80 ;  /* 0x000000625c50723c */ /* 0x000fe20000001850 */
[----:B------:R-:W-:-:S07]  /*9b40*/  @P0 BRA `(.L_x_4035) ;  /* 0xffffdab000000947 */ /* 0x000fce000383ffff */
.L_x_4031:
        /* <DEDUP_REMOVED lines=126> */
[----:B------:R2:W-:Y:S01]  /*a330*/  STS [R15+0x200], R38 ;  /* 0x000200260f007388 */ /* 0x0005e20000000800 */
[----:B------:R-:W-:Y:S02]  /*a340*/  IADD3 R33, R15, R10, RZ ;  /* 0x0000000a0f217210 */ /* 0x000fe40007ffe0ff */
[----:B------:R-:W-:Y:S01]  /*a350*/  ISETP.NE.AND P1, PT, R122, -0x1, PT ;  /* 0xffffffff7a00780c */ /* 0x000fe20003f25270 */
[----:B------:R-:W-:Y:S01]  /*a360*/  IMAD.IADD R37, R10, 0x1, R13 ;  /* 0x000000010a257824 */ /* 0x000fe200078e020d */
[----:B------:R-:W-:Y:S01]  /*a370*/  STS [R13], R40 ;  /* 0x000000280d007388 */ /* 0x000fe20000000800 */
[----:B-1----:R-:W-:-:S03]  /*a380*/  ISETP.NE.AND P2, PT, R12, RZ, PT ;  /* 0x000000ff0c00720c */ /* 0x002fc60003f45270 */
[----:B------:R-:W-:Y:S01]  /*a390*/  STS [R13+0x200], R42 ;  /* 0x0002002a0d007388 */ /* 0x000fe20000000800 */
[----:B------:R-:W-:-:S03]  /*a3a0*/  ISETP.NE.OR P0, PT, R122, -0x1, !P2 ;  /* 0xffffffff7a00780c */ /* 0x000fc60005705670 */
[----:B------:R-:W-:Y:S04]  /*a3b0*/  STS [R33], R44 ;  /* 0x0000002c21007388 */ /* 0x000fe80000000800 */
[----:B------:R-:W-:Y:S04]  /*a3c0*/  STS [R33+0x200], R46 ;  /* 0x0002002e21007388 */ /* 0x000fe80000000800 */
[----:B------:R-:W-:Y:S04]  /*a3d0*/  STS [R37], R48 ;  /* 0x0000003025007388 */ /* 0x000fe80000000800 */
[----:B------:R-:W-:Y:S01]  /*a3e0*/  STS [R37+0x200], R50 ;  /* 0x0002003225007388 */ /* 0x000fe20000000800 */
[----:B--2---:R-:W-:-:S03]  /*a3f0*/  @P1 IMAD.WIDE.U32 R38, R122, c[0x0][0x1e8], RZ ;  /* 0x00007a007a261a25 */ /* 0x004fc600078e00ff */
        /* <DEDUP_REMOVED lines=59> */
.L_x_4037:
[----:B------:R-:W-:Y:S05]  /*a7b0*/  BSYNC B0 ;  /* 0x0000000000007941 */ /* 0x000fea0003800000 */
.L_x_4036:
[----:B---3--:R-:W3:Y:S01]  /*a7c0*/  S2R R5, SR_CTAID.X ;  /* 0x0000000000057919 */ /* 0x008ee20000002500 */
[----:B------:R-:W-:Y:S01]  /*a7d0*/  SHF.R.S32.HI R129, RZ, 0x1f, R128 ;  /* 0x0000001fff817819 */ /* 0x000fe20000011480 */
[----:B------:R-:W-:Y:S01]  /*a7e0*/  BSSY B0, `(.L_x_4038) ;  /* 0x0000022000007945 */ /* 0x000fe20003800000 */
[----:B------:R-:W-:Y:S01]  /*a7f0*/  SHF.R.S32.HI R4, RZ, 0x1f, R10 ;  /* 0x0000001fff047819 */ /* 0x000fe2000001140a */
[----:B------:R-:W5:Y:S01]  /*a800*/  S2R R0, SR_TID.X ;  /* 0x0000000000007919 */ /* 0x000f620000002100 */
[----:B---3--:R-:W-:-:S04]  /*a810*/  IMAD.SHL.U32 R3, R5, 0x40, RZ ;  /* 0x0000004005037824 */ /* 0x008fc800078e00ff */
[----:B------:R-:W-:Y:S01]  /*a820*/  IMAD.WIDE.U32 R40, R3, c[0x0][0x1e8], R128 ;  /* 0x00007a0003287a25 */ /* 0x000fe200078e0080 */
[----:B------:R-:W-:Y:S02]  /*a830*/  SHF.R.S32.HI R2, RZ, 0x1f, R3 ;  /* 0x0000001fff027819 */ /* 0x000fe40000011403 */
[----:B-----5:R-:W-:Y:S02]  /*a840*/  SHF.R.S32.HI R7, RZ, 0x1f, R0 ;  /* 0x0000001fff077819 */ /* 0x020fe40000011400 */
[----:B------:R-:W-:Y:S01]  /*a850*/  IADD3 R38, P0, R38, R40, RZ ;  /* 0x0000002826267210 */ /* 0x000fe20007f1e0ff */
[----:B------:R-:W-:Y:S01]  /*a860*/  IMAD R2, R2, c[0x0][0x1e8], RZ ;  /* 0x00007a0002027a24 */ /* 0x000fe200078e02ff */
[----:B------:R-:W-:-:S03]  /*a870*/  LEA.HI R7, R7, R0, RZ, 0x2 ;  /* 0x0000000007077211 */ /* 0x000fc600078f10ff */
[----:B------:R-:W-:Y:S01]  /*a880*/  IMAD R2, R3, c[0x0][0x1ec], R2 ;  /* 0x00007b0003027a24 */ /* 0x000fe200078e0202 */
[----:B------:R-:W-:-:S04]  /*a890*/  SHF.R.S32.HI R0, RZ, 0x2, R7 ;  /* 0x00000002ff007819 */ /* 0x000fc80000011407 */
[----:B------:R-:W-:Y:S01]  /*a8a0*/  IADD3.X R39, R37, R41, R2, P0, !PT ;  /* 0x0000002925277210 */ /* 0x000fe200007fe402 */
[----:B------:R-:W-:Y:S01]  /*a8b0*/  IMAD.IADD R2, R126, 0x1, -R3 ;  /* 0x000000017e027824 */ /* 0x000fe200078e0a03 */
[----:B------:R-:W-:Y:S01]  /*a8c0*/  SHF.R.S32.HI R0, RZ, 0x1f, R0 ;  /* 0x0000001fff007819 */ /* 0x000fe20000011400 */
[----:B------:R-:W-:Y:S02]  /*a8d0*/  IMAD R3, R4, c[0x0][0x1f0], RZ ;  /* 0x00007c0004037a24 */ /* 0x000fe400078e02ff */
[----:B------:R-:W-:Y:S01]  /*a8e0*/  IMAD.WIDE.U32 R38, R10, c[0x0][0x1f0], R38 ;  /* 0x00007c000a267a25 */ /* 0x000fe200078e0026 */
[----:B------:R-:W-:-:S03]  /*a8f0*/  ISETP.GE.AND P0, PT, R9, R2, PT ;  /* 0x000000020900720c */ /* 0x000fc60003f06270 */
[----:B------:R-:W-:-:S04]  /*a900*/  IMAD R3, R10, c[0x0][0x1f4], R3 ;  /* 0x00007d000a037a24 */ /* 0x000fc800078e0203 */
        /* <DEDUP_REMOVED lines=15> */
.L_x_4039:
[----:B------:R-:W-:Y:S05]  /*aa00*/  BSYNC B0 ;  /* 0x0000000000007941 */ /* 0x000fea0003800000 */
.L_x_4038:
[----:B------:R-:W-:Y:S01]  /*aa10*/  IMAD R5, R5, -0x40, R126 ;  /* 0xffffffc005057824 */ /* 0x000fe200078e027e */
[----:B------:R-:W-:-:S04]  /*aa20*/  LEA.HI.SX32 R8, R8, 0x20, 0x1e ;  /* 0x0000002008087811 */ /* 0x000fc800078ff2ff */
        /* <DEDUP_REMOVED lines=20> */
.L_x_4040:
        /* <DEDUP_REMOVED lines=9> */
.L_x_6148:


//--------------------- .text._ZN5flash24flash_fwd_splitkv_kernelI23Flash_fwd_kernel_traitsILi96ELi64ELi64ELi4ELb0ELb0EN7cutlass6half_tE19Flash_kernel_traitsILi96ELi64ELi64ELi4ES3_EELb1ELb0ELb0ELb0ELb0ELb1ELb0ELb0EEEvNS_16Flash_fwd_paramsE --------------------------
	.section	.text._ZN5flash24flash_fwd_splitkv_kernelI23Flash_fwd_kernel_traitsILi96ELi64ELi64ELi4ELb0ELb0EN7cutlass6half_tE19Flash_kernel_traitsILi96ELi64ELi64ELi4ES3_EELb1ELb0ELb0ELb0ELb0ELb1ELb0ELb0EEEvNS_16Flash_fwd_paramsE,"ax",@progbits
	.sectioninfo	@"SHI_REGISTERS=168"
	.align	128
        .global         _ZN5flash24flash_fwd_splitkv_kernelI23Flash_fwd_kernel_traitsILi96ELi64ELi64ELi4ELb0ELb0EN7cutlass6half_tE19Flash_kernel_traitsILi96ELi64ELi64ELi4ES3_EELb1ELb0ELb0ELb0ELb0ELb1ELb0ELb0EEEvNS_16Flash_fwd_paramsE
        .type           _ZN5flash24flash_fwd_splitkv_kernelI23Flash_fwd_kernel_traitsILi96ELi64ELi64ELi4ELb0ELb0EN7cutlass6half_tE19Flash_kernel_traitsILi96ELi64ELi64ELi4ES3_EELb1ELb0ELb0ELb0ELb0ELb1ELb0ELb0EEEvNS_16Flash_fwd_paramsE,@function
        .size           _ZN5flash24flash_fwd_splitkv_kernelI23Flash_fwd_kernel_traitsILi96ELi64ELi64ELi4ELb0ELb0EN7cutlass6half_tE19Flash_kernel_traitsILi96ELi64ELi64ELi4ES3_EELb1ELb0ELb0ELb0ELb0ELb1ELb0ELb0EEEvNS_16Flash_fwd_paramsE,(.L_x_6149 - _ZN5flash24flash_fwd_splitkv_kernelI23Flash_fwd_kernel_traitsILi96ELi64ELi64ELi4ELb0ELb0EN7cutlass6half_tE19Flash_kernel_traitsILi96ELi64ELi64ELi4ES3_EELb1ELb0ELb0ELb0ELb0ELb1ELb0ELb0EEEvNS_16Flash_fwd_paramsE)
        .other          _ZN5flash24flash_fwd_splitkv_kernelI23Flash_fwd_kernel_traitsILi96ELi64ELi64ELi4ELb0ELb0EN7cutlass6half_tE19Flash_kernel_traitsILi96ELi64ELi64ELi4ES3_EELb1ELb0ELb0ELb0ELb0ELb1ELb0ELb0EEEvNS_16Flash_fwd_paramsE,@"STO_CUDA_ENTRY STV_DEFAULT"
_ZN5flash24flash_fwd_splitkv_kernelI23Flash_fwd_kernel_traitsILi96ELi64ELi64ELi4ELb0ELb0EN7cutlass6half_tE19Flash_kernel_traitsILi96ELi64ELi64ELi4ES3_EELb1ELb0ELb0ELb0ELb0ELb1ELb0ELb0EEEvNS_16Flash_fwd_paramsE:
.text._ZN5flash24flash_fwd_splitkv_kernelI23Flash_fwd_kernel_traitsILi96ELi64ELi64ELi4ELb0ELb0EN7cutlass6half_tE19Flash_kernel_traitsILi96ELi64ELi64ELi4ES3_EELb1ELb0ELb0ELb0ELb0ELb1ELb0ELb0EEEvNS_16Flash_fwd_paramsE:
        /* <DEDUP_REMOVED lines=33> */
.L_x_4041:
[----:B-1-34-:R-:W-:Y:S02]  /*0210*/  MOV R0, c[0x0][0x218] ;  /* 0x0000860000007a02 */ /* 0x01afe40000000f00 */
.L_x_4042:
        /* <DEDUP_REMOVED lines=81> */
.L_x_4045:
[----:B------:R-:W-:Y:S05]  /*0730*/  BSYNC B0 ;  /* 0x0000000000007941 */ /* 0x000fea0003800000 */
.L_x_4044:
        /* <DEDUP_REMOVED lines=19> */
.L_x_4047:
[----:B------:R-:W-:Y:S05]  /*0870*/  BSYNC B0 ;  /* 0x0000000000007941 */ /* 0x000fea0003800000 */
.L_x_4046:
        /* <DEDUP_REMOVED lines=13> */
.L_x_4043:
        /* <DEDUP_REMOVED lines=92> */
.L_x_4048:
        /* <DEDUP_REMOVED lines=17> */
.L_x_4050:
        /* <DEDUP_REMOVED lines=50> */
.L_x_4049:
        /* <DEDUP_REMOVED lines=111> */
.L_x_4052:
[----:B------:R-:W-:Y:S05]  /*1a30*/  BSYNC B0 ;  /* 0x0000000000007941 */ /* 0x000fea0003800000 */
.L_x_4051:
        /* <DEDUP_REMOVED lines=36> */
.L_x_4054:
[----:B------:R-:W-:Y:S05]  /*1c80*/  BSYNC B0 ;  /* 0x0000000000007941 */ /* 0x000fea0003800000 */
.L_x_4053:
        /* <DEDUP_REMOVED lines=33> */
.L_x_4056:
[----:B------:R-:W-:Y:S05]  /*1ea0*/  BSYNC B0 ;  /* 0x0000000000007941 */ /* 0x000fea0003800000 */
.L_x_4055:
        /* <DEDUP_REMOVED lines=34> */
.L_x_4058:
[----:B------:R-:W-:Y:S05]  /*20d0*/  BSYNC B0 ;  /* 0x0000000000007941 */ /* 0x000fea0003800000 */
.L_x_4057:
        /* <DEDUP_REMOVED lines=87> */
.L_x_4060:
[----:B------:R-:W-:Y:S05]  /*2650*/  BSYNC B0 ;  /* 0x0000000000007941 */ /* 0x000fea0003800000 */
.L_x_4059:
        /* <DEDUP_REMOVED lines=34> */
.L_x_4062:
[----:B------:R-:W-:Y:S05]  /*2880*/  BSYNC B0 ;  /* 0x0000000000007941 */ /* 0x000fea0003800000 */
.L_x_4061:
        /* <DEDUP_REMOVED lines=8> */
[----:B---3--:R-:W3:Y:S04]  /*2910*/  LDSM.16.M88.4 R12, [R109+0x3000] ;  /* 0x003000006d0c783b */ /* 0x008ee80000000200 */
[----:B------:R-:W2:Y:S04]  /*2920*/  LDSM.16.M88.4 R24, [R109+0x3400] ;  /* 0x003400006d18783b */ /* 0x000ea80000000200 */
[----:B------:R-:W-:Y:S04]  /*2930*/  LDSM.16.M88.4 R56, [R113+0x1000] ;  /* 0x001000007138783b */ /* 0x000fe80000000200 */
[----:B-1----:R-:W1:Y:S04]  /*2940*/  LDSM.16.M88.4 R32, [R112+0x4000] ;  /* 0x004000007020783b */ /* 0x002e680000000200 */
[----:B------:R-:W4:Y:S04]  /*2950*/  LDSM.16.M88.4 R52, [R112+0x3800] ;  /* 0x003800007034783b */ /* 0x000f280000000200 */
[----:B------:R-:W-:Y:S04]  /*2960*/  LDSM.16.M88.4 R48, [R111+0x1000] ;  /* 0x001000006f30783b */ /* 0x000fe80000000200 */
[----:B------:R-:W1:Y:S01]  /*2970*/  LDSM.16.M88.4 R8, [R109+0x4000] ;  /* 0x004000006d08783b */ /* 0x000e620000000200 */
[C---:B-----5:R-:W-:Y:S03]  /*2980*/  HMMA.16816.F32 R16, R60.reuse, R20, RZ ;  /* 0x000000143c10723c */ /* 0x060fe600000018ff */
[----:B------:R-:W5:Y:S04]  /*2990*/  LDSM.16.M88.4 R68, [R112+0x4400] ;  /* 0x004400007044783b */ /* 0x000f680000000200 */
[----:B------:R-:W-:Y:S01]  /*29a0*/  LDSM.16.M88.4 R44, [R112+0x5000] ;  /* 0x00500000702c783b */ /* 0x000fe20000000200 */
[C---:B------:R-:W-:Y:S03]  /*29b0*/  HMMA.16816.F32 R20, R60.reuse, R22, RZ ;  /* 0x000000163c14723c */ /* 0x040fe600000018ff */
[----:B------:R-:W-:Y:S04]  /*29c0*/  LDSM.16.M88.4 R84, [R109+0x4400] ;  /* 0x004400006d54783b */ /* 0x000fe80000000200 */
[----:B------:R-:W-:Y:S01]  /*29d0*/  LDSM.16.M88.4 R76, [R112+0x4800] ;  /* 0x00480000704c783b */ /* 0x000fe20000000200 */
[C---:B------:R-:W-:Y:S03]  /*29e0*/  HMMA.16816.F32 R28, R60.reuse, R40, RZ ;  /* 0x000000283c1c723c */ /* 0x040fe600000018ff */
[----:B------:R-:W-:Y:S04]  /*29f0*/  LDSM.16.M88.4 R80, [R109+0x5000] ;  /* 0x005000006d50783b */ /* 0x000fe80000000200 */
[----:B------:R-:W0:Y:S01]  /*2a00*/  LDGDEPBAR ;  /* 0x00000000000079af */ /* 0x000e220000000000 */
[----:B------:R-:W-:Y:S08]  /*2a10*/  HMMA.16816.F32 R40, R60, R42, RZ ;  /* 0x0000002a3c28723c */ /* 0x000ff000000018ff */
[C---:B---3--:R-:W-:Y:S08]  /*2a20*/  HMMA.16816.F32 R16, R72.reuse, R12, R16 ;  /* 0x0000000c4810723c */ /* 0x048ff00000001810 */
[C---:B------:R-:W-:Y:S01]  /*2a30*/  HMMA.16816.F32 R20, R72.reuse, R14, R20 ;  /* 0x0000000e4814723c */ /* 0x040fe20000001814 */
[----:B------:R-:W-:Y:S07]  /*2a40*/  LDSM.16.M88.4 R12, [R113+0x2000] ;  /* 0x00200000710c783b */ /* 0x000fee0000000200 */
[C---:B--2---:R-:W-:Y:S08]  /*2a50*/  HMMA.16816.F32 R28, R72.reuse, R24, R28 ;  /* 0x00000018481c723c */ /* 0x044ff0000000181c */
[----:B------:R-:W-:Y:S01]  /*2a60*/  HMMA.16816.F32 R40, R72, R26, R40 ;  /* 0x0000001a4828723c */ /* 0x000fe20000001828 */
[----:B------:R-:W2:Y:S07]  /*2a70*/  LDSM.16.M88.4 R24, [R109+0x3800] ;  /* 0x003800006d18783b */ /* 0x000eae0000000200 */
[C---:B-1----:R-:W-:Y:S08]  /*2a80*/  HMMA.16816.F32 R16, R56.reuse, R32, R16 ;  /* 0x000000203810723c */ /* 0x042ff00000001810 */
[----:B------:R-:W-:Y:S01]  /*2a90*/  HMMA.16816.F32 R20, R56, R34, R20 ;  /* 0x000000223814723c */ /* 0x000fe20000001814 */
[----:B------:R-:W1:Y:S07]  /*2aa0*/  LDSM.16.M88.4 R32, [R112+0x3c00] ;  /* 0x003c00007020783b */ /* 0x000e6e0000000200 */
[C---:B----4-:R-:W-:Y:S08]  /*2ab0*/  HMMA.16816.F32 R36, R60.reuse, R52, RZ ;  /* 0x000000343c24723c */ /* 0x050ff000000018ff */
[----:B------:R-:W-:Y:S08]  /*2ac0*/  HMMA.16816.F32 R52, R60, R54, RZ ;  /* 0x000000363c34723c */ /* 0x000ff000000018ff */
[----:B------:R-:W-:Y:S08]  /*2ad0*/  HMMA.16816.F32 R20, R48, R10, R20 ;  /* 0x0000000a3014723c */ /* 0x000ff00000001814 */
[----:B-----5:R-:W-:Y:S08]  /*2ae0*/  HMMA.16816.F32 R28, R56, R68, R28 ;  /* 0x00000044381c723c */ /* 0x020ff0000000181c */
[----:B--2---:R-:W-:Y:S08]  /*2af0*/  HMMA.16816.F32 R36, R72, R24, R36 ;  /* 0x000000184824723c */ /* 0x004ff00000001824 */
[----:B------:R-:W-:Y:S01]  /*2b00*/  HMMA.16816.F32 R40, R56, R70, R40 ;  /* 0x000000463828723c */ /* 0x000fe20000001828 */
[----:B------:R-:W2:Y:S07]  /*2b10*/  LDSM.16.M88.4 R68, [R109+0x3c00] ;  /* 0x003c00006d44783b */ /* 0x000eae0000000200 */
[----:B------:R-:W-:Y:S01]  /*2b20*/  HMMA.16816.F32 R52, R72, R26, R52 ;  /* 0x0000001a4834723c */ /* 0x000fe20000001834 */
[----:B------:R-:W-:Y:S07]  /*2b30*/  LDSM.16.M88.4 R24, [R109+0x5400] ;  /* 0x005400006d18783b */ /* 0x000fee0000000200 */
[----:B------:R-:W-:Y:S01]  /*2b40*/  HMMA.16816.F32 R16, R48, R8, R16 ;  /* 0x000000083010723c */ /* 0x000fe20000001810 */
[----:B------:R-:W3:Y:S07]  /*2b50*/  LDSM.16.M88.4 R8, [R111+0x2000] ;  /* 0x002000006f08783b */ /* 0x000eee0000000200 */
[C---:B-1----:R-:W-:Y:S08]  /*2b60*/  HMMA.16816.F32 R64, R60.reuse, R32, RZ ;  /* 0x000000203c40723c */ /* 0x042ff000000018ff */
[----:B------:R-:W-:Y:S01]  /*2b70*/  HMMA.16816.F32 R60, R60, R34, RZ ;  /* 0x000000223c3c723c */ /* 0x000fe200000018ff */
[----:B------:R-:W1:Y:S07]  /*2b80*/  LDSM.16.M88.4 R32, [R112+0x5400] ;  /* 0x005400007020783b */ /* 0x000e6e0000000200 */
[----:B------:R-:W-:Y:S08]  /*2b90*/  HMMA.16816.F32 R20, R12, R46, R20 ;  /* 0x0000002e0c14723c */ /* 0x000ff00000001814 */
[----:B------:R-:W-:Y:S08]  /*2ba0*/  HMMA.16816.F32 R28, R48, R84, R28 ;  /* 0x00000054301c723c */ /* 0x000ff0000000181c */
[----:B------:R-:W-:Y:S08]  /*2bb0*/  HMMA.16816.F32 R36, R56, R76, R36 ;  /* 0x0000004c3824723c */ /* 0x000ff00000001824 */
[----:B------:R-:W-:Y:S08]  /*2bc0*/  HMMA.16816.F32 R40, R48, R86, R40 ;  /* 0x000000563028723c */ /* 0x000ff00000001828 */
[----:B------:R-:W-:Y:S01]  /*2bd0*/  HMMA.16816.F32 R52, R56, R78, R52 ;  /* 0x0000004e3834723c */ /* 0x000fe20000001834 */
[----:B------:R-:W4:Y:S07]  /*2be0*/  LDSM.16.M88.4 R76, [R112+0x4c00] ;  /* 0x004c0000704c783b */ /* 0x000f2e0000000200 */
[----:B------:R-:W-:Y:S01]  /*2bf0*/  HMMA.16816.F32 R16, R12, R44, R16 ;  /* 0x0000002c0c10723c */ /* 0x000fe20000001810 */
[----:B------:R-:W5:Y:S07]  /*2c00*/  LDSM.16.M88.4 R44, [R109+0x4800] ;  /* 0x004800006d2c783b */ /* 0x000f6e0000000200 */
[----:B--2---:R-:W-:Y:S08]  /*2c10*/  HMMA.16816.F32 R60, R72, R70, R60 ;  /* 0x00000046483c723c */ /* 0x004ff0000000183c */
[----:B---3--:R-:W-:Y:S08]  /*2c20*/  HMMA.16816.F32 R20, R8, R82, R20 ;  /* 0x000000520814723c */ /* 0x008ff00000001814 */
[C---:B-1----:R-:W-:Y:S08]  /*2c30*/  HMMA.16816.F32 R28, R12.reuse, R32, R28 ;  /* 0x000000200c1c723c */ /* 0x042ff0000000181c */
[----:B------:R-:W-:Y:S01]  /*2c40*/  HMMA.16816.F32 R40, R12, R34, R40 ;  /* 0x000000220c28723c */ /* 0x000fe20000001828 */
[----:B------:R-:W1:Y:S07]  /*2c50*/  LDSM.16.M88.4 R32, [R109+0x4c00] ;  /* 0x004c00006d20783b */ /* 0x000e6e0000000200 */
[----:B------:R-:W-:Y:S01]  /*2c60*/  HMMA.16816.F32 R64, R72, R68, R64 ;  /* 0x000000444840723c */ /* 0x000fe20000001840 */
[----:B------:R-:W-:-:S02]  /*2c70*/  FMUL.FTZ R20, R20, c[0x0][0x2ec] ;  /* 0x0000bb0014147a20 */ /* 0x000fc40000410000 */
[----:B------:R-:W-:Y:S02]  /*2c80*/  FMUL.FTZ R21, R21, c[0x0][0x2ec] ;  /* 0x0000bb0015157a20 */ /* 0x000fe40000410000 */
[----:B------:R-:W-:Y:S01]  /*2c90*/  FMUL.FTZ R22, R22, c[0x0][0x2ec] ;  /* 0x0000bb0016167a20 */ /* 0x000fe20000410000 */
[----:B------:R-:W-:Y:S02]  /*2ca0*/  MUFU.TANH R85, R20 ;  /* 0x0000001400557308 */ /* 0x000fe40000002400 */
[----:B------:R-:W-:Y:S01]  /*2cb0*/  HMMA.16816.F32 R16, R8, R80, R16 ;  /* 0x000000500810723c */ /* 0x000fe20000001810 */
[----:B------:R-:W2:Y:S05]  /*2cc0*/  LDSM.16.M88.4 R80, [R112+0x5800] ;  /* 0x005800007050783b */ /* 0x000eaa0000000200 */
[----:B------:R-:W-:Y:S02]  /*2cd0*/  MUFU.TANH R68, R21 ;  /* 0x0000001500447308 */ /* 0x000fe40000002400 */
[----:B----4-:R-:W-:Y:S08]  /*2ce0*/  HMMA.16816.F32 R60, R56, R78, R60 ;  /* 0x0000004e383c723c */ /* 0x010ff0000000183c */
[C---:B-----5:R-:W-:Y:S01]  /*2cf0*/  HMMA.16816.F32 R52, R48.reuse, R46, R52 ;  /* 0x0000002e3034723c */ /* 0x060fe20000001834 */
[----:B------:R3:W-:Y:S06]  /*2d00*/  MUFU.TANH R46, R22 ;  /* 0x00000016002e7308 */ /* 0x0007ec0000002400 */
[----:B------:R-:W-:Y:S01]  /*2d10*/  FMUL.FTZ R47, R23, c[0x0][0x2ec] ;  /* 0x0000bb00172f7a20 */ /* 0x000fe20000410000 */
[----:B------:R-:W-:Y:S01]  /*2d20*/  HMMA.16816.F32 R36, R48, R44, R36 ;  /* 0x0000002c3024723c */ /* 0x000fe20000001824 */
[----:B------:R-:W-:-:S02]  /*2d30*/  FMUL.FTZ R17, R17, c[0x0][0x2ec] ;  /* 0x0000bb0011117a20 */ /* 0x000fc40000410000 */
[----:B------:R-:W-:Y:S02]  /*2d40*/  FMUL.FTZ R5, R16, c[0x0][0x2ec] ;  /* 0x0000bb0010057a20 */ /* 0x000fe40000410000 */
[----:B------:R4:W5:Y:S02]  /*2d50*/  MUFU.TANH R84, R17 ;  /* 0x0000001100547308 */ /* 0x0009640000002400 */
[----:B------:R-:W-:Y:S01]  /*2d60*/  FMUL.FTZ R44, R18, c[0x0][0x2ec] ;  /* 0x0000bb00122c7a20 */ /* 0x000fe20000410000 */
[----:B------:R-:W-:Y:S01]  /*2d70*/  HMMA.16816.F32 R64, R56, R76, R64 ;  /* 0x0000004c3840723c */ /* 0x000fe20000001840 */
[----:B---3--:R-:W3:Y:S01]  /*2d80*/  LDSM.16.M88.4 R20, [R112+0x5c00] ;  /* 0x005c00007014783b */ /* 0x008ee20000000200 */
[----:B------:R-:W-:-:S03]  /*2d90*/  FMUL.FTZ R45, R19, c[0x0][0x2ec] ;  /* 0x0000bb00132d7a20 */ /* 0x000fc60000410000 */
[----:B------:R-:W-:Y:S03]  /*2da0*/  MUFU.TANH R47, R47 ;  /* 0x0000002f002f7308 */ /* 0x000fe60000002400 */
[----:B-1----:R-:W-:Y:S01]  /*2db0*/  HMMA.16816.F32 R60, R48, R34, R60 ;  /* 0x00000022303c723c */ /* 0x002fe2000000183c */
[----:B----4-:R-:W1:Y:S04]  /*2dc0*/  LDSM.16.M88.4 R16, [R109+0x5800] ;  /* 0x005800006d10783b */ /* 0x010e680000000200 */
[----:B------:R-:W4:Y:S03]  /*2dd0*/  MUFU.TANH R45, R45 ;  /* 0x0000002d002d7308 */ /* 0x000f260000002400 */
[C---:B------:R-:W-:Y:S05]  /*2de0*/  HMMA.16816.F32 R28, R8.reuse, R24, R28 ;  /* 0x00000018081c723c */ /* 0x040fea000000181c */
[----:B------:R-:W-:Y:S03]  /*2df0*/  MUFU.TANH R5, R5 ;  /* 0x0000000500057308 */ /* 0x000fe60000002400 */
[----:B------:R-:W-:Y:S01]  /*2e00*/  HMMA.16816.F32 R40, R8, R26, R40 ;  /* 0x0000001a0828723c */ /* 0x000fe20000001828 */
[----:B------:R-:W4:Y:S01]  /*2e10*/  LDSM.16.M88.4 R24, [R109+0x5c00] ;  /* 0x005c00006d18783b */ /* 0x000f220000000200 */
[----:B------:R-:W-:-:S04]  /*2e20*/  DEPBAR.LE SB0, 0x0 ;  /* 0x000080000000791a */ /* 0x000fc80000000000 */
[----:B------:R-:W-:Y:S02]  /*2e30*/  MUFU.TANH R44, R44 ;  /* 0x0000002c002c7308 */ /* 0x000fe40000002400 */
[----:B--2---:R-:W-:Y:S08]  /*2e40*/  HMMA.16816.F32 R36, R12, R80, R36 ;  /* 0x000000500c24723c */ /* 0x004ff00000001824 */
[----:B------:R-:W-:Y:S01]  /*2e50*/  HMMA.16816.F32 R64, R48, R32, R64 ;  /* 0x000000203040723c */ /* 0x000fe20000001840 */
[----:B------:R-:W-:-:S02]  /*2e60*/  FMUL.FTZ R29, R29, c[0x0][0x2ec] ;  /* 0x0000bb001d1d7a20 */ /* 0x000fc40000410000 */
[----:B------:R-:W-:Y:S02]  /*2e70*/  FMUL.FTZ R31, R31, c[0x0][0x2ec] ;  /* 0x0000bb001f1f7a20 */ /* 0x000fe40000410000 */
[----:B------:R-:W-:Y:S02]  /*2e80*/  FMUL.FTZ R28, R28, c[0x0][0x2ec] ;  /* 0x0000bb001c1c7a20 */ /* 0x000fe40000410000 */
[----:B------:R-:W2:Y:S01]  /*2e90*/  MUFU.TANH R29, R29 ;  /* 0x0000001d001d7308 */ /* 0x000ea20000002400 */
[----:B------:R-:W-:Y:S01]  /*2ea0*/  HMMA.16816.F32 R52, R12, R82, R52 ;  /* 0x000000520c34723c */ /* 0x000fe20000001834 */
[----:B------:R-:W-:Y:S02]  /*2eb0*/  FMUL.FTZ R32, R42, c[0x0][0x2ec] ;  /* 0x0000bb002a207a20 */ /* 0x000fe40000410000 */
[----:B------:R-:W-:Y:S02]  /*2ec0*/  FMUL.FTZ R30, R30, c[0x0][0x2ec] ;  /* 0x0000bb001e1e7a20 */ /* 0x000fe40000410000 */
[----:B------:R-:W-:-:S02]  /*2ed0*/  FMUL.FTZ R33, R43, c[0x0][0x2ec] ;  /* 0x0000bb002b217a20 */ /* 0x000fc40000410000 */
[----:B------:R-:W2:Y:S01]  /*2ee0*/  MUFU.TANH R31, R31 ;  /* 0x0000001f001f7308 */ /* 0x000ea20000002400 */
[----:B---3--:R-:W-:Y:S07]  /*2ef0*/  HMMA.16816.F32 R60, R12, R22, R60 ;  /* 0x000000160c3c723c */ /* 0x008fee000000183c */
[----:B------:R-:W-:Y:S01]  /*2f00*/  MUFU.TANH R32, R32 ;  /* 0x0000002000207308 */ /* 0x000fe20000002400 */
[----:B-1----:R-:W-:Y:S07]  /*2f10*/  HMMA.16816.F32 R36, R8, R16, R36 ;  /* 0x000000100824723c */ /* 0x002fee0000001824 */
[----:B------:R-:W-:Y:S01]  /*2f20*/  FMUL.FTZ R16, R40, c[0x0][0x2ec] ;  /* 0x0000bb0028107a20 */ /* 0x000fe20000410000 */
[----:B------:R-:W-:Y:S01]  /*2f30*/  HMMA.16816.F32 R64, R12, R20, R64 ;  /* 0x000000140c40723c */ /* 0x000fe20000001840 */
[----:B------:R-:W-:Y:S01]  /*2f40*/  MUFU.TANH R28, R28 ;  /* 0x0000001c001c7308 */ /* 0x000fe20000002400 */
[----:B------:R-:W-:-:S05]  /*2f50*/  FMUL.FTZ R17, R41, c[0x0][0x2ec] ;  /* 0x0000bb0029117a20 */ /* 0x000fca0000410000 */
[----:B------:R-:W-:Y:S01]  /*2f60*/  IADD3 R20, R6, 0x8, RZ ;  /* 0x0000000806147810 */ /* 0x000fe20007ffe0ff */
[----:B------:R-:W-:Y:S01]  /*2f70*/  HMMA.16816.F32 R52, R8, R18, R52 ;  /* 0x000000120834723c */ /* 0x000fe20000001834 */
[----:B------:R-:W1:Y:S02]  /*2f80*/  MUFU.TANH R16, R16 ;  /* 0x0000001000107308 */ /* 0x000e640000002400 */
[----:B------:R-:W-:-:S04]  /*2f90*/  IMNMX R99, R20, R7, PT ;  /* 0x0000000714637217 */ /* 0x000fc80003800200 */
[----:B------:R-:W-:Y:S01]  /*2fa0*/  IMAD.IADD R19, R0, 0x1, R91 ;  /* 0x0000000100137824 */ /* 0x000fe200078e025b */
[C---:B----4-:R-:W-:Y:S01]  /*2fb0*/  HMMA.16816.F32 R60, R8.reuse, R26, R60 ;  /* 0x0000001a083c723c */ /* 0x050fe2000000183c */
[----:B------:R-:W-:Y:S01]  /*2fc0*/  FMUL.FTZ R36, R36, c[0x0][0x2ec] ;  /* 0x0000bb0024247a20 */ /* 0x000fe20000410000 */
[----:B------:R-:W-:Y:S01]  /*2fd0*/  MUFU.TANH R30, R30 ;  /* 0x0000001e001e7308 */ /* 0x000fe20000002400 */
[----:B------:R-:W-:Y:S01]  /*2fe0*/  FMUL.FTZ R38, R38, c[0x0][0x2ec] ;  /* 0x0000bb0026267a20 */ /* 0x000fe20000410000 */
[----:B------:R-:W-:Y:S01]  /*2ff0*/  IADD3 R6, R19, 0x1, RZ ;  /* 0x0000000113067810 */ /* 0x000fe20007ffe0ff */
[----:B------:R-:W-:Y:S01]  /*3000*/  FMUL.FTZ R18, R37, c[0x0][0x2ec] ;  /* 0x0000bb0025127a20 */ /* 0x000fe20000410000 */
[----:B------:R-:W-:Y:S01]  /*3010*/  IADD3 R7, R19, 0x9, RZ ;  /* 0x0000000913077810 */ /* 0x000fe20007ffe0ff */
[----:B------:R-:W-:Y:S01]  /*3020*/  FMUL.FTZ R39, R39, c[0x0][0x2ec] ;  /* 0x0000bb0027277a20 */ /* 0x000fe20000410000 */
[----:B------:R-:W-:Y:S01]  /*3030*/  HMMA.16816.F32 R64, R8, R24, R64 ;  /* 0x000000180840723c */ /* 0x000fe20000001840 */
[C---:B------:R-:W-:Y:S01]  /*3040*/  ISETP.GE.AND P3, PT, R6.reuse, R100, PT ;  /* 0x000000640600720c */ /* 0x040fe20003f66270 */
[----:B------:R-:W3:Y:S01]  /*3050*/  MUFU.TANH R135, R36 ;  /* 0x0000002400877308 */ /* 0x000ee20000002400 */
[----:B------:R-:W-:-:S02]  /*3060*/  ISETP.GE.AND P0, PT, R6, R99, PT ;  /* 0x000000630600720c */ /* 0x000fc40003f06270 */
[----:B------:R-:W-:Y:S02]  /*3070*/  IADD3 R6, R19, 0x8, RZ ;  /* 0x0000000813067810 */ /* 0x000fe40007ffe0ff */
[CC--:B------:R-:W-:Y:S01]  /*3080*/  ISETP.GE.AND P4, PT, R7.reuse, R100.reuse, PT ;  /* 0x000000640700720c */ /* 0x0c0fe20003f86270 */
[----:B------:R-:W-:Y:S01]  /*3090*/  FMUL.FTZ R35, R54, c[0x0][0x2ec] ;  /* 0x0000bb0036237a20 */ /* 0x000fe20000410000 */
[-C--:B------:R-:W-:Y:S01]  /*30a0*/  ISETP.GE.AND P2, PT, R7, R99.reuse, PT ;  /* 0x000000630700720c */ /* 0x080fe20003f46270 */
[----:B------:R-:W4:Y:S01]  /*30b0*/  MUFU.TANH R87, R38 ;  /* 0x0000002600577308 */ /* 0x000f220000002400 */
[----:B------:R-:W-:Y:S01]  /*30c0*/  IADD3 R7, R19, 0x10, RZ ;  /* 0x0000001013077810 */ /* 0x000fe20007ffe0ff */
[----:B------:R-:W-:Y:S01]  /*30d0*/  FMUL.FTZ R52, R52, c[0x0][0x2ec] ;  /* 0x0000bb0034347a20 */ /* 0x000fe20000410000 */
[CC--:B------:R-:W-:Y:S01]  /*30e0*/  ISETP.GE.AND P5, PT, R6.reuse, R100.reuse, PT ;  /* 0x000000640600720c */ /* 0x0c0fe20003fa6270 */
[----:B------:R-:W-:Y:S01]  /*30f0*/  FMUL.FTZ R55, R55, c[0x0][0x2ec] ;  /* 0x0000bb0037377a20 */ /* 0x000fe20000410000 */
[-C--:B------:R-:W-:Y:S01]  /*3100*/  ISETP.GE.AND P1, PT, R6, R99.reuse, PT ;  /* 0x000000630600720c */ /* 0x080fe20003f26270 */
[----:B------:R-:W-:Y:S01]  /*3110*/  FMUL.FTZ R6, R53, c[0x0][0x2ec] ;  /* 0x0000bb0035067a20 */ /* 0x000fe20000410000 */
[C---:B------:R-:W-:Y:S01]  /*3120*/  IADD3 R12, R19.reuse, 0x11, RZ ;  /* 0x00000011130c7810 */ /* 0x040fe20007ffe0ff */
[----:B------:R-:W1:Y:S01]  /*3130*/  MUFU.TANH R18, R18 ;  /* 0x0000001200127308 */ /* 0x000e620000002400 */
[----:B------:R-:W-:Y:S01]  /*3140*/  IADD3 R13, R19, 0x18, RZ ;  /* 0x00000018130d7810 */ /* 0x000fe20007ffe0ff */
[----:B------:R-:W-:Y:S01]  /*3150*/  FMUL.FTZ R60, R60, c[0x0][0x2ec] ;  /* 0x0000bb003c3c7a20 */ /* 0x000fe20000410000 */
[----:B-----5:R-:W-:Y:S01]  /*3160*/  FSEL R21, R84, -INF , !P3 ;  /* 0xff80000054157808 */ /* 0x020fe20005800000 */
[----:B------:R-:W-:Y:S01]  /*3170*/  FMUL.FTZ R27, R62, c[0x0][0x2ec] ;  /* 0x0000bb003e1b7a20 */ /* 0x000fe20000410000 */
[----:B------:R-:W-:Y:S01]  /*3180*/  FSEL R45, R45, -INF , !P0 ;  /* 0xff8000002d2d7808 */ /* 0x000fe20004000000 */
[----:B------:R-:W-:Y:S01]  /*3190*/  FMUL.FTZ R64, R64, c[0x0][0x2ec] ;  /* 0x0000bb0040407a20 */ /* 0x000fe20000410000 */
[C---:B------:R-:W-:Y:S01]  /*31a0*/  ISETP.GE.AND P3, PT, R7.reuse, R100, PT ;  /* 0x000000640700720c */ /* 0x040fe20003f66270 */
[----:B------:R5:W1:Y:S01]  /*31b0*/  MUFU.TANH R127, R39 ;  /* 0x00000027007f7308 */ /* 0x000a620000002400 */
[----:B------:R-:W-:Y:S01]  /*31c0*/  ISETP.GE.AND P0, PT, R7, R99, PT ;  /* 0x000000630700720c */ /* 0x000fe20003f06270 */
[----:B------:R-:W-:Y:S01]  /*31d0*/  FMUL.FTZ R65, R65, c[0x0][0x2ec] ;  /* 0x0000bb0041417a20 */ /* 0x000fe20000410000 */
[----:B------:R-:W-:Y:S01]  /*31e0*/  FSEL R23, R85, -INF , !P5 ;  /* 0xff80000055177808 */ /* 0x000fe20006800000 */
[----:B------:R-:W-:Y:S01]  /*31f0*/  FMUL.FTZ R26, R63, c[0x0][0x2ec] ;  /* 0x0000bb003f1a7a20 */ /* 0x000fe20000410000 */
[----:B------:R-:W-:Y:S01]  /*3200*/  FSEL R7, R46, -INF , !P1 ;  /* 0xff8000002e077808 */ /* 0x000fe20004800000 */
[----:B------:R-:W-:Y:S01]  /*3210*/  FMUL.FTZ R61, R61, c[0x0][0x2ec] ;  /* 0x0000bb003d3d7a20 */ /* 0x000fe20000410000 */
[----:B------:R-:W-:Y:S01]  /*3220*/  FSEL R25, R68, -INF , !P4 ;  /* 0xff80000044197808 */ /* 0x000fe20006000000 */
[----:B------:R-:W1:Y:S01]  /*3230*/  MUFU.TANH R6, R6 ;  /* 0x0000000600067308 */ /* 0x000e620000002400 */
[----:B------:R-:W-:-:S02]  /*3240*/  FSEL R47, R47, -INF , !P2 ;  /* 0xff8000002f2f7808 */ /* 0x000fc40005000000 */
[CC--:B------:R-:W-:Y:S02]  /*3250*/  ISETP.GE.AND P5, PT, R12.reuse, R100.reuse, PT ;  /* 0x000000640c00720c */ /* 0x0c0fe40003fa6270 */
[-C--:B------:R-:W-:Y:S02]  /*3260*/  ISETP.GE.AND P1, PT, R12, R99.reuse, PT ;  /* 0x000000630c00720c */ /* 0x080fe40003f26270 */
[C---:B------:R-:W-:Y:S01]  /*3270*/  ISETP.GE.AND P4, PT, R13.reuse, R100, PT ;  /* 0x000000640d00720c */ /* 0x040fe20003f86270 */
[----:B------:R-:W3:Y:S01]  /*3280*/  MUFU.TANH R101, R60 ;  /* 0x0000003c00657308 */ /* 0x000ee20000002400 */
[----:B------:R-:W-:Y:S02]  /*3290*/  ISETP.GE.AND P2, PT, R13, R99, PT ;  /* 0x000000630d00720c */ /* 0x000fe40003f46270 */
[C---:B------:R-:W-:Y:S02]  /*32a0*/  IADD3 R10, R19.reuse, 0x20, RZ ;  /* 0x00000020130a7810 */ /* 0x040fe40007ffe0ff */
[----:B------:R-:W-:-:S02]  /*32b0*/  IADD3 R8, R19, 0x21, RZ ;  /* 0x0000002113087810 */ /* 0x000fc40007ffe0ff */
[----:B--2---:R-:W-:Y:S01]  /*32c0*/  FSEL R11, R29, -INF , !P5 ;  /* 0xff8000001d0b7808 */ /* 0x004fe20006800000 */
[----:B------:R-:W2:Y:S01]  /*32d0*/  MUFU.TANH R17, R17 ;  /* 0x0000001100117308 */ /* 0x000ea20000002400 */
[----:B------:R-:W-:Y:S01]  /*32e0*/  FSEL R9, R31, -INF , !P1 ;  /* 0xff8000001f097808 */ /* 0x000fe20004800000 */
[----:B------:R-:W-:Y:S01]  /*32f0*/  FMUL.FTZ R29, R66, c[0x0][0x2ec] ;  /* 0x0000bb00421d7a20 */ /* 0x000fe20000410000 */
[----:B-1----:R-:W-:Y:S02]  /*3300*/  FSEL R41, R16, -INF , !P4 ;  /* 0xff80000010297808 */ /* 0x002fe40006000000 */
[----:B------:R-:W-:Y:S02]  /*3310*/  FSEL R37, R32, -INF , !P2 ;  /* 0xff80000020257808 */ /* 0x000fe40005000000 */
[C---:B------:R-:W-:Y:S01]  /*3320*/  ISETP.GE.AND P5, PT, R10.reuse, R100, PT ;  /* 0x000000640a00720c */ /* 0x040fe20003fa6270 */
[----:B------:R-:W1:Y:S01]  /*3330*/  MUFU.TANH R33, R33 ;  /* 0x0000002100217308 */ /* 0x000e620000002400 */
[----:B------:R-:W-:-:S02]  /*3340*/  ISETP.GE.AND P1, PT, R10, R99, PT ;  /* 0x000000630a00720c */ /* 0x000fc40003f26270 */
[CC--:B------:R-:W-:Y:S02]  /*3350*/  ISETP.GE.AND P4, PT, R8.reuse, R100.reuse, PT ;  /* 0x000000640800720c */ /* 0x0c0fe40003f86270 */
[----:B------:R-:W-:Y:S02]  /*3360*/  ISETP.GE.AND P2, PT, R8, R99, PT ;  /* 0x000000630800720c */ /* 0x000fe40003f46270 */
[----:B------:R-:W-:Y:S01]  /*3370*/  IADD3 R8, R19, 0x29, RZ ;  /* 0x0000002913087810 */ /* 0x000fe20007ffe0ff */
[----:B------:R-:W1:Y:S01]  /*3380*/  MUFU.TANH R133, R52 ;  /* 0x0000003400857308 */ /* 0x000e620000002400 */
[----:B---3--:R-:W-:Y:S02]  /*3390*/  FSEL R135, R135, -INF , !P5 ;  /* 0xff80000087877808 */ /* 0x008fe40006800000 */
[----:B----4-:R-:W-:Y:S02]  /*33a0*/  FSEL R87, R87, -INF , !P1 ;  /* 0xff80000057577808 */ /* 0x010fe40004800000 */
[----:B------:R-:W-:-:S02]  /*33b0*/  ISETP.GE.AND P5, PT, R8, R100, PT ;  /* 0x000000640800720c */ /* 0x000fc40003fa6270 */
[----:B------:R-:W-:Y:S01]  /*33c0*/  ISETP.GE.AND P1, PT, R8, R99, PT ;  /* 0x000000630800720c */ /* 0x000fe20003f26270 */
[----:B------:R-:W3:Y:S01]  /*33d0*/  MUFU.TANH R35, R35 ;  /* 0x0000002300237308 */ /* 0x000ee20000002400 */
[----:B------:R-:W-:Y:S02]  /*33e0*/  IADD3 R8, R19, 0x30, RZ ;  /* 0x0000003013087810 */ /* 0x000fe40007ffe0ff */
[----:B-----5:R-:W-:Y:S01]  /*33f0*/  FSEL R39, R28, -INF , !P3 ;  /* 0xff8000001c277808 */ /* 0x020fe20005800000 */
[----:B------:R-:W-:Y:S01]  /*3400*/  FMUL.FTZ R28, R67, c[0x0][0x2ec] ;  /* 0x0000bb00431c7a20 */ /* 0x000fe20000410000 */
[----:B------:R-:W-:Y:S02]  /*3410*/  FSEL R91, R18, -INF , !P4 ;  /* 0xff800000125b7808 */ /* 0x000fe40006000000 */
[----:B------:R-:W-:Y:S01]  /*3420*/  FSEL R127, R127, -INF , !P2 ;  /* 0xff8000007f7f7808 */ /* 0x000fe20005000000 */
[----:B------:R-:W4:Y:S01]  /*3430*/  MUFU.TANH R105, R55 ;  /* 0x0000003700697308 */ /* 0x000f220000002400 */
[----:B------:R-:W-:-:S02]  /*3440*/  ISETP.GE.AND P4, PT, R8, R100, PT ;  /* 0x000000640800720c */ /* 0x000fc40003f86270 */
[----:B------:R-:W-:Y:S02]  /*3450*/  ISETP.GE.AND P2, PT, R8, R99, PT ;  /* 0x000000630800720c */ /* 0x000fe40003f46270 */
[C---:B------:R-:W-:Y:S02]  /*3460*/  IADD3 R8, R19.reuse, 0x38, RZ ;  /* 0x0000003813087810 */ /* 0x040fe40007ffe0ff */
[----:B------:R-:W-:Y:S01]  /*3470*/  IADD3 R12, R19, 0x19, RZ ;  /* 0x00000019130c7810 */ /* 0x000fe20007ffe0ff */
[----:B------:R-:W5:Y:S01]  /*3480*/  MUFU.TANH R103, R64 ;  /* 0x0000004000677308 */ /* 0x000f620000002400 */
[----:B------:R-:W-:Y:S02]  /*3490*/  FSEL R85, R6, -INF , !P5 ;  /* 0xff80000006557808 */ /* 0x000fe40006800000 */
[----:B------:R-:W-:Y:S02]  /*34a0*/  FSEL R15, R30, -INF , !P0 ;  /* 0xff8000001e0f7808 */ /* 0x000fe40004000000 */
[----:B------:R-:W-:-:S02]  /*34b0*/  ISETP.GE.AND P5, PT, R8, R100, PT ;  /* 0x000000640800720c */ /* 0x000fc40003fa6270 */
[C---:B------:R-:W-:Y:S01]  /*34c0*/  ISETP.GE.AND P3, PT, R12.reuse, R100, PT ;  /* 0x000000640c00720c */ /* 0x040fe20003f66270 */
[----:B------:R-:W-:Y:S01]  /*34d0*/  MUFU.TANH R102, R65 ;  /* 0x0000004100667308 */ /* 0x000fe20000002400 */
[----:B------:R-:W-:Y:S02]  /*34e0*/  ISETP.GE.AND P0, PT, R12, R99, PT ;  /* 0x000000630c00720c */ /* 0x000fe40003f06270 */
[----:B------:R-:W-:Y:S02]  /*34f0*/  IADD3 R10, R19, 0x28, RZ ;  /* 0x00000028130a7810 */ /* 0x000fe40007ffe0ff */
[----:B------:R-:W-:Y:S02]  /*3500*/  FSEL R101, R101, -INF , !P5 ;  /* 0xff80000065657808 */ /* 0x000fe40006800000 */
[----:B--2---:R-:W-:Y:S01]  /*3510*/  FSEL R17, R17, -INF , !P3 ;  /* 0xff80000011117808 */ /* 0x004fe20005800000 */
[----:B------:R-:W2:Y:S01]  /*3520*/  MUFU.TANH R29, R29 ;  /* 0x0000001d001d7308 */ /* 0x000ea20000002400 */
[----:B-1----:R-:W-:-:S02]  /*3530*/  FSEL R13, R33, -INF , !P0 ;  /* 0xff800000210d7808 */ /* 0x002fc40004000000 */
[----:B------:R-:W-:Y:S02]  /*3540*/  ISETP.GE.AND P5, PT, R96, 0x2, PT ;  /* 0x000000026000780c */ /* 0x000fe40003fa6270 */
[C---:B------:R-:W-:Y:S02]  /*3550*/  ISETP.GE.AND P3, PT, R10.reuse, R100, PT ;  /* 0x000000640a00720c */ /* 0x040fe40003f66270 */
[----:B------:R-:W-:Y:S01]  /*3560*/  ISETP.GE.AND P0, PT, R10, R99, PT ;  /* 0x000000630a00720c */ /* 0x000fe20003f06270 */
[----:B------:R-:W1:Y:S01]  /*3570*/  MUFU.TANH R28, R28 ;  /* 0x0000001c001c7308 */ /* 0x000e620000002400 */
[----:B------:R-:W-:Y:S02]  /*3580*/  IADD3 R10, R19, 0x31, RZ ;  /* 0x00000031130a7810 */ /* 0x000fe40007ffe0ff */
[----:B------:R-:W-:Y:S02]  /*3590*/  FSEL R133, R133, -INF , !P3 ;  /* 0xff80000085857808 */ /* 0x000fe40005800000 */
[----:B---3--:R-:W-:-:S02]  /*35a0*/  FSEL R35, R35, -INF , !P0 ;  /* 0xff80000023237808 */ /* 0x008fc40004000000 */
[C---:B------:R-:W-:Y:S01]  /*35b0*/  ISETP.GE.AND P3, PT, R10.reuse, R100, PT ;  /* 0x000000640a00720c */ /* 0x040fe20003f66270 */
[----:B------:R-:W-:Y:S01]  /*35c0*/  MUFU.TANH R95, R61 ;  /* 0x0000003d005f7308 */ /* 0x000fe20000002400 */
[----:B------:R-:W-:Y:S02]  /*35d0*/  ISETP.GE.AND P0, PT, R10, R99, PT ;  /* 0x000000630a00720c */ /* 0x000fe40003f06270 */
[----:B------:R-:W-:Y:S02]  /*35e0*/  IADD3 R6, R19, 0x39, RZ ;  /* 0x0000003913067810 */ /* 0x000fe40007ffe0ff */
[----:B----4-:R-:W-:Y:S02]  /*35f0*/  FSEL R105, R105, -INF , !P1 ;  /* 0xff80000069697808 */ /* 0x010fe40004800000 */
[----:B-----5:R-:W-:Y:S01]  /*3600*/  FSEL R103, R103, -INF , !P4 ;  /* 0xff80000067677808 */ /* 0x020fe20006000000 */
[----:B------:R-:W3:Y:S01]  /*3610*/  MUFU.TANH R27, R27 ;  /* 0x0000001b001b7308 */ /* 0x000ee20000002400 */
[----:B--2---:R-:W-:-:S02]  /*3620*/  FSEL R29, R29, -INF , !P2 ;  /* 0xff8000001d1d7808 */ /* 0x004fc40005000000 */
[----:B------:R-:W-:Y:S02]  /*3630*/  FSEL R102, R102, -INF , !P3 ;  /* 0xff80000066667808 */ /* 0x000fe40005800000 */
[----:B-1----:R-:W-:Y:S01]  /*3640*/  FSEL R28, R28, -INF , !P0 ;  /* 0xff8000001c1c7808 */ /* 0x002fe20004000000 */
[----:B------:R-:W-:Y:S01]  /*3650*/  BAR.SYNC.DEFER_BLOCKING 0x0 ;  /* 0x0000000000007b1d */ /* 0x000fe20000010000 */
[-C--:B------:R-:W-:Y:S02]  /*3660*/  ISETP.GE.AND P1, PT, R8, R99.reuse, PT ;  /* 0x000000630800720c */ /* 0x080fe40003f26270 */
[CC--:B------:R-:W-:Y:S02]  /*3670*/  ISETP.GE.AND P4, PT, R19.reuse, R100.reuse, PT ;  /* 0x000000641300720c */ /* 0x0c0fe40003f86270 */
[----:B------:R-:W-:Y:S01]  /*3680*/  ISETP.GE.AND P2, PT, R19, R99, PT ;  /* 0x000000631300720c */ /* 0x000fe20003f46270 */
[----:B------:R-:W1:Y:S01]  /*3690*/  MUFU.TANH R26, R26 ;  /* 0x0000001a001a7308 */ /* 0x000e620000002400 */
[----:B------:R-:W-:-:S02]  /*36a0*/  ISETP.GE.AND P3, PT, R6, R100, PT ;  /* 0x000000640600720c */ /* 0x000fc40003f66270 */
[----:B------:R-:W-:Y:S02]  /*36b0*/  ISETP.GE.AND P0, PT, R6, R99, PT ;  /* 0x000000630600720c */ /* 0x000fe40003f06270 */
[----:B---3--:R-:W-:Y:S02]  /*36c0*/  FSEL R27, R27, -INF , !P1 ;  /* 0xff8000001b1b7808 */ /* 0x008fe40004800000 */
[----:B------:R-:W-:Y:S02]  /*36d0*/  FSEL R5, R5, -INF , !P4 ;  /* 0xff80000005057808 */ /* 0x000fe40006000000 */
[----:B------:R-:W-:Y:S02]  /*36e0*/  FSEL R44, R44, -INF , !P2 ;  /* 0xff8000002c2c7808 */ /* 0x000fe40005000000 */
[----:B------:R-:W-:Y:S02]  /*36f0*/  FSEL R95, R95, -INF , !P3 ;  /* 0xff8000005f5f7808 */ /* 0x000fe40005800000 */
[----:B-1----:R-:W-:Y:S01]  /*3700*/  FSEL R26, R26, -INF , !P0 ;  /* 0xff8000001a1a7808 */ /* 0x002fe20004000000 */
        /* <DEDUP_REMOVED lines=59> */
.L_x_4064:
[----:B------:R-:W-:-:S04]  /*3ac0*/  LEA R0, -R2, RZ, 0x6 ;  /* 0x000000ff02007211 */ /* 0x000fc800078e31ff */
[----:B------:R-:W-:Y:S02]  /*3ad0*/  SHF.R.S32.HI R2, RZ, 0x1f, R0 ;  /* 0x0000001fff027819 */ /* 0x000fe40000011400 */
.L_x_4065:
        /* <DEDUP_REMOVED lines=59> */
.L_x_4067:
[----:B------:R-:W-:Y:S05]  /*3e90*/  BSYNC B0 ;  /* 0x0000000000007941 */ /* 0x000fea0003800000 */
.L_x_4066:
[----:B------:R-:W0:Y:S01]  /*3ea0*/  LDGDEPBAR ;  /* 0x00000000000079af */ /* 0x000e220000000000 */
[----:B------:R-:W-:Y:S02]  /*3eb0*/  MOV R98, R31 ;  /* 0x0000001f00627202 */ /* 0x000fe40000000f00 */
[----:B------:R-:W-:Y:S02]  /*3ec0*/  MOV R97, R6 ;  /* 0x0000000600617202 */ /* 0x000fe40000000f00 */
.L_x_4063:
        /* <DEDUP_REMOVED lines=22> */
[----:B--2---:R-:W-:-:S02]  /*4030*/  FMNMX.FTZ R19, R103, R2, !PT ;  /* 0x0000000267137209 */ /* 0x004fc40007810000 */
[----:B------:R-:W-:Y:S02]  /*4040*/  SHF.L.U32 R110, R4, 0x1, RZ ;  /* 0x00000001046e7819 */ /* 0x000fe400000006ff */
        /* <DEDUP_REMOVED lines=8> */
[----:B------:R-:W-:Y:S01]  /*40d0*/  LEA R108, R3, R110, 0x1 ;  /* 0x0000006e036c7211 */ /* 0x000fe200078e08ff */
[----:B------:R-:W2:Y:S01]  /*40e0*/  SHFL.BFLY PT, R31, R6, 0x2, 0x1f ;  /* 0x0c401f00061f7f89 */ /* 0x000ea200000e0000 */
[----:B------:R-:W-:-:S03]  /*40f0*/  FMNMX.FTZ R19, R26, R19, !PT ;  /* 0x000000131a137209 */ /* 0x000fc60007810000 */
[----:B-1----:R-:W-:Y:S04]  /*4100*/  LDSM.16.MT88.4 R52, [R108+0x7000] ;  /* 0x007000006c34783b */ /* 0x002fe80000004200 */
[----:B------:R-:W-:Y:S01]  /*4110*/  LDSM.16.MT88.4 R68, [R108+0x6000] ;  /* 0x006000006c44783b */ /* 0x000fe20000004200 */
[----:B--2---:R-:W-:-:S03]  /*4120*/  FMNMX.FTZ R31, R6, R31, !PT ;  /* 0x0000001f061f7209 */ /* 0x004fc60007810000 */
[----:B------:R-:W1:Y:S04]  /*4130*/  SHFL.BFLY PT, R6, R19, 0x2, 0x1f ;  /* 0x0c401f0013067f89 */ /* 0x000e6800000e0000 */
[----:B------:R-:W2:Y:S01]  /*4140*/  SHFL.BFLY PT, R2, R31, 0x1, 0x1f ;  /* 0x0c201f001f027f89 */ /* 0x000ea200000e0000 */
[----:B-1----:R-:W-:Y:S02]  /*4150*/  FMNMX.FTZ R6, R19, R6, !PT ;  /* 0x0000000613067209 */ /* 0x002fe40007810000 */
[----:B--2---:R-:W-:-:S04]  /*4160*/  FMNMX.FTZ R2, R31, R2, !PT ;  /* 0x000000021f027209 */ /* 0x004fc80007810000 */
[C---:B------:R-:W-:Y:S01]  /*4170*/  FSETP.NEU.FTZ.AND P0, PT, R2.reuse, -INF , PT ;  /* 0xff8000000200780b */ /* 0x040fe20003f1d000 */
[----:B------:R-:W-:-:S05]  /*4180*/  FMUL.FTZ R130, R2, c[0x0][0x23c] ;  /* 0x00008f0002827a20 */ /* 0x000fca0000410000 */
[----:B------:R-:W-:-:S05]  /*4190*/  FSEL R130, R130, RZ, P0 ;  /* 0x000000ff82827208 */ /* 0x000fca0000000000 */
[--C-:B------:R-:W-:Y:S02]  /*41a0*/  FFMA.FTZ R131, R5, c[0x0][0x23c], -R130.reuse ;  /* 0x00008f0005837a23 */ /* 0x100fe40000010882 */
[----:B------:R-:W1:Y:S01]  /*41b0*/  SHFL.BFLY PT, R5, R6, 0x1, 0x1f ;  /* 0x0c201f0006057f89 */ /* 0x000e6200000e0000 */
[--C-:B------:R-:W-:Y:S02]  /*41c0*/  FFMA.FTZ R34, R21, c[0x0][0x23c], -R130.reuse ;  /* 0x00008f0015227a23 */ /* 0x100fe40000010882 */
[--C-:B------:R-:W-:Y:S01]  /*41d0*/  FFMA.FTZ R106, R23, c[0x0][0x23c], -R130.reuse ;  /* 0x00008f00176a7a23 */ /* 0x100fe20000010882 */
[----:B------:R-:W-:Y:S01]  /*41e0*/  MUFU.EX2 R131, R131 ;  /* 0x0000008300837308 */ /* 0x000fe20000000800 */
[--C-:B------:R-:W-:Y:S02]  /*41f0*/  FFMA.FTZ R31, R25, c[0x0][0x23c], -R130.reuse ;  /* 0x00008f00191f7a23 */ /* 0x100fe40000010882 */
[--C-:B------:R-:W-:Y:S02]  /*4200*/  FFMA.FTZ R23, R11, c[0x0][0x23c], -R130.reuse ;  /* 0x00008f000b177a23 */ /* 0x100fe40000010882 */
[----:B------:R-:W-:-:S02]  /*4210*/  FFMA.FTZ R32, R39, c[0x0][0x23c], -R130 ;  /* 0x00008f0027207a23 */ /* 0x000fc40000010882 */
[--C-:B------:R-:W-:Y:S01]  /*4220*/  FFMA.FTZ R21, R41, c[0x0][0x23c], -R130.reuse ;  /* 0x00008f0029157a23 */ /* 0x100fe20000010882 */
[----:B------:R-:W2:Y:S01]  /*4230*/  MUFU.EX2 R34, R34 ;  /* 0x0000002200227308 */ /* 0x000ea20000000800 */
[--C-:B------:R-:W-:Y:S01]  /*4240*/  FFMA.FTZ R20, R17, c[0x0][0x23c], -R130.reuse ;  /* 0x00008f0011147a23 */ /* 0x100fe20000010882 */
[----:B------:R-:W3:Y:S01]  /*4250*/  LDSM.16.MT88.4 R40, [R110+0x8000] ;  /* 0x008000006e28783b */ /* 0x000ee20000004200 */
[--C-:B------:R-:W-:Y:S02]  /*4260*/  FFMA.FTZ R94, R135, c[0x0][0x23c], -R130.reuse ;  /* 0x00008f00875e7a23 */ /* 0x100fe40000010882 */
[--C-:B------:R-:W-:Y:S01]  /*4270*/  FFMA.FTZ R91, R91, c[0x0][0x23c], -R130.reuse ;  /* 0x00008f005b5b7a23 */ /* 0x100fe20000010882 */
[----:B------:R-:W-:Y:S01]  /*4280*/  LDSM.16.MT88.4 R16, [R108+0x6400] ;  /* 0x006400006c10783b */ /* 0x000fe20000004200 */
[--C-:B------:R-:W-:Y:S01]  /*4290*/  FFMA.FTZ R86, R133, c[0x0][0x23c], -R130.reuse ;  /* 0x00008f0085567a23 */ /* 0x100fe20000010882 */
[----:B------:R-:W-:Y:S01]  /*42a0*/  MUFU.EX2 R106, R106 ;  /* 0x0000006a006a7308 */ /* 0x000fe20000000800 */
[----:B------:R-:W-:-:S02]  /*42b0*/  FFMA.FTZ R85, R85, c[0x0][0x23c], -R130 ;  /* 0x00008f0055557a23 */ /* 0x000fc40000010882 */
[--C-:B------:R-:W-:Y:S01]  /*42c0*/  FFMA.FTZ R103, R103, c[0x0][0x23c], -R130.reuse ;  /* 0x00008f0067677a23 */ /* 0x100fe20000010882 */
[----:B-1----:R-:W-:Y:S01]  /*42d0*/  FMNMX.FTZ R0, R6, R5, !PT ;  /* 0x0000000506007209 */ /* 0x002fe20007810000 */
[--C-:B------:R-:W-:Y:S02]  /*42e0*/  FFMA.FTZ R102, R102, c[0x0][0x23c], -R130.reuse ;  /* 0x00008f0066667a23 */ /* 0x100fe40000010882 */
[----:B------:R-:W-:Y:S01]  /*42f0*/  FFMA.FTZ R95, R95, c[0x0][0x23c], -R130 ;  /* 0x00008f005f5f7a23 */ /* 0x000fe20000010882 */
[C---:B------:R-:W-:Y:S01]  /*4300*/  FSETP.NEU.FTZ.AND P0, PT, R0.reuse, -INF , PT ;  /* 0xff8000000000780b */ /* 0x040fe20003f1d000 */
[----:B------:R-:W-:Y:S01]  /*4310*/  FMUL.FTZ R30, R0, c[0x0][0x23c] ;  /* 0x00008f00001e7a20 */ /* 0x000fe20000410000 */
[----:B------:R-:W1:Y:S01]  /*4320*/  MUFU.EX2 R31, R31 ;  /* 0x0000001f001f7308 */ /* 0x000e620000000800 */
[----:B--2---:R-:W-:Y:S01]  /*4330*/  F2FP.PACK_AB R48, R34, R131 ;  /* 0x000000832230723e */ /* 0x004fe200000000ff */
[----:B------:R-:W-:Y:S02]  /*4340*/  FADD.FTZ R131, R131, R34 ;  /* 0x0000002283837221 */ /* 0x000fe40000010000 */
[----:B------:R-:W-:Y:S01]  /*4350*/  FSEL R30, R30, RZ, P0 ;  /* 0x000000ff1e1e7208 */ /* 0x000fe20000000000 */
[----:B------:R-:W-:-:S03]  /*4360*/  FFMA.FTZ R101, R101, c[0x0][0x23c], -R130 ;  /* 0x00008f0065657a23 */ /* 0x000fc60000010882 */
[----:B------:R-:W-:Y:S01]  /*4370*/  MUFU.EX2 R32, R32 ;  /* 0x0000002000207308 */ /* 0x000fe20000000800 */
[--C-:B------:R-:W-:Y:S02]  /*4380*/  FFMA.FTZ R104, R44, c[0x0][0x23c], -R30.reuse ;  /* 0x00008f002c687a23 */ /* 0x100fe4000001081e */
[--C-:B------:R-:W-:Y:S02]  /*4390*/  FFMA.FTZ R107, R45, c[0x0][0x23c], -R30.reuse ;  /* 0x00008f002d6b7a23 */ /* 0x100fe4000001081e */
[--C-:B------:R-:W-:Y:S02]  /*43a0*/  FFMA.FTZ R132, R7, c[0x0][0x23c], -R30.reuse ;  /* 0x00008f0007847a23 */ /* 0x100fe4000001081e */
[--C-:B------:R-:W-:Y:S01]  /*43b0*/  FFMA.FTZ R33, R47, c[0x0][0x23c], -R30.reuse ;  /* 0x00008f002f217a23 */ /* 0x100fe2000001081e */
[----:B------:R-:W-:Y:S01]  /*43c0*/  MUFU.EX2 R104, R104 ;  /* 0x0000006800687308 */ /* 0x000fe20000000800 */
[--C-:B------:R-:W-:Y:S01]  /*43d0*/  FFMA.FTZ R25, R9, c[0x0][0x23c], -R30.reuse ;  /* 0x00008f0009197a23 */ /* 0x100fe2000001081e */
[----:B-1----:R-:W-:Y:S01]  /*43e0*/  F2FP.PACK_AB R50, R31, R106 ;  /* 0x0000006a1f32723e */ /* 0x002fe200000000ff */
[----:B------:R-:W1:Y:S01]  /*43f0*/  LDSM.16.MT88.4 R8, [R110+0x6400] ;  /* 0x006400006e08783b */ /* 0x000e620000004200 */
[----:B------:R-:W-:-:S02]  /*4400*/  FFMA.FTZ R24, R15, c[0x0][0x23c], -R30 ;  /* 0x00008f000f187a23 */ /* 0x000fc4000001081e */
[--C-:B------:R-:W-:Y:S02]  /*4410*/  FFMA.FTZ R22, R37, c[0x0][0x23c], -R30.reuse ;  /* 0x00008f0025167a23 */ /* 0x100fe4000001081e */
[----:B------:R-:W2:Y:S01]  /*4420*/  MUFU.EX2 R107, R107 ;  /* 0x0000006b006b7308 */ /* 0x000ea20000000800 */
[--C-:B------:R-:W-:Y:S02]  /*4430*/  FFMA.FTZ R3, R13, c[0x0][0x23c], -R30.reuse ;  /* 0x00008f000d037a23 */ /* 0x100fe4000001081e */
[----:B------:R-:W4:Y:S01]  /*4440*/  LDSM.16.MT88.4 R12, [R110+0x7400] ;  /* 0x007400006e0c783b */ /* 0x000f220000004200 */
[--C-:B------:R-:W-:Y:S02]  /*4450*/  FFMA.FTZ R87, R87, c[0x0][0x23c], -R30.reuse ;  /* 0x00008f0057577a23 */ /* 0x100fe4000001081e */
[--C-:B------:R-:W-:Y:S02]  /*4460*/  FFMA.FTZ R84, R127, c[0x0][0x23c], -R30.reuse ;  /* 0x00008f007f547a23 */ /* 0x100fe4000001081e */
[----:B------:R-:W-:Y:S01]  /*4470*/  MUFU.EX2 R132, R132 ;  /* 0x0000008400847308 */ /* 0x000fe20000000800 */
[----:B------:R-:W-:-:S02]  /*4480*/  FFMA.FTZ R35, R35, c[0x0][0x23c], -R30 ;  /* 0x00008f0023237a23 */ /* 0x000fc4000001081e */
[--C-:B------:R-:W-:Y:S02]  /*4490*/  FFMA.FTZ R34, R105, c[0x0][0x23c], -R30.reuse ;  /* 0x00008f0069227a23 */ /* 0x100fe4000001081e */
[--C-:B------:R-:W-:Y:S02]  /*44a0*/  FFMA.FTZ R29, R29, c[0x0][0x23c], -R30.reuse ;  /* 0x00008f001d1d7a23 */ /* 0x100fe4000001081e */
[--C-:B------:R-:W-:Y:S01]  /*44b0*/  FFMA.FTZ R28, R28, c[0x0][0x23c], -R30.reuse ;  /* 0x00008f001c1c7a23 */ /* 0x100fe2000001081e */
[----:B------:R-:W5:Y:S01]  /*44c0*/  MUFU.EX2 R33, R33 ;  /* 0x0000002100217308 */ /* 0x000f620000000800 */
[----:B--2---:R-:W-:Y:S01]  /*44d0*/  F2FP.PACK_AB R49, R107, R104 ;  /* 0x000000686b31723e */ /* 0x004fe200000000ff */
[--C-:B------:R-:W-:Y:S02]  /*44e0*/  FFMA.FTZ R27, R27, c[0x0][0x23c], -R30.reuse ;  /* 0x00008f001b1b7a23 */ /* 0x100fe4000001081e */
[----:B------:R-:W-:Y:S02]  /*44f0*/  FFMA.FTZ R136, R26, c[0x0][0x23c], -R30 ;  /* 0x00008f001a887a23 */ /* 0x000fe4000001081e */
[----:B------:R-:W-:-:S02]  /*4500*/  FADD.FTZ R107, R104, R107 ;  /* 0x0000006b686b7221 */ /* 0x000fc40000010000 */
[----:B------:R-:W2:Y:S01]  /*4510*/  MUFU.EX2 R23, R23 ;  /* 0x0000001700177308 */ /* 0x000ea20000000800 */
[----:B------:R-:W-:-:S04]  /*4520*/  FADD.FTZ R106, R106, R131 ;  /* 0x000000836a6a7221 */ /* 0x000fc80000010000 */
[----:B------:R-:W-:Y:S01]  /*4530*/  FADD.FTZ R31, R31, R106 ;  /* 0x0000006a1f1f7221 */ /* 0x000fe20000010000 */
[----:B-----5:R-:W-:Y:S02]  /*4540*/  F2FP.PACK_AB R51, R33, R132 ;  /* 0x000000842133723e */ /* 0x020fe400000000ff */
[----:B------:R-:W-:Y:S01]  /*4550*/  MUFU.EX2 R21, R21 ;  /* 0x0000001500157308 */ /* 0x000fe20000000800 */
[----:B------:R-:W-:-:S04]  /*4560*/  FADD.FTZ R132, R132, R107 ;  /* 0x0000006b84847221 */ /* 0x000fc80000010000 */
[----:B------:R-:W-:Y:S01]  /*4570*/  FADD.FTZ R33, R33, R132 ;  /* 0x0000008421217221 */ /* 0x000fe20000010000 */
[----:B------:R-:W-:Y:S01]  /*4580*/  HMMA.16816.F32 R80, R48, R76, RZ ;  /* 0x0000004c3050723c */ /* 0x000fe200000018ff */
[----:B--2---:R-:W-:Y:S01]  /*4590*/  F2FP.PACK_AB R4, R23, R32 ;  /* 0x000000201704723e */ /* 0x004fe200000000ff */
[----:B------:R-:W2:Y:S01]  /*45a0*/  MUFU.EX2 R20, R20 ;  /* 0x0000001400147308 */ /* 0x000ea20000000800 */
[----:B------:R-:W-:Y:S01]  /*45b0*/  FADD.FTZ R32, R32, R31 ;  /* 0x0000001f20207221 */ /* 0x000fe20000010000 */
[----:B------:R-:W-:-:S03]  /*45c0*/  LEA R132, P0, R98, c[0x0][0x168], 0x1 ;  /* 0x00005a0062847a11 */ /* 0x000fc600078008ff */
[----:B------:R-:W-:Y:S01]  /*45d0*/  FADD.FTZ R32, R23, R32 ;  /* 0x0000002017207221 */ /* 0x000fe20000010000 */
[C---:B------:R-:W-:Y:S01]  /*45e0*/  HMMA.16816.F32 R76, R48.reuse, R78, RZ ;  /* 0x0000004e304c723c */ /* 0x040fe200000018ff */
[----:B------:R-:W-:Y:S01]  /*45f0*/  LEA.HI.X R131, R98, c[0x0][0x16c], R97, 0x1, P0 ;  /* 0x00005b0062837a11 */ /* 0x000fe200000f0c61 */
[----:B------:R-:W-:Y:S06]  /*4600*/  MUFU.EX2 R24, R24 ;  /* 0x0000001800187308 */ /* 0x000fec0000000800 */
[----:B------:R-:W-:Y:S02]  /*4610*/  HMMA.16816.F32 R56, R48, R52, RZ ;  /* 0x000000343038723c */ /* 0x000fe400000018ff */
[----:B------:R-:W5:Y:S01]  /*4620*/  MUFU.EX2 R25, R25 ;  /* 0x0000001900197308 */ /* 0x000f620000000800 */
[----:B--2---:R-:W-:Y:S01]  /*4630*/  F2FP.PACK_AB R6, R20, R21 ;  /* 0x000000151406723e */ /* 0x004fe200000000ff */
[----:B------:R-:W-:-:S04]  /*4640*/  FADD.FTZ R21, R21, R32 ;  /* 0x0000002015157221 */ /* 0x000fc80000010000 */
[C---:B------:R-:W-:Y:S01]  /*4650*/  HMMA.16816.F32 R52, R48.reuse, R54, RZ ;  /* 0x000000363034723c */ /* 0x040fe200000018ff */
[----:B------:R-:W-:Y:S01]  /*4660*/  FADD.FTZ R21, R20, R21 ;  /* 0x0000001514157221 */ /* 0x000fe20000010000 */
[----:B------:R-:W-:Y:S06]  /*4670*/  MUFU.EX2 R22, R22 ;  /* 0x0000001600167308 */ /* 0x000fec0000000800 */
[----:B---3--:R-:W-:Y:S02]  /*4680*/  HMMA.16816.F32 R36, R48, R40, RZ ;  /* 0x000000283024723c */ /* 0x008fe400000018ff */
[----:B------:R-:W2:Y:S01]  /*4690*/  MUFU.EX2 R3, R3 ;  /* 0x0000000300037308 */ /* 0x000ea20000000800 */
[----:B-----5:R-:W-:Y:S01]  /*46a0*/  F2FP.PACK_AB R5, R25, R24 ;  /* 0x000000181905723e */ /* 0x020fe200000000ff */
[----:B------:R-:W-:-:S04]  /*46b0*/  FADD.FTZ R24, R24, R33 ;  /* 0x0000002118187221 */ /* 0x000fc80000010000 */
[C---:B------:R-:W-:Y:S01]  /*46c0*/  HMMA.16816.F32 R40, R48.reuse, R42, RZ ;  /* 0x0000002a3028723c */ /* 0x040fe200000018ff */
[----:B------:R-:W-:Y:S01]  /*46d0*/  FADD.FTZ R25, R25, R24 ;  /* 0x0000001819197221 */ /* 0x000fe20000010000 */
[----:B------:R-:W-:Y:S06]  /*46e0*/  MUFU.EX2 R94, R94 ;  /* 0x0000005e005e7308 */ /* 0x000fec0000000800 */
[----:B------:R-:W-:Y:S01]  /*46f0*/  HMMA.16816.F32 R72, R48, R68, RZ ;  /* 0x000000443048723c */ /* 0x000fe200000018ff */
[----:B--2---:R-:W-:Y:S01]  /*4700*/  F2FP.PACK_AB R7, R3, R22 ;  /* 0x000000160307723e */ /* 0x004fe200000000ff */
[----:B------:R-:W2:Y:S01]  /*4710*/  MUFU.EX2 R91, R91 ;  /* 0x0000005b005b7308 */ /* 0x000ea20000000800 */
[----:B------:R-:W-:-:S05]  /*4720*/  FADD.FTZ R22, R22, R25 ;  /* 0x0000001916167221 */ /* 0x000fca0000010000 */
[----:B------:R-:W-:Y:S01]  /*4730*/  HMMA.16816.F32 R64, R48, R60, RZ ;  /* 0x0000003c3040723c */ /* 0x000fe200000018ff */
[----:B------:R-:W-:Y:S01]  /*4740*/  FADD.FTZ R22, R3, R22 ;  /* 0x0000001603167221 */ /* 0x000fe20000010000 */
[----:B------:R-:W-:Y:S06]  /*4750*/  MUFU.EX2 R86, R86 ;  /* 0x0000005600567308 */ /* 0x000fec0000000800 */
[C---:B-1----:R-:W-:Y:S02]  /*4760*/  HMMA.16816.F32 R80, R4.reuse, R8, R80 ;  /* 0x000000080450723c */ /* 0x042fe40000001850 */
[----:B------:R-:W-:Y:S06]  /*4770*/  MUFU.EX2 R85, R85 ;  /* 0x0000005500557308 */ /* 0x000fec0000000800 */
[----:B------:R-:W-:Y:S01]  /*4780*/  HMMA.16816.F32 R76, R4, R10, R76 ;  /* 0x0000000a044c723c */ /* 0x000fe2000000184c */
[----:B------:R-:W1:Y:S01]  /*4790*/  LDSM.16.MT88.4 R8, [R108+0x7400] ;  /* 0x007400006c08783b */ /* 0x000e620000004200 */
[----:B------:R-:W-:Y:S06]  /*47a0*/  MUFU.EX2 R87, R87 ;  /* 0x0000005700577308 */ /* 0x000fec0000000800 */
[C---:B------:R-:W-:Y:S02]  /*47b0*/  HMMA.16816.F32 R68, R48.reuse, R70, RZ ;  /* 0x000000463044723c */ /* 0x040fe400000018ff */
[----:B------:R-:W3:Y:S06]  /*47c0*/  MUFU.EX2 R84, R84 ;  /* 0x0000005400547308 */ /* 0x000eec0000000800 */
[----:B------:R-:W-:Y:S02]  /*47d0*/  HMMA.16816.F32 R60, R48, R62, RZ ;  /* 0x0000003e303c723c */ /* 0x000fe400000018ff */
[----:B------:R-:W-:Y:S06]  /*47e0*/  MUFU.EX2 R35, R35 ;  /* 0x0000002300237308 */ /* 0x000fec0000000800 */
[C---:B------:R-:W-:Y:S02]  /*47f0*/  HMMA.16816.F32 R72, R4.reuse, R16, R72 ;  /* 0x000000100448723c */ /* 0x040fe40000001848 */
[----:B------:R-:W5:Y:S06]  /*4800*/  MUFU.EX2 R34, R34 ;  /* 0x0000002200227308 */ /* 0x000f6c0000000800 */
[C---:B------:R-:W-:Y:S01]  /*4810*/  HMMA.16816.F32 R68, R4.reuse, R18, R68 ;  /* 0x000000120444723c */ /* 0x040fe20000001844 */
[----:B------:R-:W-:Y:S01]  /*4820*/  LDSM.16.MT88.4 R16, [R110+0x6c00] ;  /* 0x006c00006e10783b */ /* 0x000fe20000004200 */
[----:B------:R-:W-:Y:S06]  /*4830*/  MUFU.EX2 R103, R103 ;  /* 0x0000006700677308 */ /* 0x000fec0000000800 */
[C---:B----4-:R-:W-:Y:S02]  /*4840*/  HMMA.16816.F32 R64, R4.reuse, R12, R64 ;  /* 0x0000000c0440723c */ /* 0x050fe40000001840 */
[----:B------:R-:W4:Y:S06]  /*4850*/  MUFU.EX2 R102, R102 ;  /* 0x0000006600667308 */ /* 0x000f2c0000000800 */
[C---:B-1----:R-:W-:Y:S02]  /*4860*/  HMMA.16816.F32 R56, R4.reuse, R8, R56 ;  /* 0x000000080438723c */ /* 0x042fe40000001838 */
[----:B------:R-:W-:Y:S06]  /*4870*/  MUFU.EX2 R104, R101 ;  /* 0x0000006500687308 */ /* 0x000fec0000000800 */
[C---:B------:R-:W-:Y:S01]  /*4880*/  HMMA.16816.F32 R52, R4.reuse, R10, R52 ;  /* 0x0000000a0434723c */ /* 0x040fe20000001834 */
[----:B------:R-:W1:Y:S01]  /*4890*/  LDSM.16.MT88.4 R8, [R110+0x8400] ;  /* 0x008400006e08783b */ /* 0x000e620000004200 */
[----:B------:R-:W-:Y:S06]  /*48a0*/  MUFU.EX2 R95, R95 ;  /* 0x0000005f005f7308 */ /* 0x000fec0000000800 */
[C---:B------:R-:W-:Y:S01]  /*48b0*/  HMMA.16816.F32 R60, R4.reuse, R14, R60 ;  /* 0x0000000e043c723c */ /* 0x040fe2000000183c */
[----:B------:R-:W-:Y:S01]  /*48c0*/  LDSM.16.MT88.4 R12, [R108+0x6c00] ;  /* 0x006c00006c0c783b */ /* 0x000fe20000004200 */
[----:B------:R-:W-:Y:S08]  /*48d0*/  MUFU.EX2 R29, R29 ;  /* 0x0000001d001d7308 */ /* 0x000ff00000000800 */
[----:B------:R-:W1:Y:S08]  /*48e0*/  MUFU.EX2 R28, R28 ;  /* 0x0000001c001c7308 */ /* 0x000e700000000800 */
[----:B------:R-:W-:Y:S08]  /*48f0*/  MUFU.EX2 R27, R27 ;  /* 0x0000001b001b7308 */ /* 0x000ff00000000800 */
[----:B------:R-:W2:Y:S01]  /*4900*/  MUFU.EX2 R136, R136 ;  /* 0x0000008800887308 */ /* 0x000ea20000000800 */
[C---:B-1----:R-:W-:Y:S08]  /*4910*/  HMMA.16816.F32 R36, R4.reuse, R8, R36 ;  /* 0x000000080424723c */ /* 0x042ff00000001824 */
[----:B------:R-:W-:Y:S01]  /*4920*/  HMMA.16816.F32 R40, R4, R10, R40 ;  /* 0x0000000a0428723c */ /* 0x000fe20000001828 */
[----:B------:R-:W1:Y:S07]  /*4930*/  LDSM.16.MT88.4 R8, [R108+0x8000] ;  /* 0x008000006c08783b */ /* 0x000e6e0000004200 */
[C---:B-1----:R-:W-:Y:S08]  /*4940*/  HMMA.16816.F32 R44, R48.reuse, R8, RZ ;  /* 0x00000008302c723c */ /* 0x042ff000000018ff */
[----:B------:R-:W-:Y:S01]  /*4950*/  HMMA.16816.F32 R48, R48, R10, RZ ;  /* 0x0000000a3030723c */ /* 0x000fe200000018ff */
[----:B------:R-:W1:Y:S11]  /*4960*/  LDSM.16.MT88.4 R8, [R108+0x8400] ;  /* 0x008400006c08783b */ /* 0x000e760000004200 */
[----:B------:R-:W-:Y:S04]  /*4970*/  @!UPT UIADD3 URZ, URZ, URZ, URZ ;  /* 0x0000003f3f3ff290 */ /* 0x000fe8000fffe03f */
[C---:B-1----:R-:W-:Y:S08]  /*4980*/  HMMA.16816.F32 R44, R4.reuse, R8, R44 ;  /* 0x00000008042c723c */ /* 0x042ff0000000182c */
[----:B------:R-:W-:Y:S01]  /*4990*/  HMMA.16816.F32 R48, R4, R10, R48 ;  /* 0x0000000a0430723c */ /* 0x000fe20000001830 */
[----:B------:R-:W1:Y:S06]  /*49a0*/  LDSM.16.MT88.4 R8, [R110+0x6800] ;  /* 0x006800006e08783b */ /* 0x000e6c0000004200 */
[----:B--2---:R-:W-:Y:S01]  /*49b0*/  F2FP.PACK_AB R4, R91, R94 ;  /* 0x0000005e5b04723e */ /* 0x004fe200000000ff */
[----:B------:R-:W-:Y:S01]  /*49c0*/  FADD.FTZ R94, R94, R21 ;  /* 0x000000155e5e7221 */ /* 0x000fe20000010000 */
[----:B---3--:R-:W-:Y:S01]  /*49d0*/  F2FP.PACK_AB R5, R84, R87 ;  /* 0x000000575405723e */ /* 0x008fe200000000ff */
[----:B------:R-:W-:Y:S01]  /*49e0*/  FADD.FTZ R87, R87, R22 ;  /* 0x0000001657577221 */ /* 0x000fe20000010000 */
[----:B------:R-:W-:Y:S01]  /*49f0*/  F2FP.PACK_AB R6, R85, R86 ;  /* 0x000000565506723e */ /* 0x000fe200000000ff */
[----:B------:R-:W-:Y:S01]  /*4a00*/  FADD.FTZ R91, R91, R94 ;  /* 0x0000005e5b5b7221 */ /* 0x000fe20000010000 */
[----:B-----5:R-:W-:Y:S01]  /*4a10*/  F2FP.PACK_AB R7, R34, R35 ;  /* 0x000000232207723e */ /* 0x020fe200000000ff */
[----:B------:R-:W-:-:S04]  /*4a20*/  FADD.FTZ R84, R84, R87 ;  /* 0x0000005754547221 */ /* 0x000fc80000010000 */
        /* <DEDUP_REMOVED lines=38> */
[C---:B------:R-:W-:Y:S08]  /*4c90*/  HMMA.16816.F32 R52, R4.reuse, R18, R52 ;  /* 0x000000120434723c */ /* 0x040ff00000001834 */
[C---:B-1----:R-:W-:Y:S07]  /*4ca0*/  HMMA.16816.F32 R44, R4.reuse, R8, R44 ;  /* 0x00000008042c723c */ /* 0x042fee000000182c */
[----:B------:R-:W-:Y:S01]  /*4cb0*/  FADD.FTZ R8, R86, R91 ;  /* 0x0000005b56087221 */ /* 0x000fe20000010000 */
[----:B---3--:R-:W-:Y:S03]  /*4cc0*/  HMMA.16816.F32 R36, R4, R12, R36 ;  /* 0x0000000c0424723c */ /* 0x008fe60000001824 */
[----:B------:R-:W-:-:S04]  /*4cd0*/  FADD.FTZ R8, R85, R8 ;  /* 0x0000000855087221 */ /* 0x000fc80000010000 */
[----:B------:R-:W-:Y:S01]  /*4ce0*/  FADD.FTZ R103, R103, R8 ;  /* 0x0000000867677221 */ /* 0x000fe20000010000 */
[----:B------:R-:W-:Y:S03]  /*4cf0*/  HMMA.16816.F32 R40, R4, R14, R40 ;  /* 0x0000000e0428723c */ /* 0x000fe60000001828 */
[----:B------:R-:W-:-:S04]  /*4d00*/  FADD.FTZ R103, R102, R103 ;  /* 0x0000006766677221 */ /* 0x000fc80000010000 */
[----:B------:R-:W-:Y:S01]  /*4d10*/  FADD.FTZ R104, R104, R103 ;  /* 0x0000006768687221 */ /* 0x000fe20000010000 */
[----:B------:R-:W-:Y:S03]  /*4d20*/  HMMA.16816.F32 R48, R4, R10, R48 ;  /* 0x0000000a0430723c */ /* 0x000fe60000001830 */
[----:B------:R-:W-:Y:S01]  /*4d30*/  FADD.FTZ R133, R95, R104 ;  /* 0x000000685f857221 */ /* 0x000fe20000010000 */
[----:B------:R-:W-:Y:S05]  /*4d40*/  @!P5 BRA `(.L_x_4068) ;  /* 0x000030000000d947 */ /* 0x000fea0003800000 */
        /* <DEDUP_REMOVED lines=62> */
.L_x_4069:
[----:B------:R-:W-:-:S04]  /*5130*/  LEA R7, -R90, RZ, 0x6 ;  /* 0x000000ff5a077211 */ /* 0x000fc800078e31ff */
[----:B------:R-:W-:Y:S02]  /*5140*/  SHF.R.S32.HI R3, RZ, 0x1f, R7 ;  /* 0x0000001fff037819 */ /* 0x000fe40000011407 */
.L_x_4070:
        /* <DEDUP_REMOVED lines=8> */
[----:B------:R-:W-:Y:S01]  /*51d0*/  @!P4 IMAD.MOV.U32 R139, RZ, RZ, R137 ;  /* 0x000000ffff8bc224 */ /* 0x000fe200078e0089 */
[CC--:B------:R-:W-:Y:S01]  /*51e0*/  @!P3 IADD3 R4, P5, R7.reuse, R92.reuse, RZ ;  /* 0x0000005c0704b210 */ /* 0x0c0fe20007fbe0ff */
[----:B------:R-:W-:Y:S01]  /*51f0*/  @P4 STS [R121+0x6000], RZ ;  /* 0x006000ff79004388 */ /* 0x000fe20000000800 */
[----:B------:R-:W-:Y:S02]  /*5200*/  @!P4 LEA.HI.X R11, R90, R137, R6, 0x6, P0 ;  /* 0x000000895a0bc211 */ /* 0x000fe400000f3406 */
        /* <DEDUP_REMOVED lines=9> */
[----:B------:R-:W-:Y:S01]  /*52a0*/  @P4 STS [R121+0x6004], RZ ;  /* 0x006004ff79004388 */ /* 0x000fe20000000800 */
[----:B------:R-:W-:Y:S01]  /*52b0*/  @!P3 LEA.HI.X R17, R4, c[0x0][0x174], R9, 0x1, P5 ;  /* 0x00005d000411ba11 */ /* 0x000fe200028f0c09 */
[----:B------:R-:W-:Y:S01]  /*52c0*/  @!P2 IMAD.X R88, R7, 0x1, R88, P0 ;  /* 0x000000010758a824 */ /* 0x000fe200000e0658 */
[----:B------:R-:W-:Y:S01]  /*52d0*/  @!P2 LEA.HI.X R15, R6, c[0x0][0x174], R3, 0x1, P1 ;  /* 0x00005d00060faa11 */ /* 0x000fe200008f0c03 */
[----:B------:R-:W-:Y:S01]  /*52e0*/  @P4 STS.64 [R121+0x6008], RZ ;  /* 0x006008ff79004388 */ /* 0x000fe20000000a00 */
[----:B------:R-:W-:-:S02]  /*52f0*/  @!P3 LEA R26, P1, R8, c[0x0][0x170], 0x1 ;  /* 0x00005c00081aba11 */ /* 0x000fc400078208ff */
[C---:B------:R-:W-:Y:S01]  /*5300*/  @!P2 LEA R24, P0, R5.reuse, c[0x0][0x170], 0x1 ;  /* 0x00005c000518aa11 */ /* 0x040fe200078008ff */
[----:B------:R-:W-:Y:S01]  /*5310*/  @!PT LDS RZ, [RZ] ;  /* 0x00000000fffff984 */ /* 0x000fe20000000800 */
[----:B------:R-:W-:Y:S01]  /*5320*/  @!PT LDS RZ, [RZ] ;  /* 0x00000000fffff984 */ /* 0x000fe20000000800 */
[----:B------:R-:W-:Y:S01]  /*5330*/  @!PT LDS RZ, [RZ] ;  /* 0x00000000fffff984 */ /* 0x000fe20000000800 */
[----:B------:R1:W-:Y:S01]  /*5340*/  @!P4 LDGSTS.E.BYPASS.LTC128B.128 [R121+0x6000], [R138.64] ;  /* 0x060000008a79cfae */ /* 0x0003e2000b901d48 */
[----:B------:R-:W-:Y:S02]  /*5350*/  @!P3 LEA.HI.X R27, R8, c[0x0][0x174], R13, 0x1, P1 ;  /* 0x00005d00081bba11 */ /* 0x000fe400008f0c0d */
[----:B------:R-:W-:Y:S01]  /*5360*/  @!P2 LEA.HI.X R25, R5, c[0x0][0x174], R88, 0x1, P0 ;  /* 0x00005d000519aa11 */ /* 0x000fe200000f0c58 */
        /* <DEDUP_REMOVED lines=34> */
[----:B------:R-:W0:Y:S01]  /*5590*/  LDGDEPBAR ;  /* 0x00000000000079af */ /* 0x000e220000000000 */
[C---:B-1----:R-:W-:Y:S08]  /*55a0*/  HMMA.16816.F32 R32, R4.reuse, R28, RZ ;  /* 0x0000001c0420723c */ /* 0x042ff000000018ff */
[C---:B------:R-:W-:Y:S08]  /*55b0*/  HMMA.16816.F32 R28, R4.reuse, R30, RZ ;  /* 0x0000001e041c723c */ /* 0x040ff000000018ff */
[C---:B-----5:R-:W-:Y:S08]  /*55c0*/  HMMA.16816.F32 R24, R4.reuse, R20, RZ ;  /* 0x000000140418723c */ /* 0x060ff000000018ff */
[----:B------:R-:W-:Y:S08]  /*55d0*/  HMMA.16816.F32 R20, R4, R22, RZ ;  /* 0x000000160414723c */ /* 0x000ff000000018ff */
[C---:B--2---:R-:W-:Y:S08]  /*55e0*/  HMMA.16816.F32 R32, R84.reuse, R16, R32 ;  /* 0x000000105420723c */ /* 0x044ff00000001820 */
        /* <DEDUP_REMOVED lines=60> */
[----:B------:R-:W-:Y:S01]  /*59b0*/  FMUL.FTZ R33, R33, c[0x0][0x2ec] ;  /* 0x0000bb0021217a20 */ /* 0x000fe20000410000 */
[----:B------:R-:W-:-:S04]  /*59c0*/  DEPBAR.LE SB0, 0x0 ;  /* 0x000080000000791a */ /* 0x000fc80000000000 */
[----:B------:R-:W-:Y:S01]  /*59d0*/  FMUL.FTZ R3, R34, c[0x0][0x2ec] ;  /* 0x0000bb0022037a20 */ /* 0x000fe20000410000 */
[----:B------:R-:W3:Y:S01]  /*59e0*/  MUFU.TANH R33, R33 ;  /* 0x0000002100217308 */ /* 0x000ee20000002400 */
[----:B------:R-:W-:Y:S02]  /*59f0*/  FMUL.FTZ R35, R35, c[0x0][0x2ec] ;  /* 0x0000bb0023237a20 */ /* 0x000fe40000410000 */
[----:B------:R-:W-:Y:S02]  /*5a00*/  FMUL.FTZ R34, R28, c[0x0][0x2ec] ;  /* 0x0000bb001c227a20 */ /* 0x000fe40000410000 */
[----:B------:R-:W-:Y:S02]  /*5a10*/  FMUL.FTZ R28, R29, c[0x0][0x2ec] ;  /* 0x0000bb001d1c7a20 */ /* 0x000fe40000410000 */
[----:B------:R-:W-:Y:S01]  /*5a20*/  FMUL.FTZ R30, R30, c[0x0][0x2ec] ;  /* 0x0000bb001e1e7a20 */ /* 0x000fe20000410000 */
[----:B------:R-:W4:Y:S01]  /*5a30*/  MUFU.TANH R35, R35 ;  /* 0x0000002300237308 */ /* 0x000f220000002400 */
[----:B------:R-:W-:-:S02]  /*5a40*/  FMUL.FTZ R148, R24, c[0x0][0x2ec] ;  /* 0x0000bb0018947a20 */ /* 0x000fc40000410000 */
[----:B------:R-:W5:Y:S01]  /*5a50*/  S2R R24, SR_TID.X ;  /* 0x0000000000187919 */ /* 0x000f620000002100 */
[----:B------:R-:W-:Y:S02]  /*5a60*/  FMUL.FTZ R29, R31, c[0x0][0x2ec] ;  /* 0x0000bb001f1d7a20 */ /* 0x000fe40000410000 */
[----:B------:R-:W-:Y:S02]  /*5a70*/  FMUL.FTZ R25, R25, c[0x0][0x2ec] ;  /* 0x0000bb0019197a20 */ /* 0x000fe40000410000 */
[----:B------:R-:W-:Y:S01]  /*5a80*/  FMUL.FTZ R130, R21, c[0x0][0x2ec] ;  /* 0x0000bb0015827a20 */ /* 0x000fe20000410000 */
[----:B-1----:R-:W-:Y:S01]  /*5a90*/  HMMA.16816.F32 R16, R92, R88, R16 ;  /* 0x000000585c10723c */ /* 0x002fe20000001810 */
[----:B------:R-:W-:Y:S01]  /*5aa0*/  FMUL.FTZ R20, R20, c[0x0][0x2ec] ;  /* 0x0000bb0014147a20 */ /* 0x000fe20000410000 */
[----:B------:R-:W1:Y:S01]  /*5ab0*/  MUFU.TANH R34, R34 ;  /* 0x0000002200227308 */ /* 0x000e620000002400 */
[----:B------:R-:W-:Y:S02]  /*5ac0*/  FMUL.FTZ R26, R26, c[0x0][0x2ec] ;  /* 0x0000bb001a1a7a20 */ /* 0x000fe40000410000 */
[----:B------:R-:W-:-:S02]  /*5ad0*/  FMUL.FTZ R27, R27, c[0x0][0x2ec] ;  /* 0x0000bb001b1b7a20 */ /* 0x000fc40000410000 */
[----:B------:R-:W-:Y:S01]  /*5ae0*/  FMUL.FTZ R22, R22, c[0x0][0x2ec] ;  /* 0x0000bb0016167a20 */ /* 0x000fe20000410000 */
[----:B------:R-:W-:Y:S01]  /*5af0*/  HMMA.16816.F32 R12, R92, R90, R12 ;  /* 0x0000005a5c0c723c */ /* 0x000fe2000000180c */
[----:B------:R-:W-:Y:S01]  /*5b00*/  FMUL.FTZ R23, R23, c[0x0][0x2ec] ;  /* 0x0000bb0017177a20 */ /* 0x000fe20000410000 */
[----:B------:R1:W-:Y:S01]  /*5b10*/  MUFU.TANH R146, R20 ;  /* 0x0000001400927308 */ /* 0x0003e20000002400 */
[----:B------:R-:W-:-:S05]  /*5b20*/  FMUL.FTZ R32, R32, c[0x0][0x2ec] ;  /* 0x0000bb0020207a20 */ /* 0x000fca0000410000 */
[C---:B--2---:R-:W-:Y:S01]  /*5b30*/  HMMA.16816.F32 R8, R92.reuse, R84, R8 ;  /* 0x000000545c08723c */ /* 0x044fe20000001808 */
[----:B-----5:R-:W-:Y:S01]  /*5b40*/  IMAD.SHL.U32 R21, R24, 0x2, RZ ;  /* 0x0000000218157824 */ /* 0x020fe200078e00ff */
[----:B------:R-:W-:Y:S04]  /*5b50*/  MUFU.TANH R28, R28 ;  /* 0x0000001c001c7308 */ /* 0x000fe80000002400 */
[----:B------:R-:W-:Y:S02]  /*5b60*/  LOP3.LUT R21, R21, 0x6, RZ, 0xc0, !PT ;  /* 0x0000000615157812 */ /* 0x000fe400078ec0ff */
[----:B------:R-:W-:Y:S01]  /*5b70*/  FMUL.FTZ R107, R17, c[0x0][0x2ec] ;  /* 0x0000bb00116b7a20 */ /* 0x000fe20000410000 */
[----:B------:R-:W-:Y:S01]  /*5b80*/  HMMA.16816.F32 R4, R92, R86, R4 ;  /* 0x000000565c04723c */ /* 0x000fe20000001804 */
[----:B------:R-:W-:Y:S01]  /*5b90*/  FMUL.FTZ R106, R16, c[0x0][0x2ec] ;  /* 0x0000bb00106a7a20 */ /* 0x000fe20000410000 */
[----:B------:R-:W2:Y:S01]  /*5ba0*/  MUFU.TANH R30, R30 ;  /* 0x0000001e001e7308 */ /* 0x000ea20000002400 */
[----:B-1----:R-:W-:-:S02]  /*5bb0*/  IMAD R20, R120, 0x40, R21 ;  /* 0x0000004078147824 */ /* 0x002fc400078e0215 */
[----:B------:R-:W-:Y:S02]  /*5bc0*/  FMUL.FTZ R105, R18, c[0x0][0x2ec] ;  /* 0x0000bb0012697a20 */ /* 0x000fe40000410000 */
[----:B------:R-:W-:Y:S01]  /*5bd0*/  FMUL.FTZ R141, R19, c[0x0][0x2ec] ;  /* 0x0000bb00138d7a20 */ /* 0x000fe20000410000 */
[----:B------:R-:W-:Y:S01]  /*5be0*/  IADD3 R17, R20, 0x1, RZ ;  /* 0x0000000114117810 */ /* 0x000fe20007ffe0ff */
[----:B------:R-:W-:Y:S01]  /*5bf0*/  FMUL.FTZ R142, R12, c[0x0][0x2ec] ;  /* 0x0000bb000c8e7a20 */ /* 0x000fe20000410000 */
[----:B------:R-:W1:Y:S01]  /*5c00*/  MUFU.TANH R29, R29 ;  /* 0x0000001d001d7308 */ /* 0x000e620000002400 */
[----:B------:R-:W-:Y:S01]  /*5c10*/  IADD3 R16, R20, 0x8, RZ ;  /* 0x0000000814107810 */ /* 0x000fe20007ffe0ff */
[----:B------:R-:W-:Y:S01]  /*5c20*/  FMUL.FTZ R140, R13, c[0x0][0x2ec] ;  /* 0x0000bb000d8c7a20 */ /* 0x000fe20000410000 */
[CC--:B------:R-:W-:Y:S01]  /*5c30*/  ISETP.GE.AND P0, PT, R17.reuse, R100.reuse, PT ;  /* 0x000000641100720c */ /* 0x0c0fe20003f06270 */
[----:B------:R-:W-:Y:S01]  /*5c40*/  FMUL.FTZ R14, R14, c[0x0][0x2ec] ;  /* 0x0000bb000e0e7a20 */ /* 0x000fe20000410000 */
[-C--:B------:R-:W-:Y:S01]  /*5c50*/  ISETP.GE.AND P1, PT, R17, R99.reuse, PT ;  /* 0x000000631100720c */ /* 0x080fe20003f26270 */
[----:B------:R-:W-:Y:S01]  /*5c60*/  FMUL.FTZ R102, R8, c[0x0][0x2ec] ;  /* 0x0000bb0008667a20 */ /* 0x000fe20000410000 */
[-C--:B------:R-:W-:Y:S01]  /*5c70*/  ISETP.GE.AND P5, PT, R16, R100.reuse, PT ;  /* 0x000000641000720c */ /* 0x080fe20003fa6270 */
[----:B------:R-:W5:Y:S01]  /*5c80*/  MUFU.TANH R148, R148 ;  /* 0x0000009400947308 */ /* 0x000f620000002400 */
[----:B------:R-:W-:Y:S01]  /*5c90*/  IADD3 R17, R20, 0x9, RZ ;  /* 0x0000000914117810 */ /* 0x000fe20007ffe0ff */
[----:B------:R-:W-:Y:S01]  /*5ca0*/  FMUL.FTZ R11, R11, c[0x0][0x2ec] ;  /* 0x0000bb000b0b7a20 */ /* 0x000fe20000410000 */
[----:B---3--:R-:W-:Y:S01]  /*5cb0*/  FSEL R18, R33, -INF , !P0 ;  /* 0xff80000021127808 */ /* 0x008fe20004000000 */
[----:B------:R-:W-:Y:S01]  /*5cc0*/  FMUL.FTZ R15, R15, c[0x0][0x2ec] ;  /* 0x0000bb000f0f7a20 */ /* 0x000fe20000410000 */
[-C--:B------:R-:W-:Y:S01]  /*5cd0*/  ISETP.GE.AND P0, PT, R16, R99.reuse, PT ;  /* 0x000000631000720c */ /* 0x080fe20003f06270 */
[----:B------:R-:W-:Y:S01]  /*5ce0*/  FMUL.FTZ R9, R9, c[0x0][0x2ec] ;  /* 0x0000bb0009097a20 */ /* 0x000fe20000410000 */
[----:B----4-:R-:W-:Y:S01]  /*5cf0*/  FSEL R21, R35, -INF , !P1 ;  /* 0xff80000023157808 */ /* 0x010fe20004800000 */
[----:B------:R-:W-:Y:S01]  /*5d00*/  MUFU.TANH R134, R25 ;  /* 0x0000001900867308 */ /* 0x000fe20000002400 */
[----:B------:R-:W-:Y:S01]  /*5d10*/  FSEL R16, R34, -INF , !P5 ;  /* 0xff80000022107808 */ /* 0x000fe20006800000 */
[----:B------:R-:W-:Y:S01]  /*5d20*/  FMUL.FTZ R10, R10, c[0x0][0x2ec] ;  /* 0x0000bb000a0a7a20 */ /* 0x000fe20000410000 */
[CC--:B------:R-:W-:Y:S01]  /*5d30*/  ISETP.GE.AND P1, PT, R17.reuse, R100.reuse, PT ;  /* 0x000000641100720c */ /* 0x0c0fe20003f26270 */
[----:B------:R-:W-:Y:S01]  /*5d40*/  FMUL.FTZ R104, R4, c[0x0][0x2ec] ;  /* 0x0000bb0004687a20 */ /* 0x000fe20000410000 */
[----:B------:R-:W-:Y:S01]  /*5d50*/  ISETP.GE.AND P5, PT, R17, R99, PT ;  /* 0x000000631100720c */ /* 0x000fe20003fa6270 */
[----:B------:R-:W-:Y:S01]  /*5d60*/  FMUL.FTZ R6, R6, c[0x0][0x2ec] ;  /* 0x0000bb0006067a20 */ /* 0x000fe20000410000 */
[----:B------:R-:W-:Y:S01]  /*5d70*/  IADD3 R17, R20, 0x10, RZ ;  /* 0x0000001014117810 */ /* 0x000fe20007ffe0ff */
[----:B------:R-:W3:Y:S01]  /*5d80*/  MUFU.TANH R127, R26 ;  /* 0x0000001a007f7308 */ /* 0x000ee20000002400 */
[----:B--2---:R-:W-:Y:S01]  /*5d90*/  FSEL R19, R30, -INF , !P0 ;  /* 0xff8000001e137808 */ /* 0x004fe20004000000 */
[----:B------:R-:W-:Y:S01]  /*5da0*/  FMUL.FTZ R5, R5, c[0x0][0x2ec] ;  /* 0x0000bb0005057a20 */ /* 0x000fe20000410000 */
[----:B------:R-:W-:Y:S01]  /*5db0*/  FSEL R12, R28, -INF , !P1 ;  /* 0xff8000001c0c7808 */ /* 0x000fe20004800000 */
[----:B------:R-:W-:Y:S01]  /*5dc0*/  FMUL.FTZ R7, R7, c[0x0][0x2ec] ;  /* 0x0000bb0007077a20 */ /* 0x000fe20000410000 */
[----:B------:R-:W-:-:S02]  /*5dd0*/  ISETP.GE.AND P0, PT, R17, R100, PT ;  /* 0x000000641100720c */ /* 0x000fc40003f06270 */
[----:B------:R-:W-:Y:S01]  /*5de0*/  ISETP.GE.AND P1, PT, R17, R99, PT ;  /* 0x000000631100720c */ /* 0x000fe20003f26270 */
[----:B------:R-:W2:Y:S01]  /*5df0*/  MUFU.TANH R151, R27 ;  /* 0x0000001b00977308 */ /* 0x000ea20000002400 */
[----:B-1----:R-:W-:Y:S02]  /*5e00*/  FSEL R17, R29, -INF , !P5 ;  /* 0xff8000001d117808 */ /* 0x002fe40006800000 */
[----:B------:R-:W-:Y:S02]  /*5e10*/  IADD3 R13, R20, 0x18, RZ ;  /* 0x00000018140d7810 */ /* 0x000fe40007ffe0ff */
[----:B-----5:R-:W-:Y:S02]  /*5e20*/  FSEL R148, R148, -INF , !P0 ;  /* 0xff80000094947808 */ /* 0x020fe40004000000 */
[----:B------:R-:W-:Y:S01]  /*5e30*/  IADD3 R8, R20, 0x21, RZ ;  /* 0x0000002114087810 */ /* 0x000fe20007ffe0ff */
[----:B------:R1:W4:Y:S01]  /*5e40*/  MUFU.TANH R149, R22 ;  /* 0x0000001600957308 */ /* 0x0003220000002400 */
[----:B---3--:R-:W-:-:S02]  /*5e50*/  FSEL R127, R127, -INF , !P1 ;  /* 0xff8000007f7f7808 */ /* 0x008fc40004800000 */
[----:B------:R-:W-:Y:S02]  /*5e60*/  ISETP.GE.AND P1, PT, R13, R100, PT ;  /* 0x000000640d00720c */ /* 0x000fe40003f26270 */
[----:B------:R-:W-:Y:S02]  /*5e70*/  IADD3 R4, R20, 0x31, RZ ;  /* 0x0000003114047810 */ /* 0x000fe40007ffe0ff */
[----:B------:R-:W-:Y:S01]  /*5e80*/  FSEL R146, R146, -INF , !P1 ;  /* 0xff80000092927808 */ /* 0x000fe20004800000 */
[----:B------:R-:W3:Y:S01]  /*5e90*/  MUFU.TANH R130, R130 ;  /* 0x0000008200827308 */ /* 0x000ee20000002400 */
[----:B-1----:R-:W-:-:S07]  /*5ea0*/  IADD3 R22, R20, 0x11, RZ ;  /* 0x0000001114167810 */ /* 0x002fce0007ffe0ff */
[----:B------:R-:W1:Y:S01]  /*5eb0*/  MUFU.TANH R147, R23 ;  /* 0x0000001700937308 */ /* 0x000e620000002400 */
[C---:B------:R-:W-:Y:S02]  /*5ec0*/  ISETP.GE.AND P5, PT, R22.reuse, R100, PT ;  /* 0x000000641600720c */ /* 0x040fe40003fa6270 */
[----:B------:R-:W-:Y:S02]  /*5ed0*/  ISETP.GE.AND P0, PT, R22, R99, PT ;  /* 0x000000631600720c */ /* 0x000fe40003f06270 */
[----:B------:R-:W-:-:S03]  /*5ee0*/  FSEL R134, R134, -INF , !P5 ;  /* 0xff80000086867808 */ /* 0x000fc60006800000 */
[----:B------:R-:W5:Y:S01]  /*5ef0*/  MUFU.TANH R106, R106 ;  /* 0x0000006a006a7308 */ /* 0x000f620000002400 */
[-C--:B------:R-:W-:Y:S02]  /*5f00*/  ISETP.GE.AND P5, PT, R13, R99.reuse, PT ;  /* 0x000000630d00720c */ /* 0x080fe40003fa6270 */
[C---:B------:R-:W-:Y:S02]  /*5f10*/  IADD3 R13, R20.reuse, 0x19, RZ ;  /* 0x00000019140d7810 */ /* 0x040fe40007ffe0ff */
[----:B--2---:R-:W-:Y:S02]  /*5f20*/  FSEL R151, R151, -INF , !P0 ;  /* 0xff80000097977808 */ /* 0x004fe40004000000 */
[C---:B------:R-:W-:Y:S01]  /*5f30*/  ISETP.GE.AND P0, PT, R13.reuse, R100, PT ;  /* 0x000000640d00720c */ /* 0x040fe20003f06270 */
[----:B------:R-:W2:Y:S01]  /*5f40*/  MUFU.TANH R107, R107 ;  /* 0x0000006b006b7308 */ /* 0x000ea20000002400 */
[----:B------:R-:W-:Y:S02]  /*5f50*/  ISETP.GE.AND P1, PT, R13, R99, PT ;  /* 0x000000630d00720c */ /* 0x000fe40003f26270 */
[----:B------:R-:W-:-:S02]  /*5f60*/  IADD3 R13, R20, 0x20, RZ ;  /* 0x00000020140d7810 */ /* 0x000fc40007ffe0ff */
[----:B----4-:R-:W-:Y:S02]  /*5f70*/  FSEL R149, R149, -INF , !P5 ;  /* 0xff80000095957808 */ /* 0x010fe40006800000 */
[-C--:B------:R-:W-:Y:S01]  /*5f80*/  ISETP.GE.AND P5, PT, R13, R100.reuse, PT ;  /* 0x000000640d00720c */ /* 0x080fe20003fa6270 */
[----:B------:R-:W4:Y:S01]  /*5f90*/  MUFU.TANH R105, R105 ;  /* 0x0000006900697308 */ /* 0x000f220000002400 */
[----:B---3--:R-:W-:Y:S02]  /*5fa0*/  FSEL R130, R130, -INF , !P0 ;  /* 0xff80000082827808 */ /* 0x008fe40004000000 */
[----:B-1----:R-:W-:Y:S02]  /*5fb0*/  FSEL R147, R147, -INF , !P1 ;  /* 0xff80000093937808 */ /* 0x002fe40004800000 */
[----:B-----5:R-:W-:Y:S02]  /*5fc0*/  FSEL R106, R106, -INF , !P5 ;  /* 0xff8000006a6a7808 */ /* 0x020fe40006800000 */
[----:B------:R-:W-:Y:S01]  /*5fd0*/  ISETP.GE.AND P0, PT, R13, R99, PT ;  /* 0x000000630d00720c */ /* 0x000fe20003f06270 */
[----:B------:R-:W1:Y:S01]  /*5fe0*/  MUFU.TANH R141, R141 ;  /* 0x0000008d008d7308 */ /* 0x000e620000002400 */
[----:B------:R-:W-:-:S02]  /*5ff0*/  ISETP.GE.AND P1, PT, R8, R100, PT ;  /* 0x000000640800720c */ /* 0x000fc40003f26270 */
[-C--:B------:R-:W-:Y:S02]  /*6000*/  ISETP.GE.AND P5, PT, R8, R99.reuse, PT ;  /* 0x000000630800720c */ /* 0x080fe40003fa6270 */
[----:B------:R-:W-:Y:S02]  /*6010*/  IADD3 R8, R20, 0x28, RZ ;  /* 0x0000002814087810 */ /* 0x000fe40007ffe0ff */
[----:B--2---:R-:W-:Y:S01]  /*6020*/  FSEL R107, R107, -INF , !P1 ;  /* 0xff8000006b6b7808 */ /* 0x004fe20004800000 */
[----:B------:R-:W2:Y:S01]  /*6030*/  MUFU.TANH R142, R142 ;  /* 0x0000008e008e7308 */ /* 0x000ea20000002400 */
[----:B----4-:R-:W-:Y:S02]  /*6040*/  FSEL R105, R105, -INF , !P0 ;  /* 0xff80000069697808 */ /* 0x010fe40004000000 */
[C---:B------:R-:W-:Y:S02]  /*6050*/  ISETP.GE.AND P0, PT, R8.reuse, R100, PT ;  /* 0x000000640800720c */ /* 0x040fe40003f06270 */
[----:B------:R-:W-:-:S02]  /*6060*/  ISETP.GE.AND P1, PT, R8, R99, PT ;  /* 0x000000630800720c */ /* 0x000fc40003f26270 */
[----:B------:R-:W-:Y:S01]  /*6070*/  IADD3 R8, R20, 0x29, RZ ;  /* 0x0000002914087810 */ /* 0x000fe20007ffe0ff */
        /* <DEDUP_REMOVED lines=25> */
[----:B------:R-:W-:-:S05]  /*6210*/  ISETP.GE.AND P1, PT, R96, 0x3, PT ;  /* 0x000000036000780c */ /* 0x000fca0003f26270 */
[----:B------:R-:W2:Y:S01]  /*6220*/  MUFU.TANH R104, R104 ;  /* 0x0000006800687308 */ /* 0x000ea20000002400 */
[----:B---3--:R-:W-:Y:S01]  /*6230*/  FSEL R103, R103, -INF , !P0 ;  /* 0xff80000067677808 */ /* 0x008fe20004000000 */
[----:B------:R-:W-:Y:S01]  /*6240*/  BAR.SYNC.DEFER_BLOCKING 0x0 ;  /* 0x0000000000007b1d */ /* 0x000fe20000010000 */
        /* <DEDUP_REMOVED lines=10> */
[----:B------:R-:W-:-:S04]  /*62f0*/  LEA R132, P0, R98, c[0x0][0x168], 0x1 ;  /* 0x00005a0062847a11 */ /* 0x000fc800078008ff */
[----:B------:R-:W-:Y:S01]  /*6300*/  LEA.HI.X R131, R98, c[0x0][0x16c], R97, 0x1, P0 ;  /* 0x00005b0062837a11 */ /* 0x000fe200000f0c61 */
[----:B------:R-:W3:Y:S01]  /*6310*/  MUFU.TANH R92, R7 ;  /* 0x00000007005c7308 */ /* 0x000ee20000002400 */
[----:B-1----:R-:W-:Y:S02]  /*6320*/  FSEL R100, R5, -INF , !P5 ;  /* 0xff80000005647808 */ /* 0x002fe40006800000 */
[-C--:B------:R-:W-:Y:S02]  /*6330*/  ISETP.GE.AND P5, PT, R20, R99.reuse, PT ;  /* 0x000000631400720c */ /* 0x080fe40003fa6270 */
[----:B------:R-:W-:Y:S02]  /*6340*/  ISETP.GE.AND P0, PT, R4, R99, PT ;  /* 0x000000630400720c */ /* 0x000fe40003f06270 */
[----:B--2---:R-:W-:Y:S02]  /*6350*/  FSEL R5, R3, -INF , !P5 ;  /* 0xff80000003057808 */ /* 0x004fe40006800000 */
[----:B---3--:R-:W-:Y:S01]  /*6360*/  FSEL R92, R92, -INF , !P0 ;  /* 0xff8000005c5c7808 */ /* 0x008fe20004000000 */
        /* <DEDUP_REMOVED lines=61> */
.L_x_4072:
[----:B------:R-:W-:-:S05]  /*6740*/  IMAD.MOV.U32 R7, RZ, RZ, c[0x0][0x198] ;  /* 0x00006600ff077624 */ /* 0x000fca00078e00ff */
[----:B------:R-:W-:-:S04]  /*6750*/  LEA R7, -R7, RZ, 0x6 ;  /* 0x000000ff07077211 */ /* 0x000fc800078e31ff */
[----:B------:R-:W-:Y:S02]  /*6760*/  SHF.R.S32.HI R4, RZ, 0x1f, R7 ;  /* 0x0000001fff047819 */ /* 0x000fe40000011407 */
.L_x_4073:
        /* <DEDUP_REMOVED lines=60> */
.L_x_4075:
[----:B------:R-:W-:Y:S05]  /*6b30*/  BSYNC B0 ;  /* 0x0000000000007941 */ /* 0x000fea0003800000 */
.L_x_4074:
[----:B------:R-:W0:Y:S02]  /*6b40*/  LDGDEPBAR ;  /* 0x00000000000079af */ /* 0x000e240000000000 */
.L_x_4071:
        /* <DEDUP_REMOVED lines=28> */
[----:B------:R-:W-:Y:S02]  /*6d10*/  FMNMX.FTZ R6, R100, R3, !PT ;  /* 0x0000000364067209 */ /* 0x000fe40007810000 */
[----:B------:R-:W-:-:S03]  /*6d20*/  FMNMX.FTZ R3, R91, R4, !PT ;  /* 0x000000045b037209 */ /* 0x000fc60007810000 */
[----:B------:R-:W2:Y:S01]  /*6d30*/  SHFL.BFLY PT, R7, R6, 0x2, 0x1f ;  /* 0x0c401f0006077f89 */ /* 0x000ea200000e0000 */
        /* <DEDUP_REMOVED lines=14> */
[----:B------:R-:W-:Y:S01]  /*6e20*/  FADD.FTZ R145, R2, -R145 ;  /* 0x8000009102917221 */ /* 0x000fe20000010000 */
[----:B-1----:R-:W-:Y:S01]  /*6e30*/  FMNMX.FTZ R3, R4, R3, !PT ;  /* 0x0000000304037209 */ /* 0x002fe20007810000 */
[--C-:B------:R-:W-:Y:S02]  /*6e40*/  FFMA.FTZ R144, R32, c[0x0][0x23c], -R143.reuse ;  /* 0x00008f0020907a23 */ /* 0x100fe4000001088f */
[----:B------:R-:W1:Y:S01]  /*6e50*/  LDSM.16.MT88.4 R32, [R108+0x7000] ;  /* 0x007000006c20783b */ /* 0x000e620000004200 */
[C---:B------:R-:W-:Y:S01]  /*6e60*/  FSETP.NEU.FTZ.AND P0, PT, R3.reuse, -INF , PT ;  /* 0xff8000000300780b */ /* 0x040fe20003f1d000 */
[----:B------:R-:W-:Y:S02]  /*6e70*/  FMUL.FTZ R94, R3, c[0x0][0x23c] ;  /* 0x00008f00035e7a20 */ /* 0x000fe40000410000 */
[----:B------:R-:W-:Y:S01]  /*6e80*/  FMUL.FTZ R145, R145, c[0x0][0x23c] ;  /* 0x00008f0091917a20 */ /* 0x000fe20000410000 */
[----:B------:R-:W-:Y:S01]  /*6e90*/  MUFU.EX2 R144, R144 ;  /* 0x0000009000907308 */ /* 0x000fe20000000800 */
[--C-:B------:R-:W-:Y:S01]  /*6ea0*/  FFMA.FTZ R89, R18, c[0x0][0x23c], -R143.reuse ;  /* 0x00008f0012597a23 */ /* 0x100fe2000001088f */
[----:B------:R-:W-:Y:S01]  /*6eb0*/  FSEL R94, R94, RZ, P0 ;  /* 0x000000ff5e5e7208 */ /* 0x000fe20000000000 */
[----:B------:R-:W-:-:S02]  /*6ec0*/  FFMA.FTZ R90, R16, c[0x0][0x23c], -R143 ;  /* 0x00008f00105a7a23 */ /* 0x000fc4000001088f */
[----:B------:R-:W-:Y:S02]  /*6ed0*/  FFMA.FTZ R87, R12, c[0x0][0x23c], -R143 ;  /* 0x00008f000c577a23 */ /* 0x000fe4000001088f */
[--C-:B------:R-:W-:Y:S01]  /*6ee0*/  FFMA.FTZ R95, R5, c[0x0][0x23c], -R94.reuse ;  /* 0x00008f00055f7a23 */ /* 0x100fe2000001085e */
[----:B------:R-:W-:Y:S01]  /*6ef0*/  FSEL R5, R3, RZ, P0 ;  /* 0x000000ff03057208 */ /* 0x000fe20000000000 */
[--C-:B------:R-:W-:Y:S01]  /*6f00*/  FFMA.FTZ R86, R21, c[0x0][0x23c], -R94.reuse ;  /* 0x00008f0015567a23 */ /* 0x100fe2000001085e */
[----:B------:R-:W2:Y:S01]  /*6f10*/  MUFU.EX2 R145, R145 ;  /* 0x0000009100917308 */ /* 0x000ea20000000800 */
[--C-:B------:R-:W-:Y:S02]  /*6f20*/  FFMA.FTZ R93, R19, c[0x0][0x23c], -R94.reuse ;  /* 0x00008f00135d7a23 */ /* 0x100fe4000001085e */
[----:B------:R-:W-:Y:S02]  /*6f30*/  FADD.FTZ R2, R0, -R5 ;  /* 0x8000000500027221 */ /* 0x000fe40000010000 */
[----:B------:R-:W-:-:S02]  /*6f40*/  FFMA.FTZ R0, R17, c[0x0][0x23c], -R94 ;  /* 0x00008f0011007a23 */ /* 0x000fc4000001085e */
[----:B------:R-:W-:Y:S01]  /*6f50*/  FMUL.FTZ R2, R2, c[0x0][0x23c] ;  /* 0x00008f0002027a20 */ /* 0x000fe20000410000 */
[----:B------:R-:W3:Y:S01]  /*6f60*/  MUFU.EX2 R89, R89 ;  /* 0x0000005900597308 */ /* 0x000ee20000000800 */
[--C-:B------:R-:W-:Y:S01]  /*6f70*/  FFMA.FTZ R98, R130, c[0x0][0x23c], -R143.reuse ;  /* 0x00008f0082627a23 */ /* 0x100fe2000001088f */
[----:B------:R-:W4:Y:S01]  /*6f80*/  LDSM.16.MT88.4 R16, [R108+0x6000] ;  /* 0x006000006c10783b */ /* 0x000f220000004200 */
[----:B------:R-:W-:Y:S02]  /*6f90*/  FFMA.FTZ R130, R127, c[0x0][0x23c], -R94 ;  /* 0x00008f007f827a23 */ /* 0x000fe4000001085e */
[--C-:B------:R-:W-:Y:S02]  /*6fa0*/  FFMA.FTZ R135, R148, c[0x0][0x23c], -R143.reuse ;  /* 0x00008f0094877a23 */ /* 0x100fe4000001088f */
[----:B------:R-:W-:Y:S01]  /*6fb0*/  FFMA.FTZ R134, R134, c[0x0][0x23c], -R143 ;  /* 0x00008f0086867a23 */ /* 0x000fe2000001088f */
[----:B------:R-:W5:Y:S01]  /*6fc0*/  MUFU.EX2 R2, R2 ;  /* 0x0000000200027308 */ /* 0x000f620000000800 */
[----:B--2---:R-:W-:-:S02]  /*6fd0*/  FMUL.FTZ R4, R80, R145 ;  /* 0x0000009150047220 */ /* 0x004fc40000410000 */
[-C--:B------:R-:W-:Y:S02]  /*6fe0*/  FMUL.FTZ R5, R81, R145.reuse ;  /* 0x0000009151057220 */ /* 0x080fe40000410000 */
[-C--:B------:R-:W-:Y:S02]  /*6ff0*/  FMUL.FTZ R28, R56, R145.reuse ;  /* 0x00000091381c7220 */ /* 0x080fe40000410000 */
[-C--:B------:R-:W-:Y:S01]  /*7000*/  FMUL.FTZ R29, R57, R145.reuse ;  /* 0x00000091391d7220 */ /* 0x080fe20000410000 */
[----:B------:R-:W-:Y:S01]  /*7010*/  MUFU.EX2 R90, R90 ;  /* 0x0000005a005a7308 */ /* 0x000fe20000000800 */
[----:B---3--:R-:W-:Y:S01]  /*7020*/  F2FP.PACK_AB R80, R89, R144 ;  /* 0x000000905950723e */ /* 0x008fe200000000ff */
[-C--:B------:R-:W-:Y:S02]  /*7030*/  FMUL.FTZ R52, R52, R145.reuse ;  /* 0x0000009134347220 */ /* 0x080fe40000410000 */
[-C--:B------:R-:W-:Y:S02]  /*7040*/  FMUL.FTZ R53, R53, R145.reuse ;  /* 0x0000009135357220 */ /* 0x080fe40000410000 */
[----:B------:R-:W-:-:S02]  /*7050*/  FMUL.FTZ R36, R36, R145 ;  /* 0x0000009124247220 */ /* 0x000fc40000410000 */
[----:B------:R-:W2:Y:S01]  /*7060*/  MUFU.EX2 R87, R87 ;  /* 0x0000005700577308 */ /* 0x000ea20000000800 */
[-C--:B-----5:R-:W-:Y:S02]  /*7070*/  FMUL.FTZ R6, R82, R2.reuse ;  /* 0x0000000252067220 */ /* 0x0a0fe40000410000 */
[-C--:B------:R-:W-:Y:S02]  /*7080*/  FMUL.FTZ R7, R83, R2.reuse ;  /* 0x0000000253077220 */ /* 0x080fe40000410000 */
[-C--:B------:R-:W-:Y:S02]  /*7090*/  FMUL.FTZ R30, R58, R2.reuse ;  /* 0x000000023a1e7220 */ /* 0x080fe40000410000 */
[-C--:B------:R-:W-:Y:S01]  /*70a0*/  FMUL.FTZ R31, R59, R2.reuse ;  /* 0x000000023b1f7220 */ /* 0x080fe20000410000 */
[----:B------:R-:W-:Y:S01]  /*70b0*/  MUFU.EX2 R95, R95 ;  /* 0x0000005f005f7308 */ /* 0x000fe20000000800 */
[-C--:B------:R-:W-:Y:S01]  /*70c0*/  FMUL.FTZ R54, R54, R2.reuse ;  /* 0x0000000236367220 */ /* 0x080fe20000410000 */
[----:B------:R-:W-:Y:S01]  /*70d0*/  LDSM.16.MT88.4 R56, [R110+0x6400] ;  /* 0x006400006e38783b */ /* 0x000fe20000004200 */
[----:B------:R-:W-:-:S02]  /*70e0*/  FMUL.FTZ R55, R55, R2 ;  /* 0x0000000237377220 */ /* 0x000fc40000410000 */
[-C--:B------:R-:W-:Y:S02]  /*70f0*/  FMUL.FTZ R37, R37, R145.reuse ;  /* 0x0000009125257220 */ /* 0x080fe40000410000 */
[----:B------:R-:W-:Y:S01]  /*7100*/  FMUL.FTZ R38, R38, R2 ;  /* 0x0000000226267220 */ /* 0x000fe20000410000 */
[----:B------:R-:W3:Y:S01]  /*7110*/  MUFU.EX2 R86, R86 ;  /* 0x0000005600567308 */ /* 0x000ee20000000800 */
[----:B--2---:R-:W-:Y:S01]  /*7120*/  F2FP.PACK_AB R82, R87, R90 ;  /* 0x0000005a5752723e */ /* 0x004fe200000000ff */
[-C--:B------:R-:W-:Y:S02]  /*7130*/  FMUL.FTZ R39, R39, R2.reuse ;  /* 0x0000000227277220 */ /* 0x080fe40000410000 */
[-C--:B------:R-:W-:Y:S02]  /*7140*/  FMUL.FTZ R40, R40, R145.reuse ;  /* 0x0000009128287220 */ /* 0x080fe40000410000 */
[----:B------:R-:W-:Y:S02]  /*7150*/  FMUL.FTZ R41, R41, R145 ;  /* 0x0000009129297220 */ /* 0x000fe40000410000 */
[----:B------:R-:W-:Y:S01]  /*7160*/  MUFU.EX2 R93, R93 ;  /* 0x0000005d005d7308 */ /* 0x000fe20000000800 */
[----:B------:R-:W-:-:S02]  /*7170*/  FMUL.FTZ R42, R42, R2 ;  /* 0x000000022a2a7220 */ /* 0x000fc40000410000 */
[-C--:B------:R-:W-:Y:S02]  /*7180*/  FMUL.FTZ R43, R43, R2.reuse ;  /* 0x000000022b2b7220 */ /* 0x080fe40000410000 */
[-C--:B------:R-:W-:Y:S02]  /*7190*/  FMUL.FTZ R76, R76, R145.reuse ;  /* 0x000000914c4c7220 */ /* 0x080fe40000410000 */
[----:B------:R-:W-:Y:S01]  /*71a0*/  FMUL.FTZ R77, R77, R145 ;  /* 0x000000914d4d7220 */ /* 0x000fe20000410000 */
[----:B------:R-:W2:Y:S01]  /*71b0*/  MUFU.EX2 R0, R0 ;  /* 0x0000000000007308 */ /* 0x000ea20000000800 */
[----:B---3--:R-:W-:Y:S01]  /*71c0*/  F2FP.PACK_AB R81, R86, R95 ;  /* 0x0000005f5651723e */ /* 0x008fe200000000ff */
[-C--:B------:R-:W-:Y:S02]  /*71d0*/  FMUL.FTZ R78, R78, R2.reuse ;  /* 0x000000024e4e7220 */ /* 0x080fe40000410000 */
[----:B------:R-:W-:Y:S02]  /*71e0*/  FMUL.FTZ R79, R79, R2 ;  /* 0x000000024f4f7220 */ /* 0x000fe40000410000 */
[----:B------:R-:W-:-:S02]  /*71f0*/  FFMA.FTZ R99, R146, c[0x0][0x23c], -R143 ;  /* 0x00008f0092637a23 */ /* 0x000fc4000001088f */
[--C-:B------:R-:W-:Y:S01]  /*7200*/  FFMA.FTZ R127, R151, c[0x0][0x23c], -R94.reuse ;  /* 0x00008f00977f7a23 */ /* 0x100fe2000001085e */
[----:B------:R-:W-:Y:S01]  /*7210*/  MUFU.EX2 R135, R135 ;  /* 0x0000008700877308 */ /* 0x000fe20000000800 */
[--C-:B------:R-:W-:Y:S02]  /*7220*/  FFMA.FTZ R97, R149, c[0x0][0x23c], -R94.reuse ;  /* 0x00008f0095617a23 */ /* 0x100fe4000001085e */
[----:B------:R-:W-:Y:S02]  /*7230*/  FFMA.FTZ R96, R147, c[0x0][0x23c], -R94 ;  /* 0x00008f0093607a23 */ /* 0x000fe4000001085e */
[----:B------:R-:W-:Y:S01]  /*7240*/  FMUL.FTZ R44, R44, R145 ;  /* 0x000000912c2c7220 */ /* 0x000fe20000410000 */
[----:B--2---:R-:W-:Y:S02]  /*7250*/  F2FP.PACK_AB R83, R0, R93 ;  /* 0x0000005d0053723e */ /* 0x004fe400000000ff */
[----:B------:R-:W-:Y:S01]  /*7260*/  MUFU.EX2 R134, R134 ;  /* 0x0000008600867308 */ /* 0x000fe20000000800 */
[----:B------:R-:W-:-:S02]  /*7270*/  FMUL.FTZ R45, R45, R145 ;  /* 0x000000912d2d7220 */ /* 0x000fc40000410000 */
[-C--:B------:R-:W-:Y:S02]  /*7280*/  FMUL.FTZ R46, R46, R2.reuse ;  /* 0x000000022e2e7220 */ /* 0x080fe40000410000 */
[-C--:B------:R-:W-:Y:S01]  /*7290*/  FMUL.FTZ R47, R47, R2.reuse ;  /* 0x000000022f2f7220 */ /* 0x080fe20000410000 */
[C---:B-1----:R-:W-:Y:S01]  /*72a0*/  HMMA.16816.F32 R28, R80.reuse, R32, R28 ;  /* 0x00000020501c723c */ /* 0x042fe2000000181c */
[-C--:B------:R-:W-:Y:S01]  /*72b0*/  FMUL.FTZ R48, R48, R145.reuse ;  /* 0x0000009130307220 */ /* 0x080fe20000410000 */
[----:B------:R-:W-:Y:S01]  /*72c0*/  MUFU.EX2 R99, R99 ;  /* 0x0000006300637308 */ /* 0x000fe20000000800 */
[-C--:B------:R-:W-:Y:S02]  /*72d0*/  FMUL.FTZ R49, R49, R145.reuse ;  /* 0x0000009131317220 */ /* 0x080fe40000410000 */
[-C--:B------:R-:W-:Y:S02]  /*72e0*/  FMUL.FTZ R50, R50, R2.reuse ;  /* 0x0000000232327220 */ /* 0x080fe40000410000 */
[----:B------:R-:W-:Y:S01]  /*72f0*/  FMUL.FTZ R51, R51, R2 ;  /* 0x0000000233337220 */ /* 0x000fe20000410000 */
[----:B------:R-:W-:Y:S01]  /*7300*/  HMMA.16816.F32 R32, R80, R34, R52 ;  /* 0x000000225020723c */ /* 0x000fe20000001834 */
[----:B------:R-:W1:Y:S01]  /*7310*/  LDSM.16.MT88.4 R52, [R110+0x8000] ;  /* 0x008000006e34783b */ /* 0x000e620000004200 */
[----:B------:R-:W-:Y:S01]  /*7320*/  MUFU.EX2 R98, R98 ;  /* 0x0000006200627308 */ /* 0x000fe20000000800 */
[----:B------:R-:W-:-:S02]  /*7330*/  FMUL.FTZ R12, R72, R145 ;  /* 0x00000091480c7220 */ /* 0x000fc40000410000 */
[-C--:B------:R-:W-:Y:S02]  /*7340*/  FMUL.FTZ R13, R73, R145.reuse ;  /* 0x00000091490d7220 */ /* 0x080fe40000410000 */
[-C--:B------:R-:W-:Y:S01]  /*7350*/  FMUL.FTZ R14, R74, R2.reuse ;  /* 0x000000024a0e7220 */ /* 0x080fe20000410000 */
[C---:B------:R-:W-:Y:S01]  /*7360*/  HMMA.16816.F32 R4, R80.reuse, R8, R4 ;  /* 0x000000085004723c */ /* 0x040fe20000001804 */
[-C--:B------:R-:W-:Y:S01]  /*7370*/  FMUL.FTZ R15, R75, R2.reuse ;  /* 0x000000024b0f7220 */ /* 0x080fe20000410000 */
[----:B------:R-:W2:Y:S01]  /*7380*/  MUFU.EX2 R130, R130 ;  /* 0x0000008200827308 */ /* 0x000ea20000000800 */
[-C--:B------:R-:W-:Y:S02]  /*7390*/  FMUL.FTZ R68, R68, R145.reuse ;  /* 0x0000009144447220 */ /* 0x080fe40000410000 */
[-C--:B------:R-:W-:Y:S02]  /*73a0*/  FMUL.FTZ R69, R69, R145.reuse ;  /* 0x0000009145457220 */ /* 0x080fe40000410000 */
[-C--:B------:R-:W-:Y:S01]  /*73b0*/  FMUL.FTZ R70, R70, R2.reuse ;  /* 0x0000000246467220 */ /* 0x080fe20000410000 */
[----:B------:R-:W-:Y:S01]  /*73c0*/  HMMA.16816.F32 R8, R80, R10, R76 ;  /* 0x0000000a5008723c */ /* 0x000fe2000000184c */
[----:B------:R-:W-:Y:S01]  /*73d0*/  FMUL.FTZ R71, R71, R2 ;  /* 0x0000000247477220 */ /* 0x000fe20000410000 */
[----:B------:R-:W3:Y:S01]  /*73e0*/  MUFU.EX2 R127, R127 ;  /* 0x0000007f007f7308 */ /* 0x000ee20000000800 */
[-C--:B------:R-:W-:Y:S01]  /*73f0*/  FMUL.FTZ R20, R64, R145.reuse ;  /* 0x0000009140147220 */ /* 0x080fe20000410000 */
[----:B------:R-:W-:Y:S01]  /*7400*/  LDSM.16.MT88.4 R76, [R110+0x6c00] ;  /* 0x006c00006e4c783b */ /* 0x000fe20000004200 */
[----:B------:R-:W-:-:S02]  /*7410*/  FMUL.FTZ R21, R65, R145 ;  /* 0x0000009141157220 */ /* 0x000fc40000410000 */
[-C--:B------:R-:W-:Y:S01]  /*7420*/  FMUL.FTZ R22, R66, R2.reuse ;  /* 0x0000000242167220 */ /* 0x080fe20000410000 */
[C---:B----4-:R-:W-:Y:S01]  /*7430*/  HMMA.16816.F32 R12, R80.reuse, R16, R12 ;  /* 0x00000010500c723c */ /* 0x050fe2000000180c */
[-C--:B------:R-:W-:Y:S01]  /*7440*/  FMUL.FTZ R23, R67, R2.reuse ;  /* 0x0000000243177220 */ /* 0x080fe20000410000 */
[----:B------:R-:W-:Y:S01]  /*7450*/  MUFU.EX2 R97, R97 ;  /* 0x0000006100617308 */ /* 0x000fe20000000800 */
[-C--:B------:R-:W-:Y:S02]  /*7460*/  FMUL.FTZ R60, R60, R145.reuse ;  /* 0x000000913c3c7220 */ /* 0x080fe40000410000 */
[----:B------:R-:W-:Y:S02]  /*7470*/  FMUL.FTZ R61, R61, R145 ;  /* 0x000000913d3d7220 */ /* 0x000fe40000410000 */
[-C--:B------:R-:W-:Y:S01]  /*7480*/  FMUL.FTZ R62, R62, R2.reuse ;  /* 0x000000023e3e7220 */ /* 0x080fe20000410000 */
[----:B------:R-:W-:Y:S01]  /*7490*/  HMMA.16816.F32 R16, R80, R18, R68 ;  /* 0x000000125010723c */ /* 0x000fe20000001844 */
[----:B------:R-:W-:Y:S01]  /*74a0*/  FMUL.FTZ R63, R63, R2 ;  /* 0x000000023f3f7220 */ /* 0x000fe20000410000 */
[----:B------:R-:W4:Y:S01]  /*74b0*/  MUFU.EX2 R96, R96 ;  /* 0x0000006000607308 */ /* 0x000f220000000800 */
[--C-:B------:R-:W-:Y:S01]  /*74c0*/  FFMA.FTZ R146, R106, c[0x0][0x23c], -R143.reuse ;  /* 0x00008f006a927a23 */ /* 0x100fe2000001088f */
[----:B------:R-:W-:Y:S01]  /*74d0*/  LDSM.16.MT88.4 R68, [R108+0x6c00] ;  /* 0x006c00006c44783b */ /* 0x000fe20000004200 */
[----:B------:R-:W-:-:S02]  /*74e0*/  FFMA.FTZ R147, R107, c[0x0][0x23c], -R143 ;  /* 0x00008f006b937a23 */ /* 0x000fc4000001088f */
[--C-:B------:R-:W-:Y:S01]  /*74f0*/  FFMA.FTZ R106, R142, c[0x0][0x23c], -R143.reuse ;  /* 0x00008f008e6a7a23 */ /* 0x100fe2000001088f */
[C---:B------:R-:W-:Y:S01]  /*7500*/  HMMA.16816.F32 R20, R80.reuse, R24, R20 ;  /* 0x000000185014723c */ /* 0x040fe20000001814 */
[----:B------:R-:W-:Y:S01]  /*7510*/  FFMA.FTZ R107, R140, c[0x0][0x23c], -R143 ;  /* 0x00008f008c6b7a23 */ /* 0x000fe2000001088f */
[----:B------:R-:W-:Y:S01]  /*7520*/  MUFU.EX2 R146, R146 ;  /* 0x0000009200927308 */ /* 0x000fe20000000800 */
[--C-:B------:R-:W-:Y:S02]  /*7530*/  FFMA.FTZ R142, R105, c[0x0][0x23c], -R94.reuse ;  /* 0x00008f00698e7a23 */ /* 0x100fe4000001085e */
[--C-:B------:R-:W-:Y:S02]  /*7540*/  FFMA.FTZ R141, R141, c[0x0][0x23c], -R94.reuse ;  /* 0x00008f008d8d7a23 */ /* 0x100fe4000001085e */
[--C-:B------:R-:W-:Y:S01]  /*7550*/  FFMA.FTZ R105, R139, c[0x0][0x23c], -R94.reuse ;  /* 0x00008f008b697a23 */ /* 0x100fe2000001085e */
[----:B-1----:R-:W-:Y:S01]  /*7560*/  HMMA.16816.F32 R36, R80, R52, R36 ;  /* 0x000000345024723c */ /* 0x002fe20000001824 */
[----:B------:R-:W-:Y:S01]  /*7570*/  FFMA.FTZ R140, R101, c[0x0][0x23c], -R94 ;  /* 0x00008f00658c7a23 */ /* 0x000fe2000001085e */
[----:B------:R-:W-:Y:S01]  /*7580*/  MUFU.EX2 R147, R147 ;  /* 0x0000009300937308 */ /* 0x000fe20000000800 */
[----:B------:R-:W-:-:S02]  /*7590*/  FFMA.FTZ R144, R133, R145, R144 ;  /* 0x0000009185907223 */ /* 0x000fc40000010090 */
[--C-:B------:R-:W-:Y:S02]  /*75a0*/  FFMA.FTZ R101, R103, c[0x0][0x23c], -R143.reuse ;  /* 0x00008f0067657a23 */ /* 0x100fe4000001088f */
[--C-:B------:R-:W-:Y:S01]  /*75b0*/  FFMA.FTZ R64, R104, c[0x0][0x23c], -R143.reuse ;  /* 0x00008f0068407a23 */ /* 0x100fe2000001088f */
[C---:B------:R-:W-:Y:S01]  /*75c0*/  HMMA.16816.F32 R40, R80.reuse, R54, R40 ;  /* 0x000000365028723c */ /* 0x040fe20000001828 */
[----:B------:R-:W1:Y:S01]  /*75d0*/  LDSM.16.MT88.4 R52, [R108+0x8000] ;  /* 0x008000006c34783b */ /* 0x000e620000004200 */
[----:B------:R-:W-:Y:S01]  /*75e0*/  MUFU.EX2 R106, R106 ;  /* 0x0000006a006a7308 */ /* 0x000fe20000000800 */
[--C-:B------:R-:W-:Y:S02]  /*75f0*/  FFMA.FTZ R102, R102, c[0x0][0x23c], -R143.reuse ;  /* 0x00008f0066667a23 */ /* 0x100fe4000001088f */
[----:B------:R-:W-:Y:S02]  /*7600*/  FFMA.FTZ R133, R100, c[0x0][0x23c], -R143 ;  /* 0x00008f0064857a23 */ /* 0x000fe4000001088f */
[--C-:B------:R-:W-:Y:S01]  /*7610*/  FFMA.FTZ R91, R91, c[0x0][0x23c], -R94.reuse ;  /* 0x00008f005b5b7a23 */ /* 0x100fe2000001085e */
[----:B------:R-:W-:Y:S01]  /*7620*/  HMMA.16816.F32 R24, R80, R26, R60 ;  /* 0x0000001a5018723c */ /* 0x000fe2000000183c */
[----:B------:R-:W-:Y:S01]  /*7630*/  LDSM.16.MT88.4 R60, [R110+0x6800] ;  /* 0x006800006e3c783b */ /* 0x000fe20000004200 */
[----:B------:R-:W-:Y:S01]  /*7640*/  MUFU.EX2 R107, R107 ;  /* 0x0000006b006b7308 */ /* 0x000fe20000000800 */
[----:B------:R-:W-:-:S02]  /*7650*/  FFMA.FTZ R104, R84, c[0x0][0x23c], -R94 ;  /* 0x00008f0054687a23 */ /* 0x000fc4000001085e */
[--C-:B------:R-:W-:Y:S02]  /*7660*/  FFMA.FTZ R103, R85, c[0x0][0x23c], -R94.reuse ;  /* 0x00008f0055677a23 */ /* 0x100fe4000001085e */
[----:B------:R-:W-:Y:S02]  /*7670*/  FFMA.FTZ R92, R92, c[0x0][0x23c], -R94 ;  /* 0x00008f005c5c7a23 */ /* 0x000fe4000001085e */
[----:B------:R-:W-:Y:S01]  /*7680*/  FFMA.FTZ R95, R136, R2, R95 ;  /* 0x00000002885f7223 */ /* 0x000fe2000001005f */
[----:B------:R-:W-:Y:S01]  /*7690*/  MUFU.EX2 R142, R142 ;  /* 0x0000008e008e7308 */ /* 0x000fe20000000800 */
[----:B------:R-:W-:Y:S02]  /*76a0*/  FADD.FTZ R89, R89, R144 ;  /* 0x0000009059597221 */ /* 0x000fe40000010000 */
[----:B------:R-:W-:Y:S02]  /*76b0*/  FADD.FTZ R86, R86, R95 ;  /* 0x0000005f56567221 */ /* 0x000fe40000010000 */
[----:B------:R-:W-:-:S02]  /*76c0*/  FADD.FTZ R2, R90, R89 ;  /* 0x000000595a027221 */ /* 0x000fc40000010000 */
[----:B------:R-:W-:Y:S01]  /*76d0*/  FADD.FTZ R93, R93, R86 ;  /* 0x000000565d5d7221 */ /* 0x000fe20000010000 */
[----:B------:R-:W-:Y:S01]  /*76e0*/  MUFU.EX2 R141, R141 ;  /* 0x0000008d008d7308 */ /* 0x000fe20000000800 */
[----:B------:R-:W-:Y:S02]  /*76f0*/  FADD.FTZ R2, R87, R2 ;  /* 0x0000000257027221 */ /* 0x000fe40000010000 */
[----:B------:R-:W-:-:S04]  /*7700*/  FADD.FTZ R93, R0, R93 ;  /* 0x0000005d005d7221 */ /* 0x000fc80000010000 */
[----:B--2---:R-:W-:Y:S01]  /*7710*/  FADD.FTZ R0, R130, R93 ;  /* 0x0000005d82007221 */ /* 0x004fe20000010000 */
[----:B------:R-:W-:Y:S03]  /*7720*/  MUFU.EX2 R105, R105 ;  /* 0x0000006900697308 */ /* 0x000fe60000000800 */
[C---:B---3--:R-:W-:Y:S01]  /*7730*/  FADD.FTZ R0, R127.reuse, R0 ;  /* 0x000000007f007221 */ /* 0x048fe20000010000 */
[C---:B-1----:R-:W-:Y:S04]  /*7740*/  HMMA.16816.F32 R44, R80.reuse, R52, R44 ;  /* 0x00000034502c723c */ /* 0x042fe8000000182c */
[----:B------:R-:W-:Y:S03]  /*7750*/  MUFU.EX2 R140, R140 ;  /* 0x0000008c008c7308 */ /* 0x000fe60000000800 */
[----:B------:R-:W-:Y:S01]  /*7760*/  F2FP.PACK_AB R52, R134, R135 ;  /* 0x000000878634723e */ /* 0x000fe200000000ff */
[----:B------:R-:W-:Y:S01]  /*7770*/  HMMA.16816.F32 R48, R80, R54, R48 ;  /* 0x000000365030723c */ /* 0x000fe20000001830 */
[----:B------:R-:W-:-:S03]  /*7780*/  F2FP.PACK_AB R53, R127, R130 ;  /* 0x000000827f35723e */ /* 0x000fc600000000ff */
[----:B------:R-:W-:Y:S01]  /*7790*/  MUFU.EX2 R102, R102 ;  /* 0x0000006600667308 */ /* 0x000fe20000000800 */
[----:B------:R-:W-:Y:S01]  /*77a0*/  FADD.FTZ R135, R135, R2 ;  /* 0x0000000287877221 */ /* 0x000fe20000010000 */
[----:B------:R-:W-:Y:S02]  /*77b0*/  MOV R2, R88 ;  /* 0x0000005800027202 */ /* 0x000fe40000000f00 */
[----:B------:R-:W-:Y:S01]  /*77c0*/  F2FP.PACK_AB R54, R98, R99 ;  /* 0x000000636236723e */ /* 0x000fe200000000ff */
[----:B------:R-:W-:Y:S01]  /*77d0*/  FADD.FTZ R134, R134, R135 ;  /* 0x0000008786867221 */ /* 0x000fe20000010000 */
[----:B----4-:R-:W-:Y:S02]  /*77e0*/  F2FP.PACK_AB R55, R96, R97 ;  /* 0x000000616037723e */ /* 0x010fe400000000ff */
[----:B------:R-:W1:Y:S05]  /*77f0*/  MUFU.EX2 R101, R101 ;  /* 0x0000006500657308 */ /* 0x000e6a0000000800 */
[C---:B------:R-:W-:Y:S03]  /*7800*/  HMMA.16816.F32 R4, R52.reuse, R56, R4 ;  /* 0x000000383404723c */ /* 0x040fe60000001804 */
[----:B------:R-:W-:Y:S05]  /*7810*/  MUFU.EX2 R100, R64 ;  /* 0x0000004000647308 */ /* 0x000fea0000000800 */
[----:B------:R-:W-:Y:S01]  /*7820*/  HMMA.16816.F32 R8, R52, R58, R8 ;  /* 0x0000003a3408723c */ /* 0x000fe20000001808 */
[----:B------:R-:W2:Y:S02]  /*7830*/  LDSM.16.MT88.4 R56, [R108+0x6400] ;  /* 0x006400006c38783b */ /* 0x000ea40000004200 */
[----:B------:R-:W3:Y:S01]  /*7840*/  MUFU.EX2 R133, R133 ;  /* 0x0000008500857308 */ /* 0x000ee20000000800 */
[----:B-1----:R-:W-:-:S07]  /*7850*/  F2FP.PACK_AB R84, R101, R102 ;  /* 0x000000666554723e */ /* 0x002fce00000000ff */
[----:B------:R-:W-:Y:S08]  /*7860*/  MUFU.EX2 R91, R91 ;  /* 0x0000005b005b7308 */ /* 0x000ff00000000800 */
[----:B------:R-:W1:Y:S01]  /*7870*/  MUFU.EX2 R104, R104 ;  /* 0x0000006800687308 */ /* 0x000e620000000800 */
[----:B---3--:R-:W-:-:S07]  /*7880*/  F2FP.PACK_AB R86, R133, R100 ;  /* 0x000000648556723e */ /* 0x008fce00000000ff */
[----:B------:R-:W-:Y:S08]  /*7890*/  MUFU.EX2 R103, R103 ;  /* 0x0000006700677308 */ /* 0x000ff00000000800 */
[----:B------:R-:W3:Y:S01]  /*78a0*/  MUFU.EX2 R136, R92 ;  /* 0x0000005c00887308 */ /* 0x000ee20000000800 */
[----:B-1----:R-:W-:Y:S01]  /*78b0*/  F2FP.PACK_AB R85, R104, R91 ;  /* 0x0000005b6855723e */ /* 0x002fe200000000ff */
[C---:B--2---:R-:W-:Y:S08]  /*78c0*/  HMMA.16816.F32 R12, R52.reuse, R56, R12 ;  /* 0x00000038340c723c */ /* 0x044ff0000000180c */
[----:B------:R-:W-:Y:S01]  /*78d0*/  HMMA.16816.F32 R16, R52, R58, R16 ;  /* 0x0000003a3410723c */ /* 0x000fe20000001810 */
[----:B------:R-:W1:Y:S01]  /*78e0*/  LDSM.16.MT88.4 R56, [R110+0x7400] ;  /* 0x007400006e38783b */ /* 0x000e620000004200 */
[----:B---3--:R-:W-:-:S06]  /*78f0*/  F2FP.PACK_AB R87, R136, R103 ;  /* 0x000000678857723e */ /* 0x008fcc00000000ff */
        /* <DEDUP_REMOVED lines=19> */
[C---:B-1----:R-:W-:Y:S08]  /*7a30*/  HMMA.16816.F32 R12, R52.reuse, R56, R12 ;  /* 0x00000038340c723c */ /* 0x042ff0000000180c */
[----:B------:R-:W-:Y:S01]  /*7a40*/  HMMA.16816.F32 R16, R52, R58, R16 ;  /* 0x0000003a3410723c */ /* 0x000fe20000001810 */
[----:B------:R-:W1:Y:S07]  /*7a50*/  LDSM.16.MT88.4 R56, [R108+0x7800] ;  /* 0x007800006c38783b */ /* 0x000e6e0000004200 */
[C---:B------:R-:W-:Y:S01]  /*7a60*/  HMMA.16816.F32 R80, R84.reuse, R76, R4 ;  /* 0x0000004c5450723c */ /* 0x040fe20000001804 */
[----:B------:R-:W-:Y:S07]  /*7a70*/  LDSM.16.MT88.4 R4, [R108+0x8c00] ;  /* 0x008c00006c04783b */ /* 0x000fee0000004200 */
[----:B------:R-:W-:Y:S01]  /*7a80*/  HMMA.16816.F32 R76, R84, R78, R8 ;  /* 0x0000004e544c723c */ /* 0x000fe20000001808 */
[----:B------:R-:W-:Y:S07]  /*7a90*/  LDSM.16.MT88.4 R8, [R110+0x8c00] ;  /* 0x008c00006e08783b */ /* 0x000fee0000004200 */
[C---:B--2---:R-:W-:Y:S08]  /*7aa0*/  HMMA.16816.F32 R20, R52.reuse, R60, R20 ;  /* 0x0000003c3414723c */ /* 0x044ff00000001814 */
[----:B------:R-:W-:Y:S01]  /*7ab0*/  HMMA.16816.F32 R24, R52, R62, R24 ;  /* 0x0000003e3418723c */ /* 0x000fe20000001818 */
[----:B------:R-:W2:Y:S07]  /*7ac0*/  LDSM.16.MT88.4 R60, [R110+0x8800] ;  /* 0x008800006e3c783b */ /* 0x000eae0000004200 */
[----:B------:R-:W-:Y:S07]  /*7ad0*/  HMMA.16816.F32 R72, R84, R68, R12 ;  /* 0x000000445448723c */ /* 0x000fee000000180c */
        /* <DEDUP_REMOVED lines=19> */
[----:B------:R-:W-:Y:S01]  /*7c10*/  HMMA.16816.F32 R48, R52, R58, R48 ;  /* 0x0000003a3430723c */ /* 0x000fe20000001830 */
[----:B------:R-:W1:Y:S07]  /*7c20*/  LDSM.16.MT88.4 R52, [R108+0x7c00] ;  /* 0x007c00006c34783b */ /* 0x000e6e0000004200 */
[C---:B------:R-:W-:Y:S07]  /*7c30*/  HMMA.16816.F32 R36, R84.reuse, R8, R36 ;  /* 0x000000085424723c */ /* 0x040fee0000001824 */
        /* <DEDUP_REMOVED lines=13> */
[----:B-1----:R-:W-:Y:S03]  /*7d10*/  HMMA.16816.F32 R56, R84, R52, R28 ;  /* 0x000000345438723c */ /* 0x002fe6000000181c */
[----:B------:R-:W-:-:S05]  /*7d20*/  FADD.FTZ R133, R133, R100 ;  /* 0x0000006485857221 */ /* 0x000fca0000010000 */
[C---:B------:R-:W-:Y:S08]  /*7d30*/  HMMA.16816.F32 R52, R84.reuse, R54, R32 ;  /* 0x000000365434723c */ /* 0x040ff00000001820 */
[----:B------:R-:W-:Y:S08]  /*7d40*/  HMMA.16816.F32 R48, R84, R6, R48 ;  /* 0x000000065430723c */ /* 0x000ff00000001830 */
.L_x_4068:
        /* <DEDUP_REMOVED lines=12> */
.L_x_4080:
        /* <DEDUP_REMOVED lines=65> */
.L_x_4077:
[----:B------:R-:W-:Y:S02]  /*8220*/  ISETP.GE.AND P3, PT, R124, c[0x0][0x220], PT ;  /* 0x000088007c007a0c */ /* 0x000fe40003f66270 */
[----:B------:R-:W-:Y:S02]  /*8230*/  LEA R134, P4, R3, R138, 0x1 ;  /* 0x0000008a03867211 */ /* 0x000fe400078808ff */
[----:B------:R-:W-:Y:S02]  /*8240*/  ISETP.GE.AND P2, PT, R115, c[0x0][0x220], PT ;  /* 0x0000880073007a0c */ /* 0x000fe40003f46270 */
[----:B------:R-:W-:Y:S02]  /*8250*/  LEA.HI.X R135, R3, R137, R0, 0x1, P4 ;  /* 0x0000008903877211 */ /* 0x000fe400020f0c00 */
[----:B------:R-:W-:Y:S02]  /*8260*/  ISETP.GE.AND P1, PT, R114, c[0x0][0x220], PT ;  /* 0x0000880072007a0c */ /* 0x000fe40003f26270 */
[----:B------:R-:W-:Y:S03]  /*8270*/  IADD3 R139, P0, R126, R3, RZ ;  /* 0x000000037e8b7210 */ /* 0x000fe60007f1e0ff */
[----:B------:R-:W-:Y:S01]  /*8280*/  @P3 STS [R121+0x6000], RZ ;  /* 0x006000ff79003388 */ /* 0x000fe20000000800 */
[----:B------:R-:W-:Y:S02]  /*8290*/  @!P3 MOV R3, c[0x0][0x1a0] ;  /* 0x000068000003ba02 */ /* 0x000fe40000000f00 */
[----:B------:R-:W-:Y:S02]  /*82a0*/  @!P3 MOV R2, c[0x0][0x1a4] ;  /* 0x000069000002ba02 */ /* 0x000fe40000000f00 */
[----:B------:R-:W-:Y:S01]  /*82b0*/  @!P3 LEA R142, P5, R3, R134, 0x6 ;  /* 0x00000086038eb211 */ /* 0x000fe200078a30ff */
[----:B------:R-:W-:Y:S01]  /*82c0*/  @P3 STS [R121+0x6004], RZ ;  /* 0x006004ff79003388 */ /* 0x000fe20000000800 */
[----:B------:R-:W-:Y:S02]  /*82d0*/  @!P2 LEA R140, P4, R139, R138, 0x1 ;  /* 0x0000008a8b8ca211 */ /* 0x000fe400078808ff */
[----:B------:R-:W-:Y:S02]  /*82e0*/  @!P3 LEA.HI.X R143, R3, R135, R2, 0x6, P5 ;  /* 0x00000087038fb211 */ /* 0x000fe400028f3402 */
[----:B------:R-:W-:Y:S01]  /*82f0*/  IADD3.X R0, R123, R0, RZ, P0, !PT ;  /* 0x000000007b007210 */ /* 0x000fe200007fe4ff */
[----:B------:R-:W-:Y:S01]  /*8300*/  @P3 STS.64 [R121+0x6008], RZ ;  /* 0x006008ff79003388 */ /* 0x000fe20000000a00 */
[C---:B------:R-:W-:Y:S02]  /*8310*/  @!P1 LEA R138, P0, R139.reuse, R138, 0x1 ;  /* 0x0000008a8b8a9211 */ /* 0x040fe400078008ff */
[CCC-:B------:R-:W-:Y:S02]  /*8320*/  @!P2 LEA.HI.X R141, R139.reuse, R137.reuse, R0.reuse, 0x1, P4 ;  /* 0x000000898b8da211 */ /* 0x1c0fe400020f0c00 */
[----:B------:R-:W-:Y:S01]  /*8330*/  @!P1 LEA.HI.X R139, R139, R137, R0, 0x1, P0 ;  /* 0x000000898b8b9211 */ /* 0x000fe200000f0c00 */
[----:B------:R-:W-:Y:S01]  /*8340*/  @!PT LDS RZ, [RZ] ;  /* 0x00000000fffff984 */ /* 0x000fe20000000800 */
[----:B------:R-:W-:Y:S01]  /*8350*/  @!PT LDS RZ, [RZ] ;  /* 0x00000000fffff984 */ /* 0x000fe20000000800 */
[----:B------:R-:W-:Y:S01]  /*8360*/  @!PT LDS RZ, [RZ] ;  /* 0x00000000fffff984 */ /* 0x000fe20000000800 */
[----:B------:R1:W-:Y:S01]  /*8370*/  @!P3 LDGSTS.E.BYPASS.LTC128B.128 [R121+0x6000], [R134.64] ;  /* 0x060000008679bfae */ /* 0x0003e2000b901d48 */
[----:B------:R-:W-:Y:S05]  /*8380*/  ISETP.GE.AND P0, PT, R120, 0x2, PT ;  /* 0x000000027800780c */ /* 0x000fea0003f06270 */
[----:B------:R-:W-:Y:S06]  /*8390*/  @P2 STS.128 [R121+0x7000], RZ ;  /* 0x007000ff79002388 */ /* 0x000fec0000000c00 */
[----:B------:R-:W-:Y:S01]  /*83a0*/  @!PT LDS RZ, [RZ] ;  /* 0x00000000fffff984 */ /* 0x000fe20000000800 */
[----:B------:R-:W-:Y:S01]  /*83b0*/  @!PT LDS RZ, [RZ] ;  /* 0x00000000fffff984 */ /* 0x000fe20000000800 */
[----:B------:R-:W-:Y:S01]  /*83c0*/  @!PT LDS RZ, [RZ] ;  /* 0x00000000fffff984 */ /* 0x000fe20000000800 */
[----:B------:R1:W-:Y:S06]  /*83d0*/  @!P2 LDGSTS.E.BYPASS.LTC128B.128 [R121+0x7000], [R134.64+0x40] ;  /* 0x070000408679afae */ /* 0x0003ec000b901d48 */
        /* <DEDUP_REMOVED lines=9> */
[----:B------:R2:W-:Y:S06]  /*8470*/  @!P3 LDGSTS.E.BYPASS.LTC128B.128 [R121+0x6800], [R142.64] ;  /* 0x068000008e79bfae */ /* 0x0005ec000b901d48 */
        /* <DEDUP_REMOVED lines=10> */
[----:B------:R-:W-:Y:S06]  /*8520*/  LDSM.16.M88.4 R88, [R113] ;  /* 0x000000007158783b */ /* 0x000fec0000000200 */
[----:B------:R-:W5:Y:S06]  /*8530*/  LDSM.16.M88.4 R92, [R112+0x3000] ;  /* 0x00300000705c783b */ /* 0x000f6c0000000200 */
[----:B------:R-:W1:Y:S06]  /*8540*/  LDSM.16.M88.4 R96, [R112+0x3400] ;  /* 0x003400007060783b */ /* 0x000e6c0000000200 */
[----:B------:R-:W1:Y:S06]  /*8550*/  LDSM.16.M88.4 R100, [R112+0x3800] ;  /* 0x003800007064783b */ /* 0x000e6c0000000200 */
[----:B------:R-:W0:Y:S06]  /*8560*/  LDGDEPBAR ;  /* 0x00000000000079af */ /* 0x000e2c0000000000 */
[----:B------:R-:W2:Y:S01]  /*8570*/  LDSM.16.M88.4 R104, [R112+0x3c00] ;  /* 0x003c00007068783b */ /* 0x000ea20000000200 */
[C---:B-----5:R-:W-:Y:S08]  /*8580*/  HMMA.16816.F32 R4, R88.reuse, R92, RZ ;  /* 0x0000005c5804723c */ /* 0x060ff000000018ff */
[C---:B------:R-:W-:Y:S01]  /*8590*/  HMMA.16816.F32 R8, R88.reuse, R94, RZ ;  /* 0x0000005e5808723c */ /* 0x040fe200000018ff */
[----:B------:R-:W-:Y:S07]  /*85a0*/  LDSM.16.M88.4 R92, [R111] ;  /* 0x000000006f5c783b */ /* 0x000fee0000000200 */
[C---:B-1----:R-:W-:Y:S08]  /*85b0*/  HMMA.16816.F32 R12, R88.reuse, R96, RZ ;  /* 0x00000060580c723c */ /* 0x042ff000000018ff */
[C---:B------:R-:W-:Y:S01]  /*85c0*/  HMMA.16816.F32 R16, R88.reuse, R98, RZ ;  /* 0x000000625810723c */ /* 0x040fe200000018ff */
[----:B------:R-:W1:Y:S07]  /*85d0*/  LDSM.16.M88.4 R96, [R109+0x3000] ;  /* 0x003000006d60783b */ /* 0x000e6e0000000200 */
[C---:B------:R-:W-:Y:S08]  /*85e0*/  HMMA.16816.F32 R20, R88.reuse, R100, RZ ;  /* 0x000000645814723c */ /* 0x040ff000000018ff */
[C---:B------:R-:W-:Y:S08]  /*85f0*/  HMMA.16816.F32 R24, R88.reuse, R102, RZ ;  /* 0x000000665818723c */ /* 0x040ff000000018ff */
[C---:B--2---:R-:W-:Y:S08]  /*8600*/  HMMA.16816.F32 R28, R88.reuse, R104, RZ ;  /* 0x00000068581c723c */ /* 0x044ff000000018ff */
[----:B------:R-:W-:Y:S01]  /*8610*/  HMMA.16816.F32 R32, R88, R106, RZ ;  /* 0x0000006a5820723c */ /* 0x000fe200000018ff */
        /* <DEDUP_REMOVED lines=12> */
[----:B------:R-:W1:Y:S06]  /*86e0*/  LDSM.16.M88.4 R88, [R112+0x4000] ;  /* 0x004000007058783b */ /* 0x000e6c0000000200 */
[----:B------:R-:W2:Y:S01]  /*86f0*/  LDSM.16.M88.4 R92, [R112+0x4400] ;  /* 0x00440000705c783b */ /* 0x000ea20000000200 */
        /* <DEDUP_REMOVED lines=44> */
[----:B------:R-:W2:Y:S01]  /*89c0*/  LDSM.16.M88.4 R96, [R109+0x5c00] ;  /* 0x005c00006d60783b */ /* 0x000ea20000000200 */
[----:B------:R-:W-:Y:S04]  /*89d0*/  DEPBAR.LE SB0, 0x0 ;  /* 0x000080000000791a */ /* 0x000fe80000000000 */
[----:B------:R-:W-:Y:S02]  /*89e0*/  FMUL.FTZ R164, R4, c[0x0][0x2ec] ;  /* 0x0000bb0004a47a20 */ /* 0x000fe40000410000 */
[----:B------:R-:W-:Y:S04]  /*89f0*/  FMUL.FTZ R162, R5, c[0x0][0x2ec] ;  /* 0x0000bb0005a27a20 */ /* 0x000fe80000410000 */
[----:B------:R-:W2:Y:S01]  /*8a00*/  MUFU.TANH R164, R164 ;  /* 0x000000a400a47308 */ /* 0x000ea20000002400 */
[----:B------:R-:W-:Y:S01]  /*8a10*/  BAR.SYNC.DEFER_BLOCKING 0x0 ;  /* 0x0000000000007b1d */ /* 0x000fe20000010000 */
[----:B------:R-:W-:Y:S02]  /*8a20*/  FMUL.FTZ R161, R6, c[0x0][0x2ec] ;  /* 0x0000bb0006a17a20 */ /* 0x000fe40000410000 */
[----:B------:R-:W-:Y:S02]  /*8a30*/  FMUL.FTZ R159, R7, c[0x0][0x2ec] ;  /* 0x0000bb00079f7a20 */ /* 0x000fe40000410000 */
[----:B------:R-:W-:Y:S02]  /*8a40*/  FMUL.FTZ R160, R8, c[0x0][0x2ec] ;  /* 0x0000bb0008a07a20 */ /* 0x000fe40000410000 */
[----:B------:R-:W-:Y:S02]  /*8a50*/  FMUL.FTZ R165, R10, c[0x0][0x2ec] ;  /* 0x0000bb000aa57a20 */ /* 0x000fe40000410000 */
[----:B------:R-:W3:Y:S01]  /*8a60*/  MUFU.TANH R162, R162 ;  /* 0x000000a200a27308 */ /* 0x000ee20000002400 */
[----:B------:R-:W-:Y:S01]  /*8a70*/  FMUL.FTZ R163, R11, c[0x0][0x2ec] ;  /* 0x0000bb000ba37a20 */ /* 0x000fe20000410000 */
[C---:B-1----:R-:W-:Y:S05]  /*8a80*/  HMMA.16816.F32 R20, R88.reuse, R92, R20 ;  /* 0x0000005c5814723c */ /* 0x042fea0000001814 */
[----:B------:R-:W-:Y:S03]  /*8a90*/  FMUL.FTZ R148, R12, c[0x0][0x2ec] ;  /* 0x0000bb000c947a20 */ /* 0x000fe60000410000 */
[----:B------:R-:W1:Y:S01]  /*8aa0*/  MUFU.TANH R161, R161 ;  /* 0x000000a100a17308 */ /* 0x000e620000002400 */
[C---:B------:R-:W-:Y:S03]  /*8ab0*/  HMMA.16816.F32 R24, R88.reuse, R94, R24 ;  /* 0x0000005e5818723c */ /* 0x040fe60000001818 */
[----:B------:R-:W-:Y:S02]  /*8ac0*/  FMUL.FTZ R146, R13, c[0x0][0x2ec] ;  /* 0x0000bb000d927a20 */ /* 0x000fe40000410000 */
[----:B------:R-:W-:Y:S03]  /*8ad0*/  FMUL.FTZ R153, R14, c[0x0][0x2ec] ;  /* 0x0000bb000e997a20 */ /* 0x000fe60000410000 */
[C---:B--2---:R-:W-:Y:S01]  /*8ae0*/  HMMA.16816.F32 R28, R88.reuse, R96, R28 ;  /* 0x00000060581c723c */ /* 0x044fe2000000181c */
[----:B------:R-:W2:Y:S03]  /*8af0*/  MUFU.TANH R159, R159 ;  /* 0x0000009f009f7308 */ /* 0x000ea60000002400 */
[----:B------:R-:W-:Y:S02]  /*8b00*/  FMUL.FTZ R151, R15, c[0x0][0x2ec] ;  /* 0x0000bb000f977a20 */ /* 0x000fe40000410000 */
[----:B------:R-:W-:Y:S02]  /*8b10*/  FMUL.FTZ R144, R16, c[0x0][0x2ec] ;  /* 0x0000bb0010907a20 */ /* 0x000fe40000410000 */
[----:B------:R-:W-:Y:S03]  /*8b20*/  HMMA.16816.F32 R32, R88, R98, R32 ;  /* 0x000000625820723c */ /* 0x000fe60000001820 */
[----:B------:R-:W1:Y:S01]  /*8b30*/  MUFU.TANH R160, R160 ;  /* 0x000000a000a07308 */ /* 0x000e620000002400 */
[----:B------:R-:W-:Y:S02]  /*8b40*/  FMUL.FTZ R152, R17, c[0x0][0x2ec] ;  /* 0x0000bb0011987a20 */ /* 0x000fe40000410000 */
[----:B------:R-:W-:Y:S02]  /*8b50*/  FMUL.FTZ R149, R18, c[0x0][0x2ec] ;  /* 0x0000bb0012957a20 */ /* 0x000fe40000410000 */
[----:B------:R-:W-:Y:S04]  /*8b60*/  FMUL.FTZ R147, R19, c[0x0][0x2ec] ;  /* 0x0000bb0013937a20 */ /* 0x000fe80000410000 */
[----:B---3--:R-:W-:Y:S01]  /*8b70*/  FMUL.FTZ R140, R20, c[0x0][0x2ec] ;  /* 0x0000bb00148c7a20 */ /* 0x008fe20000410000 */
[----:B------:R-:W3:Y:S01]  /*8b80*/  MUFU.TANH R165, R165 ;  /* 0x000000a500a57308 */ /* 0x000ee20000002400 */
[----:B------:R-:W-:Y:S02]  /*8b90*/  FMUL.FTZ R142, R21, c[0x0][0x2ec] ;  /* 0x0000bb00158e7a20 */ /* 0x000fe40000410000 */
[----:B------:R-:W-:Y:S02]  /*8ba0*/  FMUL.FTZ R141, R22, c[0x0][0x2ec] ;  /* 0x0000bb00168d7a20 */ /* 0x000fe40000410000 */
[----:B------:R-:W-:Y:S02]  /*8bb0*/  FMUL.FTZ R143, R23, c[0x0][0x2ec] ;  /* 0x0000bb00178f7a20 */ /* 0x000fe40000410000 */
[----:B------:R-:W-:Y:S02]  /*8bc0*/  FMUL.FTZ R150, R24, c[0x0][0x2ec] ;  /* 0x0000bb0018967a20 */ /* 0x000fe40000410000 */
[----:B------:R-:W-:Y:S01]  /*8bd0*/  FMUL.FTZ R154, R25, c[0x0][0x2ec] ;  /* 0x0000bb00199a7a20 */ /* 0x000fe20000410000 */
        /* <DEDUP_REMOVED lines=36> */
[----:B------:R-:W1:Y:S01]  /*8e20*/  MUFU.TANH R3, R3 ;  /* 0x0000000300037308 */ /* 0x000e620000002400 */
[----:B------:R-:W-:-:S05]  /*8e30*/  @!P0 BRA `(.L_x_4078) ;  /* 0x000006e000008947 */ /* 0x000fca0003800000 */
[----:B--234-:R-:W-:Y:S02]  /*8e40*/  MOV R6, UR5 ;  /* 0x0000000500067c02 */ /* 0x01cfe40008000f00 */
        /* <DEDUP_REMOVED lines=8> */
[----:B------:R-:W-:Y:S02]  /*8ed0*/  IABS R9, R8 ;  /* 0x0000000800097213 */ /* 0x000fe40000000000 */
[----:B------:R-:W-:Y:S02]  /*8ee0*/  LOP3.LUT R6, R6, c[0x0][0x2d0], RZ, 0x3c, !PT ;  /* 0x0000b40006067a12 */ /* 0x000fe400078e3cff */
[----:B------:R-:W-:Y:S01]  /*8ef0*/  LOP3.LUT R8, R8, c[0x0][0x2d0], RZ, 0x3c, !PT ;  /* 0x0000b40008087a12 */ /* 0x000fe200078e3cff */
[----:B-12---:R-:W1:Y:S02]  /*8f00*/  MUFU.RCP R0, R4 ;  /* 0x0000000400007308 */ /* 0x006e640000001000 */
        /* <DEDUP_REMOVED lines=50> */
.L_x_4079:
[----:B------:R2:W-:Y:S01]  /*9230*/  @P3 STS [R121+0x3000], RZ ;  /* 0x003000ff79003388 */ /* 0x0005e20000000800 */
[C---:B------:R-:W-:Y:S01]  /*9240*/  LEA R8, P4, R6.reuse, R132, 0x1 ;  /* 0x0000008406087211 */ /* 0x040fe200078808ff */
[----:B------:R-:W-:Y:S01]  /*9250*/  @!P3 IMAD.MOV.U32 R5, RZ, RZ, c[0x0][0x198] ;  /* 0x00006600ff05b624 */ /* 0x000fe200078e00ff */
[----:B------:R-:W-:Y:S01]  /*9260*/  IADD3 R2, P0, R117, R6, RZ ;  /* 0x0000000675027210 */ /* 0x000fe20007f1e0ff */
[----:B------:R2:W-:Y:S01]  /*9270*/  @P3 STS [R121+0x3004], RZ ;  /* 0x003004ff79003388 */ /* 0x0005e20000000800 */
[--C-:B------:R-:W-:Y:S01]  /*9280*/  LEA.HI.X R9, R6, R131, R4.reuse, 0x1, P4 ;  /* 0x0000008306097211 */ /* 0x100fe200020f0c04 */
[----:B-1----:R-:W-:Y:S01]  /*9290*/  @!P3 IMAD.MOV.U32 R0, RZ, RZ, c[0x0][0x19c] ;  /* 0x00006700ff00b624 */ /* 0x002fe200078e00ff */
        /* <DEDUP_REMOVED lines=40> */
.L_x_4078:
        /* <DEDUP_REMOVED lines=57> */
[C---:B------:R-:W-:Y:S01]  /*98b0*/  ISETP.GT.AND P0, PT, R120.reuse, 0x1, PT ;  /* 0x000000017800780c */ /* 0x040fe20003f04270 */
[--C-:B------:R-:W-:Y:S01]  /*98c0*/  FFMA.FTZ R104, R161, c[0x0][0x23c], -R92.reuse ;  /* 0x00008f00a1687a23 */ /* 0x100fe2000001085c */
[----:B------:R-:W-:Y:S01]  /*98d0*/  IADD3 R120, R120, -0x1, RZ ;  /* 0xffffffff78787810 */ /* 0x000fe20007ffe0ff */
        /* <DEDUP_REMOVED lines=37> */
[----:B------:R-:W1:Y:S01]  /*9b30*/  LDSM.16.MT88.4 R60, [R108+0x7000] ;  /* 0x007000006c3c783b */ /* 0x000e620000004200 */
[C---:B------:R-:W-:Y:S02]  /*9b40*/  FMUL.FTZ R34, R85.reuse, R54 ;  /* 0x0000003655227220 */ /* 0x040fe40000410000 */
[C---:B------:R-:W-:Y:S02]  /*9b50*/  FMUL.FTZ R35, R85.reuse, R55 ;  /* 0x0000003755237220 */ /* 0x040fe40000410000 */
[C---:B------:R-:W-:Y:S02]  /*9b60*/  FMUL.FTZ R36, R86.reuse, R36 ;  /* 0x0000002456247220 */ /* 0x040fe40000410000 */
[C---:B------:R-:W-:Y:S01]  /*9b70*/  FMUL.FTZ R37, R86.reuse, R37 ;  /* 0x0000002556257220 */ /* 0x040fe20000410000 */
[----:B------:R-:W3:Y:S01]  /*9b80*/  LDSM.16.MT88.4 R52, [R110+0x8000] ;  /* 0x008000006e34783b */ /* 0x000ee20000004200 */
        /* <DEDUP_REMOVED lines=8> */
[----:B------:R-:W-:Y:S02]  /*9c10*/  FMUL.FTZ R43, R85, R43 ;  /* 0x0000002b552b7220 */ /* 0x000fe40000410000 */
[--C-:B------:R-:W-:Y:S02]  /*9c20*/  FFMA.FTZ R102, R149, c[0x0][0x23c], -R92.reuse ;  /* 0x00008f0095667a23 */ /* 0x100fe4000001085c */
[--C-:B------:R-:W-:Y:S02]  /*9c30*/  FFMA.FTZ R99, R147, c[0x0][0x23c], -R92.reuse ;  /* 0x00008f0093637a23 */ /* 0x100fe4000001085c */
[C---:B------:R-:W-:Y:S02]  /*9c40*/  FMUL.FTZ R44, R86.reuse, R44 ;  /* 0x0000002c562c7220 */ /* 0x040fe40000410000 */
[----:B------:R-:W-:Y:S01]  /*9c50*/  FMUL.FTZ R45, R86, R45 ;  /* 0x0000002d562d7220 */ /* 0x000fe20000410000 */
[----:B------:R-:W2:Y:S01]  /*9c60*/  MUFU.EX2 R88, R88 ;  /* 0x0000005800587308 */ /* 0x000ea20000000800 */
[C---:B------:R-:W-:Y:S02]  /*9c70*/  FMUL.FTZ R46, R85.reuse, R46 ;  /* 0x0000002e552e7220 */ /* 0x040fe40000410000 */
[C---:B------:R-:W-:Y:S01]  /*9c80*/  FMUL.FTZ R47, R85.reuse, R47 ;  /* 0x0000002f552f7220 */ /* 0x040fe20000410000 */
[----:B----4-:R-:W-:Y:S01]  /*9c90*/  F2FP.PACK_AB R82, R90, R93 ;  /* 0x0000005d5a52723e */ /* 0x010fe200000000ff */
        /* <DEDUP_REMOVED lines=13> */
[----:B------:R-:W-:Y:S02]  /*9d70*/  FFMA.FTZ R139, R139, c[0x0][0x23c], -R92 ;  /* 0x00008f008b8b7a23 */ /* 0x000fe4000001085c */
        /* <DEDUP_REMOVED lines=9> */
[----:B------:R-:W-:Y:S02]  /*9e10*/  FFMA.FTZ R158, R158, c[0x0][0x23c], -R103 ;  /* 0x00008f009e9e7a23 */ /* 0x000fe40000010867 */
[C---:B------:R-:W-:Y:S03]  /*9e20*/  FMUL.FTZ R14, R85.reuse, R74 ;  /* 0x0000004a550e7220 */ /* 0x040fe60000410000 */
[----:B------:R-:W-:Y:S01]  /*9e30*/  MUFU.EX2 R97, R97 ;  /* 0x0000006100617308 */ /* 0x000fe20000000800 */
[C---:B------:R-:W-:Y:S02]  /*9e40*/  FMUL.FTZ R15, R85.reuse, R75 ;  /* 0x0000004b550f7220 */ /* 0x040fe40000410000 */
[----:B------:R-:W-:Y:S02]  /*9e50*/  FFMA.FTZ R101, R86, R133, R101 ;  /* 0x0000008556657223 */ /* 0x000fe40000010065 */
[----:B------:R-:W-:Y:S02]  /*9e60*/  FFMA.FTZ R104, R85, R136, R104 ;  /* 0x0000008855687223 */ /* 0x000fe40000010068 */
[----:B------:R-:W-:Y:S01]  /*9e70*/  FFMA.FTZ R84, R84, c[0x0][0x23c], -R92 ;  /* 0x00008f0054547a23 */ /* 0x000fe2000001085c */
[C---:B------:R-:W-:Y:S02]  /*9e80*/  HMMA.16816.F32 R12, R80.reuse, R20, R12 ;  /* 0x00000014500c723c */ /* 0x040fe4000000180c */
[----:B------:R-:W-:Y:S01]  /*9e90*/  MUFU.EX2 R107, R107 ;  /* 0x0000006b006b7308 */ /* 0x000fe20000000800 */
[----:B------:R-:W-:Y:S02]  /*9ea0*/  FADD.FTZ R104, R91, R104 ;  /* 0x000000685b687221 */ /* 0x000fe40000010000 */
[----:B------:R-:W-:Y:S02]  /*9eb0*/  FADD.FTZ R94, R94, R101 ;  /* 0x000000655e5e7221 */ /* 0x000fe40000010000 */
[C---:B------:R-:W-:Y:S01]  /*9ec0*/  FMUL.FTZ R20, R86.reuse, R64 ;  /* 0x0000004056147220 */ /* 0x040fe20000410000 */
[C---:B------:R-:W-:Y:S04]  /*9ed0*/  HMMA.16816.F32 R16, R80.reuse, R22, R16 ;  /* 0x000000165010723c */ /* 0x040fe80000001810 */
[----:B------:R-:W-:Y:S01]  /*9ee0*/  FMUL.FTZ R21, R86, R65 ;  /* 0x0000004156157220 */ /* 0x000fe20000410000 */
[----:B------:R-:W-:Y:S01]  /*9ef0*/  MUFU.EX2 R100, R100 ;  /* 0x0000006400647308 */ /* 0x000fe20000000800 */
[----:B------:R-:W-:Y:S02]  /*9f00*/  FFMA.FTZ R65, R148, c[0x0][0x23c], -R103 ;  /* 0x00008f0094417a23 */ /* 0x000fe40000010867 */
[C---:B------:R-:W-:Y:S04]  /*9f10*/  FMUL.FTZ R22, R85.reuse, R66 ;  /* 0x0000004255167220 */ /* 0x040fe80000410000 */
[----:B------:R-:W-:Y:S02]  /*9f20*/  FMUL.FTZ R23, R85, R67 ;  /* 0x0000004355177220 */ /* 0x000fe40000410000 */
[----:B------:R-:W-:Y:S01]  /*9f30*/  FFMA.FTZ R103, R143, c[0x0][0x23c], -R92 ;  /* 0x00008f008f677a23 */ /* 0x000fe2000001085c */
[----:B------:R-:W-:Y:S01]  /*9f40*/  MUFU.EX2 R142, R142 ;  /* 0x0000008e008e7308 */ /* 0x000fe20000000800 */
[----:B------:R-:W-:Y:S02]  /*9f50*/  FADD.FTZ R89, R89, R104 ;  /* 0x0000006859597221 */ /* 0x000fe40000010000 */
[----:B------:R-:W-:Y:S01]  /*9f60*/  FADD.FTZ R93, R93, R94 ;  /* 0x0000005e5d5d7221 */ /* 0x000fe20000010000 */
[C---:B------:R-:W-:Y:S03]  /*9f70*/  HMMA.16816.F32 R20, R80.reuse, R28, R20 ;  /* 0x0000001c5014723c */ /* 0x040fe60000001814 */
[----:B------:R-:W-:Y:S02]  /*9f80*/  FADD.FTZ R90, R90, R93 ;  /* 0x0000005d5a5a7221 */ /* 0x000fe40000010000 */
[----:B------:R-:W-:Y:S01]  /*9f90*/  FADD.FTZ R93, R88, R89 ;  /* 0x00000059585d7221 */ /* 0x000fe20000010000 */
[----:B------:R-:W-:Y:S01]  /*9fa0*/  MUFU.EX2 R103, R103 ;  /* 0x0000006700677308 */ /* 0x000fe20000000800 */
[C---:B------:R-:W-:Y:S01]  /*9fb0*/  FMUL.FTZ R28, R86.reuse, R56 ;  /* 0x00000038561c7220 */ /* 0x040fe20000410000 */
[C---:B------:R-:W-:Y:S04]  /*9fc0*/  HMMA.16816.F32 R24, R80.reuse, R30, R24 ;  /* 0x0000001e5018723c */ /* 0x040fe80000001818 */
[----:B------:R-:W-:Y:S02]  /*9fd0*/  FMUL.FTZ R29, R86, R57 ;  /* 0x00000039561d7220 */ /* 0x000fe40000410000 */
[--C-:B------:R-:W-:Y:S01]  /*9fe0*/  FFMA.FTZ R86, R137, c[0x0][0x23c], -R92.reuse ;  /* 0x00008f0089567a23 */ /* 0x100fe2000001085c */
[----:B------:R-:W-:Y:S01]  /*9ff0*/  MOV R137, R135 ;  /* 0x0000008700897202 */ /* 0x000fe20000000f00 */
[C---:B------:R-:W-:Y:S01]  /*a000*/  FMUL.FTZ R30, R85.reuse, R58 ;  /* 0x0000003a551e7220 */ /* 0x040fe20000410000 */
[----:B------:R-:W2:Y:S03]  /*a010*/  MUFU.EX2 R65, R65 ;  /* 0x0000004100417308 */ /* 0x000ea60000000800 */
[----:B------:R-:W-:Y:S02]  /*a020*/  FMUL.FTZ R31, R85, R59 ;  /* 0x0000003b551f7220 */ /* 0x000fe40000410000 */
[----:B------:R-:W-:Y:S01]  /*a030*/  LDSM.16.MT88.4 R56, [R110+0x6400] ;  /* 0x006400006e38783b */ /* 0x000fe20000004200 */
[--C-:B------:R-:W-:Y:S01]  /*a040*/  FFMA.FTZ R85, R138, c[0x0][0x23c], -R92.reuse ;  /* 0x00008f008a557a23 */ /* 0x100fe2000001085c */
[----:B------:R-:W-:Y:S01]  /*a050*/  MOV R138, R134 ;  /* 0x00000086008a7202 */ /* 0x000fe20000000f00 */
[----:B------:R-:W-:Y:S02]  /*a060*/  FFMA.FTZ R92, R3, c[0x0][0x23c], -R92 ;  /* 0x00008f00035c7a23 */ /* 0x000fe4000001085c */
[C---:B-1----:R-:W-:Y:S01]  /*a070*/  HMMA.16816.F32 R28, R80.reuse, R60, R28 ;  /* 0x0000003c501c723c */ /* 0x042fe2000000181c */
[----:B------:R-:W-:Y:S07]  /*a080*/  MUFU.EX2 R106, R106 ;  /* 0x0000006a006a7308 */ /* 0x000fee0000000800 */
[C---:B------:R-:W-:Y:S01]  /*a090*/  HMMA.16816.F32 R32, R80.reuse, R62, R32 ;  /* 0x0000003e5020723c */ /* 0x040fe20000001820 */
[----:B------:R-:W-:Y:S02]  /*a0a0*/  LDSM.16.MT88.4 R60, [R108+0x6800] ;  /* 0x006800006c3c783b */ /* 0x000fe40000004200 */
[----:B------:R-:W-:Y:S01]  /*a0b0*/  MUFU.EX2 R105, R105 ;  /* 0x0000006900697308 */ /* 0x000fe20000000800 */
[----:B--2---:R-:W-:Y:S04]  /*a0c0*/  FADD.FTZ R101, R65, R90 ;  /* 0x0000005a41657221 */ /* 0x004fe80000010000 */
[C---:B---3--:R-:W-:Y:S05]  /*a0d0*/  HMMA.16816.F32 R36, R80.reuse, R52, R36 ;  /* 0x000000345024723c */ /* 0x048fea0000001824 */
[----:B------:R-:W-:Y:S03]  /*a0e0*/  MUFU.EX2 R144, R144 ;  /* 0x0000009000907308 */ /* 0x000fe60000000800 */
[C---:B------:R-:W-:Y:S01]  /*a0f0*/  HMMA.16816.F32 R40, R80.reuse, R54, R40 ;  /* 0x000000365028723c */ /* 0x040fe20000001828 */
[----:B------:R-:W1:Y:S06]  /*a100*/  LDSM.16.MT88.4 R52, [R108+0x8000] ;  /* 0x008000006c34783b */ /* 0x000e6c0000004200 */
[----:B------:R-:W-:Y:S10]  /*a110*/  MUFU.EX2 R102, R102 ;  /* 0x0000006600667308 */ /* 0x000ff40000000800 */
[----:B------:R-:W2:Y:S10]  /*a120*/  MUFU.EX2 R99, R99 ;  /* 0x0000006300637308 */ /* 0x000eb40000000800 */
[----:B------:R-:W-:Y:S10]  /*a130*/  MUFU.EX2 R139, R139 ;  /* 0x0000008b008b7308 */ /* 0x000ff40000000800 */
[----:B------:R-:W-:Y:S01]  /*a140*/  MUFU.EX2 R155, R155 ;  /* 0x0000009b009b7308 */ /* 0x000fe20000000800 */
[C---:B-1----:R-:W-:Y:S09]  /*a150*/  HMMA.16816.F32 R44, R80.reuse, R52, R44 ;  /* 0x00000034502c723c */ /* 0x042ff2000000182c */
[----:B------:R-:W1:Y:S03]  /*a160*/  MUFU.EX2 R156, R156 ;  /* 0x0000009c009c7308 */ /* 0x000e660000000800 */
[----:B------:R-:W-:Y:S01]  /*a170*/  F2FP.PACK_AB R52, R98, R65 ;  /* 0x000000416234723e */ /* 0x000fe200000000ff */
[----:B------:R-:W-:Y:S03]  /*a180*/  HMMA.16816.F32 R48, R80, R54, R48 ;  /* 0x000000365030723c */ /* 0x000fe60000001830 */
[----:B------:R-:W-:Y:S01]  /*a190*/  F2FP.PACK_AB R53, R95, R96 ;  /* 0x000000605f35723e */ /* 0x000fe200000000ff */
[----:B------:R-:W-:Y:S03]  /*a1a0*/  FADD.FTZ R96, R96, R93 ;  /* 0x0000005d60607221 */ /* 0x000fe60000010000 */
[----:B------:R-:W-:Y:S01]  /*a1b0*/  F2FP.PACK_AB R54, R100, R97 ;  /* 0x000000616436723e */ /* 0x000fe200000000ff */
[----:B------:R-:W-:Y:S01]  /*a1c0*/  MUFU.EX2 R86, R86 ;  /* 0x0000005600567308 */ /* 0x000fe20000000800 */
[----:B--2---:R-:W-:Y:S03]  /*a1d0*/  F2FP.PACK_AB R55, R99, R102 ;  /* 0x000000666337723e */ /* 0x004fe600000000ff */
[----:B------:R-:W-:Y:S02]  /*a1e0*/  FADD.FTZ R98, R98, R101 ;  /* 0x0000006562627221 */ /* 0x000fe40000010000 */
[----:B------:R-:W-:Y:S02]  /*a1f0*/  FADD.FTZ R95, R95, R96 ;  /* 0x000000605f5f7221 */ /* 0x000fe40000010000 */
[C---:B------:R-:W-:Y:S02]  /*a200*/  HMMA.16816.F32 R4, R52.reuse, R56, R4 ;  /* 0x000000383404723c */ /* 0x040fe40000001804 */
[----:B------:R-:W2:Y:S03]  /*a210*/  MUFU.EX2 R85, R85 ;  /* 0x0000005500557308 */ /* 0x000ea60000000800 */
[----:B------:R-:W-:Y:S01]  /*a220*/  FADD.FTZ R102, R102, R95 ;  /* 0x0000005f66667221 */ /* 0x000fe20000010000 */
[----:B-1----:R-:W-:Y:S02]  /*a230*/  F2FP.PACK_AB R88, R156, R155 ;  /* 0x0000009b9c58723e */ /* 0x002fe400000000ff */
[C---:B------:R-:W-:Y:S01]  /*a240*/  HMMA.16816.F32 R8, R52.reuse, R58, R8 ;  /* 0x0000003a3408723c */ /* 0x040fe20000001808 */
[----:B------:R-:W1:Y:S03]  /*a250*/  LDSM.16.MT88.4 R56, [R108+0x6400] ;  /* 0x006400006c38783b */ /* 0x000e660000004200 */
[----:B------:R-:W-:Y:S01]  /*a260*/  MUFU.EX2 R157, R157 ;  /* 0x0000009d009d7308 */ /* 0x000fe20000000800 */
[----:B------:R-:W-:Y:S09]  /*a270*/  FADD.FTZ R99, R99, R102 ;  /* 0x0000006663637221 */ /* 0x000ff20000010000 */
[----:B------:R-:W3:Y:S01]  /*a280*/  MUFU.EX2 R158, R158 ;  /* 0x0000009e009e7308 */ /* 0x000ee20000000800 */
[----:B--2---:R-:W-:Y:S09]  /*a290*/  F2FP.PACK_AB R89, R85, R86 ;  /* 0x000000565559723e */ /* 0x004ff200000000ff */
[----:B------:R-:W-:Y:S10]  /*a2a0*/  MUFU.EX2 R3, R84 ;  /* 0x0000005400037308 */ /* 0x000ff40000000800 */
[----:B------:R-:W2:Y:S01]  /*a2b0*/  MUFU.EX2 R92, R92 ;  /* 0x0000005c005c7308 */ /* 0x000ea20000000800 */
[----:B---3--:R-:W-:Y:S01]  /*a2c0*/  F2FP.PACK_AB R90, R158, R157 ;  /* 0x0000009d9e5a723e */ /* 0x008fe200000000ff */
[C---:B-1----:R-:W-:Y:S08]  /*a2d0*/  HMMA.16816.F32 R12, R52.reuse, R56, R12 ;  /* 0x00000038340c723c */ /* 0x042ff0000000180c */
[C---:B------:R-:W-:Y:S01]  /*a2e0*/  HMMA.16816.F32 R16, R52.reuse, R58, R16 ;  /* 0x0000003a3410723c */ /* 0x040fe20000001810 */
[----:B------:R-:W1:Y:S03]  /*a2f0*/  LDSM.16.MT88.4 R56, [R110+0x7400] ;  /* 0x007400006e38783b */ /* 0x000e660000004200 */
[----:B--2---:R-:W-:Y:S04]  /*a300*/  F2FP.PACK_AB R91, R92, R3 ;  /* 0x000000035c5b723e */ /* 0x004fe800000000ff */
        /* <DEDUP_REMOVED lines=14> */
[----:B------:R-:W-:Y:S01]  /*a3f0*/  F2FP.PACK_AB R54, R105, R106 ;  /* 0x0000006a6936723e */ /* 0x000fe200000000ff */
[----:B------:R-:W-:Y:S01]  /*a400*/  FADD.FTZ R142, R142, R99 ;  /* 0x000000638e8e7221 */ /* 0x000fe20000010000 */
[----:B------:R-:W-:Y:S03]  /*a410*/  F2FP.PACK_AB R55, R139, R144 ;  /* 0x000000908b37723e */ /* 0x000fe600000000ff */
[----:B------:R-:W-:Y:S04]  /*a420*/  FADD.FTZ R103, R103, R142 ;  /* 0x0000008e67677221 */ /* 0x000fe80000010000 */
[----:B------:R-:W-:Y:S04]  /*a430*/  FADD.FTZ R144, R144, R103 ;  /* 0x0000006790907221 */ /* 0x000fe80000010000 */
[----:B------:R-:W-:Y:S04]  /*a440*/  FADD.FTZ R139, R139, R144 ;  /* 0x000000908b8b7221 */ /* 0x000fe80000010000 */
[----:B------:R-:W-:Y:S04]  /*a450*/  FADD.FTZ R86, R86, R139 ;  /* 0x0000008b56567221 */ /* 0x000fe80000010000 */
[----:B------:R-:W-:Y:S01]  /*a460*/  FADD.FTZ R86, R85, R86 ;  /* 0x0000005655567221 */ /* 0x000fe20000010000 */
[----:B------:R-:W-:Y:S03]  /*a470*/  MOV R85, R0 ;  /* 0x0000000000557202 */ /* 0x000fe60000000f00 */
[----:B------:R-:W-:Y:S01]  /*a480*/  FADD.FTZ R3, R3, R86 ;  /* 0x0000005603037221 */ /* 0x000fe20000010000 */
[C---:B-1----:R-:W-:Y:S03]  /*a490*/  HMMA.16816.F32 R4, R52.reuse, R56, R4 ;  /* 0x000000383404723c */ /* 0x042fe60000001804 */
[----:B------:R-:W-:Y:S05]  /*a4a0*/  FADD.FTZ R136, R92, R3 ;  /* 0x000000035c887221 */ /* 0x000fea0000010000 */
        /* <DEDUP_REMOVED lines=12> */
[C---:B------:R-:W-:Y:S08]  /*a570*/  HMMA.16816.F32 R40, R52.reuse, R58, R40 ;  /* 0x0000003a3428723c */ /* 0x040ff00000001828 */
[C---:B--2---:R-:W-:Y:S08]  /*a580*/  HMMA.16816.F32 R44, R52.reuse, R60, R44 ;  /* 0x0000003c342c723c */ /* 0x044ff0000000182c */
[----:B------:R-:W-:Y:S01]  /*a590*/  HMMA.16816.F32 R48, R52, R62, R48 ;  /* 0x0000003e3430723c */ /* 0x000fe20000001830 */
[----:B------:R-:W1:Y:S07]  /*a5a0*/  LDSM.16.MT88.4 R60, [R110+0x7c00] ;  /* 0x007c00006e3c783b */ /* 0x000e6e0000004200 */
[C---:B------:R-:W-:Y:S01]  /*a5b0*/  HMMA.16816.F32 R80, R88.reuse, R76, R4 ;  /* 0x0000004c5850723c */ /* 0x040fe20000001804 */
[----:B------:R-:W2:Y:S07]  /*a5c0*/  LDSM.16.MT88.4 R52, [R108+0x7c00] ;  /* 0x007c00006c34783b */ /* 0x000eae0000004200 */
[C---:B------:R-:W-:Y:S01]  /*a5d0*/  HMMA.16816.F32 R76, R88.reuse, R78, R8 ;  /* 0x0000004e584c723c */ /* 0x040fe20000001808 */
[----:B------:R-:W3:Y:S07]  /*a5e0*/  LDSM.16.MT88.4 R4, [R110+0x8c00] ;  /* 0x008c00006e04783b */ /* 0x000eee0000004200 */
[C---:B------:R-:W-:Y:S01]  /*a5f0*/  HMMA.16816.F32 R72, R88.reuse, R68, R12 ;  /* 0x000000445848723c */ /* 0x040fe2000000180c */
[----:B------:R-:W4:Y:S06]  /*a600*/  LDSM.16.MT88.4 R8, [R108+0x8c00] ;  /* 0x008c00006c08783b */ /* 0x000f2c0000004200 */
[----:B------:R-:W-:Y:S01]  /*a610*/  FADD.FTZ R13, R97, R98 ;  /* 0x00000062610d7221 */ /* 0x000fe20000010000 */
[C---:B------:R-:W-:Y:S04]  /*a620*/  HMMA.16816.F32 R68, R88.reuse, R70, R16 ;  /* 0x000000465844723c */ /* 0x040fe80000001810 */
[----:B------:R-:W-:Y:S04]  /*a630*/  FADD.FTZ R13, R100, R13 ;  /* 0x0000000d640d7221 */ /* 0x000fe80000010000 */
[----:B------:R-:W-:Y:S01]  /*a640*/  FADD.FTZ R140, R140, R13 ;  /* 0x0000000d8c8c7221 */ /* 0x000fe20000010000 */
[C---:B-1----:R-:W-:Y:S03]  /*a650*/  HMMA.16816.F32 R64, R88.reuse, R60, R20 ;  /* 0x0000003c5840723c */ /* 0x042fe60000001814 */
[----:B------:R-:W-:Y:S05]  /*a660*/  FADD.FTZ R107, R107, R140 ;  /* 0x0000008c6b6b7221 */ /* 0x000fea0000010000 */
[C---:B------:R-:W-:Y:S08]  /*a670*/  HMMA.16816.F32 R60, R88.reuse, R62, R24 ;  /* 0x0000003e583c723c */ /* 0x040ff00000001818 */
[C---:B--2---:R-:W-:Y:S08]  /*a680*/  HMMA.16816.F32 R56, R88.reuse, R52, R28 ;  /* 0x000000345838723c */ /* 0x044ff0000000181c */
[C---:B------:R-:W-:Y:S08]  /*a690*/  HMMA.16816.F32 R52, R88.reuse, R54, R32 ;  /* 0x000000365834723c */ /* 0x040ff00000001820 */
[C---:B---3--:R-:W-:Y:S07]  /*a6a0*/  HMMA.16816.F32 R36, R88.reuse, R4, R36 ;  /* 0x000000045824723c */ /* 0x048fee0000001824 */
[----:B------:R-:W-:Y:S01]  /*a6b0*/  FADD.FTZ R4, R106, R107 ;  /* 0x0000006b6a047221 */ /* 0x000fe20000010000 */
[C---:B------:R-:W-:Y:S04]  /*a6c0*/  HMMA.16816.F32 R40, R88.reuse, R6, R40 ;  /* 0x000000065828723c */ /* 0x040fe80000001828 */
[----:B------:R-:W-:Y:S04]  /*a6d0*/  FADD.FTZ R4, R105, R4 ;  /* 0x0000000469047221 */ /* 0x000fe80000010000 */
[C---:B----4-:R-:W-:Y:S04]  /*a6e0*/  HMMA.16816.F32 R44, R88.reuse, R8, R44 ;  /* 0x00000008582c723c */ /* 0x050fe8000000182c */
[----:B------:R-:W-:Y:S04]  /*a6f0*/  FADD.FTZ R155, R155, R4 ;  /* 0x000000049b9b7221 */ /* 0x000fe80000010000 */
[----:B------:R-:W-:Y:S04]  /*a700*/  HMMA.16816.F32 R48, R88, R10, R48 ;  /* 0x0000000a5830723c */ /* 0x000fe80000001830 */
[----:B------:R-:W-:Y:S04]  /*a710*/  FADD.FTZ R156, R156, R155 ;  /* 0x0000009b9c9c7221 */ /* 0x000fe80000010000 */
[----:B------:R-:W-:Y:S04]  /*a720*/  FADD.FTZ R133, R157, R156 ;  /* 0x0000009c9d857221 */ /* 0x000fe80000010000 */
[----:B------:R-:W-:Y:S01]  /*a730*/  FADD.FTZ R133, R158, R133 ;  /* 0x000000859e857221 */ /* 0x000fe20000010000 */
[----:B------:R-:W-:-:S05]  /*a740*/  @P0 BRA `(.L_x_4080) ;  /* 0xffffd6c000000947 */ /* 0x000fca000383ffff */
.L_x_4076:
        /* <DEDUP_REMOVED lines=154> */
[----:B-1----:R-:W-:-:S03]  /*b0f0*/  @P1 IMAD.WIDE.U32 R38, R118, c[0x0][0x1e8], RZ ;  /* 0x00007a0076261a25 */ /* 0x002fc600078e00ff */
[----:B------:R-:W-:Y:S06]  /*b100*/  BAR.SYNC.DEFER_BLOCKING 0x0 ;  /* 0x0000000000007b1d */ /* 0x000fec0000010000 */
[----:B------:R-:W1:Y:S04]  /*b110*/  S2R R7, SR_CTAID.Y ;  /* 0x0000000000077919 */ /* 0x000e680000002600 */
[----:B------:R-:W3:Y:S01]  /*b120*/  S2R R10, SR_CTAID.Z ;  /* 0x00000000000a7919 */ /* 0x000ee20000002700 */
[----:B--2---:R-:W-:-:S02]  /*b130*/  @P1 IMAD R37, R118, c[0x0][0x1ec], R39 ;  /* 0x00007b0076251a24 */ /* 0x004fc400078e0227 */
[----:B----4-:R-:W-:Y:S01]  /*b140*/  @P3 FMUL.FTZ R39, R4, 0.69314718246459960938 ;  /* 0x3f31721804273820 */ /* 0x010fe20000410000 */
[----:B------:R2:W4:Y:S04]  /*b150*/  LDS.128 R28, [R121] ;  /* 0x00000000791c7984 */ /* 0x0005280000000c00 */
[----:B------:R2:W2:Y:S01]  /*b160*/  LDS.128 R24, [R121+0x800] ;  /* 0x0008000079187984 */ /* 0x0004a20000000c00 */
[C---:B-1----:R-:W-:Y:S01]  /*b170*/  @!P1 IMAD.WIDE.U32 R40, R7.reuse, c[0x0][0x1e0], RZ ;  /* 0x0000780007289a25 */ /* 0x042fe200078e00ff */
        /* <DEDUP_REMOVED lines=35> */
.L_x_4082:
[----:B------:R-:W-:Y:S05]  /*b3b0*/  BSYNC B0 ;  /* 0x0000000000007941 */ /* 0x000fea0003800000 */
.L_x_4081:
        /* <DEDUP_REMOVED lines=36> */
.L_x_4084:
[----:B------:R-:W-:Y:S05]  /*b600*/  BSYNC B0 ;  /* 0x0000000000007941 */ /* 0x000fea0003800000 */
.L_x_4083:
        /* <DEDUP_REMOVED lines=18> */
[----:B--2---:R1:W-:Y:S10]  /*b730*/  @!P1 STG.E.128 [R4.64], R24 ;  /* 0x0000001804009986 */ /* 0x0043f4000c101d08 */
[----:B------:R-:W-:Y:S05]  /*b740*/  @P0 EXIT ;  /* 0x000000000000094d */ /* 0x000fea0003800000 */
[----:B------:R-:W-:Y:S01]  /*b750*/  STG.E.128 [R4.64+0x80], R32 ;  /* 0x0000802004007986 */ /* 0x000fe2000c101d08 */
[----:B------:R-:W-:Y:S05]  /*b760*/  EXIT ;  /* 0x000000000000794d */ /* 0x000fea0003800000 */
.L_x_4085:
        /* <DEDUP_REMOVED lines=9> */
.L_x_6149:


//--------------------- .text._ZN5flash24flash_fwd_splitkv_kernelI23Flash_fwd_kernel_traitsILi96ELi64ELi64ELi4ELb0ELb0EN7cutlass6half_tE19Flash_kernel_traitsILi96ELi64ELi64ELi4ES3_EELb1ELb0ELb0ELb0ELb0ELb0ELb0ELb1EEEvNS_16Flash_fwd_paramsE --------------------------
	.section	.text._ZN5flash24flash_fwd_splitkv_kernelI23Flash_fwd_kernel_traitsILi96ELi64ELi64ELi4ELb0ELb0EN7cutlass6half_tE19Flash_kernel_traitsILi96ELi64ELi64ELi4ES3_EELb1ELb0ELb0ELb0ELb0ELb0ELb0ELb1EEEvNS_16Flash_fwd_paramsE,"ax",@progbits
	.sectioninfo	@"SHI_REGISTERS=160"
	.align	128
        .global         _ZN5flash24flash_fwd_splitkv_kernelI23Flash_fwd_kernel_traitsILi96ELi64ELi64ELi4ELb0ELb0EN7cutlass6half_tE19Flash_kernel_traitsILi96ELi64ELi64ELi4ES3_EELb1ELb0ELb0ELb0ELb0ELb0ELb0ELb1EEEvNS_16Flash_fwd_paramsE
        .type           _ZN5flash24flash_fwd_splitkv_kernelI23Flash_fwd_kernel_traitsILi96ELi64ELi64ELi4ELb0ELb0EN7cutlass6half_tE19Flash_kernel_traitsILi96ELi64ELi64ELi4ES3_EELb1ELb0ELb0ELb0ELb0ELb0ELb0ELb1EEEvNS_16Flash_fwd_paramsE,@function
        .size           _ZN5flash24flash_fwd_splitkv_kernelI23Flash_fwd_kernel_traitsILi96ELi64ELi64ELi4ELb0ELb0EN7cutlass6half_tE19Flash_kernel_traitsILi96ELi64ELi64ELi4ES3_EELb1ELb0ELb0ELb0ELb0ELb0ELb0ELb1EEEvNS_16Flash_fwd_paramsE,(.L_x_6150 - _ZN5flash24flash_fwd_splitkv_kernelI23Flash_fwd_kernel_traitsILi96ELi64ELi64ELi4ELb0ELb0EN7cutlass6half_tE19Flash_kernel_traitsILi96ELi64ELi64ELi4ES3_EELb1ELb0ELb0ELb0ELb0ELb0ELb0ELb1EEEvNS_16Flash_fwd_paramsE)
        .other          _ZN5flash24flash_fwd_splitkv_kernelI23Flash_fwd_kernel_traitsILi96ELi64ELi64ELi4ELb0ELb0EN7cutlass6half_tE19Flash_kernel_traitsILi96ELi64ELi64ELi4ES3_EELb1ELb0ELb0ELb0ELb0ELb0ELb0ELb1EEEvNS_16Flash_fwd_paramsE,@"STO_CUDA_ENTRY STV_DEFAULT"
_ZN5flash24flash_fwd_splitkv_kernelI23Flash_fwd_kernel_traitsILi96ELi64ELi64ELi4ELb0ELb0EN7cutlass6half_tE19Flash_kernel_traitsILi96ELi64ELi64ELi4ES3_EELb1ELb0ELb0ELb0ELb0ELb0ELb0ELb1EEEvNS_16Flash_fwd_paramsE:
.text._ZN5flash24flash_fwd_splitkv_kernelI23Flash_fwd_kernel_traitsILi96ELi64ELi64ELi4ELb0ELb0EN7cutlass6half_tE19Flash_kernel_traitsILi96ELi64ELi64ELi4ES3_EELb1ELb0ELb0ELb0ELb0ELb0ELb0ELb1EEEvNS_16Flash_fwd_paramsE:
        /* <DEDUP_REMOVED lines=24> */
[----:B------:R-:W2:Y:S01]  /*0180*/  S2R R110, SR_CTAID.Z ;  /* 0x00000000006e7919 */ /* 0x000ea20000002700 */
[----:B------:R-:W-:Y:S02]  /*0190*/  ISETP.NE.AND.EX P0, PT, RZ, c[0x0][0x24c], PT, P0 ;  /* 0x00009300ff007a0c */ /* 0x000fe40003f05300 */
[--C-:B------:R-:W-:Y:S01]  /*01a0*/  SHF.R.S32.HI R2, RZ, 0x1f, R3.reuse ;  /* 0x0000001fff027819 */ /* 0x100fe20000011403 */
[----:B-1----:R-:W-:Y:S02]  /*01b0*/  IMAD.MOV.U32 R7, RZ, RZ, R3 ;  /* 0x000000ffff077224 */ /* 0x002fe400078e0003 */
[----:B--2---:R-:W-:Y:S02]  /*01c0*/  @P1 IMAD.IADD R126, R126, 0x1, -R127 ;  /* 0x000000017e7e1824 */ /* 0x004fe400078e0a7f */
[----:B------:R-:W-:-:S06]  /*01d0*/  @!P1 IMAD.MOV.U32 R126, RZ, RZ, c[0x0][0x214] ;  /* 0x00008500ff7e9624 */ /* 0x000fcc00078e00ff */
[----:B------:R-:W-:Y:S05]  /*01e0*/  @!P0 BRA `(.L_x_4086) ;  /* 0x0000004000008947 */ /* 0x000fea0003800000 */
[----:B---34-:R-:W2:Y:S02]  /*01f0*/  @P2 LDG.E R6, [R8.64+0x4] ;  /* 0x0000040608062981 */ /* 0x018ea4000c1e1900 */
[----:B--2--5:R-:W-:-:S06]  /*0200*/  @P2 IADD3 R61, R6, -R19, RZ ;  /* 0x80000013063d2210 */ /* 0x024fcc0007ffe0ff */
[----:B------:R1:W5:Y:S01]  /*0210*/  @!P2 LDG.E R61, [R8.64] ;  /* 0x00000006083da981 */ /* 0x000362000c1e1900 */
[----:B------:R-:W-:Y:S05]  /*0220*/  BRA `(.L_x_4087) ;  /* 0x0000001000007947 */ /* 0x000fea0003800000 */
.L_x_4086:
[----:B---34-:R-:W-:Y:S02]  /*0230*/  MOV R61, c[0x0][0x218] ;  /* 0x00008600003d7a02 */ /* 0x018fe40000000f00 */
.L_x_4087:
        /* <DEDUP_REMOVED lines=53> */
[----:B------:R-:W-:Y:S01]  /*0590*/  SHF.R.S32.HI R11, RZ, 0x2, R0 ;  /* 0x00000002ff0b7819 */ /* 0x000fe20000011400 */
[--C-:B------:R-:W-:Y:S01]  /*05a0*/  IMAD R0, R3, c[0x0][0x1c0], R110.reuse ;  /* 0x0000700003007a24 */ /* 0x100fe200078e026e */
[----:B------:R-:W-:Y:S02]  /*05b0*/  SHF.R.S32.HI R2, RZ, 0x1f, R110 ;  /* 0x0000001fff027819 */ /* 0x000fe4000001146e */
[----:B------:R-:W-:Y:S01]  /*05c0*/  IADD3.X R9, R127, R13, R4, P0, !PT ;  /* 0x0000000d7f097210 */ /* 0x000fe200007fe404 */
[----:B------:R-:W-:Y:S01]  /*05d0*/  IMAD R0, R0, c[0x0][0x214], R77 ;  /* 0x0000850000007a24 */ /* 0x000fe200078e024d */
[----:B------:R-:W-:Y:S01]  /*05e0*/  ISETP.GE.AND P0, PT, R11, R126, PT ;  /* 0x0000007e0b00720c */ /* 0x000fe20003f06270 */
[----:B------:R-:W-:Y:S01]  /*05f0*/  IMAD R5, R2, c[0x0][0x1f0], RZ ;  /* 0x00007c0002057a24 */ /* 0x000fe200078e02ff */
[----:B------:R-:W-:Y:S01]  /*0600*/  SHF.R.S32.HI R3, RZ, 0x1f, R11 ;  /* 0x0000001fff037819 */ /* 0x000fe2000001140b */
[----:B------:R-:W-:Y:S01]  /*0610*/  IMAD.WIDE.U32 R8, R110, c[0x0][0x1f0], R8 ;  /* 0x00007c006e087a25 */ /* 0x000fe200078e0008 */
[----:B------:R-:W-:-:S02]  /*0620*/  IADD3 R4, R6, 0x20, RZ ;  /* 0x0000002006047810 */ /* 0x000fc40007ffe0ff */
[----:B------:R-:W-:Y:S01]  /*0630*/  IADD3 R2, R6, 0x40, RZ ;  /* 0x0000004006027810 */ /* 0x000fe20007ffe0ff */
[----:B------:R-:W-:-:S05]  /*0640*/  IMAD R5, R110, c[0x0][0x1f4], R5 ;  /* 0x00007d006e057a24 */ /* 0x000fca00078e0205 */
[----:B------:R-:W-:Y:S01]  /*0650*/  IADD3 R15, R9, R5, RZ ;  /* 0x00000005090f7210 */ /* 0x000fe20007ffe0ff */
        /* <DEDUP_REMOVED lines=14> */
.L_x_4090:
[----:B------:R-:W-:Y:S05]  /*0740*/  BSYNC B0 ;  /* 0x0000000000007941 */ /* 0x000fea0003800000 */
.L_x_4089:
        /* <DEDUP_REMOVED lines=19> */
.L_x_4092:
[----:B------:R-:W-:Y:S05]  /*0880*/  BSYNC B0 ;  /* 0x0000000000007941 */ /* 0x000fea0003800000 */
.L_x_4091:
[----:B------:R-:W-:-:S04]  /*0890*/  ISETP.NE.AND P2, PT, R58, RZ, PT ;  /* 0x000000ff3a00720c */ /* 0x000fc80003f45270 */
[-C--:B------:R-:W-:Y:S02]  /*08a0*/  ISETP.GE.OR P1, PT, R11, R126.reuse, P2 ;  /* 0x0000007e0b00720c */ /* 0x080fe40001726670 */
[C---:B------:R-:W-:Y:S02]  /*08b0*/  IADD3 R11, P0, R0.reuse, R11, RZ ;  /* 0x0000000b000b7210 */ /* 0x040fe40007f1e0ff */
        /* <DEDUP_REMOVED lines=10> */
.L_x_4088:
[----:B-1----:R-:W-:Y:S02]  /*0960*/  ISETP.NE.U32.AND P0, PT, RZ, c[0x0][0x2b8], PT ;  /* 0x0000ae00ff007a0c */ /* 0x002fe40003f05070 */
        /* <DEDUP_REMOVED lines=23> */
[----:B-1---5:R-:W-:Y:S02]  /*0ae0*/  IMAD.MOV R3, RZ, RZ, -R9 ;  /* 0x000000ffff037224 */ /* 0x022fe400078e0a09 */
        /* <DEDUP_REMOVED lines=25> */
[----:B-1----:R-:W-:-:S05]  /*0c80*/  IADD3 R4, RZ, -R9, RZ ;  /* 0x80000009ff047210 */ /* 0x002fca0007ffe0ff */
[----:B------:R-:W-:Y:S01]  /*0c90*/  IMAD R6, R4, R3, RZ ;  /* 0x0000000304067224 */ /* 0x000fe200078e02ff */
[----:B------:R-:W-:-:S03]  /*0ca0*/  IABS R4, R110 ;  /* 0x0000006e00047213 */ /* 0x000fc60000000000 */
[----:B------:R-:W-:-:S04]  /*0cb0*/  IMAD.HI.U32 R9, R9, R6, R8 ;  /* 0x0000000609097227 */ /* 0x000fc800078e0008 */
[----:B------:R-:W-:-:S04]  /*0cc0*/  IMAD.MOV.U32 R6, RZ, RZ, R4 ;  /* 0x000000ffff067224 */ /* 0x000fc800078e0004 */
[----:B------:R-:W-:-:S04]  /*0cd0*/  IMAD.HI.U32 R8, R9, R6, RZ ;  /* 0x0000000609087227 */ /* 0x000fc800078e00ff */
[----:B------:R-:W-:Y:S01]  /*0ce0*/  IMAD R9, R5, c[0x0][0x2d0], R114 ;  /* 0x0000b40005097a24 */ /* 0x000fe200078e0272 */
[----:B------:R-:W-:-:S04]  /*0cf0*/  IADD3 R4, -R8, RZ, RZ ;  /* 0x000000ff08047210 */ /* 0x000fc80007ffe1ff */
[----:B------:R-:W-:Y:S01]  /*0d00*/  SHF.R.S32.HI R5, RZ, 0x1f, R9 ;  /* 0x0000001fff057819 */ /* 0x000fe20000011409 */
[----:B------:R-:W-:-:S05]  /*0d10*/  IMAD R4, R3, R4, R6 ;  /* 0x0000000403047224 */ /* 0x000fca00078e0206 */
[----:B------:R-:W-:-:S13]  /*0d20*/  ISETP.GT.U32.AND P0, PT, R3, R4, PT ;  /* 0x000000040300720c */ /* 0x000fda0003f04070 */
[----:B------:R-:W-:Y:S01]  /*0d30*/  @!P0 IMAD.IADD R4, R4, 0x1, -R3 ;  /* 0x0000000104048824 */ /* 0x000fe200078e0a03 */
[----:B------:R-:W-:-:S04]  /*0d40*/  @!P0 IADD3 R8, R8, 0x1, RZ ;  /* 0x0000000108088810 */ /* 0x000fc80007ffe0ff */
[----:B------:R-:W-:Y:S01]  /*0d50*/  ISETP.GE.U32.AND P1, PT, R4, R3, PT ;  /* 0x000000030400720c */ /* 0x000fe20003f26070 */
[----:B------:R-:W-:Y:S01]  /*0d60*/  IMAD R4, R5, c[0x0][0x198], RZ ;  /* 0x0000660005047a24 */ /* 0x000fe200078e02ff */
        /* <DEDUP_REMOVED lines=25> */
.L_x_4093:
        /* <DEDUP_REMOVED lines=16> */
.L_x_4095:
[----:B------:R-:W-:Y:S02]  /*1000*/  IABS R6, c[0x0][0x1c8] ;  /* 0x0000720000067a13 */ /* 0x000fe40000000000 */
[----:B------:R-:W-:Y:S02]  /*1010*/  MOV R8, RZ ;  /* 0x000000ff00087202 */ /* 0x000fe40000000f00 */
[----:B------:R-:W1:Y:S01]  /*1020*/  I2F.RP R12, R6 ;  /* 0x00000006000c7306 */ /* 0x000e620000209400 */
[----:B------:R-:W-:Y:S02]  /*1030*/  LEA R114, R87, 0xffffffc0, 0x6 ;  /* 0xffffffc057727811 */ /* 0x000fe400078e30ff */
[----:B------:R-:W-:-:S05]  /*1040*/  @P4 IADD3 R19, R0, R19, RZ ;  /* 0x0000001300134210 */ /* 0x000fca0007ffe0ff */
[----:B-1----:R-:W1:Y:S02]  /*1050*/  MUFU.RCP R9, R12 ;  /* 0x0000000c00097308 */ /* 0x002e640000001000 */
[----:B-1----:R-:W-:Y:S01]  /*1060*/  IADD3 R9, R9, 0xffffffe, RZ ;  /* 0x0ffffffe09097810 */ /* 0x002fe20007ffe0ff */
[----:B------:R-:W-:-:S04]  /*1070*/  IMAD.WIDE.U32 R12, R114, c[0x0][0x198], R10 ;  /* 0x00006600720c7a25 */ /* 0x000fc800078e000a */
[C---:B------:R-:W-:Y:S01]  /*1080*/  @P4 IMAD.WIDE.U32 R10, R19.reuse, c[0x0][0x1a0], RZ ;  /* 0x00006800130a4a25 */ /* 0x040fe200078e00ff */
[----:B------:R-:W1:Y:S01]  /*1090*/  F2I.FTZ.U32.TRUNC.NTZ R9, R9 ;  /* 0x0000000900097305 */ /* 0x000e62000021f000 */
[----:B------:R-:W-:Y:S02]  /*10a0*/  MOV R106, R12 ;  /* 0x0000000c006a7202 */ /* 0x000fe40000000f00 */
[----:B------:R-:W-:Y:S02]  /*10b0*/  @P4 IMAD R19, R19, c[0x0][0x1a4], R11 ;  /* 0x0000690013134a24 */ /* 0x000fe400078e020b */
[----:B------:R-:W-:Y:S02]  /*10c0*/  @P4 IMAD.MOV.U32 R18, RZ, RZ, R10 ;  /* 0x000000ffff124224 */ /* 0x000fe400078e000a */
[----:B-1----:R-:W-:-:S04]  /*10d0*/  IMAD.MOV R4, RZ, RZ, -R9 ;  /* 0x000000ffff047224 */ /* 0x002fc800078e0a09 */
        /* <DEDUP_REMOVED lines=16> */
[----:B------:R-:W-:Y:S02]  /*11e0*/  IMAD R4, R114, c[0x0][0x19c], R9 ;  /* 0x0000670072047a24 */ /* 0x000fe400078e0209 */
[----:B------:R-:W-:Y:S02]  /*11f0*/  IMAD.MOV.U32 R9, RZ, RZ, R114 ;  /* 0x000000ffff097224 */ /* 0x000fe400078e0072 */
[----:B------:R-:W-:Y:S01]  /*1200*/  @!P1 IMAD.MOV R8, RZ, RZ, -R8 ;  /* 0x000000ffff089224 */ /* 0x000fe200078e0a08 */
[----:B------:R-:W-:Y:S01]  /*1210*/  @!P0 LOP3.LUT R8, RZ, c[0x0][0x1c8], RZ, 0x33, !PT ;  /* 0x00007200ff088a12 */ /* 0x000fe200078e33ff */
[----:B------:R-:W-:-:S03]  /*1220*/  IMAD.IADD R107, R13, 0x1, R4 ;  /* 0x000000010d6b7824 */ /* 0x000fc600078e0204 */
[----:B------:R-:W-:Y:S01]  /*1230*/  SHF.R.S32.HI R6, RZ, 0x1f, R8 ;  /* 0x0000001fff067819 */ /* 0x000fe20000011408 */
[----:B------:R-:W-:-:S04]  /*1240*/  IMAD.WIDE.U32 R106, R8, c[0x0][0x1b0], R106 ;  /* 0x00006c00086a7a25 */ /* 0x000fc800078e006a */
[----:B------:R-:W-:-:S04]  /*1250*/  IMAD R13, R6, c[0x0][0x1b0], RZ ;  /* 0x00006c00060d7a24 */ /* 0x000fc800078e02ff */
        /* <DEDUP_REMOVED lines=13> */
.L_x_4094:
        /* <DEDUP_REMOVED lines=10> */
[----:B------:R-:W-:Y:S01]  /*13d0*/  IMAD.MOV.U32 R53, RZ, RZ, c[0x0][0x198] ;  /* 0x00006600ff357624 */ /* 0x000fe200078e00ff */
[----:B------:R-:W-:Y:S01]  /*13e0*/  SHF.R.S32.HI R74, RZ, 0x5, R69 ;  /* 0x00000005ff4a7819 */ /* 0x000fe20000011445 */
[----:B------:R-:W-:Y:S01]  /*13f0*/  IMAD.HI.U32 R67, R4, R67, R16 ;  /* 0x0000004304437227 */ /* 0x000fe200078e0010 */
[----:B------:R-:W-:-:S02]  /*1400*/  SHF.R.S32.HI R75, RZ, 0x3, R76 ;  /* 0x00000003ff4b7819 */ /* 0x000fc4000001144c */
[----:B------:R-:W-:Y:S01]  /*1410*/  LEA.HI R80, R80, R61, RZ, 0x6 ;  /* 0x0000003d50507211 */ /* 0x000fe200078f30ff */
[----:B------:R-:W-:Y:S01]  /*1420*/  @!P0 IMAD R0, R2, c[0x0][0x178], RZ ;  /* 0x00005e0002008a24 */ /* 0x000fe200078e02ff */
[----:B------:R-:W-:Y:S01]  /*1430*/  SHF.R.S32.HI R63, RZ, 0x1, R67 ;  /* 0x00000001ff3f7819 */ /* 0x000fe20000011443 */
[----:B------:R-:W-:Y:S01]  /*1440*/  @P0 IMAD.WIDE.U32 R22, R127, c[0x0][0x190], RZ ;  /* 0x000064007f160a25 */ /* 0x000fe200078e00ff */
[----:B------:R-:W-:Y:S02]  /*1450*/  SHF.R.S32.HI R80, RZ, 0x6, R80 ;  /* 0x00000006ff507819 */ /* 0x000fe40000011450 */
[----:B------:R-:W-:Y:S01]  /*1460*/  LOP3.LUT R69, R69, 0xffffffe0, RZ, 0xc0, !PT ;  /* 0xffffffe045457812 */ /* 0x000fe200078ec0ff */
[----:B------:R-:W-:Y:S01]  /*1470*/  @!P0 IMAD.WIDE.U32 R10, R7, c[0x0][0x178], RZ ;  /* 0x00005e00070a8a25 */ /* 0x000fe200078e00ff */
[----:B------:R-:W-:Y:S02]  /*1480*/  IMNMX R80, RZ, R80, !PT ;  /* 0x00000050ff507217 */ /* 0x000fe40007800200 */
[----:B------:R-:W-:Y:S01]  /*1490*/  SHF.L.U32 R54, R53, 0x5, RZ ;  /* 0x0000000535367819 */ /* 0x000fe200000006ff */
[----:B------:R-:W-:Y:S01]  /*14a0*/  @!P0 IMAD R0, R7, c[0x0][0x17c], R0 ;  /* 0x00005f0007008a24 */ /* 0x000fe200078e0200 */
[----:B------:R-:W-:Y:S01]  /*14b0*/  SHF.L.U32 R66, R63, 0x5, RZ ;  /* 0x000000053f427819 */ /* 0x000fe200000006ff */
[----:B------:R-:W-:-:S02]  /*14c0*/  @P0 IMAD R15, R127, c[0x0][0x194], R23 ;  /* 0x000065007f0f0a24 */ /* 0x000fc400078e0217 */
[----:B------:R-:W-:Y:S01]  /*14d0*/  @!P0 IMAD.IADD R15, R11, 0x1, R0 ;  /* 0x000000010b0f8824 */ /* 0x000fe200078e0200 */
[CC--:B------:R-:W-:Y:S01]  /*14e0*/  LEA.HI R11, R73.reuse, R58.reuse, RZ, 0x2 ;  /* 0x0000003a490b7211 */ /* 0x0c0fe200078f10ff */
[----:B------:R-:W-:Y:S01]  /*14f0*/  @!P0 IMAD.MOV.U32 R22, RZ, RZ, R10 ;  /* 0x000000ffff168224 */ /* 0x000fe200078e000a */
[----:B------:R-:W-:Y:S01]  /*1500*/  LEA.HI R73, R73, R58, RZ, 0x4 ;  /* 0x0000003a49497211 */ /* 0x000fe200078f20ff */
[----:B------:R-:W-:Y:S01]  /*1510*/  IMAD.SHL.U32 R17, R75, 0x40, RZ ;  /* 0x000000404b117824 */ /* 0x000fe200078e00ff */
[----:B------:R-:W-:Y:S01]  /*1520*/  SHF.R.S32.HI R108, RZ, 0x2, R11 ;  /* 0x00000002ff6c7819 */ /* 0x000fe2000001140b */
[----:B------:R-:W-:Y:S01]  /*1530*/  IMAD.MOV.U32 R57, RZ, RZ, c[0x0][0x1a0] ;  /* 0x00006800ff397624 */ /* 0x000fe200078e00ff */
[C---:B------:R-:W-:Y:S01]  /*1540*/  LOP3.LUT R21, R11.reuse, 0xfffffffc, RZ, 0xc0, !PT ;  /* 0xfffffffc0b157812 */ /* 0x040fe200078ec0ff */
[----:B------:R-:W-:Y:S01]  /*1550*/  IMAD.MOV.U32 R42, RZ, RZ, 0x10 ;  /* 0x00000010ff2a7424 */ /* 0x000fe200078e00ff */
[----:B------:R-:W-:Y:S01]  /*1560*/  LEA.HI R11, R11, R108, RZ, 0x1 ;  /* 0x0000006c0b0b7211 */ /* 0x000fe200078f08ff */
[----:B------:R-:W-:Y:S01]  /*1570*/  IMAD.IADD R69, R58, 0x1, -R69 ;  /* 0x000000013a457824 */ /* 0x000fe200078e0a45 */
[----:B------:R-:W-:-:S02]  /*1580*/  IADD3 R64, -R21, R58, RZ ;  /* 0x0000003a15407210 */ /* 0x000fc40007ffe1ff */
[----:B------:R-:W-:Y:S02]  /*1590*/  LOP3.LUT R11, R11, 0x7fffffe, RZ, 0xc0, !PT ;  /* 0x07fffffe0b0b7812 */ /* 0x000fe400078ec0ff */
[----:B------:R-:W-:Y:S01]  /*15a0*/  LOP3.LUT R21, R73, 0xfffffff0, RZ, 0xc0, !PT ;  /* 0xfffffff049157812 */ /* 0x000fe200078ec0ff */
[----:B------:R-:W-:Y:S01]  /*15b0*/  IMAD.SHL.U32 R10, R64, 0x8, RZ ;  /* 0x00000008400a7824 */ /* 0x000fe200078e00ff */
[----:B------:R-:W-:Y:S01]  /*15c0*/  LOP3.LUT R17, R17, 0xc0, RZ, 0xc0, !PT ;  /* 0x000000c011117812 */ /* 0x000fe200078ec0ff */
[----:B------:R-:W-:Y:S01]  /*15d0*/  IMAD.IADD R11, R108, 0x1, -R11 ;  /* 0x000000016c0b7824 */ /* 0x000fe200078e0a0b */
[----:B------:R-:W-:Y:S01]  /*15e0*/  SHF.R.S32.HI R109, RZ, 0x1f, R108 ;  /* 0x0000001fff6d7819 */ /* 0x000fe2000001146c */
[----:B------:R-:W-:Y:S01]  /*15f0*/  IMAD.IADD R72, R58, 0x1, -R21 ;  /* 0x000000013a487824 */ /* 0x000fe200078e0a15 */
[----:B------:R-:W-:Y:S01]  /*1600*/  IADD3 R22, P0, R10, R22, RZ ;  /* 0x000000160a167210 */ /* 0x000fe20007f1e0ff */
[----:B------:R-:W-:Y:S01]  /*1610*/  IMAD R104, R74, 0x8, R11 ;  /* 0x000000084a687824 */ /* 0x000fe200078e020b */
[----:B------:R-:W-:Y:S01]  /*1620*/  SHF.R.S32.HI R11, RZ, 0x1f, R10 ;  /* 0x0000001fff0b7819 */ /* 0x000fe2000001140a */
[----:B------:R-:W-:Y:S01]  /*1630*/  IMAD.WIDE R24, R25, 0x40, R108 ;  /* 0x0000004019187825 */ /* 0x000fe200078e026c */
[----:B------:R-:W-:-:S02]  /*1640*/  IADD3 R85, R10, 0x20, RZ ;  /* 0x000000200a557810 */ /* 0x000fc40007ffe0ff */
[----:B------:R-:W-:Y:S01]  /*1650*/  IADD3.X R23, R11, R15, RZ, P0, !PT ;  /* 0x0000000f0b177210 */ /* 0x000fe200007fe4ff */
[----:B------:R-:W-:Y:S01]  /*1660*/  IMAD R15, R6, c[0x0][0x1b8], RZ ;  /* 0x00006e00060f7a24 */ /* 0x000fe200078e02ff */
[----:B------:R-:W-:Y:S01]  /*1670*/  ISETP.GE.AND P0, PT, R85, c[0x0][0x220], PT ;  /* 0x0000880055007a0c */ /* 0x000fe20003f06270 */
[----:B------:R-:W-:Y:S01]  /*1680*/  IMAD.SHL.U32 R64, R64, 0x4, RZ ;  /* 0x0000000440407824 */ /* 0x000fe200078e00ff */
[----:B------:R-:W-:Y:S01]  /*1690*/  LOP3.LUT R0, R17, 0x18, R10, 0xf8, !PT ;  /* 0x0000001811007812 */ /* 0x000fe200078ef80a */
[----:B------:R-:W-:Y:S01]  /*16a0*/  IMAD.WIDE.U32 R22, R24, c[0x0][0x190], R22 ;  /* 0x0000640018167a25 */ /* 0x000fe200078e0016 */
[----:B------:R-:W-:Y:S02]  /*16b0*/  SEL R4, RZ, 0xffffffff, P0 ;  /* 0xffffffffff047807 */ /* 0x000fe40000000000 */
[----:B------:R-:W-:Y:S01]  /*16c0*/  IADD3 R18, P0, R10, R18, RZ ;  /* 0x000000120a127210 */ /* 0x000fe20007f1e0ff */
[----:B------:R-:W-:Y:S01]  /*16d0*/  IMAD R15, R8, c[0x0][0x1bc], R15 ;  /* 0x00006f00080f7a24 */ /* 0x000fe200078e020f */
[----:B------:R-:W-:Y:S01]  /*16e0*/  SHF.R.U32.HI R17, RZ, 0x3, R17 ;  /* 0x00000003ff117819 */ /* 0x000fe20000011611 */
[----:B------:R-:W-:Y:S01]  /*16f0*/  IMAD.SHL.U32 R4, R4, 0x2, RZ ;  /* 0x0000000204047824 */ /* 0x000fe200078e00ff */
[----:B------:R-:W-:Y:S01]  /*1700*/  LEA.HI R71, R72, R72, RZ, 0x1 ;  /* 0x0000004848477211 */ /* 0x000fe200078f08ff */
[----:B------:R-:W-:Y:S01]  /*1710*/  IMAD.X R19, R11, 0x1, R19, P0 ;  /* 0x000000010b137824 */ /* 0x000fe200000e0613 */
[C---:B------:R-:W-:Y:S01]  /*1720*/  IADD3 R88, P0, R108.reuse, R9, RZ ;  /* 0x000000096c587210 */ /* 0x040fe20007f1e0ff */
[----:B------:R-:W-:Y:S01]  /*1730*/  IMAD R65, R108, R63, R64 ;  /* 0x0000003f6c417224 */ /* 0x000fe200078e0240 */
[----:B------:R-:W-:Y:S01]  /*1740*/  LOP3.LUT R17, R0, R17, RZ, 0x3c, !PT ;  /* 0x0000001100117212 */ /* 0x000fe200078e3cff */
[----:B------:R-:W-:Y:S01]  /*1750*/  IMAD R0, R25, c[0x0][0x190], RZ ;  /* 0x0000640019007a24 */ /* 0x000fe200078e02ff */
[----:B------:R-:W-:Y:S01]  /*1760*/  SHF.R.S32.HI R21, RZ, 0x1, R71 ;  /* 0x00000001ff157819 */ /* 0x000fe20000011447 */
[----:B------:R-:W-:Y:S01]  /*1770*/  IMAD.WIDE.U32 R18, R8, c[0x0][0x1b8], R18 ;  /* 0x00006e0008127a25 */ /* 0x000fe200078e0012 */
[----:B------:R-:W-:-:S02]  /*1780*/  SHF.R.S32.HI R70, RZ, 0x1f, R71 ;  /* 0x0000001fff467819 */ /* 0x000fc40000011447 */
[----:B------:R-:W-:Y:S01]  /*1790*/  ISETP.GE.AND P1, PT, R10, c[0x0][0x220], PT ;  /* 0x000088000a007a0c */ /* 0x000fe20003f26270 */
[----:B------:R-:W-:Y:S01]  /*17a0*/  IMAD.U32 R104, R104, 0x20, R17 ;  /* 0x0000002068687824 */ /* 0x000fe200078e0011 */
[----:B------:R-:W-:Y:S01]  /*17b0*/  IADD3.X R5, R109, R5, RZ, P0, !PT ;  /* 0x000000056d057210 */ /* 0x000fe200007fe4ff */
[----:B------:R-:W-:Y:S01]  /*17c0*/  IMAD R0, R24, c[0x0][0x194], R0 ;  /* 0x0000650018007a24 */ /* 0x000fe200078e0200 */
[C---:B------:R-:W-:Y:S01]  /*17d0*/  IADD3 R84, R10.reuse, 0x40, RZ ;  /* 0x000000400a547810 */ /* 0x040fe20007ffe0ff */
[----:B------:R-:W-:Y:S01]  /*17e0*/  IMAD.IADD R15, R19, 0x1, R15 ;  /* 0x00000001130f7824 */ /* 0x000fe200078e020f */
[----:B------:R-:W-:Y:S01]  /*17f0*/  IADD3 R106, P0, R10, R106, RZ ;  /* 0x0000006a0a6a7210 */ /* 0x000fe20007f1e0ff */
[----:B------:R-:W-:Y:S01]  /*1800*/  IMAD.IADD R23, R23, 0x1, R0 ;  /* 0x0000000117177824 */ /* 0x000fe200078e0200 */
[----:B------:R-:W-:Y:S01]  /*1810*/  LEA.HI R70, R70, R21, RZ, 0x2 ;  /* 0x0000001546467211 */ /* 0x000fe200078f10ff */
[----:B------:R-:W-:Y:S01]  /*1820*/  IMAD R5, R5, c[0x0][0x1a0], RZ ;  /* 0x0000680005057a24 */ /* 0x000fe200078e02ff */
[----:B------:R-:W-:Y:S01]  /*1830*/  SEL R17, RZ, 0x1, P1 ;  /* 0x00000001ff117807 */ /* 0x000fe20000800000 */
[----:B------:R-:W-:Y:S01]  /*1840*/  IMAD.X R107, R11, 0x1, R13, P0 ;  /* 0x000000010b6b7824 */ /* 0x000fe200000e060d */
[----:B------:R-:W-:Y:S01]  /*1850*/  ISETP.GE.AND P1, PT, R84, c[0x0][0x220], PT ;  /* 0x0000880054007a0c */ /* 0x000fe20003f26270 */
[----:B------:R-:W-:Y:S01]  /*1860*/  IMAD.MOV.U32 R14, RZ, RZ, R18 ;  /* 0x000000ffff0e7224 */ /* 0x000fe200078e0012 */
[----:B------:R-:W-:Y:S01]  /*1870*/  ISETP.GT.AND P0, PT, R87, R80, PT ;  /* 0x000000505700720c */ /* 0x000fe20003f04270 */
[----:B------:R-:W-:Y:S01]  /*1880*/  IMAD R5, R88, c[0x0][0x1a4], R5 ;  /* 0x0000690058057a24 */ /* 0x000fe200078e0205 */
[----:B------:R-:W-:Y:S01]  /*1890*/  LOP3.LUT R70, R70, 0xfffffffc, RZ, 0xc0, !PT ;  /* 0xfffffffc46467812 */ /* 0x000fe200078ec0ff */
[----:B------:R-:W-:Y:S01]  /*18a0*/  IMAD.IADD R64, R64, 0x1, R65 ;  /* 0x0000000140407824 */ /* 0x000fe200078e0241 */
[----:B------:R-:W-:Y:S01]  /*18b0*/  SHF.R.S32.HI R0, RZ, 0x1f, R110 ;  /* 0x0000001fff007819 */ /* 0x000fe2000001146e */
[----:B------:R-:W-:Y:S01]  /*18c0*/  IMAD.WIDE.U32 R88, R88, c[0x0][0x1a0], R14 ;  /* 0x0000680058587a25 */ /* 0x000fe200078e000e */
[----:B------:R-:W-:-:S02]  /*18d0*/  LOP3.LUT R4, R4, 0x2, R17, 0xe2, !PT ;  /* 0x0000000204047812 */ /* 0x000fc400078ee211 */
[----:B------:R-:W-:Y:S01]  /*18e0*/  SEL R9, RZ, 0x4, P1 ;  /* 0x00000004ff097807 */ /* 0x000fe20000800000 */
[----:B------:R-:W-:Y:S01]  /*18f0*/  IMAD.IADD R70, R21, 0x1, -R70 ;  /* 0x0000000115467824 */ /* 0x000fe200078e0a46 */
[----:B------:R-:W-:Y:S01]  /*1900*/  SHF.R.S32.HI R62, RZ, 0x1f, R65 ;  /* 0x0000001fff3e7819 */ /* 0x000fe20000011441 */
[----:B------:R-:W-:Y:S01]  /*1910*/  IMAD R59, R0, c[0x0][0x1a8], RZ ;  /* 0x00006a00003b7a24 */ /* 0x000fe200078e02ff */
[----:B------:R-:W-:Y:S01]  /*1920*/  LOP3.LUT R68, R4, R9, RZ, 0xfc, !PT ;  /* 0x0000000904447212 */ /* 0x000fe200078efcff */
[----:B------:R-:W-:Y:S01]  /*1930*/  IMAD R9, R109, c[0x0][0x198], RZ ;  /* 0x000066006d097a24 */ /* 0x000fe200078e02ff */
[----:B------:R-:W-:Y:S01]  /*1940*/  LOP3.LUT P1, RZ, R70, 0x2, RZ, 0xc0, !PT ;  /* 0x0000000246ff7812 */ /* 0x000fe2000782c0ff */
[----:B------:R-:W-:Y:S01]  /*1950*/  IMAD.MOV.U32 R0, RZ, RZ, 0x5 ;  /* 0x00000005ff007424 */ /* 0x000fe200078e00ff */
[----:B------:R-:W-:Y:S01]  /*1960*/  SHF.R.S32.HI R60, RZ, 0x1f, R64 ;  /* 0x0000001fff3c7819 */ /* 0x000fe20000011440 */
[----:B------:R-:W-:Y:S01]  /*1970*/  IMAD R59, R110, c[0x0][0x1ac], R59 ;  /* 0x00006b006e3b7a24 */ /* 0x000fe200078e023b */
[----:B------:R-:W-:Y:S01]  /*1980*/  SEL R42, R42, 0xfffffff0, !P1 ;  /* 0xfffffff02a2a7807 */ /* 0x000fe20004800000 */
[----:B------:R-:W-:Y:S01]  /*1990*/  IMAD.WIDE.U32 R110, R110, c[0x0][0x1a8], R22 ;  /* 0x00006a006e6e7a25 */ /* 0x000fe200078e0016 */
[----:B------:R-:W-:-:S02]  /*19a0*/  SHF.L.U64.HI R56, R57, R0, c[0x0][0x1a4] ;  /* 0x0000690039387619 */ /* 0x000fc40000010200 */
[----:B------:R-:W-:Y:S01]  /*19b0*/  SHF.L.U64.HI R53, R53, R0, c[0x0][0x19c] ;  /* 0x0000670035357619 */ /* 0x000fe20000010200 */
[C---:B------:R-:W-:Y:S02]  /*19c0*/  IMAD R9, R108.reuse, c[0x0][0x19c], R9 ;  /* 0x000067006c097a24 */ /* 0x040fe400078e0209 */
[----:B------:R-:W-:-:S04]  /*19d0*/  IMAD.WIDE.U32 R106, R108, c[0x0][0x198], R106 ;  /* 0x000066006c6a7a25 */ /* 0x000fc800078e006a */
[----:B------:R-:W-:Y:S02]  /*19e0*/  IMAD.SHL.U32 R57, R57, 0x20, RZ ;  /* 0x0000002039397824 */ /* 0x000fe400078e00ff */
        /* <DEDUP_REMOVED lines=8> */
[----:B------:R-:W-:Y:S01]  /*1a70*/  SHF.R.S32.HI R12, RZ, 0x1f, R61 ;  /* 0x0000001fff0c7819 */ /* 0x000fe2000001143d */
[C---:B------:R-:W-:Y:S01]  /*1a80*/  IMAD.WIDE.U32 R16, R7.reuse, c[0x0][0x280], R10 ;  /* 0x0000a00007107a25 */ /* 0x040fe200078e000a */
[----:B------:R-:W-:Y:S01]  /*1a90*/  IADD3 R9, P1, P0, R114, R108, -R61 ;  /* 0x0000006c72097210 */ /* 0x000fe2000783e83d */
[----:B------:R-:W-:Y:S01]  /*1aa0*/  ULDC UR4, c[0x0][0x230] ;  /* 0x00008c0000047ab9 */ /* 0x000fe20000000800 */
[----:B------:R-:W-:Y:S01]  /*1ab0*/  LOP3.LUT R101, R68, 0xffff, RZ, 0xc0, !PT ;  /* 0x0000ffff44657812 */ /* 0x000fe200078ec0ff */
[----:B------:R-:W-:Y:S01]  /*1ac0*/  IMAD R4, R7, c[0x0][0x284], R4 ;  /* 0x0000a10007047a24 */ /* 0x000fe200078e0204 */
[----:B------:R-:W-:Y:S01]  /*1ad0*/  IADD3.X R5, R5, R109, ~R12, P1, P0 ;  /* 0x0000006d05057210 */ /* 0x000fe20000fe0c0c */
[C---:B------:R-:W-:Y:S01]  /*1ae0*/  IMAD.WIDE.U32 R14, R7.reuse, c[0x0][0x278], R10 ;  /* 0x00009e00070e7a25 */ /* 0x040fe200078e000a */
[C---:B------:R-:W-:Y:S01]  /*1af0*/  IADD3 R100, R66.reuse, 0x20, RZ ;  /* 0x0000002042647810 */ /* 0x040fe20007ffe0ff */
[----:B------:R-:W-:Y:S01]  /*1b00*/  ULDC.U8 UR8, c[0x0][0x313] ;  /* 0x0000c4c000087ab9 */ /* 0x000fe20000000000 */
[----:B------:R-:W-:Y:S01]  /*1b10*/  IADD3 R98, R66, 0x40, RZ ;  /* 0x0000004042627810 */ /* 0x000fe20007ffe0ff */
[----:B------:R-:W-:Y:S01]  /*1b20*/  IMAD R2, R7, c[0x0][0x27c], R2 ;  /* 0x00009f0007027a24 */ /* 0x000fe200078e0202 */
[----:B------:R-:W-:Y:S01]  /*1b30*/  LOP3.LUT R103, R101, 0x1, RZ, 0xc0, !PT ;  /* 0x0000000165677812 */ /* 0x000fe200078ec0ff */
[----:B------:R-:W-:Y:S01]  /*1b40*/  IMAD.IADD R17, R17, 0x1, R4 ;  /* 0x0000000111117824 */ /* 0x000fe200078e0204 */
[----:B------:R-:W-:Y:S01]  /*1b50*/  LOP3.LUT R102, R101, 0x2, RZ, 0xc0, !PT ;  /* 0x0000000265667812 */ /* 0x000fe200078ec0ff */
[----:B------:R-:W-:Y:S01]  /*1b60*/  IMAD.IADD R15, R15, 0x1, R2 ;  /* 0x000000010f0f7824 */ /* 0x000fe200078e0202 */
[----:B------:R-:W-:Y:S01]  /*1b70*/  IADD3 R78, R108, 0x20, RZ ;  /* 0x000000206c4e7810 */ /* 0x000fe20007ffe0ff */
[C---:B------:R-:W-:Y:S01]  /*1b80*/  IMAD R4, R5.reuse, c[0x0][0x288], RZ ;  /* 0x0000a20005047a24 */ /* 0x040fe200078e02ff */
[----:B------:R-:W-:Y:S01]  /*1b90*/  SHF.R.S32.HI R99, RZ, 0x1f, R66 ;  /* 0x0000001fff637819 */ /* 0x000fe20000011442 */
[----:B------:R-:W-:Y:S01]  /*1ba0*/  IMAD R2, R5, c[0x0][0x290], RZ ;  /* 0x0000a40005027a24 */ /* 0x000fe200078e02ff */
[----:B------:R-:W-:Y:S01]  /*1bb0*/  LOP3.LUT R101, R101, 0x4, RZ, 0xc0, !PT ;  /* 0x0000000465657812 */ /* 0x000fe200078ec0ff */
[C---:B------:R-:W-:Y:S01]  /*1bc0*/  IMAD R4, R9.reuse, c[0x0][0x28c], R4 ;  /* 0x0000a30009047a24 */ /* 0x040fe200078e0204 */
[----:B------:R-:W-:Y:S01]  /*1bd0*/  SHF.R.S32.HI R97, RZ, 0x1f, R100 ;  /* 0x0000001fff617819 */ /* 0x000fe20000011464 */
[----:B------:R-:W-:Y:S01]  /*1be0*/  IMAD.WIDE.U32 R14, R9, c[0x0][0x288], R14 ;  /* 0x0000a200090e7a25 */ /* 0x000fe200078e000e */
[----:B------:R-:W-:-:S03]  /*1bf0*/  SHF.R.S32.HI R96, RZ, 0x1f, R98 ;  /* 0x0000001fff607819 */ /* 0x000fc60000011462 */
[C---:B------:R-:W-:Y:S02]  /*1c00*/  IMAD R2, R9.reuse, c[0x0][0x294], R2 ;  /* 0x0000a50009027a24 */ /* 0x040fe400078e0202 */
[----:B------:R-:W-:-:S04]  /*1c10*/  IMAD.WIDE.U32 R16, R9, c[0x0][0x290], R16 ;  /* 0x0000a40009107a25 */ /* 0x000fc800078e0010 */
[----:B------:R-:W-:Y:S02]  /*1c20*/  IMAD.IADD R7, R15, 0x1, R4 ;  /* 0x000000010f077824 */ /* 0x000fe400078e0204 */
[----:B------:R-:W-:Y:S02]  /*1c30*/  IMAD.IADD R5, R17, 0x1, R2 ;  /* 0x0000000111057824 */ /* 0x000fe400078e0202 */
[C---:B------:R-:W-:Y:S02]  /*1c40*/  IMAD R95, R6.reuse, c[0x0][0x2a0], RZ ;  /* 0x0000a800065f7a24 */ /* 0x040fe400078e02ff */
[----:B------:R-:W-:Y:S02]  /*1c50*/  IMAD R125, R6, c[0x0][0x298], RZ ;  /* 0x0000a600067d7a24 */ /* 0x000fe400078e02ff */
[----:B------:R-:W-:Y:S02]  /*1c60*/  IMAD.MOV.U32 R4, RZ, RZ, R16 ;  /* 0x000000ffff047224 */ /* 0x000fe400078e0010 */
[----:B------:R-:W-:-:S02]  /*1c70*/  IMAD.MOV.U32 R6, RZ, RZ, R14 ;  /* 0x000000ffff067224 */ /* 0x000fc400078e000e */
[C---:B------:R-:W-:Y:S02]  /*1c80*/  IMAD R95, R8.reuse, c[0x0][0x2a4], R95 ;  /* 0x0000a900085f7a24 */ /* 0x040fe400078e025f */
[C---:B------:R-:W-:Y:S02]  /*1c90*/  IMAD R125, R8.reuse, c[0x0][0x29c], R125 ;  /* 0x0000a700087d7a24 */ /* 0x040fe400078e027d */
[----:B------:R-:W-:-:S04]  /*1ca0*/  IMAD.WIDE.U32 R4, R8, c[0x0][0x2a0], R4 ;  /* 0x0000a80008047a25 */ /* 0x000fc800078e0004 */
[----:B------:R-:W-:Y:S01]  /*1cb0*/  IMAD.WIDE.U32 R8, R8, c[0x0][0x298], R6 ;  /* 0x0000a60008087a25 */ /* 0x000fe200078e0006 */
[----:B------:R-:W-:-:S03]  /*1cc0*/  LEA R94, P1, R4, c[0x0][0x270], 0x1 ;  /* 0x00009c00045e7a11 */ /* 0x000fc600078208ff */
[----:B------:R-:W-:Y:S01]  /*1cd0*/  IMAD.IADD R125, R9, 0x1, R125 ;  /* 0x00000001097d7824 */ /* 0x000fe200078e027d */
[C---:B------:R-:W-:Y:S01]  /*1ce0*/  LEA R124, P0, R8.reuse, c[0x0][0x268], 0x1 ;  /* 0x00009a00087c7a11 */ /* 0x040fe200078008ff */
[----:B-----5:R-:W-:Y:S02]  /*1cf0*/  IMAD.IADD R114, R3, 0x1, R114 ;  /* 0x0000000103727824 */ /* 0x020fe400078e0272 */
[----:B------:R-:W-:Y:S01]  /*1d00*/  IMAD.MOV.U32 R3, RZ, RZ, c[0x0][0x288] ;  /* 0x0000a200ff037624 */ /* 0x000fe200078e00ff */
[----:B------:R-:W-:Y:S01]  /*1d10*/  LEA.HI.X R125, R8, c[0x0][0x26c], R125, 0x1, P0 ;  /* 0x00009b00087d7a11 */ /* 0x000fe200000f0c7d */
[----:B------:R-:W-:Y:S01]  /*1d20*/  IMAD R114, R63, R114, RZ ;  /* 0x000000723f727224 */ /* 0x000fe200078e02ff */
[C---:B------:R-:W-:Y:S01]  /*1d30*/  LEA R118, P0, R88.reuse, c[0x0][0x170], 0x1 ;  /* 0x00005c0058767a11 */ /* 0x040fe200078008ff */
[----:B------:R-:W-:Y:S01]  /*1d40*/  IMAD.MOV.U32 R83, RZ, RZ, c[0x0][0x290] ;  /* 0x0000a400ff537624 */ /* 0x000fe200078e00ff */
[C---:B------:R-:W-:Y:S01]  /*1d50*/  SHF.L.U64.HI R79, R3.reuse, R0, c[0x0][0x28c] ;  /* 0x0000a300034f7619 */ /* 0x040fe20000010200 */
[----:B------:R-:W-:Y:S01]  /*1d60*/  IMAD.SHL.U32 R82, R3, 0x20, RZ ;  /* 0x0000002003527824 */ /* 0x000fe200078e00ff */
[----:B------:R-:W-:Y:S01]  /*1d70*/  LEA.HI.X R119, R88, c[0x0][0x174], R86, 0x1, P0 ;  /* 0x00005d0058777a11 */ /* 0x000fe200000f0c56 */
[----:B------:R-:W-:Y:S01]  /*1d80*/  IMAD.IADD R95, R5, 0x1, R95 ;  /* 0x00000001055f7824 */ /* 0x000fe200078e025f */
[----:B------:R-:W-:Y:S01]  /*1d90*/  SHF.R.S32.HI R3, RZ, 0x1f, R114 ;  /* 0x0000001fff037819 */ /* 0x000fe20000011472 */
[----:B------:R-:W-:Y:S01]  /*1da0*/  IMAD.MOV.U32 R9, RZ, RZ, R87 ;  /* 0x000000ffff097224 */ /* 0x000fe200078e0057 */
[----:B------:R-:W-:-:S02]  /*1db0*/  IADD3 R44, P0, R65, R114, RZ ;  /* 0x00000072412c7210 */ /* 0x000fc40007f1e0ff */
[----:B------:R-:W-:Y:S02]  /*1dc0*/  IADD3 R114, P2, R64, R114, RZ ;  /* 0x0000007240727210 */ /* 0x000fe40007f5e0ff */
[C---:B------:R-:W-:Y:S01]  /*1dd0*/  SHF.L.U64.HI R0, R83.reuse, R0, c[0x0][0x294] ;  /* 0x0000a50053007619 */ /* 0x040fe20000010200 */
[----:B------:R-:W-:Y:S01]  /*1de0*/  IMAD.SHL.U32 R83, R83, 0x20, RZ ;  /* 0x0000002053537824 */ /* 0x000fe200078e00ff */
[----:B------:R-:W-:Y:S01]  /*1df0*/  LEA.HI.X R95, R4, c[0x0][0x274], R95, 0x1, P1 ;  /* 0x00009d00045f7a11 */ /* 0x000fe200008f0c5f */
[--C-:B------:R-:W-:Y:S01]  /*1e00*/  IMAD.X R5, R62, 0x1, R3.reuse, P0 ;  /* 0x000000013e057824 */ /* 0x100fe200000e0603 */
[----:B------:R-:W-:Y:S01]  /*1e10*/  LEA R120, P1, R106, c[0x0][0x168], 0x1 ;  /* 0x00005a006a787a11 */ /* 0x000fe200078208ff */
[----:B------:R-:W-:Y:S01]  /*1e20*/  IMAD.X R3, R60, 0x1, R3, P2 ;  /* 0x000000013c037824 */ /* 0x000fe200010e0603 */
[C---:B------:R-:W-:Y:S01]  /*1e30*/  SHF.L.U64.HI R81, R83.reuse, 0x1, R0 ;  /* 0x0000000153517819 */ /* 0x040fe20000010200 */
[----:B------:R-:W-:Y:S01]  /*1e40*/  IMAD.SHL.U32 R83, R83, 0x2, RZ ;  /* 0x0000000253537824 */ /* 0x000fe200078e00ff */
[----:B------:R-:W-:-:S02]  /*1e50*/  LEA.HI.X R121, R106, c[0x0][0x16c], R52, 0x1, P1 ;  /* 0x00005b006a797a11 */ /* 0x000fc400008f0c34 */
[C---:B------:R-:W-:Y:S02]  /*1e60*/  IADD3 R91, P1, R82.reuse, 0x20, RZ ;  /* 0x00000020525b7810 */ /* 0x040fe40007f3e0ff */
[----:B------:R-:W-:Y:S02]  /*1e70*/  IADD3 R93, P0, R82, 0x40, RZ ;  /* 0x00000040525d7810 */ /* 0x000fe40007f1e0ff */
[C---:B------:R-:W-:Y:S01]  /*1e80*/  SHF.L.U64.HI R2, R44.reuse, 0x1, R5 ;  /* 0x000000012c027819 */ /* 0x040fe20000010205 */
[----:B------:R-:W-:Y:S01]  /*1e90*/  IMAD.SHL.U32 R44, R44, 0x2, RZ ;  /* 0x000000022c2c7824 */ /* 0x000fe200078e00ff */
[C---:B------:R-:W-:Y:S01]  /*1ea0*/  SHF.L.U64.HI R0, R114.reuse, 0x1, R3 ;  /* 0x0000000172007819 */ /* 0x040fe20000010203 */
[----:B------:R-:W-:Y:S02]  /*1eb0*/  IMAD.SHL.U32 R114, R114, 0x2, RZ ;  /* 0x0000000272727824 */ /* 0x000fe400078e00ff */
[--C-:B------:R-:W-:Y:S01]  /*1ec0*/  IMAD.X R90, RZ, RZ, R79.reuse, P1 ;  /* 0x000000ffff5a7224 */ /* 0x100fe200008e064f */
[----:B------:R-:W-:Y:S01]  /*1ed0*/  IADD3 R14, P1, R44, c[0x0][0x2b0], RZ ;  /* 0x0000ac002c0e7a10 */ /* 0x000fe20007f3e0ff */
[----:B------:R-:W-:Y:S01]  /*1ee0*/  IMAD.X R92, RZ, RZ, R79, P0 ;  /* 0x000000ffff5c7224 */ /* 0x000fe200000e064f */
[----:B------:R-:W-:-:S02]  /*1ef0*/  IADD3 R116, P4, R114, c[0x0][0x2b0], RZ ;  /* 0x0000ac0072747a10 */ /* 0x000fc40007f9e0ff */
[----:B------:R-:W-:Y:S02]  /*1f00*/  IADD3 R114, P2, R114, c[0x0][0x2a8], RZ ;  /* 0x0000aa0072727a10 */ /* 0x000fe40007f5e0ff */
[----:B------:R-:W-:Y:S02]  /*1f10*/  IADD3 R44, P0, R44, c[0x0][0x2a8], RZ ;  /* 0x0000aa002c2c7a10 */ /* 0x000fe40007f1e0ff */
[C---:B------:R-:W-:Y:S01]  /*1f20*/  SHF.L.U64.HI R90, R91.reuse, 0x1, R90 ;  /* 0x000000015b5a7819 */ /* 0x040fe2000001025a */
[----:B------:R-:W-:Y:S01]  /*1f30*/  IMAD.SHL.U32 R91, R91, 0x2, RZ ;  /* 0x000000025b5b7824 */ /* 0x000fe200078e00ff */
[C---:B------:R-:W-:Y:S01]  /*1f40*/  SHF.L.U64.HI R92, R93.reuse, 0x1, R92 ;  /* 0x000000015d5c7819 */ /* 0x040fe2000001025c */
[----:B------:R-:W-:Y:S01]  /*1f50*/  IMAD.SHL.U32 R93, R93, 0x2, RZ ;  /* 0x000000025d5d7824 */ /* 0x000fe200078e00ff */
[C---:B------:R-:W-:Y:S02]  /*1f60*/  IADD3.X R117, R0.reuse, c[0x0][0x2b4], RZ, P4, !PT ;  /* 0x0000ad0000757a10 */ /* 0x040fe400027fe4ff */
[----:B------:R-:W-:-:S02]  /*1f70*/  IADD3.X R115, R0, c[0x0][0x2ac], RZ, P2, !PT ;  /* 0x0000ab0000737a10 */ /* 0x000fc400017fe4ff */
[C---:B------:R-:W-:Y:S02]  /*1f80*/  IADD3.X R15, R2.reuse, c[0x0][0x2b4], RZ, P1, !PT ;  /* 0x0000ad00020f7a10 */ /* 0x040fe40000ffe4ff */
[----:B------:R-:W-:Y:S02]  /*1f90*/  IADD3.X R45, R2, c[0x0][0x2ac], RZ, P0, !PT ;  /* 0x0000ab00022d7a10 */ /* 0x000fe400007fe4ff */
.L_x_4145:
        /* <DEDUP_REMOVED lines=8> */
[----:B---3--:R-:W-:-:S05]  /*2020*/  @!P2 BRA `(.L_x_4098) ;  /* 0x000000900000a947 */ /* 0x008fca0003800000 */
        /* <DEDUP_REMOVED lines=9> */
.L_x_4098:
[----:B------:R-:W-:Y:S05]  /*20c0*/  BSYNC B0 ;  /* 0x0000000000007941 */ /* 0x000fea0003800000 */
.L_x_4097:
[C---:B------:R-:W-:Y:S01]  /*20d0*/  ISETP.GE.AND P1, PT, R78.reuse, R25, PT ;  /* 0x000000194e00720c */ /* 0x040fe20003f26270 */
[----:B------:R-:W-:Y:S03]  /*20e0*/  BSSY B0, `(.L_x_4099) ;  /* 0x0000011000007945 */ /* 0x000fe60003800000 */
[----:B------:R-:W-:Y:S11]  /*20f0*/  ISETP.GE.AND P1, PT, R78, R3, !P1 ;  /* 0x000000034e00720c */ /* 0x000ff60004f26270 */
[----:B------:R-:W-:Y:S02]  /*2100*/  @!UPT UIADD3 URZ, URZ, URZ, URZ ;  /* 0x0000003f3f3ff290 */ /* 0x000fe4000fffe03f */
[----:B------:R-:W-:-:S05]  /*2110*/  @!P1 BRA `(.L_x_4100) ;  /* 0x000000d000009947 */ /* 0x000fca0003800000 */
[----:B------:R-:W-:Y:S02]  /*2120*/  ISETP.NE.AND P4, PT, R103, RZ, PT ;  /* 0x000000ff6700720c */ /* 0x000fe40003f85270 */
[----:B------:R-:W-:Y:S02]  /*2130*/  IADD3 R24, P0, R94, R83, RZ ;  /* 0x000000535e187210 */ /* 0x000fe40007f1e0ff */
[----:B------:R-:W-:Y:S03]  /*2140*/  LEA R2, P5, R57, R118, 0x1 ;  /* 0x0000007639027211 */ /* 0x000fe600078a08ff */
[----:B------:R-:W-:Y:S01]  /*2150*/  IMAD.X R25, R95, 0x1, R81, P0 ;  /* 0x000000015f197824 */ /* 0x000fe200000e0651 */
[----:B------:R-:W-:Y:S02]  /*2160*/  ISETP.NE.AND P0, PT, R102, RZ, PT ;  /* 0x000000ff6600720c */ /* 0x000fe40003f05270 */
[----:B------:R-:W-:Y:S03]  /*2170*/  LEA.HI.X R3, R57, R119, R56, 0x1, P5 ;  /* 0x0000007739037211 */ /* 0x000fe600028f0c38 */
[----:B-1----:R-:W2:Y:S04]  /*2180*/  @P4 LDG.E.128 R20, [R24.64] ;  /* 0x0000000618144981 */ /* 0x002ea8000c1e1d00 */
[----:B--2---:R1:W-:Y:S01]  /*2190*/  @P4 STG.E.128 [R2.64], R20 ;  /* 0x0000001402004986 */ /* 0x0043e2000c101d06 */
[----:B------:R-:W-:Y:S03]  /*21a0*/  ISETP.NE.AND P4, PT, R101, RZ, PT ;  /* 0x000000ff6500720c */ /* 0x000fe60003f85270 */
[----:B------:R-:W2:Y:S04]  /*21b0*/  @P0 LDG.E.128 R16, [R24.64+0x40] ;  /* 0x0000400618100981 */ /* 0x000ea8000c1e1d00 */
[----:B--2---:R1:W-:Y:S06]  /*21c0*/  @P0 STG.E.128 [R2.64+0x40], R16 ;  /* 0x0000401002000986 */ /* 0x0043ec000c101d06 */
[----:B------:R-:W2:Y:S04]  /*21d0*/  @P4 LDG.E.128 R4, [R24.64+0x80] ;  /* 0x0000800618044981 */ /* 0x000ea8000c1e1d00 */
[----:B--2---:R1:W-:Y:S02]  /*21e0*/  @P4 STG.E.128 [R2.64+0x80], R4 ;  /* 0x0000800402004986 */ /* 0x0043e4000c101d06 */
.L_x_4100:
[----:B------:R-:W-:Y:S05]  /*21f0*/  BSYNC B0 ;  /* 0x0000000000007941 */ /* 0x000fea0003800000 */
.L_x_4099:
[----:B------:R-:W-:Y:S01]  /*2200*/  ISETP.NE.AND P6, PT, RZ, UR4, PT ;  /* 0x00000004ff007c0c */ /* 0x000fe2000bfc5270 */
[----:B-1----:R-:W-:Y:S01]  /*2210*/  IMAD.MOV.U32 R3, RZ, RZ, c[0x0][0x290] ;  /* 0x0000a400ff037624 */ /* 0x002fe200078e00ff */
[----:B------:R-:W-:Y:S02]  /*2220*/  LEA R130, P5, R82, R124, 0x1 ;  /* 0x0000007c52827211 */ /* 0x000fe400078a08ff */
[----:B------:R-:W-:Y:S01]  /*2230*/  LEA R122, P4, R54, R120, 0x1 ;  /* 0x00000078367a7211 */ /* 0x000fe200078808ff */
[----:B------:R-:W-:Y:S01]  /*2240*/  IMAD.U32 R3, R3, -0x40, RZ ;  /* 0xffffffc003037824 */ /* 0x000fe200078e00ff */
[----:B------:R-:W-:Y:S02]  /*2250*/  LEA.HI.X R131, R82, R125, R79, 0x1, P5 ;  /* 0x0000007d52837211 */ /* 0x000fe400028f0c4f */
[----:B------:R-:W-:Y:S02]  /*2260*/  LEA.HI.X R123, R54, R121, R53, 0x1, P4 ;  /* 0x00000079367b7211 */ /* 0x000fe400020f0c35 */
[C---:B------:R-:W-:Y:S04]  /*2270*/  LEA R94, P0, R3.reuse, R94, 0x1 ;  /* 0x0000005e035e7211 */ /* 0x040fe800078008ff */
[----:B------:R-:W-:Y:S01]  /*2280*/  LEA.HI.X.SX32 R95, R3, R95, 0x1, P0 ;  /* 0x0000005f035f7211 */ /* 0x000fe200000f0eff */
        /* <DEDUP_REMOVED lines=11> */
[----:B------:R-:W2:Y:S11]  /*2340*/  LDG.E.128 R16, [R124.64] ;  /* 0x000000067c107981 */ /* 0x000eb6000c1e1d00 */
[----:B------:R-:W-:Y:S01]  /*2350*/  @!UPT UIADD3 URZ, URZ, URZ, URZ ;  /* 0x0000003f3f3ff290 */ /* 0x000fe2000fffe03f */
        /* <DEDUP_REMOVED lines=47> */
.L_x_4106:
[----:B------:R-:W-:Y:S05]  /*2650*/  BSYNC B0 ;  /* 0x0000000000007941 */ /* 0x000fea0003800000 */
.L_x_4105:
[----:B------:R-:W-:Y:S01]  /*2660*/  ISETP.GE.AND P0, PT, R85, c[0x0][0x220], PT ;  /* 0x0000880055007a0c */ /* 0x000fe20003f06270 */
[----:B------:R-:W-:Y:S01]  /*2670*/  @!UPT UIADD3 URZ, URZ, URZ, URZ ;  /* 0x0000003f3f3ff290 */ /* 0x000fe2000fffe03f */
[----:B------:R-:W-:Y:S11]  /*2680*/  BSSY B0, `(.L_x_4107) ;  /* 0x0000034000007945 */ /* 0x000ff60003800000 */
[----:B------:R-:W-:-:S05]  /*2690*/  @P0 BRA `(.L_x_4108) ;  /* 0x0000032000000947 */ /* 0x000fca0003800000 */
[----:B------:R-:W-:Y:S01]  /*26a0*/  ISETP.GE.AND P0, PT, R85, UR4, PT ;  /* 0x0000000455007c0c */ /* 0x000fe2000bf06270 */
[----:B-1----:R-:W2:Y:S11]  /*26b0*/  LDG.E.128 R16, [R124.64+0x40] ;  /* 0x000040067c107981 */ /* 0x002eb6000c1e1d00 */
[----:B------:R-:W-:Y:S01]  /*26c0*/  @!UPT UIADD3 URZ, URZ, URZ, URZ ;  /* 0x0000003f3f3ff290 */ /* 0x000fe2000fffe03f */
        /* <DEDUP_REMOVED lines=47> */
.L_x_4108:
[----:B------:R-:W-:Y:S05]  /*29c0*/  BSYNC B0 ;  /* 0x0000000000007941 */ /* 0x000fea0003800000 */
.L_x_4107:
[----:B------:R-:W-:Y:S11]  /*29d0*/  ISETP.GE.AND P0, PT, R84, c[0x0][0x220], PT ;  /* 0x0000880054007a0c */ /* 0x000ff60003f06270 */
[----:B------:R-:W-:Y:S02]  /*29e0*/  @!UPT UIADD3 URZ, URZ, URZ, URZ ;  /* 0x0000003f3f3ff290 */ /* 0x000fe4000fffe03f */
        /* <DEDUP_REMOVED lines=51> */
.L_x_4104:
[----:B------:R-:W-:Y:S05]  /*2d20*/  BSYNC B1 ;  /* 0x0000000000017941 */ /* 0x000fea0003800000 */
.L_x_4103:
        /* <DEDUP_REMOVED lines=11> */
[----:B------:R-:W-:Y:S01]  /*2de0*/  ISETP.GE.AND P0, PT, R10, UR4, PT ;  /* 0x000000040a007c0c */ /* 0x000fe2000bf06270 */
[----:B-1----:R-:W2:Y:S11]  /*2df0*/  LDG.E.128 R16, [R130.64] ;  /* 0x0000000682107981 */ /* 0x002eb6000c1e1d00 */
        /* <DEDUP_REMOVED lines=48> */
.L_x_4112:
[----:B------:R-:W-:Y:S05]  /*3100*/  BSYNC B0 ;  /* 0x0000000000007941 */ /* 0x000fea0003800000 */
.L_x_4111:
        /* <DEDUP_REMOVED lines=54> */
.L_x_4114:
[----:B------:R-:W-:Y:S05]  /*3470*/  BSYNC B0 ;  /* 0x0000000000007941 */ /* 0x000fea0003800000 */
.L_x_4113:
        /* <DEDUP_REMOVED lines=10> */
[--C-:B---3--:R-:W-:Y:S01]  /*3520*/  @!P0 HADD2.F32 R23, -RZ, R6.reuse.H0_H0 ;  /* 0x20000006ff178230 */ /* 0x108fe20000004100 */
[----:B------:R-:W-:Y:S01]  /*3530*/  @!P0 MOV R21, R17 ;  /* 0x0000001100158202 */ /* 0x000fe20000000f00 */
[----:B------:R-:W-:Y:S01]  /*3540*/  @!P0 HADD2.F32 R8, -RZ, R6.H1_H1 ;  /* 0x30000006ff088230 */ /* 0x000fe20000004100 */
[----:B------:R-:W-:Y:S01]  /*3550*/  @!P0 MOV R20, R18 ;  /* 0x0000001200148202 */ /* 0x000fe20000000f00 */
[--C-:B------:R-:W-:Y:S01]  /*3560*/  @!P0 HADD2.F32 R24, -RZ, R5.reuse.H1_H1 ;  /* 0x30000005ff188230 */ /* 0x100fe20000004100 */
[----:B------:R-:W-:Y:S01]  /*3570*/  @!P0 MOV R6, R19 ;  /* 0x0000001300068202 */ /* 0x000fe20000000f00 */
[----:B------:R-:W-:Y:S02]  /*3580*/  @!P0 HADD2.F32 R22, -RZ, R5.H0_H0 ;  /* 0x20000005ff168230 */ /* 0x000fe40000004100 */
[----:B------:R-:W-:Y:S01]  /*3590*/  @!P0 HADD2.F32 R26, -RZ, R30.H1_H1 ;  /* 0x3000001eff1a8230 */ /* 0x000fe20000004100 */
[-C--:B------:R-:W-:Y:S01]  /*35a0*/  @!P0 FMUL.FTZ R33, R24, R23.reuse ;  /* 0x0000001718218220 */ /* 0x080fe20000410000 */
[--C-:B------:R-:W-:Y:S01]  /*35b0*/  @!P0 HADD2.F32 R28, -RZ, R6.reuse.H1_H1 ;  /* 0x30000006ff1c8230 */ /* 0x100fe20000004100 */
[C---:B------:R-:W-:Y:S01]  /*35c0*/  @!P0 FMUL.FTZ R0, R22.reuse, R23 ;  /* 0x0000001716008220 */ /* 0x040fe20000410000 */
[----:B------:R-:W-:Y:S01]  /*35d0*/  @!P0 HADD2.F32 R6, -RZ, R6.H0_H0 ;  /* 0x20000006ff068230 */ /* 0x000fe20000004100 */
        /* <DEDUP_REMOVED lines=15> */
[----:B------:R-:W-:Y:S01]  /*36d0*/  @!P0 HADD2.F32 R29, -RZ, R31.H1_H1 ;  /* 0x3000001fff1d8230 */ /* 0x000fe20000004100 */
[----:B------:R-:W-:Y:S01]  /*36e0*/  @!P0 FMUL.FTZ R32, R24, R5 ;  /* 0x0000000518208220 */ /* 0x000fe20000410000 */
[----:B------:R-:W-:Y:S01]  /*36f0*/  @!P0 F2FP.PACK_AB R36, R2, R35 ;  /* 0x000000230224823e */ /* 0x000fe200000000ff */
[----:B------:R-:W-:Y:S01]  /*3700*/  @!P0 FMUL.FTZ R34, R28, R7 ;  /* 0x000000071c228220 */ /* 0x000fe20000410000 */
[----:B------:R-:W-:Y:S01]  /*3710*/  @!P0 MOV R16, R33 ;  /* 0x0000002100108202 */ /* 0x000fe20000000f00 */
[----:B------:R-:W-:Y:S01]  /*3720*/  @!P0 FMUL.FTZ R4, R6, R7 ;  /* 0x0000000706048220 */ /* 0x000fe20000410000 */
[----:B------:R-:W-:Y:S01]  /*3730*/  @!P0 MOV R17, R36 ;  /* 0x0000002400118202 */ /* 0x000fe20000000f00 */
        /* <DEDUP_REMOVED lines=8> */
[----:B------:R1:W-:Y:S02]  /*37c0*/  STG.E.128 [R122.64+0x80], R16 ;  /* 0x000080107a007986 */ /* 0x0003e4000c101d06 */
.L_x_4110:
[----:B------:R-:W-:Y:S05]  /*37d0*/  BSYNC B1 ;  /* 0x0000000000017941 */ /* 0x000fea0003800000 */
.L_x_4109:
        /* <DEDUP_REMOVED lines=8> */
.L_x_4102:
        /* <DEDUP_REMOVED lines=11> */
[----:B------:R-:W-:Y:S01]  /*3910*/  ULEA.HI UR5, UR4, UR4, URZ, 0x1 ;  /* 0x0000000404057291 */ /* 0x000fe2000f8f083f */
[----:B------:R-:W-:Y:S02]  /*3920*/  MOV R105, RZ ;  /* 0x000000ff00697202 */ /* 0x000fe40000000f00 */
[----:B-----5:R-:W-:Y:S01]  /*3930*/  MOV R34, R36 ;  /* 0x0000002400227202 */ /* 0x020fe20000000f00 */
[----:B------:R-:W-:Y:S01]  /*3940*/  USHF.R.S32.HI UR5, URZ, 0x1, UR5 ;  /* 0x000000013f057899 */ /* 0x000fe20008011405 */
[----:B------:R-:W-:Y:S02]  /*3950*/  MOV R47, R37 ;  /* 0x00000025002f7202 */ /* 0x000fe40000000f00 */
[----:B------:R-:W-:Y:S01]  /*3960*/  MOV R46, R38 ;  /* 0x00000026002e7202 */ /* 0x000fe20000000f00 */
        /* <DEDUP_REMOVED lines=9> */
[----:B------:R-:W-:Y:S02]  /*3a00*/  LEA R134, P0, R105, R116, 0x1 ;  /* 0x0000007469867211 */ /* 0x000fe400078008ff */
[----:B------:R-:W-:Y:S02]  /*3a10*/  LEA.HI.X.SX32 R17, R133, R125, 0x1, P2 ;  /* 0x0000007d85117211 */ /* 0x000fe400010f0eff */
[----:B------:R-:W-:Y:S02]  /*3a20*/  LEA.HI.X.SX32 R135, R105, R117, 0x1, P0 ;  /* 0x0000007569877211 */ /* 0x000fe400000f0eff */
[----:B------:R-:W-:Y:S02]  /*3a30*/  MOV R105, RZ ;  /* 0x000000ff00697202 */ /* 0x000fe40000000f00 */
[----:B------:R-:W-:Y:S01]  /*3a40*/  @P4 IADD3 R105, RZ, -UR5, RZ ;  /* 0x80000005ff694c10 */ /* 0x000fe2000fffe0ff */
[----:B------:R-:W2:Y:S03]  /*3a50*/  LDG.E.128 R16, [R16.64] ;  /* 0x0000000610107981 */ /* 0x000ea6000c1e1d00 */
[C---:B------:R-:W-:Y:S04]  /*3a60*/  LEA R40, P0, R105.reuse, R114, 0x1 ;  /* 0x0000007269287211 */ /* 0x040fe800078008ff */
[----:B------:R-:W-:Y:S01]  /*3a70*/  LEA.HI.X.SX32 R41, R105, R115, 0x1, P0 ;  /* 0x0000007369297211 */ /* 0x000fe200000f0eff */
[----:B------:R-:W3:Y:S08]  /*3a80*/  LDG.E.128 R132, [R134.64] ;  /* 0x0000000686847981 */ /* 0x000ef0000c1e1d00 */
[----:B------:R-:W4:Y:S01]  /*3a90*/  LDG.E.128 R48, [R40.64] ;  /* 0x0000000628307981 */ /* 0x000f22000c1e1d00 */
[--C-:B---3--:R-:W-:Y:S01]  /*3aa0*/  HADD2.F32 R25, -RZ, R132.reuse.H0_H0 ;  /* 0x20000084ff197230 */ /* 0x108fe20000004100 */
[----:B--2---:R-:W-:Y:S01]  /*3ab0*/  MOV R26, R16 ;  /* 0x00000010001a7202 */ /* 0x004fe20000000f00 */
        /* <DEDUP_REMOVED lines=59> */
.L_x_4121:
[----:B------:R-:W-:Y:S05]  /*3e70*/  BSYNC B0 ;  /* 0x0000000000007941 */ /* 0x000fea0003800000 */
.L_x_4120:
[----:B-----5:R2:W-:Y:S02]  /*3e80*/  STG.E.128 [R120.64], R36 ;  /* 0x0000002478007986 */ /* 0x0205e4000c101d06 */
.L_x_4119:
[----:B------:R-:W-:Y:S05]  /*3e90*/  BSYNC B1 ;  /* 0x0000000000017941 */ /* 0x000fea0003800000 */
.L_x_4118:
[----:B------:R-:W-:Y:S01]  /*3ea0*/  ISETP.GE.AND P0, PT, R85, c[0x0][0x220], PT ;  /* 0x0000880055007a0c */ /* 0x000fe20003f06270 */
[----:B------:R-:W-:Y:S01]  /*3eb0*/  @!UPT UIADD3 URZ, URZ, URZ, URZ ;  /* 0x0000003f3f3ff290 */ /* 0x000fe2000fffe03f */
[----:B------:R-:W-:Y:S11]  /*3ec0*/  BSSY B1, `(.L_x_4122) ;  /* 0x000005f000017945 */ /* 0x000ff60003800000 */
[----:B------:R-:W-:-:S05]  /*3ed0*/  @P0 BRA `(.L_x_4123) ;  /* 0x000005d000000947 */ /* 0x000fca0003800000 */
[----:B--2---:R2:W5:Y:S01]  /*3ee0*/  LDG.E.128 R36, [R124.64+0x40] ;  /* 0x000040067c247981 */ /* 0x004562000c1e1d00 */
        /* <DEDUP_REMOVED lines=24> */
[----:B------:R-:W3:Y:S03]  /*4070*/  LDG.E.128 R16, [R16.64+0x40] ;  /* 0x0000400610107981 */ /* 0x000ee6000c1e1d00 */
[C---:B------:R-:W-:Y:S04]  /*4080*/  LEA R40, P0, R105.reuse, R114, 0x1 ;  /* 0x0000007269287211 */ /* 0x040fe800078008ff */
[----:B------:R-:W-:Y:S01]  /*4090*/  LEA.HI.X.SX32 R41, R105, R115, 0x1, P0 ;  /* 0x0000007369297211 */ /* 0x000fe200000f0eff */
[----:B------:R-:W4:Y:S08]  /*40a0*/  LDG.E.128 R132, [R134.64+0x40] ;  /* 0x0000400686847981 */ /* 0x000f30000c1e1d00 */
[----:B--2---:R-:W2:Y:S01]  /*40b0*/  LDG.E.128 R48, [R40.64+0x40] ;  /* 0x0000400628307981 */ /* 0x004ea2000c1e1d00 */
[--C-:B----4-:R-:W-:Y:S01]  /*40c0*/  HADD2.F32 R25, -RZ, R132.reuse.H0_H0 ;  /* 0x20000084ff197230 */ /* 0x110fe20000004100 */
[----:B---3--:R-:W-:Y:S01]  /*40d0*/  MOV R26, R16 ;  /* 0x00000010001a7202 */ /* 0x008fe20000000f00 */
        /* <DEDUP_REMOVED lines=14> */
[----:B--2---:R-:W-:Y:S01]  /*41c0*/  HADD2.F32 R31, -RZ, R48.H0_H0 ;  /* 0x20000030ff1f7230 */ /* 0x004fe20000004100 */
        /* <DEDUP_REMOVED lines=44> */
.L_x_4125:
[----:B------:R-:W-:Y:S05]  /*4490*/  BSYNC B0 ;  /* 0x0000000000007941 */ /* 0x000fea0003800000 */
.L_x_4124:
[----:B-----5:R3:W-:Y:S02]  /*44a0*/  STG.E.128 [R120.64+0x40], R36 ;  /* 0x0000402478007986 */ /* 0x0207e4000c101d06 */
.L_x_4123:
[----:B------:R-:W-:Y:S05]  /*44b0*/  BSYNC B1 ;  /* 0x0000000000017941 */ /* 0x000fea0003800000 */
.L_x_4122:
[----:B------:R-:W-:Y:S11]  /*44c0*/  ISETP.GE.AND P0, PT, R84, c[0x0][0x220], PT ;  /* 0x0000880054007a0c */ /* 0x000ff60003f06270 */
[----:B------:R-:W-:Y:S02]  /*44d0*/  @!UPT UIADD3 URZ, URZ, URZ, URZ ;  /* 0x0000003f3f3ff290 */ /* 0x000fe4000fffe03f */
[----:B------:R-:W-:-:S05]  /*44e0*/  @P0 BRA `(.L_x_4117) ;  /* 0x000005d000000947 */ /* 0x000fca0003800000 */
[----:B--23--:R2:W5:Y:S01]  /*44f0*/  LDG.E.128 R36, [R124.64+0x80] ;  /* 0x000080067c247981 */ /* 0x00c562000c1e1d00 */
        /* <DEDUP_REMOVED lines=90> */
.L_x_4127:
[----:B------:R-:W-:Y:S05]  /*4aa0*/  BSYNC B0 ;  /* 0x0000000000007941 */ /* 0x000fea0003800000 */
.L_x_4126:
[----:B-----5:R3:W-:Y:S02]  /*4ab0*/  STG.E.128 [R120.64+0x80], R36 ;  /* 0x0000802478007986 */ /* 0x0207e4000c101d06 */
.L_x_4117:
[----:B------:R-:W-:Y:S05]  /*4ac0*/  BSYNC B2 ;  /* 0x0000000000027941 */ /* 0x000fea0003800000 */
.L_x_4116:
[----:B------:R-:W-:Y:S01]  /*4ad0*/  BSSY B2, `(.L_x_4128) ;  /* 0x0000136000027945 */ /* 0x000fe20003800000 */
[----:B------:R-:W-:-:S05]  /*4ae0*/  @!P1 BRA `(.L_x_4129) ;  /* 0x0000134000009947 */ /* 0x000fca0003800000 */
[----:B------:R-:W-:Y:S01]  /*4af0*/  ISETP.GE.AND P0, PT, R10, c[0x0][0x220], PT ;  /* 0x000088000a007a0c */ /* 0x000fe20003f06270 */
[----:B------:R-:W-:Y:S01]  /*4b00*/  @!UPT UIADD3 URZ, URZ, URZ, URZ ;  /* 0x0000003f3f3ff290 */ /* 0x000fe2000fffe03f */
[----:B------:R-:W-:Y:S11]  /*4b10*/  BSSY B1, `(.L_x_4130) ;  /* 0x0000063000017945 */ /* 0x000ff60003800000 */
[----:B------:R-:W-:-:S05]  /*4b20*/  @P0 BRA `(.L_x_4131) ;  /* 0x0000061000000947 */ /* 0x000fca0003800000 */
[----:B--23--:R2:W5:Y:S01]  /*4b30*/  LDG.E.128 R36, [R130.64] ;  /* 0x0000000682247981 */ /* 0x00c562000c1e1d00 */
[----:B------:R-:W-:Y:S01]  /*4b40*/  ISETP.GE.AND P0, PT, R10, UR4, PT ;  /* 0x000000040a007c0c */ /* 0x000fe2000bf06270 */
[----:B------:R-:W-:Y:S01]  /*4b50*/  @!UPT UIADD3 URZ, URZ, URZ, URZ ;  /* 0x0000003f3f3ff290 */ /* 0x000fe2000fffe03f */
[----:B------:R-:W-:Y:S11]  /*4b60*/  BSSY B0, `(.L_x_4132) ;  /* 0x000005c000007945 */ /* 0x000ff60003800000 */
[----:B------:R-:W-:-:S05]  /*4b70*/  @P0 BRA `(.L_x_4133) ;  /* 0x000005a000000947 */ /* 0x000fca0003800000 */
[----:B------:R-:W-:Y:S01]  /*4b80*/  ULEA.HI UR5, UR4, UR4, URZ, 0x1 ;  /* 0x0000000404057291 */ /* 0x000fe2000f8f083f */
[----:B------:R-:W-:Y:S01]  /*4b90*/  MOV R105, RZ ;  /* 0x000000ff00697202 */ /* 0x000fe20000000f00 */
        /* <DEDUP_REMOVED lines=13> */
[C---:B------:R-:W-:Y:S02]  /*4c70*/  IADD3 R133, P2, R66.reuse, R105, RZ ;  /* 0x0000006942857210 */ /* 0x040fe40007f5e0ff */
[----:B------:R-:W-:Y:S02]  /*4c80*/  LEA.HI.X.SX32 R17, R135, R131, 0x1, P0 ;  /* 0x0000008387117211 */ /* 0x000fe400000f0eff */
[----:B------:R-:W-:Y:S02]  /*4c90*/  LEA R138, P0, R133, R116, 0x1 ;  /* 0x00000074858a7211 */ /* 0x000fe400078008ff */
[----:B------:R-:W-:Y:S02]  /*4ca0*/  LEA.HI.X.SX32 R105, R105, R99, 0x1, P2 ;  /* 0x0000006369697211 */ /* 0x000fe400010f0eff */
[----:B------:R-:W3:Y:S02]  /*4cb0*/  LDG.E.128 R16, [R16.64] ;  /* 0x0000000610107981 */ /* 0x000ee4000c1e1d00 */
[----:B------:R-:W-:Y:S02]  /*4cc0*/  LEA.HI.X R139, R133, R117, R105, 0x1, P0 ;  /* 0x00000075858b7211 */ /* 0x000fe400000f0c69 */
[----:B------:R-:W-:Y:S02]  /*4cd0*/  MOV R105, RZ ;  /* 0x000000ff00697202 */ /* 0x000fe40000000f00 */
[----:B------:R-:W-:Y:S02]  /*4ce0*/  @P1 IADD3 R105, RZ, -UR5, RZ ;  /* 0x80000005ff691c10 */ /* 0x000fe4000fffe0ff */
[----:B------:R-:W4:Y:S02]  /*4cf0*/  LDG.E.128 R132, [R138.64] ;  /* 0x000000068a847981 */ /* 0x000f24000c1e1d00 */
[----:B------:R-:W-:Y:S04]  /*4d00*/  IADD3 R137, P0, R66, R105, RZ ;  /* 0x0000006942897210 */ /* 0x000fe80007f1e0ff */
[----:B------:R-:W-:Y:S02]  /*4d10*/  LEA.HI.X.SX32 R105, R105, R99, 0x1, P0 ;  /* 0x0000006369697211 */ /* 0x000fe400000f0eff */
[C---:B------:R-:W-:Y:S04]  /*4d20*/  LEA R40, P0, R137.reuse, R114, 0x1 ;  /* 0x0000007289287211 */ /* 0x040fe800078008ff */
[----:B------:R-:W-:Y:S05]  /*4d30*/  LEA.HI.X R41, R137, R115, R105, 0x1, P0 ;  /* 0x0000007389297211 */ /* 0x000fea00000f0c69 */
[----:B--2---:R-:W2:Y:S01]  /*4d40*/  LDG.E.128 R48, [R40.64] ;  /* 0x0000000628307981 */ /* 0x004ea2000c1e1d00 */
[--C-:B----4-:R-:W-:Y:S01]  /*4d50*/  HADD2.F32 R25, -RZ, R132.reuse.H0_H0 ;  /* 0x20000084ff197230 */ /* 0x110fe20000004100 */
[----:B---3--:R-:W-:Y:S01]  /*4d60*/  IMAD.MOV.U32 R26, RZ, RZ, R16 ;  /* 0x000000ffff1a7224 */ /* 0x008fe200078e0010 */
        /* <DEDUP_REMOVED lines=16> */
[--C-:B--2---:R-:W-:Y:S01]  /*4e70*/  HADD2.F32 R31, -RZ, R48.reuse.H0_H0 ;  /* 0x20000030ff1f7230 */ /* 0x104fe20000004100 */
        /* <DEDUP_REMOVED lines=42> */
.L_x_4133:
[----:B------:R-:W-:Y:S05]  /*5120*/  BSYNC B0 ;  /* 0x0000000000007941 */ /* 0x000fea0003800000 */
.L_x_4132:
[----:B-----5:R3:W-:Y:S02]  /*5130*/  STG.E.128 [R122.64], R36 ;  /* 0x000000247a007986 */ /* 0x0207e4000c101d06 */
.L_x_4131:
[----:B------:R-:W-:Y:S05]  /*5140*/  BSYNC B1 ;  /* 0x0000000000017941 */ /* 0x000fea0003800000 */
.L_x_4130:
[----:B------:R-:W-:Y:S01]  /*5150*/  ISETP.GE.AND P0, PT, R85, c[0x0][0x220], PT ;  /* 0x0000880055007a0c */ /* 0x000fe20003f06270 */
[----:B------:R-:W-:Y:S01]  /*5160*/  @!UPT UIADD3 URZ, URZ, URZ, URZ ;  /* 0x0000003f3f3ff290 */ /* 0x000fe2000fffe03f */
[----:B------:R-:W-:Y:S11]  /*5170*/  BSSY B1, `(.L_x_4134) ;  /* 0x0000065000017945 */ /* 0x000ff60003800000 */
[----:B------:R-:W-:-:S05]  /*5180*/  @P0 BRA `(.L_x_4135) ;  /* 0x0000063000000947 */ /* 0x000fca0003800000 */
[----:B--23--:R2:W5:Y:S01]  /*5190*/  LDG.E.128 R36, [R130.64+0x40] ;  /* 0x0000400682247981 */ /* 0x00c562000c1e1d00 */
[----:B------:R-:W-:Y:S01]  /*51a0*/  ISETP.GE.AND P0, PT, R85, UR4, PT ;  /* 0x0000000455007c0c */ /* 0x000fe2000bf06270 */
[----:B------:R-:W-:Y:S01]  /*51b0*/  @!UPT UIADD3 URZ, URZ, URZ, URZ ;  /* 0x0000003f3f3ff290 */ /* 0x000fe2000fffe03f */
[----:B------:R-:W-:Y:S11]  /*51c0*/  BSSY B0, `(.L_x_4136) ;  /* 0x000005e000007945 */ /* 0x000ff60003800000 */
[----:B------:R-:W-:-:S05]  /*51d0*/  @P0 BRA `(.L_x_4137) ;  /* 0x000005c000000947 */ /* 0x000fca0003800000 */
[----:B------:R-:W-:Y:S01]  /*51e0*/  ULEA.HI UR5, UR4, UR4, URZ, 0x1 ;  /* 0x0000000404057291 */ /* 0x000fe2000f8f083f */
[----:B------:R-:W-:Y:S01]  /*51f0*/  MOV R132, RZ ;  /* 0x000000ff00847202 */ /* 0x000fe20000000f00 */
[----:B-----5:R-:W-:Y:S01]  /*5200*/  IMAD.MOV.U32 R34, RZ, RZ, R36 ;  /* 0x000000ffff227224 */ /* 0x020fe200078e0024 */
[----:B------:R-:W-:Y:S01]  /*5210*/  IADD3 R136, P0, R124, R91, RZ ;  /* 0x0000005b7c887210 */ /* 0x000fe20007f1e0ff */
[----:B------:R-:W-:Y:S01]  /*5220*/  USHF.R.S32.HI UR5, URZ, 0x1, UR5 ;  /* 0x000000013f057899 */ /* 0x000fe20008011405 */
[----:B------:R-:W-:Y:S02]  /*5230*/  MOV R47, R37 ;  /* 0x00000025002f7202 */ /* 0x000fe40000000f00 */
[--C-:B------:R-:W-:Y:S01]  /*5240*/  HADD2.F32 R29, -RZ, R34.reuse.H0_H0 ;  /* 0x20000022ff1d7230 */ /* 0x100fe20000004100 */
[----:B------:R-:W-:Y:S01]  /*5250*/  IADD3.X R137, R125, R90, RZ, P0, !PT ;  /* 0x0000005a7d897210 */ /* 0x000fe200007fe4ff */
[----:B------:R-:W-:Y:S01]  /*5260*/  HADD2.F32 R33, -RZ, R34.H1_H1 ;  /* 0x30000022ff217230 */ /* 0x000fe20000004100 */
[----:B------:R-:W-:Y:S01]  /*5270*/  ISETP.GE.AND P1, PT, R85, UR5, PT ;  /* 0x0000000555007c0c */ /* 0x000fe2000bf26270 */
[----:B------:R-:W-:Y:S01]  /*5280*/  HADD2.F32 R36, -RZ, R47.H0_H0 ;  /* 0x2000002fff247230 */ /* 0x000fe20000004100 */
[----:B------:R-:W-:Y:S02]  /*5290*/  MOV R133, UR5 ;  /* 0x0000000500857c02 */ /* 0x000fe40008000f00 */
[----:B------:R-:W-:Y:S02]  /*52a0*/  MOV R46, R38 ;  /* 0x00000026002e7202 */ /* 0x000fe40000000f00 */
[----:B------:R-:W-:Y:S07]  /*52b0*/  MOV R43, R39 ;  /* 0x00000027002b7202 */ /* 0x000fee0000000f00 */
[----:B------:R-:W-:Y:S01]  /*52c0*/  @P1 IMAD R132, RZ, RZ, -UR5 ;  /* 0x80000005ff841e24 */ /* 0x000fe2000f8e02ff */
[----:B------:R-:W-:Y:S04]  /*52d0*/  @P1 IADD3 R133, RZ, -UR5, RZ ;  /* 0x80000005ff851c10 */ /* 0x000fe8000fffe0ff */
[C---:B------:R-:W-:Y:S02]  /*52e0*/  LEA R16, P0, R133.reuse, R136, 0x1 ;  /* 0x0000008885107211 */ /* 0x040fe400078008ff */
[----:B------:R-:W-:Y:S02]  /*52f0*/  IADD3 R105, P2, R100, R132, RZ ;  /* 0x0000008464697210 */ /* 0x000fe40007f5e0ff */
[----:B------:R-:W-:Y:S02]  /*5300*/  LEA.HI.X.SX32 R17, R133, R137, 0x1, P0 ;  /* 0x0000008985117211 */ /* 0x000fe400000f0eff */
[----:B------:R-:W-:Y:S02]  /*5310*/  LEA.HI.X.SX32 R132, R132, R97, 0x1, P2 ;  /* 0x0000006184847211 */ /* 0x000fe400010f0eff */
[C---:B------:R-:W-:Y:S02]  /*5320*/  LEA R134, P0, R105.reuse, R116, 0x1 ;  /* 0x0000007469867211 */ /* 0x040fe400078008ff */
        /* <DEDUP_REMOVED lines=71> */
.L_x_4137:
[----:B------:R-:W-:Y:S05]  /*57a0*/  BSYNC B0 ;  /* 0x0000000000007941 */ /* 0x000fea0003800000 */
.L_x_4136:
[----:B-----5:R3:W-:Y:S02]  /*57b0*/  STG.E.128 [R122.64+0x40], R36 ;  /* 0x000040247a007986 */ /* 0x0207e4000c101d06 */
.L_x_4135:
[----:B------:R-:W-:Y:S05]  /*57c0*/  BSYNC B1 ;  /* 0x0000000000017941 */ /* 0x000fea0003800000 */
.L_x_4134:
        /* <DEDUP_REMOVED lines=9> */
[----:B--2---:R-:W-:Y:S01]  /*5860*/  MOV R131, RZ ;  /* 0x000000ff00837202 */ /* 0x004fe20000000f00 */
        /* <DEDUP_REMOVED lines=14> */
[----:B------:R-:W-:Y:S02]  /*5950*/  LEA R16, P0, R130, R134, 0x1 ;  /* 0x0000008682107211 */ /* 0x000fe400078008ff */
[----:B------:R-:W-:Y:S02]  /*5960*/  IADD3 R105, P2, R98, R131, RZ ;  /* 0x0000008362697210 */ /* 0x000fe40007f5e0ff */
[----:B------:R-:W-:Y:S02]  /*5970*/  LEA.HI.X.SX32 R17, R130, R135, 0x1, P0 ;  /* 0x0000008782117211 */ /* 0x000fe400000f0eff */
[----:B------:R-:W-:Y:S02]  /*5980*/  LEA R132, P0, R105, R116, 0x1 ;  /* 0x0000007469847211 */ /* 0x000fe400078008ff */
[-C--:B------:R-:W-:Y:S02]  /*5990*/  LEA.HI.X.SX32 R131, R131, R96.reuse, 0x1, P2 ;  /* 0x0000006083837211 */ /* 0x080fe400010f0eff */
        /* <DEDUP_REMOVED lines=71> */
.L_x_4139:
[----:B------:R-:W-:Y:S05]  /*5e10*/  BSYNC B0 ;  /* 0x0000000000007941 */ /* 0x000fea0003800000 */
.L_x_4138:
[----:B-----5:R3:W-:Y:S02]  /*5e20*/  STG.E.128 [R122.64+0x80], R36 ;  /* 0x000080247a007986 */ /* 0x0207e4000c101d06 */
.L_x_4129:
[----:B------:R-:W-:Y:S05]  /*5e30*/  BSYNC B2 ;  /* 0x0000000000027941 */ /* 0x000fea0003800000 */
.L_x_4128:
        /* <DEDUP_REMOVED lines=8> */
.L_x_4101:
[----:B------:R-:W-:Y:S01]  /*5ec0*/  BSSY B0, `(.L_x_4140) ;  /* 0x000000b000007945 */ /* 0x000fe20003800000 */
        /* <DEDUP_REMOVED lines=10> */
.L_x_4141:
[----:B------:R-:W-:Y:S05]  /*5f70*/  BSYNC B0 ;  /* 0x0000000000007941 */ /* 0x000fea0003800000 */
.L_x_4140:
[----:B------:R-:W-:Y:S01]  /*5f80*/  UMOV UR4, URZ ;  /* 0x0000003f00047c82 */ /* 0x000fe20008000000 */
[----:B------:R-:W-:Y:S01]  /*5f90*/  BSSY B0, `(.L_x_4115) ;  /* 0x000000b000007945 */ /* 0x000fe20003800000 */
[----:B------:R-:W-:-:S05]  /*5fa0*/  @!P1 BRA `(.L_x_4142) ;  /* 0x0000009000009947 */ /* 0x000fca0003800000 */
[----:B------:R-:W-:Y:S02]  /*5fb0*/  ISETP.NE.AND P0, PT, R103, RZ, PT ;  /* 0x000000ff6700720c */ /* 0x000fe40003f05270 */
[----:B------:R-:W-:Y:S11]  /*5fc0*/  ISETP.NE.AND P1, PT, R102, RZ, PT ;  /* 0x000000ff6600720c */ /* 0x000ff60003f25270 */
[----:B-1----:R-:W2:Y:S04]  /*5fd0*/  @P0 LDG.E.128 R16, [R130.64] ;  /* 0x0000000682100981 */ /* 0x002ea8000c1e1d00 */
[----:B--2---:R1:W-:Y:S01]  /*5fe0*/  @P0 STG.E.128 [R122.64], R16 ;  /* 0x000000107a000986 */ /* 0x0043e2000c101d06 */
[----:B------:R-:W-:Y:S03]  /*5ff0*/  ISETP.NE.AND P0, PT, R101, RZ, PT ;  /* 0x000000ff6500720c */ /* 0x000fe60003f05270 */
[----:B------:R-:W2:Y:S04]  /*6000*/  @P1 LDG.E.128 R4, [R130.64+0x40] ;  /* 0x0000400682041981 */ /* 0x000ea8000c1e1d00 */
[----:B--2---:R1:W-:Y:S06]  /*6010*/  @P1 STG.E.128 [R122.64+0x40], R4 ;  /* 0x000040047a001986 */ /* 0x0043ec000c101d06 */
[----:B------:R-:W2:Y:S04]  /*6020*/  @P0 LDG.E.128 R20, [R130.64+0x80] ;  /* 0x0000800682140981 */ /* 0x000ea8000c1e1d00 */
[----:B--2---:R1:W-:Y:S02]  /*6030*/  @P0 STG.E.128 [R122.64+0x80], R20 ;  /* 0x000080147a000986 */ /* 0x0043e4000c101d06 */
.L_x_4142:
[----:B------:R-:W-:Y:S05]  /*6040*/  BSYNC B0 ;  /* 0x0000000000007941 */ /* 0x000fea0003800000 */
.L_x_4115:
[----:B------:R-:W-:Y:S04]  /*6050*/  IMAD.MOV.U32 R3, RZ, RZ, c[0x0][0x288] ;  /* 0x0000a200ff037624 */ /* 0x000fe800078e00ff */
[----:B------:R-:W-:Y:S05]  /*6060*/  IMAD.U32 R3, R3, -0x40, RZ ;  /* 0xffffffc003037824 */ /* 0x000fea00078e00ff */
[C---:B-12---:R-:W-:Y:S04]  /*6070*/  LEA R124, P0, R3.reuse, R124, 0x1 ;  /* 0x0000007c037c7211 */ /* 0x046fe800078008ff */
        /* <DEDUP_REMOVED lines=38> */
[----:B------:R-:W-:Y:S05]  /*62e0*/  ISETP.GE.AND P1, PT, R5, RZ, PT ;  /* 0x000000ff0500720c */ /* 0x000fea0003f26270 */
        /* <DEDUP_REMOVED lines=27> */
[C---:B------:R-:W-:Y:S04]  /*64a0*/  IMAD.WIDE.U32 R20, R16.reuse, c[0x0][0x188], R20 ;  /* 0x0000620010147a25 */ /* 0x040fe800078e0014 */
[----:B------:R-:W-:Y:S01]  /*64b0*/  IMAD R17, R16, c[0x0][0x18c], R17 ;  /* 0x0000630010117a24 */ /* 0x000fe200078e0211 */
[----:B------:R-:W-:Y:S01]  /*64c0*/  LEA R118, P1, R20, R118, 0x1 ;  /* 0x0000007614767211 */ /* 0x000fe200078208ff */
[C---:B------:R-:W-:Y:S02]  /*64d0*/  IMAD R7, R0.reuse, c[0x0][0x19c], R7 ;  /* 0x0000670000077a24 */ /* 0x040fe400078e0207 */
[----:B------:R-:W-:Y:S01]  /*64e0*/  IMAD.WIDE.U32 R18, R0, c[0x0][0x198], R18 ;  /* 0x0000660000127a25 */ /* 0x000fe200078e0012 */
[----:B------:R-:W-:Y:S03]  /*64f0*/  IADD3 R17, R21, R17, RZ ;  /* 0x0000001115117210 */ /* 0x000fe60007ffe0ff */
[----:B------:R-:W-:Y:S01]  /*6500*/  IMAD.IADD R7, R19, 0x1, R7 ;  /* 0x0000000113077824 */ /* 0x000fe200078e0207 */
[----:B---3--:R-:W-:Y:S02]  /*6510*/  LEA R120, P0, R18, R120, 0x1 ;  /* 0x0000007812787211 */ /* 0x008fe400078008ff */
[----:B------:R-:W-:Y:S02]  /*6520*/  LEA.HI.X R119, R20, R119, R17, 0x1, P1 ;  /* 0x0000007714777211 */ /* 0x000fe400008f0c11 */
[----:B------:R-:W-:Y:S01]  /*6530*/  LEA.HI.X R121, R18, R121, R7, 0x1, P0 ;  /* 0x0000007912797211 */ /* 0x000fe200000f0c07 */
[----:B------:R-:W-:-:S05]  /*6540*/  BRA `(.L_x_4144) ;  /* 0x0000008000007947 */ /* 0x000fca0003800000 */
.L_x_4143:
[----:B------:R-:W-:Y:S02]  /*6550*/  IMAD.MOV.U32 R5, RZ, RZ, c[0x0][0x1a0] ;  /* 0x00006800ff057624 */ /* 0x000fe400078e00ff */
[----:B------:R-:W-:Y:S02]  /*6560*/  IMAD.MOV.U32 R3, RZ, RZ, c[0x0][0x198] ;  /* 0x00006600ff037624 */ /* 0x000fe400078e00ff */
[----:B------:R-:W-:Y:S02]  /*6570*/  IMAD.U32 R5, R5, -0x40, RZ ;  /* 0xffffffc005057824 */ /* 0x000fe400078e00ff */
[----:B------:R-:W-:Y:S03]  /*6580*/  IMAD.U32 R3, R3, -0x40, RZ ;  /* 0xffffffc003037824 */ /* 0x000fe600078e00ff */
[----:B------:R-:W-:Y:S02]  /*6590*/  LEA R118, P1, R5, R118, 0x1 ;  /* 0x0000007605767211 */ /* 0x000fe400078208ff */
[----:B---3--:R-:W-:Y:S02]  /*65a0*/  LEA R120, P0, R3, R120, 0x1 ;  /* 0x0000007803787211 */ /* 0x008fe400078008ff */
[----:B------:R-:W-:Y:S02]  /*65b0*/  LEA.HI.X.SX32 R119, R5, R119, 0x1, P1 ;  /* 0x0000007705777211 */ /* 0x000fe400008f0eff */
[----:B------:R-:W-:Y:S02]  /*65c0*/  LEA.HI.X.SX32 R121, R3, R121, 0x1, P0 ;  /* 0x0000007903797211 */ /* 0x000fe400000f0eff */
.L_x_4144:
[----:B------:R-:W-:Y:S04]  /*65d0*/  IADD3 R9, R9, -0x1, RZ ;  /* 0xffffffff09097810 */ /* 0x000fe80007ffe0ff */
[----:B------:R-:W-:Y:S11]  /*65e0*/  ISETP.GT.AND P0, PT, R9, R80, PT ;  /* 0x000000500900720c */ /* 0x000ff60003f04270 */
[----:B------:R-:W-:Y:S02]  /*65f0*/  @!UPT UIADD3 URZ, URZ, URZ, URZ ;  /* 0x0000003f3f3ff290 */ /* 0x000fe4000fffe03f */
[----:B------:R-:W-:-:S05]  /*6600*/  @P0 BRA `(.L_x_4145) ;  /* 0xffffb99000000947 */ /* 0x000fca000383ffff */
.L_x_4096:
[----:B-1----:R-:W-:Y:S01]  /*6610*/  BAR.SYNC.DEFER_BLOCKING 0x0 ;  /* 0x0000000000007b1d */ /* 0x002fe20000010000 */
[----:B------:R-:W-:Y:S01]  /*6620*/  ISETP.NE.AND P2, PT, RZ, c[0x0][0x230], PT ;  /* 0x00008c00ff007a0c */ /* 0x000fe20003f45270 */
[----:B------:R-:W-:Y:S01]  /*6630*/  IMAD.SHL.U32 R130, R104, 0x2, RZ ;  /* 0x0000000268827824 */ /* 0x000fe200078e00ff */
[----:B------:R-:W-:Y:S02]  /*6640*/  ISETP.GE.AND P1, PT, R85, c[0x0][0x220], PT ;  /* 0x0000880055007a0c */ /* 0x000fe40003f26270 */
[----:B------:R-:W-:Y:S01]  /*6650*/  ISETP.GE.AND P0, PT, R84, c[0x0][0x220], PT ;  /* 0x0000880054007a0c */ /* 0x000fe20003f06270 */
[----:B------:R-:W-:Y:S01]  /*6660*/  UMOV UR8, 0x5 ;  /* 0x0000000500087882 */ /* 0x000fe20000000000 */
[----:B------:R-:W-:Y:S01]  /*6670*/  BSSY B3, `(.L_x_4146) ;  /* 0x00003c3000037945 */ /* 0x000fe20003800000 */
[----:B------:R-:W-:Y:S02]  /*6680*/  ULDC.64 UR4, c[0x0][0x190] ;  /* 0x0000640000047ab9 */ /* 0x000fe40000000a00 */
[----:B------:R-:W-:-:S02]  /*6690*/  USHF.L.U64.HI UR5, UR4, UR8, UR5 ;  /* 0x0000000804057299 */ /* 0x000fc40008010205 */
[----:B------:R-:W-:Y:S02]  /*66a0*/  USHF.L.U32 UR4, UR4, 0x5, URZ ;  /* 0x0000000504047899 */ /* 0x000fe4000800063f */
[----:B------:R-:W-:Y:S05]  /*66b0*/  @!P2 BRA `(.L_x_4147) ;  /* 0x000038400000a947 */ /* 0x000fea0003800000 */
[----:B------:R-:W-:Y:S01]  /*66c0*/  ISETP.NE.U32.AND P2, PT, RZ, c[0x0][0x250], PT ;  /* 0x00009400ff007a0c */ /* 0x000fe20003f45070 */
[----:B------:R-:W-:-:S03]  /*66d0*/  IMAD.MOV.U32 R0, RZ, RZ, RZ ;  /* 0x000000ffff007224 */ /* 0x000fc600078e00ff */
[----:B------:R-:W-:-:S13]  /*66e0*/  ISETP.NE.AND.EX P2, PT, RZ, c[0x0][0x254], PT, P2 ;  /* 0x00009500ff007a0c */ /* 0x000fda0003f45320 */
[----:B------:R-:W2:Y:S01]  /*66f0*/  @P2 LDG.E R0, [R112.64] ;  /* 0x0000000670002981 */ /* 0x000ea2000c1e1900 */
[C---:B------:R-:W-:Y:S02]  /*6700*/  LEA R8, P2, R110.reuse, c[0x0][0x160], 0x1 ;  /* 0x000058006e087a11 */ /* 0x040fe400078408ff */
[C---:B------:R-:W-:Y:S01]  /*6710*/  IADD3 R2, P4, R110.reuse, UR4, RZ ;  /* 0x000000046e027c10 */ /* 0x040fe2000ff9e0ff */
[----:B------:R-:W-:Y:S01]  /*6720*/  ULDC.U8 UR4, c[0x0][0x313] ;  /* 0x0000c4c000047ab9 */ /* 0x000fe20000000000 */
[----:B------:R-:W-:Y:S02]  /*6730*/  LEA.HI.X R9, R110, c[0x0][0x164], R59, 0x1, P2 ;  /* 0x000059006e097a11 */ /* 0x000fe400010f0c3b */
[----:B------:R-:W-:Y:S02]  /*6740*/  IADD3.X R59, R59, UR5, RZ, P4, !PT ;  /* 0x000000053b3b7c10 */ /* 0x000fe4000a7fe4ff */
[----:B------:R-:W-:-:S04]  /*6750*/  LEA R26, P5, R2, c[0x0][0x160], 0x1 ;  /* 0x00005800021a7a11 */ /* 0x000fc800078a08ff */
[----:B------:R-:W-:Y:S02]  /*6760*/  LEA.HI.X R27, R2, c[0x0][0x164], R59, 0x1, P5 ;  /* 0x00005900021b7a11 */ /* 0x000fe400028f0c3b */
[----:B--2---:R-:W-:-:S05]  /*6770*/  IADD3 R0, R0, R61, R77 ;  /* 0x0000003d00007210 */ /* 0x004fca0007ffe04d */
[----:B------:R-:W-:Y:S02]  /*6780*/  IMAD R4, R63, R0, RZ ;  /* 0x000000003f047224 */ /* 0x000fe400078e02ff */
[----:B------:R-:W-:-:S03]  /*6790*/  IMAD.IADD R0, R126, 0x1, -R77 ;  /* 0x000000017e007824 */ /* 0x000fc600078e0a4d */
[-C--:B------:R-:W-:Y:S02]  /*67a0*/  IADD3 R65, P2, R65, R4.reuse, RZ ;  /* 0x0000000441417210 */ /* 0x080fe40007f5e0ff */
[----:B------:R-:W-:Y:S02]  /*67b0*/  SHF.R.S32.HI R25, RZ, 0x1f, R4 ;  /* 0x0000001fff197819 */ /* 0x000fe40000011404 */
[----:B-----5:R-:W-:Y:S02]  /*67c0*/  IADD3 R3, P6, R64, R4, RZ ;  /* 0x0000000440037210 */ /* 0x020fe40007fde0ff */
[----:B------:R-:W-:Y:S01]  /*67d0*/  ISETP.GE.AND P4, PT, R108, R0, PT ;  /* 0x000000006c00720c */ /* 0x000fe20003f86270 */
[--C-:B------:R-:W-:Y:S01]  /*67e0*/  IMAD.X R62, R62, 0x1, R25.reuse, P2 ;  /* 0x000000013e3e7824 */ /* 0x100fe200010e0619 */
[----:B------:R-:W-:Y:S01]  /*67f0*/  ISETP.NE.AND P2, PT, RZ, UR4, PT ;  /* 0x00000004ff007c0c */ /* 0x000fe2000bf45270 */
[----:B------:R-:W-:Y:S01]  /*6800*/  IMAD.X R25, R60, 0x1, R25, P6 ;  /* 0x000000013c197824 */ /* 0x000fe200030e0619 */
[----:B------:R-:W-:-:S11]  /*6810*/  ISETP.GT.AND P4, PT, R58, -0x4, !P4 ;  /* 0xfffffffc3a00780c */ /* 0x000fd60006784270 */
[----:B------:R-:W-:Y:S05]  /*6820*/  @!P2 BRA `(.L_x_4148) ;  /* 0x000013f00000a947 */ /* 0x000fea0003800000 */
[----:B------:R-:W-:Y:S01]  /*6830*/  BSSY B2, `(.L_x_4149) ;  /* 0x00000a0000027945 */ /* 0x000fe20003800000 */
[----:B------:R-:W-:Y:S05]  /*6840*/  @!P4 BRA `(.L_x_4150) ;  /* 0x000009e00000c947 */ /* 0x000fea0003800000 */
[----:B------:R-:W-:Y:S01]  /*6850*/  ISETP.GE.AND P2, PT, R10, c[0x0][0x220], PT ;  /* 0x000088000a007a0c */ /* 0x000fe20003f46270 */
[C---:B------:R-:W-:Y:S01]  /*6860*/  IMAD.SHL.U32 R16, R65.reuse, 0x2, RZ ;  /* 0x0000000241107824 */ /* 0x040fe200078e00ff */
[----:B------:R-:W-:Y:S01]  /*6870*/  SHF.L.U64.HI R2, R65, 0x1, R62 ;  /* 0x0000000141027819 */ /* 0x000fe2000001023e */
[----:B------:R-:W-:Y:S03]  /*6880*/  BSSY B1, `(.L_x_4151) ;  /* 0x0000038000017945 */ /* 0x000fe60003800000 */
[C---:B------:R-:W-:Y:S02]  /*6890*/  IADD3 R6, P5, R16.reuse, c[0x0][0x2a8], RZ ;  /* 0x0000aa0010067a10 */ /* 0x040fe40007fbe0ff */
[----:B------:R-:W-:Y:S02]  /*68a0*/  IADD3 R16, P4, R16, c[0x0][0x2b0], RZ ;  /* 0x0000ac0010107a10 */ /* 0x000fe40007f9e0ff */
[----:B------:R-:W-:-:S02]  /*68b0*/  IADD3.X R7, R2, c[0x0][0x2ac], RZ, P5, !PT ;  /* 0x0000ab0002077a10 */ /* 0x000fc40002ffe4ff */
        /* <DEDUP_REMOVED lines=11> */
[----:B-----5:R-:W-:Y:S01]  /*6970*/  MOV R22, R15 ;  /* 0x0000000f00167202 */ /* 0x020fe20000000f00 */
[--C-:B------:R-:W-:Y:S01]  /*6980*/  HADD2.F32 R25, -RZ, R13.reuse.H0_H0 ;  /* 0x2000000dff197230 */ /* 0x100fe20000004100 */
[----:B------:R-:W-:Y:S01]  /*6990*/  MOV R23, R14 ;  /* 0x0000000e00177202 */ /* 0x000fe20000000f00 */
[----:B------:R-:W-:Y:S02]  /*69a0*/  HADD2.F32 R24, -RZ, R13.H1_H1 ;  /* 0x3000000dff187230 */ /* 0x000fe40000004100 */
[----:B------:R-:W-:-:S02]  /*69b0*/  HADD2.F32 R21, -RZ, R22.H0_H0 ;  /* 0x20000016ff157230 */ /* 0x000fc40000004100 */
[----:B------:R-:W-:Y:S02]  /*69c0*/  HADD2.F32 R22, -RZ, R22.H1_H1 ;  /* 0x30000016ff167230 */ /* 0x000fe40000004100 */
        /* <DEDUP_REMOVED lines=11> */
[-C--:B------:R-:W-:Y:S01]  /*6a80*/  FFMA.FTZ R14, R21, R19.reuse, -R14 ;  /* 0x00000013150e7223 */ /* 0x080fe2000001080e */
[--C-:B------:R-:W-:Y:S01]  /*6a90*/  HADD2.F32 R21, -RZ, R12.reuse.H1_H1 ;  /* 0x3000000cff157230 */ /* 0x100fe20000004100 */
[----:B------:R-:W-:Y:S01]  /*6aa0*/  FFMA.FTZ R13, R22, R19, R13 ;  /* 0x00000013160d7223 */ /* 0x000fe2000001000d */
[----:B------:R-:W-:Y:S01]  /*6ab0*/  HADD2.F32 R19, -RZ, R12.H0_H0 ;  /* 0x2000000cff137230 */ /* 0x000fe20000004100 */
[-C--:B------:R-:W-:Y:S01]  /*6ac0*/  FFMA.FTZ R18, R25, R20.reuse, -R18 ;  /* 0x0000001419127223 */ /* 0x080fe20000010812 */
[--C-:B------:R-:W-:Y:S01]  /*6ad0*/  HADD2.F32 R12, -RZ, R23.reuse.H0_H0 ;  /* 0x20000017ff0c7230 */ /* 0x100fe20000004100 */
[----:B------:R-:W-:Y:S01]  /*6ae0*/  FFMA.FTZ R15, R24, R20, R15 ;  /* 0x00000014180f7223 */ /* 0x000fe2000001000f */
[----:B------:R-:W-:Y:S01]  /*6af0*/  HADD2.F32 R20, -RZ, R23.H1_H1 ;  /* 0x30000017ff147230 */ /* 0x000fe20000004100 */
[-C--:B------:R-:W-:Y:S01]  /*6b00*/  FMUL.FTZ R22, R19, R2.reuse ;  /* 0x0000000213167220 */ /* 0x080fe20000410000 */
[----:B------:R-:W-:Y:S01]  /*6b10*/  HADD2.F32 R23, -RZ, R5.H0_H0 ;  /* 0x20000005ff177230 */ /* 0x000fe20000004100 */
[----:B------:R-:W-:Y:S01]  /*6b20*/  FMUL.FTZ R5, R21, R2 ;  /* 0x0000000215057220 */ /* 0x000fe20000410000 */
[----:B------:R-:W-:Y:S01]  /*6b30*/  F2FP.PACK_AB R18, R15, R18 ;  /* 0x000000120f12723e */ /* 0x000fe200000000ff */
[-C--:B------:R-:W-:Y:S01]  /*6b40*/  FMUL.FTZ R2, R20, R3.reuse ;  /* 0x0000000314027220 */ /* 0x080fe20000410000 */
[----:B------:R-:W-:Y:S01]  /*6b50*/  F2FP.PACK_AB R15, R13, R14 ;  /* 0x0000000e0d0f723e */ /* 0x000fe200000000ff */
[----:B------:R-:W-:Y:S01]  /*6b60*/  FMUL.FTZ R3, R12, R3 ;  /* 0x000000030c037220 */ /* 0x000fe20000410000 */
[----:B------:R-:W-:Y:S01]  /*6b70*/  MOV R13, R18 ;  /* 0x00000012000d7202 */ /* 0x000fe20000000f00 */
[----:B------:R-:W-:-:S02]  /*6b80*/  FFMA.FTZ R5, R19, R4, -R5 ;  /* 0x0000000413057223 */ /* 0x000fc40000010805 */
[----:B------:R-:W-:Y:S02]  /*6b90*/  FFMA.FTZ R22, R21, R4, R22 ;  /* 0x0000000415167223 */ /* 0x000fe40000010016 */
[-C--:B------:R-:W-:Y:S02]  /*6ba0*/  FFMA.FTZ R2, R12, R23.reuse, -R2 ;  /* 0x000000170c027223 */ /* 0x080fe40000010802 */
[----:B------:R-:W-:Y:S01]  /*6bb0*/  FFMA.FTZ R3, R20, R23, R3 ;  /* 0x0000001714037223 */ /* 0x000fe20000010003 */
[----:B------:R-:W-:-:S04]  /*6bc0*/  F2FP.PACK_AB R12, R22, R5 ;  /* 0x00000005160c723e */ /* 0x000fc800000000ff */
[----:B------:R-:W-:Y:S02]  /*6bd0*/  F2FP.PACK_AB R14, R3, R2 ;  /* 0x00000002030e723e */ /* 0x000fe400000000ff */
.L_x_4154:
[----:B------:R-:W-:Y:S05]  /*6be0*/  BSYNC B0 ;  /* 0x0000000000007941 */ /* 0x000fea0003800000 */
.L_x_4153:
[----:B-----5:R4:W-:Y:S02]  /*6bf0*/  STS.128 [R130], R12 ;  /* 0x0000000c82007388 */ /* 0x0209e40000000c00 */
.L_x_4152:
[----:B------:R-:W-:Y:S05]  /*6c00*/  BSYNC B1 ;  /* 0x0000000000017941 */ /* 0x000fea0003800000 */
.L_x_4151:
        /* <DEDUP_REMOVED lines=9> */
[----:B-----5:R-:W-:Y:S01]  /*6ca0*/  MOV R22, R15 ;  /* 0x0000000f00167202 */ /* 0x020fe20000000f00 */
[--C-:B------:R-:W-:Y:S01]  /*6cb0*/  HADD2.F32 R25, -RZ, R13.reuse.H0_H0 ;  /* 0x2000000dff197230 */ /* 0x100fe20000004100 */
[----:B------:R-:W-:Y:S01]  /*6cc0*/  MOV R23, R14 ;  /* 0x0000000e00177202 */ /* 0x000fe20000000f00 */
[----:B------:R-:W-:Y:S02]  /*6cd0*/  HADD2.F32 R24, -RZ, R13.H1_H1 ;  /* 0x3000000dff187230 */ /* 0x000fe40000004100 */
[----:B------:R-:W-:-:S02]  /*6ce0*/  HADD2.F32 R21, -RZ, R22.H0_H0 ;  /* 0x20000016ff157230 */ /* 0x000fc40000004100 */
[----:B------:R-:W-:Y:S02]  /*6cf0*/  HADD2.F32 R22, -RZ, R22.H1_H1 ;  /* 0x30000016ff167230 */ /* 0x000fe40000004100 */
        /* <DEDUP_REMOVED lines=33> */
.L_x_4158:
[----:B------:R-:W-:Y:S05]  /*6f10*/  BSYNC B0 ;  /* 0x0000000000007941 */ /* 0x000fea0003800000 */
.L_x_4157:
[----:B-----5:R1:W-:Y:S02]  /*6f20*/  STS.128 [R130+0x1000], R12 ;  /* 0x0010000c82007388 */ /* 0x0203e40000000c00 */
.L_x_4156:
[----:B------:R-:W-:Y:S05]  /*6f30*/  BSYNC B1 ;  /* 0x0000000000017941 */ /* 0x000fea0003800000 */
.L_x_4155:
        /* <DEDUP_REMOVED lines=13> */
[----:B-1--4-:R-:W-:Y:S02]  /*7010*/  HADD2.F32 R8, -RZ, R2.H1_H1 ;  /* 0x30000002ff087230 */ /* 0x012fe40000004100 */
[----:B------:R-:W-:Y:S02]  /*7020*/  HADD2.F32 R16, -RZ, R3.H1_H1 ;  /* 0x30000003ff107230 */ /* 0x000fe40000004100 */
[----:B--2---:R-:W-:Y:S01]  /*7030*/  HADD2.F32 R13, -RZ, R5.H1_H1 ;  /* 0x30000005ff0d7230 */ /* 0x004fe20000004100 */
[----:B------:R-:W-:Y:S01]  /*7040*/  FMUL.FTZ R9, R21, R8 ;  /* 0x0000000815097220 */ /* 0x000fe20000410000 */
[----:B------:R-:W-:Y:S01]  /*7050*/  HADD2.F32 R14, -RZ, R4.H1_H1 ;  /* 0x30000004ff0e7230 */ /* 0x000fe20000004100 */
[CC--:B------:R-:W-:Y:S01]  /*7060*/  FMUL.FTZ R7, R15.reuse, R16.reuse ;  /* 0x000000100f077220 */ /* 0x0c0fe20000410000 */
[----:B------:R-:W-:Y:S01]  /*7070*/  HADD2.F32 R2, -RZ, R2.H0_H0 ;  /* 0x20000002ff027230 */ /* 0x000fe20000004100 */
[----:B------:R-:W-:Y:S01]  /*7080*/  FMUL.FTZ R6, R18, R16 ;  /* 0x0000001012067220 */ /* 0x000fe20000410000 */
[----:B------:R-:W-:Y:S01]  /*7090*/  HADD2.F32 R3, -RZ, R3.H0_H0 ;  /* 0x20000003ff037230 */ /* 0x000fe20000004100 */
[----:B------:R-:W-:Y:S01]  /*70a0*/  FMUL.FTZ R8, R20, R8 ;  /* 0x0000000814087220 */ /* 0x000fe20000410000 */
[----:B------:R-:W-:Y:S01]  /*70b0*/  HADD2.F32 R17, -RZ, R5.H0_H0 ;  /* 0x20000005ff117230 */ /* 0x000fe20000004100 */
[-C--:B------:R-:W-:Y:S01]  /*70c0*/  FFMA.FTZ R7, R18, R13.reuse, -R7 ;  /* 0x0000000d12077223 */ /* 0x080fe20000010807 */
[----:B------:R-:W-:Y:S01]  /*70d0*/  HADD2.F32 R4, -RZ, R4.H0_H0 ;  /* 0x20000004ff047230 */ /* 0x000fe20000004100 */
[----:B------:R-:W-:Y:S01]  /*70e0*/  FFMA.FTZ R6, R15, R13, R6 ;  /* 0x0000000d0f067223 */ /* 0x000fe20000010006 */
[--C-:B------:R-:W-:Y:S01]  /*70f0*/  HADD2.F32 R13, -RZ, R12.reuse.H0_H0 ;  /* 0x2000000cff0d7230 */ /* 0x100fe20000004100 */
[-C--:B------:R-:W-:Y:S01]  /*7100*/  FFMA.FTZ R9, R20, R14.reuse, -R9 ;  /* 0x0000000e14097223 */ /* 0x080fe20000010809 */
[----:B------:R-:W-:Y:S01]  /*7110*/  HADD2.F32 R15, -RZ, R12.H1_H1 ;  /* 0x3000000cff0f7230 */ /* 0x000fe20000004100 */
[----:B------:R-:W-:Y:S01]  /*7120*/  FFMA.FTZ R8, R21, R14, R8 ;  /* 0x0000000e15087223 */ /* 0x000fe20000010008 */
[--C-:B------:R-:W-:Y:S01]  /*7130*/  HADD2.F32 R14, -RZ, R19.reuse.H1_H1 ;  /* 0x30000013ff0e7230 */ /* 0x100fe20000004100 */
        /* <DEDUP_REMOVED lines=13> */
.L_x_4160:
[----:B------:R-:W-:Y:S05]  /*7210*/  BSYNC B0 ;  /* 0x0000000000007941 */ /* 0x000fea0003800000 */
.L_x_4159:
[----:B-----5:R4:W-:Y:S02]  /*7220*/  STS.128 [R130+0x2000], R12 ;  /* 0x0020000c82007388 */ /* 0x0209e40000000c00 */
.L_x_4150:
[----:B------:R-:W-:Y:S05]  /*7230*/  BSYNC B2 ;  /* 0x0000000000027941 */ /* 0x000fea0003800000 */
.L_x_4149:
[----:B-12-4-:R-:W-:-:S04]  /*7240*/  IADD3 R9, R108, 0x20, RZ ;  /* 0x000000206c097810 */ /* 0x016fc80007ffe0ff */
        /* <DEDUP_REMOVED lines=58> */
.L_x_4165:
[----:B------:R-:W-:Y:S05]  /*75f0*/  BSYNC B0 ;  /* 0x0000000000007941 */ /* 0x000fea0003800000 */
.L_x_4164:
[----:B-----5:R4:W-:Y:S02]  /*7600*/  STS.128 [R130+0x800], R12 ;  /* 0x0008000c82007388 */ /* 0x0209e40000000c00 */
.L_x_4163:
[----:B------:R-:W-:Y:S05]  /*7610*/  BSYNC B1 ;  /* 0x0000000000017941 */ /* 0x000fea0003800000 */
.L_x_4162:
        /* <DEDUP_REMOVED lines=46> */
.L_x_4169:
[----:B------:R-:W-:Y:S05]  /*7900*/  BSYNC B0 ;  /* 0x0000000000007941 */ /* 0x000fea0003800000 */
.L_x_4168:
[----:B-----5:R1:W-:Y:S02]  /*7910*/  STS.128 [R130+0x1800], R12 ;  /* 0x0018000c82007388 */ /* 0x0203e40000000c00 */
.L_x_4167:
[----:B------:R-:W-:Y:S05]  /*7920*/  BSYNC B1 ;  /* 0x0000000000017941 */ /* 0x000fea0003800000 */
.L_x_4166:
[----:B------:R1:W-:Y:S01]  /*7930*/  @P0 STS.128 [R130+0x2800], RZ ;  /* 0x002800ff82000388 */ /* 0x0003e20000000c00 */
[----:B------:R-:W-:Y:S05]  /*7940*/  @P0 BRA `(.L_x_4161) ;  /* 0x0000295000000947 */ /* 0x000fea0003800000 */
[----:B--2-4-:R-:W5:Y:S01]  /*7950*/  LDG.E.128 R24, [R26.64+0x80] ;  /* 0x000080061a187981 */ /* 0x014f62000c1e1d00 */
[----:B------:R-:W-:Y:S01]  /*7960*/  ISETP.GE.AND P0, PT, R84, c[0x0][0x230], PT ;  /* 0x00008c0054007a0c */ /* 0x000fe20003f06270 */
[----:B------:R-:W-:-:S12]  /*7970*/  BSSY B0, `(.L_x_4170) ;  /* 0x0000028000007945 */ /* 0x000fd80003800000 */
[----:B------:R-:W-:Y:S05]  /*7980*/  @P0 BRA `(.L_x_4171) ;  /* 0x0000026000000947 */ /* 0x000fea0003800000 */
[----:B------:R2:W4:Y:S04]  /*7990*/  LDG.E.64 R2, [R16.64+0x40] ;  /* 0x0000400610027981 */ /* 0x000528000c1e1b00 */
[----:B---3--:R-:W3:Y:S01]  /*79a0*/  LDG.E.64 R4, [R6.64+0x40] ;  /* 0x0000400606047981 */ /* 0x008ee2000c1e1b00 */
[--C-:B-1---5:R-:W-:Y:S02]  /*79b0*/  HADD2.F32 R14, -RZ, R27.reuse.H1_H1 ;  /* 0x3000001bff0e7230 */ /* 0x122fe40000004100 */
[----:B------:R-:W-:Y:S02]  /*79c0*/  HADD2.F32 R15, -RZ, R27.H0_H0 ;  /* 0x2000001bff0f7230 */ /* 0x000fe40000004100 */
[--C-:B------:R-:W-:Y:S02]  /*79d0*/  HADD2.F32 R18, -RZ, R25.reuse.H1_H1 ;  /* 0x30000019ff127230 */ /* 0x100fe40000004100 */
[----:B------:R-:W-:-:S02]  /*79e0*/  HADD2.F32 R19, -RZ, R25.H0_H0 ;  /* 0x20000019ff137230 */ /* 0x000fc40000004100 */
[----:B--2---:R-:W-:Y:S02]  /*79f0*/  HADD2.F32 R17, -RZ, R24.H1_H1 ;  /* 0x30000018ff117230 */ /* 0x004fe40000004100 */
[----:B----4-:R-:W-:Y:S02]  /*7a00*/  HADD2.F32 R0, -RZ, R3.H1_H1 ;  /* 0x30000003ff007230 */ /* 0x010fe40000004100 */
[----:B------:R-:W-:Y:S02]  /*7a10*/  HADD2.F32 R20, -RZ, R2.H1_H1 ;  /* 0x30000002ff147230 */ /* 0x000fe40000004100 */
        /* <DEDUP_REMOVED lines=10> */
[--C-:B------:R-:W-:Y:S01]  /*7ac0*/  HADD2.F32 R0, -RZ, R26.reuse.H0_H0 ;  /* 0x2000001aff007230 */ /* 0x100fe20000004100 */
[C---:B------:R-:W-:Y:S01]  /*7ad0*/  FMUL.FTZ R7, R19.reuse, R20 ;  /* 0x0000001413077220 */ /* 0x040fe20000410000 */
[----:B------:R-:W-:Y:S01]  /*7ae0*/  HADD2.F32 R26, -RZ, R26.H1_H1 ;  /* 0x3000001aff1a7230 */ /* 0x000fe20000004100 */
[-C--:B------:R-:W-:Y:S01]  /*7af0*/  FFMA.FTZ R8, R19, R12.reuse, -R8 ;  /* 0x0000000c13087223 */ /* 0x080fe20000010808 */
[----:B------:R-:W-:Y:S01]  /*7b00*/  HADD2.F32 R19, -RZ, R5.H0_H0 ;  /* 0x20000005ff137230 */ /* 0x000fe20000004100 */
        /* <DEDUP_REMOVED lines=14> */
.L_x_4171:
[----:B------:R-:W-:Y:S05]  /*7bf0*/  BSYNC B0 ;  /* 0x0000000000007941 */ /* 0x000fea0003800000 */
.L_x_4170:
[----:B-----5:R2:W-:Y:S01]  /*7c00*/  STS.128 [R130+0x2800], R24 ;  /* 0x0028001882007388 */ /* 0x0205e20000000c00 */
[----:B------:R-:W-:Y:S05]  /*7c10*/  BRA `(.L_x_4161) ;  /* 0x0000268000007947 */ /* 0x000fea0003800000 */
.L_x_4148:
        /* <DEDUP_REMOVED lines=18> */
[C---:B------:R-:W-:Y:S02]  /*7d40*/  IADD3 R4, P4, R6.reuse, R3, RZ ;  /* 0x0000000306047210 */ /* 0x040fe40007f9e0ff */
[----:B------:R-:W-:Y:S01]  /*7d50*/  MOV R12, RZ ;  /* 0x000000ff000c7202 */ /* 0x000fe20000000f00 */
[----:B------:R-:W-:Y:S01]  /*7d60*/  IMAD.WIDE R16, R5, 0x2, R8 ;  /* 0x0000000205107825 */ /* 0x000fe200078e0208 */
[----:B------:R-:W-:Y:S02]  /*7d70*/  LEA.HI.X.SX32 R7, R6, R25, 0x1, P4 ;  /* 0x0000001906077211 */ /* 0x000fe400020f0eff */
[----:B------:R-:W-:-:S02]  /*7d80*/  LEA R6, P4, R4, c[0x0][0x2b0], 0x1 ;  /* 0x0000ac0004067a11 */ /* 0x000fc400078808ff */
[----:B------:R-:W-:Y:S01]  /*7d90*/  @P2 IADD3 R12, -R2, RZ, RZ ;  /* 0x000000ff020c2210 */ /* 0x000fe20007ffe1ff */
[----:B------:R-:W4:Y:S01]  /*7da0*/  LDG.E.128 R16, [R16.64] ;  /* 0x0000000610107981 */ /* 0x000f22000c1e1d00 */
[----:B------:R-:W-:Y:S02]  /*7db0*/  LEA.HI.X R7, R4, c[0x0][0x2b4], R7, 0x1, P4 ;  /* 0x0000ad0004077a11 */ /* 0x000fe400020f0c07 */
[----:B------:R-:W-:-:S04]  /*7dc0*/  IADD3 R2, P4, R12, R3, RZ ;  /* 0x000000030c027210 */ /* 0x000fc80007f9e0ff */
[----:B--2---:R-:W2:Y:S01]  /*7dd0*/  LDG.E.128 R4, [R6.64] ;  /* 0x0000000606047981 */ /* 0x004ea2000c1e1d00 */
        /* <DEDUP_REMOVED lines=8> */
[----:B------:R-:W-:Y:S02]  /*7e60*/  HADD2.F32 R7, -RZ, R7.H1_H1 ;  /* 0x30000007ff077230 */ /* 0x000fe40000004100 */
[--C-:B------:R-:W-:Y:S01]  /*7e70*/  HADD2.F32 R28, -RZ, R4.reuse.H0_H0 ;  /* 0x20000004ff1c7230 */ /* 0x100fe20000004100 */
[----:B------:R-:W-:Y:S01]  /*7e80*/  @!P2 FADD.FTZ R5, -R5, -RZ ;  /* 0x800000ff0505a221 */ /* 0x000fe20000010100 */
[----:B------:R-:W-:Y:S01]  /*7e90*/  HADD2.F32 R29, -RZ, R4.H1_H1 ;  /* 0x30000004ff1d7230 */ /* 0x000fe20000004100 */
[----:B------:R-:W-:Y:S01]  /*7ea0*/  @!P2 FADD.FTZ R7, -R7, -RZ ;  /* 0x800000ff0707a221 */ /* 0x000fe20000010100 */
[----:B------:R-:W-:-:S02]  /*7eb0*/  HADD2.F32 R4, -RZ, R6.H0_H0 ;  /* 0x20000006ff047230 */ /* 0x000fc40000004100 */
[----:B------:R-:W-:Y:S02]  /*7ec0*/  HADD2.F32 R32, -RZ, R19.H1_H1 ;  /* 0x30000013ff207230 */ /* 0x000fe40000004100 */
[----:B------:R-:W-:Y:S01]  /*7ed0*/  HADD2.F32 R6, -RZ, R6.H1_H1 ;  /* 0x30000006ff067230 */ /* 0x000fe20000004100 */
[----:B------:R-:W-:Y:S01]  /*7ee0*/  FMUL.FTZ R30, R30, R5 ;  /* 0x000000051e1e7220 */ /* 0x000fe20000410000 */
[--C-:B------:R-:W-:Y:S01]  /*7ef0*/  HADD2.F32 R5, -RZ, R18.reuse.H1_H1 ;  /* 0x30000012ff057230 */ /* 0x100fe20000004100 */
[----:B------:R-:W-:Y:S01]  /*7f00*/  FMUL.FTZ R32, R32, R7 ;  /* 0x0000000720207220 */ /* 0x000fe20000410000 */
[----:B------:R-:W-:Y:S01]  /*7f10*/  HADD2.F32 R31, -RZ, R17.H0_H0 ;  /* 0x20000011ff1f7230 */ /* 0x000fe20000004100 */
[----:B------:R-:W-:Y:S01]  /*7f20*/  @!P2 FADD.FTZ R6, -R6, -RZ ;  /* 0x800000ff0606a221 */ /* 0x000fe20000010100 */
[----:B------:R-:W-:Y:S01]  /*7f30*/  HADD2.F32 R7, -RZ, R18.H0_H0 ;  /* 0x20000012ff077230 */ /* 0x000fe20000004100 */
[----:B------:R-:W-:Y:S02]  /*7f40*/  @!P2 FADD.FTZ R2, -R2, -RZ ;  /* 0x800000ff0202a221 */ /* 0x000fe40000010100 */
[----:B------:R-:W-:Y:S01]  /*7f50*/  @!P2 FADD.FTZ R4, -R4, -RZ ;  /* 0x800000ff0404a221 */ /* 0x000fe20000010100 */
[--C-:B------:R-:W-:Y:S01]  /*7f60*/  HADD2.F32 R19, -RZ, R16.reuse.H0_H0 ;  /* 0x20000010ff137230 */ /* 0x100fe20000004100 */
[----:B------:R-:W-:Y:S01]  /*7f70*/  FMUL.FTZ R6, R5, R6 ;  /* 0x0000000605067220 */ /* 0x000fe20000410000 */
[--C-:B---3--:R-:W-:Y:S01]  /*7f80*/  HADD2.F32 R5, -RZ, R13.reuse.H0_H0 ;  /* 0x2000000dff057230 */ /* 0x108fe20000004100 */
        /* <DEDUP_REMOVED lines=10> */
[----:B------:R-:W-:Y:S01]  /*8030*/  HADD2.F32 R17, -RZ, R17.H1_H1 ;  /* 0x30000011ff117230 */ /* 0x000fe20000004100 */
[----:B------:R-:W-:Y:S01]  /*8040*/  FMUL.FTZ R28, R19, R28 ;  /* 0x0000001c131c7220 */ /* 0x000fe20000410000 */
[----:B------:R-:W-:Y:S01]  /*8050*/  HADD2.F32 R19, -RZ, R12.H0_H0 ;  /* 0x2000000cff137230 */ /* 0x000fe20000004100 */
[----:B------:R-:W-:Y:S01]  /*8060*/  FMUL.FTZ R29, R16, R29 ;  /* 0x0000001d101d7220 */ /* 0x000fe20000410000 */
[----:B------:R-:W-:Y:S01]  /*8070*/  HADD2.F32 R16, -RZ, R21.H1_H1 ;  /* 0x30000015ff107230 */ /* 0x000fe20000004100 */
        /* <DEDUP_REMOVED lines=22> */
.L_x_4177:
[----:B------:R-:W-:Y:S05]  /*81e0*/  BSYNC B0 ;  /* 0x0000000000007941 */ /* 0x000fea0003800000 */
.L_x_4176:
[----:B-----5:R4:W-:Y:S02]  /*81f0*/  STS.128 [R130], R20 ;  /* 0x0000001482007388 */ /* 0x0209e40000000c00 */
.L_x_4175:
[----:B------:R-:W-:Y:S05]  /*8200*/  BSYNC B1 ;  /* 0x0000000000017941 */ /* 0x000fea0003800000 */
.L_x_4174:
        /* <DEDUP_REMOVED lines=19> */
[----:B--2---:R-:W2:Y:S01]  /*8340*/  LDG.E.128 R16, [R16.64+0x40] ;  /* 0x0000400610107981 */ /* 0x004ea2000c1e1d00 */
[----:B------:R-:W-:Y:S02]  /*8350*/  LEA.HI.X R7, R4, c[0x0][0x2b4], R7, 0x1, P4 ;  /* 0x0000ad0004077a11 */ /* 0x000fe400020f0c07 */
[----:B------:R-:W-:-:S04]  /*8360*/  IADD3 R2, P4, R12, R3, RZ ;  /* 0x000000030c027210 */ /* 0x000fc80007f9e0ff */
[----:B---3--:R-:W3:Y:S01]  /*8370*/  LDG.E.128 R4, [R6.64+0x40] ;  /* 0x0000400606047981 */ /* 0x008ee2000c1e1d00 */
        /* <DEDUP_REMOVED lines=26> */
[--C-:B----4-:R-:W-:Y:S01]  /*8520*/  HADD2.F32 R5, -RZ, R13.reuse.H0_H0 ;  /* 0x2000000dff057230 */ /* 0x110fe20000004100 */
        /* <DEDUP_REMOVED lines=37> */
.L_x_4181:
[----:B------:R-:W-:Y:S05]  /*8780*/  BSYNC B0 ;  /* 0x0000000000007941 */ /* 0x000fea0003800000 */
.L_x_4180:
[----:B-----5:R1:W-:Y:S02]  /*8790*/  STS.128 [R130+0x1000], R20 ;  /* 0x0010001482007388 */ /* 0x0203e40000000c00 */
.L_x_4179:
[----:B------:R-:W-:Y:S05]  /*87a0*/  BSYNC B1 ;  /* 0x0000000000017941 */ /* 0x000fea0003800000 */
.L_x_4178:
        /* <DEDUP_REMOVED lines=16> */
[----:B-12---:R-:W-:Y:S01]  /*88b0*/  MOV R8, RZ ;  /* 0x000000ff00087202 */ /* 0x006fe20000000f00 */
[----:B------:R-:W2:Y:S01]  /*88c0*/  LDG.E.128 R16, [R16.64+0x80] ;  /* 0x0000800610107981 */ /* 0x000ea2000c1e1d00 */
[----:B------:R-:W-:Y:S02]  /*88d0*/  LEA.HI.X R7, R4, c[0x0][0x2b4], R7, 0x1, P4 ;  /* 0x0000ad0004077a11 */ /* 0x000fe400020f0c07 */
[----:B------:R-:W-:-:S04]  /*88e0*/  @P2 IADD3 R8, -R2, RZ, RZ ;  /* 0x000000ff02082210 */ /* 0x000fc80007ffe1ff */
[----:B------:R-:W4:Y:S01]  /*88f0*/  LDG.E.128 R4, [R6.64+0x80] ;  /* 0x0000800606047981 */ /* 0x000f22000c1e1d00 */
[----:B------:R-:W-:-:S04]  /*8900*/  IADD3 R2, P4, R8, R3, RZ ;  /* 0x0000000308027210 */ /* 0x000fc80007f9e0ff */
[----:B------:R-:W-:Y:S02]  /*8910*/  LEA.HI.X.SX32 R9, R8, R25, 0x1, P4 ;  /* 0x0000001908097211 */ /* 0x000fe400020f0eff */
[----:B------:R-:W-:-:S04]  /*8920*/  LEA R12, P4, R2, c[0x0][0x2a8], 0x1 ;  /* 0x0000aa00020c7a11 */ /* 0x000fc800078808ff */
[----:B------:R-:W-:-:S06]  /*8930*/  LEA.HI.X R13, R2, c[0x0][0x2ac], R9, 0x1, P4 ;  /* 0x0000ab00020d7a11 */ /* 0x000fcc00020f0c09 */
[----:B---3--:R-:W3:Y:S01]  /*8940*/  LDG.E.128 R12, [R12.64+0x80] ;  /* 0x000080060c0c7981 */ /* 0x008ee2000c1e1d00 */
[--C-:B--2---:R-:W-:Y:S02]  /*8950*/  HADD2.F32 R29, -RZ, R16.reuse.H0_H0 ;  /* 0x20000010ff1d7230 */ /* 0x104fe40000004100 */
[----:B------:R-:W-:Y:S02]  /*8960*/  HADD2.F32 R33, -RZ, R16.H1_H1 ;  /* 0x30000010ff217230 */ /* 0x000fe40000004100 */
[--C-:B----4-:R-:W-:Y:S02]  /*8970*/  HADD2.F32 R2, -RZ, R4.reuse.H0_H0 ;  /* 0x20000004ff027230 */ /* 0x110fe40000004100 */
        /* <DEDUP_REMOVED lines=57> */
.L_x_4183:
[----:B------:R-:W-:Y:S05]  /*8d10*/  BSYNC B0 ;  /* 0x0000000000007941 */ /* 0x000fea0003800000 */
.L_x_4182:
[----:B-----5:R4:W-:Y:S02]  /*8d20*/  STS.128 [R130+0x2000], R20 ;  /* 0x0020001482007388 */ /* 0x0209e40000000c00 */
.L_x_4173:
[----:B------:R-:W-:Y:S05]  /*8d30*/  BSYNC B2 ;  /* 0x0000000000027941 */ /* 0x000fea0003800000 */
.L_x_4172:
        /* <DEDUP_REMOVED lines=12> */
[----:B------:R-:W-:Y:S02]  /*8e00*/  ISETP.GE.AND P2, PT, R10, R63, PT ;  /* 0x0000003f0a00720c */ /* 0x000fe40003f46270 */
        /* <DEDUP_REMOVED lines=23> */
[----:B--2---:R-:W-:Y:S02]  /*8f80*/  HADD2.F32 R0, -RZ, R4.H0_H0 ;  /* 0x20000004ff007230 */ /* 0x004fe40000004100 */
[--C-:B------:R-:W-:Y:S02]  /*8f90*/  HADD2.F32 R2, -RZ, R5.reuse.H0_H0 ;  /* 0x20000005ff027230 */ /* 0x100fe40000004100 */
        /* <DEDUP_REMOVED lines=9> */
[----:B------:R-:W-:Y:S01]  /*9030*/  HADD2.F32 R33, -RZ, R16.H1_H1 ;  /* 0x30000010ff217230 */ /* 0x000fe20000004100 */
[----:B------:R-:W-:Y:S01]  /*9040*/  FMUL.FTZ R31, R31, R2 ;  /* 0x000000021f1f7220 */ /* 0x000fe20000410000 */
[----:B------:R-:W-:Y:S01]  /*9050*/  HADD2.F32 R17, -RZ, R17.H1_H1 ;  /* 0x30000011ff117230 */ /* 0x000fe20000004100 */
[----:B------:R-:W-:Y:S01]  /*9060*/  @!P2 FADD.FTZ R4, -R4, -RZ ;  /* 0x800000ff0404a221 */ /* 0x000fe20000010100 */
[----:B------:R-:W-:Y:S01]  /*9070*/  HADD2.F32 R2, -RZ, R18.H0_H0 ;  /* 0x20000012ff027230 */ /* 0x000fe20000004100 */
[----:B------:R-:W-:Y:S01]  /*9080*/  @!P2 FADD.FTZ R8, -R8, -RZ ;  /* 0x800000ff0808a221 */ /* 0x000fe20000010100 */
[----:B------:R-:W-:Y:S01]  /*9090*/  HADD2.F32 R0, -RZ, R19.H1_H1 ;  /* 0x30000013ff007230 */ /* 0x000fe20000004100 */
[----:B------:R-:W-:-:S02]  /*90a0*/  @!P2 FADD.FTZ R5, -R5, -RZ ;  /* 0x800000ff0505a221 */ /* 0x000fc40000010100 */
        /* <DEDUP_REMOVED lines=11> */
[----:B------:R-:W-:Y:S01]  /*9160*/  @!P2 FADD.FTZ R6, -R6, -RZ ;  /* 0x800000ff0606a221 */ /* 0x000fe20000010100 */
[----:B------:R-:W-:Y:S01]  /*9170*/  HADD2.F32 R35, -RZ, R19.H0_H0 ;  /* 0x20000013ff237230 */ /* 0x000fe20000004100 */
[----:B------:R-:W-:Y:S01]  /*9180*/  FFMA.FTZ R0, R0, R2, R29 ;  /* 0x0000000200007223 */ /* 0x000fe2000001001d */
[----:B------:R-:W-:Y:S01]  /*9190*/  HADD2.F32 R18, -RZ, R13.H1_H1 ;  /* 0x3000000dff127230 */ /* 0x000fe20000004100 */
[----:B------:R-:W-:Y:S01]  /*91a0*/  FFMA.FTZ R4, R4, R8, R31 ;  /* 0x0000000804047223 */ /* 0x000fe2000001001f */
[----:B------:R-:W-:-:S02]  /*91b0*/  HADD2.F32 R16, -RZ, R14.H0_H0 ;  /* 0x2000000eff107230 */ /* 0x000fc40000004100 */
[----:B------:R-:W-:Y:S02]  /*91c0*/  HADD2.F32 R19, -RZ, R14.H1_H1 ;  /* 0x3000000eff137230 */ /* 0x000fe40000004100 */
[----:B------:R-:W-:Y:S02]  /*91d0*/  HADD2.F32 R2, -RZ, R22.H0_H0 ;  /* 0x20000016ff027230 */ /* 0x000fe40000004100 */
[----:B------:R-:W-:Y:S01]  /*91e0*/  HADD2.F32 R8, -RZ, R23.H0_H0 ;  /* 0x20000017ff087230 */ /* 0x000fe20000004100 */
[----:B------:R-:W-:Y:S01]  /*91f0*/  FMUL.FTZ R24, R37, R24 ;  /* 0x0000001825187220 */ /* 0x000fe20000410000 */
[----:B------:R-:W-:Y:S01]  /*9200*/  HADD2.F32 R20, -RZ, R20.H1_H1 ;  /* 0x30000014ff147230 */ /* 0x000fe20000004100 */
[----:B------:R-:W-:Y:S01]  /*9210*/  FMUL.FTZ R6, R35, R6 ;  /* 0x0000000623067220 */ /* 0x000fe20000410000 */
        /* <DEDUP_REMOVED lines=16> */
.L_x_4187:
[----:B------:R-:W-:Y:S05]  /*9320*/  BSYNC B0 ;  /* 0x0000000000007941 */ /* 0x000fea0003800000 */
.L_x_4186:
[----:B-----5:R4:W-:Y:S02]  /*9330*/  STS.128 [R130+0x800], R20 ;  /* 0x0008001482007388 */ /* 0x0209e40000000c00 */
.L_x_4185:
[----:B------:R-:W-:Y:S05]  /*9340*/  BSYNC B1 ;  /* 0x0000000000017941 */ /* 0x000fea0003800000 */
.L_x_4184:
[----:B------:R1:W-:Y:S01]  /*9350*/  @P1 STS.128 [R130+0x1800], RZ ;  /* 0x001800ff82001388 */ /* 0x0003e20000000c00 */
[----:B------:R-:W-:Y:S01]  /*9360*/  BSSY B1, `(.L_x_4188) ;  /* 0x000005b000017945 */ /* 0x000fe20003800000 */
[----:B------:R-:W-:Y:S05]  /*9370*/  @P1 BRA `(.L_x_4189) ;  /* 0x0000059000001947 */ /* 0x000fea0003800000 */
[----:B----4-:R4:W5:Y:S01]  /*9380*/  LDG.E.128 R20, [R26.64+0x40] ;  /* 0x000040061a147981 */ /* 0x010962000c1e1d00 */
[----:B------:R-:W-:Y:S01]  /*9390*/  ISETP.GE.AND P1, PT, R85, c[0x0][0x230], PT ;  /* 0x00008c0055007a0c */ /* 0x000fe20003f26270 */
[----:B------:R-:W-:-:S12]  /*93a0*/  BSSY B0, `(.L_x_4190) ;  /* 0x0000055000007945 */ /* 0x000fd80003800000 */
[----:B------:R-:W-:Y:S05]  /*93b0*/  @P1 BRA `(.L_x_4191) ;  /* 0x0000053000001947 */ /* 0x000fea0003800000 */
[----:B------:R-:W-:Y:S02]  /*93c0*/  ISETP.GE.AND P1, PT, R85, R63, PT ;  /* 0x0000003f5500720c */ /* 0x000fe40003f26270 */
        /* <DEDUP_REMOVED lines=24> */
[----:B---3--:R-:W-:Y:S02]  /*9550*/  HADD2.F32 R0, -RZ, R4.H0_H0 ;  /* 0x20000004ff007230 */ /* 0x008fe40000004100 */
        /* <DEDUP_REMOVED lines=57> */
.L_x_4191:
[----:B------:R-:W-:Y:S05]  /*98f0*/  BSYNC B0 ;  /* 0x0000000000007941 */ /* 0x000fea0003800000 */
.L_x_4190:
[----:B-----5:R1:W-:Y:S02]  /*9900*/  STS.128 [R130+0x1800], R20 ;  /* 0x0018001482007388 */ /* 0x0203e40000000c00 */
.L_x_4189:
[----:B------:R-:W-:Y:S05]  /*9910*/  BSYNC B1 ;  /* 0x0000000000017941 */ /* 0x000fea0003800000 */
.L_x_4188:
[----:B------:R1:W-:Y:S01]  /*9920*/  @P0 STS.128 [R130+0x2800], RZ ;  /* 0x002800ff82000388 */ /* 0x0003e20000000c00 */
[----:B------:R-:W-:Y:S05]  /*9930*/  @P0 BRA `(.L_x_4161) ;  /* 0x0000096000000947 */ /* 0x000fea0003800000 */
[----:B------:R1:W5:Y:S01]  /*9940*/  LDG.E.128 R16, [R26.64+0x80] ;  /* 0x000080061a107981 */ /* 0x000362000c1e1d00 */
[----:B------:R-:W-:Y:S01]  /*9950*/  ISETP.GE.AND P0, PT, R84, c[0x0][0x230], PT ;  /* 0x00008c0054007a0c */ /* 0x000fe20003f06270 */
[----:B------:R-:W-:Y:S01]  /*9960*/  BSSY B0, `(.L_x_4192) ;  /* 0x0000057000007945 */ /* 0x000fe20003800000 */
[----:B------:R-:W-:-:S05]  /*9970*/  IADD3 R6, P1, R26, 0x80, RZ ;  /* 0x000000801a067810 */ /* 0x000fca0007f3e0ff */
[----:B------:R-:W-:-:S06]  /*9980*/  IMAD.X R7, RZ, RZ, R27, P1 ;  /* 0x000000ffff077224 */ /* 0x000fcc00008e061b */
        /* <DEDUP_REMOVED lines=13> */
[----:B--2---:R-:W-:-:S02]  /*9a60*/  LEA R26, P1, R4, c[0x0][0x2b0], 0x1 ;  /* 0x0000ac00041a7a11 */ /* 0x004fc400078208ff */
[----:B------:R-:W-:Y:S01]  /*9a70*/  MOV R0, RZ ;  /* 0x000000ff00007202 */ /* 0x000fe20000000f00 */
[----:B------:R-:W2:Y:S01]  /*9a80*/  LDG.E.128 R20, [R20.64] ;  /* 0x0000000614147981 */ /* 0x000ea2000c1e1d00 */
[----:B------:R-:W-:Y:S02]  /*9a90*/  LEA.HI.X R27, R4, c[0x0][0x2b4], R5, 0x1, P1 ;  /* 0x0000ad00041b7a11 */ /* 0x000fe400008f0c05 */
[----:B------:R-:W-:-:S03]  /*9aa0*/  @P0 IADD3 R0, -R67, RZ, RZ ;  /* 0x000000ff43000210 */ /* 0x000fc60007ffe1ff */
[----:B------:R-:W4:Y:S01]  /*9ab0*/  LDG.E.128 R4, [R26.64] ;  /* 0x000000061a047981 */ /* 0x000f22000c1e1d00 */
[----:B------:R-:W-:-:S04]  /*9ac0*/  IADD3 R3, P1, R0, R3, RZ ;  /* 0x0000000300037210 */ /* 0x000fc80007f3e0ff */
[----:B------:R-:W-:Y:S02]  /*9ad0*/  LEA.HI.X.SX32 R0, R0, R25, 0x1, P1 ;  /* 0x0000001900007211 */ /* 0x000fe400008f0eff */
[----:B------:R-:W-:-:S04]  /*9ae0*/  LEA R12, P1, R3, c[0x0][0x2a8], 0x1 ;  /* 0x0000aa00030c7a11 */ /* 0x000fc800078208ff */
[----:B------:R-:W-:-:S06]  /*9af0*/  LEA.HI.X R13, R3, c[0x0][0x2ac], R0, 0x1, P1 ;  /* 0x0000ab00030d7a11 */ /* 0x000fcc00008f0c00 */
[----:B---3--:R-:W3:Y:S01]  /*9b00*/  LDG.E.128 R12, [R12.64] ;  /* 0x000000060c0c7981 */ /* 0x008ee2000c1e1d00 */
[--C-:B--2---:R-:W-:Y:S02]  /*9b10*/  HADD2.F32 R25, -RZ, R21.reuse.H0_H0 ;  /* 0x20000015ff197230 */ /* 0x104fe40000004100 */
[----:B------:R-:W-:Y:S02]  /*9b20*/  HADD2.F32 R24, -RZ, R21.H1_H1 ;  /* 0x30000015ff187230 */ /* 0x000fe40000004100 */
[--C-:B----4-:R-:W-:Y:S02]  /*9b30*/  HADD2.F32 R0, -RZ, R5.reuse.H0_H0 ;  /* 0x20000005ff007230 */ /* 0x110fe40000004100 */
[----:B------:R-:W-:Y:S02]  /*9b40*/  HADD2.F32 R5, -RZ, R5.H1_H1 ;  /* 0x30000005ff057230 */ /* 0x000fe40000004100 */
[----:B------:R-:W-:Y:S01]  /*9b50*/  HADD2.F32 R2, -RZ, R4.H0_H0 ;  /* 0x20000004ff027230 */ /* 0x000fe20000004100 */
[----:B------:R-:W-:Y:S01]  /*9b60*/  @!P0 FADD.FTZ R0, -R0, -RZ ;  /* 0x800000ff00008221 */ /* 0x000fe20000010100 */
[--C-:B------:R-:W-:Y:S01]  /*9b70*/  HADD2.F32 R3, -RZ, R6.reuse.H0_H0 ;  /* 0x20000006ff037230 */ /* 0x100fe20000004100 */
[----:B------:R-:W-:Y:S01]  /*9b80*/  @!P0 FADD.FTZ R5, -R5, -RZ ;  /* 0x800000ff05058221 */ /* 0x000fe20000010100 */
[----:B------:R-:W-:Y:S01]  /*9b90*/  HADD2.F32 R8, -RZ, R6.H1_H1 ;  /* 0x30000006ff087230 */ /* 0x000fe20000004100 */
[----:B------:R-:W-:Y:S01]  /*9ba0*/  @!P0 FADD.FTZ R2, -R2, -RZ ;  /* 0x800000ff02028221 */ /* 0x000fe20000010100 */
[----:B------:R-:W-:-:S02]  /*9bb0*/  HADD2.F32 R21, -RZ, R20.H0_H0 ;  /* 0x20000014ff157230 */ /* 0x000fc40000004100 */
[--C-:B------:R-:W-:Y:S02]  /*9bc0*/  HADD2.F32 R6, -RZ, R7.reuse.H0_H0 ;  /* 0x20000007ff067230 */ /* 0x100fe40000004100 */
[----:B------:R-:W-:Y:S02]  /*9bd0*/  HADD2.F32 R4, -RZ, R4.H1_H1 ;  /* 0x30000004ff047230 */ /* 0x000fe40000004100 */
[----:B------:R-:W-:Y:S01]  /*9be0*/  HADD2.F32 R7, -RZ, R7.H1_H1 ;  /* 0x30000007ff077230 */ /* 0x000fe20000004100 */
[----:B------:R-:W-:Y:S01]  /*9bf0*/  FMUL.FTZ R25, R25, R0 ;  /* 0x0000000019197220 */ /* 0x000fe20000410000 */
[----:B------:R-:W-:Y:S01]  /*9c00*/  HADD2.F32 R27, -RZ, R20.H1_H1 ;  /* 0x30000014ff1b7230 */ /* 0x000fe20000004100 */
[----:B------:R-:W-:Y:S01]  /*9c10*/  FMUL.FTZ R24, R24, R5 ;  /* 0x0000000518187220 */ /* 0x000fe20000410000 */
[--C-:B------:R-:W-:Y:S01]  /*9c20*/  HADD2.F32 R5, -RZ, R23.reuse.H0_H0 ;  /* 0x20000017ff057230 */ /* 0x100fe20000004100 */
        /* <DEDUP_REMOVED lines=20> */
[----:B------:R-:W-:-:S02]  /*9d70*/  HADD2.F32 R20, -RZ, R15.H1_H1 ;  /* 0x3000000fff147230 */ /* 0x000fc40000004100 */
[----:B------:R-:W-:Y:S02]  /*9d80*/  HADD2.F32 R2, -RZ, R19.H0_H0 ;  /* 0x20000013ff027230 */ /* 0x000fe40000004100 */
[----:B------:R-:W-:Y:S01]  /*9d90*/  HADD2.F32 R5, -RZ, R18.H0_H0 ;  /* 0x20000012ff057230 */ /* 0x000fe20000004100 */
[----:B------:R-:W-:Y:S01]  /*9da0*/  FMUL.FTZ R8, R29, R8 ;  /* 0x000000081d087220 */ /* 0x000fe20000410000 */
        /* <DEDUP_REMOVED lines=18> */
.L_x_4193:
[----:B------:R-:W-:Y:S05]  /*9ed0*/  BSYNC B0 ;  /* 0x0000000000007941 */ /* 0x000fea0003800000 */
.L_x_4192:
[----:B-----5:R1:W-:Y:S01]  /*9ee0*/  STS.128 [R130+0x2800], R16 ;  /* 0x0028001082007388 */ /* 0x0203e20000000c00 */
[----:B------:R-:W-:Y:S05]  /*9ef0*/  BRA `(.L_x_4161) ;  /* 0x000003a000007947 */ /* 0x000fea0003800000 */
.L_x_4147:
[----:B------:R-:W-:Y:S01]  /*9f00*/  IADD3 R0, -R77, R126, RZ ;  /* 0x0000007e4d007210 */ /* 0x000fe20007ffe1ff */
[----:B------:R-:W-:Y:S03]  /*9f10*/  BSSY B0, `(.L_x_4194) ;  /* 0x000001c000007945 */ /* 0x000fe60003800000 */
[----:B------:R-:W-:-:S13]  /*9f20*/  ISETP.GE.AND P2, PT, R108, R0, PT ;  /* 0x000000006c00720c */ /* 0x000fda0003f46270 */
[----:B------:R-:W-:Y:S05]  /*9f30*/  @P2 BRA `(.L_x_4195) ;  /* 0x0000019000002947 */ /* 0x000fea0003800000 */
[----:B------:R-:W-:Y:S02]  /*9f40*/  ISETP.GE.AND P5, PT, R10, c[0x0][0x220], PT ;  /* 0x000088000a007a0c */ /* 0x000fe40003fa6270 */
[----:B------:R-:W-:-:S04]  /*9f50*/  @!P1 LEA R2, P2, R110, c[0x0][0x160], 0x1 ;  /* 0x000058006e029a11 */ /* 0x000fc800078408ff */
[----:B-----5:R-:W-:-:S07]  /*9f60*/  @!P1 LEA.HI.X R3, R110, c[0x0][0x164], R59, 0x1, P2 ;  /* 0x000059006e039a11 */ /* 0x020fce00010f0c3b */
        /* <DEDUP_REMOVED lines=22> */
.L_x_4195:
[----:B------:R-:W-:Y:S05]  /*a0d0*/  BSYNC B0 ;  /* 0x0000000000007941 */ /* 0x000fea0003800000 */
.L_x_4194:
[----:B------:R-:W-:-:S04]  /*a0e0*/  IADD3 R9, R108, 0x20, RZ ;  /* 0x000000206c097810 */ /* 0x000fc80007ffe0ff */
[----:B------:R-:W-:-:S13]  /*a0f0*/  ISETP.GE.AND P2, PT, R9, R0, PT ;  /* 0x000000000900720c */ /* 0x000fda0003f46270 */
[----:B------:R-:W-:Y:S05]  /*a100*/  @P2 BRA `(.L_x_4161) ;  /* 0x0000019000002947 */ /* 0x000fea0003800000 */
[----:B------:R-:W-:Y:S02]  /*a110*/  ISETP.GE.AND P4, PT, R10, c[0x0][0x220], PT ;  /* 0x000088000a007a0c */ /* 0x000fe40003f86270 */
[----:B------:R-:W-:-:S04]  /*a120*/  IADD3 R110, P2, R110, UR4, RZ ;  /* 0x000000046e6e7c10 */ /* 0x000fc8000ff5e0ff */
[----:B------:R-:W-:Y:S02]  /*a130*/  IADD3.X R59, R59, UR5, RZ, P2, !PT ;  /* 0x000000053b3b7c10 */ /* 0x000fe400097fe4ff */
[----:B-1----:R-:W-:-:S04]  /*a140*/  @!P1 LEA R2, P2, R110, c[0x0][0x160], 0x1 ;  /* 0x000058006e029a11 */ /* 0x002fc800078408ff */
[C---:B-----5:R-:W-:Y:S01]  /*a150*/  @!P1 LEA.HI.X R3, R110.reuse, c[0x0][0x164], R59, 0x1, P2 ;  /* 0x000059006e039a11 */ /* 0x060fe200010f0c3b */
        /* <DEDUP_REMOVED lines=20> */
.L_x_4161:
[----:B------:R-:W-:Y:S05]  /*a2a0*/  BSYNC B3 ;  /* 0x0000000000037941 */ /* 0x000fea0003800000 */
.L_x_4146:
[----:B------:R-:W-:Y:S01]  /*a2b0*/  IADD3 R131, R87, -0x1, RZ ;  /* 0xffffffff57837810 */ /* 0x000fe20007ffe0ff */
[----:B------:R-:W-:Y:S01]  /*a2c0*/  BSSY B0, `(.L_x_4196) ;  /* 0x0000023000007945 */ /* 0x000fe20003800000 */
[----:B------:R-:W-:Y:S02]  /*a2d0*/  LEA R132, P0, R106, c[0x0][0x168], 0x1 ;  /* 0x00005a006a847a11 */ /* 0x000fe400078008ff */
[----:B------:R-:W-:Y:S01]  /*a2e0*/  LOP3.LUT R133, R68, 0xffff, RZ, 0xc0, !PT ;  /* 0x0000ffff44857812 */ /* 0x000fe200078ec0ff */
[----:B------:R-:W-:Y:S01]  /*a2f0*/  IMAD.SHL.U32 R0, R131, 0x40, RZ ;  /* 0x0000004083007824 */ /* 0x000fe200078e00ff */
[----:B------:R-:W-:Y:S02]  /*a300*/  LEA.HI.X R135, R106, c[0x0][0x16c], R52, 0x1, P0 ;  /* 0x00005b006a877a11 */ /* 0x000fe400000f0c34 */
[----:B-1----:R-:W-:Y:S01]  /*a310*/  LOP3.LUT R2, R133, 0xff, RZ, 0xc0, !PT ;  /* 0x000000ff85027812 */ /* 0x002fe200078ec0ff */
[----:B------:R-:W-:-:S05]  /*a320*/  IMAD.IADD R4, R55, 0x1, -R0 ;  /* 0x0000000137047824 */ /* 0x000fca00078e0a00 */
[----:B------:R-:W-:-:S13]  /*a330*/  ISETP.GE.AND P1, PT, R108, R4, PT ;  /* 0x000000046c00720c */ /* 0x000fda0003f26270 */
[----:B------:R-:W-:Y:S05]  /*a340*/  @P1 BRA `(.L_x_4197) ;  /* 0x000001a000001947 */ /* 0x000fea0003800000 */
[C---:B-----5:R-:W-:Y:S02]  /*a350*/  LOP3.LUT R3, R2.reuse, 0x1, RZ, 0xc0, !PT ;  /* 0x0000000102037812 */ /* 0x060fe400078ec0ff */
        /* <DEDUP_REMOVED lines=24> */
.L_x_4198:
[----:B------:R1:W-:Y:S02]  /*a4e0*/  STS.128 [R130+0x5000], RZ ;  /* 0x005000ff82007388 */ /* 0x0003e40000000c00 */
.L_x_4197:
[----:B------:R-:W-:Y:S05]  /*a4f0*/  BSYNC B0 ;  /* 0x0000000000007941 */ /* 0x000fea0003800000 */
.L_x_4196:
[----:B------:R-:W-:Y:S01]  /*a500*/  ISETP.GE.AND P0, PT, R9, R4, PT ;  /* 0x000000040900720c */ /* 0x000fe20003f06270 */
[----:B------:R-:W-:-:S12]  /*a510*/  BSSY B0, `(.L_x_4199) ;  /* 0x000001f000007945 */ /* 0x000fd80003800000 */
[----:B------:R-:W-:Y:S05]  /*a520*/  @P0 BRA `(.L_x_4200) ;  /* 0x000001d000000947 */ /* 0x000fea0003800000 */
[C---:B-----5:R-:W-:Y:S02]  /*a530*/  LOP3.LUT R3, R2.reuse, 0x1, RZ, 0xc0, !PT ;  /* 0x0000000102037812 */ /* 0x060fe400078ec0ff */
[----:B------:R-:W-:Y:S02]  /*a540*/  LOP3.LUT P0, RZ, R2, 0x2, RZ, 0xc0, !PT ;  /* 0x0000000202ff7812 */ /* 0x000fe4000780c0ff */
[----:B------:R-:W-:Y:S02]  /*a550*/  ISETP.NE.U32.AND P1, PT, R3, 0x1, PT ;  /* 0x000000010300780c */ /* 0x000fe40003f25070 */
[----:B-1----:R-:W-:-:S05]  /*a560*/  IADD3 R6, P2, R54, R106, RZ ;  /* 0x0000006a36067210 */ /* 0x002fca0007f5e0ff */
[----:B------:R-:W-:-:S04]  /*a570*/  IMAD.X R3, R53, 0x1, R52, P2 ;  /* 0x0000000135037824 */ /* 0x000fc800010e0634 */
[----:B----4-:R-:W-:Y:S02]  /*a580*/  @P0 LEA R12, P2, R6, c[0x0][0x168], 0x1 ;  /* 0x00005a00060c0a11 */ /* 0x010fe400078408ff */
[----:B------:R-:W-:Y:S02]  /*a590*/  @!P1 LEA R14, P4, R54, R132, 0x1 ;  /* 0x00000084360e9211 */ /* 0x000fe400078808ff */
[----:B------:R-:W-:Y:S02]  /*a5a0*/  @P0 LEA.HI.X R13, R6, c[0x0][0x16c], R3, 0x1, P2 ;  /* 0x00005b00060d0a11 */ /* 0x000fe400010f0c03 */
        /* <DEDUP_REMOVED lines=11> */
[----:B------:R-:W-:-:S13]  /*a660*/  LOP3.LUT P0, RZ, R2, 0x4, RZ, 0xc0, !PT ;  /* 0x0000000402ff7812 */ /* 0x000fda000780c0ff */
        /* <DEDUP_REMOVED lines=8> */
.L_x_4201:
[----:B------:R4:W-:Y:S02]  /*a6f0*/  STS.128 [R130+0x5800], RZ ;  /* 0x005800ff82007388 */ /* 0x0009e40000000c00 */
.L_x_4200:
[----:B------:R-:W-:Y:S05]  /*a700*/  BSYNC B0 ;  /* 0x0000000000007941 */ /* 0x000fea0003800000 */
.L_x_4199:
[----:B------:R-:W0:Y:S01]  /*a710*/  LDGDEPBAR ;  /* 0x00000000000079af */ /* 0x000e220000000000 */
[----:B------:R-:W-:Y:S01]  /*a720*/  LOP3.LUT R5, R76, 0xfffffff8, RZ, 0xc0, !PT ;  /* 0xfffffff84c057812 */ /* 0x000fe200078ec0ff */
[----:B------:R-:W-:Y:S01]  /*a730*/  IMAD R77, R74, 0x10, R77 ;  /* 0x000000104a4d7824 */ /* 0x000fe200078e024d */
[----:B-1----:R-:W-:Y:S01]  /*a740*/  SHF.R.S32.HI R7, RZ, 0x1f, R72 ;  /* 0x0000001fff077819 */ /* 0x002fe20000011448 */
[----:B------:R-:W-:Y:S01]  /*a750*/  IMAD.SHL.U32 R70, R70, 0x40, RZ ;  /* 0x0000004046467824 */ /* 0x000fe200078e00ff */
[----:B------:R-:W-:Y:S01]  /*a760*/  SHF.R.S32.HI R6, RZ, 0x4, R73 ;  /* 0x00000004ff067819 */ /* 0x000fe20000011449 */
[C---:B------:R-:W-:Y:S01]  /*a770*/  IMAD.IADD R5, R58.reuse, 0x1, -R5 ;  /* 0x000000013a057824 */ /* 0x040fe200078e0a05 */
[----:B----4-:R-:W-:Y:S01]  /*a780*/  LEA.HI R12, R7, R72, RZ, 0x3 ;  /* 0x00000048070c7211 */ /* 0x010fe200078f18ff */
[----:B------:R-:W-:Y:S01]  /*a790*/  IMAD.SHL.U32 R41, R58, 0x2, RZ ;  /* 0x000000023a297824 */ /* 0x000fe200078e00ff */
[----:B------:R-:W-:Y:S01]  /*a7a0*/  LEA.HI R13, R73, R6, RZ, 0x1 ;  /* 0x00000006490d7211 */ /* 0x000fe200078f08ff */
[----:B------:R-:W-:Y:S01]  /*a7b0*/  BSSY B0, `(.L_x_4202) ;  /* 0x000004b000007945 */ /* 0x000fe20003800000 */
[----:B------:R-:W-:Y:S01]  /*a7c0*/  LEA.HI R7, R5, R5, RZ, 0x1 ;  /* 0x0000000505077211 */ /* 0x000fe200078f08ff */
[----:B------:R-:W-:Y:S01]  /*a7d0*/  IMAD.SHL.U32 R12, R12, 0x20, RZ ;  /* 0x000000200c0c7824 */ /* 0x000fe200078e00ff */
[----:B------:R-:W-:-:S02]  /*a7e0*/  ISETP.GE.AND P1, PT, R108, R4, PT ;  /* 0x000000046c00720c */ /* 0x000fc40003f26270 */
[----:B------:R-:W-:Y:S02]  /*a7f0*/  LOP3.LUT R13, R13, 0xfffffffe, RZ, 0xc0, !PT ;  /* 0xfffffffe0d0d7812 */ /* 0x000fe400078ec0ff */
[----:B------:R-:W-:Y:S02]  /*a800*/  LOP3.LUT R8, R7, 0x7fffffe, RZ, 0xc0, !PT ;  /* 0x07fffffe07087812 */ /* 0x000fe400078ec0ff */
[----:B------:R-:W-:Y:S01]  /*a810*/  SHF.R.S32.HI R7, RZ, 0x1, R7 ;  /* 0x00000001ff077819 */ /* 0x000fe20000011407 */
[----:B------:R-:W-:Y:S01]  /*a820*/  IMAD.IADD R13, R6, 0x1, -R13 ;  /* 0x00000001060d7824 */ /* 0x000fe200078e0a0d */
[----:B-----5:R-:W-:Y:S01]  /*a830*/  LOP3.LUT R3, R71, 0x7fffffe, RZ, 0xc0, !PT ;  /* 0x07fffffe47037812 */ /* 0x020fe200078ec0ff */
[----:B------:R-:W-:Y:S01]  /*a840*/  IMAD.IADD R8, R5, 0x1, -R8 ;  /* 0x0000000105087824 */ /* 0x000fe200078e0a08 */
[----:B------:R-:W-:Y:S01]  /*a850*/  LOP3.LUT R12, R12, 0xffffff00, RZ, 0xc0, !PT ;  /* 0xffffff000c0c7812 */ /* 0x000fe200078ec0ff */
[----:B------:R-:W-:-:S04]  /*a860*/  DEPBAR.LE SB0, 0x0 ;  /* 0x000080000000791a */ /* 0x000fc80000000000 */
[----:B------:R-:W-:Y:S01]  /*a870*/  BAR.SYNC.DEFER_BLOCKING 0x0 ;  /* 0x0000000000007b1d */ /* 0x000fe20000010000 */
[----:B------:R-:W-:Y:S01]  /*a880*/  IMAD.SHL.U32 R6, R7, 0x40, RZ ;  /* 0x0000004007067824 */ /* 0x000fe200078e00ff */
[----:B------:R-:W-:Y:S01]  /*a890*/  SHF.R.S32.HI R134, RZ, 0x1f, R69 ;  /* 0x0000001fff867819 */ /* 0x000fe20000011445 */
[----:B------:R-:W-:Y:S01]  /*a8a0*/  IMAD.IADD R3, R72, 0x1, -R3 ;  /* 0x0000000148037824 */ /* 0x000fe200078e0a03 */
[----:B------:R-:W-:Y:S01]  /*a8b0*/  LOP3.LUT R70, R70, 0xc0, RZ, 0xc0, !PT ;  /* 0x000000c046467812 */ /* 0x000fe200078ec0ff */
[--C-:B------:R-:W-:Y:S01]  /*a8c0*/  IMAD R74, R74, 0x200, R12.reuse ;  /* 0x000002004a4a7824 */ /* 0x100fe200078e020c */
[----:B------:R-:W-:Y:S01]  /*a8d0*/  LOP3.LUT R6, R6, 0xc0, RZ, 0xc0, !PT ;  /* 0x000000c006067812 */ /* 0x000fe200078ec0ff */
[----:B------:R-:W-:Y:S01]  /*a8e0*/  IMAD.SHL.U32 R5, R75, 0x8, RZ ;  /* 0x000000084b057824 */ /* 0x000fe200078e00ff */
[----:B------:R-:W-:Y:S01]  /*a8f0*/  LEA.HI R134, R134, R69, RZ, 0x2 ;  /* 0x0000004586867211 */ /* 0x000fe200078f10ff */
[C---:B------:R-:W-:Y:S01]  /*a900*/  IMAD R12, R3.reuse, 0x20, R12 ;  /* 0x00000020030c7824 */ /* 0x040fe200078e020c */
[----:B------:R-:W-:Y:S01]  /*a910*/  SHF.R.U32.HI R14, RZ, 0x3, R70 ;  /* 0x00000003ff0e7819 */ /* 0x000fe20000011646 */
[----:B------:R-:W-:Y:S01]  /*a920*/  IMAD R74, R3, 0x20, R74 ;  /* 0x00000020034a7824 */ /* 0x000fe200078e024a */
[----:B------:R-:W-:Y:S01]  /*a930*/  LOP3.LUT R5, R6, 0x8, R5, 0xf8, !PT ;  /* 0x0000000806057812 */ /* 0x000fe200078ef805 */
[C---:B------:R-:W-:Y:S01]  /*a940*/  IMAD.SHL.U32 R3, R13.reuse, 0x8, RZ ;  /* 0x000000080d037824 */ /* 0x040fe200078e00ff */
[----:B------:R-:W-:Y:S01]  /*a950*/  SHF.R.U32.HI R6, RZ, 0x3, R6 ;  /* 0x00000003ff067819 */ /* 0x000fe20000011606 */
[----:B------:R-:W-:Y:S01]  /*a960*/  IMAD R8, R13, 0x8, R8 ;  /* 0x000000080d087824 */ /* 0x000fe200078e0208 */
[----:B------:R-:W-:-:S02]  /*a970*/  SHF.R.S32.HI R134, RZ, 0x2, R134 ;  /* 0x00000002ff867819 */ /* 0x000fc40000011486 */
[----:B------:R-:W-:Y:S02]  /*a980*/  LOP3.LUT R3, R70, 0x8, R3, 0xf8, !PT ;  /* 0x0000000846037812 */ /* 0x000fe400078ef803 */
[----:B------:R-:W-:Y:S02]  /*a990*/  LOP3.LUT R5, R5, R6, RZ, 0x3c, !PT ;  /* 0x0000000605057212 */ /* 0x000fe400078e3cff */
[----:B------:R-:W-:Y:S01]  /*a9a0*/  LOP3.LUT R3, R3, R14, RZ, 0x3c, !PT ;  /* 0x0000000e03037212 */ /* 0x000fe200078e3cff */
[----:B------:R1:W-:Y:S01]  /*a9b0*/  @P1 STS [R130+0x6000], RZ ;  /* 0x006000ff82001388 */ /* 0x0003e20000000800 */
[----:B------:R-:W-:Y:S01]  /*a9c0*/  IADD3 R77, R77, 0x1, R134 ;  /* 0x000000014d4d7810 */ /* 0x000fe20007ffe086 */
[----:B------:R-:W-:Y:S01]  /*a9d0*/  IMAD.U32 R124, R8, 0x20, R5 ;  /* 0x00000020087c7824 */ /* 0x000fe200078e0005 */
[----:B------:R-:W-:Y:S01]  /*a9e0*/  LOP3.LUT P2, RZ, R7, 0x2, RZ, 0xc0, !PT ;  /* 0x0000000207ff7812 */ /* 0x000fe2000784c0ff */
[----:B------:R1:W-:Y:S01]  /*a9f0*/  @P1 STS [R130+0x6004], RZ ;  /* 0x006004ff82001388 */ /* 0x0003e20000000800 */
[----:B------:R-:W-:Y:S01]  /*aa00*/  IMAD.MOV.U32 R5, RZ, RZ, 0x10 ;  /* 0x00000010ff057424 */ /* 0x000fe200078e00ff */
[C---:B------:R-:W-:Y:S01]  /*aa10*/  LEA R142, P0, R88.reuse, c[0x0][0x170], 0x1 ;  /* 0x00005c00588e7a11 */ /* 0x040fe200078008ff */
[----:B------:R-:W-:Y:S01]  /*aa20*/  IMAD.IADD R125, R3, 0x1, R74 ;  /* 0x00000001037d7824 */ /* 0x000fe200078e024a */
[----:B------:R1:W-:Y:S01]  /*aa30*/  @P1 STS.64 [R130+0x6008], RZ ;  /* 0x006008ff82001388 */ /* 0x0003e20000000a00 */
[----:B------:R-:W-:Y:S01]  /*aa40*/  IADD3 R8, R55, R77, -R126 ;  /* 0x0000004d37087210 */ /* 0x000fe20007ffe87e */
[----:B------:R-:W-:Y:S01]  /*aa50*/  IMAD.IADD R3, R3, 0x1, R12 ;  /* 0x0000000103037824 */ /* 0x000fe200078e020c */
[----:B------:R-:W-:Y:S01]  /*aa60*/  LOP3.LUT R41, R41, 0x6, RZ, 0xc0, !PT ;  /* 0x0000000629297812 */ /* 0x000fe200078ec0ff */
[----:B------:R1:W-:Y:S01]  /*aa70*/  @P1 STS.128 [R130+0x7000], RZ ;  /* 0x007000ff82001388 */ /* 0x0003e20000000c00 */
[----:B------:R-:W-:Y:S01]  /*aa80*/  LEA.HI.X R143, R88, c[0x0][0x174], R86, 0x1, P0 ;  /* 0x00005d00588f7a11 */ /* 0x000fe200000f0c56 */
[----:B------:R-:W-:Y:S01]  /*aa90*/  IMAD.SHL.U32 R125, R125, 0x2, RZ ;  /* 0x000000027d7d7824 */ /* 0x000fe200078e00ff */
[----:B------:R-:W-:Y:S01]  /*aaa0*/  IADD3 R8, R8, c[0x0][0x2e8], RZ ;  /* 0x0000ba0008087a10 */ /* 0x000fe20007ffe0ff */
[----:B------:R1:W-:Y:S01]  /*aab0*/  @P1 STS.128 [R130+0x8000], RZ ;  /* 0x008000ff82001388 */ /* 0x0003e20000000c00 */
[----:B------:R-:W-:Y:S01]  /*aac0*/  SEL R5, R5, 0xfffffff0, !P2 ;  /* 0xfffffff005057807 */ /* 0x000fe20005000000 */
[----:B------:R-:W-:Y:S05]  /*aad0*/  @P1 BRA `(.L_x_4203) ;  /* 0x0000018000001947 */ /* 0x000fea0003800000 */
[C---:B------:R-:W-:Y:S02]  /*aae0*/  LOP3.LUT R6, R2.reuse, 0x1, RZ, 0xc0, !PT ;  /* 0x0000000102067812 */ /* 0x040fe400078ec0ff */
        /* <DEDUP_REMOVED lines=22> */
.L_x_4204:
[----:B------:R1:W-:Y:S02]  /*ac50*/  STS.128 [R130+0x8000], RZ ;  /* 0x008000ff82007388 */ /* 0x0003e40000000c00 */
.L_x_4203:
[----:B------:R-:W-:Y:S05]  /*ac60*/  BSYNC B0 ;  /* 0x0000000000007941 */ /* 0x000fea0003800000 */
.L_x_4202:
        /* <DEDUP_REMOVED lines=9> */
[CC--:B----4-:R-:W-:Y:S02]  /*ad00*/  @P1 LEA R6, P0, R57.reuse, R142.reuse, 0x1 ;  /* 0x0000008e39061211 */ /* 0x0d0fe400078008ff */
[C---:B------:R-:W-:Y:S02]  /*ad10*/  @!P2 LEA R12, P4, R57.reuse, R142, 0x1 ;  /* 0x0000008e390ca211 */ /* 0x040fe400078808ff */
[CCC-:B------:R-:W-:Y:S02]  /*ad20*/  @P1 LEA.HI.X R7, R57.reuse, R143.reuse, R56.reuse, 0x1, P0 ;  /* 0x0000008f39071211 */ /* 0x1c0fe400000f0c38 */
[----:B------:R-:W-:Y:S02]  /*ad30*/  @!P2 LEA.HI.X R13, R57, R143, R56, 0x1, P4 ;  /* 0x0000008f390da211 */ /* 0x000fe400020f0c38 */
[----:B------:R-:W-:-:S03]  /*ad40*/  LOP3.LUT P0, RZ, R2, 0x4, RZ, 0xc0, !PT ;  /* 0x0000000402ff7812 */ /* 0x000fc6000780c0ff */
        /* <DEDUP_REMOVED lines=11> */
[----:B----4-:R-:W-:-:S04]  /*ae00*/  LEA R6, P0, R57, R142, 0x1 ;  /* 0x0000008e39067211 */ /* 0x010fc800078008ff */
[----:B------:R-:W-:-:S05]  /*ae10*/  LEA.HI.X R7, R57, R143, R56, 0x1, P0 ;  /* 0x0000008f39077211 */ /* 0x000fca00000f0c38 */
[----:B------:R-:W-:Y:S01]  /*ae20*/  @!PT LDS RZ, [RZ] ;  /* 0x00000000fffff984 */ /* 0x000fe20000000800 */
[----:B------:R-:W-:Y:S01]  /*ae30*/  @!PT LDS RZ, [RZ] ;  /* 0x00000000fffff984 */ /* 0x000fe20000000800 */
[----:B------:R-:W-:Y:S01]  /*ae40*/  @!PT LDS RZ, [RZ] ;  /* 0x00000000fffff984 */ /* 0x000fe20000000800 */
[----:B------:R4:W-:Y:S01]  /*ae50*/  LDGSTS.E.BYPASS.LTC128B.128 [R130+0x8800], [R6.64+0x80] ;  /* 0x0880008006827fae */ /* 0x0009e2000b901d46 */
[----:B------:R-:W-:Y:S05]  /*ae60*/  BRA `(.L_x_4206) ;  /* 0x0000001000007947 */ /* 0x000fea0003800000 */
.L_x_4207:
[----:B------:R1:W-:Y:S02]  /*ae70*/  STS.128 [R130+0x8800], RZ ;  /* 0x008800ff82007388 */ /* 0x0003e40000000c00 */
.L_x_4206:
[----:B------:R-:W-:Y:S05]  /*ae80*/  BSYNC B0 ;  /* 0x0000000000007941 */ /* 0x000fea0003800000 */
.L_x_4205:
[----:B------:R-:W-:Y:S01]  /*ae90*/  IMAD.SHL.U32 R124, R124, 0x2, RZ ;  /* 0x000000027c7c7824 */ /* 0x000fe200078e00ff */
[----:B------:R-:W-:Y:S01]  /*aea0*/  LDSM.16.M88.4 R28, [R125] ;  /* 0x000000007d1c783b */ /* 0x000fe20000000200 */
[----:B---3--:R-:W-:Y:S01]  /*aeb0*/  IMAD R123, R42, 0x2, R125 ;  /* 0x000000022a7b7824 */ /* 0x008fe200078e027d */
[----:B------:R-:W-:Y:S01]  /*aec0*/  ISETP.GE.AND P4, PT, R87, 0x2, PT ;  /* 0x000000025700780c */ /* 0x000fe20003f86270 */
[----:B------:R-:W-:Y:S01]  /*aed0*/  IMAD R121, R5, 0x2, R124 ;  /* 0x0000000205797824 */ /* 0x000fe200078e027c */
[----:B------:R-:W3:Y:S04]  /*aee0*/  LDSM.16.M88.4 R60, [R124+0x3000] ;  /* 0x003000007c3c783b */ /* 0x000ee80000000200 */
[----:B------:R-:W5:Y:S04]  /*aef0*/  LDSM.16.M88.4 R48, [R124+0x3400] ;  /* 0x003400007c30783b */ /* 0x000f680000000200 */
[----:B------:R-:W1:Y:S04]  /*af00*/  LDSM.16.M88.4 R36, [R124+0x3800] ;  /* 0x003800007c24783b */ /* 0x000e680000000200 */
[----:B------:R-:W2:Y:S04]  /*af10*/  LDSM.16.M88.4 R68, [R124+0x3c00] ;  /* 0x003c00007c44783b */ /* 0x000ea80000000200 */
[----:B----4-:R-:W-:Y:S04]  /*af20*/  LDSM.16.M88.4 R4, [R123] ;  /* 0x000000007b04783b */ /* 0x010fe80000000200 */
[----:B------:R-:W4:Y:S04]  /*af30*/  LDSM.16.M88.4 R12, [R121+0x3c00] ;  /* 0x003c0000790c783b */ /* 0x000f280000000200 */
[----:B--2---:R-:W2:Y:S04]  /*af40*/  LDSM.16.M88.4 R24, [R121+0x3000] ;  /* 0x003000007918783b */ /* 0x004ea80000000200 */
[----:B------:R-:W2:Y:S04]  /*af50*/  LDSM.16.M88.4 R20, [R121+0x3400] ;  /* 0x003400007914783b */ /* 0x000ea80000000200 */
[----:B------:R-:W2:Y:S04]  /*af60*/  LDSM.16.M88.4 R16, [R121+0x3800] ;  /* 0x003800007910783b */ /* 0x000ea80000000200 */
[----:B------:R-:W-:Y:S01]  /*af70*/  LDSM.16.M88.4 R72, [R124+0x4c00] ;  /* 0x004c00007c48783b */ /* 0x000fe20000000200 */
[C---:B---3--:R-:W-:Y:S03]  /*af80*/  HMMA.16816.F32 R64, R28.reuse, R60, RZ ;  /* 0x0000003c1c40723c */ /* 0x048fe600000018ff */
[----:B------:R-:W-:Y:S04]  /*af90*/  LDSM.16.M88.4 R92, [R124+0x4000] ;  /* 0x004000007c5c783b */ /* 0x000fe80000000200 */
[----:B------:R-:W-:Y:S01]  /*afa0*/  LDSM.16.M88.4 R80, [R124+0x4400] ;  /* 0x004400007c50783b */ /* 0x000fe20000000200 */
[C---:B-----5:R-:W-:Y:S03]  /*afb0*/  HMMA.16816.F32 R56, R28.reuse, R48, RZ ;  /* 0x000000301c38723c */ /* 0x060fe600000018ff */
[----:B------:R-:W-:Y:S04]  /*afc0*/  LDSM.16.M88.4 R76, [R124+0x4800] ;  /* 0x004800007c4c783b */ /* 0x000fe80000000200 */
[----:B------:R-:W0:Y:S01]  /*afd0*/  LDGDEPBAR ;  /* 0x00000000000079af */ /* 0x000e220000000000 */
[C---:B-1----:R-:W-:Y:S08]  /*afe0*/  HMMA.16816.F32 R44, R28.reuse, R36, RZ ;  /* 0x000000241c2c723c */ /* 0x042ff000000018ff */
[C---:B------:R-:W-:Y:S08]  /*aff0*/  HMMA.16816.F32 R32, R28.reuse, R68, RZ ;  /* 0x000000441c20723c */ /* 0x040ff000000018ff */
[C---:B------:R-:W-:Y:S08]  /*b000*/  HMMA.16816.F32 R60, R28.reuse, R62, RZ ;  /* 0x0000003e1c3c723c */ /* 0x040ff000000018ff */
[C---:B------:R-:W-:Y:S08]  /*b010*/  HMMA.16816.F32 R48, R28.reuse, R50, RZ ;  /* 0x000000321c30723c */ /* 0x040ff000000018ff */
[C---:B------:R-:W-:Y:S08]  /*b020*/  HMMA.16816.F32 R36, R28.reuse, R38, RZ ;  /* 0x000000261c24723c */ /* 0x040ff000000018ff */
[----:B------:R-:W-:Y:S01]  /*b030*/  HMMA.16816.F32 R28, R28, R70, RZ ;  /* 0x000000461c1c723c */ /* 0x000fe200000018ff */
[----:B------:R-:W1:Y:S07]  /*b040*/  LDSM.16.M88.4 R68, [R125+0x1000] ;  /* 0x001000007d44783b */ /* 0x000e6e0000000200 */
[C---:B----4-:R-:W-:Y:S08]  /*b050*/  HMMA.16816.F32 R32, R4.reuse, R12, R32 ;  /* 0x0000000c0420723c */ /* 0x050ff00000001820 */
        /* <DEDUP_REMOVED lines=9> */
[----:B------:R-:W-:Y:S01]  /*b0f0*/  HMMA.16816.F32 R28, R4, R14, R28 ;  /* 0x0000000e041c723c */ /* 0x000fe2000000181c */
[----:B------:R-:W-:Y:S04]  /*b100*/  LDSM.16.M88.4 R4, [R123+0x1000] ;  /* 0x001000007b04783b */ /* 0x000fe80000000200 */
[----:B------:R-:W2:Y:S03]  /*b110*/  LDSM.16.M88.4 R12, [R121+0x4c00] ;  /* 0x004c0000790c783b */ /* 0x000ea60000000200 */
[C---:B-1----:R-:W-:Y:S08]  /*b120*/  HMMA.16816.F32 R32, R68.reuse, R72, R32 ;  /* 0x000000484420723c */ /* 0x042ff00000001820 */
        /* <DEDUP_REMOVED lines=10> */
[----:B------:R-:W1:Y:S04]  /*b1d0*/  LDSM.16.M88.4 R68, [R124+0x5c00] ;  /* 0x005c00007c44783b */ /* 0x000e680000000200 */
[----:B------:R-:W3:Y:S03]  /*b1e0*/  LDSM.16.M88.4 R72, [R124+0x5800] ;  /* 0x005800007c48783b */ /* 0x000ee60000000200 */
[C---:B--2---:R-:W-:Y:S08]  /*b1f0*/  HMMA.16816.F32 R32, R4.reuse, R12, R32 ;  /* 0x0000000c0420723c */ /* 0x044ff00000001820 */
        /* <DEDUP_REMOVED lines=10> */
[----:B------:R-:W2:Y:S04]  /*b2a0*/  LDSM.16.M88.4 R4, [R121+0x5c00] ;  /* 0x005c00007904783b */ /* 0x000ea80000000200 */
[----:B------:R-:W4:Y:S01]  /*b2b0*/  LDSM.16.M88.4 R12, [R121+0x5800] ;  /* 0x00580000790c783b */ /* 0x000f220000000200 */
[----:B------:R-:W-:-:S04]  /*b2c0*/  DEPBAR.LE SB0, 0x0 ;  /* 0x000080000000791a */ /* 0x000fc80000000000 */
[C---:B-1----:R-:W-:Y:S08]  /*b2d0*/  HMMA.16816.F32 R32, R92.reuse, R68, R32 ;  /* 0x000000445c20723c */ /* 0x042ff00000001820 */
[C---:B------:R-:W-:Y:S08]  /*b2e0*/  HMMA.16816.F32 R64, R92.reuse, R80, R64 ;  /* 0x000000505c40723c */ /* 0x040ff00000001840 */
[C---:B------:R-:W-:Y:S08]  /*b2f0*/  HMMA.16816.F32 R60, R92.reuse, R82, R60 ;  /* 0x000000525c3c723c */ /* 0x040ff0000000183c */
[C---:B------:R-:W-:Y:S08]  /*b300*/  HMMA.16816.F32 R56, R92.reuse, R76, R56 ;  /* 0x0000004c5c38723c */ /* 0x040ff00000001838 */
[C---:B------:R-:W-:Y:S08]  /*b310*/  HMMA.16816.F32 R48, R92.reuse, R78, R48 ;  /* 0x0000004e5c30723c */ /* 0x040ff00000001830 */
[C---:B---3--:R-:W-:Y:S08]  /*b320*/  HMMA.16816.F32 R44, R92.reuse, R72, R44 ;  /* 0x000000485c2c723c */ /* 0x048ff0000000182c */
[C---:B------:R-:W-:Y:S08]  /*b330*/  HMMA.16816.F32 R36, R92.reuse, R74, R36 ;  /* 0x0000004a5c24723c */ /* 0x040ff00000001824 */
[----:B------:R-:W-:Y:S08]  /*b340*/  HMMA.16816.F32 R28, R92, R70, R28 ;  /* 0x000000465c1c723c */ /* 0x000ff0000000181c */
[C---:B--2---:R-:W-:Y:S07]  /*b350*/  HMMA.16816.F32 R32, R24.reuse, R4, R32 ;  /* 0x000000041820723c */ /* 0x044fee0000001820 */
[C---:B------:R-:W-:Y:S01]  /*b360*/  IADD3 R4, R8.reuse, 0x8, RZ ;  /* 0x0000000808047810 */ /* 0x040fe20007ffe0ff */
[----:B------:R-:W-:Y:S01]  /*b370*/  HMMA.16816.F32 R64, R24, R20, R64 ;  /* 0x000000141840723c */ /* 0x000fe20000001840 */
[----:B------:R-:W-:-:S02]  /*b380*/  IMNMX R8, R8, R55, PT ;  /* 0x0000003708087217 */ /* 0x000fc40003800200 */
[----:B------:R-:W-:-:S05]  /*b390*/  IMNMX R9, R4, R55, PT ;  /* 0x0000003704097217 */ /* 0x000fca0003800200 */
[C---:B------:R-:W-:Y:S08]  /*b3a0*/  HMMA.16816.F32 R60, R24.reuse, R22, R60 ;  /* 0x00000016183c723c */ /* 0x040ff0000000183c */
[C---:B------:R-:W-:Y:S08]  /*b3b0*/  HMMA.16816.F32 R56, R24.reuse, R16, R56 ;  /* 0x000000101838723c */ /* 0x040ff00000001838 */
[C---:B------:R-:W-:Y:S08]  /*b3c0*/  HMMA.16816.F32 R48, R24.reuse, R18, R48 ;  /* 0x000000121830723c */ /* 0x040ff00000001830 */
[C---:B----4-:R-:W-:Y:S08]  /*b3d0*/  HMMA.16816.F32 R44, R24.reuse, R12, R44 ;  /* 0x0000000c182c723c */ /* 0x050ff0000000182c */
[C---:B------:R-:W-:Y:S08]  /*b3e0*/  HMMA.16816.F32 R36, R24.reuse, R14, R36 ;  /* 0x0000000e1824723c */ /* 0x040ff00000001824 */
[----:B------:R-:W-:Y:S01]  /*b3f0*/  HMMA.16816.F32 R28, R24, R6, R28 ;  /* 0x00000006181c723c */ /* 0x000fe2000000181c */
[----:B------:R-:W-:Y:S06]  /*b400*/  BAR.SYNC.DEFER_BLOCKING 0x0 ;  /* 0x0000000000007b1d */ /* 0x000fec0000010000 */
[----:B------:R-:W-:Y:S01]  /*b410*/  @!UPT UIADD3 URZ, URZ, URZ, URZ ;  /* 0x0000003f3f3ff290 */ /* 0x000fe2000fffe03f */
[----:B------:R-:W-:Y:S11]  /*b420*/  @!P4 BRA `(.L_x_4208) ;  /* 0x000007a00000c947 */ /* 0x000ff60003800000 */
        /* <DEDUP_REMOVED lines=28> */
[----:B------:R-:W-:Y:S02]  /*b5f0*/  LOP3.LUT R4, R0, c[0x0][0x2d0], RZ, 0x3c, !PT ;  /* 0x0000b40000047a12 */ /* 0x000fe400078e3cff */
[----:B------:R-:W-:-:S02]  /*b600*/  @!P1 IADD3 R13, R13, 0x1, RZ ;  /* 0x000000010d0d9810 */ /* 0x000fc40007ffe0ff */
[----:B------:R-:W-:Y:S02]  /*b610*/  ISETP.GE.AND P2, PT, R4, RZ, PT ;  /* 0x000000ff0400720c */ /* 0x000fe40003f46270 */
[----:B------:R-:W-:Y:S02]  /*b620*/  ISETP.NE.AND P1, PT, RZ, c[0x0][0x2d0], PT ;  /* 0x0000b400ff007a0c */ /* 0x000fe40003f25270 */
[----:B------:R-:W-:Y:S02]  /*b630*/  LOP3.LUT R4, RZ, c[0x0][0x2d0], RZ, 0x33, !PT ;  /* 0x0000b400ff047a12 */ /* 0x000fe400078e33ff */
[----:B------:R-:W-:Y:S02]  /*b640*/  @P6 IADD3 R15, R15, 0x1, RZ ;  /* 0x000000010f0f6810 */ /* 0x000fe40007ffe0ff */
[----:B------:R-:W-:-:S05]  /*b650*/  @P5 IADD3 R13, R13, 0x1, RZ ;  /* 0x000000010d0d5810 */ /* 0x000fca0007ffe0ff */
[----:B------:R-:W-:Y:S01]  /*b660*/  @!P2 IADD3 R15, -R15, RZ, RZ ;  /* 0x000000ff0f0fa210 */ /* 0x000fe20007ffe1ff */
[----:B------:R-:W-:-:S03]  /*b670*/  @!P0 IMAD.MOV R13, RZ, RZ, -R13 ;  /* 0x000000ffff0d8224 */ /* 0x000fc600078e0a0d */
        /* <DEDUP_REMOVED lines=22> */
.L_x_4209:
[----:B------:R-:W-:-:S05]  /*b7e0*/  IMAD.MOV.U32 R5, RZ, RZ, c[0x0][0x198] ;  /* 0x00006600ff057624 */ /* 0x000fca00078e00ff */
[----:B------:R-:W-:-:S04]  /*b7f0*/  LEA R5, -R5, RZ, 0x6 ;  /* 0x000000ff05057211 */ /* 0x000fc800078e31ff */
[----:B------:R-:W-:Y:S02]  /*b800*/  SHF.R.S32.HI R4, RZ, 0x1f, R5 ;  /* 0x0000001fff047819 */ /* 0x000fe40000011405 */
.L_x_4210:
[C---:B------:R-:W-:Y:S02]  /*b810*/  LOP3.LUT P2, RZ, R2.reuse, 0x2, RZ, 0xc0, !PT ;  /* 0x0000000202ff7812 */ /* 0x040fe4000784c0ff */
[C---:B------:R-:W-:Y:S02]  /*b820*/  LOP3.LUT P1, RZ, R2.reuse, 0x4, RZ, 0xc0, !PT ;  /* 0x0000000402ff7812 */ /* 0x040fe4000782c0ff */
[C---:B------:R-:W-:Y:S02]  /*b830*/  LEA R132, P5, R5.reuse, R132, 0x1 ;  /* 0x0000008405847211 */ /* 0x040fe400078a08ff */
[----:B------:R-:W-:Y:S02]  /*b840*/  LOP3.LUT P6, RZ, R2, 0x1, RZ, 0xc0, !PT ;  /* 0x0000000102ff7812 */ /* 0x000fe400078cc0ff */
[----:B------:R-:W-:-:S05]  /*b850*/  LEA.HI.X R135, R5, R135, R4, 0x1, P5 ;  /* 0x0000008705877211 */ /* 0x000fca00028f0c04 */
[----:B------:R-:W-:-:S04]  /*b860*/  @P2 IADD3 R7, P0, R5, R106, RZ ;  /* 0x0000006a05072210 */ /* 0x000fc80007f1e0ff */
[----:B------:R-:W-:Y:S01]  /*b870*/  @P2 LEA R14, P5, R7, c[0x0][0x168], 0x1 ;  /* 0x00005a00070e2a11 */ /* 0x000fe200078a08ff */
[----:B------:R-:W-:Y:S01]  /*b880*/  @P2 IMAD.X R6, R4, 0x1, R52, P0 ;  /* 0x0000000104062824 */ /* 0x000fe200000e0634 */
[----:B------:R-:W-:Y:S01]  /*b890*/  @P1 IADD3 R2, P0, R5, R106, RZ ;  /* 0x0000006a05021210 */ /* 0x000fe20007f1e0ff */
[----:B------:R-:W-:Y:S02]  /*b8a0*/  @P6 IMAD.MOV.U32 R20, RZ, RZ, R132 ;  /* 0x000000ffff146224 */ /* 0x000fe400078e0084 */
[----:B------:R-:W-:Y:S01]  /*b8b0*/  @P6 IMAD.MOV.U32 R21, RZ, RZ, R135 ;  /* 0x000000ffff156224 */ /* 0x000fe200078e0087 */
[----:B------:R-:W-:Y:S02]  /*b8c0*/  @P2 LEA.HI.X R15, R7, c[0x0][0x16c], R6, 0x1, P5 ;  /* 0x00005b00070f2a11 */ /* 0x000fe400028f0c06 */
[----:B------:R-:W-:Y:S01]  /*b8d0*/  IADD3 R7, P5, R54, R5, RZ ;  /* 0x0000000536077210 */ /* 0x000fe20007fbe0ff */
[----:B------:R-:W-:Y:S01]  /*b8e0*/  @P1 IMAD.X R5, R4, 0x1, R52, P0 ;  /* 0x0000000104051824 */ /* 0x000fe200000e0634 */
[C---:B------:R-:W-:Y:S01]  /*b8f0*/  @P6 LEA R16, P0, R54.reuse, R132, 0x1 ;  /* 0x0000008436106211 */ /* 0x040fe200078008ff */
[----:B------:R-:W-:Y:S01]  /*b900*/  @!PT LDS RZ, [RZ] ;  /* 0x00000000fffff984 */ /* 0x000fe20000000800 */
[----:B------:R-:W-:Y:S01]  /*b910*/  @!PT LDS RZ, [RZ] ;  /* 0x00000000fffff984 */ /* 0x000fe20000000800 */
[----:B------:R-:W-:Y:S01]  /*b920*/  @!PT LDS RZ, [RZ] ;  /* 0x00000000fffff984 */ /* 0x000fe20000000800 */
[----:B------:R1:W-:Y:S02]  /*b930*/  @P6 LDGSTS.E.BYPASS.LTC128B.128 [R130+0x3000], [R20.64] ;  /* 0x0300000014826fae */ /* 0x0003e4000b901d46 */
[----:B------:R-:W-:Y:S01]  /*b940*/  IMAD.X R13, R53, 0x1, R4, P5 ;  /* 0x00000001350d7824 */ /* 0x000fe200028e0604 */
[----:B------:R-:W-:Y:S01]  /*b950*/  @P2 IADD3 R4, P5, R7, R106, RZ ;  /* 0x0000006a07042210 */ /* 0x000fe20007fbe0ff */
[----:B------:R1:W-:Y:S01]  /*b960*/  @!P6 STS [R130+0x3000], RZ ;  /* 0x003000ff8200e388 */ /* 0x0003e20000000800 */
[----:B------:R-:W-:-:S02]  /*b970*/  @P6 LEA.HI.X R17, R54, R135, R53, 0x1, P0 ;  /* 0x0000008736116211 */ /* 0x000fc400000f0c35 */
[----:B------:R-:W-:Y:S01]  /*b980*/  @P1 IADD3 R7, P0, R7, R106, RZ ;  /* 0x0000006a07071210 */ /* 0x000fe20007f1e0ff */
[C-C-:B------:R-:W-:Y:S01]  /*b990*/  @P2 IMAD.X R19, R13.reuse, 0x1, R52.reuse, P5 ;  /* 0x000000010d132824 */ /* 0x140fe200028e0634 */
[C---:B------:R-:W-:Y:S01]  /*b9a0*/  @P1 LEA R12, P5, R2.reuse, c[0x0][0x168], 0x1 ;  /* 0x00005a00020c1a11 */ /* 0x040fe200078a08ff */
[----:B------:R1:W-:Y:S02]  /*b9b0*/  @!P6 STS [R130+0x3004], RZ ;  /* 0x003004ff8200e388 */ /* 0x0003e40000000800 */
[----:B------:R-:W-:Y:S01]  /*b9c0*/  @P1 IMAD.X R52, R13, 0x1, R52, P0 ;  /* 0x000000010d341824 */ /* 0x000fe200000e0634 */
[----:B------:R-:W-:Y:S01]  /*b9d0*/  @P1 LEA.HI.X R13, R2, c[0x0][0x16c], R5, 0x1, P5 ;  /* 0x00005b00020d1a11 */ /* 0x000fe200028f0c05 */
[----:B------:R1:W-:Y:S01]  /*b9e0*/  @!P6 STS.64 [R130+0x3008], RZ ;  /* 0x003008ff8200e388 */ /* 0x0003e20000000a00 */
[C---:B------:R-:W-:Y:S02]  /*b9f0*/  @P2 LEA R18, P5, R4.reuse, c[0x0][0x168], 0x1 ;  /* 0x00005a0004122a11 */ /* 0x040fe400078a08ff */
[----:B------:R-:W-:Y:S01]  /*ba00*/  @P1 LEA R6, P0, R7, c[0x0][0x168], 0x1 ;  /* 0x00005a0007061a11 */ /* 0x000fe200078008ff */
[----:B------:R-:W-:Y:S01]  /*ba10*/  @!PT LDS RZ, [RZ] ;  /* 0x00000000fffff984 */ /* 0x000fe20000000800 */
[----:B------:R-:W-:Y:S01]  /*ba20*/  @!PT LDS RZ, [RZ] ;  /* 0x00000000fffff984 */ /* 0x000fe20000000800 */
[----:B------:R-:W-:Y:S01]  /*ba30*/  @!PT LDS RZ, [RZ] ;  /* 0x00000000fffff984 */ /* 0x000fe20000000800 */
[----:B------:R1:W-:Y:S01]  /*ba40*/  @P2 LDGSTS.E.BYPASS.LTC128B.128 [R130+0x4000], [R14.64+0x40] ;  /* 0x040000400e822fae */ /* 0x0003e2000b901d46 */
[----:B------:R-:W-:-:S02]  /*ba50*/  @P2 LEA.HI.X R19, R4, c[0x0][0x16c], R19, 0x1, P5 ;  /* 0x00005b0004132a11 */ /* 0x000fc400028f0c13 */
[----:B------:R-:W-:Y:S01]  /*ba60*/  @P1 LEA.HI.X R7, R7, c[0x0][0x16c], R52, 0x1, P0 ;  /* 0x00005b0007071a11 */ /* 0x000fe200000f0c34 */
        /* <DEDUP_REMOVED lines=22> */
.L_x_4208:
[----:B------:R-:W-:Y:S02]  /*bbd0*/  IMAD.IADD R41, R0, 0x1, R41 ;  /* 0x0000000100297824 */ /* 0x000fe400078e0229 */
[----:B------:R-:W-:-:S03]  /*bbe0*/  IMAD.SHL.U32 R122, R3, 0x2, RZ ;  /* 0x00000002037a7824 */ /* 0x000fc600078e00ff */
[C---:B------:R-:W-:Y:S01]  /*bbf0*/  IADD3 R0, R41.reuse, 0x1, RZ ;  /* 0x0000000129007810 */ /* 0x040fe20007ffe0ff */
[----:B------:R-:W-:Y:S01]  /*bc00*/  IMAD R120, R42, 0x2, R122 ;  /* 0x000000022a787824 */ /* 0x000fe200078e027a */
[C---:B------:R-:W-:Y:S01]  /*bc10*/  IADD3 R2, R41.reuse, 0x8, RZ ;  /* 0x0000000829027810 */ /* 0x040fe20007ffe0ff */
[----:B------:R-:W-:Y:S01]  /*bc20*/  LDSM.16.MT88.4 R52, [R122+0x7000] ;  /* 0x007000007a34783b */ /* 0x000fe20000004200 */
[CC--:B------:R-:W-:Y:S02]  /*bc30*/  ISETP.GE.AND P1, PT, R0.reuse, R8.reuse, PT ;  /* 0x000000080000720c */ /* 0x0c0fe40003f26270 */
[----:B------:R-:W-:Y:S01]  /*bc40*/  ISETP.GE.AND P2, PT, R0, R9, PT ;  /* 0x000000090000720c */ /* 0x000fe20003f46270 */
[----:B------:R-:W-:Y:S01]  /*bc50*/  LDSM.16.MT88.4 R76, [R122+0x8000] ;  /* 0x008000007a4c783b */ /* 0x000fe20000004200 */
[----:B------:R-:W-:Y:S02]  /*bc60*/  ISETP.GE.AND P6, PT, R2, R8, PT ;  /* 0x000000080200720c */ /* 0x000fe40003fc6270 */
[----:B------:R-:W-:-:S02]  /*bc70*/  IADD3 R0, R41, 0x9, RZ ;  /* 0x0000000929007810 */ /* 0x000fc40007ffe0ff */
[-C--:B------:R-:W-:Y:S02]  /*bc80*/  ISETP.GE.AND P0, PT, R2, R9.reuse, PT ;  /* 0x000000090200720c */ /* 0x080fe40003f06270 */
[C---:B------:R-:W-:Y:S02]  /*bc90*/  IADD3 R2, R41.reuse, 0x10, RZ ;  /* 0x0000001029027810 */ /* 0x040fe40007ffe0ff */
[----:B------:R-:W-:Y:S02]  /*bca0*/  FSEL R60, R60, -INF , !P6 ;  /* 0xff8000003c3c7808 */ /* 0x000fe40007000000 */
[C---:B------:R-:W-:Y:S02]  /*bcb0*/  ISETP.GE.AND P5, PT, R0.reuse, R8, PT ;  /* 0x000000080000720c */ /* 0x040fe40003fa6270 */
[----:B------:R-:W-:Y:S02]  /*bcc0*/  ISETP.GE.AND P6, PT, R0, R9, PT ;  /* 0x000000090000720c */ /* 0x000fe40003fc6270 */
[----:B------:R-:W-:-:S02]  /*bcd0*/  IADD3 R0, R41, 0x11, RZ ;  /* 0x0000001129007810 */ /* 0x000fc40007ffe0ff */
[----:B------:R-:W-:Y:S02]  /*bce0*/  FSEL R62, R62, -INF , !P0 ;  /* 0xff8000003e3e7808 */ /* 0x000fe40004000000 */
[-C--:B------:R-:W-:Y:S02]  /*bcf0*/  ISETP.GE.AND P0, PT, R2, R8.reuse, PT ;  /* 0x000000080200720c */ /* 0x080fe40003f06270 */
[----:B-1----:R-:W-:Y:S02]  /*bd00*/  FSEL R16, R63, -INF , !P6 ;  /* 0xff8000003f107808 */ /* 0x002fe40007000000 */
[----:B------:R-:W-:Y:S02]  /*bd10*/  ISETP.GE.AND P6, PT, R0, R8, PT ;  /* 0x000000080000720c */ /* 0x000fe40003fc6270 */
        /* <DEDUP_REMOVED lines=9> */
[C---:B------:R-:W-:Y:S02]  /*bdb0*/  ISETP.GE.AND P5, PT, R0.reuse, R8, PT ;  /* 0x000000080000720c */ /* 0x040fe40003fa6270 */
[----:B------:R-:W-:Y:S02]  /*bdc0*/  ISETP.GE.AND P0, PT, R0, R9, PT ;  /* 0x000000090000720c */ /* 0x000fe40003f06270 */
[----:B------:R-:W-:Y:S02]  /*bdd0*/  FSEL R64, R64, -INF , !P6 ;  /* 0xff80000040407808 */ /* 0x000fe40007000000 */
[----:B------:R-:W-:Y:S02]  /*bde0*/  FSEL R0, R65, -INF , !P1 ;  /* 0xff80000041007808 */ /* 0x000fe40004800000 */
[----:B------:R-:W-:-:S02]  /*bdf0*/  IADD3 R4, R41, 0x19, RZ ;  /* 0x0000001929047810 */ /* 0x000fc40007ffe0ff */
[----:B------:R-:W-:Y:S02]  /*be00*/  FMNMX.FTZ R5, R64, R0, !PT ;  /* 0x0000000040057209 */ /* 0x000fe40007810000 */
[----:B------:R-:W-:Y:S02]  /*be10*/  ISETP.GE.AND P1, PT, R4, R9, PT ;  /* 0x000000090400720c */ /* 0x000fe40003f26270 */
[----:B------:R-:W-:Y:S02]  /*be20*/  FMNMX.FTZ R5, R60, R5, !PT ;  /* 0x000000053c057209 */ /* 0x000fe40007810000 */
[----:B------:R-:W-:Y:S02]  /*be30*/  IADD3 R2, R41, 0x20, RZ ;  /* 0x0000002029027810 */ /* 0x000fe40007ffe0ff */
[----:B------:R-:W-:Y:S02]  /*be40*/  FMNMX.FTZ R5, R18, R5, !PT ;  /* 0x0000000512057209 */ /* 0x000fe40007810000 */
[----:B------:R-:W-:-:S02]  /*be50*/  ISETP.GE.AND P6, PT, R4, R8, PT ;  /* 0x000000080400720c */ /* 0x000fc40003fc6270 */
[----:B------:R-:W-:Y:S02]  /*be60*/  FMNMX.FTZ R19, R56, R5, !PT ;  /* 0x0000000538137209 */ /* 0x000fe40007810000 */
[----:B------:R-:W-:Y:S02]  /*be70*/  FSEL R48, R48, -INF , !P5 ;  /* 0xff80000030307808 */ /* 0x000fe40006800000 */
[----:B------:R-:W-:Y:S02]  /*be80*/  FSEL R4, R51, -INF , !P1 ;  /* 0xff80000033047808 */ /* 0x000fe40004800000 */
[----:B------:R-:W-:Y:S02]  /*be90*/  FMNMX.FTZ R19, R14, R19, !PT ;  /* 0x000000130e137209 */ /* 0x000fe40007810000 */
[----:B------:R-:W-:Y:S02]  /*bea0*/  ISETP.GE.AND P1, PT, R41, R9, PT ;  /* 0x000000092900720c */ /* 0x000fe40003f26270 */
[----:B------:R-:W-:-:S02]  /*beb0*/  FSEL R50, R50, -INF , !P0 ;  /* 0xff80000032327808 */ /* 0x000fc40004000000 */
[C---:B------:R-:W-:Y:S02]  /*bec0*/  ISETP.GE.AND P5, PT, R2.reuse, R8, PT ;  /* 0x000000080200720c */ /* 0x040fe40003fa6270 */
[----:B------:R-:W-:Y:S02]  /*bed0*/  ISETP.GE.AND P0, PT, R2, R9, PT ;  /* 0x000000090200720c */ /* 0x000fe40003f06270 */
[----:B------:R-:W-:Y:S02]  /*bee0*/  FSEL R12, R49, -INF , !P6 ;  /* 0xff800000310c7808 */ /* 0x000fe40007000000 */
[----:B------:R-:W-:Y:S02]  /*bef0*/  IADD3 R2, R41, 0x21, RZ ;  /* 0x0000002129027810 */ /* 0x000fe40007ffe0ff */
[----:B------:R-:W-:Y:S02]  /*bf00*/  FMNMX.FTZ R19, R48, R19, !PT ;  /* 0x0000001330137209 */ /* 0x000fe40007810000 */
[----:B------:R-:W-:-:S02]  /*bf10*/  FSEL R20, R67, -INF , !P2 ;  /* 0xff80000043147808 */ /* 0x000fc40005000000 */
[----:B------:R-:W-:Y:S02]  /*bf20*/  FSEL R66, R66, -INF , !P1 ;  /* 0xff80000042427808 */ /* 0x000fe40004800000 */
[----:B------:R-:W-:Y:S02]  /*bf30*/  ISETP.GE.AND P6, PT, R2, R8, PT ;  /* 0x000000080200720c */ /* 0x000fe40003fc6270 */
[----:B------:R-:W-:Y:S02]  /*bf40*/  IADD3 R15, R41, 0x28, RZ ;  /* 0x00000028290f7810 */ /* 0x000fe40007ffe0ff */
        /* <DEDUP_REMOVED lines=9> */
[-C--:B------:R-:W-:Y:S02]  /*bfe0*/  ISETP.GE.AND P5, PT, R13, R8.reuse, PT ;  /* 0x000000080d00720c */ /* 0x080fe40003fa6270 */
        /* <DEDUP_REMOVED lines=19> */
[----:B------:R-:W-:Y:S02]  /*c120*/  ISETP.GE.AND P5, PT, R41, R8, PT ;  /* 0x000000082900720c */ /* 0x000fe40003fa6270 */
[----:B------:R-:W-:Y:S02]  /*c130*/  FSEL R91, R28, -INF , !P1 ;  /* 0xff8000001c5b7808 */ /* 0x000fe40004800000 */
[----:B------:R-:W-:Y:S02]  /*c140*/  FMNMX.FTZ R22, R33, R22, !PT ;  /* 0x0000001621167209 */ /* 0x000fe40007810000 */
[----:B------:R-:W-:-:S02]  /*c150*/  FSEL R114, R46, -INF , !P0 ;  /* 0xff8000002e727808 */ /* 0x000fc40004000000 */
[----:B------:R-:W-:Y:S02]  /*c160*/  FMNMX.FTZ R17, R4, R17, !PT ;  /* 0x0000001104117209 */ /* 0x000fe40007810000 */
[----:B------:R-:W-:Y:S02]  /*c170*/  FSEL R92, R29, -INF , !P5 ;  /* 0xff8000001d5c7808 */ /* 0x000fe40006800000 */
[----:B------:R-:W-:Y:S02]  /*c180*/  FMNMX.FTZ R19, R91, R22, !PT ;  /* 0x000000165b137209 */ /* 0x000fe40007810000 */
[----:B------:R-:W-:Y:S02]  /*c190*/  ISETP.GE.AND P0, PT, R15, R9, PT ;  /* 0x000000090f00720c */ /* 0x000fe40003f06270 */
[----:B------:R-:W-:Y:S02]  /*c1a0*/  FSEL R118, R47, -INF , !P2 ;  /* 0xff8000002f767808 */ /* 0x000fe40005000000 */
[----:B------:R-:W-:Y:S01]  /*c1b0*/  FMNMX.FTZ R17, R114, R17, !PT ;  /* 0x0000001172117209 */ /* 0x000fe20007810000 */
[----:B------:R-:W-:Y:S01]  /*c1c0*/  LDSM.16.MT88.4 R44, [R120+0x6000] ;  /* 0x00600000782c783b */ /* 0x000fe20000004200 */
[----:B------:R-:W-:-:S02]  /*c1d0*/  FMNMX.FTZ R15, R92, R19, !PT ;  /* 0x000000135c0f7209 */ /* 0x000fc40007810000 */
[----:B------:R-:W-:Y:S02]  /*c1e0*/  ISETP.GE.AND P1, PT, R13, R9, PT ;  /* 0x000000090d00720c */ /* 0x000fe40003f26270 */
[----:B------:R-:W-:Y:S01]  /*c1f0*/  FSEL R116, R38, -INF , !P0 ;  /* 0xff80000026747808 */ /* 0x000fe20004000000 */
[----:B------:R-:W1:Y:S01]  /*c200*/  SHFL.BFLY PT, R22, R15, 0x2, 0x1f ;  /* 0x0c401f000f167f89 */ /* 0x000e6200000e0000 */
[----:B------:R-:W-:Y:S02]  /*c210*/  FMNMX.FTZ R17, R118, R17, !PT ;  /* 0x0000001176117209 */ /* 0x000fe40007810000 */
[----:B------:R-:W-:Y:S02]  /*c220*/  ISETP.GE.AND P0, PT, R7, R9, PT ;  /* 0x000000090700720c */ /* 0x000fe40003f06270 */
[----:B------:R-:W-:Y:S02]  /*c230*/  FSEL R112, R39, -INF , !P1 ;  /* 0xff80000027707808 */ /* 0x000fe40004800000 */
[----:B------:R-:W-:Y:S01]  /*c240*/  FMNMX.FTZ R17, R116, R17, !PT ;  /* 0x0000001174117209 */ /* 0x000fe20007810000 */
[----:B------:R-:W-:Y:S01]  /*c250*/  LDSM.16.MT88.4 R36, [R122+0x6000] ;  /* 0x006000007a24783b */ /* 0x000fe20000004200 */
        /* <DEDUP_REMOVED lines=28> */
[----:B------:R-:W-:Y:S01]  /*c420*/  LDSM.16.MT88.4 R12, [R120+0x6400] ;  /* 0x00640000780c783b */ /* 0x000fe20000004200 */
[--C-:B------:R-:W-:Y:S02]  /*c430*/  FFMA.FTZ R29, R56, c[0x0][0x23c], -R101.reuse ;  /* 0x00008f00381d7a23 */ /* 0x100fe40000010865 */
[----:B------:R-:W2:Y:S01]  /*c440*/  MUFU.EX2 R97, R97 ;  /* 0x0000006100617308 */ /* 0x000ea20000000800 */
        /* <DEDUP_REMOVED lines=27> */
[--C-:B------:R-:W-:Y:S02]  /*c600*/  FFMA.FTZ R110, R114, c[0x0][0x23c], -R93.reuse ;  /* 0x00008f00726e7a23 */ /* 0x100fe4000001085d */
[--C-:B------:R-:W-:Y:S02]  /*c610*/  FFMA.FTZ R105, R118, c[0x0][0x23c], -R93.reuse ;  /* 0x00008f0076697a23 */ /* 0x100fe4000001085d */
[--C-:B------:R-:W-:Y:S02]  /*c620*/  FFMA.FTZ R106, R116, c[0x0][0x23c], -R93.reuse ;  /* 0x00008f00746a7a23 */ /* 0x100fe4000001085d */
[----:B------:R-:W-:Y:S01]  /*c630*/  MUFU.EX2 R102, R102 ;  /* 0x0000006600667308 */ /* 0x000fe20000000800 */
[----:B------:R-:W-:-:S02]  /*c640*/  FFMA.FTZ R103, R112, c[0x0][0x23c], -R93 ;  /* 0x00008f0070677a23 */ /* 0x000fc4000001085d */
[--C-:B------:R-:W-:Y:S02]  /*c650*/  FFMA.FTZ R100, R100, c[0x0][0x23c], -R93.reuse ;  /* 0x00008f0064647a23 */ /* 0x100fe4000001085d */
[--C-:B------:R-:W-:Y:S02]  /*c660*/  FFMA.FTZ R35, R35, c[0x0][0x23c], -R93.reuse ;  /* 0x00008f0023237a23 */ /* 0x100fe4000001085d */
[----:B------:R-:W-:Y:S01]  /*c670*/  FFMA.FTZ R34, R34, c[0x0][0x23c], -R93 ;  /* 0x00008f0022227a23 */ /* 0x000fe2000001085d */
[----:B------:R-:W1:Y:S01]  /*c680*/  MUFU.EX2 R31, R31 ;  /* 0x0000001f001f7308 */ /* 0x000e620000000800 */
[----:B----4-:R-:W-:Y:S01]  /*c690*/  F2FP.PACK_AB R73, R98, R99 ;  /* 0x000000636249723e */ /* 0x010fe200000000ff */
[--C-:B------:R-:W-:Y:S02]  /*c6a0*/  FFMA.FTZ R33, R33, c[0x0][0x23c], -R101.reuse ;  /* 0x00008f0021217a23 */ /* 0x100fe40000010865 */
[--C-:B------:R-:W-:Y:S02]  /*c6b0*/  FFMA.FTZ R91, R91, c[0x0][0x23c], -R101.reuse ;  /* 0x00008f005b5b7a23 */ /* 0x100fe40000010865 */
[----:B------:R-:W-:-:S02]  /*c6c0*/  FFMA.FTZ R92, R92, c[0x0][0x23c], -R101 ;  /* 0x00008f005c5c7a23 */ /* 0x000fc40000010865 */
[----:B------:R-:W-:Y:S01]  /*c6d0*/  MUFU.EX2 R29, R29 ;  /* 0x0000001d001d7308 */ /* 0x000fe20000000800 */
[----:B------:R-:W-:Y:S02]  /*c6e0*/  FFMA.FTZ R93, R96, c[0x0][0x23c], -R93 ;  /* 0x00008f00605d7a23 */ /* 0x000fe4000001085d */
[----:B------:R-:W-:Y:S02]  /*c6f0*/  FADD.FTZ R94, R97, R94 ;  /* 0x0000005e615e7221 */ /* 0x000fe40000010000 */
[----:B------:R-:W-:Y:S02]  /*c700*/  FADD.FTZ R99, R99, R98 ;  /* 0x0000006263637221 */ /* 0x000fe40000010000 */
[----:B------:R-:W-:Y:S01]  /*c710*/  FADD.FTZ R95, R95, R94 ;  /* 0x0000005e5f5f7221 */ /* 0x000fe20000010000 */
[----:B-1----:R-:W-:Y:S01]  /*c720*/  F2FP.PACK_AB R75, R31, R102 ;  /* 0x000000661f4b723e */ /* 0x002fe200000000ff */
[----:B------:R-:W1:Y:S01]  /*c730*/  MUFU.EX2 R28, R28 ;  /* 0x0000001c001c7308 */ /* 0x000e620000000800 */
[----:B------:R-:W-:-:S02]  /*c740*/  FADD.FTZ R102, R102, R99 ;  /* 0x0000006366667221 */ /* 0x000fc40000010000 */
[----:B------:R-:W-:Y:S02]  /*c750*/  FADD.FTZ R30, R30, R95 ;  /* 0x0000005f1e1e7221 */ /* 0x000fe40000010000 */
[----:B------:R-:W-:Y:S01]  /*c760*/  FADD.FTZ R31, R31, R102 ;  /* 0x000000661f1f7221 */ /* 0x000fe20000010000 */
[C---:B------:R-:W-:Y:S02]  /*c770*/  HMMA.16816.F32 R40, R72.reuse, R44, RZ ;  /* 0x0000002c4828723c */ /* 0x040fe400000018ff */
[----:B------:R-:W-:Y:S06]  /*c780*/  MUFU.EX2 R27, R27 ;  /* 0x0000001b001b7308 */ /* 0x000fec0000000800 */
[----:B------:R-:W-:Y:S02]  /*c790*/  HMMA.16816.F32 R44, R72, R46, RZ ;  /* 0x0000002e482c723c */ /* 0x000fe400000018ff */
[----:B------:R-:W4:Y:S01]  /*c7a0*/  MUFU.EX2 R24, R24 ;  /* 0x0000001800187308 */ /* 0x000f220000000800 */
[----:B-1----:R-:W-:Y:S01]  /*c7b0*/  F2FP.PACK_AB R4, R28, R29 ;  /* 0x0000001d1c04723e */ /* 0x002fe200000000ff */
[----:B------:R-:W-:-:S04]  /*c7c0*/  FADD.FTZ R29, R29, R30 ;  /* 0x0000001e1d1d7221 */ /* 0x000fc80000010000 */
[C---:B------:R-:W-:Y:S01]  /*c7d0*/  HMMA.16816.F32 R48, R72.reuse, R52, RZ ;  /* 0x000000344830723c */ /* 0x040fe200000018ff */
[----:B------:R-:W-:Y:S01]  /*c7e0*/  FADD.FTZ R28, R28, R29 ;  /* 0x0000001d1c1c7221 */ /* 0x000fe20000010000 */
[----:B------:R-:W-:Y:S06]  /*c7f0*/  MUFU.EX2 R32, R32 ;  /* 0x0000002000207308 */ /* 0x000fec0000000800 */
[----:B------:R-:W-:Y:S02]  /*c800*/  HMMA.16816.F32 R52, R72, R54, RZ ;  /* 0x000000364834723c */ /* 0x000fe400000018ff */
[----:B------:R-:W1:Y:S01]  /*c810*/  MUFU.EX2 R25, R25 ;  /* 0x0000001900197308 */ /* 0x000e620000000800 */
[----:B----4-:R-:W-:Y:S01]  /*c820*/  F2FP.PACK_AB R6, R24, R27 ;  /* 0x0000001b1806723e */ /* 0x010fe200000000ff */
[----:B------:R-:W-:-:S04]  /*c830*/  FADD.FTZ R27, R27, R28 ;  /* 0x0000001c1b1b7221 */ /* 0x000fc80000010000 */
[C---:B------:R-:W-:Y:S01]  /*c840*/  HMMA.16816.F32 R80, R72.reuse, R36, RZ ;  /* 0x000000244850723c */ /* 0x040fe200000018ff */
[----:B------:R-:W-:Y:S01]  /*c850*/  FADD.FTZ R24, R24, R27 ;  /* 0x0000001b18187221 */ /* 0x000fe20000010000 */
[----:B------:R-:W-:Y:S06]  /*c860*/  MUFU.EX2 R26, R26 ;  /* 0x0000001a001a7308 */ /* 0x000fec0000000800 */
[----:B--2---:R-:W-:Y:S02]  /*c870*/  HMMA.16816.F32 R56, R72, R60, RZ ;  /* 0x0000003c4838723c */ /* 0x004fe400000018ff */
        /* <DEDUP_REMOVED lines=14> */
[----:B------:R-:W2:Y:S06]  /*c960*/  MUFU.EX2 R104, R104 ;  /* 0x0000006800687308 */ /* 0x000eac0000000800 */
[----:B------:R-:W-:Y:S01]  /*c970*/  HMMA.16816.F32 R44, R4, R14, R44 ;  /* 0x0000000e042c723c */ /* 0x000fe2000000182c */
[----:B------:R-:W4:Y:S01]  /*c980*/  LDSM.16.MT88.4 R12, [R120+0x8000] ;  /* 0x00800000780c783b */ /* 0x000f220000004200 */
[----:B------:R-:W-:Y:S06]  /*c990*/  MUFU.EX2 R110, R110 ;  /* 0x0000006e006e7308 */ /* 0x000fec0000000800 */
[----:B------:R-:W-:Y:S02]  /*c9a0*/  HMMA.16816.F32 R76, R72, R78, RZ ;  /* 0x0000004e484c723c */ /* 0x000fe400000018ff */
[----:B------:R-:W5:Y:S06]  /*c9b0*/  MUFU.EX2 R105, R105 ;  /* 0x0000006900697308 */ /* 0x000f6c0000000800 */
[C---:B---3--:R-:W-:Y:S02]  /*c9c0*/  HMMA.16816.F32 R48, R4.reuse, R16, R48 ;  /* 0x000000100430723c */ /* 0x048fe40000001830 */
[----:B------:R-:W-:Y:S06]  /*c9d0*/  MUFU.EX2 R106, R106 ;  /* 0x0000006a006a7308 */ /* 0x000fec0000000800 */
[C---:B------:R-:W-:Y:S01]  /*c9e0*/  HMMA.16816.F32 R52, R4.reuse, R18, R52 ;  /* 0x000000120434723c */ /* 0x040fe20000001834 */
[----:B------:R-:W3:Y:S01]  /*c9f0*/  LDSM.16.MT88.4 R16, [R122+0x8400] ;  /* 0x008400007a10783b */ /* 0x000ee20000004200 */
[----:B------:R-:W1:Y:S06]  /*ca00*/  MUFU.EX2 R103, R103 ;  /* 0x0000006700677308 */ /* 0x000e6c0000000800 */
[C---:B------:R-:W-:Y:S02]  /*ca10*/  HMMA.16816.F32 R80, R4.reuse, R20, R80 ;  /* 0x000000140450723c */ /* 0x040fe40000001850 */
[----:B------:R-:W-:Y:S06]  /*ca20*/  MUFU.EX2 R90, R90 ;  /* 0x0000005a005a7308 */ /* 0x000fec0000000800 */
[----:B------:R-:W-:Y:S01]  /*ca30*/  HMMA.16816.F32 R36, R4, R22, R36 ;  /* 0x000000160424723c */ /* 0x000fe20000001824 */
[----:B------:R-:W1:Y:S01]  /*ca40*/  LDSM.16.MT88.4 R20, [R120+0x7400] ;  /* 0x007400007814783b */ /* 0x000e620000004200 */
[----:B------:R-:W1:Y:S06]  /*ca50*/  MUFU.EX2 R33, R33 ;  /* 0x0000002100217308 */ /* 0x000e6c0000000800 */
[C---:B----4-:R-:W-:Y:S02]  /*ca60*/  HMMA.16816.F32 R68, R72.reuse, R12, RZ ;  /* 0x0000000c4844723c */ /* 0x050fe400000018ff */
[----:B------:R-:W-:Y:S06]  /*ca70*/  MUFU.EX2 R91, R91 ;  /* 0x0000005b005b7308 */ /* 0x000fec0000000800 */
[----:B------:R-:W-:Y:S01]  /*ca80*/  HMMA.16816.F32 R72, R72, R14, RZ ;  /* 0x0000000e4848723c */ /* 0x000fe200000018ff */
[----:B------:R-:W4:Y:S01]  /*ca90*/  LDSM.16.MT88.4 R12, [R120+0x8400] ;  /* 0x00840000780c783b */ /* 0x000f220000004200 */
        /* <DEDUP_REMOVED lines=11> */
[C---:B----4-:R-:W-:Y:S08]  /*cb50*/  HMMA.16816.F32 R68, R4.reuse, R12, R68 ;  /* 0x0000000c0444723c */ /* 0x050ff00000001844 */
[----:B------:R-:W-:Y:S01]  /*cb60*/  HMMA.16816.F32 R72, R4, R14, R72 ;  /* 0x0000000e0448723c */ /* 0x000fe20000001848 */
[----:B------:R-:W4:Y:S06]  /*cb70*/  LDSM.16.MT88.4 R12, [R120+0x6800] ;  /* 0x00680000780c783b */ /* 0x000f2c0000004200 */
[----:B------:R-:W-:Y:S01]  /*cb80*/  F2FP.PACK_AB R4, R108, R109 ;  /* 0x0000006d6c04723e */ /* 0x000fe200000000ff */
        /* <DEDUP_REMOVED lines=34> */
[----:B-1----:R-:W-:Y:S01]  /*cdb0*/  F2FP.PACK_AB R7, R93, R34 ;  /* 0x000000225d07723e */ /* 0x002fe200000000ff */
        /* <DEDUP_REMOVED lines=84> */
.L_x_4212:
[----:B------:R-:W-:-:S05]  /*d300*/  IMAD.MOV.U32 R6, RZ, RZ, c[0x0][0x1a0] ;  /* 0x00006800ff067624 */ /* 0x000fca00078e00ff */
[----:B------:R-:W-:-:S04]  /*d310*/  LEA R6, -R6, RZ, 0x6 ;  /* 0x000000ff06067211 */ /* 0x000fc800078e31ff */
[----:B------:R-:W-:Y:S02]  /*d320*/  SHF.R.S32.HI R13, RZ, 0x1f, R6 ;  /* 0x0000001fff0d7819 */ /* 0x000fe40000011406 */
.L_x_4213:
[----:B------:R-:W-:Y:S02]  /*d330*/  LOP3.LUT R3, R133, 0xff, RZ, 0xc0, !PT ;  /* 0x000000ff85037812 */ /* 0x000fe400078ec0ff */
[C---:B------:R-:W-:Y:S02]  /*d340*/  LEA R142, P0, R6.reuse, R142, 0x1 ;  /* 0x0000008e068e7211 */ /* 0x040fe400078008ff */
[C---:B------:R-:W-:Y:S02]  /*d350*/  LOP3.LUT P5, RZ, R3.reuse, 0x2, RZ, 0xc0, !PT ;  /* 0x0000000203ff7812 */ /* 0x040fe400078ac0ff */
[C---:B------:R-:W-:Y:S02]  /*d360*/  LOP3.LUT P4, RZ, R3.reuse, 0x4, RZ, 0xc0, !PT ;  /* 0x0000000403ff7812 */ /* 0x040fe4000788c0ff */
[----:B------:R-:W-:Y:S01]  /*d370*/  LOP3.LUT P6, RZ, R3, 0x1, RZ, 0xc0, !PT ;  /* 0x0000000103ff7812 */ /* 0x000fe200078cc0ff */
[----:B------:R-:W-:Y:S01]  /*d380*/  IMAD.MOV.U32 R3, RZ, RZ, c[0x0][0x1a0] ;  /* 0x00006800ff037624 */ /* 0x000fe200078e00ff */
[----:B------:R-:W-:-:S04]  /*d390*/  LEA.HI.X R143, R6, R143, R13, 0x1, P0 ;  /* 0x0000008f068f7211 */ /* 0x000fc800000f0c0d */
[----:B------:R-:W-:-:S03]  /*d3a0*/  LEA R7, P2, R3, R6, 0x5 ;  /* 0x0000000603077211 */ /* 0x000fc600078428ff */
[CC--:B------:R-:W-:Y:S02]  /*d3b0*/  @P5 IADD3 R15, P1, R6.reuse, R88.reuse, RZ ;  /* 0x00000058060f5210 */ /* 0x0c0fe40007f3e0ff */
[-C--:B------:R-:W-:Y:S01]  /*d3c0*/  @P4 IADD3 R5, P0, R6, R88.reuse, RZ ;  /* 0x0000005806054210 */ /* 0x080fe20007f1e0ff */
[----:B------:R-:W-:Y:S01]  /*d3d0*/  IMAD.MOV.U32 R6, RZ, RZ, c[0x0][0x1a4] ;  /* 0x00006900ff067624 */ /* 0x000fe200078e00ff */
[----:B------:R-:W-:Y:S01]  /*d3e0*/  @!PT LDS RZ, [RZ] ;  /* 0x00000000fffff984 */ /* 0x000fe20000000800 */
[----:B------:R-:W-:Y:S01]  /*d3f0*/  @!PT LDS RZ, [RZ] ;  /* 0x00000000fffff984 */ /* 0x000fe20000000800 */
[----:B------:R-:W-:Y:S01]  /*d400*/  @!PT LDS RZ, [RZ] ;  /* 0x00000000fffff984 */ /* 0x000fe20000000800 */
[----:B------:R1:W-:Y:S01]  /*d410*/  @P6 LDGSTS.E.BYPASS.LTC128B.128 [R130+0x6000], [R142.64] ;  /* 0x060000008e826fae */ /* 0x0003e2000b901d46 */
[----:B------:R-:W-:Y:S01]  /*d420*/  @P5 IMAD.X R4, R13, 0x1, R86, P1 ;  /* 0x000000010d045824 */ /* 0x000fe200008e0656 */
[C---:B------:R-:W-:Y:S02]  /*d430*/  @P5 LEA R16, P1, R15.reuse, c[0x0][0x170], 0x1 ;  /* 0x00005c000f105a11 */ /* 0x040fe400078208ff */
[----:B------:R-:W-:Y:S02]  /*d440*/  @!P6 STS [R130+0x6000], RZ ;  /* 0x006000ff8200e388 */ /* 0x000fe40000000800 */
[----:B------:R-:W-:Y:S01]  /*d450*/  @P5 LEA.HI.X R17, R15, c[0x0][0x174], R4, 0x1, P1 ;  /* 0x00005d000f115a11 */ /* 0x000fe200008f0c04 */
[----:B------:R-:W-:Y:S01]  /*d460*/  @P4 IMAD.X R4, R13, 0x1, R86, P0 ;  /* 0x000000010d044824 */ /* 0x000fe200000e0656 */
[-C--:B------:R-:W-:Y:S01]  /*d470*/  @P5 IADD3 R12, P1, R7, R88.reuse, RZ ;  /* 0x00000058070c5210 */ /* 0x080fe20007f3e0ff */
[----:B------:R-:W-:Y:S01]  /*d480*/  @!P6 STS [R130+0x6004], RZ ;  /* 0x006004ff8200e388 */ /* 0x000fe20000000800 */
[C-C-:B------:R-:W-:Y:S01]  /*d490*/  LEA.HI.X R15, R3.reuse, R13, R6.reuse, 0x5, P2 ;  /* 0x0000000d030f7211 */ /* 0x140fe200010f2c06 */
[C---:B------:R-:W-:Y:S01]  /*d4a0*/  @P6 IMAD.SHL.U32 R13, R3.reuse, 0x20, RZ ;  /* 0x00000020030d6824 */ /* 0x040fe200078e00ff */
[----:B------:R-:W-:Y:S01]  /*d4b0*/  @P6 SHF.L.U64.HI R6, R3, 0x5, R6 ;  /* 0x0000000503066819 */ /* 0x000fe20000010206 */
[----:B------:R-:W-:Y:S01]  /*d4c0*/  @!P6 STS.64 [R130+0x6008], RZ ;  /* 0x006008ff8200e388 */ /* 0x000fe20000000a00 */
[----:B------:R-:W-:Y:S01]  /*d4d0*/  @P4 IADD3 R7, P0, R7, R88, RZ ;  /* 0x0000005807074210 */ /* 0x000fe20007f1e0ff */
[--C-:B------:R-:W-:Y:S01]  /*d4e0*/  @P5 IMAD.X R3, R15, 0x1, R86.reuse, P1 ;  /* 0x000000010f035824 */ /* 0x100fe200008e0656 */
[----:B------:R-:W-:Y:S01]  /*d4f0*/  @P6 LEA R18, P1, R13, R142, 0x1 ;  /* 0x0000008e0d126211 */ /* 0x000fe200078208ff */
[----:B------:R-:W-:Y:S01]  /*d500*/  @!PT LDS RZ, [RZ] ;  /* 0x00000000fffff984 */ /* 0x000fe20000000800 */
[----:B------:R-:W-:Y:S01]  /*d510*/  @!PT LDS RZ, [RZ] ;  /* 0x00000000fffff984 */ /* 0x000fe20000000800 */
[----:B------:R-:W-:Y:S01]  /*d520*/  @!PT LDS RZ, [RZ] ;  /* 0x00000000fffff984 */ /* 0x000fe20000000800 */
[----:B------:R2:W-:Y:S01]  /*d530*/  @P5 LDGSTS.E.BYPASS.LTC128B.128 [R130+0x7000], [R16.64+0x40] ;  /* 0x0700004010825fae */ /* 0x0005e2000b901d46 */
[----:B------:R-:W-:Y:S01]  /*d540*/  @P4 LEA R14, P2, R5, c[0x0][0x170], 0x1 ;  /* 0x00005c00050e4a11 */ /* 0x000fe200078408ff */
[----:B------:R-:W-:Y:S01]  /*d550*/  @P4 IMAD.X R86, R15, 0x1, R86, P0 ;  /* 0x000000010f564824 */ /* 0x000fe200000e0656 */
[----:B------:R-:W-:Y:S01]  /*d560*/  @P6 LEA.HI.X R19, R13, R143, R6, 0x1, P1 ;  /* 0x0000008f0d136211 */ /* 0x000fe200008f0c06 */
[----:B------:R-:W-:Y:S01]  /*d570*/  @!P5 STS.128 [R130+0x7000], RZ ;  /* 0x007000ff8200d388 */ /* 0x000fe20000000c00 */
[----:B------:R-:W-:-:S02]  /*d580*/  @P4 LEA.HI.X R15, R5, c[0x0][0x174], R4, 0x1, P2 ;  /* 0x00005d00050f4a11 */ /* 0x000fc400010f0c04 */
[C---:B------:R-:W-:Y:S02]  /*d590*/  @P5 LEA R22, P1, R12.reuse, c[0x0][0x170], 0x1 ;  /* 0x00005c000c165a11 */ /* 0x040fe400078208ff */
[C---:B------:R-:W-:Y:S01]  /*d5a0*/  @P4 LEA R20, P0, R7.reuse, c[0x0][0x170], 0x1 ;  /* 0x00005c0007144a11 */ /* 0x040fe200078008ff */
[----:B------:R-:W-:Y:S01]  /*d5b0*/  @!PT LDS RZ, [RZ] ;  /* 0x00000000fffff984 */ /* 0x000fe20000000800 */
[----:B------:R-:W-:Y:S01]  /*d5c0*/  @!PT LDS RZ, [RZ] ;  /* 0x00000000fffff984 */ /* 0x000fe20000000800 */
[----:B------:R-:W-:Y:S01]  /*d5d0*/  @!PT LDS RZ, [RZ] ;  /* 0x00000000fffff984 */ /* 0x000fe20000000800 */
[----:B------:R3:W-:Y:S01]  /*d5e0*/  @P4 LDGSTS.E.BYPASS.LTC128B.128 [R130+0x8000], [R14.64+0x80] ;  /* 0x080000800e824fae */ /* 0x0007e2000b901d46 */
[----:B------:R-:W-:Y:S02]  /*d5f0*/  @P5 LEA.HI.X R23, R12, c[0x0][0x174], R3, 0x1, P1 ;  /* 0x00005d000c175a11 */ /* 0x000fe400008f0c03 */
[----:B------:R-:W-:Y:S01]  /*d600*/  @P4 LEA.HI.X R21, R7, c[0x0][0x174], R86, 0x1, P0 ;  /* 0x00005d0007154a11 */ /* 0x000fe200000f0c56 */
[----:B------:R-:W-:Y:S01]  /*d610*/  @!P4 STS.128 [R130+0x8000], RZ ;  /* 0x008000ff8200c388 */ /* 0x000fe20000000c00 */
[----:B------:R-:W-:-:S03]  /*d620*/  ISETP.GE.AND P0, PT, R87, 0x3, PT ;  /* 0x000000035700780c */ /* 0x000fc60003f06270 */
[----:B------:R-:W-:Y:S01]  /*d630*/  @!PT LDS RZ, [RZ] ;  /* 0x00000000fffff984 */ /* 0x000fe20000000800 */
[----:B------:R-:W-:Y:S01]  /*d640*/  @!PT LDS RZ, [RZ] ;  /* 0x00000000fffff984 */ /* 0x000fe20000000800 */
[----:B------:R-:W-:Y:S01]  /*d650*/  @!PT LDS RZ, [RZ] ;  /* 0x00000000fffff984 */ /* 0x000fe20000000800 */
[----:B------:R2:W-:Y:S04]  /*d660*/  @P6 LDGSTS.E.BYPASS.LTC128B.128 [R130+0x6800], [R18.64] ;  /* 0x0680000012826fae */ /* 0x0005e8000b901d46 */
[----:B------:R-:W-:Y:S04]  /*d670*/  @!P6 STS.128 [R130+0x6800], RZ ;  /* 0x006800ff8200e388 */ /* 0x000fe80000000c00 */
        /* <DEDUP_REMOVED lines=11> */
[----:B------:R-:W5:Y:S04]  /*d730*/  LDSM.16.M88.4 R24, [R124+0x3400] ;  /* 0x003400007c18783b */ /* 0x000f680000000200 */
[----:B------:R-:W1:Y:S04]  /*d740*/  LDSM.16.M88.4 R32, [R124+0x3000] ;  /* 0x003000007c20783b */ /* 0x000e680000000200 */
[----:B--2---:R-:W4:Y:S04]  /*d750*/  LDSM.16.M88.4 R16, [R124+0x3800] ;  /* 0x003800007c10783b */ /* 0x004f280000000200 */
[----:B------:R-:W3:Y:S04]  /*d760*/  LDSM.16.M88.4 R100, [R124+0x3c00] ;  /* 0x003c00007c64783b */ /* 0x000ee80000000200 */
[----:B------:R-:W-:Y:S04]  /*d770*/  LDSM.16.M88.4 R92, [R123] ;  /* 0x000000007b5c783b */ /* 0x000fe80000000200 */
[----:B------:R-:W2:Y:S04]  /*d780*/  LDSM.16.M88.4 R96, [R121+0x3400] ;  /* 0x003400007960783b */ /* 0x000ea80000000200 */
[----:B------:R-:W2:Y:S04]  /*d790*/  LDSM.16.M88.4 R104, [R121+0x3000] ;  /* 0x003000007968783b */ /* 0x000ea80000000200 */
[----:B------:R-:W1:Y:S04]  /*d7a0*/  S2R R3, SR_TID.X ;  /* 0x0000000000037919 */ /* 0x000e680000002100 */
[----:B------:R-:W0:Y:S01]  /*d7b0*/  LDGDEPBAR ;  /* 0x00000000000079af */ /* 0x000e220000000000 */
[C---:B-----5:R-:W-:Y:S08]  /*d7c0*/  HMMA.16816.F32 R28, R4.reuse, R24, RZ ;  /* 0x00000018041c723c */ /* 0x060ff000000018ff */
[----:B------:R-:W-:Y:S01]  /*d7d0*/  HMMA.16816.F32 R24, R4, R26, RZ ;  /* 0x0000001a0418723c */ /* 0x000fe200000018ff */
[----:B-1----:R-:W-:-:S07]  /*d7e0*/  IMAD.SHL.U32 R3, R3, 0x2, RZ ;  /* 0x0000000203037824 */ /* 0x002fce00078e00ff */
[----:B------:R-:W-:Y:S01]  /*d7f0*/  HMMA.16816.F32 R88, R4, R32, RZ ;  /* 0x000000200458723c */ /* 0x000fe200000018ff */
[----:B------:R-:W-:-:S05]  /*d800*/  LOP3.LUT R86, R3, 0x6, RZ, 0xc0, !PT ;  /* 0x0000000603567812 */ /* 0x000fca00078ec0ff */
[----:B------:R-:W-:Y:S02]  /*d810*/  IMAD R86, R131, 0x40, R86 ;  /* 0x0000004083567824 */ /* 0x000fe400078e0256 */
[C---:B----4-:R-:W-:Y:S03]  /*d820*/  HMMA.16816.F32 R20, R4.reuse, R16, RZ ;  /* 0x000000100414723c */ /* 0x050fe600000018ff */
[C---:B------:R-:W-:Y:S02]  /*d830*/  IADD3 R3, R86.reuse, 0x1, RZ ;  /* 0x0000000156037810 */ /* 0x040fe40007ffe0ff */
[----:B------:R-:W-:Y:S02]  /*d840*/  IADD3 R87, R86, 0x8, RZ ;  /* 0x0000000856577810 */ /* 0x000fe40007ffe0ff */
[C---:B------:R-:W-:Y:S01]  /*d850*/  ISETP.GE.AND P5, PT, R3.reuse, R8, PT ;  /* 0x000000080300720c */ /* 0x040fe20003fa6270 */
[----:B------:R-:W-:Y:S01]  /*d860*/  HMMA.16816.F32 R32, R4, R34, RZ ;  /* 0x000000220420723c */ /* 0x000fe200000018ff */
[----:B------:R-:W-:-:S02]  /*d870*/  ISETP.GE.AND P1, PT, R3, R9, PT ;  /* 0x000000090300720c */ /* 0x000fc40003f26270 */
[C---:B------:R-:W-:Y:S02]  /*d880*/  IADD3 R3, R86.reuse, 0x9, RZ ;  /* 0x0000000956037810 */ /* 0x040fe40007ffe0ff */
[CC--:B------:R-:W-:Y:S02]  /*d890*/  ISETP.GE.AND P4, PT, R87.reuse, R8.reuse, PT ;  /* 0x000000085700720c */ /* 0x0c0fe40003f86270 */
[----:B------:R-:W-:Y:S01]  /*d8a0*/  ISETP.GE.AND P6, PT, R87, R9, PT ;  /* 0x000000095700720c */ /* 0x000fe20003fc6270 */
[----:B------:R-:W-:Y:S01]  /*d8b0*/  HMMA.16816.F32 R16, R4, R18, RZ ;  /* 0x000000120410723c */ /* 0x000fe200000018ff */
[----:B------:R-:W-:Y:S02]  /*d8c0*/  IADD3 R87, R86, 0x10, RZ ;  /* 0x0000001056577810 */ /* 0x000fe40007ffe0ff */
[----:B------:R-:W-:-:S05]  /*d8d0*/  ISETP.GE.AND P2, PT, R3, R8, PT ;  /* 0x000000080300720c */ /* 0x000fca0003f46270 */
[C---:B---3--:R-:W-:Y:S08]  /*d8e0*/  HMMA.16816.F32 R12, R4.reuse, R100, RZ ;  /* 0x00000064040c723c */ /* 0x048ff000000018ff */
[----:B------:R-:W-:Y:S01]  /*d8f0*/  HMMA.16816.F32 R4, R4, R102, RZ ;  /* 0x000000660404723c */ /* 0x000fe200000018ff */
[----:B------:R-:W1:Y:S07]  /*d900*/  LDSM.16.M88.4 R100, [R121+0x3800] ;  /* 0x003800007964783b */ /* 0x000e6e0000000200 */
[C---:B--2---:R-:W-:Y:S08]  /*d910*/  HMMA.16816.F32 R28, R92.reuse, R96, R28 ;  /* 0x000000605c1c723c */ /* 0x044ff0000000181c */
        /* <DEDUP_REMOVED lines=56> */
[----:B------:R-:W-:Y:S01]  /*dca0*/  FSEL R89, R89, -INF , !P5 ;  /* 0xff80000059597808 */ /* 0x000fe20006800000 */
[----:B------:R-:W-:-:S04]  /*dcb0*/  DEPBAR.LE SB0, 0x0 ;  /* 0x000080000000791a */ /* 0x000fc80000000000 */
[----:B------:R-:W-:Y:S01]  /*dcc0*/  BAR.SYNC.DEFER_BLOCKING 0x0 ;  /* 0x0000000000007b1d */ /* 0x000fe20000010000 */
[-C--:B------:R-:W-:Y:S02]  /*dcd0*/  ISETP.GE.AND P5, PT, R3, R9.reuse, PT ;  /* 0x000000090300720c */ /* 0x080fe40003fa6270 */
[----:B------:R-:W-:Y:S02]  /*dce0*/  FSEL R3, R32, -INF , !P4 ;  /* 0xff80000020037808 */ /* 0x000fe40006000000 */
[----:B------:R-:W-:Y:S02]  /*dcf0*/  ISETP.GE.AND P4, PT, R87, R9, PT ;  /* 0x000000095700720c */ /* 0x000fe40003f86270 */
[----:B------:R-:W-:Y:S02]  /*dd00*/  FSEL R157, R34, -INF , !P6 ;  /* 0xff800000229d7808 */ /* 0x000fe40007000000 */
[----:B------:R-:W-:Y:S02]  /*dd10*/  FSEL R33, R33, -INF , !P2 ;  /* 0xff80000021217808 */ /* 0x000fe40005000000 */
[----:B------:R-:W-:-:S02]  /*dd20*/  IADD3 R32, R86, 0x19, RZ ;  /* 0x0000001956207810 */ /* 0x000fc40007ffe0ff */
[----:B------:R-:W-:Y:S02]  /*dd30*/  FSEL R35, R35, -INF , !P5 ;  /* 0xff80000023237808 */ /* 0x000fe40006800000 */
[----:B------:R-:W-:Y:S02]  /*dd40*/  FSEL R109, R30, -INF , !P4 ;  /* 0xff8000001e6d7808 */ /* 0x000fe40006000000 */
[----:B------:R-:W-:Y:S01]  /*dd50*/  ISETP.GE.AND P4, PT, R32, R8, PT ;  /* 0x000000082000720c */ /* 0x000fe20003f86270 */
[----:B-1----:R-:W-:Y:S03]  /*dd60*/  HMMA.16816.F32 R20, R100, R96, R20 ;  /* 0x000000606414723c */ /* 0x002fe60000001814 */
[----:B------:R-:W-:Y:S02]  /*dd70*/  FSEL R155, R25, -INF , !P4 ;  /* 0xff800000199b7808 */ /* 0x000fe40006000000 */
[----:B------:R-:W-:-:S03]  /*dd80*/  IADD3 R25, R86, 0x28, RZ ;  /* 0x0000002856197810 */ /* 0x000fc60007ffe0ff */
[C---:B------:R-:W-:Y:S08]  /*dd90*/  HMMA.16816.F32 R16, R100.reuse, R98, R16 ;  /* 0x000000626410723c */ /* 0x040ff00000001810 */
[C---:B--2---:R-:W-:Y:S07]  /*dda0*/  HMMA.16816.F32 R12, R100.reuse, R92, R12 ;  /* 0x0000005c640c723c */ /* 0x044fee000000180c */
[----:B------:R-:W-:Y:S01]  /*ddb0*/  FSEL R93, R91, -INF , !P1 ;  /* 0xff8000005b5d7808 */ /* 0x000fe20004800000 */
[----:B------:R-:W-:Y:S01]  /*ddc0*/  HMMA.16816.F32 R4, R100, R94, R4 ;  /* 0x0000005e6404723c */ /* 0x000fe20000001804 */
[----:B------:R-:W-:-:S02]  /*ddd0*/  IADD3 R92, R86, 0x11, RZ ;  /* 0x00000011565c7810 */ /* 0x000fc40007ffe0ff */
[-C--:B------:R-:W-:Y:S02]  /*dde0*/  ISETP.GE.AND P1, PT, R87, R8.reuse, PT ;  /* 0x000000085700720c */ /* 0x080fe40003f26270 */
[----:B------:R-:W-:Y:S02]  /*ddf0*/  IADD3 R87, R86, 0x18, RZ ;  /* 0x0000001856577810 */ /* 0x000fe40007ffe0ff */
[C---:B------:R-:W-:Y:S02]  /*de00*/  ISETP.GE.AND P6, PT, R92.reuse, R8, PT ;  /* 0x000000085c00720c */ /* 0x040fe40003fc6270 */
[----:B------:R-:W-:Y:S02]  /*de10*/  ISETP.GE.AND P2, PT, R92, R9, PT ;  /* 0x000000095c00720c */ /* 0x000fe40003f46270 */
[----:B------:R-:W-:Y:S02]  /*de20*/  FSEL R107, R28, -INF , !P1 ;  /* 0xff8000001c6b7808 */ /* 0x000fe40004800000 */
[----:B------:R-:W-:-:S02]  /*de30*/  IADD3 R28, R86, 0x20, RZ ;  /* 0x00000020561c7810 */ /* 0x000fc40007ffe0ff */
[CC--:B------:R-:W-:Y:S02]  /*de40*/  ISETP.GE.AND P5, PT, R87.reuse, R8.reuse, PT ;  /* 0x000000085700720c */ /* 0x0c0fe40003fa6270 */
[----:B------:R-:W-:Y:S02]  /*de50*/  ISETP.GE.AND P1, PT, R87, R9, PT ;  /* 0x000000095700720c */ /* 0x000fe40003f26270 */
[----:B------:R-:W-:Y:S02]  /*de60*/  FSEL R111, R29, -INF , !P6 ;  /* 0xff8000001d6f7808 */ /* 0x000fe40007000000 */
[----:B------:R-:W-:Y:S02]  /*de70*/  FSEL R151, R31, -INF , !P2 ;  /* 0xff8000001f977808 */ /* 0x000fe40005000000 */
[----:B------:R-:W-:Y:S02]  /*de80*/  IADD3 R29, R86, 0x21, RZ ;  /* 0x00000021561d7810 */ /* 0x000fe40007ffe0ff */
[----:B------:R-:W-:-:S02]  /*de90*/  ISETP.GE.AND P2, PT, R28, R8, PT ;  /* 0x000000081c00720c */ /* 0x000fc40003f46270 */
[----:B------:R-:W-:Y:S02]  /*dea0*/  FSEL R153, R24, -INF , !P5 ;  /* 0xff80000018997808 */ /* 0x000fe40006800000 */
[----:B------:R-:W-:Y:S02]  /*deb0*/  FSEL R105, R26, -INF , !P1 ;  /* 0xff8000001a697808 */ /* 0x000fe40004800000 */
[-C--:B------:R-:W-:Y:S02]  /*dec0*/  ISETP.GE.AND P6, PT, R32, R9.reuse, PT ;  /* 0x000000092000720c */ /* 0x080fe40003fc6270 */
[-C--:B------:R-:W-:Y:S02]  /*ded0*/  ISETP.GE.AND P5, PT, R28, R9.reuse, PT ;  /* 0x000000091c00720c */ /* 0x080fe40003fa6270 */
[C---:B------:R-:W-:Y:S02]  /*dee0*/  ISETP.GE.AND P1, PT, R29.reuse, R8, PT ;  /* 0x000000081d00720c */ /* 0x040fe40003f26270 */
[----:B------:R-:W-:-:S02]  /*def0*/  ISETP.GE.AND P4, PT, R29, R9, PT ;  /* 0x000000091d00720c */ /* 0x000fc40003f86270 */
[----:B------:R-:W-:Y:S02]  /*df00*/  FSEL R119, R20, -INF , !P2 ;  /* 0xff80000014777808 */ /* 0x000fe40005000000 */
[C---:B------:R-:W-:Y:S02]  /*df10*/  IADD3 R24, R86.reuse, 0x29, RZ ;  /* 0x0000002956187810 */ /* 0x040fe40007ffe0ff */
[----:B------:R-:W-:Y:S02]  /*df20*/  IADD3 R20, R86, 0x30, RZ ;  /* 0x0000003056147810 */ /* 0x000fe40007ffe0ff */
[----:B------:R-:W-:Y:S02]  /*df30*/  FSEL R149, R27, -INF , !P6 ;  /* 0xff8000001b957808 */ /* 0x000fe40007000000 */
        /* <DEDUP_REMOVED lines=8> */
[-C--:B------:R-:W-:Y:S02]  /*dfc0*/  ISETP.GE.AND P4, PT, R20, R8.reuse, PT ;  /* 0x000000081400720c */ /* 0x080fe40003f86270 */
[----:B------:R-:W-:Y:S02]  /*dfd0*/  FSEL R113, R18, -INF , !P2 ;  /* 0xff80000012717808 */ /* 0x000fe40005000000 */
[----:B------:R-:W-:Y:S02]  /*dfe0*/  FSEL R145, R16, -INF , !P6 ;  /* 0xff80000010917808 */ /* 0x000fe40007000000 */
[----:B------:R-:W-:Y:S02]  /*dff0*/  ISETP.GE.AND P2, PT, R21, R8, PT ;  /* 0x000000081500720c */ /* 0x000fe40003f46270 */
[----:B------:R-:W-:Y:S02]  /*e000*/  FSEL R147, R17, -INF , !P5 ;  /* 0xff80000011937808 */ /* 0x000fe40006800000 */
[----:B------:R-:W-:-:S02]  /*e010*/  FSEL R115, R19, -INF , !P1 ;  /* 0xff80000013737808 */ /* 0x000fc40004800000 */
[----:B------:R-:W-:Y:S02]  /*e020*/  FSEL R100, R12, -INF , !P4 ;  /* 0xff8000000c647808 */ /* 0x000fe40006000000 */
[-C--:B------:R-:W-:Y:S02]  /*e030*/  ISETP.GE.AND P6, PT, R20, R9.reuse, PT ;  /* 0x000000091400720c */ /* 0x080fe40003fc6270 */
[-C--:B------:R-:W-:Y:S02]  /*e040*/  ISETP.GE.AND P5, PT, R21, R9.reuse, PT ;  /* 0x000000091500720c */ /* 0x080fe40003fa6270 */
[C---:B------:R-:W-:Y:S02]  /*e050*/  ISETP.GE.AND P1, PT, R86.reuse, R8, PT ;  /* 0x000000085600720c */ /* 0x040fe40003f26270 */
[C---:B------:R-:W-:Y:S02]  /*e060*/  IADD3 R16, R86.reuse, 0x38, RZ ;  /* 0x0000003856107810 */ /* 0x040fe40007ffe0ff */
[----:B------:R-:W-:-:S02]  /*e070*/  ISETP.GE.AND P4, PT, R86, R9, PT ;  /* 0x000000095600720c */ /* 0x000fc40003f86270 */
        /* <DEDUP_REMOVED lines=9> */
[----:B------:R-:W-:Y:S02]  /*e110*/  FSEL R9, R90, -INF , !P4 ;  /* 0xff8000005a097808 */ /* 0x000fe40006000000 */
[----:B------:R-:W-:Y:S02]  /*e120*/  FSEL R102, R4, -INF , !P6 ;  /* 0xff80000004667808 */ /* 0x000fe40007000000 */
[----:B------:R-:W-:-:S02]  /*e130*/  FSEL R88, R6, -INF , !P2 ;  /* 0xff80000006587808 */ /* 0x000fc40005000000 */
[----:B------:R-:W-:Y:S02]  /*e140*/  FSEL R103, R5, -INF , !P5 ;  /* 0xff80000005677808 */ /* 0x000fe40006800000 */
[----:B------:R-:W-:Y:S01]  /*e150*/  FSEL R91, R7, -INF , !P1 ;  /* 0xff800000075b7808 */ /* 0x000fe20004800000 */
[----:B------:R-:W-:Y:S05]  /*e160*/  @!P0 BRA `(.L_x_4214) ;  /* 0x0000073000008947 */ /* 0x000fea0003800000 */
        /* <DEDUP_REMOVED lines=60> */
.L_x_4215:
[----:B------:R-:W-:-:S05]  /*e530*/  IMAD.MOV.U32 R5, RZ, RZ, c[0x0][0x198] ;  /* 0x00006600ff057624 */ /* 0x000fca00078e00ff */
[----:B------:R-:W-:-:S04]  /*e540*/  LEA R5, -R5, RZ, 0x6 ;  /* 0x000000ff05057211 */ /* 0x000fc800078e31ff */
[----:B------:R-:W-:Y:S02]  /*e550*/  SHF.R.S32.HI R4, RZ, 0x1f, R5 ;  /* 0x0000001fff047819 */ /* 0x000fe40000011405 */
.L_x_4216:
[----:B------:R-:W-:Y:S01]  /*e560*/  ISETP.GE.AND P0, PT, R84, c[0x0][0x220], PT ;  /* 0x0000880054007a0c */ /* 0x000fe20003f06270 */
[----:B------:R-:W-:Y:S01]  /*e570*/  IMAD.MOV.U32 R11, RZ, RZ, c[0x0][0x19c] ;  /* 0x00006700ff0b7624 */ /* 0x000fe200078e00ff */
[----:B------:R-:W-:Y:S02]  /*e580*/  ISETP.GE.AND P2, PT, R10, c[0x0][0x220], PT ;  /* 0x000088000a007a0c */ /* 0x000fe40003f46270 */
[----:B------:R-:W-:Y:S02]  /*e590*/  SEL R6, RZ, 0x3fffc, P0 ;  /* 0x0003fffcff067807 */ /* 0x000fe40000000000 */
[----:B------:R-:W-:Y:S02]  /*e5a0*/  ISETP.GE.AND P1, PT, R85, c[0x0][0x220], PT ;  /* 0x0000880055007a0c */ /* 0x000fe40003f26270 */
[----:B------:R-:W-:Y:S01]  /*e5b0*/  LOP3.LUT P6, RZ, R6, 0x4, RZ, 0xc0, !PT ;  /* 0x0000000406ff7812 */ /* 0x000fe200078cc0ff */
[----:B------:R-:W-:Y:S01]  /*e5c0*/  IMAD.MOV.U32 R6, RZ, RZ, c[0x0][0x198] ;  /* 0x00006600ff067624 */ /* 0x000fe200078e00ff */
[----:B------:R-:W-:-:S04]  /*e5d0*/  LEA R14, P4, R5, R132, 0x1 ;  /* 0x00000084050e7211 */ /* 0x000fc800078808ff */
[C---:B------:R-:W-:Y:S02]  /*e5e0*/  LEA R7, P0, R6.reuse, R5, 0x5 ;  /* 0x0000000506077211 */ /* 0x040fe400078028ff */
[----:B------:R-:W-:Y:S02]  /*e5f0*/  LEA.HI.X R15, R5, R135, R4, 0x1, P4 ;  /* 0x00000087050f7211 */ /* 0x000fe400020f0c04 */
[C---:B------:R-:W-:Y:S02]  /*e600*/  @!P2 LEA R10, P5, R6.reuse, R14, 0x6 ;  /* 0x0000000e060aa211 */ /* 0x040fe400078a30ff */
[C-C-:B------:R-:W-:Y:S01]  /*e610*/  LEA.HI.X R4, R6.reuse, R4, R11.reuse, 0x5, P0 ;  /* 0x0000000406047211 */ /* 0x140fe200000f2c0b */
[----:B------:R-:W-:Y:S01]  /*e620*/  @!PT LDS RZ, [RZ] ;  /* 0x00000000fffff984 */ /* 0x000fe20000000800 */
[----:B------:R-:W-:Y:S01]  /*e630*/  @!PT LDS RZ, [RZ] ;  /* 0x00000000fffff984 */ /* 0x000fe20000000800 */
[----:B------:R-:W-:Y:S01]  /*e640*/  @!PT LDS RZ, [RZ] ;  /* 0x00000000fffff984 */ /* 0x000fe20000000800 */
[----:B------:R1:W-:Y:S01]  /*e650*/  @!P2 LDGSTS.E.BYPASS.LTC128B.128 [R130+0x3000], [R14.64] ;  /* 0x030000000e82afae */ /* 0x0003e2000b901d46 */
[CC--:B------:R-:W-:Y:S02]  /*e660*/  @!P1 LEA R16, P4, R7.reuse, R132.reuse, 0x1 ;  /* 0x0000008407109211 */ /* 0x0c0fe400078808ff */
[C---:B------:R-:W-:Y:S01]  /*e670*/  @P6 LEA R18, P0, R7.reuse, R132, 0x1 ;  /* 0x0000008407126211 */ /* 0x040fe200078008ff */
[----:B------:R1:W-:Y:S01]  /*e680*/  @P2 STS [R130+0x3000], RZ ;  /* 0x003000ff82002388 */ /* 0x0003e20000000800 */
[----:B------:R-:W-:Y:S01]  /*e690*/  @!P2 LEA.HI.X R11, R6, R15, R11, 0x6, P5 ;  /* 0x0000000f060ba211 */ /* 0x000fe200028f340b */
[----:B------:R-:W-:Y:S01]  /*e6a0*/  IMAD.MOV.U32 R132, RZ, RZ, R14 ;  /* 0x000000ffff847224 */ /* 0x000fe200078e000e */
[CCC-:B------:R-:W-:Y:S01]  /*e6b0*/  @!P1 LEA.HI.X R17, R7.reuse, R135.reuse, R4.reuse, 0x1, P4 ;  /* 0x0000008707119211 */ /* 0x1c0fe200020f0c04 */
[----:B------:R1:W-:Y:S01]  /*e6c0*/  @P2 STS [R130+0x3004], RZ ;  /* 0x003004ff82002388 */ /* 0x0003e20000000800 */
[----:B------:R-:W-:Y:S01]  /*e6d0*/  @P6 LEA.HI.X R19, R7, R135, R4, 0x1, P0 ;  /* 0x0000008707136211 */ /* 0x000fe200000f0c04 */
[----:B------:R-:W-:-:S02]  /*e6e0*/  IMAD.MOV.U32 R135, RZ, RZ, R15 ;  /* 0x000000ffff877224 */ /* 0x000fc400078e000f */
[----:B------:R1:W-:Y:S04]  /*e6f0*/  @P2 STS.64 [R130+0x3008], RZ ;  /* 0x003008ff82002388 */ /* 0x0003e80000000a00 */
        /* <DEDUP_REMOVED lines=26> */
.L_x_4214:
[----:B------:R-:W-:Y:S01]  /*e8a0*/  FMNMX.FTZ R6, R2, R13, !PT ;  /* 0x0000000d02067209 */ /* 0x000fe20007810000 */
[----:B------:R-:W-:Y:S01]  /*e8b0*/  LDSM.16.MT88.4 R24, [R122+0x7000] ;  /* 0x007000007a18783b */ /* 0x000fe20000004200 */
[----:B------:R-:W-:-:S02]  /*e8c0*/  FMNMX.FTZ R4, R0, R9, !PT ;  /* 0x0000000900047209 */ /* 0x000fc40007810000 */
[----:B------:R-:W-:Y:S01]  /*e8d0*/  FMNMX.FTZ R6, R89, R6, !PT ;  /* 0x0000000659067209 */ /* 0x000fe20007810000 */
[----:B-1----:R-:W-:Y:S01]  /*e8e0*/  LDSM.16.MT88.4 R16, [R120+0x6000] ;  /* 0x006000007810783b */ /* 0x002fe20000004200 */
        /* <DEDUP_REMOVED lines=46> */
[----:B------:R-:W-:Y:S02]  /*ebd0*/  FFMA.FTZ R90, R89, c[0x0][0x23c], -R104 ;  /* 0x00008f00595a7a23 */ /* 0x000fe40000010868 */
[----:B------:R-:W-:Y:S02]  /*ebe0*/  FADD.FTZ R0, R0, -R5 ;  /* 0x8000000500007221 */ /* 0x000fe40000010000 */
[----:B------:R-:W-:Y:S02]  /*ebf0*/  FFMA.FTZ R89, R9, c[0x0][0x23c], -R96 ;  /* 0x00008f0009597a23 */ /* 0x000fe40000010860 */
[----:B------:R-:W1:Y:S01]  /*ec00*/  LDSM.16.MT88.4 R8, [R122+0x6000] ;  /* 0x006000007a08783b */ /* 0x000e620000004200 */
[----:B------:R-:W-:Y:S01]  /*ec10*/  FMUL.FTZ R98, R98, c[0x0][0x23c] ;  /* 0x00008f0062627a20 */ /* 0x000fe20000410000 */
[----:B------:R-:W-:Y:S01]  /*ec20*/  MUFU.EX2 R90, R90 ;  /* 0x0000005a005a7308 */ /* 0x000fe20000000800 */
[----:B------:R-:W-:-:S02]  /*ec30*/  FMUL.FTZ R0, R0, c[0x0][0x23c] ;  /* 0x00008f0000007a20 */ /* 0x000fc40000410000 */
[----:B------:R-:W-:Y:S02]  /*ec40*/  FFMA.FTZ R86, R3, c[0x0][0x23c], -R104 ;  /* 0x00008f0003567a23 */ /* 0x000fe40000010868 */
[----:B------:R-:W-:Y:S02]  /*ec50*/  FFMA.FTZ R94, R93, c[0x0][0x23c], -R96 ;  /* 0x00008f005d5e7a23 */ /* 0x000fe40000010860 */
[--C-:B------:R-:W-:Y:S01]  /*ec60*/  FFMA.FTZ R97, R13, c[0x0][0x23c], -R104.reuse ;  /* 0x00008f000d617a23 */ /* 0x100fe20000010868 */
[----:B------:R-:W2:Y:S01]  /*ec70*/  MUFU.EX2 R98, R98 ;  /* 0x0000006200627308 */ /* 0x000ea20000000800 */
[----:B------:R-:W-:Y:S02]  /*ec80*/  FFMA.FTZ R3, R33, c[0x0][0x23c], -R104 ;  /* 0x00008f0021037a23 */ /* 0x000fe40000010868 */
[--C-:B------:R-:W-:Y:S02]  /*ec90*/  FFMA.FTZ R93, R35, c[0x0][0x23c], -R96.reuse ;  /* 0x00008f00235d7a23 */ /* 0x100fe40000010860 */
[----:B------:R-:W-:Y:S01]  /*eca0*/  FFMA.FTZ R157, R157, c[0x0][0x23c], -R96 ;  /* 0x00008f009d9d7a23 */ /* 0x000fe20000010860 */
[----:B------:R-:W3:Y:S01]  /*ecb0*/  LDSM.16.MT88.4 R32, [R120+0x7000] ;  /* 0x007000007820783b */ /* 0x000ee20000004200 */
[----:B------:R-:W-:Y:S01]  /*ecc0*/  FFMA.FTZ R112, R107, c[0x0][0x23c], -R104 ;  /* 0x00008f006b707a23 */ /* 0x000fe20000010868 */
[----:B------:R-:W4:Y:S01]  /*ecd0*/  MUFU.EX2 R0, R0 ;  /* 0x0000000000007308 */ /* 0x000f220000000800 */
[----:B------:R-:W-:-:S02]  /*ece0*/  FFMA.FTZ R110, R109, c[0x0][0x23c], -R96 ;  /* 0x00008f006d6e7a23 */ /* 0x000fc40000010860 */
[----:B------:R-:W-:Y:S02]  /*ecf0*/  FFMA.FTZ R106, R105, c[0x0][0x23c], -R96 ;  /* 0x00008f00696a7a23 */ /* 0x000fe40000010860 */
[--C-:B------:R-:W-:Y:S02]  /*ed00*/  FFMA.FTZ R111, R111, c[0x0][0x23c], -R104.reuse ;  /* 0x00008f006f6f7a23 */ /* 0x100fe40000010868 */
[----:B------:R-:W-:Y:S01]  /*ed10*/  FFMA.FTZ R108, R153, c[0x0][0x23c], -R104 ;  /* 0x00008f00996c7a23 */ /* 0x000fe20000010868 */
[----:B------:R-:W5:Y:S01]  /*ed20*/  MUFU.EX2 R97, R97 ;  /* 0x0000006100617308 */ /* 0x000f620000000800 */
[-C--:B--2---:R-:W-:Y:S02]  /*ed30*/  FMUL.FTZ R28, R56, R98.reuse ;  /* 0x00000062381c7220 */ /* 0x084fe40000410000 */
[-C--:B------:R-:W-:Y:S02]  /*ed40*/  FMUL.FTZ R29, R57, R98.reuse ;  /* 0x00000062391d7220 */ /* 0x080fe40000410000 */
[----:B------:R-:W-:-:S02]  /*ed50*/  FMUL.FTZ R4, R80, R98 ;  /* 0x0000006250047220 */ /* 0x000fc40000410000 */
[----:B------:R-:W-:Y:S01]  /*ed60*/  FMUL.FTZ R5, R81, R98 ;  /* 0x0000006251057220 */ /* 0x000fe20000410000 */
[----:B------:R-:W-:Y:S01]  /*ed70*/  MUFU.EX2 R86, R86 ;  /* 0x0000005600567308 */ /* 0x000fe20000000800 */
[-C--:B----4-:R-:W-:Y:S02]  /*ed80*/  FMUL.FTZ R30, R58, R0.reuse ;  /* 0x000000003a1e7220 */ /* 0x090fe40000410000 */
[-C--:B------:R-:W-:Y:S02]  /*ed90*/  FMUL.FTZ R31, R59, R0.reuse ;  /* 0x000000003b1f7220 */ /* 0x080fe40000410000 */
[----:B------:R-:W-:Y:S01]  /*eda0*/  LDSM.16.MT88.4 R56, [R122+0x6400] ;  /* 0x006400007a38783b */ /* 0x000fe20000004200 */
[-C--:B------:R-:W-:Y:S02]  /*edb0*/  FMUL.FTZ R6, R82, R0.reuse ;  /* 0x0000000052067220 */ /* 0x080fe40000410000 */
[----:B------:R-:W2:Y:S01]  /*edc0*/  MUFU.EX2 R3, R3 ;  /* 0x0000000300037308 */ /* 0x000ea20000000800 */
[----:B------:R-:W-:Y:S01]  /*edd0*/  FMUL.FTZ R7, R83, R0 ;  /* 0x0000000053077220 */ /* 0x000fe20000410000 */
[----:B-----5:R-:W-:Y:S01]  /*ede0*/  F2FP.PACK_AB R80, R90, R97 ;  /* 0x000000615a50723e */ /* 0x020fe200000000ff */
[----:B------:R-:W-:-:S02]  /*edf0*/  FMUL.FTZ R36, R36, R98 ;  /* 0x0000006224247220 */ /* 0x000fc40000410000 */
[----:B------:R-:W-:Y:S02]  /*ee00*/  FMUL.FTZ R37, R37, R98 ;  /* 0x0000006225257220 */ /* 0x000fe40000410000 */
[-C--:B------:R-:W-:Y:S01]  /*ee10*/  FMUL.FTZ R38, R38, R0.reuse ;  /* 0x0000000026267220 */ /* 0x080fe20000410000 */
[----:B------:R-:W-:Y:S01]  /*ee20*/  MUFU.EX2 R89, R89 ;  /* 0x0000005900597308 */ /* 0x000fe20000000800 */
[----:B------:R-:W-:Y:S02]  /*ee30*/  FMUL.FTZ R39, R39, R0 ;  /* 0x0000000027277220 */ /* 0x000fe40000410000 */
[----:B------:R-:W-:Y:S02]  /*ee40*/  FFMA.FTZ R107, R155, c[0x0][0x23c], -R104 ;  /* 0x00008f009b6b7a23 */ /* 0x000fe40000010868 */
[--C-:B------:R-:W-:Y:S02]  /*ee50*/  FFMA.FTZ R109, R151, c[0x0][0x23c], -R96.reuse ;  /* 0x00008f00976d7a23 */ /* 0x100fe40000010860 */
[----:B------:R-:W-:Y:S01]  /*ee60*/  FFMA.FTZ R105, R149, c[0x0][0x23c], -R96 ;  /* 0x00008f0095697a23 */ /* 0x000fe20000010860 */
[----:B------:R-:W4:Y:S01]  /*ee70*/  MUFU.EX2 R94, R94 ;  /* 0x0000005e005e7308 */ /* 0x000f220000000800 */
[----:B--2---:R-:W-:Y:S01]  /*ee80*/  F2FP.PACK_AB R82, R3, R86 ;  /* 0x000000560352723e */ /* 0x004fe200000000ff */
[----:B------:R-:W-:-:S02]  /*ee90*/  FMUL.FTZ R20, R48, R98 ;  /* 0x0000006230147220 */ /* 0x000fc40000410000 */
[----:B------:R-:W-:Y:S02]  /*eea0*/  FMUL.FTZ R21, R49, R98 ;  /* 0x0000006231157220 */ /* 0x000fe40000410000 */
[-C--:B------:R-:W-:Y:S02]  /*eeb0*/  FMUL.FTZ R22, R50, R0.reuse ;  /* 0x0000000032167220 */ /* 0x080fe40000410000 */
[----:B------:R-:W-:Y:S01]  /*eec0*/  MUFU.EX2 R2, R157 ;  /* 0x0000009d00027308 */ /* 0x000fe20000000800 */
[----:B------:R-:W-:Y:S02]  /*eed0*/  FMUL.FTZ R23, R51, R0 ;  /* 0x0000000033177220 */ /* 0x000fe40000410000 */
[-C--:B------:R-:W-:Y:S01]  /*eee0*/  FMUL.FTZ R52, R52, R98.reuse ;  /* 0x0000006234347220 */ /* 0x080fe20000410000 */
[----:B------:R-:W-:Y:S01]  /*eef0*/  LDSM.16.MT88.4 R48, [R120+0x8000] ;  /* 0x008000007830783b */ /* 0x000fe20000004200 */
[----:B------:R-:W-:Y:S02]  /*ef00*/  FMUL.FTZ R53, R53, R98 ;  /* 0x0000006235357220 */ /* 0x000fe40000410000 */
[-C--:B------:R-:W-:Y:S01]  /*ef10*/  FMUL.FTZ R54, R54, R0.reuse ;  /* 0x0000000036367220 */ /* 0x080fe20000410000 */
[----:B------:R-:W2:Y:S01]  /*ef20*/  MUFU.EX2 R93, R93 ;  /* 0x0000005d005d7308 */ /* 0x000ea20000000800 */
[----:B----4-:R-:W-:Y:S01]  /*ef30*/  F2FP.PACK_AB R81, R94, R89 ;  /* 0x000000595e51723e */ /* 0x010fe200000000ff */
[----:B------:R-:W-:-:S02]  /*ef40*/  FMUL.FTZ R55, R55, R0 ;  /* 0x0000000037377220 */ /* 0x000fc40000410000 */
[-C--:B------:R-:W-:Y:S02]  /*ef50*/  FMUL.FTZ R60, R60, R98.reuse ;  /* 0x000000623c3c7220 */ /* 0x080fe40000410000 */
[----:B------:R-:W-:Y:S02]  /*ef60*/  FMUL.FTZ R61, R61, R98 ;  /* 0x000000623d3d7220 */ /* 0x000fe40000410000 */
[----:B------:R-:W-:Y:S01]  /*ef70*/  MUFU.EX2 R112, R112 ;  /* 0x0000007000707308 */ /* 0x000fe20000000800 */
[-C--:B------:R-:W-:Y:S02]  /*ef80*/  FMUL.FTZ R62, R62, R0.reuse ;  /* 0x000000003e3e7220 */ /* 0x080fe40000410000 */
[----:B------:R-:W-:Y:S02]  /*ef90*/  FMUL.FTZ R63, R63, R0 ;  /* 0x000000003f3f7220 */ /* 0x000fe40000410000 */
[-C--:B------:R-:W-:Y:S02]  /*efa0*/  FMUL.FTZ R12, R40, R98.reuse ;  /* 0x00000062280c7220 */ /* 0x080fe40000410000 */
[----:B------:R-:W-:Y:S01]  /*efb0*/  FMUL.FTZ R13, R41, R98 ;  /* 0x00000062290d7220 */ /* 0x000fe20000410000 */
[----:B--2---:R-:W-:Y:S01]  /*efc0*/  F2FP.PACK_AB R83, R93, R2 ;  /* 0x000000025d53723e */ /* 0x004fe200000000ff */
[----:B------:R-:W2:Y:S01]  /*efd0*/  MUFU.EX2 R111, R111 ;  /* 0x0000006f006f7308 */ /* 0x000ea20000000800 */
[----:B------:R-:W-:-:S02]  /*efe0*/  FMUL.FTZ R14, R42, R0 ;  /* 0x000000002a0e7220 */ /* 0x000fc40000410000 */
[----:B------:R-:W-:Y:S02]  /*eff0*/  FMUL.FTZ R15, R43, R0 ;  /* 0x000000002b0f7220 */ /* 0x000fe40000410000 */
[-C--:B------:R-:W-:Y:S01]  /*f000*/  FMUL.FTZ R44, R44, R98.reuse ;  /* 0x000000622c2c7220 */ /* 0x080fe20000410000 */
[C---:B-1----:R-:W-:Y:S01]  /*f010*/  HMMA.16816.F32 R4, R80.reuse, R8, R4 ;  /* 0x000000085004723c */ /* 0x042fe20000001804 */
[----:B------:R-:W-:Y:S01]  /*f020*/  FMUL.FTZ R45, R45, R98 ;  /* 0x000000622d2d7220 */ /* 0x000fe20000410000 */
[----:B------:R-:W-:Y:S01]  /*f030*/  MUFU.EX2 R108, R108 ;  /* 0x0000006c006c7308 */ /* 0x000fe20000000800 */
[-C--:B------:R-:W-:Y:S01]  /*f040*/  FMUL.FTZ R46, R46, R0.reuse ;  /* 0x000000002e2e7220 */ /* 0x080fe20000410000 */
[----:B------:R-:W1:Y:S01]  /*f050*/  LDSM.16.MT88.4 R40, [R122+0x8000] ;  /* 0x008000007a28783b */ /* 0x000e620000004200 */
[----:B------:R-:W-:Y:S02]  /*f060*/  FMUL.FTZ R47, R47, R0 ;  /* 0x000000002f2f7220 */ /* 0x000fe40000410000 */
[-C--:B------:R-:W-:Y:S01]  /*f070*/  FMUL.FTZ R76, R76, R98.reuse ;  /* 0x000000624c4c7220 */ /* 0x080fe20000410000 */
[----:B------:R-:W-:Y:S01]  /*f080*/  HMMA.16816.F32 R8, R80, R10, R36 ;  /* 0x0000000a5008723c */ /* 0x000fe20000001824 */
[----:B------:R-:W-:Y:S01]  /*f090*/  FMUL.FTZ R77, R77, R98 ;  /* 0x000000624d4d7220 */ /* 0x000fe20000410000 */
[----:B------:R-:W4:Y:S01]  /*f0a0*/  MUFU.EX2 R107, R107 ;  /* 0x0000006b006b7308 */ /* 0x000f220000000800 */
        /* <DEDUP_REMOVED lines=9> */
[----:B---3--:R-:W-:Y:S01]  /*f140*/  HMMA.16816.F32 R28, R80, R32, R28 ;  /* 0x00000020501c723c */ /* 0x008fe2000000181c */
[----:B------:R-:W-:Y:S01]  /*f150*/  FMUL.FTZ R73, R73, R98 ;  /* 0x0000006249497220 */ /* 0x000fe20000410000 */
[----:B------:R-:W3:Y:S01]  /*f160*/  MUFU.EX2 R109, R109 ;  /* 0x0000006d006d7308 */ /* 0x000ee20000000800 */
[----:B------:R-:W-:-:S02]  /*f170*/  FMUL.FTZ R74, R74, R0 ;  /* 0x000000004a4a7220 */ /* 0x000fc40000410000 */
[----:B------:R-:W-:Y:S02]  /*f180*/  FMUL.FTZ R75, R75, R0 ;  /* 0x000000004b4b7220 */ /* 0x000fe40000410000 */
[--C-:B------:R-:W-:Y:S01]  /*f190*/  FFMA.FTZ R116, R119, c[0x0][0x23c], -R104.reuse ;  /* 0x00008f0077747a23 */ /* 0x100fe20000010868 */
[C---:B------:R-:W-:Y:S01]  /*f1a0*/  HMMA.16816.F32 R24, R80.reuse, R26, R52 ;  /* 0x0000001a5018723c */ /* 0x040fe20000001834 */
[--C-:B------:R-:W-:Y:S01]  /*f1b0*/  FFMA.FTZ R139, R139, c[0x0][0x23c], -R104.reuse ;  /* 0x00008f008b8b7a23 */ /* 0x100fe20000010868 */
[----:B------:R-:W-:Y:S01]  /*f1c0*/  MUFU.EX2 R106, R106 ;  /* 0x0000006a006a7308 */ /* 0x000fe20000000800 */
[--C-:B------:R-:W-:Y:S02]  /*f1d0*/  FFMA.FTZ R114, R145, c[0x0][0x23c], -R104.reuse ;  /* 0x00008f0091727a23 */ /* 0x100fe40000010868 */
[----:B------:R-:W-:Y:S02]  /*f1e0*/  FFMA.FTZ R119, R147, c[0x0][0x23c], -R104 ;  /* 0x00008f0093777a23 */ /* 0x000fe40000010868 */
[----:B--2---:R-:W-:Y:S01]  /*f1f0*/  F2FP.PACK_AB R52, R111, R112 ;  /* 0x000000706f34723e */ /* 0x004fe200000000ff */
[----:B------:R-:W-:Y:S01]  /*f200*/  HMMA.16816.F32 R32, R80, R34, R60 ;  /* 0x000000225020723c */ /* 0x000fe2000000183c */
[----:B----4-:R-:W-:Y:S01]  /*f210*/  F2FP.PACK_AB R54, R107, R108 ;  /* 0x0000006c6b36723e */ /* 0x010fe200000000ff */
[----:B------:R-:W2:Y:S01]  /*f220*/  MUFU.EX2 R105, R105 ;  /* 0x0000006900697308 */ /* 0x000ea20000000800 */
[----:B---3--:R-:W-:Y:S01]  /*f230*/  F2FP.PACK_AB R53, R109, R110 ;  /* 0x0000006e6d35723e */ /* 0x008fe200000000ff */
[----:B------:R-:W3:Y:S01]  /*f240*/  LDSM.16.MT88.4 R60, [R120+0x6400] ;  /* 0x00640000783c783b */ /* 0x000ee20000004200 */
[----:B------:R-:W-:-:S02]  /*f250*/  FFMA.FTZ R136, R137, c[0x0][0x23c], -R96 ;  /* 0x00008f0089887a23 */ /* 0x000fc40000010860 */
[--C-:B------:R-:W-:Y:S01]  /*f260*/  FFMA.FTZ R117, R117, c[0x0][0x23c], -R96.reuse ;  /* 0x00008f0075757a23 */ /* 0x100fe20000010860 */
[C---:B------:R-:W-:Y:S01]  /*f270*/  HMMA.16816.F32 R12, R80.reuse, R16, R12 ;  /* 0x00000010500c723c */ /* 0x040fe2000000180c */
[--C-:B------:R-:W-:Y:S01]  /*f280*/  FFMA.FTZ R113, R113, c[0x0][0x23c], -R96.reuse ;  /* 0x00008f0071717a23 */ /* 0x100fe20000010860 */
[----:B------:R-:W-:Y:S01]  /*f290*/  MUFU.EX2 R116, R116 ;  /* 0x0000007400747308 */ /* 0x000fe20000000800 */
[----:B------:R-:W-:Y:S02]  /*f2a0*/  FFMA.FTZ R118, R115, c[0x0][0x23c], -R96 ;  /* 0x00008f0073767a23 */ /* 0x000fe40000010860 */
[--C-:B------:R-:W-:Y:S02]  /*f2b0*/  FFMA.FTZ R100, R100, c[0x0][0x23c], -R104.reuse ;  /* 0x00008f0064647a23 */ /* 0x100fe40000010868 */
[--C-:B------:R-:W-:Y:S01]  /*f2c0*/  FFMA.FTZ R101, R101, c[0x0][0x23c], -R104.reuse ;  /* 0x00008f0065657a23 */ /* 0x100fe20000010868 */
[----:B------:R-:W-:Y:S01]  /*f2d0*/  HMMA.16816.F32 R16, R80, R18, R44 ;  /* 0x000000125010723c */ /* 0x000fe2000000182c */
[--C-:B------:R-:W-:Y:S01]  /*f2e0*/  FFMA.FTZ R102, R102, c[0x0][0x23c], -R104.reuse ;  /* 0x00008f0066667a23 */ /* 0x100fe20000010868 */
[----:B--2---:R-:W-:Y:S01]  /*f2f0*/  F2FP.PACK_AB R55, R105, R106 ;  /* 0x0000006a6937723e */ /* 0x004fe200000000ff */
[----:B------:R-:W-:Y:S01]  /*f300*/  MUFU.EX2 R139, R139 ;  /* 0x0000008b008b7308 */ /* 0x000fe20000000800 */
[----:B------:R-:W-:-:S02]  /*f310*/  FFMA.FTZ R103, R103, c[0x0][0x23c], -R104 ;  /* 0x00008f0067677a23 */ /* 0x000fc40000010868 */
[--C-:B------:R-:W-:Y:S02]  /*f320*/  FFMA.FTZ R104, R99, c[0x0][0x23c], -R96.reuse ;  /* 0x00008f0063687a23 */ /* 0x100fe40000010860 */
[----:B-1----:R-:W-:Y:S01]  /*f330*/  HMMA.16816.F32 R36, R80, R40, R36 ;  /* 0x000000285024723c */ /* 0x002fe20000001824 */
[-C--:B------:R-:W-:Y:S02]  /*f340*/  FMUL.FTZ R44, R68, R98.reuse ;  /* 0x00000062442c7220 */ /* 0x080fe40000410000 */
[----:B------:R-:W-:Y:S01]  /*f350*/  FMUL.FTZ R45, R69, R98 ;  /* 0x00000062452d7220 */ /* 0x000fe20000410000 */
[----:B------:R-:W-:Y:S01]  /*f360*/  MUFU.EX2 R114, R114 ;  /* 0x0000007200727308 */ /* 0x000fe20000000800 */
[-C--:B------:R-:W-:Y:S02]  /*f370*/  FMUL.FTZ R46, R70, R0.reuse ;  /* 0x00000000462e7220 */ /* 0x080fe40000410000 */
[----:B------:R-:W-:Y:S01]  /*f380*/  FMUL.FTZ R47, R71, R0 ;  /* 0x00000000472f7220 */ /* 0x000fe20000410000 */
[----:B------:R-:W-:Y:S01]  /*f390*/  HMMA.16816.F32 R4, R52, R56, R4 ;  /* 0x000000383404723c */ /* 0x000fe20000001804 */
[----:B------:R-:W-:-:S02]  /*f3a0*/  FFMA.FTZ R95, R95, c[0x0][0x23c], -R96 ;  /* 0x00008f005f5f7a23 */ /* 0x000fc40000010860 */
[--C-:B------:R-:W-:Y:S01]  /*f3b0*/  FFMA.FTZ R99, R88, c[0x0][0x23c], -R96.reuse ;  /* 0x00008f0058637a23 */ /* 0x100fe20000010860 */
[----:B------:R-:W-:Y:S01]  /*f3c0*/  MUFU.EX2 R119, R119 ;  /* 0x0000007700777308 */ /* 0x000fe20000000800 */
[----:B------:R-:W-:Y:S02]  /*f3d0*/  FFMA.FTZ R96, R91, c[0x0][0x23c], -R96 ;  /* 0x00008f005b607a23 */ /* 0x000fe40000010860 */
[----:B------:R-:W-:Y:S01]  /*f3e0*/  FFMA.FTZ R97, R141, R98, R97 ;  /* 0x000000628d617223 */ /* 0x000fe20000010061 */
[C---:B------:R-:W-:Y:S01]  /*f3f0*/  HMMA.16816.F32 R8, R52.reuse, R58, R8 ;  /* 0x0000003a3408723c */ /* 0x040fe20000001808 */
[----:B------:R-:W1:Y:S02]  /*f400*/  LDSM.16.MT88.4 R56, [R122+0x7400] ;  /* 0x007400007a38783b */ /* 0x000e640000004200 */
[----:B------:R-:W-:Y:S01]  /*f410*/  FADD.FTZ R97, R90, R97 ;  /* 0x000000615a617221 */ /* 0x000fe20000010000 */
[----:B------:R-:W-:Y:S03]  /*f420*/  MUFU.EX2 R136, R136 ;  /* 0x0000008800887308 */ /* 0x000fe60000000800 */
[----:B------:R-:W-:Y:S01]  /*f430*/  FADD.FTZ R86, R86, R97 ;  /* 0x0000006156567221 */ /* 0x000fe20000010000 */
[C---:B---3--:R-:W-:Y:S03]  /*f440*/  HMMA.16816.F32 R12, R52.reuse, R60, R12 ;  /* 0x0000003c340c723c */ /* 0x048fe6000000180c */
[----:B------:R-:W-:Y:S01]  /*f450*/  FADD.FTZ R3, R3, R86 ;  /* 0x0000005603037221 */ /* 0x000fe20000010000 */
[----:B------:R-:W-:Y:S03]  /*f460*/  MUFU.EX2 R117, R117 ;  /* 0x0000007500757308 */ /* 0x000fe60000000800 */
[----:B------:R-:W-:Y:S01]  /*f470*/  FADD.FTZ R112, R112, R3 ;  /* 0x0000000370707221 */ /* 0x000fe20000010000 */
[----:B------:R-:W-:Y:S01]  /*f480*/  HMMA.16816.F32 R16, R52, R62, R16 ;  /* 0x0000003e3410723c */ /* 0x000fe20000001810 */
[----:B------:R-:W2:Y:S02]  /*f490*/  LDSM.16.MT88.4 R60, [R120+0x7400] ;  /* 0x00740000783c783b */ /* 0x000ea40000004200 */
[----:B------:R-:W-:Y:S01]  /*f4a0*/  FADD.FTZ R111, R111, R112 ;  /* 0x000000706f6f7221 */ /* 0x000fe20000010000 */
[----:B------:R-:W-:Y:S03]  /*f4b0*/  MUFU.EX2 R113, R113 ;  /* 0x0000007100717308 */ /* 0x000fe60000000800 */
[----:B------:R-:W-:Y:S01]  /*f4c0*/  FADD.FTZ R108, R108, R111 ;  /* 0x0000006f6c6c7221 */ /* 0x000fe20000010000 */
[C---:B------:R-:W-:Y:S01]  /*f4d0*/  HMMA.16816.F32 R40, R80.reuse, R42, R76 ;  /* 0x0000002a5028723c */ /* 0x040fe2000000184c */
[----:B------:R-:W-:Y:S02]  /*f4e0*/  LDSM.16.MT88.4 R76, [R122+0x8800] ;  /* 0x008800007a4c783b */ /* 0x000fe40000004200 */
[----:B------:R-:W-:Y:S01]  /*f4f0*/  FADD.FTZ R107, R107, R108 ;  /* 0x0000006c6b6b7221 */ /* 0x000fe20000010000 */
[----:B------:R-:W-:Y:S04]  /*f500*/  MUFU.EX2 R118, R118 ;  /* 0x0000007600767308 */ /* 0x000fe80000000800 */
[C---:B------:R-:W-:Y:S04]  /*f510*/  HMMA.16816.F32 R44, R80.reuse, R48, R44 ;  /* 0x00000030502c723c */ /* 0x040fe8000000182c */
[----:B------:R-:W-:Y:S04]  /*f520*/  MUFU.EX2 R100, R100 ;  /* 0x0000006400647308 */ /* 0x000fe80000000800 */
[----:B------:R-:W-:Y:S01]  /*f530*/  HMMA.16816.F32 R48, R80, R50, R72 ;  /* 0x000000325030723c */ /* 0x000fe20000001848 */
[----:B------:R-:W-:Y:S03]  /*f540*/  LDSM.16.MT88.4 R72, [R120+0x8800] ;  /* 0x008800007848783b */ /* 0x000fe60000004200 */
[----:B------:R-:W3:Y:S04]  /*f550*/  MUFU.EX2 R101, R101 ;  /* 0x0000006500657308 */ /* 0x000ee80000000800 */
[C---:B-1----:R-:W-:Y:S04]  /*f560*/  HMMA.16816.F32 R20, R52.reuse, R56, R20 ;  /* 0x000000383414723c */ /* 0x042fe80000001814 */
[----:B------:R-:W-:Y:S04]  /*f570*/  MUFU.EX2 R102, R102 ;  /* 0x0000006600667308 */ /* 0x000fe80000000800 */
[----:B------:R-:W-:Y:S01]  /*f580*/  HMMA.16816.F32 R24, R52, R58, R24 ;  /* 0x0000003a3418723c */ /* 0x000fe20000001818 */
[----:B------:R-:W1:Y:S03]  /*f590*/  LDSM.16.MT88.4 R56, [R122+0x8400] ;  /* 0x008400007a38783b */ /* 0x000e660000004200 */
[----:B------:R-:W4:Y:S01]  /*f5a0*/  MUFU.EX2 R103, R103 ;  /* 0x0000006700677308 */ /* 0x000f220000000800 */
[----:B---3--:R-:W-:-:S03]  /*f5b0*/  F2FP.PACK_AB R88, R101, R100 ;  /* 0x000000646558723e */ /* 0x008fc600000000ff */
[C---:B--2---:R-:W-:Y:S04]  /*f5c0*/  HMMA.16816.F32 R28, R52.reuse, R60, R28 ;  /* 0x0000003c341c723c */ /* 0x044fe8000000181c */
[----:B------:R-:W-:Y:S04]  /*f5d0*/  MUFU.EX2 R95, R95 ;  /* 0x0000005f005f7308 */ /* 0x000fe80000000800 */
[----:B------:R-:W-:Y:S01]  /*f5e0*/  HMMA.16816.F32 R32, R52, R62, R32 ;  /* 0x0000003e3420723c */ /* 0x000fe20000001820 */
[----:B------:R-:W2:Y:S03]  /*f5f0*/  LDSM.16.MT88.4 R60, [R120+0x8400] ;  /* 0x00840000783c783b */ /* 0x000ea60000004200 */
[----:B------:R-:W-:Y:S01]  /*f600*/  MUFU.EX2 R104, R104 ;  /* 0x0000006800687308 */ /* 0x000fe20000000800 */
[----:B----4-:R-:W-:-:S07]  /*f610*/  F2FP.PACK_AB R90, R103, R102 ;  /* 0x00000066675a723e */ /* 0x010fce00000000ff */
[----:B------:R-:W-:Y:S08]  /*f620*/  MUFU.EX2 R99, R99 ;  /* 0x0000006300637308 */ /* 0x000ff00000000800 */
[----:B------:R-:W3:Y:S01]  /*f630*/  MUFU.EX2 R96, R96 ;  /* 0x0000006000607308 */ /* 0x000ee20000000800 */
[C---:B-1----:R-:W-:Y:S08]  /*f640*/  HMMA.16816.F32 R36, R52.reuse, R56, R36 ;  /* 0x000000383424723c */ /* 0x042ff00000001824 */
[----:B------:R-:W-:Y:S01]  /*f650*/  HMMA.16816.F32 R40, R52, R58, R40 ;  /* 0x0000003a3428723c */ /* 0x000fe20000001828 */
[----:B------:R-:W1:Y:S01]  /*f660*/  LDSM.16.MT88.4 R56, [R122+0x6800] ;  /* 0x006800007a38783b */ /* 0x000e620000004200 */
[----:B---3--:R-:W-:-:S06]  /*f670*/  F2FP.PACK_AB R91, R96, R99 ;  /* 0x00000063605b723e */ /* 0x008fcc00000000ff */
        /* <DEDUP_REMOVED lines=8> */
[----:B------:R-:W-:-:S03]  /*f700*/  F2FP.PACK_AB R55, R118, R113 ;  /* 0x000000717637723e */ /* 0x000fc600000000ff */
[----:B------:R-:W-:-:S04]  /*f710*/  FADD.FTZ R114, R114, R139 ;  /* 0x0000008b72727221 */ /* 0x000fc80000010000 */
[----:B------:R-:W-:Y:S01]  /*f720*/  HMMA.16816.F32 R64, R52, R76, R36 ;  /* 0x0000004c3440723c */ /* 0x000fe20000001824 */
[----:B------:R-:W-:Y:S01]  /*f730*/  LDSM.16.MT88.4 R36, [R122+0x6c00] ;  /* 0x006c00007a24783b */ /* 0x000fe20000004200 */
[----:B------:R-:W-:-:S04]  /*f740*/  FADD.FTZ R119, R119, R114 ;  /* 0x0000007277777221 */ /* 0x000fc80000010000 */
[----:B------:R-:W-:Y:S02]  /*f750*/  FADD.FTZ R100, R100, R119 ;  /* 0x0000007764647221 */ /* 0x000fe40000010000 */
[----:B-1----:R-:W-:Y:S02]  /*f760*/  HMMA.16816.F32 R4, R52, R56, R4 ;  /* 0x000000383404723c */ /* 0x002fe40000001804 */
[----:B------:R-:W-:-:S04]  /*f770*/  FADD.FTZ R101, R101, R100 ;  /* 0x0000006465657221 */ /* 0x000fc80000010000 */
[----:B------:R-:W-:Y:S02]  /*f780*/  FADD.FTZ R102, R102, R101 ;  /* 0x0000006566667221 */ /* 0x000fe40000010000 */
[----:B------:R-:W-:Y:S01]  /*f790*/  HMMA.16816.F32 R8, R52, R58, R8 ;  /* 0x0000003a3408723c */ /* 0x000fe20000001808 */
[----:B------:R-:W1:Y:S01]  /*f7a0*/  LDSM.16.MT88.4 R56, [R122+0x7800] ;  /* 0x007800007a38783b */ /* 0x000e620000004200 */
[----:B------:R-:W-:-:S06]  /*f7b0*/  FADD.FTZ R141, R103, R102 ;  /* 0x00000066678d7221 */ /* 0x000fcc0000010000 */
[C---:B------:R-:W-:Y:S01]  /*f7c0*/  HMMA.16816.F32 R68, R52.reuse, R72, R44 ;  /* 0x000000483444723c */ /* 0x040fe2000000182c */
[----:B------:R-:W-:Y:S07]  /*f7d0*/  LDSM.16.MT88.4 R44, [R120+0x6c00] ;  /* 0x006c0000782c783b */ /* 0x000fee0000004200 */
[C---:B--2---:R-:W-:Y:S08]  /*f7e0*/  HMMA.16816.F32 R12, R52.reuse, R60, R12 ;  /* 0x0000003c340c723c */ /* 0x044ff0000000180c */
[C---:B------:R-:W-:Y:S01]  /*f7f0*/  HMMA.16816.F32 R16, R52.reuse, R62, R16 ;  /* 0x0000003e3410723c */ /* 0x040fe20000001810 */
[----:B------:R-:W-:Y:S07]  /*f800*/  LDSM.16.MT88.4 R60, [R120+0x7c00] ;  /* 0x007c0000783c783b */ /* 0x000fee0000004200 */
[C---:B------:R-:W-:Y:S08]  /*f810*/  HMMA.16816.F32 R76, R52.reuse, R78, R40 ;  /* 0x0000004e344c723c */ /* 0x040ff00000001828 */
[C---:B------:R-:W-:Y:S08]  /*f820*/  HMMA.16816.F32 R72, R52.reuse, R74, R48 ;  /* 0x0000004a3448723c */ /* 0x040ff00000001830 */
[C---:B-1----:R-:W-:Y:S08]  /*f830*/  HMMA.16816.F32 R20, R52.reuse, R56, R20 ;  /* 0x000000383414723c */ /* 0x042ff00000001814 */
[C---:B------:R-:W-:Y:S01]  /*f840*/  HMMA.16816.F32 R24, R52.reuse, R58, R24 ;  /* 0x0000003a3418723c */ /* 0x040fe20000001818 */
[----:B------:R-:W1:Y:S07]  /*f850*/  LDSM.16.MT88.4 R56, [R120+0x7800] ;  /* 0x007800007838783b */ /* 0x000e6e0000004200 */
[C---:B-1----:R-:W-:Y:S07]  /*f860*/  HMMA.16816.F32 R28, R52.reuse, R56, R28 ;  /* 0x00000038341c723c */ /* 0x042fee000000181c */
[----:B------:R-:W-:Y:S01]  /*f870*/  FFMA.FTZ R57, R140, R0, R89 ;  /* 0x000000008c397223 */ /* 0x000fe20000010059 */
[----:B------:R-:W-:Y:S01]  /*f880*/  F2FP.PACK_AB R89, R104, R95 ;  /* 0x0000005f6859723e */ /* 0x000fe200000000ff */
[----:B------:R-:W-:Y:S01]  /*f890*/  HMMA.16816.F32 R32, R52, R58, R32 ;  /* 0x0000003a3420723c */ /* 0x000fe20000001820 */
[----:B------:R-:W1:Y:S07]  /*f8a0*/  LDSM.16.MT88.4 R52, [R122+0x7c00] ;  /* 0x007c00007a34783b */ /* 0x000e6e0000004200 */
[C---:B------:R-:W-:Y:S01]  /*f8b0*/  HMMA.16816.F32 R80, R88.reuse, R36, R4 ;  /* 0x000000245850723c */ /* 0x040fe20000001804 */
[----:B------:R-:W-:Y:S07]  /*f8c0*/  LDSM.16.MT88.4 R4, [R120+0x8c00] ;  /* 0x008c00007804783b */ /* 0x000fee0000004200 */
[C---:B------:R-:W-:Y:S01]  /*f8d0*/  HMMA.16816.F32 R36, R88.reuse, R38, R8 ;  /* 0x000000265824723c */ /* 0x040fe20000001808 */
[----:B------:R-:W2:Y:S07]  /*f8e0*/  LDSM.16.MT88.4 R8, [R122+0x8c00] ;  /* 0x008c00007a08783b */ /* 0x000eae0000004200 */
[C---:B------:R-:W-:Y:S07]  /*f8f0*/  HMMA.16816.F32 R40, R88.reuse, R44, R12 ;  /* 0x0000002c5828723c */ /* 0x040fee000000180c */
        /* <DEDUP_REMOVED lines=18> */
[----:B--2---:R-:W-:Y:S03]  /*fa20*/  HMMA.16816.F32 R64, R88, R8, R64 ;  /* 0x000000085840723c */ /* 0x004fe60000001840 */
[----:B------:R-:W-:-:S04]  /*fa30*/  FADD.FTZ R95, R95, R118 ;  /* 0x000000765f5f7221 */ /* 0x000fc80000010000 */
[----:B------:R-:W-:Y:S01]  /*fa40*/  FADD.FTZ R104, R104, R95 ;  /* 0x0000005f68687221 */ /* 0x000fe20000010000 */
[----:B------:R-:W-:Y:S03]  /*fa50*/  HMMA.16816.F32 R76, R88, R10, R76 ;  /* 0x0000000a584c723c */ /* 0x000fe6000000184c */
[----:B------:R-:W-:-:S04]  /*fa60*/  FADD.FTZ R99, R99, R104 ;  /* 0x0000006863637221 */ /* 0x000fc80000010000 */
[----:B------:R-:W-:Y:S01]  /*fa70*/  FADD.FTZ R140, R96, R99 ;  /* 0x00000063608c7221 */ /* 0x000fe20000010000 */
[C---:B------:R-:W-:Y:S08]  /*fa80*/  HMMA.16816.F32 R68, R88.reuse, R4, R68 ;  /* 0x000000045844723c */ /* 0x040ff00000001844 */
[----:B------:R-:W-:Y:S08]  /*fa90*/  HMMA.16816.F32 R72, R88, R6, R72 ;  /* 0x000000065848723c */ /* 0x000ff00000001848 */
.L_x_4211:
        /* <DEDUP_REMOVED lines=12> */
.L_x_4221:
        /* <DEDUP_REMOVED lines=65> */
.L_x_4218:
[----:B------:R-:W-:Y:S01]  /*ff70*/  LOP3.LUT P6, RZ, R133, 0x1, RZ, 0xc0, !PT ;  /* 0x0000000185ff7812 */ /* 0x000fe200078cc0ff */
[----:B------:R-:W-:Y:S01]  /*ff80*/  IMAD.MOV.U32 R0, RZ, RZ, c[0x0][0x1a0] ;  /* 0x00006800ff007624 */ /* 0x000fe200078e00ff */
[----:B------:R-:W-:Y:S01]  /*ff90*/  LEA R138, P1, R139, R142, 0x1 ;  /* 0x0000008e8b8a7211 */ /* 0x000fe200078208ff */
[----:B------:R-:W-:Y:S01]  /*ffa0*/  IMAD.MOV.U32 R145, RZ, RZ, c[0x0][0x1a4] ;  /* 0x00006900ff917624 */ /* 0x000fe200078e00ff */
[----:B------:R-:W-:Y:S02]  /*ffb0*/  LOP3.LUT P5, RZ, R133, 0x2, RZ, 0xc0, !PT ;  /* 0x0000000285ff7812 */ /* 0x000fe400078ac0ff */
[C---:B------:R-:W-:Y:S02]  /*ffc0*/  LEA R2, P0, R0.reuse, R139, 0x5 ;  /* 0x0000008b00027211 */ /* 0x040fe400078028ff */
[----:B------:R-:W-:Y:S02]  /*ffd0*/  LEA.HI.X R139, R139, R143, R86, 0x1, P1 ;  /* 0x0000008f8b8b7211 */ /* 0x000fe400008f0c56 */
[----:B------:R-:W-:Y:S02]  /*ffe0*/  LOP3.LUT P4, RZ, R133, 0x4, RZ, 0xc0, !PT ;  /* 0x0000000485ff7812 */ /* 0x000fe4000788c0ff */
[C-C-:B------:R-:W-:Y:S01]  /*fff0*/  LEA.HI.X R86, R0.reuse, R86, R145.reuse, 0x5, P0 ;  /* 0x0000005600567211 */ /* 0x140fe200000f2c91 */
[----:B------:R-:W-:Y:S01]  /*10000*/  @!PT LDS RZ, [RZ] ;  /* 0x00000000fffff984 */ /* 0x000fe20000000800 */
[----:B------:R-:W-:Y:S01]  /*10010*/  @!PT LDS RZ, [RZ] ;  /* 0x00000000fffff984 */ /* 0x000fe20000000800 */
[----:B------:R-:W-:Y:S01]  /*10020*/  @!PT LDS RZ, [RZ] ;  /* 0x00000000fffff984 */ /* 0x000fe20000000800 */
[----:B------:R1:W-:Y:S01]  /*10030*/  @P6 LDGSTS.E.BYPASS.LTC128B.128 [R130+0x6000], [R138.64] ;  /* 0x060000008a826fae */ /* 0x0003e2000b901d46 */
[C---:B------:R-:W-:Y:S03]  /*10040*/  @P6 LEA R144, P2, R0.reuse, R138, 0x6 ;  /* 0x0000008a00906211 */ /* 0x040fe600078430ff */
[----:B------:R-:W-:Y:S01]  /*10050*/  @!P6 STS [R130+0x6000], RZ ;  /* 0x006000ff8200e388 */ /* 0x000fe20000000800 */
[----:B------:R-:W-:Y:S02]  /*10060*/  @P6 LEA.HI.X R145, R0, R139, R145, 0x6, P2 ;  /* 0x0000008b00916211 */ /* 0x000fe400010f3491 */
[CC--:B------:R-:W-:Y:S01]  /*10070*/  @P5 LEA R146, P1, R2.reuse, R142.reuse, 0x1 ;  /* 0x0000008e02925211 */ /* 0x0c0fe200078208ff */
[----:B------:R-:W-:Y:S02]  /*10080*/  @!P6 STS [R130+0x6004], RZ ;  /* 0x006004ff8200e388 */ /* 0x000fe40000000800 */
[C---:B------:R-:W-:Y:S02]  /*10090*/  @P4 LEA R142, P0, R2.reuse, R142, 0x1 ;  /* 0x0000008e028e4211 */ /* 0x040fe400078008ff */
[----:B------:R-:W-:Y:S01]  /*100a0*/  @!P6 STS.64 [R130+0x6008], RZ ;  /* 0x006008ff8200e388 */ /* 0x000fe20000000a00 */
[CCC-:B------:R-:W-:Y:S02]  /*100b0*/  @P5 LEA.HI.X R147, R2.reuse, R143.reuse, R86.reuse, 0x1, P1 ;  /* 0x0000008f02935211 */ /* 0x1c0fe400008f0c56 */
[----:B------:R-:W-:Y:S01]  /*100c0*/  @P4 LEA.HI.X R143, R2, R143, R86, 0x1, P0 ;  /* 0x0000008f028f4211 */ /* 0x000fe200000f0c56 */
[----:B------:R-:W-:Y:S01]  /*100d0*/  @!PT LDS RZ, [RZ] ;  /* 0x00000000fffff984 */ /* 0x000fe20000000800 */
[----:B------:R-:W-:Y:S01]  /*100e0*/  @!PT LDS RZ, [RZ] ;  /* 0x00000000fffff984 */ /* 0x000fe20000000800 */
[----:B------:R-:W-:Y:S01]  /*100f0*/  @!PT LDS RZ, [RZ] ;  /* 0x00000000fffff984 */ /* 0x000fe20000000800 */
[----:B------:R1:W-:Y:S01]  /*10100*/  @P5 LDGSTS.E.BYPASS.LTC128B.128 [R130+0x7000], [R138.64+0x40] ;  /* 0x070000408a825fae */ /* 0x0003e2000b901d46 */
[----:B------:R-:W-:Y:S03]  /*10110*/  ISETP.GE.AND P0, PT, R131, 0x2, PT ;  /* 0x000000028300780c */ /* 0x000fe60003f06270 */
        /* <DEDUP_REMOVED lines=23> */
[----:B------:R-:W3:Y:S04]  /*10290*/  LDSM.16.M88.4 R96, [R124+0x3400] ;  /* 0x003400007c60783b */ /* 0x000ee80000000200 */
[----:B------:R-:W4:Y:S04]  /*102a0*/  LDSM.16.M88.4 R100, [R124+0x3800] ;  /* 0x003800007c64783b */ /* 0x000f280000000200 */
[----:B------:R-:W0:Y:S04]  /*102b0*/  LDGDEPBAR ;  /* 0x00000000000079af */ /* 0x000e280000000000 */
[----:B------:R-:W5:Y:S04]  /*102c0*/  LDSM.16.M88.4 R104, [R124+0x3c00] ;  /* 0x003c00007c68783b */ /* 0x000f680000000200 */
[----:B------:R-:W-:Y:S04]  /*102d0*/  LDSM.16.M88.4 R108, [R123] ;  /* 0x000000007b6c783b */ /* 0x000fe80000000200 */
[----:B------:R-:W1:Y:S04]  /*102e0*/  LDSM.16.M88.4 R112, [R121+0x3000] ;  /* 0x003000007970783b */ /* 0x000e680000000200 */
[----:B------:R-:W1:Y:S01]  /*102f0*/  LDSM.16.M88.4 R116, [R121+0x3400] ;  /* 0x003400007974783b */ /* 0x000e620000000200 */
[C---:B--2---:R-:W-:Y:S08]  /*10300*/  HMMA.16816.F32 R4, R88.reuse, R92, RZ ;  /* 0x0000005c5804723c */ /* 0x044ff000000018ff */
[C---:B------:R-:W-:Y:S01]  /*10310*/  HMMA.16816.F32 R8, R88.reuse, R94, RZ ;  /* 0x0000005e5808723c */ /* 0x040fe200000018ff */
[----:B------:R-:W-:Y:S07]  /*10320*/  LDSM.16.M88.4 R92, [R121+0x3c00] ;  /* 0x003c0000795c783b */ /* 0x000fee0000000200 */
[C---:B---3--:R-:W-:Y:S08]  /*10330*/  HMMA.16816.F32 R12, R88.reuse, R96, RZ ;  /* 0x00000060580c723c */ /* 0x048ff000000018ff */
[C---:B------:R-:W-:Y:S01]  /*10340*/  HMMA.16816.F32 R16, R88.reuse, R98, RZ ;  /* 0x000000625810723c */ /* 0x040fe200000018ff */
[----:B------:R-:W-:Y:S07]  /*10350*/  LDSM.16.M88.4 R96, [R124+0x4000] ;  /* 0x004000007c60783b */ /* 0x000fee0000000200 */
[C---:B----4-:R-:W-:Y:S08]  /*10360*/  HMMA.16816.F32 R20, R88.reuse, R100, RZ ;  /* 0x000000645814723c */ /* 0x050ff000000018ff */
[C---:B------:R-:W-:Y:S01]  /*10370*/  HMMA.16816.F32 R24, R88.reuse, R102, RZ ;  /* 0x000000665818723c */ /* 0x040fe200000018ff */
[----:B------:R-:W-:Y:S07]  /*10380*/  LDSM.16.M88.4 R100, [R124+0x4c00] ;  /* 0x004c00007c64783b */ /* 0x000fee0000000200 */
[C---:B-----5:R-:W-:Y:S08]  /*10390*/  HMMA.16816.F32 R28, R88.reuse, R104, RZ ;  /* 0x00000068581c723c */ /* 0x060ff000000018ff */
[----:B------:R-:W-:Y:S01]  /*103a0*/  HMMA.16816.F32 R32, R88, R106, RZ ;  /* 0x0000006a5820723c */ /* 0x000fe200000018ff */
[----:B------:R-:W2:Y:S07]  /*103b0*/  LDSM.16.M88.4 R88, [R121+0x3800] ;  /* 0x003800007958783b */ /* 0x000eae0000000200 */
[C---:B-1----:R-:W-:Y:S08]  /*103c0*/  HMMA.16816.F32 R4, R108.reuse, R112, R4 ;  /* 0x000000706c04723c */ /* 0x042ff00000001804 */
[C---:B------:R-:W-:Y:S08]  /*103d0*/  HMMA.16816.F32 R8, R108.reuse, R114, R8 ;  /* 0x000000726c08723c */ /* 0x040ff00000001808 */
[C---:B------:R-:W-:Y:S08]  /*103e0*/  HMMA.16816.F32 R12, R108.reuse, R116, R12 ;  /* 0x000000746c0c723c */ /* 0x040ff0000000180c */
[C---:B------:R-:W-:Y:S08]  /*103f0*/  HMMA.16816.F32 R16, R108.reuse, R118, R16 ;  /* 0x000000766c10723c */ /* 0x040ff00000001810 */
        /* <DEDUP_REMOVED lines=47> */
[----:B------:R-:W1:Y:S01]  /*106f0*/  LDSM.16.M88.4 R96, [R121+0x5800] ;  /* 0x005800007960783b */ /* 0x000e620000000200 */
[----:B------:R-:W-:Y:S04]  /*10700*/  DEPBAR.LE SB0, 0x0 ;  /* 0x000080000000791a */ /* 0x000fe80000000000 */
[----:B------:R-:W-:Y:S02]  /*10710*/  BAR.SYNC.DEFER_BLOCKING 0x0 ;  /* 0x0000000000007b1d */ /* 0x000fe40000010000 */
[C---:B--2---:R-:W-:Y:S08]  /*10720*/  HMMA.16816.F32 R12, R92.reuse, R88, R12 ;  /* 0x000000585c0c723c */ /* 0x044ff0000000180c */
[C---:B------:R-:W-:Y:S08]  /*10730*/  HMMA.16816.F32 R16, R92.reuse, R90, R16 ;  /* 0x0000005a5c10723c */ /* 0x040ff00000001810 */
[C---:B-1----:R-:W-:Y:S08]  /*10740*/  HMMA.16816.F32 R20, R92.reuse, R96, R20 ;  /* 0x000000605c14723c */ /* 0x042ff00000001814 */
[C---:B------:R-:W-:Y:S08]  /*10750*/  HMMA.16816.F32 R24, R92.reuse, R98, R24 ;  /* 0x000000625c18723c */ /* 0x040ff00000001818 */
[C---:B------:R-:W-:Y:S08]  /*10760*/  HMMA.16816.F32 R28, R92.reuse, R100, R28 ;  /* 0x000000645c1c723c */ /* 0x040ff0000000181c */
[----:B------:R-:W-:Y:S01]  /*10770*/  HMMA.16816.F32 R32, R92, R102, R32 ;  /* 0x000000665c20723c */ /* 0x000fe20000001820 */
[----:B------:R-:W-:Y:S03]  /*10780*/  @!UPT UIADD3 URZ, URZ, URZ, URZ ;  /* 0x0000003f3f3ff290 */ /* 0x000fe6000fffe03f */
[----:B------:R-:W-:-:S11]  /*10790*/  @!P0 BRA `(.L_x_4219) ;  /* 0x000006e000008947 */ /* 0x000fd60003800000 */
[----:B------:R-:W-:Y:S02]  /*107a0*/  MOV R88, UR5 ;  /* 0x0000000500587c02 */ /* 0x000fe40008000f00 */
        /* <DEDUP_REMOVED lines=62> */
.L_x_4220:
[C---:B------:R-:W-:Y:S01]  /*10b90*/  LEA R90, P1, R88.reuse, R132, 0x1 ;  /* 0x00000084585a7211 */ /* 0x040fe200078208ff */
[----:B------:R-:W-:Y:S02]  /*10ba0*/  IMAD.MOV.U32 R89, RZ, RZ, c[0x0][0x198] ;  /* 0x00006600ff597624 */ /* 0x000fe400078e00ff */
[----:B------:R-:W-:Y:S01]  /*10bb0*/  IMAD.MOV.U32 R0, RZ, RZ, c[0x0][0x19c] ;  /* 0x00006700ff007624 */ /* 0x000fe200078e00ff */
[----:B------:R-:W-:Y:S02]  /*10bc0*/  LEA.HI.X R91, R88, R135, R86, 0x1, P1 ;  /* 0x00000087585b7211 */ /* 0x000fe400008f0c56 */
[C---:B------:R-:W-:Y:S02]  /*10bd0*/  LEA R2, P0, R89.reuse, R88, 0x5 ;  /* 0x0000005859027211 */ /* 0x040fe400078028ff */
[C---:B------:R-:W-:Y:S01]  /*10be0*/  @P6 LEA R88, P2, R89.reuse, R90, 0x6 ;  /* 0x0000005a59586211 */ /* 0x040fe200078430ff */
[----:B------:R-:W-:Y:S01]  /*10bf0*/  @!PT LDS RZ, [RZ] ;  /* 0x00000000fffff984 */ /* 0x000fe20000000800 */
[----:B------:R-:W-:Y:S01]  /*10c00*/  @!PT LDS RZ, [RZ] ;  /* 0x00000000fffff984 */ /* 0x000fe20000000800 */
[----:B------:R-:W-:Y:S01]  /*10c10*/  @!PT LDS RZ, [RZ] ;  /* 0x00000000fffff984 */ /* 0x000fe20000000800 */
[----:B------:R1:W-:Y:S01]  /*10c20*/  @P6 LDGSTS.E.BYPASS.LTC128B.128 [R130+0x3000], [R90.64] ;  /* 0x030000005a826fae */ /* 0x0003e2000b901d46 */
[C---:B------:R-:W-:Y:S02]  /*10c30*/  @P5 LEA R92, P1, R2.reuse, R132, 0x1 ;  /* 0x00000084025c5211 */ /* 0x040fe400078208ff */
[C-C-:B------:R-:W-:Y:S01]  /*10c40*/  LEA.HI.X R86, R89.reuse, R86, R0.reuse, 0x5, P0 ;  /* 0x0000005659567211 */ /* 0x140fe200000f2c00 */
[----:B------:R1:W-:Y:S01]  /*10c50*/  @!P6 STS [R130+0x3000], RZ ;  /* 0x003000ff8200e388 */ /* 0x0003e20000000800 */
[----:B------:R-:W-:Y:S02]  /*10c60*/  @P6 LEA.HI.X R89, R89, R91, R0, 0x6, P2 ;  /* 0x0000005b59596211 */ /* 0x000fe400010f3400 */
[CC--:B------:R-:W-:Y:S01]  /*10c70*/  @P5 LEA.HI.X R93, R2.reuse, R135.reuse, R86, 0x1, P1 ;  /* 0x00000087025d5211 */ /* 0x0c0fe200008f0c56 */
[----:B------:R1:W-:Y:S01]  /*10c80*/  @!P6 STS [R130+0x3004], RZ ;  /* 0x003004ff8200e388 */ /* 0x0003e20000000800 */
[C---:B------:R-:W-:Y:S01]  /*10c90*/  @P4 LEA R94, P0, R2.reuse, R132, 0x1 ;  /* 0x00000084025e4211 */ /* 0x040fe200078008ff */
[----:B------:R-:W-:Y:S02]  /*10ca0*/  IMAD.MOV.U32 R132, RZ, RZ, R90 ;  /* 0x000000ffff847224 */ /* 0x000fe400078e005a */
[----:B------:R1:W-:Y:S01]  /*10cb0*/  @!P6 STS.64 [R130+0x3008], RZ ;  /* 0x003008ff8200e388 */ /* 0x0003e20000000a00 */
[----:B------:R-:W-:Y:S01]  /*10cc0*/  @P4 LEA.HI.X R95, R2, R135, R86, 0x1, P0 ;  /* 0x00000087025f4211 */ /* 0x000fe200000f0c56 */
[----:B------:R-:W-:Y:S02]  /*10cd0*/  IMAD.MOV.U32 R135, RZ, RZ, R91 ;  /* 0x000000ffff877224 */ /* 0x000fe400078e005b */
        /* <DEDUP_REMOVED lines=26> */
.L_x_4219:
        /* <DEDUP_REMOVED lines=29> */
[----:B------:R-:W-:Y:S02]  /*11050*/  MOV R142, R138 ;  /* 0x0000008a008e7202 */ /* 0x000fe40000000f00 */
[----:B------:R-:W-:Y:S02]  /*11060*/  FMNMX.FTZ R90, R33, R0, !PT ;  /* 0x00000000215a7209 */ /* 0x000fe40007810000 */
[----:B------:R-:W-:Y:S02]  /*11070*/  FMNMX.FTZ R0, R34, R93, !PT ;  /* 0x0000005d22007209 */ /* 0x000fe40007810000 */
[----:B------:R-:W-:Y:S01]  /*11080*/  MOV R143, R139 ;  /* 0x0000008b008f7202 */ /* 0x000fe20000000f00 */
        /* <DEDUP_REMOVED lines=24> */
[C---:B------:R-:W-:Y:S01]  /*11210*/  ISETP.GT.AND P0, PT, R131.reuse, 0x1, PT ;  /* 0x000000018300780c */ /* 0x040fe20003f04270 */
[--C-:B------:R-:W-:Y:S01]  /*11220*/  FFMA.FTZ R98, R8, c[0x0][0x23c], -R104.reuse ;  /* 0x00008f0008627a23 */ /* 0x100fe20000010868 */
[----:B------:R-:W-:Y:S01]  /*11230*/  IADD3 R131, R131, -0x1, RZ ;  /* 0xffffffff83837810 */ /* 0x000fe20007ffe0ff */
        /* <DEDUP_REMOVED lines=8> */
[--C-:B------:R-:W-:Y:S01]  /*112c0*/  FFMA.FTZ R103, R14, c[0x0][0x23c], -R99.reuse ;  /* 0x00008f000e677a23 */ /* 0x100fe20000010863 */
        /* <DEDUP_REMOVED lines=51> */
[----:B------:R-:W-:Y:S02]  /*11600*/  FMUL.FTZ R69, R86, R69 ;  /* 0x0000004556457220 */ /* 0x000fe40000410000 */
[C---:B------:R-:W-:Y:S02]  /*11610*/  FMUL.FTZ R70, R3.reuse, R70 ;  /* 0x0000004603467220 */ /* 0x040fe40000410000 */
[----:B------:R-:W-:Y:S02]  /*11620*/  FMUL.FTZ R71, R3, R71 ;  /* 0x0000004703477220 */ /* 0x000fe40000410000 */
[--C-:B------:R-:W-:Y:S01]  /*11630*/  FFMA.FTZ R16, R16, c[0x0][0x23c], -R104.reuse ;  /* 0x00008f0010107a23 */ /* 0x100fe20000010868 */
[----:B------:R-:W-:Y:S01]  /*11640*/  MUFU.EX2 R103, R103 ;  /* 0x0000006700677308 */ /* 0x000fe20000000800 */
[C---:B------:R-:W-:Y:S02]  /*11650*/  FMUL.FTZ R72, R86.reuse, R72 ;  /* 0x0000004856487220 */ /* 0x040fe40000410000 */
[----:B------:R-:W-:Y:S01]  /*11660*/  FMUL.FTZ R73, R86, R73 ;  /* 0x0000004956497220 */ /* 0x000fe20000410000 */
[----:B---3--:R-:W-:Y:S01]  /*11670*/  F2FP.PACK_AB R83, R7, R6 ;  /* 0x000000060753723e */ /* 0x008fe200000000ff */
        /* <DEDUP_REMOVED lines=15> */
[----:B------:R-:W-:Y:S02]  /*11770*/  FFMA.FTZ R113, R32, c[0x0][0x23c], -R104 ;  /* 0x00008f0020717a23 */ /* 0x000fe40000010868 */
[C---:B------:R-:W-:Y:S01]  /*11780*/  HMMA.16816.F32 R44, R80.reuse, R94, R44 ;  /* 0x0000005e502c723c */ /* 0x040fe2000000182c */
[----:B------:R-:W2:Y:S03]  /*11790*/  LDSM.16.MT88.4 R92, [R120+0x7000] ;  /* 0x00700000785c783b */ /* 0x000ea60000004200 */
[--C-:B------:R-:W-:Y:S02]  /*117a0*/  FFMA.FTZ R115, R30, c[0x0][0x23c], -R99.reuse ;  /* 0x00008f001e737a23 */ /* 0x100fe40000010863 */
[--C-:B------:R-:W-:Y:S01]  /*117b0*/  FFMA.FTZ R112, R31, c[0x0][0x23c], -R99.reuse ;  /* 0x00008f001f707a23 */ /* 0x100fe20000010863 */
[----:B------:R-:W-:Y:S01]  /*117c0*/  MUFU.EX2 R106, R106 ;  /* 0x0000006a006a7308 */ /* 0x000fe20000000800 */
[----:B------:R-:W-:Y:S01]  /*117d0*/  FFMA.FTZ R116, R34, c[0x0][0x23c], -R99 ;  /* 0x00008f0022747a23 */ /* 0x000fe20000010863 */
[----:B------:R-:W-:Y:S03]  /*117e0*/  LDSM.16.MT88.4 R28, [R120+0x6c00] ;  /* 0x006c0000781c783b */ /* 0x000fe60000004200 */
[C---:B------:R-:W-:Y:S02]  /*117f0*/  FMUL.FTZ R74, R3.reuse, R74 ;  /* 0x0000004a034a7220 */ /* 0x040fe40000410000 */
[C---:B------:R-:W-:Y:S02]  /*11800*/  FMUL.FTZ R75, R3.reuse, R75 ;  /* 0x0000004b034b7220 */ /* 0x040fe40000410000 */
[----:B------:R-:W-:Y:S01]  /*11810*/  FFMA.FTZ R97, R86, R141, R97 ;  /* 0x0000008d56617223 */ /* 0x000fe20000010061 */
[----:B------:R-:W-:Y:S01]  /*11820*/  MUFU.EX2 R110, R110 ;  /* 0x0000006e006e7308 */ /* 0x000fe20000000800 */
[----:B------:R-:W-:Y:S02]  /*11830*/  FFMA.FTZ R101, R3, R140, R101 ;  /* 0x0000008c03657223 */ /* 0x000fe40000010065 */
[----:B------:R-:W-:Y:S02]  /*11840*/  FADD.FTZ R97, R100, R97 ;  /* 0x0000006164617221 */ /* 0x000fe40000010000 */
[----:B------:R-:W-:Y:S02]  /*11850*/  FADD.FTZ R101, R96, R101 ;  /* 0x0000006560657221 */ /* 0x000fe40000010000 */
[----:B------:R-:W-:Y:S01]  /*11860*/  FADD.FTZ R98, R98, R97 ;  /* 0x0000006162627221 */ /* 0x000fe20000010000 */
[C---:B-1----:R-:W-:Y:S02]  /*11870*/  HMMA.16816.F32 R48, R80.reuse, R88, R48 ;  /* 0x000000585030723c */ /* 0x042fe40000001830 */
[----:B------:R-:W-:Y:S01]  /*11880*/  MUFU.EX2 R109, R109 ;  /* 0x0000006d006d7308 */ /* 0x000fe20000000800 */
[----:B------:R-:W-:Y:S02]  /*11890*/  FADD.FTZ R6, R6, R101 ;  /* 0x0000006506067221 */ /* 0x000fe40000010000 */
[----:B------:R-:W-:Y:S02]  /*118a0*/  FADD.FTZ R5, R5, R98 ;  /* 0x0000006205057221 */ /* 0x000fe40000010000 */
[----:B------:R-:W-:Y:S01]  /*118b0*/  FADD.FTZ R6, R7, R6 ;  /* 0x0000000607067221 */ /* 0x000fe20000010000 */
[C---:B------:R-:W-:Y:S01]  /*118c0*/  HMMA.16816.F32 R52, R80.reuse, R90, R52 ;  /* 0x0000005a5034723c */ /* 0x040fe20000001834 */
[----:B------:R-:W1:Y:S03]  /*118d0*/  LDSM.16.MT88.4 R88, [R122+0x8000] ;  /* 0x008000007a58783b */ /* 0x000e660000004200 */
[----:B------:R-:W-:Y:S04]  /*118e0*/  MUFU.EX2 R111, R111 ;  /* 0x0000006f006f7308 */ /* 0x000fe80000000800 */
[C---:B--2---:R-:W-:Y:S06]  /*118f0*/  HMMA.16816.F32 R56, R80.reuse, R92, R56 ;  /* 0x0000005c5038723c */ /* 0x044fec0000001838 */
[----:B------:R-:W-:Y:S02]  /*11900*/  MUFU.EX2 R114, R114 ;  /* 0x0000007200727308 */ /* 0x000fe40000000800 */
[C---:B------:R-:W-:Y:S01]  /*11910*/  HMMA.16816.F32 R60, R80.reuse, R94, R60 ;  /* 0x0000005e503c723c */ /* 0x040fe2000000183c */
[----:B------:R-:W2:Y:S07]  /*11920*/  LDSM.16.MT88.4 R92, [R120+0x8000] ;  /* 0x00800000785c783b */ /* 0x000eae0000004200 */
[----:B------:R-:W-:Y:S10]  /*11930*/  MUFU.EX2 R115, R115 ;  /* 0x0000007300737308 */ /* 0x000ff40000000800 */
[----:B------:R-:W-:Y:S01]  /*11940*/  MUFU.EX2 R112, R112 ;  /* 0x0000007000707308 */ /* 0x000fe20000000800 */
[C---:B-1----:R-:W-:Y:S09]  /*11950*/  HMMA.16816.F32 R64, R80.reuse, R88, R64 ;  /* 0x000000585040723c */ /* 0x042ff20000001840 */
[----:B------:R-:W-:Y:S03]  /*11960*/  MUFU.EX2 R113, R113 ;  /* 0x0000007100717308 */ /* 0x000fe60000000800 */
[--C-:B------:R-:W-:Y:S02]  /*11970*/  FFMA.FTZ R89, R13, c[0x0][0x23c], -R104.reuse ;  /* 0x00008f000d597a23 */ /* 0x100fe40000010868 */
[----:B------:R-:W-:Y:S02]  /*11980*/  FMUL.FTZ R13, R86, R77 ;  /* 0x0000004d560d7220 */ /* 0x000fe40000410000 */
[--C-:B------:R-:W-:Y:S03]  /*11990*/  FFMA.FTZ R88, R15, c[0x0][0x23c], -R99.reuse ;  /* 0x00008f000f587a23 */ /* 0x100fe60000010863 */
[----:B------:R-:W-:Y:S01]  /*119a0*/  MUFU.EX2 R89, R89 ;  /* 0x0000005900597308 */ /* 0x000fe20000000800 */
[----:B------:R-:W-:Y:S01]  /*119b0*/  FMUL.FTZ R15, R3, R79 ;  /* 0x0000004f030f7220 */ /* 0x000fe20000410000 */
[----:B------:R-:W-:Y:S01]  /*119c0*/  MOV R3, R0 ;  /* 0x0000000000037202 */ /* 0x000fe20000000f00 */
[----:B------:R-:W1:Y:S05]  /*119d0*/  LDSM.16.MT88.4 R76, [R122+0x6400] ;  /* 0x006400007a4c783b */ /* 0x000e6a0000004200 */
[C---:B------:R-:W-:Y:S02]  /*119e0*/  HMMA.16816.F32 R12, R80.reuse, R90, R12 ;  /* 0x0000005a500c723c */ /* 0x040fe4000000180c */
[----:B------:R-:W3:Y:S05]  /*119f0*/  MUFU.EX2 R88, R88 ;  /* 0x0000005800587308 */ /* 0x000eea0000000800 */
[--C-:B------:R-:W-:Y:S01]  /*11a00*/  FFMA.FTZ R91, R17, c[0x0][0x23c], -R104.reuse ;  /* 0x00008f00115b7a23 */ /* 0x100fe20000010868 */
[C---:B--2---:R-:W-:Y:S04]  /*11a10*/  HMMA.16816.F32 R68, R80.reuse, R92, R68 ;  /* 0x0000005c5044723c */ /* 0x044fe80000001844 */
[----:B------:R2:W-:Y:S03]  /*11a20*/  MUFU.EX2 R90, R16 ;  /* 0x00000010005a7308 */ /* 0x0005e60000000800 */
[--C-:B------:R-:W-:Y:S01]  /*11a30*/  FFMA.FTZ R92, R18, c[0x0][0x23c], -R99.reuse ;  /* 0x00008f00125c7a23 */ /* 0x100fe20000010863 */
[----:B------:R-:W-:Y:S01]  /*11a40*/  HMMA.16816.F32 R72, R80, R94, R72 ;  /* 0x0000005e5048723c */ /* 0x000fe20000001848 */
[----:B------:R-:W4:Y:S03]  /*11a50*/  LDSM.16.MT88.4 R80, [R120+0x6400] ;  /* 0x006400007850783b */ /* 0x000f260000004200 */
[--C-:B------:R-:W-:Y:S02]  /*11a60*/  FFMA.FTZ R93, R19, c[0x0][0x23c], -R99.reuse ;  /* 0x00008f00135d7a23 */ /* 0x100fe40000010863 */
[----:B------:R-:W5:Y:S01]  /*11a70*/  MUFU.EX2 R91, R91 ;  /* 0x0000005b005b7308 */ /* 0x000f620000000800 */
[--C-:B------:R-:W-:Y:S02]  /*11a80*/  FFMA.FTZ R94, R23, c[0x0][0x23c], -R99.reuse ;  /* 0x00008f00175e7a23 */ /* 0x100fe40000010863 */
[----:B------:R-:W-:Y:S03]  /*11a90*/  LDSM.16.MT88.4 R20, [R122+0x6800] ;  /* 0x006800007a14783b */ /* 0x000fe60000004200 */
[----:B---3--:R-:W-:Y:S01]  /*11aa0*/  F2FP.PACK_AB R17, R88, R103 ;  /* 0x000000675811723e */ /* 0x008fe200000000ff */
[--C-:B------:R-:W-:Y:S02]  /*11ab0*/  FFMA.FTZ R95, R24, c[0x0][0x23c], -R104.reuse ;  /* 0x00008f00185f7a23 */ /* 0x100fe40000010868 */
[----:B------:R-:W-:Y:S01]  /*11ac0*/  FFMA.FTZ R104, R33, c[0x0][0x23c], -R104 ;  /* 0x00008f0021687a23 */ /* 0x000fe20000010868 */
[----:B------:R-:W-:Y:S01]  /*11ad0*/  MUFU.EX2 R92, R92 ;  /* 0x0000005c005c7308 */ /* 0x000fe20000000800 */
[----:B------:R-:W-:Y:S01]  /*11ae0*/  LDSM.16.MT88.4 R24, [R120+0x6800] ;  /* 0x006800007818783b */ /* 0x000fe20000004200 */
[----:B------:R-:W-:Y:S01]  /*11af0*/  FFMA.FTZ R99, R35, c[0x0][0x23c], -R99 ;  /* 0x00008f0023637a23 */ /* 0x000fe20000010863 */
[----:B--2---:R-:W-:Y:S01]  /*11b00*/  F2FP.PACK_AB R16, R89, R102 ;  /* 0x000000665910723e */ /* 0x004fe200000000ff */
[----:B------:R-:W-:Y:S02]  /*11b10*/  FADD.FTZ R102, R102, R5 ;  /* 0x0000000566667221 */ /* 0x000fe40000010000 */
[----:B------:R-:W-:Y:S03]  /*11b20*/  FADD.FTZ R103, R103, R6 ;  /* 0x0000000667677221 */ /* 0x000fe60000010000 */
[----:B------:R-:W-:Y:S01]  /*11b30*/  LDSM.16.MT88.4 R32, [R122+0x7c00] ;  /* 0x007c00007a20783b */ /* 0x000fe20000004200 */
[----:B------:R-:W2:Y:S01]  /*11b40*/  MUFU.EX2 R93, R93 ;  /* 0x0000005d005d7308 */ /* 0x000ea20000000800 */
[----:B------:R-:W-:Y:S02]  /*11b50*/  FADD.FTZ R89, R89, R102 ;  /* 0x0000006659597221 */ /* 0x000fe40000010000 */
[----:B------:R-:W-:Y:S01]  /*11b60*/  FADD.FTZ R103, R88, R103 ;  /* 0x0000006758677221 */ /* 0x000fe20000010000 */
[C---:B-----5:R-:W-:Y:S01]  /*11b70*/  F2FP.PACK_AB R18, R91.reuse, R90 ;  /* 0x0000005a5b12723e */ /* 0x060fe200000000ff */
[----:B------:R-:W-:Y:S04]  /*11b80*/  FADD.FTZ R6, R90, R89 ;  /* 0x000000595a067221 */ /* 0x000fe80000010000 */
[----:B------:R-:W-:Y:S01]  /*11b90*/  FADD.FTZ R6, R91, R6 ;  /* 0x000000065b067221 */ /* 0x000fe20000010000 */
[----:B------:R-:W3:Y:S10]  /*11ba0*/  MUFU.EX2 R94, R94 ;  /* 0x0000005e005e7308 */ /* 0x000ef40000000800 */
[----:B------:R-:W5:Y:S01]  /*11bb0*/  MUFU.EX2 R95, R95 ;  /* 0x0000005f005f7308 */ /* 0x000f620000000800 */
[C---:B--2---:R-:W-:Y:S01]  /*11bc0*/  F2FP.PACK_AB R19, R93.reuse, R92 ;  /* 0x0000005c5d13723e */ /* 0x044fe200000000ff */
[----:B------:R-:W-:Y:S04]  /*11bd0*/  FADD.FTZ R92, R92, R103 ;  /* 0x000000675c5c7221 */ /* 0x000fe80000010000 */
[----:B------:R-:W-:Y:S04]  /*11be0*/  FADD.FTZ R92, R93, R92 ;  /* 0x0000005c5d5c7221 */ /* 0x000fe80000010000 */
[----:B------:R-:W2:Y:S01]  /*11bf0*/  MUFU.EX2 R104, R104 ;  /* 0x0000006800687308 */ /* 0x000ea20000000800 */
[C---:B-1----:R-:W-:Y:S08]  /*11c00*/  HMMA.16816.F32 R8, R16.reuse, R76, R8 ;  /* 0x0000004c1008723c */ /* 0x042ff00000001808 */
[C---:B------:R-:W-:Y:S01]  /*11c10*/  HMMA.16816.F32 R36, R16.reuse, R78, R36 ;  /* 0x0000004e1024723c */ /* 0x040fe20000001824 */
[----:B------:R-:W1:Y:S01]  /*11c20*/  LDSM.16.MT88.4 R76, [R122+0x7400] ;  /* 0x007400007a4c783b */ /* 0x000e620000004200 */
[----:B------:R-:W-:Y:S06]  /*11c30*/  MUFU.EX2 R116, R116 ;  /* 0x0000007400747308 */ /* 0x000fec0000000800 */
[C---:B----4-:R-:W-:Y:S04]  /*11c40*/  HMMA.16816.F32 R40, R16.reuse, R80, R40 ;  /* 0x000000501028723c */ /* 0x050fe80000001828 */
[----:B------:R-:W4:Y:S04]  /*11c50*/  MUFU.EX2 R99, R99 ;  /* 0x0000006300637308 */ /* 0x000f280000000800 */
        /* <DEDUP_REMOVED lines=12> */
[----:B------:R-:W-:Y:S07]  /*11d20*/  HMMA.16816.F32 R72, R16, R82, R72 ;  /* 0x000000521048723c */ /* 0x000fee0000001848 */
[----:B------:R-:W-:Y:S01]  /*11d30*/  F2FP.PACK_AB R16, R108, R105 ;  /* 0x000000696c10723e */ /* 0x000fe200000000ff */
[----:B------:R-:W-:Y:S01]  /*11d40*/  FADD.FTZ R105, R105, R6 ;  /* 0x0000000669697221 */ /* 0x000fe20000010000 */
[----:B---3--:R-:W-:Y:S03]  /*11d50*/  F2FP.PACK_AB R17, R94, R107 ;  /* 0x0000006b5e11723e */ /* 0x008fe600000000ff */
[----:B-----5:R-:W-:Y:S01]  /*11d60*/  F2FP.PACK_AB R18, R106, R95 ;  /* 0x0000005f6a12723e */ /* 0x020fe200000000ff */
[----:B------:R-:W-:Y:S01]  /*11d70*/  FADD.FTZ R107, R107, R92 ;  /* 0x0000005c6b6b7221 */ /* 0x000fe20000010000 */
[----:B------:R-:W-:Y:S01]  /*11d80*/  F2FP.PACK_AB R19, R109, R110 ;  /* 0x0000006e6d13723e */ /* 0x000fe200000000ff */
[----:B------:R-:W-:Y:S02]  /*11d90*/  FADD.FTZ R108, R108, R105 ;  /* 0x000000696c6c7221 */ /* 0x000fe40000010000 */
        /* <DEDUP_REMOVED lines=32> */
[----:B------:R-:W-:Y:S02]  /*11fa0*/  FADD.FTZ R116, R116, R115 ;  /* 0x0000007374747221 */ /* 0x000fe40000010000 */
[----:B------:R-:W-:Y:S01]  /*11fb0*/  FADD.FTZ R141, R104, R113 ;  /* 0x00000071688d7221 */ /* 0x000fe20000010000 */
[C---:B-1----:R-:W-:Y:S01]  /*11fc0*/  HMMA.16816.F32 R80, R16.reuse, R20, R8 ;  /* 0x000000141050723c */ /* 0x042fe20000001808 */
[----:B------:R-:W1:Y:S02]  /*11fd0*/  LDSM.16.MT88.4 R8, [R120+0x8c00] ;  /* 0x008c00007808783b */ /* 0x000e640000004200 */
[----:B------:R-:W-:Y:S05]  /*11fe0*/  FADD.FTZ R140, R99, R116 ;  /* 0x00000074638c7221 */ /* 0x000fea0000010000 */
[C---:B------:R-:W-:Y:S08]  /*11ff0*/  HMMA.16816.F32 R36, R16.reuse, R22, R36 ;  /* 0x000000161024723c */ /* 0x040ff00000001824 */
[C---:B------:R-:W-:Y:S08]  /*12000*/  HMMA.16816.F32 R40, R16.reuse, R28, R40 ;  /* 0x0000001c1028723c */ /* 0x040ff00000001828 */
[C---:B------:R-:W-:Y:S08]  /*12010*/  HMMA.16816.F32 R44, R16.reuse, R30, R44 ;  /* 0x0000001e102c723c */ /* 0x040ff0000000182c */
[C---:B------:R-:W-:Y:S08]  /*12020*/  HMMA.16816.F32 R48, R16.reuse, R32, R48 ;  /* 0x000000201030723c */ /* 0x040ff00000001830 */
[C---:B------:R-:W-:Y:S08]  /*12030*/  HMMA.16816.F32 R52, R16.reuse, R34, R52 ;  /* 0x000000221034723c */ /* 0x040ff00000001834 */
[C---:B--2---:R-:W-:Y:S08]  /*12040*/  HMMA.16816.F32 R56, R16.reuse, R24, R56 ;  /* 0x000000181038723c */ /* 0x044ff00000001838 */
[C---:B------:R-:W-:Y:S08]  /*12050*/  HMMA.16816.F32 R60, R16.reuse, R26, R60 ;  /* 0x0000001a103c723c */ /* 0x040ff0000000183c */
[C---:B------:R-:W-:Y:S08]  /*12060*/  HMMA.16816.F32 R64, R16.reuse, R76, R64 ;  /* 0x0000004c1040723c */ /* 0x040ff00000001840 */
[C---:B------:R-:W-:Y:S08]  /*12070*/  HMMA.16816.F32 R76, R16.reuse, R78, R12 ;  /* 0x0000004e104c723c */ /* 0x040ff0000000180c */
[C---:B-1----:R-:W-:Y:S08]  /*12080*/  HMMA.16816.F32 R68, R16.reuse, R8, R68 ;  /* 0x000000081044723c */ /* 0x042ff00000001844 */
[----:B------:R-:W-:Y:S01]  /*12090*/  HMMA.16816.F32 R72, R16, R10, R72 ;  /* 0x0000000a1048723c */ /* 0x000fe20000001848 */
[----:B------:R-:W-:-:S07]  /*120a0*/  @P0 BRA `(.L_x_4221) ;  /* 0xffffdab000000947 */ /* 0x000fce000383ffff */
.L_x_4217:
        /* <DEDUP_REMOVED lines=166> */
.L_x_4222:
[----:B------:R-:W1:Y:S04]  /*12b10*/  S2R R5, SR_CTAID.Z ;  /* 0x0000000000057919 */ /* 0x000e680000002700 */
[----:B------:R-:W1:Y:S02]  /*12b20*/  S2R R0, SR_CTAID.Y ;  /* 0x0000000000007919 */ /* 0x000e640000002600 */
[----:B-1----:R-:W-:-:S04]  /*12b30*/  IMAD R2, R0, c[0x0][0x1c0], R5 ;  /* 0x0000700000027a24 */ /* 0x002fc800078e0205 */
[----:B------:R-:W-:Y:S02]  /*12b40*/  IMAD R2, R2, c[0x0][0x214], RZ ;  /* 0x0000850002027a24 */ /* 0x000fe400078e02ff */
.L_x_4223:
        /* <DEDUP_REMOVED lines=35> */
.L_x_4225:
[----:B------:R-:W-:Y:S05]  /*12d80*/  BSYNC B0 ;  /* 0x0000000000007941 */ /* 0x000fea0003800000 */
.L_x_4224:
        /* <DEDUP_REMOVED lines=33> */
.L_x_4227:
[----:B------:R-:W-:Y:S05]  /*12fa0*/  BSYNC B0 ;  /* 0x0000000000007941 */ /* 0x000fea0003800000 */
.L_x_4226:
        /* <DEDUP_REMOVED lines=21> */
.L_x_4228:
        /* <DEDUP_REMOVED lines=16> */
.L_x_6150:


//--------------------- .text._ZN5flash24flash_fwd_splitkv_kernelI23Flash_fwd_kernel_traitsILi96ELi64ELi64ELi4ELb0ELb0EN7cutlass6half_tE19Flash_kernel_traitsILi96ELi64ELi64ELi4ES3_EELb1ELb0ELb0ELb0ELb0ELb1ELb0ELb1EEEvNS_16Flash_fwd_paramsE --------------------------
	.section	.text._ZN5flash24flash_fwd_splitkv_kernelI23Flash_fwd_kernel_traitsILi96ELi64ELi64ELi4ELb0ELb0EN7cutlass6half_tE19Flash_kernel_traitsILi96ELi64ELi64ELi4ES3_EELb1ELb0ELb0ELb0ELb0ELb1ELb0ELb1EEEvNS_16Flash_fwd_paramsE,"ax",@progbits
	.sectioninfo	@"SHI_REGISTERS=168"
	.align	128
        .global         _ZN5flash24flash_fwd_splitkv_kernelI23Flash_fwd_kernel_traitsILi96ELi64ELi64ELi4ELb0ELb0EN7cutlass6half_tE19Flash_kernel_traitsILi96ELi64ELi64ELi4ES3_EELb1ELb0ELb0ELb0ELb0ELb1ELb0ELb1EEEvNS_16Flash_fwd_paramsE
        .type           _ZN5flash24flash_fwd_splitkv_kernelI23Flash_fwd_kernel_traitsILi96ELi64ELi64ELi4ELb0ELb0EN7cutlass6half_tE19Flash_kernel_traitsILi96ELi64ELi64ELi4ES3_EELb1ELb0ELb0ELb0ELb0ELb1ELb0ELb1EEEvNS_16Flash_fwd_paramsE,@function
        .size           _ZN5flash24flash_fwd_splitkv_kernelI23Flash_fwd_kernel_traitsILi96ELi64ELi64ELi4ELb0ELb0EN7cutlass6half_tE19Flash_kernel_traitsILi96ELi64ELi64ELi4ES3_EELb1ELb0ELb0ELb0ELb0ELb1ELb0ELb1EEEvNS_16Flash_fwd_paramsE,(.L_x_6151 - _ZN5flash24flash_fwd_splitkv_kernelI23Flash_fwd_kernel_traitsILi96ELi64ELi64ELi4ELb0ELb0EN7cutlass6half_tE19Flash_kernel_traitsILi96ELi64ELi64ELi4ES3_EELb1ELb0ELb0ELb0ELb0ELb1ELb0ELb1EEEvNS_16Flash_fwd_paramsE)
        .other          _ZN5flash24flash_fwd_splitkv_kernelI23Flash_fwd_kernel_traitsILi96ELi64ELi64ELi4ELb0ELb0EN7cutlass6half_tE19Flash_kernel_traitsILi96ELi64ELi64ELi4ES3_EELb1ELb0ELb0ELb0ELb0ELb1ELb0ELb1EEEvNS_16Flash_fwd_paramsE,@"STO_CUDA_ENTRY STV_DEFAULT"
_ZN5flash24flash_fwd_splitkv_kernelI23Flash_fwd_kernel_traitsILi96ELi64ELi64ELi4ELb0ELb0EN7cutlass6half_tE19Flash_kernel_traitsILi96ELi64ELi64ELi4ES3_EELb1ELb0ELb0ELb0ELb0ELb1ELb0ELb1EEEvNS_16Flash_fwd_paramsE:
.text._ZN5flash24flash_fwd_splitkv_kernelI23Flash_fwd_kernel_traitsILi96ELi64ELi64ELi4ELb0ELb0EN7cutlass6half_tE19Flash_kernel_traitsILi96ELi64ELi64ELi4ES3_EELb1ELb0ELb0ELb0ELb0ELb1ELb0ELb1EEEvNS_16Flash_fwd_paramsE:
        /* <DEDUP_REMOVED lines=35> */
.L_x_4229:
[----:B---34-:R-:W-:Y:S02]  /*0230*/  MOV R61, c[0x0][0x218] ;  /* 0x00008600003d7a02 */ /* 0x018fe40000000f00 */
.L_x_4230:
        /* <DEDUP_REMOVED lines=80> */
.L_x_4233:
[----:B------:R-:W-:Y:S05]  /*0740*/  BSYNC B0 ;  /* 0x0000000000007941 */ /* 0x000fea0003800000 */
.L_x_4232:
        /* <DEDUP_REMOVED lines=19> */
.L_x_4235:
[----:B------:R-:W-:Y:S05]  /*0880*/  BSYNC B0 ;  /* 0x0000000000007941 */ /* 0x000fea0003800000 */
.L_x_4234:
        /* <DEDUP_REMOVED lines=13> */
.L_x_4231:
        /* <DEDUP_REMOVED lines=90> */
.L_x_4236:
        /* <DEDUP_REMOVED lines=16> */
.L_x_4238:
        /* <DEDUP_REMOVED lines=51> */
.L_x_4237:
        /* <DEDUP_REMOVED lines=199> */
.L_x_4288:
        /* <DEDUP_REMOVED lines=18> */
.L_x_4241:
[----:B------:R-:W-:Y:S05]  /*20c0*/  BSYNC B0 ;  /* 0x0000000000007941 */ /* 0x000fea0003800000 */
.L_x_4240:
        /* <DEDUP_REMOVED lines=18> */
.L_x_4243:
[----:B------:R-:W-:Y:S05]  /*21f0*/  BSYNC B0 ;  /* 0x0000000000007941 */ /* 0x000fea0003800000 */
.L_x_4242:
        /* <DEDUP_REMOVED lines=69> */
.L_x_4249:
[----:B------:R-:W-:Y:S05]  /*2650*/  BSYNC B0 ;  /* 0x0000000000007941 */ /* 0x000fea0003800000 */
.L_x_4248:
        /* <DEDUP_REMOVED lines=54> */
.L_x_4251:
[----:B------:R-:W-:Y:S05]  /*29c0*/  BSYNC B0 ;  /* 0x0000000000007941 */ /* 0x000fea0003800000 */
.L_x_4250:
        /* <DEDUP_REMOVED lines=53> */
.L_x_4247:
[----:B------:R-:W-:Y:S05]  /*2d20*/  BSYNC B1 ;  /* 0x0000000000017941 */ /* 0x000fea0003800000 */
.L_x_4246:
        /* <DEDUP_REMOVED lines=61> */
.L_x_4255:
[----:B------:R-:W-:Y:S05]  /*3100*/  BSYNC B0 ;  /* 0x0000000000007941 */ /* 0x000fea0003800000 */
.L_x_4254:
        /* <DEDUP_REMOVED lines=54> */
.L_x_4257:
[----:B------:R-:W-:Y:S05]  /*3470*/  BSYNC B0 ;  /* 0x0000000000007941 */ /* 0x000fea0003800000 */
.L_x_4256:
        /* <DEDUP_REMOVED lines=53> */
.L_x_4253:
[----:B------:R-:W-:Y:S05]  /*37d0*/  BSYNC B1 ;  /* 0x0000000000017941 */ /* 0x000fea0003800000 */
.L_x_4252:
        /* <DEDUP_REMOVED lines=8> */
.L_x_4245:
        /* <DEDUP_REMOVED lines=97> */
.L_x_4264:
[----:B------:R-:W-:Y:S05]  /*3e70*/  BSYNC B0 ;  /* 0x0000000000007941 */ /* 0x000fea0003800000 */
.L_x_4263:
[----:B-----5:R2:W-:Y:S02]  /*3e80*/  STG.E.128 [R120.64], R36 ;  /* 0x0000002478007986 */ /* 0x0205e4000c101d06 */
.L_x_4262:
[----:B------:R-:W-:Y:S05]  /*3e90*/  BSYNC B1 ;  /* 0x0000000000017941 */ /* 0x000fea0003800000 */
.L_x_4261:
        /* <DEDUP_REMOVED lines=95> */
.L_x_4268:
[----:B------:R-:W-:Y:S05]  /*4490*/  BSYNC B0 ;  /* 0x0000000000007941 */ /* 0x000fea0003800000 */
.L_x_4267:
[----:B-----5:R3:W-:Y:S02]  /*44a0*/  STG.E.128 [R120.64+0x40], R36 ;  /* 0x0000402478007986 */ /* 0x0207e4000c101d06 */
.L_x_4266:
[----:B------:R-:W-:Y:S05]  /*44b0*/  BSYNC B1 ;  /* 0x0000000000017941 */ /* 0x000fea0003800000 */
.L_x_4265:
        /* <DEDUP_REMOVED lines=94> */
.L_x_4270:
[----:B------:R-:W-:Y:S05]  /*4aa0*/  BSYNC B0 ;  /* 0x0000000000007941 */ /* 0x000fea0003800000 */
.L_x_4269:
[----:B-----5:R3:W-:Y:S02]  /*4ab0*/  STG.E.128 [R120.64+0x80], R36 ;  /* 0x0000802478007986 */ /* 0x0207e4000c101d06 */
.L_x_4260:
[----:B------:R-:W-:Y:S05]  /*4ac0*/  BSYNC B2 ;  /* 0x0000000000027941 */ /* 0x000fea0003800000 */
.L_x_4259:
        /* <DEDUP_REMOVED lines=101> */
.L_x_4276:
[----:B------:R-:W-:Y:S05]  /*5120*/  BSYNC B0 ;  /* 0x0000000000007941 */ /* 0x000fea0003800000 */
.L_x_4275:
[----:B-----5:R3:W-:Y:S02]  /*5130*/  STG.E.128 [R122.64], R36 ;  /* 0x000000247a007986 */ /* 0x0207e4000c101d06 */
.L_x_4274:
[----:B------:R-:W-:Y:S05]  /*5140*/  BSYNC B1 ;  /* 0x0000000000017941 */ /* 0x000fea0003800000 */
.L_x_4273:
        /* <DEDUP_REMOVED lines=101> */
.L_x_4280:
[----:B------:R-:W-:Y:S05]  /*57a0*/  BSYNC B0 ;  /* 0x0000000000007941 */ /* 0x000fea0003800000 */
.L_x_4279:
[----:B-----5:R3:W-:Y:S02]  /*57b0*/  STG.E.128 [R122.64+0x40], R36 ;  /* 0x000040247a007986 */ /* 0x0207e4000c101d06 */
.L_x_4278:
[----:B------:R-:W-:Y:S05]  /*57c0*/  BSYNC B1 ;  /* 0x0000000000017941 */ /* 0x000fea0003800000 */
.L_x_4277:
        /* <DEDUP_REMOVED lines=100> */
.L_x_4282:
[----:B------:R-:W-:Y:S05]  /*5e10*/  BSYNC B0 ;  /* 0x0000000000007941 */ /* 0x000fea0003800000 */
.L_x_4281:
[----:B-----5:R3:W-:Y:S02]  /*5e20*/  STG.E.128 [R122.64+0x80], R36 ;  /* 0x000080247a007986 */ /* 0x0207e4000c101d06 */
.L_x_4272:
[----:B------:R-:W-:Y:S05]  /*5e30*/  BSYNC B2 ;  /* 0x0000000000027941 */ /* 0x000fea0003800000 */
.L_x_4271:
        /* <DEDUP_REMOVED lines=8> */
.L_x_4244:
        /* <DEDUP_REMOVED lines=11> */
.L_x_4284:
[----:B------:R-:W-:Y:S05]  /*5f70*/  BSYNC B0 ;  /* 0x0000000000007941 */ /* 0x000fea0003800000 */
.L_x_4283:
        /* <DEDUP_REMOVED lines=12> */
.L_x_4285:
[----:B------:R-:W-:Y:S05]  /*6040*/  BSYNC B0 ;  /* 0x0000000000007941 */ /* 0x000fea0003800000 */
.L_x_4258:
        /* <DEDUP_REMOVED lines=80> */
.L_x_4286:
        /* <DEDUP_REMOVED lines=8> */
.L_x_4287:
[----:B------:R-:W-:Y:S04]  /*65d0*/  IADD3 R9, R9, -0x1, RZ ;  /* 0xffffffff09097810 */ /* 0x000fe80007ffe0ff */
[----:B------:R-:W-:Y:S11]  /*65e0*/  ISETP.GT.AND P0, PT, R9, R80, PT ;  /* 0x000000500900720c */ /* 0x000ff60003f04270 */
[----:B------:R-:W-:Y:S02]  /*65f0*/  @!UPT UIADD3 URZ, URZ, URZ, URZ ;  /* 0x0000003f3f3ff290 */ /* 0x000fe4000fffe03f */
[----:B------:R-:W-:-:S05]  /*6600*/  @P0 BRA `(.L_x_4288) ;  /* 0xffffb99000000947 */ /* 0x000fca000383ffff */
.L_x_4239:
        /* <DEDUP_REMOVED lines=93> */
.L_x_4297:
[----:B------:R-:W-:Y:S05]  /*6be0*/  BSYNC B0 ;  /* 0x0000000000007941 */ /* 0x000fea0003800000 */
.L_x_4296:
[----:B-----5:R4:W-:Y:S02]  /*6bf0*/  STS.128 [R132], R12 ;  /* 0x0000000c84007388 */ /* 0x0209e40000000c00 */
.L_x_4295:
[----:B------:R-:W-:Y:S05]  /*6c00*/  BSYNC B1 ;  /* 0x0000000000017941 */ /* 0x000fea0003800000 */
.L_x_4294:
        /* <DEDUP_REMOVED lines=48> */
.L_x_4301:
[----:B------:R-:W-:Y:S05]  /*6f10*/  BSYNC B0 ;  /* 0x0000000000007941 */ /* 0x000fea0003800000 */
.L_x_4300:
[----:B-----5:R1:W-:Y:S02]  /*6f20*/  STS.128 [R132+0x1000], R12 ;  /* 0x0010000c84007388 */ /* 0x0203e40000000c00 */
.L_x_4299:
[----:B------:R-:W-:Y:S05]  /*6f30*/  BSYNC B1 ;  /* 0x0000000000017941 */ /* 0x000fea0003800000 */
.L_x_4298:
        /* <DEDUP_REMOVED lines=45> */
.L_x_4303:
[----:B------:R-:W-:Y:S05]  /*7210*/  BSYNC B0 ;  /* 0x0000000000007941 */ /* 0x000fea0003800000 */
.L_x_4302:
[----:B-----5:R4:W-:Y:S02]  /*7220*/  STS.128 [R132+0x2000], R12 ;  /* 0x0020000c84007388 */ /* 0x0209e40000000c00 */
.L_x_4293:
[----:B------:R-:W-:Y:S05]  /*7230*/  BSYNC B2 ;  /* 0x0000000000027941 */ /* 0x000fea0003800000 */
.L_x_4292:
        /* <DEDUP_REMOVED lines=59> */
.L_x_4308:
[----:B------:R-:W-:Y:S05]  /*75f0*/  BSYNC B0 ;  /* 0x0000000000007941 */ /* 0x000fea0003800000 */
.L_x_4307:
[----:B-----5:R4:W-:Y:S02]  /*7600*/  STS.128 [R132+0x800], R12 ;  /* 0x0008000c84007388 */ /* 0x0209e40000000c00 */
.L_x_4306:
[----:B------:R-:W-:Y:S05]  /*7610*/  BSYNC B1 ;  /* 0x0000000000017941 */ /* 0x000fea0003800000 */
.L_x_4305:
        /* <DEDUP_REMOVED lines=46> */
.L_x_4312:
[----:B------:R-:W-:Y:S05]  /*7900*/  BSYNC B0 ;  /* 0x0000000000007941 */ /* 0x000fea0003800000 */
.L_x_4311:
[----:B-----5:R1:W-:Y:S02]  /*7910*/  STS.128 [R132+0x1800], R12 ;  /* 0x0018000c84007388 */ /* 0x0203e40000000c00 */
.L_x_4310:
[----:B------:R-:W-:Y:S05]  /*7920*/  BSYNC B1 ;  /* 0x0000000000017941 */ /* 0x000fea0003800000 */
.L_x_4309:
        /* <DEDUP_REMOVED lines=44> */
.L_x_4314:
[----:B------:R-:W-:Y:S05]  /*7bf0*/  BSYNC B0 ;  /* 0x0000000000007941 */ /* 0x000fea0003800000 */
.L_x_4313:
[----:B-----5:R2:W-:Y:S01]  /*7c00*/  STS.128 [R132+0x2800], R24 ;  /* 0x0028001884007388 */ /* 0x0205e20000000c00 */
[----:B------:R-:W-:Y:S05]  /*7c10*/  BRA `(.L_x_4304) ;  /* 0x0000268000007947 */ /* 0x000fea0003800000 */
.L_x_4291:
        /* <DEDUP_REMOVED lines=92> */
.L_x_4320:
[----:B------:R-:W-:Y:S05]  /*81e0*/  BSYNC B0 ;  /* 0x0000000000007941 */ /* 0x000fea0003800000 */
.L_x_4319:
[----:B-----5:R4:W-:Y:S02]  /*81f0*/  STS.128 [R132], R20 ;  /* 0x0000001484007388 */ /* 0x0209e40000000c00 */
.L_x_4318:
[----:B------:R-:W-:Y:S05]  /*8200*/  BSYNC B1 ;  /* 0x0000000000017941 */ /* 0x000fea0003800000 */
.L_x_4317:
        /* <DEDUP_REMOVED lines=87> */
.L_x_4324:
[----:B------:R-:W-:Y:S05]  /*8780*/  BSYNC B0 ;  /* 0x0000000000007941 */ /* 0x000fea0003800000 */
.L_x_4323:
[----:B-----5:R1:W-:Y:S02]  /*8790*/  STS.128 [R132+0x1000], R20 ;  /* 0x0010001484007388 */ /* 0x0203e40000000c00 */
.L_x_4322:
[----:B------:R-:W-:Y:S05]  /*87a0*/  BSYNC B1 ;  /* 0x0000000000017941 */ /* 0x000fea0003800000 */
.L_x_4321:
        /* <DEDUP_REMOVED lines=86> */
.L_x_4326:
[----:B------:R-:W-:Y:S05]  /*8d10*/  BSYNC B0 ;  /* 0x0000000000007941 */ /* 0x000fea0003800000 */
.L_x_4325:
[----:B-----5:R4:W-:Y:S02]  /*8d20*/  STS.128 [R132+0x2000], R20 ;  /* 0x0020001484007388 */ /* 0x0209e40000000c00 */
.L_x_4316:
[----:B------:R-:W-:Y:S05]  /*8d30*/  BSYNC B2 ;  /* 0x0000000000027941 */ /* 0x000fea0003800000 */
.L_x_4315:
        /* <DEDUP_REMOVED lines=94> */
.L_x_4330:
[----:B------:R-:W-:Y:S05]  /*9320*/  BSYNC B0 ;  /* 0x0000000000007941 */ /* 0x000fea0003800000 */
.L_x_4329:
[----:B-----5:R4:W-:Y:S02]  /*9330*/  STS.128 [R132+0x800], R20 ;  /* 0x0008001484007388 */ /* 0x0209e40000000c00 */
.L_x_4328:
[----:B------:R-:W-:Y:S05]  /*9340*/  BSYNC B1 ;  /* 0x0000000000017941 */ /* 0x000fea0003800000 */
.L_x_4327:
        /* <DEDUP_REMOVED lines=90> */
.L_x_4334:
[----:B------:R-:W-:Y:S05]  /*98f0*/  BSYNC B0 ;  /* 0x0000000000007941 */ /* 0x000fea0003800000 */
.L_x_4333:
[----:B-----5:R1:W-:Y:S02]  /*9900*/  STS.128 [R132+0x1800], R20 ;  /* 0x0018001484007388 */ /* 0x0203e40000000c00 */
.L_x_4332:
[----:B------:R-:W-:Y:S05]  /*9910*/  BSYNC B1 ;  /* 0x0000000000017941 */ /* 0x000fea0003800000 */
.L_x_4331:
        /* <DEDUP_REMOVED lines=91> */
.L_x_4336:
[----:B------:R-:W-:Y:S05]  /*9ed0*/  BSYNC B0 ;  /* 0x0000000000007941 */ /* 0x000fea0003800000 */
.L_x_4335:
[----:B-----5:R1:W-:Y:S01]  /*9ee0*/  STS.128 [R132+0x2800], R16 ;  /* 0x0028001084007388 */ /* 0x0203e20000000c00 */
[----:B------:R-:W-:Y:S05]  /*9ef0*/  BRA `(.L_x_4304) ;  /* 0x000003a000007947 */ /* 0x000fea0003800000 */
.L_x_4290:
        /* <DEDUP_REMOVED lines=29> */
.L_x_4338:
[----:B------:R-:W-:Y:S05]  /*a0d0*/  BSYNC B0 ;  /* 0x0000000000007941 */ /* 0x000fea0003800000 */
.L_x_4337:
        /* <DEDUP_REMOVED lines=28> */
.L_x_4304:
[----:B------:R-:W-:Y:S05]  /*a2a0*/  BSYNC B3 ;  /* 0x0000000000037941 */ /* 0x000fea0003800000 */
.L_x_4289:
        /* <DEDUP_REMOVED lines=35> */
.L_x_4341:
[----:B------:R1:W-:Y:S02]  /*a4e0*/  STS.128 [R132+0x5000], RZ ;  /* 0x005000ff84007388 */ /* 0x0003e40000000c00 */
.L_x_4340:
[----:B------:R-:W-:Y:S05]  /*a4f0*/  BSYNC B0 ;  /* 0x0000000000007941 */ /* 0x000fea0003800000 */
.L_x_4339:
        /* <DEDUP_REMOVED lines=31> */
.L_x_4344:
[----:B------:R4:W-:Y:S02]  /*a6f0*/  STS.128 [R132+0x5800], RZ ;  /* 0x005800ff84007388 */ /* 0x0009e40000000c00 */
.L_x_4343:
[----:B------:R-:W-:Y:S05]  /*a700*/  BSYNC B0 ;  /* 0x0000000000007941 */ /* 0x000fea0003800000 */
.L_x_4342:
        /* <DEDUP_REMOVED lines=84> */
.L_x_4347:
[----:B------:R1:W-:Y:S02]  /*ac50*/  STS.128 [R132+0x8000], RZ ;  /* 0x008000ff84007388 */ /* 0x0003e40000000c00 */
.L_x_4346:
[----:B------:R-:W-:Y:S05]  /*ac60*/  BSYNC B0 ;  /* 0x0000000000007941 */ /* 0x000fea0003800000 */
.L_x_4345:
        /* <DEDUP_REMOVED lines=32> */
.L_x_4350:
[----:B------:R1:W-:Y:S02]  /*ae70*/  STS.128 [R132+0x8800], RZ ;  /* 0x008800ff84007388 */ /* 0x0003e40000000c00 */
.L_x_4349:
[----:B------:R-:W-:Y:S05]  /*ae80*/  BSYNC B0 ;  /* 0x0000000000007941 */ /* 0x000fea0003800000 */
.L_x_4348:
[----:B------:R-:W-:Y:S01]  /*ae90*/  SHF.L.U32 R126, R126, 0x1, RZ ;  /* 0x000000017e7e7819 */ /* 0x000fe200000006ff */
[----:B------:R-:W-:Y:S01]  /*aea0*/  LDSM.16.M88.4 R80, [R127] ;  /* 0x000000007f50783b */ /* 0x000fe20000000200 */
[----:B------:R-:W-:Y:S02]  /*aeb0*/  LEA R125, R42, R127, 0x1 ;  /* 0x0000007f2a7d7211 */ /* 0x000fe400078e08ff */
[----:B------:R-:W-:Y:S01]  /*aec0*/  LEA R91, R5, R126, 0x1 ;  /* 0x0000007e055b7211 */ /* 0x000fe200078e08ff */
[----:B------:R-:W5:Y:S01]  /*aed0*/  LDSM.16.M88.4 R16, [R126+0x3000] ;  /* 0x003000007e10783b */ /* 0x000f620000000200 */
[----:B------:R-:W-:-:S03]  /*aee0*/  ISETP.GE.AND P4, PT, R87, 0x2, PT ;  /* 0x000000025700780c */ /* 0x000fc60003f86270 */
[----:B------:R-:W-:Y:S04]  /*aef0*/  LDSM.16.M88.4 R92, [R125] ;  /* 0x000000007d5c783b */ /* 0x000fe80000000200 */
[----:B------:R-:W-:Y:S04]  /*af00*/  LDSM.16.M88.4 R32, [R91+0x3000] ;  /* 0x003000005b20783b */ /* 0x000fe80000000200 */
[----:B---3--:R-:W3:Y:S04]  /*af10*/  LDSM.16.M88.4 R36, [R126+0x3400] ;  /* 0x003400007e24783b */ /* 0x008ee80000000200 */
[----:B------:R-:W-:Y:S04]  /*af20*/  LDSM.16.M88.4 R76, [R127+0x1000] ;  /* 0x001000007f4c783b */ /* 0x000fe80000000200 */
[----:B------:R-:W1:Y:S04]  /*af30*/  LDSM.16.M88.4 R60, [R126+0x3800] ;  /* 0x003800007e3c783b */ /* 0x000e680000000200 */
[----:B------:R-:W-:Y:S04]  /*af40*/  LDSM.16.M88.4 R44, [R126+0x3c00] ;  /* 0x003c00007e2c783b */ /* 0x000fe80000000200 */
[----:B------:R-:W-:Y:S04]  /*af50*/  LDSM.16.M88.4 R28, [R91+0x3400] ;  /* 0x003400005b1c783b */ /* 0x000fe80000000200 */
[----:B------:R-:W-:Y:S04]  /*af60*/  LDSM.16.M88.4 R48, [R125+0x1000] ;  /* 0x001000007d30783b */ /* 0x000fe80000000200 */
[----:B------:R-:W-:Y:S01]  /*af70*/  LDSM.16.M88.4 R68, [R91+0x4000] ;  /* 0x004000005b44783b */ /* 0x000fe20000000200 */
[C---:B----45:R-:W-:Y:S03]  /*af80*/  HMMA.16816.F32 R12, R80.reuse, R16, RZ ;  /* 0x00000010500c723c */ /* 0x070fe600000018ff */
[----:B------:R-:W-:Y:S04]  /*af90*/  LDSM.16.M88.4 R20, [R91+0x3800] ;  /* 0x003800005b14783b */ /* 0x000fe80000000200 */
[----:B------:R-:W-:Y:S01]  /*afa0*/  LDSM.16.M88.4 R96, [R91+0x4400] ;  /* 0x004400005b60783b */ /* 0x000fe20000000200 */
[C---:B------:R-:W-:Y:S03]  /*afb0*/  HMMA.16816.F32 R4, R80.reuse, R18, RZ ;  /* 0x000000125004723c */ /* 0x040fe600000018ff */
[----:B------:R-:W4:Y:S04]  /*afc0*/  LDSM.16.M88.4 R16, [R126+0x4000] ;  /* 0x004000007e10783b */ /* 0x000f280000000200 */
[----:B------:R-:W-:Y:S01]  /*afd0*/  LDSM.16.M88.4 R72, [R126+0x4800] ;  /* 0x004800007e48783b */ /* 0x000fe20000000200 */
[----:B--23--:R-:W-:Y:S03]  /*afe0*/  HMMA.16816.F32 R24, R80, R36, RZ ;  /* 0x000000245018723c */ /* 0x00cfe600000018ff */
[----:B------:R-:W-:Y:S04]  /*aff0*/  LDSM.16.M88.4 R100, [R91+0x3c00] ;  /* 0x003c00005b64783b */ /* 0x000fe80000000200 */
[----:B------:R-:W0:Y:S01]  /*b000*/  LDGDEPBAR ;  /* 0x00000000000079af */ /* 0x000e220000000000 */
[----:B------:R-:W-:Y:S08]  /*b010*/  HMMA.16816.F32 R12, R92, R32, R12 ;  /* 0x000000205c0c723c */ /* 0x000ff0000000180c */
[----:B------:R-:W-:Y:S08]  /*b020*/  HMMA.16816.F32 R36, R80, R38, RZ ;  /* 0x000000265024723c */ /* 0x000ff000000018ff */
[----:B------:R-:W-:Y:S01]  /*b030*/  HMMA.16816.F32 R4, R92, R34, R4 ;  /* 0x000000225c04723c */ /* 0x000fe20000001804 */
[----:B------:R-:W-:Y:S07]  /*b040*/  LDSM.16.M88.4 R32, [R127+0x2000] ;  /* 0x002000007f20783b */ /* 0x000fee0000000200 */
[----:B-1----:R-:W-:Y:S08]  /*b050*/  HMMA.16816.F32 R64, R80, R60, RZ ;  /* 0x0000003c5040723c */ /* 0x002ff000000018ff */
[----:B----4-:R-:W-:Y:S08]  /*b060*/  HMMA.16816.F32 R12, R76, R16, R12 ;  /* 0x000000104c0c723c */ /* 0x010ff0000000180c */
[C---:B------:R-:W-:Y:S08]  /*b070*/  HMMA.16816.F32 R60, R80.reuse, R62, RZ ;  /* 0x0000003e503c723c */ /* 0x040ff000000018ff */
[C---:B------:R-:W-:Y:S08]  /*b080*/  HMMA.16816.F32 R56, R80.reuse, R44, RZ ;  /* 0x0000002c5038723c */ /* 0x040ff000000018ff */
[----:B------:R-:W-:Y:S01]  /*b090*/  HMMA.16816.F32 R80, R80, R46, RZ ;  /* 0x0000002e5050723c */ /* 0x000fe200000018ff */
[----:B------:R-:W1:Y:S07]  /*b0a0*/  LDSM.16.M88.4 R44, [R126+0x5000] ;  /* 0x005000007e2c783b */ /* 0x000e6e0000000200 */
[C---:B------:R-:W-:Y:S08]  /*b0b0*/  HMMA.16816.F32 R24, R92.reuse, R28, R24 ;  /* 0x0000001c5c18723c */ /* 0x040ff00000001818 */
[----:B------:R-:W-:Y:S01]  /*b0c0*/  HMMA.16816.F32 R36, R92, R30, R36 ;  /* 0x0000001e5c24723c */ /* 0x000fe20000001824 */
[----:B------:R-:W2:Y:S07]  /*b0d0*/  LDSM.16.M88.4 R28, [R126+0x4400] ;  /* 0x004400007e1c783b */ /* 0x000eae0000000200 */
[----:B------:R-:W-:Y:S01]  /*b0e0*/  HMMA.16816.F32 R4, R76, R18, R4 ;  /* 0x000000124c04723c */ /* 0x000fe20000001804 */
[----:B------:R-:W-:Y:S07]  /*b0f0*/  LDSM.16.M88.4 R16, [R91+0x5000] ;  /* 0x005000005b10783b */ /* 0x000fee0000000200 */
[----:B------:R-:W-:Y:S08]  /*b100*/  HMMA.16816.F32 R12, R48, R68, R12 ;  /* 0x00000044300c723c */ /* 0x000ff0000000180c */
        /* <DEDUP_REMOVED lines=9> */
[----:B------:R-:W-:Y:S01]  /*b1a0*/  HMMA.16816.F32 R4, R32, R46, R4 ;  /* 0x0000002e2004723c */ /* 0x000fe20000001804 */
[----:B------:R-:W2:Y:S07]  /*b1b0*/  LDSM.16.M88.4 R44, [R91+0x4800] ;  /* 0x004800005b2c783b */ /* 0x000eae0000000200 */
[----:B---3--:R-:W-:Y:S08]  /*b1c0*/  HMMA.16816.F32 R12, R20, R16, R12 ;  /* 0x00000010140c723c */ /* 0x008ff0000000180c */
[----:B------:R-:W-:Y:S08]  /*b1d0*/  HMMA.16816.F32 R24, R48, R96, R24 ;  /* 0x000000603018723c */ /* 0x000ff00000001818 */
[C---:B------:R-:W-:Y:S08]  /*b1e0*/  HMMA.16816.F32 R64, R76.reuse, R72, R64 ;  /* 0x000000484c40723c */ /* 0x040ff00000001840 */
[----:B------:R-:W-:Y:S01]  /*b1f0*/  HMMA.16816.F32 R72, R76, R74, R60 ;  /* 0x0000004a4c48723c */ /* 0x000fe2000000183c */
[----:B------:R-:W3:Y:S01]  /*b200*/  LDSM.16.M88.4 R60, [R91+0x5400] ;  /* 0x005400005b3c783b */ /* 0x000ee20000000200 */
[----:B------:R-:W-:-:S02]  /*b210*/  FMUL.FTZ R12, R12, c[0x0][0x2ec] ;  /* 0x0000bb000c0c7a20 */ /* 0x000fc40000410000 */
[----:B------:R-:W-:Y:S02]  /*b220*/  FMUL.FTZ R43, R13, c[0x0][0x2ec] ;  /* 0x0000bb000d2b7a20 */ /* 0x000fe40000410000 */
[----:B------:R4:W1:Y:S02]  /*b230*/  MUFU.TANH R40, R12 ;  /* 0x0000000c00287308 */ /* 0x0008640000002400 */
[C---:B------:R-:W-:Y:S06]  /*b240*/  HMMA.16816.F32 R80, R92.reuse, R102, R80 ;  /* 0x000000665c50723c */ /* 0x040fec0000001850 */
[----:B------:R-:W1:Y:S02]  /*b250*/  MUFU.TANH R43, R43 ;  /* 0x0000002b002b7308 */ /* 0x000e640000002400 */
[----:B------:R-:W-:Y:S08]  /*b260*/  HMMA.16816.F32 R56, R92, R100, R56 ;  /* 0x000000645c38723c */ /* 0x000ff00000001838 */
[----:B------:R-:W-:Y:S01]  /*b270*/  HMMA.16816.F32 R4, R20, R18, R4 ;  /* 0x000000121404723c */ /* 0x000fe20000001804 */
[----:B------:R-:W5:Y:S07]  /*b280*/  LDSM.16.M88.4 R16, [R126+0x5800] ;  /* 0x005800007e10783b */ /* 0x000f6e0000000200 */
[----:B-1----:R-:W-:Y:S08]  /*b290*/  HMMA.16816.F32 R24, R32, R28, R24 ;  /* 0x0000001c2018723c */ /* 0x002ff00000001818 */
[----:B--2---:R-:W-:Y:S07]  /*b2a0*/  HMMA.16816.F32 R64, R48, R44, R64 ;  /* 0x0000002c3040723c */ /* 0x004fee0000001840 */
[----:B------:R-:W-:Y:S01]  /*b2b0*/  FMUL.FTZ R44, R14, c[0x0][0x2ec] ;  /* 0x0000bb000e2c7a20 */ /* 0x000fe20000410000 */
[----:B------:R-:W-:Y:S01]  /*b2c0*/  HMMA.16816.F32 R80, R76, R70, R80 ;  /* 0x000000464c50723c */ /* 0x000fe20000001850 */
[----:B------:R-:W-:-:S02]  /*b2d0*/  FMUL.FTZ R45, R15, c[0x0][0x2ec] ;  /* 0x0000bb000f2d7a20 */ /* 0x000fc40000410000 */
[----:B----4-:R-:W1:Y:S01]  /*b2e0*/  LDSM.16.M88.4 R12, [R91+0x4c00] ;  /* 0x004c00005b0c783b */ /* 0x010e620000000200 */
[----:B------:R-:W-:Y:S01]  /*b2f0*/  FMUL.FTZ R4, R4, c[0x0][0x2ec] ;  /* 0x0000bb0004047a20 */ /* 0x000fe20000410000 */
[----:B------:R-:W2:Y:S01]  /*b300*/  MUFU.TANH R44, R44 ;  /* 0x0000002c002c7308 */ /* 0x000ea20000002400 */
[----:B------:R-:W-:Y:S02]  /*b310*/  FMUL.FTZ R9, R5, c[0x0][0x2ec] ;  /* 0x0000bb0005097a20 */ /* 0x000fe40000410000 */
[----:B------:R-:W-:Y:S05]  /*b320*/  HMMA.16816.F32 R56, R76, R68, R56 ;  /* 0x000000444c38723c */ /* 0x000fea0000001838 */
[----:B------:R-:W4:Y:S03]  /*b330*/  MUFU.TANH R45, R45 ;  /* 0x0000002d002d7308 */ /* 0x000f260000002400 */
[----:B---3--:R-:W-:Y:S05]  /*b340*/  HMMA.16816.F32 R24, R20, R60, R24 ;  /* 0x0000003c1418723c */ /* 0x008fea0000001818 */
[----:B------:R3:W1:Y:S02]  /*b350*/  MUFU.TANH R60, R4 ;  /* 0x00000004003c7308 */ /* 0x0006640000002400 */
[----:B------:R-:W-:Y:S01]  /*b360*/  FMUL.FTZ R61, R7, c[0x0][0x2ec] ;  /* 0x0000bb00073d7a20 */ /* 0x000fe20000410000 */
[C---:B------:R-:W-:Y:S05]  /*b370*/  HMMA.16816.F32 R72, R48.reuse, R46, R72 ;  /* 0x0000002e3048723c */ /* 0x040fea0000001848 */
[----:B------:R-:W1:Y:S02]  /*b380*/  MUFU.TANH R61, R61 ;  /* 0x0000003d003d7308 */ /* 0x000e640000002400 */
[----:B------:R-:W-:Y:S01]  /*b390*/  FMUL.FTZ R47, R6, c[0x0][0x2ec] ;  /* 0x0000bb00062f7a20 */ /* 0x000fe20000410000 */
[----:B------:R-:W-:Y:S01]  /*b3a0*/  HMMA.16816.F32 R36, R48, R98, R36 ;  /* 0x000000623024723c */ /* 0x000fe20000001824 */
[----:B---3--:R-:W3:Y:S04]  /*b3b0*/  LDSM.16.M88.4 R4, [R126+0x5c00] ;  /* 0x005c00007e04783b */ /* 0x008ee80000000200 */
[----:B------:R-:W2:Y:S03]  /*b3c0*/  MUFU.TANH R47, R47 ;  /* 0x0000002f002f7308 */ /* 0x000ea60000002400 */
[----:B-----5:R-:W-:Y:S01]  /*b3d0*/  HMMA.16816.F32 R64, R32, R16, R64 ;  /* 0x000000102040723c */ /* 0x020fe20000001840 */
[----:B------:R-:W-:-:S02]  /*b3e0*/  FMUL.FTZ R24, R24, c[0x0][0x2ec] ;  /* 0x0000bb0018187a20 */ /* 0x000fc40000410000 */
[----:B------:R-:W-:Y:S02]  /*b3f0*/  FMUL.FTZ R25, R25, c[0x0][0x2ec] ;  /* 0x0000bb0019197a20 */ /* 0x000fe40000410000 */
[----:B------:R5:W2:Y:S03]  /*b400*/  MUFU.TANH R46, R9 ;  /* 0x00000009002e7308 */ /* 0x000aa60000002400 */
[C---:B-1----:R-:W-:Y:S05]  /*b410*/  HMMA.16816.F32 R80, R48.reuse, R14, R80 ;  /* 0x0000000e3050723c */ /* 0x042fea0000001850 */
[----:B------:R-:W1:Y:S03]  /*b420*/  MUFU.TANH R24, R24 ;  /* 0x0000001800187308 */ /* 0x000e660000002400 */
[----:B------:R-:W-:Y:S05]  /*b430*/  HMMA.16816.F32 R56, R48, R12, R56 ;  /* 0x0000000c3038723c */ /* 0x000fea0000001838 */
[----:B------:R-:W1:Y:S02]  /*b440*/  MUFU.TANH R25, R25 ;  /* 0x0000001900197308 */ /* 0x000e640000002400 */
[----:B------:R-:W-:Y:S01]  /*b450*/  FMUL.FTZ R12, R26, c[0x0][0x2ec] ;  /* 0x0000bb001a0c7a20 */ /* 0x000fe20000410000 */
[----:B------:R-:W-:Y:S01]  /*b460*/  HMMA.16816.F32 R72, R32, R18, R72 ;  /* 0x000000122048723c */ /* 0x000fe20000001848 */
[----:B------:R-:W1:Y:S01]  /*b470*/  LDSM.16.M88.4 R16, [R91+0x5c00] ;  /* 0x005c00005b10783b */ /* 0x000e620000000200 */
[----:B------:R-:W-:-:S03]  /*b480*/  FMUL.FTZ R13, R27, c[0x0][0x2ec] ;  /* 0x0000bb001b0d7a20 */ /* 0x000fc60000410000 */
[----:B------:R-:W1:Y:S03]  /*b490*/  MUFU.TANH R12, R12 ;  /* 0x0000000c000c7308 */ /* 0x000e660000002400 */
[----:B------:R-:W-:Y:S01]  /*b4a0*/  HMMA.16816.F32 R36, R32, R30, R36 ;  /* 0x0000001e2024723c */ /* 0x000fe20000001824 */
[----:B------:R-:W2:Y:S01]  /*b4b0*/  LDSM.16.M88.4 R28, [R91+0x5800] ;  /* 0x005800005b1c783b */ /* 0x000ea20000000200 */
[----:B------:R-:W-:-:S04]  /*b4c0*/  DEPBAR.LE SB0, 0x0 ;  /* 0x000080000000791a */ /* 0x000fc80000000000 */
[----:B------:R-:W1:Y:S02]  /*b4d0*/  MUFU.TANH R13, R13 ;  /* 0x0000000d000d7308 */ /* 0x000e640000002400 */
[C---:B---3--:R-:W-:Y:S07]  /*b4e0*/  HMMA.16816.F32 R80, R32.reuse, R6, R80 ;  /* 0x000000062050723c */ /* 0x048fee0000001850 */
[C---:B------:R-:W-:Y:S01]  /*b4f0*/  IADD3 R6, R8.reuse, 0x8, RZ ;  /* 0x0000000808067810 */ /* 0x040fe20007ffe0ff */
[----:B------:R-:W-:Y:S01]  /*b500*/  HMMA.16816.F32 R56, R32, R4, R56 ;  /* 0x000000042038723c */ /* 0x000fe20000001838 */
[----:B------:R-:W-:-:S02]  /*b510*/  IMNMX R8, R8, R55, PT ;  /* 0x0000003708087217 */ /* 0x000fc40003800200 */
[----:B-----5:R-:W-:-:S05]  /*b520*/  IMNMX R9, R6, R55, PT ;  /* 0x0000003706097217 */ /* 0x020fca0003800200 */
[C---:B------:R-:W-:Y:S08]  /*b530*/  HMMA.16816.F32 R36, R20.reuse, R62, R36 ;  /* 0x0000003e1424723c */ /* 0x040ff00000001824 */
[C---:B-1----:R-:W-:Y:S08]  /*b540*/  HMMA.16816.F32 R80, R20.reuse, R18, R80 ;  /* 0x000000121450723c */ /* 0x042ff00000001850 */
[C---:B--2---:R-:W-:Y:S08]  /*b550*/  HMMA.16816.F32 R64, R20.reuse, R28, R64 ;  /* 0x0000001c1440723c */ /* 0x044ff00000001840 */
[----:B------:R-:W-:Y:S01]  /*b560*/  FMUL.FTZ R26, R36, c[0x0][0x2ec] ;  /* 0x0000bb00241a7a20 */ /* 0x000fe20000410000 */
[----:B------:R-:W-:Y:S01]  /*b570*/  HMMA.16816.F32 R72, R20, R30, R72 ;  /* 0x0000001e1448723c */ /* 0x000fe20000001848 */
[----:B------:R-:W-:-:S02]  /*b580*/  FMUL.FTZ R27, R37, c[0x0][0x2ec] ;  /* 0x0000bb00251b7a20 */ /* 0x000fc40000410000 */
[----:B------:R-:W-:Y:S02]  /*b590*/  FMUL.FTZ R14, R38, c[0x0][0x2ec] ;  /* 0x0000bb00260e7a20 */ /* 0x000fe40000410000 */
[----:B------:R-:W-:Y:S01]  /*b5a0*/  FMUL.FTZ R4, R39, c[0x0][0x2ec] ;  /* 0x0000bb0027047a20 */ /* 0x000fe20000410000 */
[----:B------:R-:W1:Y:S02]  /*b5b0*/  MUFU.TANH R26, R26 ;  /* 0x0000001a001a7308 */ /* 0x000e640000002400 */
[----:B------:R-:W-:Y:S01]  /*b5c0*/  HMMA.16816.F32 R56, R20, R16, R56 ;  /* 0x000000101438723c */ /* 0x000fe20000001838 */
[----:B------:R-:W-:Y:S02]  /*b5d0*/  FMUL.FTZ R5, R80, c[0x0][0x2ec] ;  /* 0x0000bb0050057a20 */ /* 0x000fe40000410000 */
[----:B------:R-:W-:Y:S02]  /*b5e0*/  FMUL.FTZ R81, R81, c[0x0][0x2ec] ;  /* 0x0000bb0051517a20 */ /* 0x000fe40000410000 */
[----:B------:R-:W-:Y:S01]  /*b5f0*/  FMUL.FTZ R82, R82, c[0x0][0x2ec] ;  /* 0x0000bb0052527a20 */ /* 0x000fe20000410000 */
[----:B------:R-:W2:Y:S01]  /*b600*/  MUFU.TANH R27, R27 ;  /* 0x0000001b001b7308 */ /* 0x000ea20000002400 */
[----:B------:R-:W-:-:S02]  /*b610*/  FMUL.FTZ R83, R83, c[0x0][0x2ec] ;  /* 0x0000bb0053537a20 */ /* 0x000fc40000410000 */
[----:B------:R-:W-:Y:S02]  /*b620*/  FMUL.FTZ R64, R64, c[0x0][0x2ec] ;  /* 0x0000bb0040407a20 */ /* 0x000fe40000410000 */
[----:B------:R-:W-:Y:S02]  /*b630*/  FMUL.FTZ R65, R65, c[0x0][0x2ec] ;  /* 0x0000bb0041417a20 */ /* 0x000fe40000410000 */
[----:B------:R-:W-:Y:S01]  /*b640*/  FMUL.FTZ R66, R66, c[0x0][0x2ec] ;  /* 0x0000bb0042427a20 */ /* 0x000fe20000410000 */
[----:B------:R-:W3:Y:S01]  /*b650*/  MUFU.TANH R14, R14 ;  /* 0x0000000e000e7308 */ /* 0x000ee20000002400 */
[----:B------:R-:W-:Y:S02]  /*b660*/  FMUL.FTZ R67, R67, c[0x0][0x2ec] ;  /* 0x0000bb0043437a20 */ /* 0x000fe40000410000 */
[----:B------:R-:W-:Y:S02]  /*b670*/  FMUL.FTZ R72, R72, c[0x0][0x2ec] ;  /* 0x0000bb0048487a20 */ /* 0x000fe40000410000 */
[----:B------:R-:W-:-:S02]  /*b680*/  FMUL.FTZ R73, R73, c[0x0][0x2ec] ;  /* 0x0000bb0049497a20 */ /* 0x000fc40000410000 */
[----:B------:R-:W-:Y:S01]  /*b690*/  FMUL.FTZ R74, R74, c[0x0][0x2ec] ;  /* 0x0000bb004a4a7a20 */ /* 0x000fe20000410000 */
[----:B------:R-:W1:Y:S01]  /*b6a0*/  MUFU.TANH R4, R4 ;  /* 0x0000000400047308 */ /* 0x000e620000002400 */
[----:B------:R-:W-:Y:S02]  /*b6b0*/  FMUL.FTZ R75, R75, c[0x0][0x2ec] ;  /* 0x0000bb004b4b7a20 */ /* 0x000fe40000410000 */
[----:B------:R-:W-:Y:S02]  /*b6c0*/  FMUL.FTZ R56, R56, c[0x0][0x2ec] ;  /* 0x0000bb0038387a20 */ /* 0x000fe40000410000 */
[----:B------:R-:W-:Y:S02]  /*b6d0*/  FMUL.FTZ R57, R57, c[0x0][0x2ec] ;  /* 0x0000bb0039397a20 */ /* 0x000fe40000410000 */
[----:B------:R-:W-:Y:S01]  /*b6e0*/  FMUL.FTZ R58, R58, c[0x0][0x2ec] ;  /* 0x0000bb003a3a7a20 */ /* 0x000fe20000410000 */
[----:B------:R1:W1:Y:S01]  /*b6f0*/  MUFU.TANH R118, R64 ;  /* 0x0000004000767308 */ /* 0x0002620000002400 */
[----:B------:R-:W-:-:S07]  /*b700*/  FMUL.FTZ R59, R59, c[0x0][0x2ec] ;  /* 0x0000bb003b3b7a20 */ /* 0x000fce0000410000 */
[----:B------:R1:W1:Y:S08]  /*b710*/  MUFU.TANH R140, R65 ;  /* 0x00000041008c7308 */ /* 0x0002700000002400 */
        /* <DEDUP_REMOVED lines=13> */
[----:B------:R1:W1:Y:S01]  /*b7f0*/  MUFU.TANH R92, R83 ;  /* 0x00000053005c7308 */ /* 0x0002620000002400 */
        /* <DEDUP_REMOVED lines=61> */
.L_x_4352:
[----:B------:R-:W-:-:S05]  /*bbd0*/  IMAD.MOV.U32 R7, RZ, RZ, c[0x0][0x198] ;  /* 0x00006600ff077624 */ /* 0x000fca00078e00ff */
[----:B------:R-:W-:-:S04]  /*bbe0*/  LEA R7, -R7, RZ, 0x6 ;  /* 0x000000ff07077211 */ /* 0x000fc800078e31ff */
[----:B------:R-:W-:Y:S02]  /*bbf0*/  SHF.R.S32.HI R6, RZ, 0x1f, R7 ;  /* 0x0000001fff067819 */ /* 0x000fe40000011407 */
.L_x_4353:
        /* <DEDUP_REMOVED lines=60> */
.L_x_4351:
[----:B--234-:R-:W-:Y:S02]  /*bfc0*/  IMAD.IADD R41, R0, 0x1, R41 ;  /* 0x0000000100297824 */ /* 0x01cfe400078e0229 */
[----:B------:R-:W-:-:S03]  /*bfd0*/  IMAD.SHL.U32 R124, R3, 0x2, RZ ;  /* 0x00000002037c7824 */ /* 0x000fc600078e00ff */
[C---:B------:R-:W-:Y:S01]  /*bfe0*/  IADD3 R2, R41.reuse, 0x1, RZ ;  /* 0x0000000129027810 */ /* 0x040fe20007ffe0ff */
[----:B------:R-:W-:Y:S01]  /*bff0*/  IMAD R90, R42, 0x2, R124 ;  /* 0x000000022a5a7824 */ /* 0x000fe200078e027c */
[C---:B------:R-:W-:Y:S01]  /*c000*/  IADD3 R0, R41.reuse, 0x8, RZ ;  /* 0x0000000829007810 */ /* 0x040fe20007ffe0ff */
[----:B------:R-:W-:Y:S01]  /*c010*/  LDSM.16.MT88.4 R76, [R124+0x6000] ;  /* 0x006000007c4c783b */ /* 0x000fe20000004200 */
[CC--:B------:R-:W-:Y:S02]  /*c020*/  ISETP.GE.AND P2, PT, R2.reuse, R8.reuse, PT ;  /* 0x000000080200720c */ /* 0x0c0fe40003f46270 */
[-C--:B------:R-:W-:Y:S01]  /*c030*/  ISETP.GE.AND P1, PT, R2, R9.reuse, PT ;  /* 0x000000090200720c */ /* 0x080fe20003f26270 */
[----:B------:R-:W-:Y:S01]  /*c040*/  LDSM.16.MT88.4 R68, [R90+0x6000] ;  /* 0x006000005a44783b */ /* 0x000fe20000004200 */
[----:B------:R-:W-:Y:S02]  /*c050*/  IADD3 R2, R41, 0x9, RZ ;  /* 0x0000000929027810 */ /* 0x000fe40007ffe0ff */
[C---:B------:R-:W-:Y:S01]  /*c060*/  ISETP.GE.AND P5, PT, R0.reuse, R8, PT ;  /* 0x000000080000720c */ /* 0x040fe20003fa6270 */
[----:B------:R-:W-:Y:S01]  /*c070*/  LDSM.16.MT88.4 R52, [R90+0x7000] ;  /* 0x007000005a34783b */ /* 0x000fe20000004200 */
[----:B------:R-:W-:-:S02]  /*c080*/  ISETP.GE.AND P0, PT, R0, R9, PT ;  /* 0x000000090000720c */ /* 0x000fc40003f06270 */
[----:B------:R-:W-:Y:S02]  /*c090*/  FSEL R0, R43, -INF , !P2 ;  /* 0xff8000002b007808 */ /* 0x000fe40005000000 */
[C---:B------:R-:W-:Y:S02]  /*c0a0*/  ISETP.GE.AND P2, PT, R2.reuse, R9, PT ;  /* 0x000000090200720c */ /* 0x040fe40003f46270 */
[----:B------:R-:W-:Y:S02]  /*c0b0*/  IADD3 R6, R41, 0x10, RZ ;  /* 0x0000001029067810 */ /* 0x000fe40007ffe0ff */
[----:B------:R-:W-:Y:S02]  /*c0c0*/  FSEL R22, R61, -INF , !P2 ;  /* 0xff8000003d167808 */ /* 0x000fe40005000000 */
[-C--:B------:R-:W-:Y:S02]  /*c0d0*/  ISETP.GE.AND P2, PT, R41, R8.reuse, PT ;  /* 0x000000082900720c */ /* 0x080fe40003f46270 */
[----:B------:R-:W-:-:S02]  /*c0e0*/  ISETP.GE.AND P6, PT, R2, R8, PT ;  /* 0x000000080200720c */ /* 0x000fc40003fc6270 */
[----:B------:R-:W-:Y:S02]  /*c0f0*/  FSEL R40, R40, -INF , !P2 ;  /* 0xff80000028287808 */ /* 0x000fe40005000000 */
[----:B------:R-:W-:Y:S02]  /*c100*/  FSEL R60, R60, -INF , !P5 ;  /* 0xff8000003c3c7808 */ /* 0x000fe40006800000 */
[----:B------:R-:W-:Y:S02]  /*c110*/  FMNMX.FTZ R7, R40, R0, !PT ;  /* 0x0000000028077209 */ /* 0x000fe40007810000 */
[----:B------:R-:W-:Y:S02]  /*c120*/  IADD3 R2, R41, 0x11, RZ ;  /* 0x0000001129027810 */ /* 0x000fe40007ffe0ff */
[----:B------:R-:W-:Y:S02]  /*c130*/  FSEL R20, R45, -INF , !P1 ;  /* 0xff8000002d147808 */ /* 0x000fe40004800000 */
[----:B------:R-:W-:-:S02]  /*c140*/  ISETP.GE.AND P1, PT, R6, R8, PT ;  /* 0x000000080600720c */ /* 0x000fc40003f26270 */
[----:B------:R-:W-:Y:S02]  /*c150*/  FSEL R46, R46, -INF , !P6 ;  /* 0xff8000002e2e7808 */ /* 0x000fe40007000000 */
[----:B------:R-:W-:Y:S02]  /*c160*/  FMNMX.FTZ R7, R60, R7, !PT ;  /* 0x000000073c077209 */ /* 0x000fe40007810000 */
[----:B------:R-:W-:Y:S02]  /*c170*/  FSEL R28, R47, -INF , !P0 ;  /* 0xff8000002f1c7808 */ /* 0x000fe40004000000 */
[-C--:B------:R-:W-:Y:S02]  /*c180*/  ISETP.GE.AND P5, PT, R6, R9.reuse, PT ;  /* 0x000000090600720c */ /* 0x080fe40003fa6270 */
[C---:B------:R-:W-:Y:S02]  /*c190*/  ISETP.GE.AND P0, PT, R2.reuse, R8, PT ;  /* 0x000000080200720c */ /* 0x040fe40003f06270 */
[----:B------:R-:W-:-:S02]  /*c1a0*/  ISETP.GE.AND P6, PT, R2, R9, PT ;  /* 0x000000090200720c */ /* 0x000fc40003fc6270 */
[C---:B------:R-:W-:Y:S02]  /*c1b0*/  IADD3 R6, R41.reuse, 0x18, RZ ;  /* 0x0000001829067810 */ /* 0x040fe40007ffe0ff */
[----:B------:R-:W-:Y:S02]  /*c1c0*/  IADD3 R2, R41, 0x19, RZ ;  /* 0x0000001929027810 */ /* 0x000fe40007ffe0ff */
[----:B------:R-:W-:Y:S02]  /*c1d0*/  FSEL R24, R24, -INF , !P1 ;  /* 0xff80000018187808 */ /* 0x000fe40004800000 */
[----:B------:R-:W-:Y:S02]  /*c1e0*/  FMNMX.FTZ R7, R46, R7, !PT ;  /* 0x000000072e077209 */ /* 0x000fe40007810000 */
[----:B------:R-:W-:Y:S02]  /*c1f0*/  ISETP.GE.AND P1, PT, R6, R8, PT ;  /* 0x000000080600720c */ /* 0x000fe40003f26270 */
[----:B------:R-:W-:-:S02]  /*c200*/  FSEL R16, R12, -INF , !P5 ;  /* 0xff8000000c107808 */ /* 0x000fc40006800000 */
[----:B------:R-:W-:Y:S02]  /*c210*/  FSEL R18, R25, -INF , !P0 ;  /* 0xff80000019127808 */ /* 0x000fe40004000000 */
[----:B------:R-:W-:Y:S02]  /*c220*/  ISETP.GE.AND P2, PT, R2, R9, PT ;  /* 0x000000090200720c */ /* 0x000fe40003f46270 */
[----:B------:R-:W-:Y:S02]  /*c230*/  FMNMX.FTZ R7, R24, R7, !PT ;  /* 0x0000000718077209 */ /* 0x000fe40007810000 */
[----:B------:R-:W-:Y:S02]  /*c240*/  ISETP.GE.AND P5, PT, R6, R9, PT ;  /* 0x000000090600720c */ /* 0x000fe40003fa6270 */
[----:B------:R-:W-:Y:S02]  /*c250*/  IADD3 R6, R41, 0x20, RZ ;  /* 0x0000002029067810 */ /* 0x000fe40007ffe0ff */
[----:B------:R-:W-:-:S02]  /*c260*/  ISETP.GE.AND P0, PT, R2, R8, PT ;  /* 0x000000080200720c */ /* 0x000fc40003f06270 */
[----:B-1----:R-:W-:Y:S02]  /*c270*/  FSEL R26, R26, -INF , !P1 ;  /* 0xff8000001a1a7808 */ /* 0x002fe40004800000 */
[----:B------:R-:W-:Y:S02]  /*c280*/  FSEL R4, R4, -INF , !P2 ;  /* 0xff80000004047808 */ /* 0x000fe40005000000 */
[----:B------:R-:W-:Y:S02]  /*c290*/  FMNMX.FTZ R21, R18, R7, !PT ;  /* 0x0000000712157209 */ /* 0x000fe40007810000 */
[----:B------:R-:W-:Y:S02]  /*c2a0*/  FSEL R12, R13, -INF , !P6 ;  /* 0xff8000000d0c7808 */ /* 0x000fe40007000000 */
[----:B------:R-:W-:Y:S02]  /*c2b0*/  ISETP.GE.AND P2, PT, R41, R9, PT ;  /* 0x000000092900720c */ /* 0x000fe40003f46270 */
[----:B------:R-:W-:-:S02]  /*c2c0*/  ISETP.GE.AND P6, PT, R6, R8, PT ;  /* 0x000000080600720c */ /* 0x000fc40003fc6270 */
[----:B------:R-:W-:Y:S02]  /*c2d0*/  ISETP.GE.AND P1, PT, R6, R9, PT ;  /* 0x000000090600720c */ /* 0x000fe40003f26270 */
[----:B------:R-:W-:Y:S02]  /*c2e0*/  FSEL R6, R14, -INF , !P5 ;  /* 0xff8000000e067808 */ /* 0x000fe40006800000 */
[----:B------:R-:W-:Y:S02]  /*c2f0*/  IADD3 R2, R41, 0x21, RZ ;  /* 0x0000002129027810 */ /* 0x000fe40007ffe0ff */
[----:B------:R-:W-:Y:S02]  /*c300*/  FSEL R14, R27, -INF , !P0 ;  /* 0xff8000001b0e7808 */ /* 0x000fe40004000000 */
[----:B------:R-:W-:Y:S02]  /*c310*/  FMNMX.FTZ R21, R26, R21, !PT ;  /* 0x000000151a157209 */ /* 0x000fe40007810000 */
[----:B------:R-:W-:-:S02]  /*c320*/  FSEL R44, R44, -INF , !P2 ;  /* 0xff8000002c2c7808 */ /* 0x000fc40005000000 */
[----:B------:R-:W-:Y:S02]  /*c330*/  ISETP.GE.AND P5, PT, R2, R8, PT ;  /* 0x000000080200720c */ /* 0x000fe40003fa6270 */
[C---:B------:R-:W-:Y:S02]  /*c340*/  IADD3 R19, R41.reuse, 0x28, RZ ;  /* 0x0000002829137810 */ /* 0x040fe40007ffe0ff */
        /* <DEDUP_REMOVED lines=14> */
[C---:B------:R-:W-:Y:S02]  /*c430*/  IADD3 R13, R41.reuse, 0x31, RZ ;  /* 0x00000031290d7810 */ /* 0x040fe40007ffe0ff */
[----:B------:R-:W-:-:S02]  /*c440*/  IADD3 R7, R41, 0x38, RZ ;  /* 0x0000003829077810 */ /* 0x000fc40007ffe0ff */
[----:B------:R-:W-:Y:S02]  /*c450*/  FSEL R138, R138, -INF , !P5 ;  /* 0xff8000008a8a7808 */ /* 0x000fe40006800000 */
[----:B------:R-:W-:Y:S02]  /*c460*/  FMNMX.FTZ R21, R114, R21, !PT ;  /* 0x0000001572157209 */ /* 0x000fe40007810000 */
[----:B------:R-:W-:Y:S02]  /*c470*/  FMNMX.FTZ R23, R16, R23, !PT ;  /* 0x0000001710177209 */ /* 0x000fe40007810000 */
[----:B------:R-:W-:Y:S02]  /*c480*/  FSEL R110, R110, -INF , !P2 ;  /* 0xff8000006e6e7808 */ /* 0x000fe40005000000 */
[----:B------:R-:W-:Y:S02]  /*c490*/  ISETP.GE.AND P5, PT, R13, R8, PT ;  /* 0x000000080d00720c */ /* 0x000fe40003fa6270 */
[----:B------:R-:W-:-:S02]  /*c4a0*/  FMNMX.FTZ R21, R138, R21, !PT ;  /* 0x000000158a157209 */ /* 0x000fc40007810000 */
[----:B------:R-:W-:Y:S02]  /*c4b0*/  ISETP.GE.AND P2, PT, R7, R8, PT ;  /* 0x000000080700720c */ /* 0x000fe40003f46270 */
[----:B------:R-:W-:Y:S02]  /*c4c0*/  FMNMX.FTZ R23, R12, R23, !PT ;  /* 0x000000170c177209 */ /* 0x000fe40007810000 */
[----:B------:R-:W-:Y:S02]  /*c4d0*/  ISETP.GE.AND P0, PT, R2, R9, PT ;  /* 0x000000090200720c */ /* 0x000fe40003f06270 */
[----:B------:R-:W-:Y:S02]  /*c4e0*/  IADD3 R2, R41, 0x39, RZ ;  /* 0x0000003929027810 */ /* 0x000fe40007ffe0ff */
[----:B------:R-:W-:Y:S02]  /*c4f0*/  FSEL R108, R108, -INF , !P5 ;  /* 0xff8000006c6c7808 */ /* 0x000fe40006800000 */
[----:B------:R-:W-:-:S02]  /*c500*/  FMNMX.FTZ R21, R110, R21, !PT ;  /* 0x000000156e157209 */ /* 0x000fc40007810000 */
[----:B------:R-:W-:Y:S02]  /*c510*/  FSEL R106, R5, -INF , !P2 ;  /* 0xff800000056a7808 */ /* 0x000fe40005000000 */
[----:B------:R-:W-:Y:S02]  /*c520*/  FMNMX.FTZ R5, R6, R23, !PT ;  /* 0x0000001706057209 */ /* 0x000fe40007810000 */
[----:B------:R-:W-:Y:S02]  /*c530*/  ISETP.GE.AND P5, PT, R2, R8, PT ;  /* 0x000000080200720c */ /* 0x000fe40003fa6270 */
[----:B------:R-:W-:Y:S02]  /*c540*/  FMNMX.FTZ R21, R108, R21, !PT ;  /* 0x000000156c157209 */ /* 0x000fe40007810000 */
[----:B------:R-:W-:Y:S02]  /*c550*/  FSEL R116, R116, -INF , !P1 ;  /* 0xff80000074747808 */ /* 0x000fe40004800000 */
[----:B------:R-:W-:-:S02]  /*c560*/  FMNMX.FTZ R5, R4, R5, !PT ;  /* 0x0000000504057209 */ /* 0x000fc40007810000 */
[----:B------:R-:W-:Y:S02]  /*c570*/  FSEL R104, R104, -INF , !P5 ;  /* 0xff80000068687808 */ /* 0x000fe40006800000 */
[----:B------:R-:W-:Y:S02]  /*c580*/  FMNMX.FTZ R21, R106, R21, !PT ;  /* 0x000000156a157209 */ /* 0x000fe40007810000 */
[----:B------:R-:W-:Y:S02]  /*c590*/  ISETP.GE.AND P1, PT, R19, R9, PT ;  /* 0x000000091300720c */ /* 0x000fe40003f26270 */
[----:B------:R-:W-:Y:S02]  /*c5a0*/  FSEL R122, R122, -INF , !P0 ;  /* 0xff8000007a7a7808 */ /* 0x000fe40004000000 */
[----:B------:R-:W-:Y:S02]  /*c5b0*/  FMNMX.FTZ R19, R116, R5, !PT ;  /* 0x0000000574137209 */ /* 0x000fe40007810000 */
[----:B------:R-:W-:-:S02]  /*c5c0*/  FMNMX.FTZ R5, R104, R21, !PT ;  /* 0x0000001568057209 */ /* 0x000fc40007810000 */
[----:B------:R-:W-:Y:S02]  /*c5d0*/  ISETP.GE.AND P0, PT, R17, R9, PT ;  /* 0x000000091100720c */ /* 0x000fe40003f06270 */
[----:B------:R-:W-:Y:S01]  /*c5e0*/  FSEL R112, R112, -INF , !P1 ;  /* 0xff80000070707808 */ /* 0x000fe20004800000 */
[----:B------:R-:W1:Y:S01]  /*c5f0*/  SHFL.BFLY PT, R30, R5, 0x2, 0x1f ;  /* 0x0c401f00051e7f89 */ /* 0x000e6200000e0000 */
[----:B------:R-:W-:Y:S02]  /*c600*/  FMNMX.FTZ R19, R122, R19, !PT ;  /* 0x000000137a137209 */ /* 0x000fe40007810000 */
[----:B------:R-:W-:Y:S02]  /*c610*/  ISETP.GE.AND P1, PT, R15, R9, PT ;  /* 0x000000090f00720c */ /* 0x000fe40003f26270 */
[----:B------:R-:W-:Y:S02]  /*c620*/  FSEL R120, R120, -INF , !P0 ;  /* 0xff80000078787808 */ /* 0x000fe40004000000 */
[----:B------:R-:W-:-:S02]  /*c630*/  FMNMX.FTZ R19, R112, R19, !PT ;  /* 0x0000001370137209 */ /* 0x000fc40007810000 */
[----:B------:R-:W-:Y:S02]  /*c640*/  ISETP.GE.AND P0, PT, R13, R9, PT ;  /* 0x000000090d00720c */ /* 0x000fe40003f06270 */
[----:B------:R-:W-:Y:S02]  /*c650*/  FSEL R102, R102, -INF , !P1 ;  /* 0xff80000066667808 */ /* 0x000fe40004800000 */
[----:B------:R-:W-:Y:S02]  /*c660*/  FMNMX.FTZ R19, R120, R19, !PT ;  /* 0x0000001378137209 */ /* 0x000fe40007810000 */
[----:B------:R-:W-:Y:S02]  /*c670*/  ISETP.GE.AND P1, PT, R7, R9, PT ;  /* 0x000000090700720c */ /* 0x000fe40003f26270 */
[----:B------:R-:W-:Y:S02]  /*c680*/  FSEL R96, R96, -INF , !P0 ;  /* 0xff80000060607808 */ /* 0x000fe40004000000 */
[----:B------:R-:W-:-:S02]  /*c690*/  FMNMX.FTZ R19, R102, R19, !PT ;  /* 0x0000001366137209 */ /* 0x000fc40007810000 */
[----:B------:R-:W-:Y:S02]  /*c6a0*/  ISETP.GE.AND P0, PT, R2, R9, PT ;  /* 0x000000090200720c */ /* 0x000fe40003f06270 */
[----:B------:R-:W-:Y:S02]  /*c6b0*/  FSEL R94, R94, -INF , !P1 ;  /* 0xff8000005e5e7808 */ /* 0x000fe40004800000 */
[----:B------:R-:W-:Y:S02]  /*c6c0*/  FMNMX.FTZ R19, R96, R19, !PT ;  /* 0x0000001360137209 */ /* 0x000fe40007810000 */
[----:B------:R-:W-:Y:S02]  /*c6d0*/  FSEL R92, R92, -INF , !P0 ;  /* 0xff8000005c5c7808 */ /* 0x000fe40004000000 */
[----:B------:R-:W-:Y:S02]  /*c6e0*/  FMNMX.FTZ R7, R94, R19, !PT ;  /* 0x000000135e077209 */ /* 0x000fe40007810000 */
[----:B-1----:R-:W-:-:S02]  /*c6f0*/  FMNMX.FTZ R13, R5, R30, !PT ;  /* 0x0000001e050d7209 */ /* 0x002fc40007810000 */
        /* <DEDUP_REMOVED lines=12> */
[----:B------:R-:W-:Y:S01]  /*c7c0*/  LDSM.16.MT88.4 R40, [R124+0x8000] ;  /* 0x008000007c28783b */ /* 0x000fe20000004200 */
[----:B------:R-:W-:Y:S01]  /*c7d0*/  MUFU.EX2 R34, R34 ;  /* 0x0000002200227308 */ /* 0x000fe20000000800 */
[--C-:B------:R-:W-:Y:S02]  /*c7e0*/  FFMA.FTZ R29, R24, c[0x0][0x23c], -R97.reuse ;  /* 0x00008f00181d7a23 */ /* 0x100fe40000010861 */
[--C-:B------:R-:W-:Y:S01]  /*c7f0*/  FFMA.FTZ R24, R14, c[0x0][0x23c], -R97.reuse ;  /* 0x00008f000e187a23 */ /* 0x100fe20000010861 */
[----:B------:R-:W2:Y:S01]  /*c800*/  LDSM.16.MT88.4 R60, [R124+0x7000] ;  /* 0x007000007c3c783b */ /* 0x000ea20000004200 */
[----:B------:R-:W-:-:S02]  /*c810*/  FFMA.FTZ R27, R26, c[0x0][0x23c], -R97 ;  /* 0x00008f001a1b7a23 */ /* 0x000fc40000010861 */
[--C-:B------:R-:W-:Y:S01]  /*c820*/  FFMA.FTZ R118, R118, c[0x0][0x23c], -R97.reuse ;  /* 0x00008f0076767a23 */ /* 0x100fe20000010861 */
[----:B------:R-:W3:Y:S01]  /*c830*/  MUFU.EX2 R93, R93 ;  /* 0x0000005d005d7308 */ /* 0x000ee20000000800 */
[--C-:B------:R-:W-:Y:S02]  /*c840*/  FFMA.FTZ R105, R140, c[0x0][0x23c], -R97.reuse ;  /* 0x00008f008c697a23 */ /* 0x100fe40000010861 */
        /* <DEDUP_REMOVED lines=10> */
[--C-:B------:R-:W-:Y:S01]  /*c8f0*/  FFMA.FTZ R106, R106, c[0x0][0x23c], -R97.reuse ;  /* 0x00008f006a6a7a23 */ /* 0x100fe20000010861 */
[----:B---3--:R-:W-:Y:S01]  /*c900*/  F2FP.PACK_AB R48, R34, R93 ;  /* 0x0000005d2230723e */ /* 0x008fe200000000ff */
[----:B------:R-:W-:Y:S01]  /*c910*/  FFMA.FTZ R143, R104, c[0x0][0x23c], -R97 ;  /* 0x00008f00688f7a23 */ /* 0x000fe20000010861 */
[----:B------:R-:W1:Y:S01]  /*c920*/  MUFU.EX2 R30, R30 ;  /* 0x0000001e001e7308 */ /* 0x000e620000000800 */
[--C-:B------:R-:W-:Y:S02]  /*c930*/  FFMA.FTZ R98, R44, c[0x0][0x23c], -R33.reuse ;  /* 0x00008f002c627a23 */ /* 0x100fe40000010821 */
[--C-:B------:R-:W-:Y:S02]  /*c940*/  FFMA.FTZ R95, R20, c[0x0][0x23c], -R33.reuse ;  /* 0x00008f00145f7a23 */ /* 0x100fe40000010821 */
[----:B------:R-:W-:-:S02]  /*c950*/  FFMA.FTZ R100, R28, c[0x0][0x23c], -R33 ;  /* 0x00008f001c647a23 */ /* 0x000fc40000010821 */
[--C-:B------:R-:W-:Y:S01]  /*c960*/  FFMA.FTZ R31, R22, c[0x0][0x23c], -R33.reuse ;  /* 0x00008f00161f7a23 */ /* 0x100fe20000010821 */
[----:B------:R-:W-:Y:S01]  /*c970*/  MUFU.EX2 R98, R98 ;  /* 0x0000006200627308 */ /* 0x000fe20000000800 */
[----:B------:R-:W-:Y:S01]  /*c980*/  FFMA.FTZ R25, R12, c[0x0][0x23c], -R33 ;  /* 0x00008f000c197a23 */ /* 0x000fe20000010821 */
[----:B------:R-:W-:Y:S01]  /*c990*/  LDSM.16.MT88.4 R20, [R124+0x6400] ;  /* 0x006400007c14783b */ /* 0x000fe20000004200 */
[----:B------:R-:W-:Y:S02]  /*c9a0*/  FFMA.FTZ R28, R18, c[0x0][0x23c], -R97 ;  /* 0x00008f00121c7a23 */ /* 0x000fe40000010861 */
[--C-:B------:R-:W-:Y:S01]  /*c9b0*/  FFMA.FTZ R32, R16, c[0x0][0x23c], -R33.reuse ;  /* 0x00008f0010207a23 */ /* 0x100fe20000010821 */
[----:B------:R-:W3:Y:S01]  /*c9c0*/  LDSM.16.MT88.4 R12, [R90+0x6400] ;  /* 0x006400005a0c783b */ /* 0x000ee20000004200 */
[--C-:B------:R-:W-:Y:S01]  /*c9d0*/  FFMA.FTZ R26, R6, c[0x0][0x23c], -R33.reuse ;  /* 0x00008f00061a7a23 */ /* 0x100fe20000010821 */
[----:B------:R-:W4:Y:S01]  /*c9e0*/  MUFU.EX2 R95, R95 ;  /* 0x0000005f005f7308 */ /* 0x000f220000000800 */
[----:B-1----:R-:W-:Y:S01]  /*c9f0*/  F2FP.PACK_AB R50, R30, R35 ;  /* 0x000000231e32723e */ /* 0x002fe200000000ff */
[--C-:B------:R-:W-:Y:S01]  /*ca00*/  FFMA.FTZ R3, R4, c[0x0][0x23c], -R33.reuse ;  /* 0x00008f0004037a23 */ /* 0x100fe20000010821 */
[----:B------:R-:W1:Y:S01]  /*ca10*/  LDSM.16.MT88.4 R16, [R124+0x7400] ;  /* 0x007400007c10783b */ /* 0x000e620000004200 */
[----:B------:R-:W-:-:S02]  /*ca20*/  FFMA.FTZ R116, R116, c[0x0][0x23c], -R33 ;  /* 0x00008f0074747a23 */ /* 0x000fc40000010821 */
[--C-:B------:R-:W-:Y:S02]  /*ca30*/  FFMA.FTZ R103, R122, c[0x0][0x23c], -R33.reuse ;  /* 0x00008f007a677a23 */ /* 0x100fe40000010821 */
[----:B------:R-:W-:Y:S01]  /*ca40*/  MUFU.EX2 R100, R100 ;  /* 0x0000006400647308 */ /* 0x000fe20000000800 */
[--C-:B------:R-:W-:Y:S02]  /*ca50*/  FFMA.FTZ R112, R112, c[0x0][0x23c], -R33.reuse ;  /* 0x00008f0070707a23 */ /* 0x100fe40000010821 */
[--C-:B------:R-:W-:Y:S02]  /*ca60*/  FFMA.FTZ R99, R120, c[0x0][0x23c], -R33.reuse ;  /* 0x00008f0078637a23 */ /* 0x100fe40000010821 */
[--C-:B------:R-:W-:Y:S02]  /*ca70*/  FFMA.FTZ R97, R102, c[0x0][0x23c], -R33.reuse ;  /* 0x00008f0066617a23 */ /* 0x100fe40000010821 */
[--C-:B------:R-:W-:Y:S01]  /*ca80*/  FFMA.FTZ R96, R96, c[0x0][0x23c], -R33.reuse ;  /* 0x00008f0060607a23 */ /* 0x100fe20000010821 */
[----:B------:R-:W5:Y:S01]  /*ca90*/  MUFU.EX2 R31, R31 ;  /* 0x0000001f001f7308 */ /* 0x000f620000000800 */
[----:B----4-:R-:W-:Y:S01]  /*caa0*/  F2FP.PACK_AB R49, R95, R98 ;  /* 0x000000625f31723e */ /* 0x010fe200000000ff */
[----:B------:R-:W-:-:S02]  /*cab0*/  FFMA.FTZ R94, R94, c[0x0][0x23c], -R33 ;  /* 0x00008f005e5e7a23 */ /* 0x000fc40000010821 */
[----:B------:R-:W-:Y:S02]  /*cac0*/  FFMA.FTZ R33, R92, c[0x0][0x23c], -R33 ;  /* 0x00008f005c217a23 */ /* 0x000fe40000010821 */
[----:B------:R-:W-:Y:S02]  /*cad0*/  FADD.FTZ R34, R93, R34 ;  /* 0x000000225d227221 */ /* 0x000fe40000010000 */
[----:B------:R-:W-:Y:S01]  /*cae0*/  MUFU.EX2 R29, R29 ;  /* 0x0000001d001d7308 */ /* 0x000fe20000000800 */
[----:B------:R-:W-:Y:S02]  /*caf0*/  FADD.FTZ R95, R98, R95 ;  /* 0x0000005f625f7221 */ /* 0x000fe40000010000 */
[----:B------:R-:W-:-:S04]  /*cb00*/  FADD.FTZ R35, R35, R34 ;  /* 0x0000002223237221 */ /* 0x000fc80000010000 */
[----:B------:R-:W-:Y:S01]  /*cb10*/  FADD.FTZ R30, R30, R35 ;  /* 0x000000231e1e7221 */ /* 0x000fe20000010000 */
[----:B-----5:R-:W-:Y:S01]  /*cb20*/  F2FP.PACK_AB R51, R31, R100 ;  /* 0x000000641f33723e */ /* 0x020fe200000000ff */
[----:B------:R-:W4:Y:S01]  /*cb30*/  MUFU.EX2 R28, R28 ;  /* 0x0000001c001c7308 */ /* 0x000f220000000800 */
[----:B------:R-:W-:-:S04]  /*cb40*/  FADD.FTZ R100, R100, R95 ;  /* 0x0000005f64647221 */ /* 0x000fc80000010000 */
[----:B------:R-:W-:Y:S01]  /*cb50*/  FADD.FTZ R31, R31, R100 ;  /* 0x000000641f1f7221 */ /* 0x000fe20000010000 */
[C---:B------:R-:W-:Y:S02]  /*cb60*/  HMMA.16816.F32 R72, R48.reuse, R68, RZ ;  /* 0x000000443048723c */ /* 0x040fe400000018ff */
[----:B------:R-:W-:Y:S06]  /*cb70*/  MUFU.EX2 R27, R27 ;  /* 0x0000001b001b7308 */ /* 0x000fec0000000800 */
[----:B------:R-:W-:Y:S02]  /*cb80*/  HMMA.16816.F32 R68, R48, R70, RZ ;  /* 0x000000463044723c */ /* 0x000fe400000018ff */
[----:B------:R-:W5:Y:S01]  /*cb90*/  MUFU.EX2 R24, R24 ;  /* 0x0000001800187308 */ /* 0x000f620000000800 */
[----:B----4-:R-:W-:Y:S01]  /*cba0*/  F2FP.PACK_AB R4, R28, R29 ;  /* 0x0000001d1c04723e */ /* 0x010fe200000000ff */
[----:B------:R-:W-:-:S04]  /*cbb0*/  FADD.FTZ R29, R29, R30 ;  /* 0x0000001e1d1d7221 */ /* 0x000fc80000010000 */
[C---:B--2---:R-:W-:Y:S01]  /*cbc0*/  HMMA.16816.F32 R64, R48.reuse, R60, RZ ;  /* 0x0000003c3040723c */ /* 0x044fe200000018ff */
[----:B------:R-:W-:Y:S01]  /*cbd0*/  FADD.FTZ R28, R28, R29 ;  /* 0x0000001d1c1c7221 */ /* 0x000fe20000010000 */
[----:B------:R-:W-:Y:S06]  /*cbe0*/  MUFU.EX2 R32, R32 ;  /* 0x0000002000207308 */ /* 0x000fec0000000800 */
[----:B------:R-:W-:Y:S02]  /*cbf0*/  HMMA.16816.F32 R60, R48, R62, RZ ;  /* 0x0000003e303c723c */ /* 0x000fe400000018ff */
[----:B------:R-:W2:Y:S01]  /*cc00*/  MUFU.EX2 R25, R25 ;  /* 0x0000001900197308 */ /* 0x000ea20000000800 */
[----:B-----5:R-:W-:Y:S01]  /*cc10*/  F2FP.PACK_AB R6, R24, R27 ;  /* 0x0000001b1806723e */ /* 0x020fe200000000ff */
[----:B------:R-:W-:-:S04]  /*cc20*/  FADD.FTZ R27, R27, R28 ;  /* 0x0000001c1b1b7221 */ /* 0x000fc80000010000 */
[C---:B------:R-:W-:Y:S01]  /*cc30*/  HMMA.16816.F32 R80, R48.reuse, R76, RZ ;  /* 0x0000004c3050723c */ /* 0x040fe200000018ff */
[----:B------:R-:W-:Y:S01]  /*cc40*/  FADD.FTZ R27, R24, R27 ;  /* 0x0000001b181b7221 */ /* 0x000fe20000010000 */
[----:B------:R-:W-:Y:S06]  /*cc50*/  MUFU.EX2 R26, R26 ;  /* 0x0000001a001a7308 */ /* 0x000fec0000000800 */
[----:B------:R-:W-:Y:S02]  /*cc60*/  HMMA.16816.F32 R56, R48, R52, RZ ;  /* 0x000000343038723c */ /* 0x000fe400000018ff */
[----:B------:R-:W4:Y:S01]  /*cc70*/  MUFU.EX2 R3, R3 ;  /* 0x0000000300037308 */ /* 0x000f220000000800 */
[----:B--2---:R-:W-:Y:S01]  /*cc80*/  F2FP.PACK_AB R5, R25, R32 ;  /* 0x000000201905723e */ /* 0x004fe200000000ff */
[----:B------:R-:W-:-:S04]  /*cc90*/  FADD.FTZ R32, R32, R31 ;  /* 0x0000001f20207221 */ /* 0x000fc80000010000 */
[C---:B------:R-:W-:Y:S01]  /*cca0*/  HMMA.16816.F32 R36, R48.reuse, R40, RZ ;  /* 0x000000283024723c */ /* 0x040fe200000018ff */
[----:B------:R-:W-:Y:S01]  /*ccb0*/  FADD.FTZ R25, R25, R32 ;  /* 0x0000002019197221 */ /* 0x000fe20000010000 */
[----:B------:R-:W-:Y:S06]  /*ccc0*/  MUFU.EX2 R118, R118 ;  /* 0x0000007600767308 */ /* 0x000fec0000000800 */
[----:B------:R-:W-:Y:S01]  /*ccd0*/  HMMA.16816.F32 R76, R48, R78, RZ ;  /* 0x0000004e304c723c */ /* 0x000fe200000018ff */
[----:B----4-:R-:W-:Y:S01]  /*cce0*/  F2FP.PACK_AB R7, R3, R26 ;  /* 0x0000001a0307723e */ /* 0x010fe200000000ff */
[----:B------:R-:W2:Y:S01]  /*ccf0*/  MUFU.EX2 R105, R105 ;  /* 0x0000006900697308 */ /* 0x000ea20000000800 */
[----:B------:R-:W-:-:S05]  /*cd00*/  FADD.FTZ R26, R26, R25 ;  /* 0x000000191a1a7221 */ /* 0x000fca0000010000 */
[----:B------:R-:W-:Y:S01]  /*cd10*/  HMMA.16816.F32 R52, R48, R54, RZ ;  /* 0x000000363034723c */ /* 0x000fe200000018ff */
[----:B------:R-:W-:Y:S01]  /*cd20*/  FADD.FTZ R3, R3, R26 ;  /* 0x0000001a03037221 */ /* 0x000fe20000010000 */
[----:B------:R-:W-:Y:S06]  /*cd30*/  MUFU.EX2 R114, R114 ;  /* 0x0000007200727308 */ /* 0x000fec0000000800 */
[C---:B---3--:R-:W-:Y:S02]  /*cd40*/  HMMA.16816.F32 R72, R4.reuse, R12, R72 ;  /* 0x0000000c0448723c */ /* 0x048fe40000001848 */
[----:B------:R-:W3:Y:S06]  /*cd50*/  MUFU.EX2 R101, R101 ;  /* 0x0000006500657308 */ /* 0x000eec0000000800 */
[----:B------:R-:W-:Y:S01]  /*cd60*/  HMMA.16816.F32 R68, R4, R14, R68 ;  /* 0x0000000e0444723c */ /* 0x000fe20000001844 */
[----:B------:R-:W4:Y:S01]  /*cd70*/  LDSM.16.MT88.4 R12, [R90+0x8000] ;  /* 0x008000005a0c783b */ /* 0x000f220000004200 */
[----:B------:R-:W-:Y:S06]  /*cd80*/  MUFU.EX2 R116, R116 ;  /* 0x0000007400747308 */ /* 0x000fec0000000800 */
[----:B------:R-:W-:Y:S02]  /*cd90*/  HMMA.16816.F32 R40, R48, R42, RZ ;  /* 0x0000002a3028723c */ /* 0x000fe400000018ff */
[----:B------:R-:W5:Y:S06]  /*cda0*/  MUFU.EX2 R103, R103 ;  /* 0x0000006700677308 */ /* 0x000f6c0000000800 */
[C---:B-1----:R-:W-:Y:S02]  /*cdb0*/  HMMA.16816.F32 R64, R4.reuse, R16, R64 ;  /* 0x000000100440723c */ /* 0x042fe40000001840 */
[----:B------:R-:W-:Y:S06]  /*cdc0*/  MUFU.EX2 R112, R112 ;  /* 0x0000007000707308 */ /* 0x000fec0000000800 */
[C---:B------:R-:W-:Y:S01]  /*cdd0*/  HMMA.16816.F32 R60, R4.reuse, R18, R60 ;  /* 0x00000012043c723c */ /* 0x040fe2000000183c */
[----:B------:R-:W1:Y:S01]  /*cde0*/  LDSM.16.MT88.4 R16, [R124+0x8400] ;  /* 0x008400007c10783b */ /* 0x000e620000004200 */
[----:B------:R-:W1:Y:S06]  /*cdf0*/  MUFU.EX2 R99, R99 ;  /* 0x0000006300637308 */ /* 0x000e6c0000000800 */
[C---:B------:R-:W-:Y:S02]  /*ce00*/  HMMA.16816.F32 R80, R4.reuse, R20, R80 ;  /* 0x000000140450723c */ /* 0x040fe40000001850 */
[----:B------:R-:W-:Y:S06]  /*ce10*/  MUFU.EX2 R107, R107 ;  /* 0x0000006b006b7308 */ /* 0x000fec0000000800 */
[----:B------:R-:W-:Y:S01]  /*ce20*/  HMMA.16816.F32 R76, R4, R22, R76 ;  /* 0x00000016044c723c */ /* 0x000fe2000000184c */
[----:B------:R-:W2:Y:S01]  /*ce30*/  LDSM.16.MT88.4 R20, [R90+0x7400] ;  /* 0x007400005a14783b */ /* 0x000ea20000004200 */
[----:B------:R-:W1:Y:S06]  /*ce40*/  MUFU.EX2 R108, R108 ;  /* 0x0000006c006c7308 */ /* 0x000e6c0000000800 */
[C---:B----4-:R-:W-:Y:S02]  /*ce50*/  HMMA.16816.F32 R44, R48.reuse, R12, RZ ;  /* 0x0000000c302c723c */ /* 0x050fe400000018ff */
[----:B------:R-:W-:Y:S06]  /*ce60*/  MUFU.EX2 R106, R106 ;  /* 0x0000006a006a7308 */ /* 0x000fec0000000800 */
[----:B------:R-:W-:Y:S01]  /*ce70*/  HMMA.16816.F32 R48, R48, R14, RZ ;  /* 0x0000000e3030723c */ /* 0x000fe200000018ff */
[----:B------:R-:W4:Y:S01]  /*ce80*/  LDSM.16.MT88.4 R12, [R90+0x8400] ;  /* 0x008400005a0c783b */ /* 0x000f220000004200 */
[----:B------:R-:W2:Y:S06]  /*ce90*/  MUFU.EX2 R143, R143 ;  /* 0x0000008f008f7308 */ /* 0x000eac0000000800 */
        /* <DEDUP_REMOVED lines=8> */
[----:B------:R-:W-:Y:S01]  /*cf20*/  LDSM.16.MT88.4 R20, [R124+0x6c00] ;  /* 0x006c00007c14783b */ /* 0x000fe20000004200 */
[----:B------:R-:W2:Y:S06]  /*cf30*/  MUFU.EX2 R33, R33 ;  /* 0x0000002100217308 */ /* 0x000eac0000000800 */
[C---:B----4-:R-:W-:Y:S08]  /*cf40*/  HMMA.16816.F32 R44, R4.reuse, R12, R44 ;  /* 0x0000000c042c723c */ /* 0x050ff0000000182c */
[----:B------:R-:W-:Y:S01]  /*cf50*/  HMMA.16816.F32 R48, R4, R14, R48 ;  /* 0x0000000e0430723c */ /* 0x000fe20000001830 */
[----:B------:R-:W4:Y:S06]  /*cf60*/  LDSM.16.MT88.4 R12, [R90+0x6800] ;  /* 0x006800005a0c783b */ /* 0x000f2c0000004200 */
[----:B------:R-:W-:Y:S01]  /*cf70*/  F2FP.PACK_AB R4, R105, R118 ;  /* 0x000000766904723e */ /* 0x000fe200000000ff */
[----:B------:R-:W-:Y:S01]  /*cf80*/  FADD.FTZ R118, R118, R27 ;  /* 0x0000001b76767221 */ /* 0x000fe20000010000 */
[----:B---3--:R-:W-:-:S02]  /*cf90*/  F2FP.PACK_AB R6, R101, R114 ;  /* 0x000000726506723e */ /* 0x008fc400000000ff */
[----:B-----5:R-:W-:Y:S01]  /*cfa0*/  F2FP.PACK_AB R5, R103, R116 ;  /* 0x000000746705723e */ /* 0x020fe200000000ff */
[----:B------:R-:W-:Y:S01]  /*cfb0*/  FADD.FTZ R116, R116, R3 ;  /* 0x0000000374747221 */ /* 0x000fe20000010000 */
[----:B------:R-:W-:Y:S01]  /*cfc0*/  F2FP.PACK_AB R7, R99, R112 ;  /* 0x000000706307723e */ /* 0x000fe200000000ff */
[----:B------:R-:W-:Y:S02]  /*cfd0*/  FADD.FTZ R105, R105, R118 ;  /* 0x0000007669697221 */ /* 0x000fe40000010000 */
[----:B------:R-:W-:Y:S02]  /*cfe0*/  FADD.FTZ R103, R103, R116 ;  /* 0x0000007467677221 */ /* 0x000fe40000010000 */
[----:B------:R-:W-:Y:S02]  /*cff0*/  FADD.FTZ R114, R114, R105 ;  /* 0x0000006972727221 */ /* 0x000fe40000010000 */
[----:B-1----:R-:W-:Y:S01]  /*d000*/  HMMA.16816.F32 R80, R4, R16, R80 ;  /* 0x000000100450723c */ /* 0x002fe20000001850 */
[----:B------:R-:W-:-:S02]  /*d010*/  FADD.FTZ R112, R112, R103 ;  /* 0x0000006770707221 */ /* 0x000fc40000010000 */
[----:B------:R-:W-:Y:S02]  /*d020*/  FADD.FTZ R114, R101, R114 ;  /* 0x0000007265727221 */ /* 0x000fe40000010000 */
[----:B------:R-:W-:-:S03]  /*d030*/  FADD.FTZ R112, R99, R112 ;  /* 0x0000007063707221 */ /* 0x000fc60000010000 */
[C---:B------:R-:W-:Y:S01]  /*d040*/  HMMA.16816.F32 R76, R4.reuse, R18, R76 ;  /* 0x00000012044c723c */ /* 0x040fe2000000184c */
[----:B------:R-:W1:Y:S07]  /*d050*/  LDSM.16.MT88.4 R16, [R124+0x7800] ;  /* 0x007800007c10783b */ /* 0x000e6e0000004200 */
[C---:B----4-:R-:W-:Y:S08]  /*d060*/  HMMA.16816.F32 R72, R4.reuse, R12, R72 ;  /* 0x0000000c0448723c */ /* 0x050ff00000001848 */
        /* <DEDUP_REMOVED lines=19> */
[----:B--2---:R-:W-:Y:S01]  /*d1a0*/  F2FP.PACK_AB R7, R33, R94 ;  /* 0x0000005e2107723e */ /* 0x004fe200000000ff */
        /* <DEDUP_REMOVED lines=14> */
[----:B------:R-:W3:Y:S07]  /*d290*/  LDSM.16.MT88.4 R12, [R90+0x8c00] ;  /* 0x008c00005a0c783b */ /* 0x000eee0000004200 */
[C---:B--2---:R-:W-:Y:S08]  /*d2a0*/  HMMA.16816.F32 R56, R4.reuse, R20, R56 ;  /* 0x000000140438723c */ /* 0x044ff00000001838 */
[C---:B------:R-:W-:Y:S08]  /*d2b0*/  HMMA.16816.F32 R52, R4.reuse, R22, R52 ;  /* 0x000000160434723c */ /* 0x040ff00000001834 */
[C---:B-1----:R-:W-:Y:S08]  /*d2c0*/  HMMA.16816.F32 R36, R4.reuse, R16, R36 ;  /* 0x000000100424723c */ /* 0x042ff00000001824 */
        /* <DEDUP_REMOVED lines=66> */
.L_x_4355:
[----:B------:R-:W-:-:S05]  /*d6f0*/  IMAD.MOV.U32 R6, RZ, RZ, c[0x0][0x1a0] ;  /* 0x00006800ff067624 */ /* 0x000fca00078e00ff */
[----:B------:R-:W-:-:S04]  /*d700*/  LEA R6, -R6, RZ, 0x6 ;  /* 0x000000ff06067211 */ /* 0x000fc800078e31ff */
[----:B------:R-:W-:Y:S02]  /*d710*/  SHF.R.S32.HI R13, RZ, 0x1f, R6 ;  /* 0x0000001fff0d7819 */ /* 0x000fe40000011406 */
.L_x_4356:
        /* <DEDUP_REMOVED lines=71> */
[----:B------:R-:W0:Y:S01]  /*db90*/  LDGDEPBAR ;  /* 0x00000000000079af */ /* 0x000e220000000000 */
[C---:B-----5:R-:W-:Y:S08]  /*dba0*/  HMMA.16816.F32 R28, R4.reuse, R24, RZ ;  /* 0x00000018041c723c */ /* 0x060ff000000018ff */
[C---:B------:R-:W-:Y:S08]  /*dbb0*/  HMMA.16816.F32 R24, R4.reuse, R26, RZ ;  /* 0x0000001a0418723c */ /* 0x040ff000000018ff */
[C---:B-1----:R-:W-:Y:S08]  /*dbc0*/  HMMA.16816.F32 R92, R4.reuse, R32, RZ ;  /* 0x00000020045c723c */ /* 0x042ff000000018ff */
[C---:B----4-:R-:W-:Y:S08]  /*dbd0*/  HMMA.16816.F32 R20, R4.reuse, R16, RZ ;  /* 0x000000100414723c */ /* 0x050ff000000018ff */
[C---:B------:R-:W-:Y:S08]  /*dbe0*/  HMMA.16816.F32 R32, R4.reuse, R34, RZ ;  /* 0x000000220420723c */ /* 0x040ff000000018ff */
[C---:B------:R-:W-:Y:S08]  /*dbf0*/  HMMA.16816.F32 R16, R4.reuse, R18, RZ ;  /* 0x000000120410723c */ /* 0x040ff000000018ff */
        /* <DEDUP_REMOVED lines=70> */
[----:B------:R-:W-:Y:S02]  /*e060*/  FMUL.FTZ R24, R25, c[0x0][0x2ec] ;  /* 0x0000bb0019187a20 */ /* 0x000fe40000410000 */
[----:B------:R-:W5:Y:S01]  /*e070*/  S2R R25, SR_TID.X ;  /* 0x0000000000197919 */ /* 0x000f620000002100 */
[----:B------:R-:W-:Y:S02]  /*e080*/  FMUL.FTZ R34, R34, c[0x0][0x2ec] ;  /* 0x0000bb0022227a20 */ /* 0x000fe40000410000 */
[----:B------:R-:W-:Y:S01]  /*e090*/  FMUL.FTZ R28, R28, c[0x0][0x2ec] ;  /* 0x0000bb001c1c7a20 */ /* 0x000fe20000410000 */
[----:B-1----:R-:W-:Y:S01]  /*e0a0*/  HMMA.16816.F32 R20, R104, R100, R20 ;  /* 0x000000646814723c */ /* 0x002fe20000001814 */
[----:B------:R-:W1:Y:S01]  /*e0b0*/  MUFU.TANH R89, R89 ;  /* 0x0000005900597308 */ /* 0x000e620000002400 */
[----:B------:R-:W-:Y:S02]  /*e0c0*/  FMUL.FTZ R30, R30, c[0x0][0x2ec] ;  /* 0x0000bb001e1e7a20 */ /* 0x000fe40000410000 */
[----:B------:R-:W-:-:S02]  /*e0d0*/  FMUL.FTZ R31, R31, c[0x0][0x2ec] ;  /* 0x0000bb001f1f7a20 */ /* 0x000fc40000410000 */
[----:B------:R-:W-:Y:S02]  /*e0e0*/  FMUL.FTZ R29, R29, c[0x0][0x2ec] ;  /* 0x0000bb001d1d7a20 */ /* 0x000fe40000410000 */
[C---:B------:R-:W-:Y:S01]  /*e0f0*/  HMMA.16816.F32 R16, R104.reuse, R102, R16 ;  /* 0x000000666810723c */ /* 0x040fe20000001810 */
[----:B------:R-:W-:Y:S01]  /*e100*/  MUFU.TANH R32, R32 ;  /* 0x0000002000207308 */ /* 0x000fe20000002400 */
[----:B------:R-:W-:Y:S02]  /*e110*/  FMUL.FTZ R26, R26, c[0x0][0x2ec] ;  /* 0x0000bb001a1a7a20 */ /* 0x000fe40000410000 */
[----:B------:R-:W-:Y:S02]  /*e120*/  FMUL.FTZ R27, R27, c[0x0][0x2ec] ;  /* 0x0000bb001b1b7a20 */ /* 0x000fe40000410000 */
[----:B------:R-:W-:Y:S02]  /*e130*/  FMUL.FTZ R86, R94, c[0x0][0x2ec] ;  /* 0x0000bb005e567a20 */ /* 0x000fe40000410000 */
[C---:B--2---:R-:W-:Y:S01]  /*e140*/  HMMA.16816.F32 R12, R104.reuse, R96, R12 ;  /* 0x00000060680c723c */ /* 0x044fe2000000180c */
[----:B------:R-:W2:Y:S07]  /*e150*/  MUFU.TANH R33, R33 ;  /* 0x0000002100217308 */ /* 0x000eae0000002400 */
[----:B------:R-:W-:Y:S01]  /*e160*/  FMUL.FTZ R115, R20, c[0x0][0x2ec] ;  /* 0x0000bb0014737a20 */ /* 0x000fe20000410000 */
[----:B------:R-:W1:Y:S01]  /*e170*/  MUFU.TANH R113, R28 ;  /* 0x0000001c00717308 */ /* 0x000e620000002400 */
[----:B-----5:R-:W-:Y:S01]  /*e180*/  IMAD.SHL.U32 R20, R25, 0x2, RZ ;  /* 0x0000000219147824 */ /* 0x020fe200078e00ff */
[----:B------:R-:W-:Y:S01]  /*e190*/  HMMA.16816.F32 R4, R104, R98, R4 ;  /* 0x000000626804723c */ /* 0x000fe20000001804 */
[----:B------:R-:W-:-:S02]  /*e1a0*/  FMUL.FTZ R21, R21, c[0x0][0x2ec] ;  /* 0x0000bb0015157a20 */ /* 0x000fc40000410000 */
[----:B------:R-:W-:Y:S01]  /*e1b0*/  FMUL.FTZ R22, R22, c[0x0][0x2ec] ;  /* 0x0000bb0016167a20 */ /* 0x000fe20000410000 */
[----:B------:R-:W-:Y:S01]  /*e1c0*/  LOP3.LUT R20, R20, 0x6, RZ, 0xc0, !PT ;  /* 0x0000000614147812 */ /* 0x000fe200078ec0ff */
[----:B------:R-:W-:Y:S01]  /*e1d0*/  FMUL.FTZ R119, R16, c[0x0][0x2ec] ;  /* 0x0000bb0010777a20 */ /* 0x000fe20000410000 */
[----:B------:R5:W-:Y:S01]  /*e1e0*/  MUFU.TANH R117, R21 ;  /* 0x0000001500757308 */ /* 0x000be20000002400 */
[----:B------:R-:W-:Y:S02]  /*e1f0*/  FMUL.FTZ R23, R23, c[0x0][0x2ec] ;  /* 0x0000bb0017177a20 */ /* 0x000fe40000410000 */
[----:B------:R-:W-:Y:S02]  /*e200*/  IMAD R20, R133, 0x40, R20 ;  /* 0x0000004085147824 */ /* 0x000fe400078e0214 */
[----:B------:R-:W-:Y:S02]  /*e210*/  FMUL.FTZ R116, R18, c[0x0][0x2ec] ;  /* 0x0000bb0012747a20 */ /* 0x000fe40000410000 */
[----:B------:R-:W-:Y:S01]  /*e220*/  FMUL.FTZ R17, R17, c[0x0][0x2ec] ;  /* 0x0000bb0011117a20 */ /* 0x000fe20000410000 */
[----:B------:R-:W-:Y:S01]  /*e230*/  IADD3 R16, R20, 0x1, RZ ;  /* 0x0000000114107810 */ /* 0x000fe20007ffe0ff */
[----:B------:R-:W1:Y:S01]  /*e240*/  MUFU.TANH R34, R34 ;  /* 0x0000002200227308 */ /* 0x000e620000002400 */
[----:B------:R-:W-:-:S02]  /*e250*/  FMUL.FTZ R118, R19, c[0x0][0x2ec] ;  /* 0x0000bb0013767a20 */ /* 0x000fc40000410000 */
[-C--:B------:R-:W-:Y:S01]  /*e260*/  ISETP.GE.AND P5, PT, R16, R8.reuse, PT ;  /* 0x000000081000720c */ /* 0x080fe20003fa6270 */
[----:B------:R-:W-:Y:S01]  /*e270*/  FMUL.FTZ R103, R12, c[0x0][0x2ec] ;  /* 0x0000bb000c677a20 */ /* 0x000fe20000410000 */
[-C--:B------:R-:W-:Y:S01]  /*e280*/  ISETP.GE.AND P6, PT, R16, R9.reuse, PT ;  /* 0x000000091000720c */ /* 0x080fe20003fc6270 */
[----:B------:R-:W-:Y:S01]  /*e290*/  FMUL.FTZ R101, R13, c[0x0][0x2ec] ;  /* 0x0000bb000d657a20 */ /* 0x000fe20000410000 */
[C---:B-----5:R-:W-:Y:S01]  /*e2a0*/  IADD3 R21, R20.reuse, 0x8, RZ ;  /* 0x0000000814157810 */ /* 0x060fe20007ffe0ff */
[----:B------:R-:W5:Y:S01]  /*e2b0*/  MUFU.TANH R112, R30 ;  /* 0x0000001e00707308 */ /* 0x000f620000002400 */
[----:B------:R-:W-:Y:S01]  /*e2c0*/  IADD3 R16, R20, 0x9, RZ ;  /* 0x0000000914107810 */ /* 0x000fe20007ffe0ff */
[----:B------:R-:W-:Y:S01]  /*e2d0*/  FMUL.FTZ R102, R14, c[0x0][0x2ec] ;  /* 0x0000bb000e667a20 */ /* 0x000fe20000410000 */
[CC--:B------:R-:W-:Y:S01]  /*e2e0*/  ISETP.GE.AND P4, PT, R21.reuse, R8.reuse, PT ;  /* 0x000000081500720c */ /* 0x0c0fe20003f86270 */
[----:B------:R-:W-:Y:S01]  /*e2f0*/  FMUL.FTZ R104, R4, c[0x0][0x2ec] ;  /* 0x0000bb0004687a20 */ /* 0x000fe20000410000 */
[-C--:B------:R-:W-:Y:S01]  /*e300*/  ISETP.GE.AND P1, PT, R21, R9.reuse, PT ;  /* 0x000000091500720c */ /* 0x080fe20003f26270 */
[----:B------:R-:W-:Y:S01]  /*e310*/  FMUL.FTZ R15, R15, c[0x0][0x2ec] ;  /* 0x0000bb000f0f7a20 */ /* 0x000fe20000410000 */
[----:B---3--:R-:W-:Y:S01]  /*e320*/  FSEL R21, R88, -INF , !P5 ;  /* 0xff80000058157808 */ /* 0x008fe20006800000 */
[----:B------:R-:W-:Y:S01]  /*e330*/  MUFU.TANH R140, R31 ;  /* 0x0000001f008c7308 */ /* 0x000fe20000002400 */
[CC--:B------:R-:W-:Y:S01]  /*e340*/  ISETP.GE.AND P2, PT, R16.reuse, R8.reuse, PT ;  /* 0x000000081000720c */ /* 0x0c0fe20003f46270 */
[----:B------:R-:W-:Y:S01]  /*e350*/  FMUL.FTZ R5, R5, c[0x0][0x2ec] ;  /* 0x0000bb0005057a20 */ /* 0x000fe20000410000 */
[----:B------:R-:W-:Y:S01]  /*e360*/  ISETP.GE.AND P5, PT, R16, R9, PT ;  /* 0x000000091000720c */ /* 0x000fe20003fa6270 */
[----:B------:R-:W-:Y:S01]  /*e370*/  FMUL.FTZ R6, R6, c[0x0][0x2ec] ;  /* 0x0000bb0006067a20 */ /* 0x000fe20000410000 */
[----:B------:R-:W-:Y:S01]  /*e380*/  IADD3 R16, R20, 0x10, RZ ;  /* 0x0000001014107810 */ /* 0x000fe20007ffe0ff */
[----:B------:R-:W-:Y:S01]  /*e390*/  FMUL.FTZ R7, R7, c[0x0][0x2ec] ;  /* 0x0000bb0007077a20 */ /* 0x000fe20000410000 */
[----:B----4-:R-:W-:Y:S01]  /*e3a0*/  FSEL R18, R92, -INF , !P6 ;  /* 0xff8000005c127808 */ /* 0x010fe20007000000 */
[----:B------:R-:W3:Y:S01]  /*e3b0*/  MUFU.TANH R109, R109 ;  /* 0x0000006d006d7308 */ /* 0x000ee20000002400 */
[----:B------:R-:W-:-:S02]  /*e3c0*/  ISETP.GE.AND P6, PT, R16, R8, PT ;  /* 0x000000081000720c */ /* 0x000fc40003fc6270 */
[----:B-1----:R-:W-:Y:S02]  /*e3d0*/  FSEL R19, R89, -INF , !P4 ;  /* 0xff80000059137808 */ /* 0x002fe40006000000 */
[----:B--2---:R-:W-:Y:S02]  /*e3e0*/  FSEL R12, R33, -INF , !P5 ;  /* 0xff800000210c7808 */ /* 0x004fe40006800000 */
[----:B------:R-:W-:Y:S01]  /*e3f0*/  FSEL R113, R113, -INF , !P6 ;  /* 0xff80000071717808 */ /* 0x000fe20007000000 */
[----:B------:R-:W1:Y:S01]  /*e400*/  MUFU.TANH R111, R29 ;  /* 0x0000001d006f7308 */ /* 0x000e620000002400 */
[----:B------:R-:W-:Y:S02]  /*e410*/  ISETP.GE.AND P4, PT, R16, R9, PT ;  /* 0x000000091000720c */ /* 0x000fe40003f86270 */
[----:B------:R-:W-:Y:S02]  /*e420*/  IADD3 R13, R20, 0x20, RZ ;  /* 0x00000020140d7810 */ /* 0x000fe40007ffe0ff */
[----:B------:R-:W-:-:S02]  /*e430*/  FSEL R16, R34, -INF , !P1 ;  /* 0xff80000022107808 */ /* 0x000fc40004800000 */
[----:B-----5:R-:W-:Y:S01]  /*e440*/  FSEL R112, R112, -INF , !P4 ;  /* 0xff80000070707808 */ /* 0x020fe20006000000 */
[----:B------:R-:W-:Y:S01]  /*e450*/  MUFU.TANH R24, R24 ;  /* 0x0000001800187308 */ /* 0x000fe20000002400 */
[C---:B------:R-:W-:Y:S02]  /*e460*/  IADD3 R14, R20.reuse, 0x28, RZ ;  /* 0x00000028140e7810 */ /* 0x040fe40007ffe0ff */
[----:B------:R-:W-:-:S05]  /*e470*/  IADD3 R4, R20, 0x31, RZ ;  /* 0x0000003114047810 */ /* 0x000fca0007ffe0ff */
[----:B------:R-:W2:Y:S08]  /*e480*/  MUFU.TANH R108, R26 ;  /* 0x0000001a006c7308 */ /* 0x000eb00000002400 */
[----:B------:R4:W5:Y:S08]  /*e490*/  MUFU.TANH R122, R22 ;  /* 0x00000016007a7308 */ /* 0x0009700000002400 */
[----:B------:R1:W-:Y:S01]  /*e4a0*/  MUFU.TANH R120, R23 ;  /* 0x0000001700787308 */ /* 0x0003e20000002400 */
[----:B----4-:R-:W-:-:S07]  /*e4b0*/  IADD3 R22, R20, 0x18, RZ ;  /* 0x0000001814167810 */ /* 0x010fce0007ffe0ff */
[----:B------:R-:W4:Y:S01]  /*e4c0*/  MUFU.TANH R138, R27 ;  /* 0x0000001b008a7308 */ /* 0x000f220000002400 */
[C---:B------:R-:W-:Y:S02]  /*e4d0*/  ISETP.GE.AND P5, PT, R22.reuse, R8, PT ;  /* 0x000000081600720c */ /* 0x040fe40003fa6270 */
[----:B------:R-:W-:Y:S02]  /*e4e0*/  ISETP.GE.AND P6, PT, R22, R9, PT ;  /* 0x000000091600720c */ /* 0x000fe40003fc6270 */
[----:B-1----:R-:W-:-:S03]  /*e4f0*/  IADD3 R23, R20, 0x11, RZ ;  /* 0x0000001114177810 */ /* 0x002fc60007ffe0ff */
[----:B------:R-:W1:Y:S01]  /*e500*/  MUFU.TANH R115, R115 ;  /* 0x0000007300737308 */ /* 0x000e620000002400 */
[----:B------:R-:W-:Y:S02]  /*e510*/  IADD3 R22, R20, 0x19, RZ ;  /* 0x0000001914167810 */ /* 0x000fe40007ffe0ff */
[----:B---3--:R-:W-:Y:S02]  /*e520*/  FSEL R109, R109, -INF , !P5 ;  /* 0xff8000006d6d7808 */ /* 0x008fe40006800000 */
[-C--:B------:R-:W-:Y:S02]  /*e530*/  ISETP.GE.AND P1, PT, R23, R8.reuse, PT ;  /* 0x000000081700720c */ /* 0x080fe40003f26270 */
[----:B------:R-:W-:Y:S01]  /*e540*/  ISETP.GE.AND P4, PT, R22, R8, PT ;  /* 0x000000081600720c */ /* 0x000fe20003f86270 */
[----:B------:R3:W-:Y:S01]  /*e550*/  MUFU.TANH R121, R17 ;  /* 0x0000001100797308 */ /* 0x0007e20000002400 */
[----:B------:R-:W-:Y:S02]  /*e560*/  ISETP.GE.AND P5, PT, R13, R9, PT ;  /* 0x000000090d00720c */ /* 0x000fe40003fa6270 */
[----:B------:R-:W-:-:S02]  /*e570*/  FSEL R111, R111, -INF , !P1 ;  /* 0xff8000006f6f7808 */ /* 0x000fc40004800000 */
[----:B--2---:R-:W-:Y:S02]  /*e580*/  FSEL R108, R108, -INF , !P6 ;  /* 0xff8000006c6c7808 */ /* 0x004fe40007000000 */
[----:B------:R-:W-:Y:S01]  /*e590*/  FSEL R107, R24, -INF , !P4 ;  /* 0xff800000186b7808 */ /* 0x000fe20006000000 */
[----:B------:R-:W2:Y:S01]  /*e5a0*/  MUFU.TANH R119, R119 ;  /* 0x0000007700777308 */ /* 0x000ea20000002400 */
[----:B------:R-:W-:Y:S02]  /*e5b0*/  ISETP.GE.AND P1, PT, R22, R9, PT ;  /* 0x000000091600720c */ /* 0x000fe40003f26270 */
[----:B-----5:R-:W-:Y:S02]  /*e5c0*/  FSEL R122, R122, -INF , !P5 ;  /* 0xff8000007a7a7808 */ /* 0x020fe40006800000 */
[----:B----4-:R-:W-:Y:S02]  /*e5d0*/  FSEL R138, R138, -INF , !P1 ;  /* 0xff8000008a8a7808 */ /* 0x010fe40004800000 */
[----:B------:R-:W-:Y:S01]  /*e5e0*/  ISETP.GE.AND P1, PT, R14, R8, PT ;  /* 0x000000080e00720c */ /* 0x000fe20003f26270 */
[----:B------:R-:W4:Y:S01]  /*e5f0*/  MUFU.TANH R116, R116 ;  /* 0x0000007400747308 */ /* 0x000f220000002400 */
[----:B---3--:R-:W-:-:S02]  /*e600*/  FSEL R17, R32, -INF , !P2 ;  /* 0xff80000020117808 */ /* 0x008fc40005000000 */
[----:B------:R-:W-:-:S04]  /*e610*/  ISETP.GE.AND P2, PT, R23, R9, PT ;  /* 0x000000091700720c */ /* 0x000fc80003f46270 */
[----:B------:R-:W-:Y:S01]  /*e620*/  FSEL R140, R140, -INF , !P2 ;  /* 0xff8000008c8c7808 */ /* 0x000fe20005000000 */
[----:B------:R-:W3:Y:S01]  /*e630*/  MUFU.TANH R118, R118 ;  /* 0x0000007600767308 */ /* 0x000ee20000002400 */
[-C--:B------:R-:W-:Y:S02]  /*e640*/  ISETP.GE.AND P2, PT, R13, R8.reuse, PT ;  /* 0x000000080d00720c */ /* 0x080fe40003f46270 */
[----:B------:R-:W-:Y:S02]  /*e650*/  IADD3 R13, R20, 0x21, RZ ;  /* 0x00000021140d7810 */ /* 0x000fe40007ffe0ff */
[----:B-1----:R-:W-:Y:S02]  /*e660*/  FSEL R115, R115, -INF , !P2 ;  /* 0xff80000073737808 */ /* 0x002fe40005000000 */
[C---:B------:R-:W-:Y:S01]  /*e670*/  ISETP.GE.AND P6, PT, R13.reuse, R8, PT ;  /* 0x000000080d00720c */ /* 0x040fe20003fc6270 */
[----:B------:R-:W1:Y:S01]  /*e680*/  MUFU.TANH R103, R103 ;  /* 0x0000006700677308 */ /* 0x000e620000002400 */
[----:B------:R-:W-:-:S02]  /*e690*/  ISETP.GE.AND P4, PT, R13, R9, PT ;  /* 0x000000090d00720c */ /* 0x000fc40003f86270 */
[----:B------:R-:W-:Y:S02]  /*e6a0*/  IADD3 R13, R20, 0x29, RZ ;  /* 0x00000029140d7810 */ /* 0x000fe40007ffe0ff */
[----:B------:R-:W-:Y:S02]  /*e6b0*/  FSEL R117, R117, -INF , !P6 ;  /* 0xff80000075757808 */ /* 0x000fe40007000000 */
[-C--:B------:R-:W-:Y:S01]  /*e6c0*/  ISETP.GE.AND P2, PT, R14, R9.reuse, PT ;  /* 0x000000090e00720c */ /* 0x080fe20003f46270 */
[----:B------:R-:W5:Y:S01]  /*e6d0*/  MUFU.TANH R102, R102 ;  /* 0x0000006600667308 */ /* 0x000f620000002400 */
[C---:B------:R-:W-:Y:S02]  /*e6e0*/  ISETP.GE.AND P5, PT, R13.reuse, R8, PT ;  /* 0x000000080d00720c */ /* 0x040fe40003fa6270 */
[----:B------:R-:W-:Y:S02]  /*e6f0*/  ISETP.GE.AND P6, PT, R13, R9, PT ;  /* 0x000000090d00720c */ /* 0x000fe40003fc6270 */
[----:B------:R-:W-:-:S02]  /*e700*/  IADD3 R13, R20, 0x30, RZ ;  /* 0x00000030140d7810 */ /* 0x000fc40007ffe0ff */
[----:B------:R-:W-:Y:S01]  /*e710*/  FSEL R120, R120, -INF , !P4 ;  /* 0xff80000078787808 */ /* 0x000fe20006000000 */
[----:B------:R-:W1:Y:S01]  /*e720*/  MUFU.TANH R101, R101 ;  /* 0x0000006500657308 */ /* 0x000e620000002400 */
[----:B--2---:R-:W-:Y:S02]  /*e730*/  FSEL R119, R119, -INF , !P1 ;  /* 0xff80000077777808 */ /* 0x004fe40004800000 */
[----:B----4-:R-:W-:Y:S02]  /*e740*/  FSEL R116, R116, -INF , !P2 ;  /* 0xff80000074747808 */ /* 0x010fe40005000000 */
[----:B------:R-:W-:Y:S02]  /*e750*/  FSEL R121, R121, -INF , !P5 ;  /* 0xff80000079797808 */ /* 0x000fe40006800000 */
[C---:B------:R-:W-:Y:S01]  /*e760*/  ISETP.GE.AND P4, PT, R13.reuse, R8, PT ;  /* 0x000000080d00720c */ /* 0x040fe20003f86270 */
[----:B------:R-:W2:Y:S01]  /*e770*/  MUFU.TANH R100, R15 ;  /* 0x0000000f00647308 */ /* 0x000ea20000002400 */
[----:B------:R-:W-:-:S02]  /*e780*/  ISETP.GE.AND P1, PT, R13, R9, PT ;  /* 0x000000090d00720c */ /* 0x000fc40003f26270 */
[C---:B------:R-:W-:Y:S02]  /*e790*/  ISETP.GE.AND P2, PT, R4.reuse, R8, PT ;  /* 0x000000080400720c */ /* 0x040fe40003f46270 */
[----:B------:R-:W-:Y:S02]  /*e7a0*/  ISETP.GE.AND P5, PT, R4, R9, PT ;  /* 0x000000090400720c */ /* 0x000fe40003fa6270 */
[----:B------:R-:W-:Y:S01]  /*e7b0*/  IADD3 R4, R20, 0x38, RZ ;  /* 0x0000003814047810 */ /* 0x000fe20007ffe0ff */
[----:B------:R-:W4:Y:S01]  /*e7c0*/  MUFU.TANH R104, R104 ;  /* 0x0000006800687308 */ /* 0x000f220000002400 */
[----:B---3--:R-:W-:Y:S02]  /*e7d0*/  FSEL R118, R118, -INF , !P6 ;  /* 0xff80000076767808 */ /* 0x008fe40007000000 */
[----:B-1----:R-:W-:Y:S02]  /*e7e0*/  FSEL R103, R103, -INF , !P4 ;  /* 0xff80000067677808 */ /* 0x002fe40006000000 */
[----:B-----5:R-:W-:-:S02]  /*e7f0*/  FSEL R102, R102, -INF , !P1 ;  /* 0xff80000066667808 */ /* 0x020fc40004800000 */
[CC--:B------:R-:W-:Y:S01]  /*e800*/  ISETP.GE.AND P6, PT, R20.reuse, R8.reuse, PT ;  /* 0x000000081400720c */ /* 0x0c0fe20003fc6270 */
[----:B------:R-:W1:Y:S01]  /*e810*/  MUFU.TANH R3, R3 ;  /* 0x0000000300037308 */ /* 0x000e620000002400 */
[----:B------:R-:W-:Y:S02]  /*e820*/  ISETP.GE.AND P4, PT, R20, R9, PT ;  /* 0x000000091400720c */ /* 0x000fe40003f86270 */
[----:B------:R-:W-:Y:S02]  /*e830*/  ISETP.GE.AND P1, PT, R4, R8, PT ;  /* 0x000000080400720c */ /* 0x000fe40003f26270 */
[----:B------:R-:W-:Y:S02]  /*e840*/  IADD3 R20, R20, 0x39, RZ ;  /* 0x0000003914147810 */ /* 0x000fe40007ffe0ff */
[----:B------:R-:W-:Y:S01]  /*e850*/  FSEL R101, R101, -INF , !P2 ;  /* 0xff80000065657808 */ /* 0x000fe20005000000 */
[----:B------:R-:W3:Y:S01]  /*e860*/  MUFU.TANH R86, R86 ;  /* 0x0000005600567308 */ /* 0x000ee20000002400 */
[----:B--2---:R-:W-:-:S02]  /*e870*/  FSEL R100, R100, -INF , !P5 ;  /* 0xff80000064647808 */ /* 0x004fc40006800000 */
[----:B----4-:R-:W-:Y:S01]  /*e880*/  FSEL R104, R104, -INF , !P1 ;  /* 0xff80000068687808 */ /* 0x010fe20004800000 */
[----:B------:R-:W-:Y:S01]  /*e890*/  BAR.SYNC.DEFER_BLOCKING 0x0 ;  /* 0x0000000000007b1d */ /* 0x000fe20000010000 */
[-C--:B------:R-:W-:Y:S02]  /*e8a0*/  ISETP.GE.AND P2, PT, R4, R9.reuse, PT ;  /* 0x000000090400720c */ /* 0x080fe40003f46270 */
[C---:B------:R-:W-:Y:S02]  /*e8b0*/  ISETP.GE.AND P5, PT, R20.reuse, R8, PT ;  /* 0x000000081400720c */ /* 0x040fe40003fa6270 */
[----:B------:R-:W-:Y:S01]  /*e8c0*/  ISETP.GE.AND P1, PT, R20, R9, PT ;  /* 0x000000091400720c */ /* 0x000fe20003f26270 */
[----:B------:R-:W2:Y:S01]  /*e8d0*/  MUFU.TANH R105, R5 ;  /* 0x0000000500697308 */ /* 0x000ea20000002400 */
[----:B-1----:R-:W-:Y:S02]  /*e8e0*/  FSEL R3, R3, -INF , !P6 ;  /* 0xff80000003037808 */ /* 0x002fe40007000000 */
[----:B---3--:R-:W-:-:S05]  /*e8f0*/  FSEL R4, R86, -INF , !P4 ;  /* 0xff80000056047808 */ /* 0x008fca0006000000 */
[----:B------:R-:W1:Y:S08]  /*e900*/  MUFU.TANH R95, R6 ;  /* 0x00000006005f7308 */ /* 0x000e700000002400 */
[----:B------:R-:W3:Y:S01]  /*e910*/  MUFU.TANH R94, R7 ;  /* 0x00000007005e7308 */ /* 0x000ee20000002400 */
[----:B--2---:R-:W-:Y:S02]  /*e920*/  FSEL R105, R105, -INF , !P5 ;  /* 0xff80000069697808 */ /* 0x004fe40006800000 */
[----:B-1----:R-:W-:-:S02]  /*e930*/  FSEL R95, R95, -INF , !P2 ;  /* 0xff8000005f5f7808 */ /* 0x002fc40005000000 */
[----:B---3--:R-:W-:Y:S01]  /*e940*/  FSEL R94, R94, -INF , !P1 ;  /* 0xff8000005e5e7808 */ /* 0x008fe20004800000 */
        /* <DEDUP_REMOVED lines=61> */
.L_x_4358:
[----:B------:R-:W-:-:S05]  /*ed20*/  IMAD.MOV.U32 R5, RZ, RZ, c[0x0][0x198] ;  /* 0x00006600ff057624 */ /* 0x000fca00078e00ff */
[----:B------:R-:W-:-:S04]  /*ed30*/  LEA R5, -R5, RZ, 0x6 ;  /* 0x000000ff05057211 */ /* 0x000fc800078e31ff */
[----:B------:R-:W-:Y:S02]  /*ed40*/  SHF.R.S32.HI R6, RZ, 0x1f, R5 ;  /* 0x0000001fff067819 */ /* 0x000fe40000011405 */
.L_x_4359:
[----:B------:R-:W-:Y:S02]  /*ed50*/  ISETP.GE.AND P0, PT, R84, c[0x0][0x220], PT ;  /* 0x0000880054007a0c */ /* 0x000fe40003f06270 */
[----:B------:R-:W-:Y:S01]  /*ed60*/  ISETP.GE.AND P2, PT, R10, c[0x0][0x220], PT ;  /* 0x000088000a007a0c */ /* 0x000fe20003f46270 */
[----:B------:R-:W-:Y:S01]  /*ed70*/  IMAD.MOV.U32 R10, RZ, RZ, c[0x0][0x19c] ;  /* 0x00006700ff0a7624 */ /* 0x000fe200078e00ff */
[----:B------:R-:W-:Y:S02]  /*ed80*/  SEL R7, RZ, 0x3fffc, P0 ;  /* 0x0003fffcff077807 */ /* 0x000fe40000000000 */
[----:B------:R-:W-:Y:S02]  /*ed90*/  ISETP.GE.AND P1, PT, R85, c[0x0][0x220], PT ;  /* 0x0000880055007a0c */ /* 0x000fe40003f26270 */
[----:B------:R-:W-:Y:S01]  /*eda0*/  LOP3.LUT P6, RZ, R7, 0x4, RZ, 0xc0, !PT ;  /* 0x0000000407ff7812 */ /* 0x000fe200078cc0ff */
[----:B------:R-:W-:Y:S01]  /*edb0*/  IMAD.MOV.U32 R7, RZ, RZ, c[0x0][0x198] ;  /* 0x00006600ff077624 */ /* 0x000fe200078e00ff */
[----:B------:R-:W-:-:S04]  /*edc0*/  LEA R14, P4, R5, R134, 0x1 ;  /* 0x00000086050e7211 */ /* 0x000fc800078808ff */
[----:B------:R-:W-:Y:S02]  /*edd0*/  LEA R8, P0, R7, R5, 0x5 ;  /* 0x0000000507087211 */ /* 0x000fe400078028ff */
        /* <DEDUP_REMOVED lines=43> */
.L_x_4357:
        /* <DEDUP_REMOVED lines=36> */
[----:B-1----:R-:W-:-:S03]  /*f2d0*/  FMNMX.FTZ R5, R8, R5, !PT ;  /* 0x0000000508057209 */ /* 0x002fc60007810000 */
[----:B------:R-:W-:Y:S01]  /*f2e0*/  LDSM.16.MT88.4 R8, [R124+0x6000] ;  /* 0x006000007c08783b */ /* 0x000fe20000004200 */
[----:B--2---:R-:W-:-:S03]  /*f2f0*/  FMNMX.FTZ R6, R7, R6, !PT ;  /* 0x0000000607067209 */ /* 0x004fc60007810000 */
[----:B------:R-:W1:Y:S04]  /*f300*/  SHFL.BFLY PT, R88, R5, 0x1, 0x1f ;  /* 0x0c201f0005587f89 */ /* 0x000e6800000e0000 */
[----:B------:R-:W2:Y:S01]  /*f310*/  SHFL.BFLY PT, R87, R6, 0x1, 0x1f ;  /* 0x0c201f0006577f89 */ /* 0x000ea200000e0000 */
[----:B-1----:R-:W-:Y:S02]  /*f320*/  FMNMX.FTZ R88, R5, R88, !PT ;  /* 0x0000005805587209 */ /* 0x002fe40007810000 */
[----:B--2---:R-:W-:-:S03]  /*f330*/  FMNMX.FTZ R87, R6, R87, !PT ;  /* 0x0000005706577209 */ /* 0x004fc60007810000 */
[C---:B------:R-:W-:Y:S01]  /*f340*/  FMUL.FTZ R106, R88.reuse, c[0x0][0x23c] ;  /* 0x00008f00586a7a20 */ /* 0x040fe20000410000 */
[C---:B------:R-:W-:Y:S02]  /*f350*/  FSETP.NEU.FTZ.AND P1, PT, R88.reuse, -INF , PT ;  /* 0xff8000005800780b */ /* 0x040fe40003f3d000 */
[C---:B------:R-:W-:Y:S01]  /*f360*/  FSETP.NEU.FTZ.AND P0, PT, R87.reuse, -INF , PT ;  /* 0xff8000005700780b */ /* 0x040fe20003f1d000 */
[C---:B------:R-:W-:Y:S01]  /*f370*/  FMUL.FTZ R97, R87.reuse, c[0x0][0x23c] ;  /* 0x00008f0057617a20 */ /* 0x040fe20000410000 */
[----:B------:R-:W-:Y:S02]  /*f380*/  FSEL R99, R88, RZ, P1 ;  /* 0x000000ff58637208 */ /* 0x000fe40000800000 */
[----:B------:R-:W-:Y:S02]  /*f390*/  FSEL R5, R87, RZ, P0 ;  /* 0x000000ff57057208 */ /* 0x000fe40000000000 */
[----:B------:R-:W-:Y:S01]  /*f3a0*/  FSEL R106, R106, RZ, P1 ;  /* 0x000000ff6a6a7208 */ /* 0x000fe20000800000 */
[----:B------:R-:W-:Y:S01]  /*f3b0*/  FADD.FTZ R99, R2, -R99 ;  /* 0x8000006302637221 */ /* 0x000fe20000010000 */
[----:B------:R-:W-:Y:S01]  /*f3c0*/  FSEL R97, R97, RZ, P0 ;  /* 0x000000ff61617208 */ /* 0x000fe20000000000 */
[----:B------:R-:W-:-:S02]  /*f3d0*/  FADD.FTZ R0, R0, -R5 ;  /* 0x8000000500007221 */ /* 0x000fc40000010000 */
[----:B------:R-:W-:Y:S02]  /*f3e0*/  FMUL.FTZ R99, R99, c[0x0][0x23c] ;  /* 0x00008f0063637a20 */ /* 0x000fe40000410000 */
[----:B------:R-:W-:Y:S02]  /*f3f0*/  FMUL.FTZ R0, R0, c[0x0][0x23c] ;  /* 0x00008f0000007a20 */ /* 0x000fe40000410000 */
[--C-:B------:R-:W-:Y:S02]  /*f400*/  FFMA.FTZ R98, R3, c[0x0][0x23c], -R106.reuse ;  /* 0x00008f0003627a23 */ /* 0x100fe4000001086a */
[----:B------:R-:W1:Y:S01]  /*f410*/  MUFU.EX2 R99, R99 ;  /* 0x0000006300637308 */ /* 0x000e620000000800 */
[--C-:B------:R-:W-:Y:S02]  /*f420*/  FFMA.FTZ R92, R21, c[0x0][0x23c], -R106.reuse ;  /* 0x00008f00155c7a23 */ /* 0x100fe4000001086a */
[--C-:B------:R-:W-:Y:S02]  /*f430*/  FFMA.FTZ R86, R19, c[0x0][0x23c], -R106.reuse ;  /* 0x00008f0013567a23 */ /* 0x100fe4000001086a */
[----:B------:R-:W-:-:S02]  /*f440*/  FFMA.FTZ R3, R17, c[0x0][0x23c], -R106 ;  /* 0x00008f0011037a23 */ /* 0x000fc4000001086a */
[--C-:B------:R-:W-:Y:S01]  /*f450*/  FFMA.FTZ R93, R4, c[0x0][0x23c], -R97.reuse ;  /* 0x00008f00045d7a23 */ /* 0x100fe20000010861 */
[----:B------:R-:W2:Y:S01]  /*f460*/  MUFU.EX2 R0, R0 ;  /* 0x0000000000007308 */ /* 0x000ea20000000800 */
[--C-:B------:R-:W-:Y:S02]  /*f470*/  FFMA.FTZ R96, R18, c[0x0][0x23c], -R97.reuse ;  /* 0x00008f0012607a23 */ /* 0x100fe40000010861 */
[--C-:B------:R-:W-:Y:S02]  /*f480*/  FFMA.FTZ R89, R12, c[0x0][0x23c], -R97.reuse ;  /* 0x00008f000c597a23 */ /* 0x100fe40000010861 */
[----:B------:R-:W-:Y:S02]  /*f490*/  FFMA.FTZ R16, R16, c[0x0][0x23c], -R97 ;  /* 0x00008f0010107a23 */ /* 0x000fe40000010861 */
[----:B------:R-:W-:Y:S01]  /*f4a0*/  FFMA.FTZ R114, R113, c[0x0][0x23c], -R106 ;  /* 0x00008f0071727a23 */ /* 0x000fe2000001086a */
[----:B------:R-:W-:Y:S01]  /*f4b0*/  MUFU.EX2 R98, R98 ;  /* 0x0000006200627308 */ /* 0x000fe20000000800 */
[----:B-1----:R-:W-:-:S02]  /*f4c0*/  FMUL.FTZ R28, R56, R99 ;  /* 0x00000063381c7220 */ /* 0x002fc40000410000 */
[-C--:B------:R-:W-:Y:S02]  /*f4d0*/  FMUL.FTZ R29, R57, R99.reuse ;  /* 0x00000063391d7220 */ /* 0x080fe40000410000 */
[-C--:B------:R-:W-:Y:S02]  /*f4e0*/  FMUL.FTZ R4, R80, R99.reuse ;  /* 0x0000006350047220 */ /* 0x080fe40000410000 */
[----:B------:R-:W-:Y:S01]  /*f4f0*/  FMUL.FTZ R5, R81, R99 ;  /* 0x0000006351057220 */ /* 0x000fe20000410000 */
[----:B------:R-:W1:Y:S01]  /*f500*/  MUFU.EX2 R92, R92 ;  /* 0x0000005c005c7308 */ /* 0x000e620000000800 */
[-C--:B--2---:R-:W-:Y:S02]  /*f510*/  FMUL.FTZ R30, R58, R0.reuse ;  /* 0x000000003a1e7220 */ /* 0x084fe40000410000 */
[-C--:B------:R-:W-:Y:S02]  /*f520*/  FMUL.FTZ R31, R59, R0.reuse ;  /* 0x000000003b1f7220 */ /* 0x080fe40000410000 */
[----:B------:R-:W2:Y:S01]  /*f530*/  LDSM.16.MT88.4 R56, [R124+0x8000] ;  /* 0x008000007c38783b */ /* 0x000ea20000004200 */
[----:B------:R-:W-:-:S02]  /*f540*/  FMUL.FTZ R6, R82, R0 ;  /* 0x0000000052067220 */ /* 0x000fc40000410000 */
[----:B------:R-:W-:Y:S01]  /*f550*/  MUFU.EX2 R86, R86 ;  /* 0x0000005600567308 */ /* 0x000fe20000000800 */
[-C--:B------:R-:W-:Y:S02]  /*f560*/  FMUL.FTZ R7, R83, R0.reuse ;  /* 0x0000000053077220 */ /* 0x080fe40000410000 */
[-C--:B------:R-:W-:Y:S02]  /*f570*/  FMUL.FTZ R52, R52, R99.reuse ;  /* 0x0000006334347220 */ /* 0x080fe40000410000 */
[----:B------:R-:W-:Y:S02]  /*f580*/  FMUL.FTZ R53, R53, R99 ;  /* 0x0000006335357220 */ /* 0x000fe40000410000 */
[----:B------:R-:W-:Y:S01]  /*f590*/  FMUL.FTZ R54, R54, R0 ;  /* 0x0000000036367220 */ /* 0x000fe20000410000 */
[----:B------:R-:W3:Y:S01]  /*f5a0*/  MUFU.EX2 R3, R3 ;  /* 0x0000000300037308 */ /* 0x000ee20000000800 */
[----:B-1----:R-:W-:Y:S01]  /*f5b0*/  F2FP.PACK_AB R80, R92, R98 ;  /* 0x000000625c50723e */ /* 0x002fe200000000ff */
[----:B------:R-:W-:-:S02]  /*f5c0*/  FMUL.FTZ R55, R55, R0 ;  /* 0x0000000037377220 */ /* 0x000fc40000410000 */
[-C--:B------:R-:W-:Y:S02]  /*f5d0*/  FMUL.FTZ R36, R36, R99.reuse ;  /* 0x0000006324247220 */ /* 0x080fe40000410000 */
[-C--:B------:R-:W-:Y:S02]  /*f5e0*/  FMUL.FTZ R37, R37, R99.reuse ;  /* 0x0000006325257220 */ /* 0x080fe40000410000 */
[----:B------:R-:W-:Y:S01]  /*f5f0*/  MUFU.EX2 R93, R93 ;  /* 0x0000005d005d7308 */ /* 0x000fe20000000800 */
[-C--:B------:R-:W-:Y:S02]  /*f600*/  FMUL.FTZ R38, R38, R0.reuse ;  /* 0x0000000026267220 */ /* 0x080fe40000410000 */
[----:B------:R-:W-:Y:S02]  /*f610*/  FMUL.FTZ R39, R39, R0 ;  /* 0x0000000027277220 */ /* 0x000fe40000410000 */
[-C--:B------:R-:W-:Y:S02]  /*f620*/  FMUL.FTZ R40, R40, R99.reuse ;  /* 0x0000006328287220 */ /* 0x080fe40000410000 */
[----:B------:R-:W-:Y:S01]  /*f630*/  FMUL.FTZ R41, R41, R99 ;  /* 0x0000006329297220 */ /* 0x000fe20000410000 */
[----:B------:R-:W1:Y:S01]  /*f640*/  MUFU.EX2 R96, R96 ;  /* 0x0000006000607308 */ /* 0x000e620000000800 */
[----:B---3--:R-:W-:Y:S01]  /*f650*/  F2FP.PACK_AB R82, R3, R86 ;  /* 0x000000560352723e */ /* 0x008fe200000000ff */
[----:B------:R-:W-:-:S02]  /*f660*/  FMUL.FTZ R42, R42, R0 ;  /* 0x000000002a2a7220 */ /* 0x000fc40000410000 */
[-C--:B------:R-:W-:Y:S02]  /*f670*/  FMUL.FTZ R43, R43, R0.reuse ;  /* 0x000000002b2b7220 */ /* 0x080fe40000410000 */
[-C--:B------:R-:W-:Y:S02]  /*f680*/  FMUL.FTZ R20, R64, R99.reuse ;  /* 0x0000006340147220 */ /* 0x080fe40000410000 */
[----:B------:R3:W-:Y:S01]  /*f690*/  MUFU.EX2 R2, R16 ;  /* 0x0000001000027308 */ /* 0x0007e20000000800 */
[-C--:B------:R-:W-:Y:S02]  /*f6a0*/  FMUL.FTZ R21, R65, R99.reuse ;  /* 0x0000006341157220 */ /* 0x080fe40000410000 */
[-C--:B------:R-:W-:Y:S02]  /*f6b0*/  FMUL.FTZ R22, R66, R0.reuse ;  /* 0x0000000042167220 */ /* 0x080fe40000410000 */
[----:B------:R-:W-:Y:S02]  /*f6c0*/  FMUL.FTZ R23, R67, R0 ;  /* 0x0000000043177220 */ /* 0x000fe40000410000 */
[----:B------:R-:W-:Y:S01]  /*f6d0*/  FMUL.FTZ R60, R60, R99 ;  /* 0x000000633c3c7220 */ /* 0x000fe20000410000 */
[----:B------:R-:W4:Y:S01]  /*f6e0*/  MUFU.EX2 R89, R89 ;  /* 0x0000005900597308 */ /* 0x000f220000000800 */
[----:B-1----:R-:W-:Y:S01]  /*f6f0*/  F2FP.PACK_AB R81, R96, R93 ;  /* 0x0000005d6051723e */ /* 0x002fe200000000ff */
[----:B------:R-:W-:-:S02]  /*f700*/  FMUL.FTZ R61, R61, R99 ;  /* 0x000000633d3d7220 */ /* 0x000fc40000410000 */
[-C--:B------:R-:W-:Y:S02]  /*f710*/  FMUL.FTZ R62, R62, R0.reuse ;  /* 0x000000003e3e7220 */ /* 0x080fe40000410000 */
[-C--:B------:R-:W-:Y:S01]  /*f720*/  FMUL.FTZ R63, R63, R0.reuse ;  /* 0x000000003f3f7220 */ /* 0x080fe20000410000 */
[----:B---3--:R-:W1:Y:S01]  /*f730*/  LDSM.16.MT88.4 R16, [R90+0x6000] ;  /* 0x006000005a10783b */ /* 0x008e620000004200 */
[-C--:B------:R-:W-:Y:S01]  /*f740*/  FMUL.FTZ R76, R76, R99.reuse ;  /* 0x000000634c4c7220 */ /* 0x080fe20000410000 */
[----:B------:R-:W-:Y:S01]  /*f750*/  MUFU.EX2 R114, R114 ;  /* 0x0000007200727308 */ /* 0x000fe20000000800 */
[----:B------:R-:W-:Y:S02]  /*f760*/  FMUL.FTZ R77, R77, R99 ;  /* 0x000000634d4d7220 */ /* 0x000fe40000410000 */
[-C--:B------:R-:W-:Y:S02]  /*f770*/  FMUL.FTZ R78, R78, R0.reuse ;  /* 0x000000004e4e7220 */ /* 0x080fe40000410000 */
[----:B------:R-:W-:Y:S01]  /*f780*/  FMUL.FTZ R79, R79, R0 ;  /* 0x000000004f4f7220 */ /* 0x000fe20000410000 */
[----:B----4-:R-:W-:Y:S01]  /*f790*/  F2FP.PACK_AB R83, R89, R2 ;  /* 0x000000025953723e */ /* 0x010fe200000000ff */
[----:B------:R-:W-:-:S02]  /*f7a0*/  FFMA.FTZ R110, R109, c[0x0][0x23c], -R106 ;  /* 0x00008f006d6e7a23 */ /* 0x000fc4000001086a */
[--C-:B------:R-:W-:Y:S02]  /*f7b0*/  FFMA.FTZ R113, R111, c[0x0][0x23c], -R106.reuse ;  /* 0x00008f006f717a23 */ /* 0x100fe4000001086a */
[----:B------:R-:W-:Y:S02]  /*f7c0*/  FFMA.FTZ R109, R107, c[0x0][0x23c], -R106 ;  /* 0x00008f006b6d7a23 */ /* 0x000fe4000001086a */
[C---:B------:R-:W-:Y:S01]  /*f7d0*/  HMMA.16816.F32 R28, R80.reuse, R32, R28 ;  /* 0x00000020501c723c */ /* 0x040fe2000000181c */
[--C-:B------:R-:W-:Y:S01]  /*f7e0*/  FFMA.FTZ R112, R112, c[0x0][0x23c], -R97.reuse ;  /* 0x00008f0070707a23 */ /* 0x100fe20000010861 */
[----:B------:R-:W3:Y:S01]  /*f7f0*/  MUFU.EX2 R113, R113 ;  /* 0x0000007100717308 */ /* 0x000ee20000000800 */
[--C-:B------:R-:W-:Y:S02]  /*f800*/  FFMA.FTZ R111, R140, c[0x0][0x23c], -R97.reuse ;  /* 0x00008f008c6f7a23 */ /* 0x100fe40000010861 */
[--C-:B------:R-:W-:Y:S02]  /*f810*/  FFMA.FTZ R108, R108, c[0x0][0x23c], -R97.reuse ;  /* 0x00008f006c6c7a23 */ /* 0x100fe40000010861 */
[----:B------:R-:W-:Y:S01]  /*f820*/  FFMA.FTZ R107, R138, c[0x0][0x23c], -R97 ;  /* 0x00008f008a6b7a23 */ /* 0x000fe20000010861 */
[----:B------:R-:W-:Y:S01]  /*f830*/  HMMA.16816.F32 R32, R80, R34, R52 ;  /* 0x000000225020723c */ /* 0x000fe20000001834 */
[----:B------:R-:W4:Y:S01]  /*f840*/  LDSM.16.MT88.4 R52, [R90+0x8000] ;  /* 0x008000005a34783b */ /* 0x000f220000004200 */
[-C--:B------:R-:W-:Y:S01]  /*f850*/  FMUL.FTZ R12, R72, R99.reuse ;  /* 0x00000063480c7220 */ /* 0x080fe20000410000 */
[----:B------:R-:W-:Y:S01]  /*f860*/  MUFU.EX2 R110, R110 ;  /* 0x0000006e006e7308 */ /* 0x000fe20000000800 */
[----:B------:R-:W-:-:S02]  /*f870*/  FMUL.FTZ R13, R73, R99 ;  /* 0x00000063490d7220 */ /* 0x000fc40000410000 */
[-C--:B------:R-:W-:Y:S02]  /*f880*/  FMUL.FTZ R14, R74, R0.reuse ;  /* 0x000000004a0e7220 */ /* 0x080fe40000410000 */
[C---:B--2---:R-:W-:Y:S01]  /*f890*/  HMMA.16816.F32 R36, R80.reuse, R56, R36 ;  /* 0x000000385024723c */ /* 0x044fe20000001824 */
[-C--:B------:R-:W-:Y:S02]  /*f8a0*/  FMUL.FTZ R15, R75, R0.reuse ;  /* 0x000000004b0f7220 */ /* 0x080fe40000410000 */
[----:B------:R-:W-:Y:S01]  /*f8b0*/  MUFU.EX2 R109, R109 ;  /* 0x0000006d006d7308 */ /* 0x000fe20000000800 */
[-C--:B------:R-:W-:Y:S02]  /*f8c0*/  FMUL.FTZ R68, R68, R99.reuse ;  /* 0x0000006344447220 */ /* 0x080fe40000410000 */
[----:B------:R-:W-:Y:S02]  /*f8d0*/  FMUL.FTZ R69, R69, R99 ;  /* 0x0000006345457220 */ /* 0x000fe40000410000 */
[----:B------:R-:W-:Y:S01]  /*f8e0*/  HMMA.16816.F32 R40, R80, R58, R40 ;  /* 0x0000003a5028723c */ /* 0x000fe20000001828 */
[----:B------:R-:W2:Y:S01]  /*f8f0*/  LDSM.16.MT88.4 R56, [R124+0x6400] ;  /* 0x006400007c38783b */ /* 0x000ea20000004200 */
[-C--:B------:R-:W-:Y:S01]  /*f900*/  FMUL.FTZ R70, R70, R0.reuse ;  /* 0x0000000046467220 */ /* 0x080fe20000410000 */
[----:B------:R-:W-:Y:S01]  /*f910*/  MUFU.EX2 R112, R112 ;  /* 0x0000007000707308 */ /* 0x000fe20000000800 */
[----:B------:R-:W-:-:S02]  /*f920*/  FMUL.FTZ R71, R71, R0 ;  /* 0x0000000047477220 */ /* 0x000fc40000410000 */
[-C--:B------:R-:W-:Y:S02]  /*f930*/  FMUL.FTZ R44, R44, R99.reuse ;  /* 0x000000632c2c7220 */ /* 0x080fe40000410000 */
[C---:B------:R-:W-:Y:S01]  /*f940*/  HMMA.16816.F32 R20, R80.reuse, R24, R20 ;  /* 0x000000185014723c */ /* 0x040fe20000001814 */
[-C--:B------:R-:W-:Y:S02]  /*f950*/  FMUL.FTZ R45, R45, R99.reuse ;  /* 0x000000632d2d7220 */ /* 0x080fe40000410000 */
[----:B------:R-:W5:Y:S01]  /*f960*/  MUFU.EX2 R111, R111 ;  /* 0x0000006f006f7308 */ /* 0x000f620000000800 */
        /* <DEDUP_REMOVED lines=9> */
[----:B------:R-:W-:Y:S02]  /*fa00*/  FMUL.FTZ R51, R51, R0 ;  /* 0x0000000033337220 */ /* 0x000fe40000410000 */
[----:B------:R-:W2:Y:S01]  /*fa10*/  MUFU.EX2 R107, R107 ;  /* 0x0000006b006b7308 */ /* 0x000ea20000000800 */
[--C-:B------:R-:W-:Y:S02]  /*fa20*/  FFMA.FTZ R123, R115, c[0x0][0x23c], -R106.reuse ;  /* 0x00008f00737b7a23 */ /* 0x100fe4000001086a */
[--C-:B------:R-:W-:Y:S02]  /*fa30*/  FFMA.FTZ R140, R117, c[0x0][0x23c], -R106.reuse ;  /* 0x00008f00758c7a23 */ /* 0x100fe4000001086a */
[----:B------:R-:W-:Y:S01]  /*fa40*/  HMMA.16816.F32 R8, R80, R10, R76 ;  /* 0x0000000a5008723c */ /* 0x000fe2000000184c */
[--C-:B------:R-:W-:Y:S01]  /*fa50*/  FFMA.FTZ R115, R119, c[0x0][0x23c], -R106.reuse ;  /* 0x00008f0077737a23 */ /* 0x100fe2000001086a */
[----:B------:R-:W-:Y:S01]  /*fa60*/  LDSM.16.MT88.4 R76, [R124+0x6c00] ;  /* 0x006c00007c4c783b */ /* 0x000fe20000004200 */
[----:B------:R-:W-:Y:S01]  /*fa70*/  FFMA.FTZ R138, R121, c[0x0][0x23c], -R106 ;  /* 0x00008f00798a7a23 */ /* 0x000fe2000001086a */
[----:B------:R-:W-:Y:S01]  /*fa80*/  MUFU.EX2 R123, R123 ;  /* 0x0000007b007b7308 */ /* 0x000fe20000000800 */
[----:B------:R-:W-:-:S02]  /*fa90*/  FFMA.FTZ R119, R122, c[0x0][0x23c], -R97 ;  /* 0x00008f007a777a23 */ /* 0x000fc40000010861 */
[--C-:B------:R-:W-:Y:S01]  /*faa0*/  FFMA.FTZ R120, R120, c[0x0][0x23c], -R97.reuse ;  /* 0x00008f0078787a23 */ /* 0x100fe20000010861 */
[C---:B-1----:R-:W-:Y:S01]  /*fab0*/  HMMA.16816.F32 R12, R80.reuse, R16, R12 ;  /* 0x00000010500c723c */ /* 0x042fe2000000180c */
[--C-:B------:R-:W-:Y:S02]  /*fac0*/  FFMA.FTZ R116, R116, c[0x0][0x23c], -R97.reuse ;  /* 0x00008f0074747a23 */ /* 0x100fe40000010861 */
[----:B------:R-:W-:Y:S01]  /*fad0*/  FFMA.FTZ R117, R118, c[0x0][0x23c], -R97 ;  /* 0x00008f0076757a23 */ /* 0x000fe20000010861 */
[----:B------:R-:W-:Y:S01]  /*fae0*/  MUFU.EX2 R140, R140 ;  /* 0x0000008c008c7308 */ /* 0x000fe20000000800 */
[--C-:B------:R-:W-:Y:S02]  /*faf0*/  FFMA.FTZ R118, R101, c[0x0][0x23c], -R106.reuse ;  /* 0x00008f0065767a23 */ /* 0x100fe4000001086a */
[--C-:B------:R-:W-:Y:S01]  /*fb00*/  FFMA.FTZ R101, R104, c[0x0][0x23c], -R106.reuse ;  /* 0x00008f0068657a23 */ /* 0x100fe2000001086a */
[----:B------:R-:W-:Y:S01]  /*fb10*/  HMMA.16816.F32 R16, R80, R18, R68 ;  /* 0x000000125010723c */ /* 0x000fe20000001844 */
[----:B------:R-:W-:Y:S01]  /*fb20*/  LDSM.16.MT88.4 R68, [R90+0x6c00] ;  /* 0x006c00005a44783b */ /* 0x000fe20000004200 */
[----:B------:R-:W-:-:S02]  /*fb30*/  FFMA.FTZ R104, R105, c[0x0][0x23c], -R106 ;  /* 0x00008f0069687a23 */ /* 0x000fc4000001086a */
[----:B------:R-:W-:Y:S01]  /*fb40*/  MUFU.EX2 R115, R115 ;  /* 0x0000007300737308 */ /* 0x000fe20000000800 */
[--C-:B------:R-:W-:Y:S02]  /*fb50*/  FFMA.FTZ R105, R100, c[0x0][0x23c], -R97.reuse ;  /* 0x00008f0064697a23 */ /* 0x100fe40000010861 */
[--C-:B------:R-:W-:Y:S01]  /*fb60*/  FFMA.FTZ R102, R102, c[0x0][0x23c], -R97.reuse ;  /* 0x00008f0066667a23 */ /* 0x100fe20000010861 */
[C---:B----4-:R-:W-:Y:S01]  /*fb70*/  HMMA.16816.F32 R44, R80.reuse, R52, R44 ;  /* 0x00000034502c723c */ /* 0x050fe2000000182c */
[--C-:B------:R-:W-:Y:S02]  /*fb80*/  FFMA.FTZ R100, R95, c[0x0][0x23c], -R97.reuse ;  /* 0x00008f005f647a23 */ /* 0x100fe40000010861 */
[----:B------:R-:W-:Y:S01]  /*fb90*/  FFMA.FTZ R103, R103, c[0x0][0x23c], -R106 ;  /* 0x00008f0067677a23 */ /* 0x000fe2000001086a */
[----:B------:R-:W-:Y:S01]  /*fba0*/  MUFU.EX2 R138, R138 ;  /* 0x0000008a008a7308 */ /* 0x000fe20000000800 */
[----:B------:R-:W-:Y:S02]  /*fbb0*/  FFMA.FTZ R97, R94, c[0x0][0x23c], -R97 ;  /* 0x00008f005e617a23 */ /* 0x000fe40000010861 */
[----:B---3--:R-:W-:Y:S01]  /*fbc0*/  F2FP.PACK_AB R52, R113, R114 ;  /* 0x000000727134723e */ /* 0x008fe200000000ff */
[----:B------:R-:W-:Y:S01]  /*fbd0*/  HMMA.16816.F32 R48, R80, R54, R48 ;  /* 0x000000365030723c */ /* 0x000fe20000001830 */
[----:B-----5:R-:W-:Y:S01]  /*fbe0*/  F2FP.PACK_AB R53, R111, R112 ;  /* 0x000000706f35723e */ /* 0x020fe200000000ff */
[----:B------:R-:W-:-:S02]  /*fbf0*/  FFMA.FTZ R99, R143, R99, R98 ;  /* 0x000000638f637223 */ /* 0x000fc40000010062 */
[----:B------:R-:W-:Y:S02]  /*fc00*/  MUFU.EX2 R119, R119 ;  /* 0x0000007700777308 */ /* 0x000fe40000000800 */
[----:B------:R-:W-:Y:S01]  /*fc10*/  FADD.FTZ R99, R92, R99 ;  /* 0x000000635c637221 */ /* 0x000fe20000010000 */
[----:B------:R-:W-:Y:S02]  /*fc20*/  F2FP.PACK_AB R54, R109, R110 ;  /* 0x0000006e6d36723e */ /* 0x000fe400000000ff */
[----:B--2---:R-:W-:Y:S01]  /*fc30*/  F2FP.PACK_AB R55, R107, R108 ;  /* 0x0000006c6b37723e */ /* 0x004fe200000000ff */
[----:B------:R-:W-:Y:S02]  /*fc40*/  FADD.FTZ R86, R86, R99 ;  /* 0x0000006356567221 */ /* 0x000fe40000010000 */
[----:B------:R-:W-:Y:S02]  /*fc50*/  MUFU.EX2 R120, R120 ;  /* 0x0000007800787308 */ /* 0x000fe40000000800 */
[----:B------:R-:W-:-:S02]  /*fc60*/  FADD.FTZ R3, R3, R86 ;  /* 0x0000005603037221 */ /* 0x000fc40000010000 */
[C---:B------:R-:W-:Y:S02]  /*fc70*/  HMMA.16816.F32 R4, R52.reuse, R56, R4 ;  /* 0x000000383404723c */ /* 0x040fe40000001804 */
[----:B------:R-:W-:Y:S02]  /*fc80*/  FADD.FTZ R114, R114, R3 ;  /* 0x0000000372727221 */ /* 0x000fe40000010000 */
[----:B------:R-:W-:Y:S02]  /*fc90*/  MUFU.EX2 R116, R116 ;  /* 0x0000007400747308 */ /* 0x000fe40000000800 */
[----:B------:R-:W-:Y:S02]  /*fca0*/  FADD.FTZ R113, R113, R114 ;  /* 0x0000007271717221 */ /* 0x000fe40000010000 */
[C---:B------:R-:W-:Y:S01]  /*fcb0*/  HMMA.16816.F32 R8, R52.reuse, R58, R8 ;  /* 0x0000003a3408723c */ /* 0x040fe20000001808 */
[----:B------:R-:W1:Y:S03]  /*fcc0*/  LDSM.16.MT88.4 R56, [R124+0x7400] ;  /* 0x007400007c38783b */ /* 0x000e660000004200 */
[----:B------:R-:W-:Y:S04]  /*fcd0*/  MUFU.EX2 R117, R117 ;  /* 0x0000007500757308 */ /* 0x000fe80000000800 */
[C---:B------:R-:W-:Y:S04]  /*fce0*/  HMMA.16816.F32 R12, R52.reuse, R60, R12 ;  /* 0x0000003c340c723c */ /* 0x040fe8000000180c */
[----:B------:R-:W-:Y:S04]  /*fcf0*/  MUFU.EX2 R103, R103 ;  /* 0x0000006700677308 */ /* 0x000fe80000000800 */
[C---:B------:R-:W-:Y:S01]  /*fd00*/  HMMA.16816.F32 R16, R52.reuse, R62, R16 ;  /* 0x0000003e3410723c */ /* 0x040fe20000001810 */
[----:B------:R-:W2:Y:S03]  /*fd10*/  LDSM.16.MT88.4 R60, [R90+0x7400] ;  /* 0x007400005a3c783b */ /* 0x000ea60000004200 */
[----:B------:R-:W3:Y:S08]  /*fd20*/  MUFU.EX2 R118, R118 ;  /* 0x0000007600767308 */ /* 0x000ef00000000800 */
[----:B------:R-:W-:Y:S08]  /*fd30*/  MUFU.EX2 R101, R101 ;  /* 0x0000006500657308 */ /* 0x000ff00000000800 */
[----:B------:R-:W4:Y:S01]  /*fd40*/  MUFU.EX2 R104, R104 ;  /* 0x0000006800687308 */ /* 0x000f220000000800 */
[----:B---3--:R-:W-:Y:S01]  /*fd50*/  F2FP.PACK_AB R92, R118, R103 ;  /* 0x00000067765c723e */ /* 0x008fe200000000ff */
[C---:B-1----:R-:W-:Y:S06]  /*fd60*/  HMMA.16816.F32 R20, R52.reuse, R56, R20 ;  /* 0x000000383414723c */ /* 0x042fec0000001814 */
[----:B------:R-:W-:Y:S02]  /*fd70*/  MUFU.EX2 R102, R102 ;  /* 0x0000006600667308 */ /* 0x000fe40000000800 */
[C---:B------:R-:W-:Y:S01]  /*fd80*/  HMMA.16816.F32 R24, R52.reuse, R58, R24 ;  /* 0x0000003a3418723c */ /* 0x040fe20000001818 */
[----:B------:R-:W1:Y:S05]  /*fd90*/  LDSM.16.MT88.4 R56, [R124+0x8400] ;  /* 0x008400007c38783b */ /* 0x000e6a0000004200 */
[----:B------:R-:W-:Y:S01]  /*fda0*/  MUFU.EX2 R105, R105 ;  /* 0x0000006900697308 */ /* 0x000fe20000000800 */
[----:B----4-:R-:W-:Y:S01]  /*fdb0*/  F2FP.PACK_AB R94, R104, R101 ;  /* 0x00000065685e723e */ /* 0x010fe200000000ff */
[C---:B--2---:R-:W-:Y:S06]  /*fdc0*/  HMMA.16816.F32 R28, R52.reuse, R60, R28 ;  /* 0x0000003c341c723c */ /* 0x044fec000000181c */
[----:B------:R-:W-:Y:S02]  /*fdd0*/  MUFU.EX2 R100, R100 ;  /* 0x0000006400647308 */ /* 0x000fe40000000800 */
[C---:B------:R-:W-:Y:S01]  /*fde0*/  HMMA.16816.F32 R32, R52.reuse, R62, R32 ;  /* 0x0000003e3420723c */ /* 0x040fe20000001820 */
[----:B------:R-:W2:Y:S05]  /*fdf0*/  LDSM.16.MT88.4 R60, [R90+0x8400] ;  /* 0x008400005a3c783b */ /* 0x000eaa0000004200 */
[----:B------:R-:W3:Y:S02]  /*fe00*/  MUFU.EX2 R97, R97 ;  /* 0x0000006100617308 */ /* 0x000ee40000000800 */
[----:B---3--:R-:W-:Y:S01]  /*fe10*/  F2FP.PACK_AB R95, R97, R100 ;  /* 0x00000064615f723e */ /* 0x008fe200000000ff */
        /* <DEDUP_REMOVED lines=22> */
[C---:B-1----:R-:W-:Y:S07]  /*ff80*/  HMMA.16816.F32 R36, R52.reuse, R56, R36 ;  /* 0x000000383424723c */ /* 0x042fee0000001824 */
[----:B------:R-:W-:Y:S01]  /*ff90*/  FFMA.FTZ R57, R142, R0, R93 ;  /* 0x000000008e397223 */ /* 0x000fe2000001005d */
[----:B------:R-:W-:Y:S01]  /*ffa0*/  F2FP.PACK_AB R93, R105, R102 ;  /* 0x00000066695d723e */ /* 0x000fe200000000ff */
[----:B------:R-:W-:Y:S01]  /*ffb0*/  HMMA.16816.F32 R40, R52, R58, R40 ;  /* 0x0000003a3428723c */ /* 0x000fe20000001828 */
[----:B------:R-:W-:-:S04]  /*ffc0*/  FADD.FTZ R0, R110, R113 ;  /* 0x000000716e007221 */ /* 0x000fc80000010000 */
[----:B------:R-:W-:-:S03]  /*ffd0*/  FADD.FTZ R0, R109, R0 ;  /* 0x000000006d007221 */ /* 0x000fc60000010000 */
[----:B--2---:R-:W-:Y:S01]  /*ffe0*/  HMMA.16816.F32 R44, R52, R60, R44 ;  /* 0x0000003c342c723c */ /* 0x004fe2000000182c */
[----:B------:R-:W-:Y:S01]  /*fff0*/  FADD.FTZ R123, R123, R0 ;  /* 0x000000007b7b7221 */ /* 0x000fe20000010000 */
[----:B------:R-:W-:-:S03]  /*10000*/  MOV R0, R87 ;  /* 0x0000005700007202 */ /* 0x000fc60000000f00 */
[----:B------:R-:W-:-:S03]  /*10010*/  FADD.FTZ R140, R140, R123 ;  /* 0x0000007b8c8c7221 */ /* 0x000fc60000010000 */
[----:B------:R-:W-:Y:S01]  /*10020*/  HMMA.16816.F32 R48, R52, R62, R48 ;  /* 0x0000003e3430723c */ /* 0x000fe20000001830 */
[----:B------:R-:W1:Y:S01]  /*10030*/  LDSM.16.MT88.4 R60, [R124+0x7c00] ;  /* 0x007c00007c3c783b */ /* 0x000e620000004200 */
[----:B------:R-:W-:-:S03]  /*10040*/  FADD.FTZ R115, R115, R140 ;  /* 0x0000008c73737221 */ /* 0x000fc60000010000 */
[----:B------:R-:W2:Y:S01]  /*10050*/  LDSM.16.MT88.4 R52, [R90+0x7c00] ;  /* 0x007c00005a34783b */ /* 0x000ea20000004200 */
[----:B------:R-:W-:Y:S02]  /*10060*/  FADD.FTZ R138, R138, R115 ;  /* 0x000000738a8a7221 */ /* 0x000fe40000010000 */
[----:B------:R-:W-:Y:S01]  /*10070*/  HMMA.16816.F32 R80, R92, R76, R4 ;  /* 0x0000004c5c50723c */ /* 0x000fe20000001804 */
[----:B------:R-:W-:Y:S01]  /*10080*/  LDSM.16.MT88.4 R4, [R90+0x8c00] ;  /* 0x008c00005a04783b */ /* 0x000fe20000004200 */
[----:B------:R-:W-:-:S04]  /*10090*/  FADD.FTZ R103, R103, R138 ;  /* 0x0000008a67677221 */ /* 0x000fc80000010000 */
[----:B------:R-:W-:Y:S02]  /*100a0*/  FADD.FTZ R118, R118, R103 ;  /* 0x0000006776767221 */ /* 0x000fe40000010000 */
[----:B------:R-:W-:Y:S01]  /*100b0*/  HMMA.16816.F32 R76, R92, R78, R8 ;  /* 0x0000004e5c4c723c */ /* 0x000fe20000001808 */
[----:B------:R-:W3:Y:S01]  /*100c0*/  LDSM.16.MT88.4 R8, [R124+0x8c00] ;  /* 0x008c00007c08783b */ /* 0x000ee20000004200 */
[----:B------:R-:W-:-:S04]  /*100d0*/  FADD.FTZ R101, R101, R118 ;  /* 0x0000007665657221 */ /* 0x000fc80000010000 */
[----:B------:R-:W-:Y:S02]  /*100e0*/  FADD.FTZ R143, R104, R101 ;  /* 0x00000065688f7221 */ /* 0x000fe40000010000 */
[C---:B------:R-:W-:Y:S07]  /*100f0*/  HMMA.16816.F32 R72, R92.reuse, R68, R12 ;  /* 0x000000445c48723c */ /* 0x040fee000000180c */
[----:B------:R-:W-:Y:S01]  /*10100*/  FADD.FTZ R13, R96, R57 ;  /* 0x00000039600d7221 */ /* 0x000fe20000010000 */
[----:B------:R-:W-:Y:S03]  /*10110*/  HMMA.16816.F32 R68, R92, R70, R16 ;  /* 0x000000465c44723c */ /* 0x000fe60000001810 */
[----:B------:R-:W-:-:S04]  /*10120*/  FADD.FTZ R2, R2, R13 ;  /* 0x0000000d02027221 */ /* 0x000fc80000010000 */
[----:B------:R-:W-:Y:S01]  /*10130*/  FADD.FTZ R89, R89, R2 ;  /* 0x0000000259597221 */ /* 0x000fe20000010000 */
[----:B-1----:R-:W-:Y:S03]  /*10140*/  HMMA.16816.F32 R64, R92, R60, R20 ;  /* 0x0000003c5c40723c */ /* 0x002fe60000001814 */
[----:B------:R-:W-:-:S04]  /*10150*/  FADD.FTZ R112, R112, R89 ;  /* 0x0000005970707221 */ /* 0x000fc80000010000 */
[----:B------:R-:W-:Y:S01]  /*10160*/  FADD.FTZ R111, R111, R112 ;  /* 0x000000706f6f7221 */ /* 0x000fe20000010000 */
[----:B--2---:R-:W-:Y:S03]  /*10170*/  HMMA.16816.F32 R56, R92, R52, R28 ;  /* 0x000000345c38723c */ /* 0x004fe6000000181c */
[----:B------:R-:W-:-:S04]  /*10180*/  FADD.FTZ R2, R108, R111 ;  /* 0x0000006f6c027221 */ /* 0x000fc80000010000 */
[----:B------:R-:W-:Y:S01]  /*10190*/  FADD.FTZ R2, R107, R2 ;  /* 0x000000026b027221 */ /* 0x000fe20000010000 */
[----:B------:R-:W-:Y:S03]  /*101a0*/  HMMA.16816.F32 R60, R92, R62, R24 ;  /* 0x0000003e5c3c723c */ /* 0x000fe60000001818 */
[----:B------:R-:W-:Y:S01]  /*101b0*/  FADD.FTZ R3, R119, R2 ;  /* 0x0000000277037221 */ /* 0x000fe20000010000 */
[----:B------:R-:W-:-:S03]  /*101c0*/  MOV R2, R88 ;  /* 0x0000005800027202 */ /* 0x000fc60000000f00 */
        /* <DEDUP_REMOVED lines=10> */
[C---:B------:R-:W-:Y:S08]  /*10270*/  HMMA.16816.F32 R44, R92.reuse, R4, R44 ;  /* 0x000000045c2c723c */ /* 0x040ff0000000182c */
[----:B------:R-:W-:Y:S08]  /*10280*/  HMMA.16816.F32 R48, R92, R6, R48 ;  /* 0x000000065c30723c */ /* 0x000ff00000001830 */
.L_x_4354:
        /* <DEDUP_REMOVED lines=12> */
.L_x_4364:
        /* <DEDUP_REMOVED lines=65> */
.L_x_4361:
[----:B------:R-:W-:Y:S02]  /*10760*/  LOP3.LUT P6, RZ, R135, 0x1, RZ, 0xc0, !PT ;  /* 0x0000000187ff7812 */ /* 0x000fe400078cc0ff */
[----:B------:R-:W-:Y:S02]  /*10770*/  LEA R140, P1, R141, R144, 0x1 ;  /* 0x000000908d8c7211 */ /* 0x000fe400078208ff */
[----:B------:R-:W-:Y:S02]  /*10780*/  MOV R0, c[0x0][0x1a0] ;  /* 0x0000680000007a02 */ /* 0x000fe40000000f00 */
[----:B------:R-:W-:Y:S02]  /*10790*/  LOP3.LUT P5, RZ, R135, 0x2, RZ, 0xc0, !PT ;  /* 0x0000000287ff7812 */ /* 0x000fe400078ac0ff */
[C---:B------:R-:W-:Y:S02]  /*107a0*/  LEA R2, P0, R0.reuse, R141, 0x5 ;  /* 0x0000008d00027211 */ /* 0x040fe400078028ff */
[----:B------:R-:W-:Y:S02]  /*107b0*/  LEA.HI.X R141, R141, R145, R86, 0x1, P1 ;  /* 0x000000918d8d7211 */ /* 0x000fe400008f0c56 */
[----:B------:R-:W-:Y:S02]  /*107c0*/  LOP3.LUT P4, RZ, R135, 0x4, RZ, 0xc0, !PT ;  /* 0x0000000487ff7812 */ /* 0x000fe4000788c0ff */
[----:B------:R-:W-:Y:S01]  /*107d0*/  @P6 LEA R146, P2, R0, R140, 0x6 ;  /* 0x0000008c00926211 */ /* 0x000fe200078430ff */
[----:B------:R-:W-:Y:S01]  /*107e0*/  @!PT LDS RZ, [RZ] ;  /* 0x00000000fffff984 */ /* 0x000fe20000000800 */
[----:B------:R-:W-:Y:S01]  /*107f0*/  @!PT LDS RZ, [RZ] ;  /* 0x00000000fffff984 */ /* 0x000fe20000000800 */
[----:B------:R-:W-:Y:S01]  /*10800*/  @!PT LDS RZ, [RZ] ;  /* 0x00000000fffff984 */ /* 0x000fe20000000800 */
[----:B------:R1:W-:Y:S01]  /*10810*/  @P6 LDGSTS.E.BYPASS.LTC128B.128 [R132+0x6000], [R140.64] ;  /* 0x060000008c846fae */ /* 0x0003e2000b901d46 */
[----:B------:R-:W-:Y:S03]  /*10820*/  MOV R87, c[0x0][0x1a4] ;  /* 0x0000690000577a02 */ /* 0x000fe60000000f00 */
[----:B------:R-:W-:Y:S02]  /*10830*/  @P5 LEA R148, P1, R2, R144, 0x1 ;  /* 0x0000009002945211 */ /* 0x000fe400078208ff */
[----:B------:R-:W-:Y:S01]  /*10840*/  @!P6 STS [R132+0x6000], RZ ;  /* 0x006000ff8400e388 */ /* 0x000fe20000000800 */
[C-C-:B------:R-:W-:Y:S02]  /*10850*/  @P6 LEA.HI.X R147, R0.reuse, R141, R87.reuse, 0x6, P2 ;  /* 0x0000008d00936211 */ /* 0x140fe400010f3457 */
[----:B------:R-:W-:Y:S02]  /*10860*/  LEA.HI.X R86, R0, R86, R87, 0x5, P0 ;  /* 0x0000005600567211 */ /* 0x000fe400000f2c57 */
[C---:B------:R-:W-:Y:S01]  /*10870*/  @P4 LEA R144, P0, R2.reuse, R144, 0x1 ;  /* 0x0000009002904211 */ /* 0x040fe200078008ff */
[----:B------:R-:W-:Y:S01]  /*10880*/  @!P6 STS [R132+0x6004], RZ ;  /* 0x006004ff8400e388 */ /* 0x000fe20000000800 */
[CCC-:B------:R-:W-:Y:S02]  /*10890*/  @P5 LEA.HI.X R149, R2.reuse, R145.reuse, R86.reuse, 0x1, P1 ;  /* 0x0000009102955211 */ /* 0x1c0fe400008f0c56 */
[----:B------:R-:W-:Y:S02]  /*108a0*/  @P4 LEA.HI.X R145, R2, R145, R86, 0x1, P0 ;  /* 0x0000009102914211 */ /* 0x000fe400000f0c56 */
[----:B------:R-:W-:Y:S01]  /*108b0*/  ISETP.GE.AND P0, PT, R133, 0x2, PT ;  /* 0x000000028500780c */ /* 0x000fe20003f06270 */
[----:B------:R-:W-:Y:S06]  /*108c0*/  @!P6 STS.64 [R132+0x6008], RZ ;  /* 0x006008ff8400e388 */ /* 0x000fec0000000a00 */
[----:B------:R-:W-:Y:S01]  /*108d0*/  @!PT LDS RZ, [RZ] ;  /* 0x00000000fffff984 */ /* 0x000fe20000000800 */
[----:B------:R-:W-:Y:S01]  /*108e0*/  @!PT LDS RZ, [RZ] ;  /* 0x00000000fffff984 */ /* 0x000fe20000000800 */
[----:B------:R-:W-:Y:S01]  /*108f0*/  @!PT LDS RZ, [RZ] ;  /* 0x00000000fffff984 */ /* 0x000fe20000000800 */
[----:B------:R1:W-:Y:S06]  /*10900*/  @P5 LDGSTS.E.BYPASS.LTC128B.128 [R132+0x7000], [R140.64+0x40] ;  /* 0x070000408c845fae */ /* 0x0003ec000b901d46 */
[----:B------:R-:W-:Y:S06]  /*10910*/  @!P5 STS.128 [R132+0x7000], RZ ;  /* 0x007000ff8400d388 */ /* 0x000fec0000000c00 */
        /* <DEDUP_REMOVED lines=8> */
[----:B------:R2:W-:Y:S06]  /*109a0*/  @P6 LDGSTS.E.BYPASS.LTC128B.128 [R132+0x6800], [R146.64] ;  /* 0x0680000092846fae */ /* 0x0005ec000b901d46 */
        /* <DEDUP_REMOVED lines=11> */
[----:B------:R-:W-:Y:S06]  /*10a60*/  LDSM.16.M88.4 R92, [R127] ;  /* 0x000000007f5c783b */ /* 0x000fec0000000200 */
[----:B------:R-:W5:Y:S06]  /*10a70*/  LDSM.16.M88.4 R96, [R126+0x3000] ;  /* 0x003000007e60783b */ /* 0x000f6c0000000200 */
[----:B------:R-:W1:Y:S06]  /*10a80*/  LDSM.16.M88.4 R100, [R126+0x3400] ;  /* 0x003400007e64783b */ /* 0x000e6c0000000200 */
[----:B------:R-:W1:Y:S06]  /*10a90*/  LDSM.16.M88.4 R104, [R126+0x3800] ;  /* 0x003800007e68783b */ /* 0x000e6c0000000200 */
[----:B------:R-:W0:Y:S06]  /*10aa0*/  LDGDEPBAR ;  /* 0x00000000000079af */ /* 0x000e2c0000000000 */
[----:B------:R-:W2:Y:S06]  /*10ab0*/  LDSM.16.M88.4 R108, [R126+0x3c00] ;  /* 0x003c00007e6c783b */ /* 0x000eac0000000200 */
[----:B------:R-:W-:Y:S06]  /*10ac0*/  LDSM.16.M88.4 R112, [R125] ;  /* 0x000000007d70783b */ /* 0x000fec0000000200 */
[----:B------:R-:W2:Y:S01]  /*10ad0*/  LDSM.16.M88.4 R116, [R91+0x3000] ;  /* 0x003000005b74783b */ /* 0x000ea20000000200 */
[C---:B-----5:R-:W-:Y:S05]  /*10ae0*/  HMMA.16816.F32 R4, R92.reuse, R96, RZ ;  /* 0x000000605c04723c */ /* 0x060fea00000018ff */
[----:B------:R-:W5:Y:S03]  /*10af0*/  LDSM.16.M88.4 R120, [R91+0x3400] ;  /* 0x003400005b78783b */ /* 0x000f660000000200 */
[C---:B------:R-:W-:Y:S03]  /*10b00*/  HMMA.16816.F32 R8, R92.reuse, R98, RZ ;  /* 0x000000625c08723c */ /* 0x040fe600000018ff */
[----:B------:R-:W-:Y:S05]  /*10b10*/  LDSM.16.M88.4 R96, [R91+0x3c00] ;  /* 0x003c00005b60783b */ /* 0x000fea0000000200 */
[C---:B-1----:R-:W-:Y:S08]  /*10b20*/  HMMA.16816.F32 R12, R92.reuse, R100, RZ ;  /* 0x000000645c0c723c */ /* 0x042ff000000018ff */
[C---:B------:R-:W-:Y:S01]  /*10b30*/  HMMA.16816.F32 R16, R92.reuse, R102, RZ ;  /* 0x000000665c10723c */ /* 0x040fe200000018ff */
[----:B------:R-:W-:Y:S07]  /*10b40*/  LDSM.16.M88.4 R100, [R126+0x4000] ;  /* 0x004000007e64783b */ /* 0x000fee0000000200 */
[C---:B------:R-:W-:Y:S08]  /*10b50*/  HMMA.16816.F32 R20, R92.reuse, R104, RZ ;  /* 0x000000685c14723c */ /* 0x040ff000000018ff */
[C---:B------:R-:W-:Y:S01]  /*10b60*/  HMMA.16816.F32 R24, R92.reuse, R106, RZ ;  /* 0x0000006a5c18723c */ /* 0x040fe200000018ff */
[----:B------:R-:W-:Y:S07]  /*10b70*/  LDSM.16.M88.4 R104, [R126+0x4c00] ;  /* 0x004c00007e68783b */ /* 0x000fee0000000200 */
[C---:B--2---:R-:W-:Y:S08]  /*10b80*/  HMMA.16816.F32 R28, R92.reuse, R108, RZ ;  /* 0x0000006c5c1c723c */ /* 0x044ff000000018ff */
[----:B------:R-:W-:Y:S01]  /*10b90*/  HMMA.16816.F32 R32, R92, R110, RZ ;  /* 0x0000006e5c20723c */ /* 0x000fe200000018ff */
[----:B------:R-:W1:Y:S07]  /*10ba0*/  LDSM.16.M88.4 R92, [R91+0x3800] ;  /* 0x003800005b5c783b */ /* 0x000e6e0000000200 */
[C---:B------:R-:W-:Y:S08]  /*10bb0*/  HMMA.16816.F32 R4, R112.reuse, R116, R4 ;  /* 0x000000747004723c */ /* 0x040ff00000001804 */
[C---:B------:R-:W-:Y:S08]  /*10bc0*/  HMMA.16816.F32 R8, R112.reuse, R118, R8 ;  /* 0x000000767008723c */ /* 0x040ff00000001808 */
[C---:B-----5:R-:W-:Y:S08]  /*10bd0*/  HMMA.16816.F32 R12, R112.reuse, R120, R12 ;  /* 0x00000078700c723c */ /* 0x060ff0000000180c */
[C---:B------:R-:W-:Y:S08]  /*10be0*/  HMMA.16816.F32 R16, R112.reuse, R122, R16 ;  /* 0x0000007a7010723c */ /* 0x040ff00000001810 */
        /* <DEDUP_REMOVED lines=17> */
[----:B------:R-:W2:Y:S06]  /*10d00*/  LDSM.16.M88.4 R92, [R91+0x4400] ;  /* 0x004400005b5c783b */ /* 0x000eac0000000200 */
[----:B------:R-:W-:Y:S01]  /*10d10*/  LDSM.16.M88.4 R104, [R91+0x4c00] ;  /* 0x004c00005b68783b */ /* 0x000fe20000000200 */
        /* <DEDUP_REMOVED lines=33> */
[----:B----4-:R-:W-:Y:S02]  /*10f30*/  FMUL.FTZ R144, R9, c[0x0][0x2ec] ;  /* 0x0000bb0009907a20 */ /* 0x010fe40000410000 */
[----:B------:R-:W4:Y:S01]  /*10f40*/  MUFU.TANH R118, R88 ;  /* 0x0000005800767308 */ /* 0x000f220000002400 */
[----:B------:R-:W-:Y:S01]  /*10f50*/  BAR.SYNC.DEFER_BLOCKING 0x0 ;  /* 0x0000000000007b1d */ /* 0x000fe20000010000 */
[----:B------:R-:W-:Y:S02]  /*10f60*/  FMUL.FTZ R2, R5, c[0x0][0x2ec] ;  /* 0x0000bb0005027a20 */ /* 0x000fe40000410000 */
[----:B------:R-:W-:Y:S02]  /*10f70*/  FMUL.FTZ R0, R6, c[0x0][0x2ec] ;  /* 0x0000bb0006007a20 */ /* 0x000fe40000410000 */
[----:B------:R-:W-:Y:S02]  /*10f80*/  FMUL.FTZ R87, R7, c[0x0][0x2ec] ;  /* 0x0000bb0007577a20 */ /* 0x000fe40000410000 */
[----:B------:R-:W-:Y:S02]  /*10f90*/  FMUL.FTZ R164, R12, c[0x0][0x2ec] ;  /* 0x0000bb000ca47a20 */ /* 0x000fe40000410000 */
[----:B------:R5:W3:Y:S01]  /*10fa0*/  MUFU.TANH R122, R144 ;  /* 0x00000090007a7308 */ /* 0x000ae20000002400 */
[----:B------:R-:W-:Y:S02]  /*10fb0*/  FMUL.FTZ R162, R13, c[0x0][0x2ec] ;  /* 0x0000bb000da27a20 */ /* 0x000fe40000410000 */
[----:B------:R-:W-:Y:S01]  /*10fc0*/  FMUL.FTZ R165, R14, c[0x0][0x2ec] ;  /* 0x0000bb000ea57a20 */ /* 0x000fe20000410000 */
[C---:B-1----:R-:W-:Y:S06]  /*10fd0*/  HMMA.16816.F32 R20, R96.reuse, R100, R20 ;  /* 0x000000646014723c */ /* 0x042fec0000001814 */
[----:B------:R1:W1:Y:S01]  /*10fe0*/  MUFU.TANH R110, R2 ;  /* 0x00000002006e7308 */ /* 0x0002620000002400 */
[----:B------:R-:W-:Y:S01]  /*10ff0*/  FMUL.FTZ R163, R15, c[0x0][0x2ec] ;  /* 0x0000bb000fa37a20 */ /* 0x000fe20000410000 */
[C---:B------:R-:W-:Y:S04]  /*11000*/  HMMA.16816.F32 R24, R96.reuse, R102, R24 ;  /* 0x000000666018723c */ /* 0x040fe80000001818 */
[----:B------:R-:W-:Y:S02]  /*11010*/  FMUL.FTZ R160, R16, c[0x0][0x2ec] ;  /* 0x0000bb0010a07a20 */ /* 0x000fe40000410000 */
[----:B------:R-:W-:Y:S02]  /*11020*/  FMUL.FTZ R158, R17, c[0x0][0x2ec] ;  /* 0x0000bb00119e7a20 */ /* 0x000fe40000410000 */
[----:B------:R1:W1:Y:S01]  /*11030*/  MUFU.TANH R107, R0 ;  /* 0x00000000006b7308 */ /* 0x0002620000002400 */
[C---:B--2---:R-:W-:Y:S03]  /*11040*/  HMMA.16816.F32 R28, R96.reuse, R92, R28 ;  /* 0x0000005c601c723c */ /* 0x044fe6000000181c */
[----:B------:R-:W-:Y:S02]  /*11050*/  FMUL.FTZ R161, R18, c[0x0][0x2ec] ;  /* 0x0000bb0012a17a20 */ /* 0x000fe40000410000 */
[----:B------:R-:W-:Y:S03]  /*11060*/  FMUL.FTZ R159, R19, c[0x0][0x2ec] ;  /* 0x0000bb00139f7a20 */ /* 0x000fe60000410000 */
[----:B------:R-:W-:Y:S01]  /*11070*/  HMMA.16816.F32 R32, R96, R94, R32 ;  /* 0x0000005e6020723c */ /* 0x000fe20000001820 */
[----:B------:R2:W1:Y:S03]  /*11080*/  MUFU.TANH R105, R87 ;  /* 0x0000005700697308 */ /* 0x0004660000002400 */
[----:B------:R-:W-:Y:S02]  /*11090*/  FMUL.FTZ R147, R20, c[0x0][0x2ec] ;  /* 0x0000bb0014937a20 */ /* 0x000fe40000410000 */
[----:B---3--:R-:W-:Y:S02]  /*110a0*/  FMUL.FTZ R148, R21, c[0x0][0x2ec] ;  /* 0x0000bb0015947a20 */ /* 0x008fe40000410000 */
[----:B------:R-:W-:Y:S03]  /*110b0*/  FMUL.FTZ R151, R22, c[0x0][0x2ec] ;  /* 0x0000bb0016977a20 */ /* 0x000fe60000410000 */
[----:B------:R-:W3:Y:S01]  /*110c0*/  MUFU.TANH R164, R164 ;  /* 0x000000a400a47308 */ /* 0x000ee20000002400 */
[----:B------:R-:W-:Y:S02]  /*110d0*/  FMUL.FTZ R153, R23, c[0x0][0x2ec] ;  /* 0x0000bb0017997a20 */ /* 0x000fe40000410000 */
[----:B------:R-:W-:Y:S02]  /*110e0*/  FMUL.FTZ R156, R24, c[0x0][0x2ec] ;  /* 0x0000bb00189c7a20 */ /* 0x000fe40000410000 */
[----:B------:R-:W-:Y:S02]  /*110f0*/  FMUL.FTZ R157, R25, c[0x0][0x2ec] ;  /* 0x0000bb00199d7a20 */ /* 0x000fe40000410000 */
[----:B------:R-:W-:Y:S02]  /*11100*/  FMUL.FTZ R155, R26, c[0x0][0x2ec] ;  /* 0x0000bb001a9b7a20 */ /* 0x000fe40000410000 */
[----:B------:R-:W-:Y:S01]  /*11110*/  FMUL.FTZ R149, R27, c[0x0][0x2ec] ;  /* 0x0000bb001b957a20 */ /* 0x000fe20000410000 */
[----:B------:R-:W2:Y:S01]  /*11120*/  MUFU.TANH R162, R162 ;  /* 0x000000a200a27308 */ /* 0x000ea20000002400 */
[----:B------:R-:W-:Y:S02]  /*11130*/  FMUL.FTZ R146, R28, c[0x0][0x2ec] ;  /* 0x0000bb001c927a20 */ /* 0x000fe40000410000 */
[----:B------:R-:W-:Y:S02]  /*11140*/  FMUL.FTZ R150, R29, c[0x0][0x2ec] ;  /* 0x0000bb001d967a20 */ /* 0x000fe40000410000 */
[----:B-----5:R-:W-:Y:S02]  /*11150*/  FMUL.FTZ R144, R30, c[0x0][0x2ec] ;  /* 0x0000bb001e907a20 */ /* 0x020fe40000410000 */
[----:B------:R-:W-:Y:S02]  /*11160*/  FMUL.FTZ R145, R31, c[0x0][0x2ec] ;  /* 0x0000bb001f917a20 */ /* 0x000fe40000410000 */
[----:B------:R-:W-:Y:S01]  /*11170*/  FMUL.FTZ R152, R32, c[0x0][0x2ec] ;  /* 0x0000bb0020987a20 */ /* 0x000fe20000410000 */
[----:B------:R-:W2:Y:S01]  /*11180*/  MUFU.TANH R165, R165 ;  /* 0x000000a500a57308 */ /* 0x000ea20000002400 */
[----:B------:R-:W-:Y:S02]  /*11190*/  FMUL.FTZ R154, R33, c[0x0][0x2ec] ;  /* 0x0000bb00219a7a20 */ /* 0x000fe40000410000 */
[----:B------:R-:W-:Y:S02]  /*111a0*/  FMUL.FTZ R88, R34, c[0x0][0x2ec] ;  /* 0x0000bb0022587a20 */ /* 0x000fe40000410000 */
[----:B------:R-:W-:Y:S02]  /*111b0*/  FMUL.FTZ R86, R8, c[0x0][0x2ec] ;  /* 0x0000bb0008567a20 */ /* 0x000fe40000410000 */
[----:B-1----:R-:W-:Y:S02]  /*111c0*/  FMUL.FTZ R2, R10, c[0x0][0x2ec] ;  /* 0x0000bb000a027a20 */ /* 0x002fe40000410000 */
[----:B------:R-:W-:Y:S01]  /*111d0*/  FMUL.FTZ R0, R11, c[0x0][0x2ec] ;  /* 0x0000bb000b007a20 */ /* 0x000fe20000410000 */
[----:B------:R1:W1:Y:S01]  /*111e0*/  MUFU.TANH R106, R86 ;  /* 0x00000056006a7308 */ /* 0x0002620000002400 */
[----:B------:R-:W-:Y:S09]  /*111f0*/  FMUL.FTZ R35, R35, c[0x0][0x2ec] ;  /* 0x0000bb0023237a20 */ /* 0x000ff20000410000 */
[----:B------:R1:W1:Y:S10]  /*11200*/  MUFU.TANH R117, R2 ;  /* 0x0000000200757308 */ /* 0x0002740000002400 */
        /* <DEDUP_REMOVED lines=21> */
[----:B------:R1:W1:Y:S01]  /*11360*/  MUFU.TANH R87, R35 ;  /* 0x0000002300577308 */ /* 0x0002620000002400 */
[----:B------:R-:W-:-:S05]  /*11370*/  @!P0 BRA `(.L_x_4362) ;  /* 0x000006e000008947 */ /* 0x000fca0003800000 */
[----:B--234-:R-:W-:Y:S02]  /*11380*/  MOV R6, UR5 ;  /* 0x0000000500067c02 */ /* 0x01cfe40008000f00 */
[----:B------:R-:W-:Y:S01]  /*11390*/  MOV R4, UR4 ;  /* 0x0000000400047c02 */ /* 0x000fe20008000f00 */
[----:B------:R-:W-:-:S05]  /*113a0*/  @!P3 BRA `(.L_x_4363) ;  /* 0x000003c00000b947 */ /* 0x000fca0003800000 */
[----:B------:R-:W-:Y:S01]  /*113b0*/  IMAD.SHL.U32 R8, R133, 0x40, RZ ;  /* 0x0000004085087824 */ /* 0x000fe200078e00ff */
[----:B-1----:R-:W-:Y:S04]  /*113c0*/  IABS R2, c[0x0][0x2d0] ;  /* 0x0000b40000027a13 */ /* 0x002fe80000000000 */
        /* <DEDUP_REMOVED lines=58> */
.L_x_4363:
[C---:B------:R-:W-:Y:S01]  /*11770*/  LEA R8, P1, R6.reuse, R134, 0x1 ;  /* 0x0000008606087211 */ /* 0x040fe200078208ff */
[----:B------:R-:W-:Y:S02]  /*11780*/  IMAD.MOV.U32 R5, RZ, RZ, c[0x0][0x198] ;  /* 0x00006600ff057624 */ /* 0x000fe400078e00ff */
[----:B-1----:R-:W-:Y:S01]  /*11790*/  IMAD.MOV.U32 R0, RZ, RZ, c[0x0][0x19c] ;  /* 0x00006700ff007624 */ /* 0x002fe200078e00ff */
        /* <DEDUP_REMOVED lines=8> */
[C-C-:B------:R-:W-:Y:S01]  /*11820*/  @P6 LEA.HI.X R7, R5.reuse, R9, R0.reuse, 0x6, P2 ;  /* 0x0000000905076211 */ /* 0x140fe200010f3400 */
[----:B------:R1:W-:Y:S01]  /*11830*/  @!P6 STS [R132+0x3000], RZ ;  /* 0x003000ff8400e388 */ /* 0x0003e20000000800 */
[----:B------:R-:W-:Y:S02]  /*11840*/  LEA.HI.X R4, R5, R4, R0, 0x5, P0 ;  /* 0x0000000405047211 */ /* 0x000fe400000f2c00 */
[C---:B------:R-:W-:Y:S01]  /*11850*/  @P4 LEA R12, P0, R2.reuse, R134, 0x1 ;  /* 0x00000086020c4211 */ /* 0x040fe200078008ff */
[----:B------:R1:W-:Y:S01]  /*11860*/  @!P6 STS [R132+0x3004], RZ ;  /* 0x003004ff8400e388 */ /* 0x0003e20000000800 */
[CC--:B------:R-:W-:Y:S01]  /*11870*/  @P5 LEA.HI.X R11, R2.reuse, R137.reuse, R4, 0x1, P1 ;  /* 0x00000089020b5211 */ /* 0x0c0fe200008f0c04 */
[----:B------:R-:W-:Y:S01]  /*11880*/  IMAD.MOV.U32 R134, RZ, RZ, R8 ;  /* 0x000000ffff867224 */ /* 0x000fe200078e0008 */
[----:B------:R-:W-:Y:S01]  /*11890*/  @P4 LEA.HI.X R13, R2, R137, R4, 0x1, P0 ;  /* 0x00000089020d4211 */ /* 0x000fe200000f0c04 */
[----:B------:R1:W-:Y:S01]  /*118a0*/  @!P6 STS.64 [R132+0x3008], RZ ;  /* 0x003008ff8400e388 */ /* 0x0003e20000000a00 */
        /* <DEDUP_REMOVED lines=27> */
.L_x_4362:
        /* <DEDUP_REMOVED lines=104> */
[----:B------:R-:W-:Y:S01]  /*120e0*/  LDSM.16.MT88.4 R52, [R90+0x8000] ;  /* 0x008000005a34783b */ /* 0x000fe20000004200 */
[C---:B------:R-:W-:Y:S01]  /*120f0*/  FMUL.FTZ R39, R3.reuse, R39 ;  /* 0x0000002703277220 */ /* 0x040fe20000410000 */
[----:B--2---:R-:W-:Y:S01]  /*12100*/  F2FP.PACK_AB R81, R92, R95 ;  /* 0x0000005f5c51723e */ /* 0x004fe200000000ff */
[C---:B------:R-:W-:Y:S02]  /*12110*/  FMUL.FTZ R40, R86.reuse, R40 ;  /* 0x0000002856287220 */ /* 0x040fe40000410000 */
[----:B------:R-:W-:Y:S02]  /*12120*/  FMUL.FTZ R41, R86, R41 ;  /* 0x0000002956297220 */ /* 0x000fe40000410000 */
[C---:B------:R-:W-:Y:S02]  /*12130*/  FMUL.FTZ R42, R3.reuse, R42 ;  /* 0x0000002a032a7220 */ /* 0x040fe40000410000 */
[----:B------:R-:W-:Y:S01]  /*12140*/  MUFU.EX2 R97, R97 ;  /* 0x0000006100617308 */ /* 0x000fe20000000800 */
[----:B------:R-:W-:Y:S02]  /*12150*/  FMUL.FTZ R43, R3, R43 ;  /* 0x0000002b032b7220 */ /* 0x000fe40000410000 */
[--C-:B------:R-:W-:Y:S02]  /*12160*/  FFMA.FTZ R106, R158, c[0x0][0x23c], -R109.reuse ;  /* 0x00008f009e6a7a23 */ /* 0x100fe4000001086d */
[--C-:B------:R-:W-:Y:S02]  /*12170*/  FFMA.FTZ R107, R161, c[0x0][0x23c], -R94.reuse ;  /* 0x00008f00a16b7a23 */ /* 0x100fe4000001085e */
[--C-:B------:R-:W-:Y:S02]  /*12180*/  FFMA.FTZ R108, R159, c[0x0][0x23c], -R94.reuse ;  /* 0x00008f009f6c7a23 */ /* 0x100fe4000001085e */
[C---:B------:R-:W-:Y:S01]  /*12190*/  FMUL.FTZ R44, R86.reuse, R44 ;  /* 0x0000002c562c7220 */ /* 0x040fe20000410000 */
[----:B------:R-:W2:Y:S01]  /*121a0*/  MUFU.EX2 R96, R96 ;  /* 0x0000006000607308 */ /* 0x000ea20000000800 */
[----:B------:R-:W-:Y:S02]  /*121b0*/  FMUL.FTZ R45, R86, R45 ;  /* 0x0000002d562d7220 */ /* 0x000fe40000410000 */
[C---:B------:R-:W-:Y:S01]  /*121c0*/  FMUL.FTZ R46, R3.reuse, R46 ;  /* 0x0000002e032e7220 */ /* 0x040fe20000410000 */
[----:B-1----:R-:W-:Y:S01]  /*121d0*/  F2FP.PACK_AB R82, R98, R93 ;  /* 0x0000005d6252723e */ /* 0x002fe200000000ff */
        /* <DEDUP_REMOVED lines=9> */
[----:B------:R-:W1:Y:S01]  /*12270*/  MUFU.EX2 R104, R104 ;  /* 0x0000006800687308 */ /* 0x000e620000000800 */
        /* <DEDUP_REMOVED lines=8> */
[C---:B------:R-:W-:Y:S02]  /*12300*/  FFMA.FTZ R95, R3.reuse, R142, R95 ;  /* 0x0000008e035f7223 */ /* 0x040fe4000001005f */
[C---:B------:R-:W-:Y:S01]  /*12310*/  FMUL.FTZ R12, R86.reuse, R72 ;  /* 0x00000048560c7220 */ /* 0x040fe20000410000 */
[C---:B------:R-:W-:Y:S01]  /*12320*/  HMMA.16816.F32 R8, R80.reuse, R14, R8 ;  /* 0x0000000e5008723c */ /* 0x040fe20000001808 */
[----:B------:R-:W-:Y:S03]  /*12330*/  MUFU.EX2 R103, R103 ;  /* 0x0000006700677308 */ /* 0x000fe60000000800 */
[----:B------:R-:W-:Y:S02]  /*12340*/  FMUL.FTZ R13, R86, R73 ;  /* 0x00000049560d7220 */ /* 0x000fe40000410000 */
[--C-:B------:R-:W-:Y:S02]  /*12350*/  FFMA.FTZ R118, R146, c[0x0][0x23c], -R109.reuse ;  /* 0x00008f0092767a23 */ /* 0x100fe4000001086d */
[C---:B------:R-:W-:Y:S03]  /*12360*/  FMUL.FTZ R14, R3.reuse, R74 ;  /* 0x0000004a030e7220 */ /* 0x040fe60000410000 */
[----:B------:R-:W2:Y:S01]  /*12370*/  MUFU.EX2 R102, R102 ;  /* 0x0000006600667308 */ /* 0x000ea20000000800 */
[----:B------:R-:W-:Y:S02]  /*12380*/  FMUL.FTZ R15, R3, R75 ;  /* 0x0000004b030f7220 */ /* 0x000fe40000410000 */
[--C-:B------:R-:W-:Y:S02]  /*12390*/  FFMA.FTZ R121, R150, c[0x0][0x23c], -R109.reuse ;  /* 0x00008f0096797a23 */ /* 0x100fe4000001086d */
[--C-:B------:R-:W-:Y:S02]  /*123a0*/  FFMA.FTZ R120, R152, c[0x0][0x23c], -R109.reuse ;  /* 0x00008f0098787a23 */ /* 0x100fe4000001086d */
[----:B------:R-:W-:Y:S01]  /*123b0*/  FFMA.FTZ R109, R154, c[0x0][0x23c], -R109 ;  /* 0x00008f009a6d7a23 */ /* 0x000fe2000001086d */
[C---:B------:R-:W-:Y:S02]  /*123c0*/  HMMA.16816.F32 R12, R80.reuse, R20, R12 ;  /* 0x00000014500c723c */ /* 0x040fe4000000180c */
[----:B------:R-:W-:Y:S01]  /*123d0*/  MUFU.EX2 R113, R113 ;  /* 0x0000007100717308 */ /* 0x000fe20000000800 */
[--C-:B------:R-:W-:Y:S01]  /*123e0*/  FFMA.FTZ R122, R144, c[0x0][0x23c], -R94.reuse ;  /* 0x00008f00907a7a23 */ /* 0x100fe2000001085e */
[----:B------:R-:W-:Y:S01]  /*123f0*/  MOV R144, R140 ;  /* 0x0000008c00907202 */ /* 0x000fe20000000f00 */
[--C-:B------:R-:W-:Y:S01]  /*12400*/  FFMA.FTZ R119, R145, c[0x0][0x23c], -R94.reuse ;  /* 0x00008f0091777a23 */ /* 0x100fe2000001085e */
[----:B------:R-:W-:Y:S01]  /*12410*/  MOV R145, R141 ;  /* 0x0000008d00917202 */ /* 0x000fe20000000f00 */
[C---:B------:R-:W-:Y:S01]  /*12420*/  FMUL.FTZ R20, R86.reuse, R64 ;  /* 0x0000004056147220 */ /* 0x040fe20000410000 */
[C---:B------:R-:W-:Y:S04]  /*12430*/  HMMA.16816.F32 R16, R80.reuse, R22, R16 ;  /* 0x000000165010723c */ /* 0x040fe80000001810 */
[----:B------:R-:W-:Y:S01]  /*12440*/  FMUL.FTZ R21, R86, R65 ;  /* 0x0000004156157220 */ /* 0x000fe20000410000 */
[----:B------:R-:W-:Y:S01]  /*12450*/  MUFU.EX2 R105, R105 ;  /* 0x0000006900697308 */ /* 0x000fe20000000800 */
[--C-:B------:R-:W-:Y:S02]  /*12460*/  FFMA.FTZ R88, R88, c[0x0][0x23c], -R94.reuse ;  /* 0x00008f0058587a23 */ /* 0x100fe4000001085e */
[C---:B------:R-:W-:Y:S04]  /*12470*/  FMUL.FTZ R22, R3.reuse, R66 ;  /* 0x0000004203167220 */ /* 0x040fe80000410000 */
[----:B------:R-:W-:Y:S02]  /*12480*/  FMUL.FTZ R23, R3, R67 ;  /* 0x0000004303177220 */ /* 0x000fe40000410000 */
[----:B------:R-:W3:Y:S01]  /*12490*/  LDSM.16.MT88.4 R64, [R90+0x7000] ;  /* 0x007000005a40783b */ /* 0x000ee20000004200 */
[----:B------:R-:W-:Y:S01]  /*124a0*/  MUFU.EX2 R115, R115 ;  /* 0x0000007300737308 */ /* 0x000fe20000000800 */
[----:B------:R-:W-:Y:S02]  /*124b0*/  FFMA.FTZ R94, R87, c[0x0][0x23c], -R94 ;  /* 0x00008f00575e7a23 */ /* 0x000fe4000001085e */
[C---:B------:R-:W-:Y:S01]  /*124c0*/  FFMA.FTZ R100, R86.reuse, R143, R100 ;  /* 0x0000008f56647223 */ /* 0x040fe20000010064 */
[C---:B------:R-:W-:Y:S03]  /*124d0*/  HMMA.16816.F32 R20, R80.reuse, R28, R20 ;  /* 0x0000001c5014723c */ /* 0x040fe60000001814 */
[----:B------:R-:W-:Y:S03]  /*124e0*/  FADD.FTZ R100, R99, R100 ;  /* 0x0000006463647221 */ /* 0x000fe60000010000 */
[----:B------:R-:W-:Y:S01]  /*124f0*/  MUFU.EX2 R110, R110 ;  /* 0x0000006e006e7308 */ /* 0x000fe20000000800 */
[C---:B------:R-:W-:Y:S01]  /*12500*/  FMUL.FTZ R28, R86.reuse, R56 ;  /* 0x00000038561c7220 */ /* 0x040fe20000410000 */
[C---:B------:R-:W-:Y:S04]  /*12510*/  HMMA.16816.F32 R24, R80.reuse, R30, R24 ;  /* 0x0000001e5018723c */ /* 0x040fe80000001818 */
[----:B------:R-:W-:Y:S02]  /*12520*/  FMUL.FTZ R29, R86, R57 ;  /* 0x00000039561d7220 */ /* 0x000fe40000410000 */
[----:B------:R-:W-:Y:S02]  /*12530*/  FADD.FTZ R86, R92, R95 ;  /* 0x0000005f5c567221 */ /* 0x000fe40000010000 */
[C---:B------:R-:W-:Y:S01]  /*12540*/  FMUL.FTZ R30, R3.reuse, R58 ;  /* 0x0000003a031e7220 */ /* 0x040fe20000410000 */
[----:B------:R-:W4:Y:S03]  /*12550*/  MUFU.EX2 R106, R106 ;  /* 0x0000006a006a7308 */ /* 0x000f260000000800 */
[----:B------:R-:W-:Y:S02]  /*12560*/  FMUL.FTZ R31, R3, R59 ;  /* 0x0000003b031f7220 */ /* 0x000fe40000410000 */
[----:B------:R-:W5:Y:S01]  /*12570*/  LDSM.16.MT88.4 R56, [R124+0x8000] ;  /* 0x008000007c38783b */ /* 0x000f620000004200 */
[----:B------:R-:W-:Y:S02]  /*12580*/  FADD.FTZ R3, R93, R100 ;  /* 0x000000645d037221 */ /* 0x000fe40000010000 */
[----:B------:R-:W-:Y:S02]  /*12590*/  FADD.FTZ R97, R97, R86 ;  /* 0x0000005661617221 */ /* 0x000fe40000010000 */
[----:B------:R-:W-:Y:S01]  /*125a0*/  MUFU.EX2 R111, R111 ;  /* 0x0000006f006f7308 */ /* 0x000fe20000000800 */
[----:B------:R-:W-:Y:S02]  /*125b0*/  FADD.FTZ R98, R98, R3 ;  /* 0x0000000362627221 */ /* 0x000fe40000010000 */
[----:B------:R-:W-:Y:S01]  /*125c0*/  FADD.FTZ R96, R96, R97 ;  /* 0x0000006160607221 */ /* 0x000fe20000010000 */
[C---:B---3--:R-:W-:Y:S06]  /*125d0*/  HMMA.16816.F32 R28, R80.reuse, R64, R28 ;  /* 0x00000040501c723c */ /* 0x048fec000000181c */
[----:B------:R-:W-:Y:S02]  /*125e0*/  MUFU.EX2 R114, R114 ;  /* 0x0000007200727308 */ /* 0x000fe40000000800 */
[C---:B------:R-:W-:Y:S08]  /*125f0*/  HMMA.16816.F32 R32, R80.reuse, R66, R32 ;  /* 0x000000425020723c */ /* 0x040ff00000001820 */
[----:B------:R-:W-:Y:S10]  /*12600*/  MUFU.EX2 R117, R117 ;  /* 0x0000007500757308 */ /* 0x000ff40000000800 */
[----:B------:R-:W-:Y:S01]  /*12610*/  MUFU.EX2 R116, R116 ;  /* 0x0000007400747308 */ /* 0x000fe20000000800 */
[C---:B-----5:R-:W-:Y:S09]  /*12620*/  HMMA.16816.F32 R36, R80.reuse, R56, R36 ;  /* 0x000000385024723c */ /* 0x060ff20000001824 */
[----:B------:R-:W-:Y:S01]  /*12630*/  MUFU.EX2 R107, R107 ;  /* 0x0000006b006b7308 */ /* 0x000fe20000000800 */
[C---:B------:R-:W-:Y:S01]  /*12640*/  HMMA.16816.F32 R40, R80.reuse, R58, R40 ;  /* 0x0000003a5028723c */ /* 0x040fe20000001828 */
[----:B------:R-:W3:Y:S08]  /*12650*/  LDSM.16.MT88.4 R56, [R124+0x6400] ;  /* 0x006400007c38783b */ /* 0x000ef00000004200 */
[----:B------:R-:W5:Y:S01]  /*12660*/  MUFU.EX2 R108, R108 ;  /* 0x0000006c006c7308 */ /* 0x000f620000000800 */
[C---:B------:R-:W-:Y:S07]  /*12670*/  HMMA.16816.F32 R44, R80.reuse, R52, R44 ;  /* 0x00000034502c723c */ /* 0x040fee000000182c */
[----:B-1----:R-:W-:Y:S01]  /*12680*/  F2FP.PACK_AB R52, R104, R101 ;  /* 0x000000656834723e */ /* 0x002fe200000000ff */
[----:B------:R-:W-:Y:S01]  /*12690*/  HMMA.16816.F32 R48, R80, R54, R48 ;  /* 0x000000365030723c */ /* 0x000fe20000001830 */
[----:B------:R-:W-:Y:S03]  /*126a0*/  MUFU.EX2 R118, R118 ;  /* 0x0000007600767308 */ /* 0x000fe60000000800 */
[----:B--2---:R-:W-:Y:S01]  /*126b0*/  F2FP.PACK_AB R53, R102, R103 ;  /* 0x000000676635723e */ /* 0x004fe200000000ff */
[----:B------:R-:W-:Y:S02]  /*126c0*/  FADD.FTZ R101, R101, R98 ;  /* 0x0000006265657221 */ /* 0x000fe40000010000 */
[----:B----4-:R-:W-:Y:S01]  /*126d0*/  F2FP.PACK_AB R54, R106, R105 ;  /* 0x000000696a36723e */ /* 0x010fe200000000ff */
[----:B------:R-:W-:Y:S03]  /*126e0*/  FADD.FTZ R103, R103, R96 ;  /* 0x0000006067677221 */ /* 0x000fe60000010000 */
[----:B------:R-:W1:Y:S01]  /*126f0*/  MUFU.EX2 R121, R121 ;  /* 0x0000007900797308 */ /* 0x000e620000000800 */
[----:B------:R-:W-:Y:S02]  /*12700*/  FADD.FTZ R104, R104, R101 ;  /* 0x0000006568687221 */ /* 0x000fe40000010000 */
[----:B------:R-:W-:Y:S01]  /*12710*/  FADD.FTZ R102, R102, R103 ;  /* 0x0000006766667221 */ /* 0x000fe20000010000 */
[----:B-----5:R-:W-:Y:S01]  /*12720*/  F2FP.PACK_AB R55, R108, R107 ;  /* 0x0000006b6c37723e */ /* 0x020fe200000000ff */
[----:B------:R-:W-:Y:S02]  /*12730*/  FADD.FTZ R3, R105, R104 ;  /* 0x0000006869037221 */ /* 0x000fe40000010000 */
[----:B------:R-:W-:Y:S02]  /*12740*/  FADD.FTZ R107, R107, R102 ;  /* 0x000000666b6b7221 */ /* 0x000fe40000010000 */
[----:B------:R-:W-:Y:S01]  /*12750*/  FADD.FTZ R3, R106, R3 ;  /* 0x000000036a037221 */ /* 0x000fe20000010000 */
[----:B------:R-:W-:Y:S01]  /*12760*/  MUFU.EX2 R122, R122 ;  /* 0x0000007a007a7308 */ /* 0x000fe20000000800 */
[----:B------:R-:W-:Y:S01]  /*12770*/  FADD.FTZ R108, R108, R107 ;  /* 0x0000006b6c6c7221 */ /* 0x000fe20000010000 */
[C---:B---3--:R-:W-:Y:S08]  /*12780*/  HMMA.16816.F32 R4, R52.reuse, R56, R4 ;  /* 0x000000383404723c */ /* 0x048ff00000001804 */
[----:B------:R-:W2:Y:S01]  /*12790*/  MUFU.EX2 R119, R119 ;  /* 0x0000007700777308 */ /* 0x000ea20000000800 */
[C---:B------:R-:W-:Y:S01]  /*127a0*/  HMMA.16816.F32 R8, R52.reuse, R58, R8 ;  /* 0x0000003a3408723c */ /* 0x040fe20000001808 */
[----:B------:R-:W3:Y:S02]  /*127b0*/  LDSM.16.MT88.4 R56, [R124+0x7400] ;  /* 0x007400007c38783b */ /* 0x000ee40000004200 */
[----:B-1----:R-:W-:Y:S05]  /*127c0*/  F2FP.PACK_AB R92, R121, R118 ;  /* 0x00000076795c723e */ /* 0x002fea00000000ff */
[C---:B------:R-:W-:Y:S01]  /*127d0*/  HMMA.16816.F32 R12, R52.reuse, R60, R12 ;  /* 0x0000003c340c723c */ /* 0x040fe2000000180c */
[----:B------:R-:W-:Y:S07]  /*127e0*/  MUFU.EX2 R120, R120 ;  /* 0x0000007800787308 */ /* 0x000fee0000000800 */
[C---:B------:R-:W-:Y:S01]  /*127f0*/  HMMA.16816.F32 R16, R52.reuse, R62, R16 ;  /* 0x0000003e3410723c */ /* 0x040fe20000001810 */
[----:B------:R-:W1:Y:S02]  /*12800*/  LDSM.16.MT88.4 R60, [R90+0x7400] ;  /* 0x007400005a3c783b */ /* 0x000e640000004200 */
[----:B------:R-:W4:Y:S01]  /*12810*/  MUFU.EX2 R109, R109 ;  /* 0x0000006d006d7308 */ /* 0x000f220000000800 */
[----:B--2---:R-:W-:Y:S09]  /*12820*/  F2FP.PACK_AB R93, R119, R122 ;  /* 0x0000007a775d723e */ /* 0x004ff200000000ff */
[----:B------:R-:W-:Y:S10]  /*12830*/  MUFU.EX2 R88, R88 ;  /* 0x0000005800587308 */ /* 0x000ff40000000800 */
[----:B------:R4:W2:Y:S01]  /*12840*/  MUFU.EX2 R87, R94 ;  /* 0x0000005e00577308 */ /* 0x0008a20000000800 */
[C---:B---3--:R-:W-:Y:S08]  /*12850*/  HMMA.16816.F32 R20, R52.reuse, R56, R20 ;  /* 0x000000383414723c */ /* 0x048ff00000001814 */
[C---:B------:R-:W-:Y:S01]  /*12860*/  HMMA.16816.F32 R24, R52.reuse, R58, R24 ;  /* 0x0000003a3418723c */ /* 0x040fe20000001818 */
[----:B------:R-:W3:Y:S07]  /*12870*/  LDSM.16.MT88.4 R56, [R124+0x8400] ;  /* 0x008400007c38783b */ /* 0x000eee0000004200 */
[C---:B-1----:R-:W-:Y:S04]  /*12880*/  HMMA.16816.F32 R28, R52.reuse, R60, R28 ;  /* 0x0000003c341c723c */ /* 0x042fe8000000181c */
[----:B----4-:R-:W-:Y:S04]  /*12890*/  F2FP.PACK_AB R94, R109, R120 ;  /* 0x000000786d5e723e */ /* 0x010fe800000000ff */
[C---:B------:R-:W-:Y:S01]  /*128a0*/  HMMA.16816.F32 R32, R52.reuse, R62, R32 ;  /* 0x0000003e3420723c */ /* 0x040fe20000001820 */
[----:B------:R-:W1:Y:S03]  /*128b0*/  LDSM.16.MT88.4 R60, [R90+0x8400] ;  /* 0x008400005a3c783b */ /* 0x000e660000004200 */
[----:B--2---:R-:W-:Y:S04]  /*128c0*/  F2FP.PACK_AB R95, R87, R88 ;  /* 0x00000058575f723e */ /* 0x004fe800000000ff */
[C---:B---3--:R-:W-:Y:S08]  /*128d0*/  HMMA.16816.F32 R36, R52.reuse, R56, R36 ;  /* 0x000000383424723c */ /* 0x048ff00000001824 */
[C---:B------:R-:W-:Y:S01]  /*128e0*/  HMMA.16816.F32 R40, R52.reuse, R58, R40 ;  /* 0x0000003a3428723c */ /* 0x040fe20000001828 */
[----:B------:R-:W2:Y:S07]  /*128f0*/  LDSM.16.MT88.4 R56, [R124+0x6800] ;  /* 0x006800007c38783b */ /* 0x000eae0000004200 */
        /* <DEDUP_REMOVED lines=16> */
[C---:B-1----:R-:W-:Y:S04]  /*12a00*/  HMMA.16816.F32 R12, R52.reuse, R60, R12 ;  /* 0x0000003c340c723c */ /* 0x042fe8000000180c */
[----:B------:R-:W-:Y:S04]  /*12a10*/  FADD.FTZ R88, R88, R119 ;  /* 0x0000007758587221 */ /* 0x000fe80000010000 */
[C---:B------:R-:W-:Y:S01]  /*12a20*/  HMMA.16816.F32 R16, R52.reuse, R62, R16 ;  /* 0x0000003e3410723c */ /* 0x040fe20000001810 */
[----:B------:R-:W1:Y:S03]  /*12a30*/  LDSM.16.MT88.4 R60, [R90+0x7800] ;  /* 0x007800005a3c783b */ /* 0x000e660000004200 */
[----:B------:R-:W-:Y:S04]  /*12a40*/  FADD.FTZ R142, R87, R88 ;  /* 0x00000058578e7221 */ /* 0x000fe80000010000 */
        /* <DEDUP_REMOVED lines=11> */
[----:B------:R-:W1:Y:S07]  /*12b00*/  LDSM.16.MT88.4 R52, [R90+0x7c00] ;  /* 0x007c00005a34783b */ /* 0x000e6e0000004200 */
[C---:B------:R-:W-:Y:S01]  /*12b10*/  HMMA.16816.F32 R80, R92.reuse, R76, R4 ;  /* 0x0000004c5c50723c */ /* 0x040fe20000001804 */
[----:B------:R-:W3:Y:S07]  /*12b20*/  LDSM.16.MT88.4 R4, [R124+0x8c00] ;  /* 0x008c00007c04783b */ /* 0x000eee0000004200 */
[C---:B------:R-:W-:Y:S01]  /*12b30*/  HMMA.16816.F32 R76, R92.reuse, R78, R8 ;  /* 0x0000004e5c4c723c */ /* 0x040fe20000001808 */
[----:B------:R-:W4:Y:S07]  /*12b40*/  LDSM.16.MT88.4 R8, [R90+0x8c00] ;  /* 0x008c00005a08783b */ /* 0x000f2e0000004200 */
[C---:B------:R-:W-:Y:S08]  /*12b50*/  HMMA.16816.F32 R72, R92.reuse, R68, R12 ;  /* 0x000000445c48723c */ /* 0x040ff0000000180c */
[C---:B------:R-:W-:Y:S08]  /*12b60*/  HMMA.16816.F32 R68, R92.reuse, R70, R16 ;  /* 0x000000465c44723c */ /* 0x040ff00000001810 */
[C---:B--2---:R-:W-:Y:S08]  /*12b70*/  HMMA.16816.F32 R64, R92.reuse, R56, R20 ;  /* 0x000000385c40723c */ /* 0x044ff00000001814 */
[C---:B------:R-:W-:Y:S08]  /*12b80*/  HMMA.16816.F32 R60, R92.reuse, R58, R24 ;  /* 0x0000003a5c3c723c */ /* 0x040ff00000001818 */
[C---:B-1----:R-:W-:Y:S08]  /*12b90*/  HMMA.16816.F32 R56, R92.reuse, R52, R28 ;  /* 0x000000345c38723c */ /* 0x042ff0000000181c */
[C---:B------:R-:W-:Y:S08]  /*12ba0*/  HMMA.16816.F32 R52, R92.reuse, R54, R32 ;  /* 0x000000365c34723c */ /* 0x040ff00000001820 */
[C---:B---3--:R-:W-:Y:S07]  /*12bb0*/  HMMA.16816.F32 R36, R92.reuse, R4, R36 ;  /* 0x000000045c24723c */ /* 0x048fee0000001824 */
[----:B------:R-:W-:Y:S01]  /*12bc0*/  FADD.FTZ R4, R112, R3 ;  /* 0x0000000370047221 */ /* 0x000fe20000010000 */
[C---:B------:R-:W-:Y:S04]  /*12bd0*/  HMMA.16816.F32 R40, R92.reuse, R6, R40 ;  /* 0x000000065c28723c */ /* 0x040fe80000001828 */
[----:B------:R-:W-:Y:S04]  /*12be0*/  FADD.FTZ R4, R113, R4 ;  /* 0x0000000471047221 */ /* 0x000fe80000010000 */
[C---:B----4-:R-:W-:Y:S04]  /*12bf0*/  HMMA.16816.F32 R44, R92.reuse, R8, R44 ;  /* 0x000000085c2c723c */ /* 0x050fe8000000182c */
[----:B------:R-:W-:Y:S04]  /*12c00*/  FADD.FTZ R3, R111, R4 ;  /* 0x000000046f037221 */ /* 0x000fe80000010000 */
[----:B------:R-:W-:Y:S01]  /*12c10*/  FADD.FTZ R3, R114, R3 ;  /* 0x0000000372037221 */ /* 0x000fe20000010000 */
[----:B------:R-:W-:Y:S03]  /*12c20*/  HMMA.16816.F32 R48, R92, R10, R48 ;  /* 0x0000000a5c30723c */ /* 0x000fe60000001830 */
[----:B------:R-:W-:Y:S01]  /*12c30*/  FADD.FTZ R118, R118, R3 ;  /* 0x0000000376767221 */ /* 0x000fe20000010000 */
[----:B------:R-:W-:Y:S03]  /*12c40*/  MOV R3, R0 ;  /* 0x0000000000037202 */ /* 0x000fe60000000f00 */
[----:B------:R-:W-:Y:S05]  /*12c50*/  FADD.FTZ R121, R121, R118 ;  /* 0x0000007679797221 */ /* 0x000fea0000010000 */
[----:B------:R-:W-:Y:S04]  /*12c60*/  FADD.FTZ R120, R120, R121 ;  /* 0x0000007978787221 */ /* 0x000fe80000010000 */
[----:B------:R-:W-:Y:S01]  /*12c70*/  FADD.FTZ R143, R109, R120 ;  /* 0x000000786d8f7221 */ /* 0x000fe20000010000 */
[----:B------:R-:W-:-:S05]  /*12c80*/  @P0 BRA `(.L_x_4364) ;  /* 0xffffd6c000000947 */ /* 0x000fca000383ffff */
.L_x_4360:
        /* <DEDUP_REMOVED lines=166> */
.L_x_4365:
[----:B------:R-:W1:Y:S04]  /*136f0*/  S2R R5, SR_CTAID.Z ;  /* 0x0000000000057919 */ /* 0x000e680000002700 */
[----:B------:R-:W1:Y:S02]  /*13700*/  S2R R0, SR_CTAID.Y ;  /* 0x0000000000007919 */ /* 0x000e640000002600 */
[----:B-1----:R-:W-:-:S04]  /*13710*/  IMAD R2, R0, c[0x0][0x1c0], R5 ;  /* 0x0000700000027a24 */ /* 0x002fc800078e0205 */
[----:B------:R-:W-:Y:S02]  /*13720*/  IMAD R2, R2, c[0x0][0x214], RZ ;  /* 0x0000850002027a24 */ /* 0x000fe400078e02ff */
.L_x_4366:
        /* <DEDUP_REMOVED lines=35> */
.L_x_4368:
[----:B------:R-:W-:Y:S05]  /*13960*/  BSYNC B0 ;  /* 0x0000000000007941 */ /* 0x000fea0003800000 */
.L_x_4367:
        /* <DEDUP_REMOVED lines=33> */
.L_x_4370:
[----:B------:R-:W-:Y:S05]  /*13b80*/  BSYNC B0 ;  /* 0x0000000000007941 */ /* 0x000fea0003800000 */
.L_x_4369:
        /* <DEDUP_REMOVED lines=21> */
.L_x_4371:
        /* <DEDUP_REMOVED lines=10> */
.L_x_6151:


//--------------------- .text._ZN5flash24flash_fwd_splitkv_kernelI23Flash_fwd_kernel_traitsILi96ELi64ELi64ELi4ELb0ELb0EN7cutlass6half_tE19Flash_kernel_traitsILi96ELi64ELi64ELi4ES3_EELb1ELb0ELb0ELb0ELb0ELb0ELb1ELb0EEEvNS_16Flash_fwd_paramsE --------------------------
	.section	.text._ZN5flash24flash_fwd_splitkv_kernelI23Flash_fwd_kernel_traitsILi96ELi64ELi64ELi4ELb0ELb0EN7cutlass6half_tE19Flash_kernel_traitsILi96ELi64ELi64ELi4ES3_EELb1ELb0ELb0ELb0ELb0ELb0ELb1ELb0EEEvNS_16Flash_fwd_paramsE,"ax",@progbits
	.sectioninfo	@"SHI_REGISTERS=160"
	.align	128
        .global         _ZN5flash24flash_fwd_splitkv_kernelI23Flash_fwd_kernel_traitsILi96ELi64ELi64ELi4ELb0ELb0EN7cutlass6half_tE19Flash_kernel_traitsILi96ELi64ELi64ELi4ES3_EELb1ELb0ELb0ELb0ELb0ELb0ELb1ELb0EEEvNS_16Flash_fwd_paramsE
        .type           _ZN5flash24flash_fwd_splitkv_kernelI23Flash_fwd_kernel_traitsILi96ELi64ELi64ELi4ELb0ELb0EN7cutlass6half_tE19Flash_kernel_traitsILi96ELi64ELi64ELi4ES3_EELb1ELb0ELb0ELb0ELb0ELb0ELb1ELb0EEEvNS_16Flash_fwd_paramsE,@function
        .size           _ZN5flash24flash_fwd_splitkv_kernelI23Flash_fwd_kernel_traitsILi96ELi64ELi64ELi4ELb0ELb0EN7cutlass6half_tE19Flash_kernel_traitsILi96ELi64ELi64ELi4ES3_EELb1ELb0ELb0ELb0ELb0ELb0ELb1ELb0EEEvNS_16Flash_fwd_paramsE,(.L_x_6152 - _ZN5flash24flash_fwd_splitkv_kernelI23Flash_fwd_kernel_traitsILi96ELi64ELi64ELi4ELb0ELb0EN7cutlass6half_tE19Flash_kernel_traitsILi96ELi64ELi64ELi4ES3_EELb1ELb0ELb0ELb0ELb0ELb0ELb1ELb0EEEvNS_16Flash_fwd_paramsE)
        .other          _ZN5flash24flash_fwd_splitkv_kernelI23Flash_fwd_kernel_traitsILi96ELi64ELi64ELi4ELb0ELb0EN7cutlass6half_tE19Flash_kernel_traitsILi96ELi64ELi64ELi4ES3_EELb1ELb0ELb0ELb0ELb0ELb0ELb1ELb0EEEvNS_16Flash_fwd_paramsE,@"STO_CUDA_ENTRY STV_DEFAULT"
_ZN5flash24flash_fwd_splitkv_kernelI23Flash_fwd_kernel_traitsILi96ELi64ELi64ELi4ELb0ELb0EN7cutlass6half_tE19Flash_kernel_traitsILi96ELi64ELi64ELi4ES3_EELb1ELb0ELb0ELb0ELb0ELb0ELb1ELb0EEEvNS_16Flash_fwd_paramsE:
.text._ZN5flash24flash_fwd_splitkv_kernelI23Flash_fwd_kernel_traitsILi96ELi64ELi64ELi4ELb0ELb0EN7cutlass6half_tE19Flash_kernel_traitsILi96ELi64ELi64ELi4ES3_EELb1ELb0ELb0ELb0ELb0ELb0ELb1ELb0EEEvNS_16Flash_fwd_paramsE:
        /* <DEDUP_REMOVED lines=8> */
[----:B------:R-:W-:-:S05]  /*0080*/  IMAD.MOV.U32 R6, RZ, RZ, -0x1 ;  /* 0xffffffffff067424 */ /* 0x000fca00078e00ff */
        /* <DEDUP_REMOVED lines=33> */
[----:B------:R-:W2:Y:S04]  /*02a0*/  S2R R0, SR_CTAID.Y ;  /* 0x0000000000007919 */ /* 0x000ea80000002600 */
[----:B------:R-:W2:Y:S01]  /*02b0*/  S2R R80, SR_TID.X ;  /* 0x0000000000507919 */ /* 0x000ea20000002100 */
        /* <DEDUP_REMOVED lines=10> */
.L_x_4372:
[----:B---34-:R-:W-:Y:S02]  /*0360*/  MOV R3, c[0x0][0x218] ;  /* 0x0000860000037a02 */ /* 0x018fe40000000f00 */
.L_x_4373:
        /* <DEDUP_REMOVED lines=60> */
[----:B------:R-:W-:Y:S02]  /*0730*/  BSSY B0, `(.L_x_4375) ;  /* 0x000001a000007945 */ /* 0x000fe40003800000 */
[----:B------:R-:W-:Y:S01]  /*0740*/  LEA.HI R2, R3, R80, RZ, 0x3 ;  /* 0x0000005003027211 */ /* 0x000fe200078f18ff */
[----:B------:R-:W-:-:S03]  /*0750*/  IMAD R12, R129, c[0x0][0x1c0], R12 ;  /* 0x00007000810c7a24 */ /* 0x000fc600078e020c */
[----:B------:R-:W-:Y:S02]  /*0760*/  LOP3.LUT R3, R2, 0xfffffff8, RZ, 0xc0, !PT ;  /* 0xfffffff802037812 */ /* 0x000fe400078ec0ff */
[----:B------:R-:W-:-:S03]  /*0770*/  SHF.R.S32.HI R0, RZ, 0x3, R2 ;  /* 0x00000003ff007819 */ /* 0x000fc60000011402 */
[----:B------:R-:W-:Y:S02]  /*0780*/  IMAD.IADD R80, R80, 0x1, -R3 ;  /* 0x0000000150507824 */ /* 0x000fe400078e0a03 */
[--C-:B------:R-:W-:Y:S02]  /*0790*/  IMAD R3, R12, c[0x0][0x214], R85.reuse ;  /* 0x000085000c037a24 */ /* 0x100fe400078e0255 */
[----:B------:R-:W-:Y:S02]  /*07a0*/  IMAD.SHL.U32 R4, R80, 0x4, RZ ;  /* 0x0000000450047824 */ /* 0x000fe400078e00ff */
[----:B------:R-:W-:Y:S02]  /*07b0*/  IMAD.IADD R85, R90, 0x1, -R85 ;  /* 0x000000015a557824 */ /* 0x000fe400078e0a55 */
[----:B------:R-:W-:Y:S01]  /*07c0*/  IMAD R7, R3, c[0x0][0x22c], RZ ;  /* 0x00008b0003077a24 */ /* 0x000fe200078e02ff */
[----:B------:R-:W-:Y:S02]  /*07d0*/  SHF.R.S32.HI R5, RZ, 0x1f, R4 ;  /* 0x0000001fff057819 */ /* 0x000fe40000011404 */
[----:B------:R-:W-:-:S03]  /*07e0*/  ISETP.GE.AND P1, PT, R0, R85, PT ;  /* 0x000000550000720c */ /* 0x000fc60003f26270 */
        /* <DEDUP_REMOVED lines=14> */
.L_x_4376:
[----:B------:R-:W-:Y:S05]  /*08d0*/  BSYNC B0 ;  /* 0x0000000000007941 */ /* 0x000fea0003800000 */
.L_x_4375:
        /* <DEDUP_REMOVED lines=10> */
.L_x_4378:
[----:B------:R-:W-:Y:S05]  /*0980*/  BSYNC B0 ;  /* 0x0000000000007941 */ /* 0x000fea0003800000 */
.L_x_4377:
        /* <DEDUP_REMOVED lines=10> */
.L_x_4380:
[----:B------:R-:W-:Y:S05]  /*0a30*/  BSYNC B0 ;  /* 0x0000000000007941 */ /* 0x000fea0003800000 */
.L_x_4379:
        /* <DEDUP_REMOVED lines=10> */
.L_x_4382:
[----:B------:R-:W-:Y:S05]  /*0ae0*/  BSYNC B0 ;  /* 0x0000000000007941 */ /* 0x000fea0003800000 */
.L_x_4381:
        /* <DEDUP_REMOVED lines=20> */
.L_x_4374:
        /* <DEDUP_REMOVED lines=77> */
[----:B------:R-:W-:Y:S02]  /*1100*/  IMAD.MOV.U32 R24, RZ, RZ, R4 ;  /* 0x000000ffff187224 */ /* 0x000fe400078e0004 */
[----:B------:R-:W-:Y:S01]  /*1110*/  IMAD R2, R26, c[0x0][0x184], R9 ;  /* 0x000061001a027a24 */ /* 0x000fe200078e0209 */
[----:B------:R-:W-:Y:S01]  /*1120*/  SHF.R.S32.HI R9, RZ, 0x1f, R20 ;  /* 0x0000001fff097819 */ /* 0x000fe20000011414 */
[----:B------:R-:W-:-:S03]  /*1130*/  IMAD R7, R7, c[0x0][0x188], RZ ;  /* 0x0000620007077a24 */ /* 0x000fc600078e02ff */
[----:B------:R-:W-:Y:S01]  /*1140*/  IADD3 R25, R5, R2, RZ ;  /* 0x0000000205197210 */ /* 0x000fe20007ffe0ff */
[C---:B------:R-:W-:Y:S02]  /*1150*/  IMAD R5, R11.reuse, c[0x0][0x19c], R0 ;  /* 0x000067000b057a24 */ /* 0x040fe400078e0200 */
[----:B------:R-:W-:Y:S02]  /*1160*/  IMAD R4, R26, c[0x0][0x18c], R7 ;  /* 0x000063001a047a24 */ /* 0x000fe400078e0207 */
[----:B------:R-:W-:-:S04]  /*1170*/  IMAD.WIDE.U32 R24, R11, c[0x0][0x198], R24 ;  /* 0x000066000b187a25 */ /* 0x000fc800078e0018 */
[----:B------:R-:W-:Y:S01]  /*1180*/  IMAD.WIDE.U32 R26, R26, c[0x0][0x188], RZ ;  /* 0x000062001a1a7a25 */ /* 0x000fe200078e00ff */
[----:B------:R-:W-:-:S03]  /*1190*/  IADD3 R25, R25, R5, RZ ;  /* 0x0000000519197210 */ /* 0x000fc60007ffe0ff */
[----:B------:R-:W-:Y:S02]  /*11a0*/  IMAD R5, R9, c[0x0][0x1b0], RZ ;  /* 0x00006c0009057a24 */ /* 0x000fe400078e02ff */
[----:B------:R-:W-:-:S04]  /*11b0*/  IMAD.WIDE.U32 R24, R20, c[0x0][0x1b0], R24 ;  /* 0x00006c0014187a25 */ /* 0x000fc800078e0018 */
[----:B------:R-:W-:Y:S02]  /*11c0*/  IMAD R2, R20, c[0x0][0x1b4], R5 ;  /* 0x00006d0014027a24 */ /* 0x000fe400078e0205 */
[----:B------:R-:W-:-:S03]  /*11d0*/  IMAD.IADD R4, R27, 0x1, R4 ;  /* 0x000000011b047824 */ /* 0x000fc600078e0204 */
[----:B------:R-:W-:Y:S01]  /*11e0*/  IADD3 R2, R25, R2, RZ ;  /* 0x0000000219027210 */ /* 0x000fe20007ffe0ff */
[----:B------:R-:W-:Y:S05]  /*11f0*/  BRA `(.L_x_4384) ;  /* 0x0000041000007947 */ /* 0x000fea0003800000 */
.L_x_4383:
        /* <DEDUP_REMOVED lines=15> */
.L_x_4385:
[----:B------:R-:W-:Y:S01]  /*12f0*/  IABS R9, c[0x0][0x1c8] ;  /* 0x0000720000097a13 */ /* 0x000fe20000000000 */
[----:B------:R-:W-:Y:S02]  /*1300*/  IMAD.MOV.U32 R10, RZ, RZ, RZ ;  /* 0x000000ffff0a7224 */ /* 0x000fe400078e00ff */
[----:B------:R-:W-:Y:S01]  /*1310*/  @P3 IMAD.IADD R4, R5, 0x1, R4 ;  /* 0x0000000105043824 */ /* 0x000fe200078e0204 */
[----:B------:R-:W1:Y:S03]  /*1320*/  I2F.RP R13, R9 ;  /* 0x00000009000d7306 */ /* 0x000e660000209400 */
        /* <DEDUP_REMOVED lines=9> */
[----:B------:R-:W-:Y:S02]  /*13c0*/  MOV R3, R2 ;  /* 0x0000000200037202 */ /* 0x000fe40000000f00 */
[----:B------:R-:W-:-:S03]  /*13d0*/  LEA R11, R86, 0xffffffc0, 0x6 ;  /* 0xffffffc0560b7811 */ /* 0x000fc600078e30ff */
[----:B------:R-:W-:-:S04]  /*13e0*/  IMAD.HI.U32 R20, R10, R3, RZ ;  /* 0x000000030a147227 */ /* 0x000fc800078e00ff */
[----:B------:R-:W-:-:S04]  /*13f0*/  IMAD.MOV R2, RZ, RZ, -R20 ;  /* 0x000000ffff027224 */ /* 0x000fc800078e0a14 */
[----:B------:R-:W-:Y:S01]  /*1400*/  IMAD R2, R9, R2, R3 ;  /* 0x0000000209027224 */ /* 0x000fe200078e0203 */
[----:B------:R-:W-:-:S04]  /*1410*/  SHF.R.S32.HI R3, RZ, 0x1f, R11 ;  /* 0x0000001fff037819 */ /* 0x000fc8000001140b */
[----:B------:R-:W-:-:S13]  /*1420*/  ISETP.GT.U32.AND P0, PT, R9, R2, PT ;  /* 0x000000020900720c */ /* 0x000fda0003f04070 */
[-C--:B------:R-:W-:Y:S02]  /*1430*/  @!P0 IADD3 R2, R2, -R9.reuse, RZ ;  /* 0x8000000902028210 */ /* 0x080fe40007ffe0ff */
[----:B------:R-:W-:Y:S02]  /*1440*/  @!P0 IADD3 R20, R20, 0x1, RZ ;  /* 0x0000000114148810 */ /* 0x000fe40007ffe0ff */
[----:B------:R-:W-:Y:S02]  /*1450*/  ISETP.GE.U32.AND P2, PT, R2, R9, PT ;  /* 0x000000090200720c */ /* 0x000fe40003f46070 */
[----:B------:R-:W-:Y:S02]  /*1460*/  LOP3.LUT R2, R12, c[0x0][0x1c8], RZ, 0x3c, !PT ;  /* 0x000072000c027a12 */ /* 0x000fe400078e3cff */
[----:B------:R-:W-:Y:S02]  /*1470*/  ISETP.NE.AND P0, PT, RZ, c[0x0][0x1c8], PT ;  /* 0x00007200ff007a0c */ /* 0x000fe40003f05270 */
[----:B------:R-:W-:Y:S01]  /*1480*/  ISETP.GE.AND P1, PT, R2, RZ, PT ;  /* 0x000000ff0200720c */ /* 0x000fe20003f26270 */
[----:B------:R-:W-:Y:S01]  /*1490*/  IMAD R2, R3, c[0x0][0x198], RZ ;  /* 0x0000660003027a24 */ /* 0x000fe200078e02ff */
[----:B------:R-:W-:-:S03]  /*14a0*/  MOV R9, R7 ;  /* 0x0000000700097202 */ /* 0x000fc60000000f00 */
[C---:B------:R-:W-:Y:S02]  /*14b0*/  IMAD R7, R11.reuse, c[0x0][0x19c], R2 ;  /* 0x000067000b077a24 */ /* 0x040fe400078e0202 */
[----:B------:R-:W-:Y:S01]  /*14c0*/  @P2 IADD3 R20, R20, 0x1, RZ ;  /* 0x0000000114142810 */ /* 0x000fe20007ffe0ff */
[----:B------:R-:W-:-:S05]  /*14d0*/  IMAD.WIDE.U32 R14, R11, c[0x0][0x198], R8 ;  /* 0x000066000b0e7a25 */ /* 0x000fca00078e0008 */
[----:B------:R-:W-:Y:S01]  /*14e0*/  @!P1 IMAD.MOV R20, RZ, RZ, -R20 ;  /* 0x000000ffff149224 */ /* 0x000fe200078e0a14 */
        /* <DEDUP_REMOVED lines=18> */
.L_x_4384:
        /* <DEDUP_REMOVED lines=8> */
[----:B------:R-:W-:Y:S01]  /*1690*/  SHF.R.S32.HI R18, RZ, 0x2, R7 ;  /* 0x00000002ff127819 */ /* 0x000fe20000011407 */
[----:B------:R-:W-:Y:S01]  /*16a0*/  @P0 IMAD.WIDE.U32 R22, R6, c[0x0][0x190], RZ ;  /* 0x0000640006160a25 */ /* 0x000fe200078e00ff */
[----:B-----5:R-:W-:Y:S02]  /*16b0*/  @!P0 SHF.R.S32.HI R0, RZ, 0x1f, R129 ;  /* 0x0000001fff008819 */ /* 0x020fe40000011481 */
[----:B------:R-:W-:Y:S01]  /*16c0*/  LEA.HI R116, R5, R80, RZ, 0x4 ;  /* 0x0000005005747211 */ /* 0x000fe200078f20ff */
[----:B------:R-:W-:Y:S01]  /*16d0*/  @!P0 IMAD.WIDE.U32 R28, R129, c[0x0][0x178], RZ ;  /* 0x00005e00811c8a25 */ /* 0x000fe200078e00ff */
[----:B------:R-:W-:-:S03]  /*16e0*/  SHF.R.S32.HI R19, RZ, 0x1f, R18 ;  /* 0x0000001fff137819 */ /* 0x000fc60000011412 */
[----:B------:R-:W-:Y:S02]  /*16f0*/  @!P0 IMAD R0, R0, c[0x0][0x178], RZ ;  /* 0x00005e0000008a24 */ /* 0x000fe400078e02ff */
[----:B------:R-:W-:Y:S02]  /*1700*/  IMAD.IADD R128, R80, 0x1, -R15 ;  /* 0x0000000150807824 */ /* 0x000fe400078e0a0f */
[----:B------:R-:W-:Y:S02]  /*1710*/  @!P0 IMAD R0, R129, c[0x0][0x17c], R0 ;  /* 0x00005f0081008a24 */ /* 0x000fe400078e0200 */
[----:B------:R-:W-:Y:S02]  /*1720*/  @P0 IMAD R6, R6, c[0x0][0x194], R23 ;  /* 0x0000650006060a24 */ /* 0x000fe400078e0217 */
[----:B------:R-:W-:Y:S01]  /*1730*/  @!P0 IMAD.IADD R6, R29, 0x1, R0 ;  /* 0x000000011d068824 */ /* 0x000fe200078e0200 */
[----:B------:R-:W-:Y:S01]  /*1740*/  SHF.R.S32.HI R0, RZ, 0x3, R13 ;  /* 0x00000003ff007819 */ /* 0x000fe2000001140d */
[----:B------:R-:W-:-:S02]  /*1750*/  @!P0 IMAD.MOV.U32 R22, RZ, RZ, R28 ;  /* 0x000000ffff168224 */ /* 0x000fc400078e001c */
[----:B------:R-:W-:Y:S01]  /*1760*/  IMAD.SHL.U32 R128, R128, 0x8, RZ ;  /* 0x0000000880807824 */ /* 0x000fe200078e00ff */
[----:B------:R-:W-:Y:S01]  /*1770*/  LEA.HI R21, R13, R0, RZ, 0x1 ;  /* 0x000000000d157211 */ /* 0x000fe200078f08ff */
[----:B------:R-:W-:Y:S01]  /*1780*/  IMAD R97, R19, c[0x0][0x198], RZ ;  /* 0x0000660013617a24 */ /* 0x000fe200078e02ff */
[----:B------:R-:W-:Y:S01]  /*1790*/  LOP3.LUT R13, R13, 0xfffffff8, RZ, 0xc0, !PT ;  /* 0xfffffff80d0d7812 */ /* 0x000fe200078ec0ff */
[----:B------:R-:W-:Y:S01]  /*17a0*/  IMAD.WIDE R16, R17, 0x40, R18 ;  /* 0x0000004011107825 */ /* 0x000fe200078e0212 */
[----:B------:R-:W-:Y:S02]  /*17b0*/  IADD3 R26, P1, R128, R26, RZ ;  /* 0x0000001a801a7210 */ /* 0x000fe40007f3e0ff */
[----:B------:R-:W-:Y:S01]  /*17c0*/  SHF.R.S32.HI R15, RZ, 0x1f, R128 ;  /* 0x0000001fff0f7819 */ /* 0x000fe20000011480 */
[----:B------:R-:W-:Y:S01]  /*17d0*/  IMAD R97, R18, c[0x0][0x19c], R97 ;  /* 0x0000670012617a24 */ /* 0x000fe200078e0261 */
[C---:B------:R-:W-:Y:S02]  /*17e0*/  IADD3 R24, P2, R128.reuse, R24, RZ ;  /* 0x0000001880187210 */ /* 0x040fe40007f5e0ff */
[----:B------:R-:W-:Y:S01]  /*17f0*/  IADD3 R22, P0, R128, R22, RZ ;  /* 0x0000001680167210 */ /* 0x000fe20007f1e0ff */
[----:B------:R-:W-:Y:S01]  /*1800*/  IMAD.X R27, R15, 0x1, R4, P1 ;  /* 0x000000010f1b7824 */ /* 0x000fe200008e0604 */
[----:B------:R-:W-:Y:S01]  /*1810*/  LOP3.LUT R21, R21, 0xfffffffe, RZ, 0xc0, !PT ;  /* 0xfffffffe15157812 */ /* 0x000fe200078ec0ff */
[----:B------:R-:W-:Y:S01]  /*1820*/  IMAD.X R25, R15, 0x1, R2, P2 ;  /* 0x000000010f197824 */ /* 0x000fe200010e0602 */
[----:B------:R-:W-:Y:S01]  /*1830*/  LEA.HI R2, R5, R80, RZ, 0x5 ;  /* 0x0000005005027211 */ /* 0x000fe200078f28ff */
[----:B------:R-:W-:Y:S01]  /*1840*/  IMAD.X R23, R15, 0x1, R6, P0 ;  /* 0x000000010f177824 */ /* 0x000fe200000e0606 */
[C---:B------:R-:W-:Y:S01]  /*1850*/  SHF.L.U32 R15, R0.reuse, 0x6, RZ ;  /* 0x00000006000f7819 */ /* 0x040fe200000006ff */
[----:B------:R-:W-:Y:S01]  /*1860*/  IMAD.IADD R8, R0, 0x1, -R21 ;  /* 0x0000000100087824 */ /* 0x000fe200078e0a15 */
[----:B------:R-:W-:Y:S01]  /*1870*/  LEA.HI R0, R7, R18, RZ, 0x1 ;  /* 0x0000001207007211 */ /* 0x000fe200078f08ff */
[----:B------:R-:W-:Y:S01]  /*1880*/  IMAD.IADD R7, R80, 0x1, -R13 ;  /* 0x0000000150077824 */ /* 0x000fe200078e0a0d */
[----:B------:R-:W-:Y:S01]  /*1890*/  LOP3.LUT R15, R15, 0xc0, RZ, 0xc0, !PT ;  /* 0x000000c00f0f7812 */ /* 0x000fe200078ec0ff */
[----:B------:R-:W-:Y:S01]  /*18a0*/  IMAD.WIDE.U32 R24, R18, c[0x0][0x198], R24 ;  /* 0x0000660012187a25 */ /* 0x000fe200078e0018 */
[----:B------:R-:W-:-:S02]  /*18b0*/  LOP3.LUT R13, R0, 0x7fffffe, RZ, 0xc0, !PT ;  /* 0x07fffffe000d7812 */ /* 0x000fc400078ec0ff */
[----:B------:R-:W-:Y:S01]  /*18c0*/  LOP3.LUT R5, R15, 0x18, R128, 0xf8, !PT ;  /* 0x000000180f057812 */ /* 0x000fe200078ef880 */
[----:B------:R-:W-:Y:S01]  /*18d0*/  IMAD.IADD R97, R25, 0x1, R97 ;  /* 0x0000000119617824 */ /* 0x000fe200078e0261 */
[----:B------:R-:W-:Y:S01]  /*18e0*/  SHF.R.U32.HI R0, RZ, 0x3, R15 ;  /* 0x00000003ff007819 */ /* 0x000fe2000001160f */
[----:B------:R-:W-:Y:S01]  /*18f0*/  IMAD.IADD R6, R18, 0x1, -R13 ;  /* 0x0000000112067824 */ /* 0x000fe200078e0a0d */
[----:B------:R-:W-:Y:S01]  /*1900*/  SHF.R.S32.HI R83, RZ, 0x5, R2 ;  /* 0x00000005ff537819 */ /* 0x000fe20000011402 */
[----:B------:R-:W-:Y:S01]  /*1910*/  IMAD.MOV.U32 R96, RZ, RZ, R24 ;  /* 0x000000ffff607224 */ /* 0x000fe200078e0018 */
[----:B------:R-:W-:Y:S02]  /*1920*/  LOP3.LUT R0, R5, R0, RZ, 0x3c, !PT ;  /* 0x0000000005007212 */ /* 0x000fe400078e3cff */
[----:B------:R-:W-:Y:S01]  /*1930*/  LOP3.LUT R5, R116, 0xfffffff0, RZ, 0xc0, !PT ;  /* 0xfffffff074057812 */ /* 0x000fe200078ec0ff */
[----:B------:R-:W-:Y:S01]  /*1940*/  IMAD R125, R83, 0x8, R6 ;  /* 0x00000008537d7824 */ /* 0x000fe200078e0206 */
[----:B------:R-:W-:-:S02]  /*1950*/  LEA.HI R4, R7, R7, RZ, 0x1 ;  /* 0x0000000707047211 */ /* 0x000fc400078f08ff */
[----:B------:R-:W-:Y:S01]  /*1960*/  IADD3 R88, P0, R18, R11, RZ ;  /* 0x0000000b12587210 */ /* 0x000fe20007f1e0ff */
[----:B------:R-:W-:Y:S01]  /*1970*/  IMAD.IADD R5, R80, 0x1, -R5 ;  /* 0x0000000150057824 */ /* 0x000fe200078e0a05 */
[----:B------:R-:W-:Y:S02]  /*1980*/  LOP3.LUT R10, R4, 0xfffffffe, RZ, 0xc0, !PT ;  /* 0xfffffffe040a7812 */ /* 0x000fe400078ec0ff */
[----:B------:R-:W-:Y:S01]  /*1990*/  SHF.R.S32.HI R15, RZ, 0x1f, R12 ;  /* 0x0000001fff0f7819 */ /* 0x000fe2000001140c */
[----:B------:R-:W-:Y:S01]  /*19a0*/  IMAD.X R3, R19, 0x1, R3, P0 ;  /* 0x0000000113037824 */ /* 0x000fe200000e0603 */
[----:B------:R-:W-:Y:S01]  /*19b0*/  LEA.HI R6, R5, R5, RZ, 0x1 ;  /* 0x0000000505067211 */ /* 0x000fe200078f08ff */
[----:B------:R-:W-:Y:S01]  /*19c0*/  IMAD.IADD R7, R7, 0x1, -R10 ;  /* 0x0000000107077824 */ /* 0x000fe200078e0a0a */
[----:B------:R-:W-:Y:S01]  /*19d0*/  ISETP.GE.AND P0, PT, R18, R118, PT ;  /* 0x000000761200720c */ /* 0x000fe20003f06270 */
[----:B------:R-:W-:Y:S01]  /*19e0*/  IMAD R15, R15, c[0x0][0x1a8], RZ ;  /* 0x00006a000f0f7a24 */ /* 0x000fe200078e02ff */
[----:B------:R-:W-:Y:S01]  /*19f0*/  LEA R125, R125, R0, 0x5 ;  /* 0x000000007d7d7211 */ /* 0x000fe200078e28ff */
[C---:B------:R-:W-:Y:S01]  /*1a00*/  IMAD R0, R20.reuse, c[0x0][0x1bc], R9 ;  /* 0x00006f0014007a24 */ /* 0x040fe200078e0209 */
[----:B------:R-:W-:Y:S01]  /*1a10*/  SHF.R.S32.HI R10, RZ, 0x1, R6 ;  /* 0x00000001ff0a7819 */ /* 0x000fe20000011406 */
[----:B------:R-:W-:Y:S01]  /*1a20*/  IMAD.WIDE.U32 R20, R20, c[0x0][0x1b8], R26 ;  /* 0x00006e0014147a25 */ /* 0x000fe200078e001a */
[----:B------:R-:W-:-:S02]  /*1a30*/  SHF.R.S32.HI R77, RZ, 0x1f, R6 ;  /* 0x0000001fff4d7819 */ /* 0x000fc40000011406 */
[----:B------:R-:W-:Y:S01]  /*1a40*/  SHF.R.S32.HI R4, RZ, 0x1, R4 ;  /* 0x00000001ff047819 */ /* 0x000fe20000011404 */
[----:B------:R-:W-:Y:S01]  /*1a50*/  IMAD R3, R3, c[0x0][0x1a0], RZ ;  /* 0x0000680003037a24 */ /* 0x000fe200078e02ff */
[----:B------:R-:W-:Y:S01]  /*1a60*/  LEA.HI R77, R77, R10, RZ, 0x2 ;  /* 0x0000000a4d4d7211 */ /* 0x000fe200078f10ff */
[----:B------:R-:W-:Y:S01]  /*1a70*/  IMAD.IADD R21, R21, 0x1, R0 ;  /* 0x0000000115157824 */ /* 0x000fe200078e0200 */
[----:B------:R-:W-:Y:S01]  /*1a80*/  IADD3 R127, R128, 0x20, RZ ;  /* 0x00000020807f7810 */ /* 0x000fe20007ffe0ff */
[----:B------:R-:W-:Y:S01]  /*1a90*/  IMAD R15, R12, c[0x0][0x1ac], R15 ;  /* 0x00006b000c0f7a24 */ /* 0x000fe200078e020f */
[----:B------:R-:W-:Y:S01]  /*1aa0*/  LOP3.LUT R77, R77, 0xfffffffc, RZ, 0xc0, !PT ;  /* 0xfffffffc4d4d7812 */ /* 0x000fe200078ec0ff */
        /* <DEDUP_REMOVED lines=41> */
.L_x_4387:
[----:B------:R-:W-:Y:S05]  /*1d40*/  BSYNC B0 ;  /* 0x0000000000007941 */ /* 0x000fea0003800000 */
.L_x_4386:
        /* <DEDUP_REMOVED lines=36> */
.L_x_4389:
[----:B------:R-:W-:Y:S05]  /*1f90*/  BSYNC B0 ;  /* 0x0000000000007941 */ /* 0x000fea0003800000 */
.L_x_4388:
        /* <DEDUP_REMOVED lines=33> */
.L_x_4391:
[----:B------:R-:W-:Y:S05]  /*21b0*/  BSYNC B0 ;  /* 0x0000000000007941 */ /* 0x000fea0003800000 */
.L_x_4390:
[----:B------:R-:W-:Y:S01]  /*21c0*/  ISETP.GE.AND P0, PT, R10, R3, PT ;  /* 0x000000030a00720c */ /* 0x000fe20003f06270 */
[----:B------:R-:W-:Y:S01]  /*21d0*/  IMAD.MOV.U32 R122, RZ, RZ, 0x5 ;  /* 0x00000005ff7a7424 */ /* 0x000fe200078e00ff */
[----:B------:R-:W-:Y:S01]  /*21e0*/  LOP3.LUT R9, R2, 0xffffffe0, RZ, 0xc0, !PT ;  /* 0xffffffe002097812 */ /* 0x000fe200078ec0ff */
[----:B------:R-:W-:Y:S01]  /*21f0*/  IMAD.MOV.U32 R2, RZ, RZ, c[0x0][0x198] ;  /* 0x00006600ff027624 */ /* 0x000fe200078e00ff */
[----:B------:R-:W-:Y:S02]  /*2200*/  BSSY B0, `(.L_x_4392) ;  /* 0x0000020000007945 */ /* 0x000fe40003800000 */
[----:B------:R-:W-:Y:S01]  /*2210*/  IADD3 R9, R80, -R9, RZ ;  /* 0x8000000950097210 */ /* 0x000fe20007ffe0ff */
[C---:B------:R-:W-:Y:S01]  /*2220*/  IMAD.SHL.U32 R121, R2.reuse, 0x20, RZ ;  /* 0x0000002002797824 */ /* 0x040fe200078e00ff */
[----:B------:R-:W-:-:S05]  /*2230*/  SHF.L.U64.HI R120, R2, R122, c[0x0][0x19c] ;  /* 0x0000670002787619 */ /* 0x000fca000001027a */
        /* <DEDUP_REMOVED lines=28> */
.L_x_4393:
[----:B------:R-:W-:Y:S05]  /*2400*/  BSYNC B0 ;  /* 0x0000000000007941 */ /* 0x000fea0003800000 */
.L_x_4392:
[----:B------:R-:W0:Y:S01]  /*2410*/  LDGDEPBAR ;  /* 0x00000000000079af */ /* 0x000e220000000000 */
[----:B------:R-:W-:Y:S01]  /*2420*/  ISETP.GE.AND P1, PT, R18, R3, PT ;  /* 0x000000031200720c */ /* 0x000fe20003f26270 */
[----:B------:R-:W-:Y:S01]  /*2430*/  BSSY B0, `(.L_x_4394) ;  /* 0x0000025000007945 */ /* 0x000fe20003800000 */
[----:B------:R-:W-:Y:S02]  /*2440*/  SHF.R.S32.HI R82, RZ, 0x1f, R9 ;  /* 0x0000001fff527819 */ /* 0x000fe40000011409 */
[----:B------:R-:W-:Y:S02]  /*2450*/  LEA R110, P0, R88, c[0x0][0x170], 0x1 ;  /* 0x00005c00586e7a11 */ /* 0x000fe400078008ff */
[----:B------:R-:W-:Y:S02]  /*2460*/  LEA.HI R82, R82, R9, RZ, 0x2 ;  /* 0x0000000952527211 */ /* 0x000fe400078f10ff */
        /* <DEDUP_REMOVED lines=13> */
[----:B--2---:R-:W-:Y:S01]  /*2540*/  @!P2 IMAD.MOV.U32 R12, RZ, RZ, R110 ;  /* 0x000000ffff0ca224 */ /* 0x004fe200078e006e */
        /* <DEDUP_REMOVED lines=19> */
.L_x_4395:
[----:B------:R-:W-:Y:S05]  /*2680*/  BSYNC B0 ;  /* 0x0000000000007941 */ /* 0x000fea0003800000 */
.L_x_4394:
[----:B------:R-:W-:Y:S01]  /*2690*/  ISETP.GE.AND P0, PT, R10, R3, PT ;  /* 0x000000030a00720c */ /* 0x000fe20003f06270 */
[----:B------:R-:W-:Y:S01]  /*26a0*/  IMAD.MOV.U32 R123, RZ, RZ, c[0x0][0x1a0] ;  /* 0x00006800ff7b7624 */ /* 0x000fe200078e00ff */
[----:B------:R-:W-:Y:S01]  /*26b0*/  LOP3.LUT P1, RZ, R77, 0x2, RZ, 0xc0, !PT ;  /* 0x000000024dff7812 */ /* 0x000fe2000782c0ff */
[----:B------:R-:W-:Y:S01]  /*26c0*/  IMAD.MOV.U32 R3, RZ, RZ, 0x10 ;  /* 0x00000010ff037424 */ /* 0x000fe200078e00ff */
[----:B------:R-:W-:Y:S01]  /*26d0*/  BSSY B0, `(.L_x_4396) ;  /* 0x0000022000007945 */ /* 0x000fe20003800000 */
[----:B------:R-:W-:-:S02]  /*26e0*/  SHF.R.S32.HI R116, RZ, 0x4, R116 ;  /* 0x00000004ff747819 */ /* 0x000fc40000011474 */
[C---:B------:R-:W-:Y:S01]  /*26f0*/  SHF.L.U64.HI R122, R123.reuse, R122, c[0x0][0x1a4] ;  /* 0x000069007b7a7619 */ /* 0x040fe2000001027a */
[----:B------:R-:W-:Y:S01]  /*2700*/  IMAD.SHL.U32 R123, R123, 0x20, RZ ;  /* 0x000000207b7b7824 */ /* 0x000fe200078e00ff */
[----:B------:R-:W-:-:S04]  /*2710*/  SEL R3, R3, 0xfffffff0, !P1 ;  /* 0xfffffff003037807 */ /* 0x000fc80004800000 */
        /* <DEDUP_REMOVED lines=29> */
.L_x_4397:
[----:B------:R-:W-:Y:S05]  /*28f0*/  BSYNC B0 ;  /* 0x0000000000007941 */ /* 0x000fea0003800000 */
.L_x_4396:
[----:B------:R-:W-:Y:S01]  /*2900*/  LEA.HI R9, R116, R116, RZ, 0x1 ;  /* 0x0000007474097211 */ /* 0x000fe200078f08ff */
[----:B------:R-:W-:Y:S01]  /*2910*/  IMAD.SHL.U32 R77, R77, 0x40, RZ ;  /* 0x000000404d4d7824 */ /* 0x000fe200078e00ff */
[----:B------:R-:W-:Y:S01]  /*2920*/  SHF.R.S32.HI R78, RZ, 0x1f, R5 ;  /* 0x0000001fff4e7819 */ /* 0x000fe20000011405 */
[----:B------:R-:W-:Y:S01]  /*2930*/  IMAD.SHL.U32 R8, R8, 0x8, RZ ;  /* 0x0000000808087824 */ /* 0x000fe200078e00ff */
[----:B------:R-:W-:Y:S01]  /*2940*/  LOP3.LUT R6, R6, 0x7fffffe, RZ, 0xc0, !PT ;  /* 0x07fffffe06067812 */ /* 0x000fe200078ec0ff */
[----:B------:R-:W-:Y:S01]  /*2950*/  IMAD.SHL.U32 R80, R80, 0x2, RZ ;  /* 0x0000000250507824 */ /* 0x000fe200078e00ff */
[----:B------:R-:W-:Y:S01]  /*2960*/  LOP3.LUT R9, R9, 0xfffffffe, RZ, 0xc0, !PT ;  /* 0xfffffffe09097812 */ /* 0x000fe200078ec0ff */
[----:B------:R-:W0:Y:S01]  /*2970*/  LDGDEPBAR ;  /* 0x00000000000079af */ /* 0x000e220000000000 */
        /* <DEDUP_REMOVED lines=8> */
[C---:B--2---:R-:W-:Y:S02]  /*2a00*/  IMAD.SHL.U32 R10, R116.reuse, 0x8, RZ ;  /* 0x00000008740a7824 */ /* 0x044fe400078e00ff */
[----:B------:R-:W-:Y:S01]  /*2a10*/  IMAD R116, R116, 0x8, R7 ;  /* 0x0000000874747824 */ /* 0x000fe200078e0207 */
[----:B------:R-:W-:Y:S02]  /*2a20*/  LOP3.LUT R78, R78, 0xffffff00, RZ, 0xc0, !PT ;  /* 0xffffff004e4e7812 */ /* 0x000fe400078ec0ff */
[----:B------:R-:W-:Y:S02]  /*2a30*/  LOP3.LUT R8, R5, 0x8, R8, 0xf8, !PT ;  /* 0x0000000805087812 */ /* 0x000fe400078ef808 */
[----:B------:R-:W-:Y:S01]  /*2a40*/  LOP3.LUT R10, R77, 0x8, R10, 0xf8, !PT ;  /* 0x000000084d0a7812 */ /* 0x000fe200078ef80a */
[C---:B------:R-:W-:Y:S01]  /*2a50*/  IMAD R6, R83.reuse, 0x200, R78 ;  /* 0x0000020053067824 */ /* 0x040fe200078e024e */
[----:B------:R-:W-:Y:S01]  /*2a60*/  SHF.R.U32.HI R5, RZ, 0x3, R5 ;  /* 0x00000003ff057819 */ /* 0x000fe20000011605 */
[----:B------:R-:W-:Y:S01]  /*2a70*/  IMAD R83, R83, 0x10, R85 ;  /* 0x0000001053537824 */ /* 0x000fe200078e0255 */
[----:B------:R-:W-:Y:S01]  /*2a80*/  SHF.R.U32.HI R77, RZ, 0x3, R77 ;  /* 0x00000003ff4d7819 */ /* 0x000fe2000001164d */
[C---:B------:R-:W-:Y:S01]  /*2a90*/  IMAD R6, R79.reuse, 0x20, R6 ;  /* 0x000000204f067824 */ /* 0x040fe200078e0206 */
[----:B------:R-:W-:Y:S01]  /*2aa0*/  LOP3.LUT R5, R8, R5, RZ, 0x3c, !PT ;  /* 0x0000000508057212 */ /* 0x000fe200078e3cff */
[----:B------:R-:W-:Y:S01]  /*2ab0*/  IMAD R78, R79, 0x20, R78 ;  /* 0x000000204f4e7824 */ /* 0x000fe200078e024e */
[----:B------:R-:W-:-:S02]  /*2ac0*/  LOP3.LUT R77, R10, R77, RZ, 0x3c, !PT ;  /* 0x0000004d0a4d7212 */ /* 0x000fc400078e3cff */
[----:B------:R-:W-:Y:S01]  /*2ad0*/  IADD3 R82, R83, 0x1, R82 ;  /* 0x0000000153527810 */ /* 0x000fe20007ffe052 */
[----:B------:R-:W-:Y:S02]  /*2ae0*/  IMAD.U32 R116, R116, 0x20, R5 ;  /* 0x0000002074747824 */ /* 0x000fe400078e0005 */
[----:B------:R-:W-:Y:S01]  /*2af0*/  IMAD.IADD R117, R77, 0x1, R6 ;  /* 0x000000014d757824 */ /* 0x000fe200078e0206 */
[----:B------:R-:W-:Y:S01]  /*2b00*/  IADD3 R90, R81, R82, -R90 ;  /* 0x00000052515a7210 */ /* 0x000fe20007ffe85a */
[----:B------:R-:W-:Y:S02]  /*2b10*/  IMAD.SHL.U32 R116, R116, 0x2, RZ ;  /* 0x0000000274747824 */ /* 0x000fe400078e00ff */
[----:B------:R-:W-:Y:S01]  /*2b20*/  IMAD.SHL.U32 R117, R117, 0x2, RZ ;  /* 0x0000000275757824 */ /* 0x000fe200078e00ff */
[----:B------:R-:W-:Y:S01]  /*2b30*/  IADD3 R90, R90, c[0x0][0x2e8], RZ ;  /* 0x0000ba005a5a7a10 */ /* 0x000fe20007ffe0ff */
[----:B------:R-:W-:Y:S01]  /*2b40*/  IMAD.MOV.U32 R5, RZ, RZ, 0x20 ;  /* 0x00000020ff057424 */ /* 0x000fe200078e00ff */
[----:B------:R-:W-:Y:S01]  /*2b50*/  LDSM.16.M88.4 R32, [R116+0x3000] ;  /* 0x003000007420783b */ /* 0x000fe20000000200 */
[----:B------:R-:W-:Y:S01]  /*2b60*/  IMAD R115, R3, 0x2, R117 ;  /* 0x0000000203737824 */ /* 0x000fe200078e0275 */
[----:B------:R-:W-:-:S02]  /*2b70*/  IADD3 R98, R90, 0x8, RZ ;  /* 0x000000085a627810 */ /* 0x000fc40007ffe0ff */
[----:B------:R-:W2:Y:S01]  /*2b80*/  LDSM.16.M88.4 R60, [R117] ;  /* 0x00000000753c783b */ /* 0x000ea20000000200 */
[----:B------:R-:W-:Y:S02]  /*2b90*/  SEL R5, R5, 0xffffffe0, !P0 ;  /* 0xffffffe005057807 */ /* 0x000fe40004000000 */
[-C--:B------:R-:W-:Y:S01]  /*2ba0*/  IMNMX R99, R90, R81.reuse, PT ;  /* 0x000000515a637217 */ /* 0x080fe20003800200 */
[----:B------:R-:W5:Y:S01]  /*2bb0*/  LDSM.16.M88.4 R24, [R116+0x3400] ;  /* 0x003400007418783b */ /* 0x000f620000000200 */
[----:B------:R-:W-:Y:S01]  /*2bc0*/  IMNMX R98, R98, R81, PT ;  /* 0x0000005162627217 */ /* 0x000fe20003800200 */
[----:B------:R-:W-:Y:S02]  /*2bd0*/  IMAD.IADD R113, R116, 0x1, R5 ;  /* 0x0000000174717824 */ /* 0x000fe400078e0205 */
[----:B------:R-:W1:Y:S04]  /*2be0*/  LDSM.16.M88.4 R16, [R116+0x3800] ;  /* 0x003800007410783b */ /* 0x000e680000000200 */
[----:B------:R-:W-:Y:S04]  /*2bf0*/  LDSM.16.M88.4 R12, [R113+0x3000] ;  /* 0x00300000710c783b */ /* 0x000fe80000000200 */
[----:B------:R-:W3:Y:S04]  /*2c00*/  LDSM.16.M88.4 R72, [R115] ;  /* 0x000000007348783b */ /* 0x000ee80000000200 */
[----:B------:R-:W4:Y:S04]  /*2c10*/  LDSM.16.M88.4 R40, [R116+0x3c00] ;  /* 0x003c00007428783b */ /* 0x000f280000000200 */
[----:B------:R-:W1:Y:S04]  /*2c20*/  LDSM.16.M88.4 R8, [R113+0x3400] ;  /* 0x003400007108783b */ /* 0x000e680000000200 */
[----:B------:R-:W1:Y:S04]  /*2c30*/  LDSM.16.M88.4 R4, [R113+0x3800] ;  /* 0x003800007104783b */ /* 0x000e680000000200 */
[----:B------:R-:W-:Y:S04]  /*2c40*/  LDSM.16.M88.4 R52, [R116+0x4000] ;  /* 0x004000007434783b */ /* 0x000fe80000000200 */
[----:B------:R-:W3:Y:S01]  /*2c50*/  LDSM.16.M88.4 R56, [R117+0x1000] ;  /* 0x001000007538783b */ /* 0x000ee20000000200 */
[C---:B--2---:R-:W-:Y:S03]  /*2c60*/  HMMA.16816.F32 R36, R60.reuse, R32, RZ ;  /* 0x000000203c24723c */ /* 0x044fe600000018ff */
[----:B------:R-:W2:Y:S04]  /*2c70*/  LDSM.16.M88.4 R68, [R113+0x3c00] ;  /* 0x003c00007144783b */ /* 0x000ea80000000200 */
[----:B------:R-:W2:Y:S01]  /*2c80*/  LDSM.16.M88.4 R48, [R116+0x4400] ;  /* 0x004400007430783b */ /* 0x000ea20000000200 */
[C---:B-----5:R-:W-:Y:S03]  /*2c90*/  HMMA.16816.F32 R28, R60.reuse, R24, RZ ;  /* 0x000000183c1c723c */ /* 0x060fe600000018ff */
[----:B------:R-:W5:Y:S05]  /*2ca0*/  LDSM.16.M88.4 R44, [R116+0x4800] ;  /* 0x00480000742c783b */ /* 0x000f6a0000000200 */
[C---:B------:R-:W-:Y:S08]  /*2cb0*/  HMMA.16816.F32 R32, R60.reuse, R34, RZ ;  /* 0x000000223c20723c */ /* 0x040ff000000018ff */
[C---:B------:R-:W-:Y:S08]  /*2cc0*/  HMMA.16816.F32 R24, R60.reuse, R26, RZ ;  /* 0x0000001a3c18723c */ /* 0x040ff000000018ff */
[C---:B-1----:R-:W-:Y:S08]  /*2cd0*/  HMMA.16816.F32 R20, R60.reuse, R16, RZ ;  /* 0x000000103c14723c */ /* 0x042ff000000018ff */
[----:B------:R-:W-:Y:S08]  /*2ce0*/  HMMA.16816.F32 R16, R60, R18, RZ ;  /* 0x000000123c10723c */ /* 0x000ff000000018ff */
[----:B---3--:R-:W-:Y:S08]  /*2cf0*/  HMMA.16816.F32 R36, R72, R12, R36 ;  /* 0x0000000c4824723c */ /* 0x008ff00000001824 */
[C---:B----4-:R-:W-:Y:S08]  /*2d00*/  HMMA.16816.F32 R64, R60.reuse, R40, RZ ;  /* 0x000000283c40723c */ /* 0x050ff000000018ff */
[----:B------:R-:W-:Y:S01]  /*2d10*/  HMMA.16816.F32 R60, R60, R42, RZ ;  /* 0x0000002a3c3c723c */ /* 0x000fe200000018ff */
[----:B------:R-:W-:Y:S07]  /*2d20*/  LDSM.16.M88.4 R40, [R116+0x4c00] ;  /* 0x004c00007428783b */ /* 0x000fee0000000200 */
        /* <DEDUP_REMOVED lines=8> */
[----:B------:R-:W-:Y:S08]  /*2db0*/  HMMA.16816.F32 R36, R56, R52, R36 ;  /* 0x000000343824723c */ /* 0x000ff00000001824 */
[C---:B--2---:R-:W-:Y:S08]  /*2dc0*/  HMMA.16816.F32 R64, R72.reuse, R68, R64 ;  /* 0x000000444840723c */ /* 0x044ff00000001840 */
[----:B------:R-:W-:Y:S01]  /*2dd0*/  HMMA.16816.F32 R60, R72, R70, R60 ;  /* 0x00000046483c723c */ /* 0x000fe2000000183c */
[----:B------:R-:W-:Y:S07]  /*2de0*/  LDSM.16.M88.4 R72, [R113+0x4c00] ;  /* 0x004c00007148783b */ /* 0x000fee0000000200 */
[C---:B------:R-:W-:Y:S08]  /*2df0*/  HMMA.16816.F32 R28, R56.reuse, R48, R28 ;  /* 0x00000030381c723c */ /* 0x040ff0000000181c */
[C---:B------:R-:W-:Y:S01]  /*2e00*/  HMMA.16816.F32 R24, R56.reuse, R50, R24 ;  /* 0x000000323818723c */ /* 0x040fe20000001818 */
[----:B------:R-:W-:Y:S07]  /*2e10*/  LDSM.16.M88.4 R48, [R116+0x5000] ;  /* 0x005000007430783b */ /* 0x000fee0000000200 */
[C---:B-----5:R-:W-:Y:S01]  /*2e20*/  HMMA.16816.F32 R68, R56.reuse, R44, R20 ;  /* 0x0000002c3844723c */ /* 0x060fe20000001814 */
[----:B------:R-:W2:Y:S07]  /*2e30*/  LDSM.16.M88.4 R20, [R117+0x2000] ;  /* 0x002000007514783b */ /* 0x000eae0000000200 */
[----:B------:R-:W-:Y:S01]  /*2e40*/  HMMA.16816.F32 R32, R56, R54, R32 ;  /* 0x000000363820723c */ /* 0x000fe20000001820 */
[----:B------:R-:W4:Y:S07]  /*2e50*/  LDSM.16.M88.4 R52, [R113+0x4800] ;  /* 0x004800007134783b */ /* 0x000f2e0000000200 */
[----:B-1----:R-:W-:Y:S08]  /*2e60*/  HMMA.16816.F32 R36, R12, R8, R36 ;  /* 0x000000080c24723c */ /* 0x002ff00000001824 */
[C---:B------:R-:W-:Y:S01]  /*2e70*/  HMMA.16816.F32 R16, R56.reuse, R46, R16 ;  /* 0x0000002e3810723c */ /* 0x040fe20000001810 */
[----:B------:R-:W-:Y:S07]  /*2e80*/  LDSM.16.M88.4 R44, [R115+0x2000] ;  /* 0x00200000732c783b */ /* 0x000fee0000000200 */
[C---:B------:R-:W-:Y:S08]  /*2e90*/  HMMA.16816.F32 R64, R56.reuse, R40, R64 ;  /* 0x000000283840723c */ /* 0x040ff00000001840 */
[----:B------:R-:W-:Y:S01]  /*2ea0*/  HMMA.16816.F32 R60, R56, R42, R60 ;  /* 0x0000002a383c723c */ /* 0x000fe2000000183c */
[----:B------:R-:W1:Y:S04]  /*2eb0*/  LDSM.16.M88.4 R40, [R116+0x5400] ;  /* 0x005400007428783b */ /* 0x000e680000000200 */
[----:B------:R-:W5:Y:S03]  /*2ec0*/  LDSM.16.M88.4 R56, [R113+0x5000] ;  /* 0x005000007138783b */ /* 0x000f660000000200 */
[C---:B---3--:R-:W-:Y:S08]  /*2ed0*/  HMMA.16816.F32 R28, R12.reuse, R4, R28 ;  /* 0x000000040c1c723c */ /* 0x048ff0000000181c */
[----:B------:R-:W-:Y:S01]  /*2ee0*/  HMMA.16816.F32 R24, R12, R6, R24 ;  /* 0x000000060c18723c */ /* 0x000fe20000001818 */
[----:B------:R-:W3:Y:S07]  /*2ef0*/  LDSM.16.M88.4 R4, [R116+0x5c00] ;  /* 0x005c00007404783b */ /* 0x000eee0000000200 */
[----:B--2---:R-:W-:Y:S08]  /*2f00*/  HMMA.16816.F32 R36, R20, R48, R36 ;  /* 0x000000301424723c */ /* 0x004ff00000001824 */
[C---:B------:R-:W-:Y:S01]  /*2f10*/  HMMA.16816.F32 R32, R12.reuse, R10, R32 ;  /* 0x0000000a0c20723c */ /* 0x040fe20000001820 */
[----:B------:R-:W2:Y:S07]  /*2f20*/  LDSM.16.M88.4 R8, [R116+0x5800] ;  /* 0x005800007408783b */ /* 0x000eae0000000200 */
[C---:B----4-:R-:W-:Y:S08]  /*2f30*/  HMMA.16816.F32 R68, R12.reuse, R52, R68 ;  /* 0x000000340c44723c */ /* 0x050ff00000001844 */
[C---:B------:R-:W-:Y:S08]  /*2f40*/  HMMA.16816.F32 R16, R12.reuse, R54, R16 ;  /* 0x000000360c10723c */ /* 0x040ff00000001810 */
[C---:B------:R-:W-:Y:S08]  /*2f50*/  HMMA.16816.F32 R64, R12.reuse, R72, R64 ;  /* 0x000000480c40723c */ /* 0x040ff00000001840 */
[----:B------:R-:W-:Y:S01]  /*2f60*/  HMMA.16816.F32 R60, R12, R74, R60 ;  /* 0x0000004a0c3c723c */ /* 0x000fe2000000183c */
[----:B------:R-:W4:Y:S07]  /*2f70*/  LDSM.16.M88.4 R12, [R113+0x5400] ;  /* 0x00540000710c783b */ /* 0x000f2e0000000200 */
[----:B-1----:R-:W-:Y:S08]  /*2f80*/  HMMA.16816.F32 R28, R20, R40, R28 ;  /* 0x00000028141c723c */ /* 0x002ff0000000181c */
[----:B-----5:R-:W-:Y:S08]  /*2f90*/  HMMA.16816.F32 R36, R44, R56, R36 ;  /* 0x000000382c24723c */ /* 0x020ff00000001824 */
[C---:B------:R-:W-:Y:S08]  /*2fa0*/  HMMA.16816.F32 R24, R20.reuse, R42, R24 ;  /* 0x0000002a1418723c */ /* 0x040ff00000001818 */
[C---:B---3--:R-:W-:Y:S07]  /*2fb0*/  HMMA.16816.F32 R64, R20.reuse, R4, R64 ;  /* 0x000000041440723c */ /* 0x048fee0000001840 */
[----:B------:R-:W-:Y:S01]  /*2fc0*/  LOP3.LUT R5, R80, 0x6, RZ, 0xc0, !PT ;  /* 0x0000000650057812 */ /* 0x000fe200078ec0ff */
[----:B--2---:R-:W-:Y:S04]  /*2fd0*/  HMMA.16816.F32 R68, R20, R8, R68 ;  /* 0x000000081444723c */ /* 0x004fe80000001844 */
[----:B------:R-:W-:-:S04]  /*2fe0*/  IMAD.IADD R4, R0, 0x1, R5 ;  /* 0x0000000100047824 */ /* 0x000fc800078e0205 */
[----:B----4-:R-:W-:Y:S01]  /*2ff0*/  HMMA.16816.F32 R28, R44, R12, R28 ;  /* 0x0000000c2c1c723c */ /* 0x010fe2000000181c */
[C---:B------:R-:W-:Y:S02]  /*3000*/  IADD3 R5, R4.reuse, 0x1, RZ ;  /* 0x0000000104057810 */ /* 0x040fe40007ffe0ff */
[CC--:B------:R-:W-:Y:S02]  /*3010*/  ISETP.GE.AND P2, PT, R4.reuse, R99.reuse, PT ;  /* 0x000000630400720c */ /* 0x0c0fe40003f46270 */
[C---:B------:R-:W-:Y:S02]  /*3020*/  ISETP.GE.AND P5, PT, R5.reuse, R99, PT ;  /* 0x000000630500720c */ /* 0x040fe40003fa6270 */
[----:B------:R-:W-:Y:S01]  /*3030*/  ISETP.GE.AND P0, PT, R5, R98, PT ;  /* 0x000000620500720c */ /* 0x000fe20003f06270 */
[----:B------:R-:W-:Y:S01]  /*3040*/  HMMA.16816.F32 R16, R20, R10, R16 ;  /* 0x0000000a1410723c */ /* 0x000fe20000001810 */
[C---:B------:R-:W-:Y:S01]  /*3050*/  IADD3 R5, R4.reuse, 0x8, RZ ;  /* 0x0000000804057810 */ /* 0x040fe20007ffe0ff */
[----:B------:R-:W1:Y:S01]  /*3060*/  LDSM.16.M88.4 R8, [R113+0x5800] ;  /* 0x005800007108783b */ /* 0x000e620000000200 */
[----:B------:R-:W-:-:S02]  /*3070*/  IADD3 R12, R4, 0x9, RZ ;  /* 0x00000009040c7810 */ /* 0x000fc40007ffe0ff */
[CC--:B------:R-:W-:Y:S02]  /*3080*/  ISETP.GE.AND P1, PT, R5.reuse, R99.reuse, PT ;  /* 0x000000630500720c */ /* 0x0c0fe40003f26270 */
[-C--:B------:R-:W-:Y:S01]  /*3090*/  ISETP.GE.AND P4, PT, R5, R98.reuse, PT ;  /* 0x000000620500720c */ /* 0x080fe20003f86270 */
[----:B------:R-:W-:Y:S01]  /*30a0*/  HMMA.16816.F32 R32, R20, R50, R32 ;  /* 0x000000321420723c */ /* 0x000fe20000001820 */
[----:B------:R-:W-:Y:S02]  /*30b0*/  FSEL R5, R36, -INF , !P2 ;  /* 0xff80000024057808 */ /* 0x000fe40005000000 */
[C---:B------:R-:W-:Y:S02]  /*30c0*/  ISETP.GE.AND P3, PT, R12.reuse, R99, PT ;  /* 0x000000630c00720c */ /* 0x040fe40003f66270 */
[-C--:B------:R-:W-:Y:S02]  /*30d0*/  ISETP.GE.AND P2, PT, R12, R98.reuse, PT ;  /* 0x000000620c00720c */ /* 0x080fe40003f46270 */
[----:B------:R-:W-:Y:S01]  /*30e0*/  FSEL R37, R37, -INF , !P5 ;  /* 0xff80000025257808 */ /* 0x000fe20006800000 */
[----:B------:R-:W-:Y:S01]  /*30f0*/  HMMA.16816.F32 R24, R44, R14, R24 ;  /* 0x0000000e2c18723c */ /* 0x000fe20000001818 */
[----:B------:R-:W2:Y:S01]  /*3100*/  LDSM.16.M88.4 R12, [R113+0x5c00] ;  /* 0x005c0000710c783b */ /* 0x000ea20000000200 */
[----:B------:R-:W-:Y:S01]  /*3110*/  ISETP.GE.AND P5, PT, R4, R98, PT ;  /* 0x000000620400720c */ /* 0x000fe20003fa6270 */
[----:B------:R-:W-:-:S04]  /*3120*/  DEPBAR.LE SB0, 0x0 ;  /* 0x000080000000791a */ /* 0x000fc80000000000 */
[----:B------:R-:W-:Y:S01]  /*3130*/  IADD3 R36, R4, 0x11, RZ ;  /* 0x0000001104247810 */ /* 0x000fe20007ffe0ff */
[----:B------:R-:W-:Y:S01]  /*3140*/  HMMA.16816.F32 R60, R20, R6, R60 ;  /* 0x00000006143c723c */ /* 0x000fe2000000183c */
[----:B------:R-:W-:-:S06]  /*3150*/  FSEL R38, R38, -INF , !P5 ;  /* 0xff80000026267808 */ /* 0x000fcc0006800000 */
[C---:B------:R-:W-:Y:S01]  /*3160*/  IADD3 R6, R4.reuse, 0x21, RZ ;  /* 0x0000002104067810 */ /* 0x040fe20007ffe0ff */
[----:B------:R-:W-:Y:S01]  /*3170*/  HMMA.16816.F32 R32, R44, R58, R32 ;  /* 0x0000003a2c20723c */ /* 0x000fe20000001820 */
[----:B------:R-:W-:-:S07]  /*3180*/  IADD3 R20, R4, 0x28, RZ ;  /* 0x0000002804147810 */ /* 0x000fce0007ffe0ff */
[C---:B-1----:R-:W-:Y:S07]  /*3190*/  HMMA.16816.F32 R68, R44.reuse, R8, R68 ;  /* 0x000000082c44723c */ /* 0x042fee0000001844 */
[----:B------:R-:W-:Y:S01]  /*31a0*/  IADD3 R8, R4, 0x10, RZ ;  /* 0x0000001004087810 */ /* 0x000fe20007ffe0ff */
[----:B------:R-:W-:Y:S01]  /*31b0*/  HMMA.16816.F32 R16, R44, R10, R16 ;  /* 0x0000000a2c10723c */ /* 0x000fe20000001810 */
[----:B------:R-:W-:Y:S02]  /*31c0*/  BAR.SYNC.DEFER_BLOCKING 0x0 ;  /* 0x0000000000007b1d */ /* 0x000fe40000010000 */
[----:B------:R-:W-:-:S05]  /*31d0*/  ISETP.GE.AND P5, PT, R8, R98, PT ;  /* 0x000000620800720c */ /* 0x000fca0003fa6270 */
[----:B------:R-:W-:Y:S01]  /*31e0*/  FSEL R9, R32, -INF , !P1 ;  /* 0xff80000020097808 */ /* 0x000fe20004800000 */
[C---:B--2---:R-:W-:Y:S01]  /*31f0*/  HMMA.16816.F32 R64, R44.reuse, R12, R64 ;  /* 0x0000000c2c40723c */ /* 0x044fe20000001840 */
[-C--:B------:R-:W-:Y:S02]  /*3200*/  ISETP.GE.AND P1, PT, R8, R99.reuse, PT ;  /* 0x000000630800720c */ /* 0x080fe40003f26270 */
[----:B------:R-:W-:Y:S02]  /*3210*/  FSEL R8, R39, -INF , !P0 ;  /* 0xff80000027087808 */ /* 0x000fe40004000000 */
[----:B------:R-:W-:Y:S02]  /*3220*/  IADD3 R11, R4, 0x18, RZ ;  /* 0x00000018040b7810 */ /* 0x000fe40007ffe0ff */
[----:B------:R-:W-:Y:S01]  /*3230*/  FSEL R39, R33, -INF , !P3 ;  /* 0xff80000021277808 */ /* 0x000fe20005800000 */
[----:B------:R-:W-:Y:S01]  /*3240*/  HMMA.16816.F32 R60, R44, R14, R60 ;  /* 0x0000000e2c3c723c */ /* 0x000fe2000000183c */
[----:B------:R-:W-:-:S02]  /*3250*/  ISETP.GE.AND P3, PT, R36, R99, PT ;  /* 0x000000632400720c */ /* 0x000fc40003f66270 */
[-C--:B------:R-:W-:Y:S02]  /*3260*/  ISETP.GE.AND P0, PT, R36, R98.reuse, PT ;  /* 0x000000622400720c */ /* 0x080fe40003f06270 */
[----:B------:R-:W-:Y:S02]  /*3270*/  FSEL R36, R34, -INF , !P4 ;  /* 0xff80000022247808 */ /* 0x000fe40006000000 */
[----:B------:R-:W-:Y:S02]  /*3280*/  FSEL R10, R35, -INF , !P2 ;  /* 0xff800000230a7808 */ /* 0x000fe40005000000 */
[----:B------:R-:W-:Y:S02]  /*3290*/  IADD3 R32, R4, 0x19, RZ ;  /* 0x0000001904207810 */ /* 0x000fe40007ffe0ff */
[C---:B------:R-:W-:Y:S02]  /*32a0*/  ISETP.GE.AND P2, PT, R11.reuse, R99, PT ;  /* 0x000000630b00720c */ /* 0x040fe40003f46270 */
[----:B------:R-:W-:-:S02]  /*32b0*/  ISETP.GE.AND P4, PT, R11, R98, PT ;  /* 0x000000620b00720c */ /* 0x000fc40003f86270 */
[----:B------:R-:W-:Y:S02]  /*32c0*/  FSEL R11, R28, -INF , !P1 ;  /* 0xff8000001c0b7808 */ /* 0x000fe40004800000 */
[----:B------:R-:W-:Y:S02]  /*32d0*/  IADD3 R28, R4, 0x20, RZ ;  /* 0x00000020041c7810 */ /* 0x000fe40007ffe0ff */
[----:B------:R-:W-:Y:S02]  /*32e0*/  ISETP.GE.AND P1, PT, R32, R99, PT ;  /* 0x000000632000720c */ /* 0x000fe40003f26270 */
        /* <DEDUP_REMOVED lines=11> */
[----:B------:R-:W-:Y:S02]  /*33a0*/  FSEL R6, R27, -INF , !P3 ;  /* 0xff8000001b067808 */ /* 0x000fe40005800000 */
[----:B------:R-:W-:Y:S02]  /*33b0*/  FSEL R94, R70, -INF , !P5 ;  /* 0xff800000465e7808 */ /* 0x000fe40006800000 */
[-C--:B------:R-:W-:Y:S02]  /*33c0*/  ISETP.GE.AND P2, PT, R28, R99.reuse, PT ;  /* 0x000000631c00720c */ /* 0x080fe40003f46270 */
[----:B------:R-:W-:-:S02]  /*33d0*/  ISETP.GE.AND P3, PT, R20, R99, PT ;  /* 0x000000631400720c */ /* 0x000fc40003f66270 */
[-C--:B------:R-:W-:Y:S02]  /*33e0*/  ISETP.GE.AND P4, PT, R20, R98.reuse, PT ;  /* 0x000000621400720c */ /* 0x080fe40003f86270 */
[----:B------:R-:W-:Y:S02]  /*33f0*/  ISETP.GE.AND P5, PT, R12, R98, PT ;  /* 0x000000620c00720c */ /* 0x000fe40003fa6270 */
[----:B------:R-:W-:Y:S02]  /*3400*/  IADD3 R20, R4, 0x29, RZ ;  /* 0x0000002904147810 */ /* 0x000fe40007ffe0ff */
[----:B------:R-:W-:Y:S02]  /*3410*/  FSEL R95, R68, -INF , !P2 ;  /* 0xff800000445f7808 */ /* 0x000fe40005000000 */
[----:B------:R-:W-:Y:S02]  /*3420*/  FSEL R91, R16, -INF , !P3 ;  /* 0xff800000105b7808 */ /* 0x000fe40005800000 */
[----:B------:R-:W-:-:S02]  /*3430*/  FSEL R30, R66, -INF , !P5 ;  /* 0xff800000421e7808 */ /* 0x000fc40006800000 */
[-C--:B------:R-:W-:Y:S02]  /*3440*/  ISETP.GE.AND P2, PT, R20, R99.reuse, PT ;  /* 0x000000631400720c */ /* 0x080fe40003f46270 */
[----:B------:R-:W-:Y:S02]  /*3450*/  ISETP.GE.AND P3, PT, R12, R99, PT ;  /* 0x000000630c00720c */ /* 0x000fe40003f66270 */
[----:B------:R-:W-:Y:S02]  /*3460*/  ISETP.GT.AND P5, PT, R124, R119, PT ;  /* 0x000000777c00720c */ /* 0x000fe40003fa4270 */
[----:B------:R-:W-:Y:S02]  /*3470*/  IADD3 R12, R4, 0x31, RZ ;  /* 0x00000031040c7810 */ /* 0x000fe40007ffe0ff */
[----:B------:R-:W-:Y:S02]  /*3480*/  FSEL R132, R71, -INF , !P0 ;  /* 0xff80000047847808 */ /* 0x000fe40004000000 */
[----:B------:R-:W-:-:S02]  /*3490*/  FSEL R102, R17, -INF , !P2 ;  /* 0xff80000011667808 */ /* 0x000fc40005000000 */
[----:B------:R-:W-:Y:S02]  /*34a0*/  FSEL R93, R69, -INF , !P1 ;  /* 0xff800000455d7808 */ /* 0x000fe40004800000 */
[C---:B------:R-:W-:Y:S02]  /*34b0*/  ISETP.GE.AND P0, PT, R12.reuse, R99, PT ;  /* 0x000000630c00720c */ /* 0x040fe40003f06270 */
[-C--:B------:R-:W-:Y:S02]  /*34c0*/  ISETP.GE.AND P2, PT, R12, R98.reuse, PT ;  /* 0x000000620c00720c */ /* 0x080fe40003f46270 */
        /* <DEDUP_REMOVED lines=11> */
[----:B------:R-:W-:Y:S01]  /*3580*/  IMAD.IADD R4, R77, 0x1, R78 ;  /* 0x000000014d047824 */ /* 0x000fe200078e024e */
        /* <DEDUP_REMOVED lines=64> */
.L_x_4399:
[----:B------:R-:W-:-:S04]  /*3990*/  LEA R0, -R2, RZ, 0x6 ;  /* 0x000000ff02007211 */ /* 0x000fc800078e31ff */
[----:B------:R-:W-:Y:S02]  /*39a0*/  SHF.R.S32.HI R2, RZ, 0x1f, R0 ;  /* 0x0000001fff027819 */ /* 0x000fe40000011400 */
.L_x_4400:
        /* <DEDUP_REMOVED lines=59> */
.L_x_4402:
[----:B------:R-:W-:Y:S05]  /*3d60*/  BSYNC B0 ;  /* 0x0000000000007941 */ /* 0x000fea0003800000 */
.L_x_4401:
[----:B------:R-:W0:Y:S01]  /*3d70*/  LDGDEPBAR ;  /* 0x00000000000079af */ /* 0x000e220000000000 */
[----:B------:R-:W-:Y:S02]  /*3d80*/  MOV R96, R15 ;  /* 0x0000000f00607202 */ /* 0x000fe40000000f00 */
[----:B------:R-:W-:Y:S02]  /*3d90*/  MOV R97, R12 ;  /* 0x0000000c00617202 */ /* 0x000fe40000000f00 */
.L_x_4398:
        /* <DEDUP_REMOVED lines=30> */
[----:B------:R-:W-:Y:S01]  /*3f80*/  SHF.L.U32 R114, R4, 0x1, RZ ;  /* 0x0000000104727819 */ /* 0x000fe200000006ff */
[----:B------:R-:W2:Y:S03]  /*3f90*/  SHFL.BFLY PT, R15, R12, 0x2, 0x1f ;  /* 0x0c401f000c0f7f89 */ /* 0x000ea600000e0000 */
[----:B------:R-:W-:Y:S01]  /*3fa0*/  LEA R112, R3, R114, 0x1 ;  /* 0x0000007203707211 */ /* 0x000fe200078e08ff */
[----:B------:R-:W-:Y:S04]  /*3fb0*/  LDSM.16.MT88.4 R40, [R114+0x6000] ;  /* 0x006000007228783b */ /* 0x000fe80000004200 */
[----:B------:R-:W-:Y:S04]  /*3fc0*/  LDSM.16.MT88.4 R64, [R112+0x7000] ;  /* 0x007000007040783b */ /* 0x000fe80000004200 */
[----:B------:R-:W-:Y:S04]  /*3fd0*/  LDSM.16.MT88.4 R56, [R114+0x7000] ;  /* 0x007000007238783b */ /* 0x000fe80000004200 */
[----:B------:R-:W-:Y:S04]  /*3fe0*/  LDSM.16.MT88.4 R72, [R114+0x8000] ;  /* 0x008000007248783b */ /* 0x000fe80000004200 */
[----:B-1----:R-:W-:Y:S01]  /*3ff0*/  LDSM.16.MT88.4 R16, [R114+0x7400] ;  /* 0x007400007210783b */ /* 0x002fe20000004200 */
        /* <DEDUP_REMOVED lines=24> */
[--C-:B------:R-:W-:Y:S01]  /*4180*/  FFMA.FTZ R103, R103, c[0x0][0x23c], -R134.reuse ;  /* 0x00008f0067677a23 */ /* 0x100fe20000010886 */
[----:B-1----:R-:W-:Y:S01]  /*4190*/  FMNMX.FTZ R0, R12, R5, !PT ;  /* 0x000000050c007209 */ /* 0x002fe20007810000 */
[--C-:B------:R-:W-:Y:S01]  /*41a0*/  FFMA.FTZ R107, R107, c[0x0][0x23c], -R134.reuse ;  /* 0x00008f006b6b7a23 */ /* 0x100fe20000010886 */
[----:B------:R-:W-:Y:S01]  /*41b0*/  LDSM.16.MT88.4 R12, [R114+0x6400] ;  /* 0x00640000720c783b */ /* 0x000fe20000004200 */
[--C-:B------:R-:W-:Y:S01]  /*41c0*/  FFMA.FTZ R105, R105, c[0x0][0x23c], -R134.reuse ;  /* 0x00008f0069697a23 */ /* 0x100fe20000010886 */
[C---:B------:R-:W-:Y:S01]  /*41d0*/  FSETP.NEU.FTZ.AND P0, PT, R0.reuse, -INF , PT ;  /* 0xff8000000000780b */ /* 0x040fe20003f1d000 */
[----:B------:R-:W-:Y:S01]  /*41e0*/  FMUL.FTZ R35, R0, c[0x0][0x23c] ;  /* 0x00008f0000237a20 */ /* 0x000fe20000410000 */
[----:B------:R-:W1:Y:S01]  /*41f0*/  MUFU.EX2 R27, R27 ;  /* 0x0000001b001b7308 */ /* 0x000e620000000800 */
[----:B--2---:R-:W-:Y:S01]  /*4200*/  F2FP.PACK_AB R80, R85, R92 ;  /* 0x0000005c5550723e */ /* 0x004fe200000000ff */
[----:B------:R-:W-:Y:S02]  /*4210*/  FFMA.FTZ R109, R109, c[0x0][0x23c], -R134 ;  /* 0x00008f006d6d7a23 */ /* 0x000fe40000010886 */
[----:B------:R-:W-:Y:S01]  /*4220*/  FSEL R35, R35, RZ, P0 ;  /* 0x000000ff23237208 */ /* 0x000fe20000000000 */
[----:B------:R-:W-:Y:S01]  /*4230*/  FADD.FTZ R85, R92, R85 ;  /* 0x000000555c557221 */ /* 0x000fe20000010000 */
[----:B------:R-:W-:-:S02]  /*4240*/  LEA R134, P0, R96, c[0x0][0x168], 0x1 ;  /* 0x00005a0060867a11 */ /* 0x000fc400078008ff */
[----:B------:R-:W-:Y:S01]  /*4250*/  MUFU.EX2 R25, R25 ;  /* 0x0000001900197308 */ /* 0x000fe20000000800 */
[----:B------:R-:W-:Y:S01]  /*4260*/  FFMA.FTZ R26, R48, c[0x0][0x23c], -R35 ;  /* 0x00008f00301a7a23 */ /* 0x000fe20000010823 */
[----:B------:R-:W-:Y:S01]  /*4270*/  LEA.HI.X R135, R96, c[0x0][0x16c], R97, 0x1, P0 ;  /* 0x00005b0060877a11 */ /* 0x000fe200000f0c61 */
[----:B------:R-:W2:Y:S01]  /*4280*/  LDSM.16.MT88.4 R48, [R112+0x6000] ;  /* 0x006000007030783b */ /* 0x000ea20000004200 */
[--C-:B------:R-:W-:Y:S02]  /*4290*/  FFMA.FTZ R34, R38, c[0x0][0x23c], -R35.reuse ;  /* 0x00008f0026227a23 */ /* 0x100fe40000010823 */
[--C-:B------:R-:W-:Y:S02]  /*42a0*/  FFMA.FTZ R87, R8, c[0x0][0x23c], -R35.reuse ;  /* 0x00008f0008577a23 */ /* 0x100fe40000010823 */
[--C-:B------:R-:W-:Y:S01]  /*42b0*/  FFMA.FTZ R29, R36, c[0x0][0x23c], -R35.reuse ;  /* 0x00008f00241d7a23 */ /* 0x100fe20000010823 */
[----:B-1----:R-:W-:Y:S01]  /*42c0*/  F2FP.PACK_AB R82, R27, R90 ;  /* 0x0000005a1b52723e */ /* 0x002fe200000000ff */
[--C-:B------:R-:W-:Y:S01]  /*42d0*/  FFMA.FTZ R28, R10, c[0x0][0x23c], -R35.reuse ;  /* 0x00008f000a1c7a23 */ /* 0x100fe20000010823 */
[----:B------:R-:W-:Y:S01]  /*42e0*/  MUFU.EX2 R34, R34 ;  /* 0x0000002200227308 */ /* 0x000fe20000000800 */
[----:B------:R-:W1:Y:S01]  /*42f0*/  LDSM.16.MT88.4 R8, [R112+0x6400] ;  /* 0x006400007008783b */ /* 0x000e620000004200 */
[----:B------:R-:W-:-:S02]  /*4300*/  FFMA.FTZ R23, R52, c[0x0][0x23c], -R35 ;  /* 0x00008f0034177a23 */ /* 0x000fc40000010823 */
[--C-:B------:R-:W-:Y:S02]  /*4310*/  FFMA.FTZ R22, R22, c[0x0][0x23c], -R35.reuse ;  /* 0x00008f0016167a23 */ /* 0x100fe40000010823 */
[--C-:B------:R-:W-:Y:S02]  /*4320*/  FFMA.FTZ R3, R6, c[0x0][0x23c], -R35.reuse ;  /* 0x00008f0006037a23 */ /* 0x100fe40000010823 */
        /* <DEDUP_REMOVED lines=9> */
[----:B------:R-:W-:Y:S01]  /*43c0*/  FFMA.FTZ R31, R31, c[0x0][0x23c], -R35 ;  /* 0x00008f001f1f7a23 */ /* 0x000fe20000010823 */
[----:B------:R-:W4:Y:S01]  /*43d0*/  MUFU.EX2 R28, R28 ;  /* 0x0000001c001c7308 */ /* 0x000f220000000800 */
[----:B---3--:R-:W-:Y:S01]  /*43e0*/  F2FP.PACK_AB R81, R87, R34 ;  /* 0x000000225751723e */ /* 0x008fe200000000ff */
[----:B------:R-:W-:Y:S02]  /*43f0*/  FADD.FTZ R34, R34, R87 ;  /* 0x0000005722227221 */ /* 0x000fe40000010000 */
[----:B------:R-:W-:-:S04]  /*4400*/  FADD.FTZ R90, R90, R85 ;  /* 0x000000555a5a7221 */ /* 0x000fc80000010000 */
[----:B------:R-:W3:Y:S01]  /*4410*/  MUFU.EX2 R24, R24 ;  /* 0x0000001800187308 */ /* 0x000ee20000000800 */
[----:B------:R-:W-:Y:S01]  /*4420*/  FADD.FTZ R90, R27, R90 ;  /* 0x0000005a1b5a7221 */ /* 0x000fe20000010000 */
[----:B----4-:R-:W-:-:S06]  /*4430*/  F2FP.PACK_AB R83, R28, R29 ;  /* 0x0000001d1c53723e */ /* 0x010fcc00000000ff */
[----:B------:R-:W-:Y:S01]  /*4440*/  MUFU.EX2 R21, R21 ;  /* 0x0000001500157308 */ /* 0x000fe20000000800 */
[----:B------:R-:W-:-:S04]  /*4450*/  FADD.FTZ R29, R29, R34 ;  /* 0x000000221d1d7221 */ /* 0x000fc80000010000 */
[----:B------:R-:W-:Y:S01]  /*4460*/  FADD.FTZ R27, R28, R29 ;  /* 0x0000001d1c1b7221 */ /* 0x000fe20000010000 */
[----:B--2---:R-:W-:Y:S01]  /*4470*/  HMMA.16816.F32 R44, R80, R48, RZ ;  /* 0x00000030502c723c */ /* 0x004fe200000018ff */
[----:B---3--:R-:W-:Y:S01]  /*4480*/  F2FP.PACK_AB R4, R24, R25 ;  /* 0x000000191804723e */ /* 0x008fe200000000ff */
[----:B------:R-:W2:Y:S01]  /*4490*/  MUFU.EX2 R20, R20 ;  /* 0x0000001400147308 */ /* 0x000ea20000000800 */
[----:B------:R-:W-:-:S04]  /*44a0*/  FADD.FTZ R25, R25, R90 ;  /* 0x0000005a19197221 */ /* 0x000fc80000010000 */
[----:B------:R-:W-:Y:S01]  /*44b0*/  FADD.FTZ R24, R24, R25 ;  /* 0x0000001918187221 */ /* 0x000fe20000010000 */
[C---:B------:R-:W-:Y:S02]  /*44c0*/  HMMA.16816.F32 R48, R80.reuse, R50, RZ ;  /* 0x000000325030723c */ /* 0x040fe400000018ff */
[----:B------:R-:W-:Y:S06]  /*44d0*/  MUFU.EX2 R26, R26 ;  /* 0x0000001a001a7308 */ /* 0x000fec0000000800 */
[----:B------:R-:W-:Y:S02]  /*44e0*/  HMMA.16816.F32 R60, R80, R64, RZ ;  /* 0x00000040503c723c */ /* 0x000fe400000018ff */
[----:B------:R-:W3:Y:S01]  /*44f0*/  MUFU.EX2 R23, R23 ;  /* 0x0000001700177308 */ /* 0x000ee20000000800 */
[----:B--2---:R-:W-:-:S05]  /*4500*/  F2FP.PACK_AB R6, R20, R21 ;  /* 0x000000151406723e */ /* 0x004fca00000000ff */
[C---:B------:R-:W-:Y:S02]  /*4510*/  HMMA.16816.F32 R64, R80.reuse, R66, RZ ;  /* 0x000000425040723c */ /* 0x040fe400000018ff */
[----:B------:R-:W-:Y:S06]  /*4520*/  MUFU.EX2 R22, R22 ;  /* 0x0000001600167308 */ /* 0x000fec0000000800 */
[----:B------:R-:W-:Y:S02]  /*4530*/  HMMA.16816.F32 R36, R80, R40, RZ ;  /* 0x000000285024723c */ /* 0x000fe400000018ff */
[----:B------:R-:W2:Y:S01]  /*4540*/  MUFU.EX2 R3, R3 ;  /* 0x0000000300037308 */ /* 0x000ea20000000800 */
[----:B---3--:R-:W-:Y:S01]  /*4550*/  F2FP.PACK_AB R5, R23, R26 ;  /* 0x0000001a1705723e */ /* 0x008fe200000000ff */
        /* <DEDUP_REMOVED lines=21> */
[----:B------:R-:W4:Y:S06]  /*46b0*/  MUFU.EX2 R91, R91 ;  /* 0x0000005b005b7308 */ /* 0x000f2c0000000800 */
[C---:B------:R-:W-:Y:S01]  /*46c0*/  HMMA.16816.F32 R40, R4.reuse, R14, R40 ;  /* 0x0000000e0428723c */ /* 0x040fe20000001828 */
[----:B------:R-:W5:Y:S01]  /*46d0*/  LDSM.16.MT88.4 R12, [R114+0x8400] ;  /* 0x00840000720c783b */ /* 0x000f620000004200 */
[----:B------:R-:W-:Y:S06]  /*46e0*/  MUFU.EX2 R103, R103 ;  /* 0x0000006700677308 */ /* 0x000fec0000000800 */
[C---:B------:R-:W-:Y:S02]  /*46f0*/  HMMA.16816.F32 R52, R4.reuse, R16, R52 ;  /* 0x000000100434723c */ /* 0x040fe40000001834 */
[----:B------:R-:W2:Y:S06]  /*4700*/  MUFU.EX2 R106, R105 ;  /* 0x00000069006a7308 */ /* 0x000eac0000000800 */
[C---:B-1----:R-:W-:Y:S02]  /*4710*/  HMMA.16816.F32 R60, R4.reuse, R8, R60 ;  /* 0x00000008043c723c */ /* 0x042fe4000000183c */
[----:B------:R-:W-:Y:S06]  /*4720*/  MUFU.EX2 R108, R109 ;  /* 0x0000006d006c7308 */ /* 0x000fec0000000800 */
[C---:B------:R-:W-:Y:S01]  /*4730*/  HMMA.16816.F32 R64, R4.reuse, R10, R64 ;  /* 0x0000000a0440723c */ /* 0x040fe20000001840 */
[----:B------:R-:W1:Y:S01]  /*4740*/  LDSM.16.MT88.4 R8, [R112+0x8000] ;  /* 0x008000007008783b */ /* 0x000e620000004200 */
[----:B------:R-:W-:Y:S06]  /*4750*/  MUFU.EX2 R107, R107 ;  /* 0x0000006b006b7308 */ /* 0x000fec0000000800 */
[C---:B------:R-:W-:Y:S01]  /*4760*/  HMMA.16816.F32 R56, R4.reuse, R18, R56 ;  /* 0x000000120438723c */ /* 0x040fe20000001838 */
[----:B------:R-:W-:Y:S01]  /*4770*/  LDSM.16.MT88.4 R16, [R114+0x6c00] ;  /* 0x006c00007210783b */ /* 0x000fe20000004200 */
[----:B------:R-:W-:Y:S06]  /*4780*/  MUFU.EX2 R30, R30 ;  /* 0x0000001e001e7308 */ /* 0x000fec0000000800 */
[C---:B-----5:R-:W-:Y:S02]  /*4790*/  HMMA.16816.F32 R68, R4.reuse, R12, R68 ;  /* 0x0000000c0444723c */ /* 0x060fe40000001844 */
[----:B------:R-:W5:Y:S06]  /*47a0*/  MUFU.EX2 R33, R33 ;  /* 0x0000002100217308 */ /* 0x000f6c0000000800 */
[----:B------:R-:W-:Y:S01]  /*47b0*/  HMMA.16816.F32 R72, R4, R14, R72 ;  /* 0x0000000e0448723c */ /* 0x000fe20000001848 */
[----:B------:R-:W-:Y:S01]  /*47c0*/  LDSM.16.MT88.4 R12, [R112+0x6c00] ;  /* 0x006c0000700c783b */ /* 0x000fe20000004200 */
[----:B------:R-:W-:Y:S08]  /*47d0*/  MUFU.EX2 R32, R32 ;  /* 0x0000002000207308 */ /* 0x000ff00000000800 */
[----:B------:R-:W2:Y:S01]  /*47e0*/  MUFU.EX2 R31, R31 ;  /* 0x0000001f001f7308 */ /* 0x000ea20000000800 */
[C---:B-1----:R-:W-:Y:S08]  /*47f0*/  HMMA.16816.F32 R76, R80.reuse, R8, RZ ;  /* 0x00000008504c723c */ /* 0x042ff000000018ff */
[----:B------:R-:W-:Y:S01]  /*4800*/  HMMA.16816.F32 R80, R80, R10, RZ ;  /* 0x0000000a5050723c */ /* 0x000fe200000018ff */
[----:B------:R-:W1:Y:S11]  /*4810*/  LDSM.16.MT88.4 R8, [R112+0x8400] ;  /* 0x008400007008783b */ /* 0x000e760000004200 */
[----:B------:R-:W-:Y:S04]  /*4820*/  @!UPT UIADD3 URZ, URZ, URZ, URZ ;  /* 0x0000003f3f3ff290 */ /* 0x000fe8000fffe03f */
[C---:B-1----:R-:W-:Y:S08]  /*4830*/  HMMA.16816.F32 R76, R4.reuse, R8, R76 ;  /* 0x00000008044c723c */ /* 0x042ff0000000184c */
[----:B------:R-:W-:Y:S01]  /*4840*/  HMMA.16816.F32 R80, R4, R10, R80 ;  /* 0x0000000a0450723c */ /* 0x000fe20000001850 */
[----:B------:R-:W1:Y:S06]  /*4850*/  LDSM.16.MT88.4 R8, [R114+0x6800] ;  /* 0x006800007208783b */ /* 0x000e6c0000004200 */
[----:B--2---:R-:W-:-:S02]  /*4860*/  F2FP.PACK_AB R4, R101, R104 ;  /* 0x000000686504723e */ /* 0x004fc400000000ff */
[----:B---3--:R-:W-:Y:S01]  /*4870*/  F2FP.PACK_AB R5, R93, R102 ;  /* 0x000000665d05723e */ /* 0x008fe200000000ff */
        /* <DEDUP_REMOVED lines=25> */
[----:B-----5:R-:W-:Y:S01]  /*4a10*/  F2FP.PACK_AB R5, R33, R30 ;  /* 0x0000001e2105723e */ /* 0x020fe200000000ff */
[----:B------:R-:W-:Y:S01]  /*4a20*/  FADD.FTZ R30, R30, R91 ;  /* 0x0000005b1e1e7221 */ /* 0x000fe20000010000 */
[----:B------:R-:W-:Y:S02]  /*4a30*/  F2FP.PACK_AB R6, R107, R108 ;  /* 0x0000006c6b06723e */ /* 0x000fe400000000ff */
[----:B------:R-:W-:Y:S01]  /*4a40*/  F2FP.PACK_AB R7, R31, R32 ;  /* 0x000000201f07723e */ /* 0x000fe200000000ff */
[----:B------:R-:W-:-:S04]  /*4a50*/  FADD.FTZ R33, R33, R30 ;  /* 0x0000001e21217221 */ /* 0x000fc80000010000 */
[----:B------:R-:W-:Y:S02]  /*4a60*/  FADD.FTZ R32, R32, R33 ;  /* 0x0000002120207221 */ /* 0x000fe40000010000 */
        /* <DEDUP_REMOVED lines=9> */
[C---:B--2---:R-:W-:Y:S07]  /*4b00*/  HMMA.16816.F32 R68, R4.reuse, R12, R68 ;  /* 0x0000000c0444723c */ /* 0x044fee0000001844 */
[----:B------:R-:W-:Y:S01]  /*4b10*/  FADD.FTZ R13, R21, R24 ;  /* 0x00000018150d7221 */ /* 0x000fe20000010000 */
[----:B------:R-:W-:Y:S03]  /*4b20*/  HMMA.16816.F32 R72, R4, R14, R72 ;  /* 0x0000000e0448723c */ /* 0x000fe60000001848 */
[----:B------:R-:W-:-:S04]  /*4b30*/  FADD.FTZ R13, R20, R13 ;  /* 0x0000000d140d7221 */ /* 0x000fc80000010000 */
[----:B------:R-:W-:-:S04]  /*4b40*/  FADD.FTZ R104, R104, R13 ;  /* 0x0000000d68687221 */ /* 0x000fc80000010000 */
[----:B------:R-:W-:Y:S01]  /*4b50*/  FADD.FTZ R101, R101, R104 ;  /* 0x0000006865657221 */ /* 0x000fe20000010000 */
        /* <DEDUP_REMOVED lines=9> */
[----:B------:R-:W-:Y:S02]  /*4bf0*/  FADD.FTZ R109, R107, R108 ;  /* 0x0000006c6b6d7221 */ /* 0x000fe40000010000 */
[----:B------:R-:W-:Y:S01]  /*4c00*/  FADD.FTZ R108, R31, R32 ;  /* 0x000000201f6c7221 */ /* 0x000fe20000010000 */
[----:B------:R-:W-:Y:S02]  /*4c10*/  @!UPT UIADD3 URZ, URZ, URZ, URZ ;  /* 0x0000003f3f3ff290 */ /* 0x000fe4000fffe03f */
[----:B------:R-:W-:Y:S11]  /*4c20*/  @!P5 BRA `(.L_x_4403) ;  /* 0x00002c200000d947 */ /* 0x000ff60003800000 */
[----:B------:R-:W-:-:S04]  /*4c30*/  DEPBAR.LE SB0, 0x0 ;  /* 0x000080000000791a */ /* 0x000fc80000000000 */
[----:B------:R-:W-:Y:S02]  /*4c40*/  IADD3 R124, R86, -0x2, RZ ;  /* 0xfffffffe567c7810 */ /* 0x000fe40007ffe0ff */
[----:B------:R-:W-:Y:S01]  /*4c50*/  MOV R3, c[0x0][0x1a0] ;  /* 0x0000680000037a02 */ /* 0x000fe20000000f00 */
        /* <DEDUP_REMOVED lines=60> */
.L_x_4404:
[----:B------:R-:W-:-:S04]  /*5020*/  LEA R6, -R3, RZ, 0x6 ;  /* 0x000000ff03067211 */ /* 0x000fc800078e31ff */
[----:B------:R-:W-:Y:S02]  /*5030*/  SHF.R.S32.HI R13, RZ, 0x1f, R6 ;  /* 0x0000001fff0d7819 */ /* 0x000fe40000011406 */
.L_x_4405:
[----:B------:R-:W-:Y:S02]  /*5040*/  ISETP.GE.AND P1, PT, R127, c[0x0][0x220], PT ;  /* 0x000088007f007a0c */ /* 0x000fe40003f26270 */
[----:B------:R-:W-:Y:S02]  /*5050*/  ISETP.GE.AND P0, PT, R126, c[0x0][0x220], PT ;  /* 0x000088007e007a0c */ /* 0x000fe40003f06270 */
[----:B------:R-:W-:-:S04]  /*5060*/  LEA R5, P2, R88, c[0x0][0x170], 0x1 ;  /* 0x00005c0058057a11 */ /* 0x000fc800078408ff */
[----:B------:R-:W-:Y:S02]  /*5070*/  LEA R110, P4, R6, R5, 0x1 ;  /* 0x00000005066e7211 */ /* 0x000fe400078808ff */
[--C-:B------:R-:W-:Y:S02]  /*5080*/  LEA.HI.X R111, R88, c[0x0][0x174], R84.reuse, 0x1, P2 ;  /* 0x00005d00586f7a11 */ /* 0x100fe400010f0c54 */
[----:B------:R-:W-:Y:S02]  /*5090*/  ISETP.GE.AND P2, PT, R128, c[0x0][0x220], PT ;  /* 0x0000880080007a0c */ /* 0x000fe40003f46270 */
[C---:B------:R-:W-:Y:S02]  /*50a0*/  @!P1 IADD3 R7, P3, R6.reuse, R88, RZ ;  /* 0x0000005806079210 */ /* 0x040fe40007f7e0ff */
[----:B------:R-:W-:Y:S02]  /*50b0*/  LEA.HI.X R111, R6, R111, R13, 0x1, P4 ;  /* 0x0000006f066f7211 */ /* 0x000fe400020f0c0d */
[----:B------:R-:W-:Y:S01]  /*50c0*/  @!P1 LEA R10, P5, R7, c[0x0][0x170], 0x1 ;  /* 0x00005c00070a9a11 */ /* 0x000fe200078a08ff */
[----:B------:R-:W-:Y:S01]  /*50d0*/  @!P1 IMAD.X R4, R13, 0x1, R84, P3 ;  /* 0x000000010d049824 */ /* 0x000fe200018e0654 */
[----:B------:R-:W-:-:S02]  /*50e0*/  IADD3 R9, P4, R123, R6, RZ ;  /* 0x000000067b097210 */ /* 0x000fc40007f9e0ff */
[-C--:B------:R-:W-:Y:S02]  /*50f0*/  @!P0 IADD3 R5, P3, R6, R88.reuse, RZ ;  /* 0x0000005806058210 */ /* 0x080fe40007f7e0ff */
[----:B------:R-:W-:Y:S01]  /*5100*/  @!P1 LEA.HI.X R11, R7, c[0x0][0x174], R4, 0x1, P5 ;  /* 0x00005d00070b9a11 */ /* 0x000fe200028f0c04 */
[----:B------:R-:W-:Y:S01]  /*5110*/  IMAD.X R7, R122, 0x1, R13, P4 ;  /* 0x000000017a077824 */ /* 0x000fe200020e060d */
[-C--:B------:R-:W-:Y:S01]  /*5120*/  @!P1 IADD3 R6, P5, R9, R88.reuse, RZ ;  /* 0x0000005809069210 */ /* 0x080fe20007fbe0ff */
[--C-:B------:R-:W-:Y:S01]  /*5130*/  @!P0 IMAD.X R4, R13, 0x1, R84.reuse, P3 ;  /* 0x000000010d048824 */ /* 0x100fe200018e0654 */
[----:B------:R-:W-:Y:S01]  /*5140*/  @!P0 IADD3 R88, P3, R9, R88, RZ ;  /* 0x0000005809588210 */ /* 0x000fe20007f7e0ff */
[----:B------:R-:W-:Y:S01]  /*5150*/  @!P2 IMAD.MOV.U32 R8, RZ, RZ, c[0x0][0x1a4] ;  /* 0x00006900ff08a624 */ /* 0x000fe200078e00ff */
[----:B------:R-:W-:Y:S01]  /*5160*/  @!P0 LEA R12, P4, R5, c[0x0][0x170], 0x1 ;  /* 0x00005c00050c8a11 */ /* 0x000fe200078808ff */
[----:B------:R-:W-:Y:S01]  /*5170*/  @!P1 IMAD.X R9, R7, 0x1, R84, P5 ;  /* 0x0000000107099824 */ /* 0x000fe200028e0654 */
[----:B------:R-:W-:Y:S01]  /*5180*/  @!P2 LEA R14, P5, R3, R110, 0x6 ;  /* 0x0000006e030ea211 */ /* 0x000fe200078a30ff */
[----:B------:R-:W-:Y:S01]  /*5190*/  @P2 STS [R125+0x6000], RZ ;  /* 0x006000ff7d002388 */ /* 0x000fe20000000800 */
[----:B------:R-:W-:Y:S01]  /*51a0*/  @!P0 LEA.HI.X R13, R5, c[0x0][0x174], R4, 0x1, P4 ;  /* 0x00005d00050d8a11 */ /* 0x000fe200020f0c04 */
[----:B------:R-:W-:Y:S01]  /*51b0*/  @!P0 IMAD.X R7, R7, 0x1, R84, P3 ;  /* 0x0000000107078824 */ /* 0x000fe200018e0654 */
[----:B------:R-:W-:Y:S01]  /*51c0*/  @!P2 LEA.HI.X R15, R3, R111, R8, 0x6, P5 ;  /* 0x0000006f030fa211 */ /* 0x000fe200028f3408 */
[----:B------:R-:W-:Y:S01]  /*51d0*/  @P2 STS [R125+0x6004], RZ ;  /* 0x006004ff7d002388 */ /* 0x000fe20000000800 */
[----:B------:R-:W-:-:S02]  /*51e0*/  @!P1 LEA R8, P4, R6, c[0x0][0x170], 0x1 ;  /* 0x00005c0006089a11 */ /* 0x000fc400078808ff */
[----:B------:R-:W-:Y:S01]  /*51f0*/  @!P0 LEA R24, P3, R88, c[0x0][0x170], 0x1 ;  /* 0x00005c0058188a11 */ /* 0x000fe200078608ff */
[----:B------:R-:W-:Y:S01]  /*5200*/  @P2 STS.64 [R125+0x6008], RZ ;  /* 0x006008ff7d002388 */ /* 0x000fe20000000a00 */
[----:B------:R-:W-:Y:S02]  /*5210*/  @!P1 LEA.HI.X R9, R6, c[0x0][0x174], R9, 0x1, P4 ;  /* 0x00005d0006099a11 */ /* 0x000fe400020f0c09 */
        /* <DEDUP_REMOVED lines=31> */
[----:B------:R-:W5:Y:S04]  /*5410*/  LDSM.16.M88.4 R28, [R116+0x3000] ;  /* 0x00300000741c783b */ /* 0x000f680000000200 */
[----:B------:R-:W4:Y:S04]  /*5420*/  LDSM.16.M88.4 R20, [R116+0x3400] ;  /* 0x003400007414783b */ /* 0x000f280000000200 */
[----:B------:R-:W-:Y:S04]  /*5430*/  LDSM.16.M88.4 R84, [R115] ;  /* 0x000000007354783b */ /* 0x000fe80000000200 */
[----:B------:R-:W1:Y:S04]  /*5440*/  LDSM.16.M88.4 R16, [R113+0x3000] ;  /* 0x003000007110783b */ /* 0x000e680000000200 */
[----:B---3--:R-:W3:Y:S04]  /*5450*/  LDSM.16.M88.4 R12, [R116+0x3800] ;  /* 0x00380000740c783b */ /* 0x008ee80000000200 */
[----:B--2---:R-:W2:Y:S04]  /*5460*/  LDSM.16.M88.4 R8, [R113+0x3400] ;  /* 0x003400007108783b */ /* 0x004ea80000000200 */
[----:B------:R-:W1:Y:S04]  /*5470*/  LDSM.16.M88.4 R88, [R116+0x3c00] ;  /* 0x003c00007458783b */ /* 0x000e680000000200 */
[----:B------:R-:W1:Y:S04]  /*5480*/  LDSM.16.M88.4 R92, [R113+0x3800] ;  /* 0x00380000715c783b */ /* 0x000e680000000200 */
[----:B------:R-:W3:Y:S04]  /*5490*/  S2R R3, SR_TID.X ;  /* 0x0000000000037919 */ /* 0x000ee80000002100 */
[----:B------:R-:W0:Y:S01]  /*54a0*/  LDGDEPBAR ;  /* 0x00000000000079af */ /* 0x000e220000000000 */
[C---:B-----5:R-:W-:Y:S08]  /*54b0*/  HMMA.16816.F32 R32, R4.reuse, R28, RZ ;  /* 0x0000001c0420723c */ /* 0x060ff000000018ff */
[C---:B------:R-:W-:Y:S08]  /*54c0*/  HMMA.16816.F32 R28, R4.reuse, R30, RZ ;  /* 0x0000001e041c723c */ /* 0x040ff000000018ff */
[----:B----4-:R-:W-:Y:S01]  /*54d0*/  HMMA.16816.F32 R24, R4, R20, RZ ;  /* 0x000000140418723c */ /* 0x010fe200000018ff */
[----:B---3--:R-:W-:-:S05]  /*54e0*/  IMAD.SHL.U32 R3, R3, 0x2, RZ ;  /* 0x0000000203037824 */ /* 0x008fca00078e00ff */
[----:B------:R-:W-:Y:S02]  /*54f0*/  LOP3.LUT R3, R3, 0x6, RZ, 0xc0, !PT ;  /* 0x0000000603037812 */ /* 0x000fe400078ec0ff */
[----:B------:R-:W-:Y:S03]  /*5500*/  HMMA.16816.F32 R20, R4, R22, RZ ;  /* 0x000000160414723c */ /* 0x000fe600000018ff */
[----:B------:R-:W-:-:S05]  /*5510*/  IMAD R3, R124, 0x40, R3 ;  /* 0x000000407c037824 */ /* 0x000fca00078e0203 */
[C---:B-1----:R-:W-:Y:S08]  /*5520*/  HMMA.16816.F32 R32, R84.reuse, R16, R32 ;  /* 0x000000105420723c */ /* 0x042ff00000001820 */
[----:B------:R-:W-:Y:S08]  /*5530*/  HMMA.16816.F32 R28, R84, R18, R28 ;  /* 0x00000012541c723c */ /* 0x000ff0000000181c */
[----:B------:R-:W-:Y:S08]  /*5540*/  HMMA.16816.F32 R16, R4, R12, RZ ;  /* 0x0000000c0410723c */ /* 0x000ff000000018ff */
[C---:B--2---:R-:W-:Y:S08]  /*5550*/  HMMA.16816.F32 R24, R84.reuse, R8, R24 ;  /* 0x000000085418723c */ /* 0x044ff00000001818 */
        /* <DEDUP_REMOVED lines=65> */
[----:B------:R-:W-:Y:S01]  /*5970*/  IADD3 R86, R3, 0x8, RZ ;  /* 0x0000000803567810 */ /* 0x000fe20007ffe0ff */
[C---:B--2---:R-:W-:Y:S01]  /*5980*/  HMMA.16816.F32 R16, R92.reuse, R88, R16 ;  /* 0x000000585c10723c */ /* 0x044fe20000001810 */
[----:B------:R-:W-:Y:S02]  /*5990*/  FSEL R84, R33, -INF , !P5 ;  /* 0xff80000021547808 */ /* 0x000fe40006800000 */
[CC--:B------:R-:W-:Y:S02]  /*59a0*/  ISETP.GE.AND P3, PT, R86.reuse, R99.reuse, PT ;  /* 0x000000635600720c */ /* 0x0c0fe40003f66270 */
[----:B------:R-:W-:Y:S02]  /*59b0*/  FSEL R35, R35, -INF , !P4 ;  /* 0xff80000023237808 */ /* 0x000fe40006000000 */
[----:B------:R-:W-:Y:S01]  /*59c0*/  ISETP.GE.AND P5, PT, R86, R98, PT ;  /* 0x000000625600720c */ /* 0x000fe20003fa6270 */
[----:B------:R-:W-:Y:S01]  /*59d0*/  HMMA.16816.F32 R12, R92, R90, R12 ;  /* 0x0000005a5c0c723c */ /* 0x000fe2000000180c */
[----:B------:R-:W-:-:S02]  /*59e0*/  ISETP.GE.AND P4, PT, R85, R99, PT ;  /* 0x000000635500720c */ /* 0x000fc40003f86270 */
[----:B------:R-:W-:Y:S02]  /*59f0*/  IADD3 R87, R3, 0x10, RZ ;  /* 0x0000001003577810 */ /* 0x000fe40007ffe0ff */
[----:B------:R-:W-:Y:S02]  /*5a00*/  FSEL R86, R28, -INF , !P3 ;  /* 0xff8000001c567808 */ /* 0x000fe40005800000 */
        /* <DEDUP_REMOVED lines=8> */
[----:B------:R-:W-:Y:S02]  /*5a90*/  ISETP.GE.AND P3, PT, R85, R99, PT ;  /* 0x000000635500720c */ /* 0x000fe40003f66270 */
[----:B------:R-:W-:-:S02]  /*5aa0*/  FSEL R138, R24, -INF , !P5 ;  /* 0xff800000188a7808 */ /* 0x000fc40006800000 */
[----:B------:R-:W-:Y:S02]  /*5ab0*/  FSEL R143, R26, -INF , !P4 ;  /* 0xff8000001a8f7808 */ /* 0x000fe40006000000 */
[-C--:B------:R-:W-:Y:S02]  /*5ac0*/  ISETP.GE.AND P5, PT, R85, R98.reuse, PT ;  /* 0x000000625500720c */ /* 0x080fe40003fa6270 */
[C---:B------:R-:W-:Y:S02]  /*5ad0*/  ISETP.GE.AND P4, PT, R30.reuse, R99, PT ;  /* 0x000000631e00720c */ /* 0x040fe40003f86270 */
[----:B------:R-:W-:Y:S02]  /*5ae0*/  IADD3 R29, R3, 0x19, RZ ;  /* 0x00000019031d7810 */ /* 0x000fe40007ffe0ff */
[----:B------:R-:W-:Y:S02]  /*5af0*/  FSEL R140, R25, -INF , !P3 ;  /* 0xff800000198c7808 */ /* 0x000fe40005800000 */
[----:B------:R-:W-:-:S02]  /*5b00*/  ISETP.GE.AND P3, PT, R30, R98, PT ;  /* 0x000000621e00720c */ /* 0x000fc40003f66270 */
[----:B------:R-:W-:Y:S02]  /*5b10*/  FSEL R151, R27, -INF , !P5 ;  /* 0xff8000001b977808 */ /* 0x000fe40006800000 */
[----:B------:R-:W-:Y:S02]  /*5b20*/  FSEL R142, R20, -INF , !P4 ;  /* 0xff800000148e7808 */ /* 0x000fe40006000000 */
[----:B------:R-:W-:Y:S02]  /*5b30*/  IADD3 R24, R3, 0x20, RZ ;  /* 0x0000002003187810 */ /* 0x000fe40007ffe0ff */
[C---:B------:R-:W-:Y:S02]  /*5b40*/  ISETP.GE.AND P5, PT, R29.reuse, R99, PT ;  /* 0x000000631d00720c */ /* 0x040fe40003fa6270 */
[----:B------:R-:W-:Y:S02]  /*5b50*/  ISETP.GE.AND P4, PT, R29, R98, PT ;  /* 0x000000621d00720c */ /* 0x000fe40003f86270 */
[----:B------:R-:W-:-:S02]  /*5b60*/  IADD3 R20, R3, 0x21, RZ ;  /* 0x0000002103147810 */ /* 0x000fc40007ffe0ff */
[----:B------:R-:W-:Y:S02]  /*5b70*/  FSEL R137, R22, -INF , !P3 ;  /* 0xff80000016897808 */ /* 0x000fe40005800000 */
[CC--:B------:R-:W-:Y:S02]  /*5b80*/  ISETP.GE.AND P3, PT, R24.reuse, R99.reuse, PT ;  /* 0x000000631800720c */ /* 0x0c0fe40003f66270 */
        /* <DEDUP_REMOVED lines=10> */
[----:B------:R-:W-:Y:S02]  /*5c30*/  IADD3 R17, R3, 0x29, RZ ;  /* 0x0000002903117810 */ /* 0x000fe40007ffe0ff */
[----:B------:R-:W-:Y:S02]  /*5c40*/  FSEL R107, R19, -INF , !P3 ;  /* 0xff800000136b7808 */ /* 0x000fe40005800000 */
[----:B------:R-:W-:Y:S02]  /*5c50*/  ISETP.GE.AND P3, PT, R17, R99, PT ;  /* 0x000000631100720c */ /* 0x000fe40003f66270 */
[----:B------:R-:W-:Y:S02]  /*5c60*/  FSEL R132, R12, -INF , !P5 ;  /* 0xff8000000c847808 */ /* 0x000fe40006800000 */
[----:B------:R-:W-:Y:S02]  /*5c70*/  ISETP.GE.AND P4, PT, R21, R98, PT ;  /* 0x000000621500720c */ /* 0x000fe40003f86270 */
[----:B------:R-:W-:-:S02]  /*5c80*/  IADD3 R16, R3, 0x30, RZ ;  /* 0x0000003003107810 */ /* 0x000fc40007ffe0ff */
[-C--:B------:R-:W-:Y:S02]  /*5c90*/  ISETP.GE.AND P5, PT, R17, R98.reuse, PT ;  /* 0x000000621100720c */ /* 0x080fe40003fa6270 */
[----:B------:R-:W-:Y:S02]  /*5ca0*/  IADD3 R12, R3, 0x31, RZ ;  /* 0x00000031030c7810 */ /* 0x000fe40007ffe0ff */
[----:B------:R-:W-:Y:S02]  /*5cb0*/  FSEL R136, R13, -INF , !P3 ;  /* 0xff8000000d887808 */ /* 0x000fe40005800000 */
[----:B------:R-:W-:Y:S02]  /*5cc0*/  FSEL R133, R14, -INF , !P4 ;  /* 0xff8000000e857808 */ /* 0x000fe40006000000 */
[----:B------:R-:W-:Y:S02]  /*5cd0*/  ISETP.GE.AND P3, PT, R16, R98, PT ;  /* 0x000000621000720c */ /* 0x000fe40003f66270 */
[----:B------:R-:W-:-:S02]  /*5ce0*/  FSEL R101, R15, -INF , !P5 ;  /* 0xff8000000f657808 */ /* 0x000fc40006800000 */
[-C--:B------:R-:W-:Y:S02]  /*5cf0*/  ISETP.GE.AND P4, PT, R16, R99.reuse, PT ;  /* 0x000000631000720c */ /* 0x080fe40003f86270 */
[----:B------:R-:W-:Y:S02]  /*5d00*/  IADD3 R13, R3, 0x38, RZ ;  /* 0x00000038030d7810 */ /* 0x000fe40007ffe0ff */
[-C--:B------:R-:W-:Y:S02]  /*5d10*/  ISETP.GE.AND P5, PT, R12, R99.reuse, PT ;  /* 0x000000630c00720c */ /* 0x080fe40003fa6270 */
[----:B------:R-:W-:Y:S02]  /*5d20*/  FSEL R90, R10, -INF , !P3 ;  /* 0xff8000000a5a7808 */ /* 0x000fe40005800000 */
[----:B------:R-:W-:Y:S02]  /*5d30*/  FSEL R100, R8, -INF , !P4 ;  /* 0xff80000008647808 */ /* 0x000fe40006000000 */
[----:B------:R-:W-:-:S02]  /*5d40*/  ISETP.GE.AND P3, PT, R13, R99, PT ;  /* 0x000000630d00720c */ /* 0x000fc40003f66270 */
[----:B------:R-:W-:Y:S02]  /*5d50*/  FSEL R104, R9, -INF , !P5 ;  /* 0xff80000009687808 */ /* 0x000fe40006800000 */
[----:B------:R-:W-:Y:S02]  /*5d60*/  ISETP.GE.AND P5, PT, R13, R98, PT ;  /* 0x000000620d00720c */ /* 0x000fe40003fa6270 */
[----:B------:R-:W-:Y:S02]  /*5d70*/  IADD3 R8, R3, 0x39, RZ ;  /* 0x0000003903087810 */ /* 0x000fe40007ffe0ff */
[----:B------:R-:W-:Y:S02]  /*5d80*/  FSEL R106, R4, -INF , !P3 ;  /* 0xff800000046a7808 */ /* 0x000fe40005800000 */
[----:B------:R-:W-:Y:S02]  /*5d90*/  ISETP.GE.AND P3, PT, R8, R99, PT ;  /* 0x000000630800720c */ /* 0x000fe40003f66270 */
[----:B------:R-:W-:-:S02]  /*5da0*/  FSEL R91, R6, -INF , !P5 ;  /* 0xff800000065b7808 */ /* 0x000fc40006800000 */
[-C--:B------:R-:W-:Y:S02]  /*5db0*/  ISETP.GE.AND P5, PT, R3, R98.reuse, PT ;  /* 0x000000620300720c */ /* 0x080fe40003fa6270 */
[----:B------:R-:W-:Y:S02]  /*5dc0*/  FSEL R141, R5, -INF , !P3 ;  /* 0xff800000058d7808 */ /* 0x000fe40005800000 */
[----:B------:R-:W-:Y:S02]  /*5dd0*/  FSEL R5, R34, -INF , !P5 ;  /* 0xff80000022057808 */ /* 0x000fe40006800000 */
[----:B------:R-:W-:Y:S02]  /*5de0*/  ISETP.GT.AND P5, PT, R124, R119, PT ;  /* 0x000000777c00720c */ /* 0x000fe40003fa4270 */
[----:B------:R-:W-:Y:S02]  /*5df0*/  ISETP.GE.AND P4, PT, R12, R98, PT ;  /* 0x000000620c00720c */ /* 0x000fe40003f86270 */
[----:B------:R-:W-:-:S02]  /*5e00*/  LEA R134, P3, R96, c[0x0][0x168], 0x1 ;  /* 0x00005a0060867a11 */ /* 0x000fc400078608ff */
[----:B------:R-:W-:Y:S02]  /*5e10*/  FSEL R89, R11, -INF , !P4 ;  /* 0xff8000000b597808 */ /* 0x000fe40006000000 */
[----:B------:R-:W-:Y:S02]  /*5e20*/  ISETP.GE.AND P4, PT, R3, R99, PT ;  /* 0x000000630300720c */ /* 0x000fe40003f86270 */
[----:B------:R-:W-:Y:S02]  /*5e30*/  LEA.HI.X R135, R96, c[0x0][0x16c], R97, 0x1, P3 ;  /* 0x00005b0060877a11 */ /* 0x000fe400018f0c61 */
[----:B------:R-:W-:Y:S02]  /*5e40*/  FSEL R32, R32, -INF , !P4 ;  /* 0xff80000020207808 */ /* 0x000fe40006000000 */
[----:B------:R-:W-:-:S04]  /*5e50*/  ISETP.GE.AND P4, PT, R8, R98, PT ;  /* 0x000000620800720c */ /* 0x000fc80003f86270 */
[----:B------:R-:W-:Y:S01]  /*5e60*/  FSEL R98, R7, -INF , !P4 ;  /* 0xff80000007627808 */ /* 0x000fe20006000000 */
[----:B------:R-:W-:Y:S05]  /*5e70*/  @!P5 BRA `(.L_x_4406) ;  /* 0x000007c00000d947 */ /* 0x000fea0003800000 */
[----:B------:R-:W-:Y:S01]  /*5e80*/  MOV R3, c[0x0][0x198] ;  /* 0x0000660000037a02 */ /* 0x000fe20000000f00 */
        /* <DEDUP_REMOVED lines=9> */
[----:B------:R-:W-:Y:S01]  /*5f20*/  IMAD.HI.U32 R7, R9, R7, R8 ;  /* 0x0000000709077227 */ /* 0x000fe200078e0008 */
[----:B------:R-:W-:-:S04]  /*5f30*/  SHF.L.U32 R8, R124, 0x6, RZ ;  /* 0x000000067c087819 */ /* 0x000fc800000006ff */
[----:B------:R-:W-:Y:S02]  /*5f40*/  IABS R4, R8 ;  /* 0x0000000800047213 */ /* 0x000fe40000000000 */
[C---:B------:R-:W-:Y:S02]  /*5f50*/  IADD3 R9, R8.reuse, -0x40, RZ ;  /* 0xffffffc008097810 */ /* 0x040fe40007ffe0ff */
[----:B------:R-:W-:Y:S01]  /*5f60*/  LOP3.LUT R8, R8, c[0x0][0x2d0], RZ, 0x3c, !PT ;  /* 0x0000b40008087a12 */ /* 0x000fe200078e3cff */
[----:B------:R-:W-:-:S04]  /*5f70*/  IMAD.HI.U32 R10, R7, R4, RZ ;  /* 0x00000004070a7227 */ /* 0x000fc800078e00ff */
[----:B------:R-:W-:-:S04]  /*5f80*/  IMAD.MOV R11, RZ, RZ, -R10 ;  /* 0x000000ffff0b7224 */ /* 0x000fc800078e0a0a */
[C---:B------:R-:W-:Y:S01]  /*5f90*/  IMAD R11, R6.reuse, R11, R4 ;  /* 0x0000000b060b7224 */ /* 0x040fe200078e0204 */
[----:B------:R-:W-:Y:S02]  /*5fa0*/  IABS R4, R9 ;  /* 0x0000000900047213 */ /* 0x000fe40000000000 */
[----:B------:R-:W-:Y:S02]  /*5fb0*/  LOP3.LUT R9, R9, c[0x0][0x2d0], RZ, 0x3c, !PT ;  /* 0x0000b40009097a12 */ /* 0x000fe400078e3cff */
[----:B------:R-:W-:Y:S01]  /*5fc0*/  ISETP.GT.U32.AND P4, PT, R6, R11, PT ;  /* 0x0000000b0600720c */ /* 0x000fe20003f84070 */
[----:B------:R-:W-:-:S12]  /*5fd0*/  IMAD.HI.U32 R7, R7, R4, RZ ;  /* 0x0000000407077227 */ /* 0x000fd800078e00ff */
[----:B------:R-:W-:Y:S01]  /*5fe0*/  @!P4 IMAD.IADD R11, R11, 0x1, -R6 ;  /* 0x000000010b0bc824 */ /* 0x000fe200078e0a06 */
[----:B------:R-:W-:-:S04]  /*5ff0*/  @!P4 IADD3 R10, R10, 0x1, RZ ;  /* 0x000000010a0ac810 */ /* 0x000fc80007ffe0ff */
[----:B------:R-:W-:Y:S02]  /*6000*/  ISETP.GE.U32.AND P3, PT, R11, R6, PT ;  /* 0x000000060b00720c */ /* 0x000fe40003f66070 */
[----:B------:R-:W-:-:S05]  /*6010*/  IADD3 R11, -R7, RZ, RZ ;  /* 0x000000ff070b7210 */ /* 0x000fca0007ffe1ff */
[----:B------:R-:W-:-:S05]  /*6020*/  IMAD R11, R6, R11, R4 ;  /* 0x0000000b060b7224 */ /* 0x000fca00078e0204 */
[----:B------:R-:W-:Y:S02]  /*6030*/  ISETP.GT.U32.AND P4, PT, R6, R11, PT ;  /* 0x0000000b0600720c */ /* 0x000fe40003f84070 */
[----:B------:R-:W-:Y:S02]  /*6040*/  @P3 IADD3 R10, R10, 0x1, RZ ;  /* 0x000000010a0a3810 */ /* 0x000fe40007ffe0ff */
[----:B------:R-:W-:-:S09]  /*6050*/  ISETP.GE.AND P3, PT, R8, RZ, PT ;  /* 0x000000ff0800720c */ /* 0x000fd20003f66270 */
[----:B------:R-:W-:Y:S01]  /*6060*/  @!P4 IMAD.IADD R11, R11, 0x1, -R6 ;  /* 0x000000010b0bc824 */ /* 0x000fe200078e0a06 */
[----:B------:R-:W-:Y:S02]  /*6070*/  @!P4 IADD3 R7, R7, 0x1, RZ ;  /* 0x000000010707c810 */ /* 0x000fe40007ffe0ff */
[----:B------:R-:W-:Y:S01]  /*6080*/  ISETP.GE.AND P4, PT, R9, RZ, PT ;  /* 0x000000ff0900720c */ /* 0x000fe20003f86270 */
[----:B------:R-:W-:Y:S01]  /*6090*/  @!P3 IMAD.MOV R10, RZ, RZ, -R10 ;  /* 0x000000ffff0ab224 */ /* 0x000fe200078e0a0a */
[----:B------:R-:W-:Y:S02]  /*60a0*/  ISETP.GE.U32.AND P3, PT, R11, R6, PT ;  /* 0x000000060b00720c */ /* 0x000fe40003f66070 */
[----:B------:R-:W-:-:S11]  /*60b0*/  LOP3.LUT R9, RZ, c[0x0][0x2d0], RZ, 0x33, !PT ;  /* 0x0000b400ff097a12 */ /* 0x000fd600078e33ff */
[----:B------:R-:W-:Y:S02]  /*60c0*/  @P3 IADD3 R7, R7, 0x1, RZ ;  /* 0x0000000107073810 */ /* 0x000fe40007ffe0ff */
[----:B------:R-:W-:Y:S02]  /*60d0*/  ISETP.NE.AND P3, PT, RZ, c[0x0][0x2d0], PT ;  /* 0x0000b400ff007a0c */ /* 0x000fe40003f65270 */
        /* <DEDUP_REMOVED lines=8> */
[----:B------:R-:W-:Y:S01]  /*6160*/  MOV R10, c[0x0][0x2d0] ;  /* 0x0000b400000a7a02 */ /* 0x000fe20000000f00 */
[----:B------:R-:W-:-:S04]  /*6170*/  IMAD.IADD R7, R7, 0x1, -R4 ;  /* 0x0000000107077824 */ /* 0x000fc800078e0a04 */
[----:B------:R-:W-:-:S05]  /*6180*/  IMAD R10, R7, R10, -0x40 ;  /* 0xffffffc0070a7424 */ /* 0x000fca00078e020a */
[----:B------:R-:W-:-:S05]  /*6190*/  SHF.R.S32.HI R7, RZ, 0x1f, R10 ;  /* 0x0000001fff077819 */ /* 0x000fca000001140a */
[----:B------:R-:W-:-:S04]  /*61a0*/  IMAD R7, R7, c[0x0][0x198], RZ ;  /* 0x0000660007077a24 */ /* 0x000fc800078e02ff */
[C---:B------:R-:W-:Y:S02]  /*61b0*/  IMAD R8, R10.reuse, c[0x0][0x19c], R7 ;  /* 0x000067000a087a24 */ /* 0x040fe400078e0207 */
[----:B------:R-:W-:-:S04]  /*61c0*/  IMAD.WIDE.U32 R10, R10, c[0x0][0x198], RZ ;  /* 0x000066000a0a7a25 */ /* 0x000fc800078e00ff */
[----:B--2---:R-:W-:Y:S02]  /*61d0*/  IMAD.IADD R6, R6, 0x1, -R9 ;  /* 0x0000000106067824 */ /* 0x004fe400078e0a09 */
[----:B------:R-:W-:Y:S01]  /*61e0*/  IMAD.IADD R9, R11, 0x1, R8 ;  /* 0x000000010b097824 */ /* 0x000fe200078e0208 */
[----:B------:R-:W-:Y:S02]  /*61f0*/  MOV R8, R10 ;  /* 0x0000000a00087202 */ /* 0x000fe40000000f00 */
[----:B------:R-:W-:-:S05]  /*6200*/  SHF.R.S32.HI R7, RZ, 0x1f, R6 ;  /* 0x0000001fff077819 */ /* 0x000fca0000011406 */
[----:B------:R-:W-:-:S04]  /*6210*/  IMAD R7, R7, c[0x0][0x180], RZ ;  /* 0x0000600007077a24 */ /* 0x000fc800078e02ff */
[C---:B------:R-:W-:Y:S02]  /*6220*/  IMAD R4, R6.reuse, c[0x0][0x184], R7 ;  /* 0x0000610006047a24 */ /* 0x040fe400078e0207 */
[----:B------:R-:W-:-:S04]  /*6230*/  IMAD.WIDE.U32 R6, R6, c[0x0][0x180], R8 ;  /* 0x0000600006067a25 */ /* 0x000fc800078e0008 */
[----:B------:R-:W-:Y:S01]  /*6240*/  IMAD.IADD R4, R7, 0x1, R4 ;  /* 0x0000000107047824 */ /* 0x000fe200078e0204 */
[----:B------:R-:W-:Y:S01]  /*6250*/  MOV R7, R6 ;  /* 0x0000000600077202 */ /* 0x000fe20000000f00 */
[----:B------:R-:W-:Y:S05]  /*6260*/  BRA `(.L_x_4408) ;  /* 0x0000002000007947 */ /* 0x000fea0003800000 */
.L_x_4407:
[----:B------:R-:W-:-:S04]  /*6270*/  LEA R7, -R3, RZ, 0x6 ;  /* 0x000000ff03077211 */ /* 0x000fc800078e31ff */
[----:B------:R-:W-:Y:S02]  /*6280*/  SHF.R.S32.HI R4, RZ, 0x1f, R7 ;  /* 0x0000001fff047819 */ /* 0x000fe40000011407 */
.L_x_4408:
[C---:B------:R-:W-:Y:S01]  /*6290*/  LEA R134, P3, R7.reuse, R134, 0x1 ;  /* 0x0000008607867211 */ /* 0x040fe200078608ff */
[----:B------:R1:W-:Y:S01]  /*62a0*/  @P2 STS [R125+0x3000], RZ ;  /* 0x003000ff7d002388 */ /* 0x0003e20000000800 */
[----:B------:R-:W-:Y:S02]  /*62b0*/  BSSY B0, `(.L_x_4409) ;  /* 0x0000037000007945 */ /* 0x000fe40003800000 */
[----:B------:R-:W-:Y:S01]  /*62c0*/  LEA.HI.X R135, R7, R135, R4, 0x1, P3 ;  /* 0x0000008707877211 */ /* 0x000fe200018f0c04 */
[----:B------:R1:W-:Y:S01]  /*62d0*/  @P2 STS [R125+0x3004], RZ ;  /* 0x003004ff7d002388 */ /* 0x0003e20000000800 */
[----:B------:R-:W-:-:S03]  /*62e0*/  @!P1 IADD3 R9, P3, R96, R7, RZ ;  /* 0x0000000760099210 */ /* 0x000fc60007f7e0ff */
[----:B------:R1:W-:Y:S02]  /*62f0*/  @P2 STS.64 [R125+0x3008], RZ ;  /* 0x003008ff7d002388 */ /* 0x0003e40000000a00 */
[----:B------:R-:W-:Y:S01]  /*6300*/  @!P1 IMAD.X R6, R97, 0x1, R4, P3 ;  /* 0x0000000161069824 */ /* 0x000fe200018e0604 */
[C---:B------:R-:W-:Y:S01]  /*6310*/  @!P1 LEA R10, P3, R9.reuse, c[0x0][0x168], 0x1 ;  /* 0x00005a00090a9a11 */ /* 0x040fe200078608ff */
[----:B------:R-:W-:Y:S01]  /*6320*/  @!PT LDS RZ, [RZ] ;  /* 0x00000000fffff984 */ /* 0x000fe20000000800 */
[----:B------:R-:W-:Y:S01]  /*6330*/  @!PT LDS RZ, [RZ] ;  /* 0x00000000fffff984 */ /* 0x000fe20000000800 */
[----:B------:R-:W-:Y:S01]  /*6340*/  @!PT LDS RZ, [RZ] ;  /* 0x00000000fffff984 */ /* 0x000fe20000000800 */
[----:B------:R1:W-:Y:S03]  /*6350*/  @!P2 LDGSTS.E.BYPASS.LTC128B.128 [R125+0x3000], [R134.64] ;  /* 0x03000000867dafae */ /* 0x0003e6000b901d48 */
[----:B------:R-:W-:Y:S01]  /*6360*/  @!P1 LEA.HI.X R11, R9, c[0x0][0x16c], R6, 0x1, P3 ;  /* 0x00005b00090b9a11 */ /* 0x000fe200018f0c06 */
[----:B------:R1:W-:Y:S01]  /*6370*/  @P1 STS.128 [R125+0x4000], RZ ;  /* 0x004000ff7d001388 */ /* 0x0003e20000000c00 */
[-C--:B------:R-:W-:Y:S02]  /*6380*/  @!P0 IADD3 R9, P3, R96, R7.reuse, RZ ;  /* 0x0000000760098210 */ /* 0x080fe40007f7e0ff */
[----:B------:R-:W-:Y:S01]  /*6390*/  IADD3 R7, P4, R121, R7, RZ ;  /* 0x0000000779077210 */ /* 0x000fe20007f9e0ff */
[----:B------:R-:W-:Y:S01]  /*63a0*/  @!PT LDS RZ, [RZ] ;  /* 0x00000000fffff984 */ /* 0x000fe20000000800 */
[----:B------:R-:W-:Y:S01]  /*63b0*/  @!PT LDS RZ, [RZ] ;  /* 0x00000000fffff984 */ /* 0x000fe20000000800 */
[----:B------:R-:W-:Y:S01]  /*63c0*/  @!PT LDS RZ, [RZ] ;  /* 0x00000000fffff984 */ /* 0x000fe20000000800 */
[----:B------:R1:W-:Y:S02]  /*63d0*/  @!P1 LDGSTS.E.BYPASS.LTC128B.128 [R125+0x4000], [R10.64+0x40] ;  /* 0x040000400a7d9fae */ /* 0x0003e4000b901d48 */
[--C-:B------:R-:W-:Y:S01]  /*63e0*/  @!P0 IMAD.X R6, R97, 0x1, R4.reuse, P3 ;  /* 0x0000000161068824 */ /* 0x100fe200018e0604 */
[C---:B------:R-:W-:Y:S01]  /*63f0*/  @!P0 LEA R8, P3, R9.reuse, c[0x0][0x168], 0x1 ;  /* 0x00005a0009088a11 */ /* 0x040fe200078608ff */
[----:B------:R-:W-:Y:S01]  /*6400*/  IMAD.X R4, R120, 0x1, R4, P4 ;  /* 0x0000000178047824 */ /* 0x000fe200020e0604 */
[----:B------:R1:W-:Y:S02]  /*6410*/  @P0 STS.128 [R125+0x5000], RZ ;  /* 0x005000ff7d000388 */ /* 0x0003e40000000c00 */
[----:B------:R-:W-:Y:S01]  /*6420*/  @!P0 LEA.HI.X R9, R9, c[0x0][0x16c], R6, 0x1, P3 ;  /* 0x00005b0009098a11 */ /* 0x000fe200018f0c06 */
[----:B------:R-:W-:Y:S01]  /*6430*/  @!P2 IMAD.MOV.U32 R6, RZ, RZ, c[0x0][0x19c] ;  /* 0x00006700ff06a624 */ /* 0x000fe200078e00ff */
[----:B------:R-:W-:-:S03]  /*6440*/  @!P2 LEA R12, P3, R3, R134, 0x6 ;  /* 0x00000086030ca211 */ /* 0x000fc600078630ff */
[----:B------:R-:W-:Y:S01]  /*6450*/  @!PT LDS RZ, [RZ] ;  /* 0x00000000fffff984 */ /* 0x000fe20000000800 */
[----:B------:R-:W-:Y:S01]  /*6460*/  @!PT LDS RZ, [RZ] ;  /* 0x00000000fffff984 */ /* 0x000fe20000000800 */
[----:B------:R-:W-:Y:S01]  /*6470*/  @!PT LDS RZ, [RZ] ;  /* 0x00000000fffff984 */ /* 0x000fe20000000800 */
[----:B------:R1:W-:Y:S01]  /*6480*/  @!P0 LDGSTS.E.BYPASS.LTC128B.128 [R125+0x5000], [R8.64+0x80] ;  /* 0x05000080087d8fae */ /* 0x0003e2000b901d48 */
[----:B------:R-:W-:Y:S02]  /*6490*/  @!P2 LEA.HI.X R13, R3, R135, R6, 0x6, P3 ;  /* 0x00000087030da211 */ /* 0x000fe400018f3406 */
[----:B------:R-:W-:Y:S01]  /*64a0*/  @!P1 IADD3 R6, P3, R96, R7, RZ ;  /* 0x0000000760069210 */ /* 0x000fe20007f7e0ff */
[----:B------:R1:W-:Y:S04]  /*64b0*/  @P2 STS.128 [R125+0x3800], RZ ;  /* 0x003800ff7d002388 */ /* 0x0003e80000000c00 */
[----:B------:R-:W-:Y:S01]  /*64c0*/  @!P1 IMAD.X R3, R97, 0x1, R4, P3 ;  /* 0x0000000161039824 */ /* 0x000fe200018e0604 */
[C---:B------:R-:W-:Y:S01]  /*64d0*/  @!P1 LEA R14, P3, R6.reuse, c[0x0][0x168], 0x1 ;  /* 0x00005a00060e9a11 */ /* 0x040fe200078608ff */
[----:B------:R-:W-:Y:S01]  /*64e0*/  @!PT LDS RZ, [RZ] ;  /* 0x00000000fffff984 */ /* 0x000fe20000000800 */
[----:B------:R-:W-:Y:S01]  /*64f0*/  @!PT LDS RZ, [RZ] ;  /* 0x00000000fffff984 */ /* 0x000fe20000000800 */
[----:B------:R-:W-:Y:S01]  /*6500*/  @!PT LDS RZ, [RZ] ;  /* 0x00000000fffff984 */ /* 0x000fe20000000800 */
[----:B------:R1:W-:Y:S03]  /*6510*/  @!P2 LDGSTS.E.BYPASS.LTC128B.128 [R125+0x3800], [R12.64] ;  /* 0x038000000c7dafae */ /* 0x0003e6000b901d48 */
[----:B------:R-:W-:Y:S01]  /*6520*/  @!P1 LEA.HI.X R15, R6, c[0x0][0x16c], R3, 0x1, P3 ;  /* 0x00005b00060f9a11 */ /* 0x000fe200018f0c03 */
        /* <DEDUP_REMOVED lines=15> */
.L_x_4410:
[----:B------:R-:W-:Y:S05]  /*6620*/  BSYNC B0 ;  /* 0x0000000000007941 */ /* 0x000fea0003800000 */
.L_x_4409:
[----:B------:R-:W0:Y:S02]  /*6630*/  LDGDEPBAR ;  /* 0x00000000000079af */ /* 0x000e240000000000 */
.L_x_4406:
        /* <DEDUP_REMOVED lines=43> */
[----:B------:R-:W-:-:S05]  /*68f0*/  FMUL.FTZ R147, R88, c[0x0][0x23c] ;  /* 0x00008f0058937a20 */ /* 0x000fca0000410000 */
[----:B------:R-:W-:Y:S02]  /*6900*/  FSEL R147, R147, RZ, P1 ;  /* 0x000000ff93937208 */ /* 0x000fe40000800000 */
[----:B-1----:R-:W-:-:S03]  /*6910*/  FMNMX.FTZ R3, R4, R3, !PT ;  /* 0x0000000304037209 */ /* 0x002fc60007810000 */
[--C-:B------:R-:W-:Y:S02]  /*6920*/  FFMA.FTZ R146, R32, c[0x0][0x23c], -R147.reuse ;  /* 0x00008f0020927a23 */ /* 0x100fe40000010893 */
[--C-:B------:R-:W-:Y:S01]  /*6930*/  FFMA.FTZ R95, R84, c[0x0][0x23c], -R147.reuse ;  /* 0x00008f00545f7a23 */ /* 0x100fe20000010893 */
[C---:B------:R-:W-:Y:S01]  /*6940*/  FSETP.NEU.FTZ.AND P0, PT, R3.reuse, -INF , PT ;  /* 0xff8000000300780b */ /* 0x040fe20003f1d000 */
[----:B------:R-:W-:Y:S02]  /*6950*/  FMUL.FTZ R96, R3, c[0x0][0x23c] ;  /* 0x00008f0003607a20 */ /* 0x000fe40000410000 */
[--C-:B------:R-:W-:Y:S01]  /*6960*/  FFMA.FTZ R94, R86, c[0x0][0x23c], -R147.reuse ;  /* 0x00008f00565e7a23 */ /* 0x100fe20000010893 */
        /* <DEDUP_REMOVED lines=8> */
[----:B------:R-:W1:Y:S01]  /*69f0*/  MUFU.EX2 R95, R95 ;  /* 0x0000005f005f7308 */ /* 0x000e620000000800 */
[----:B------:R-:W-:Y:S02]  /*6a00*/  FFMA.FTZ R97, R33, c[0x0][0x23c], -R96 ;  /* 0x00008f0021617a23 */ /* 0x000fe40000010860 */
[----:B------:R-:W-:Y:S01]  /*6a10*/  FADD.FTZ R148, R2, -R5 ;  /* 0x8000000502947221 */ /* 0x000fe20000010000 */
[----:B------:R-:W-:Y:S01]  /*6a20*/  FSEL R5, R3, RZ, P0 ;  /* 0x000000ff03057208 */ /* 0x000fe20000000000 */
[----:B------:R-:W-:Y:S01]  /*6a30*/  FFMA.FTZ R140, R142, c[0x0][0x23c], -R147 ;  /* 0x00008f008e8c7a23 */ /* 0x000fe20000010893 */
[----:B------:R-:W2:Y:S01]  /*6a40*/  LDSM.16.MT88.4 R32, [R112+0x7000] ;  /* 0x007000007020783b */ /* 0x000ea20000004200 */
[----:B------:R-:W-:Y:S01]  /*6a50*/  FMUL.FTZ R148, R148, c[0x0][0x23c] ;  /* 0x00008f0094947a20 */ /* 0x000fe20000410000 */
[----:B------:R-:W-:Y:S01]  /*6a60*/  MUFU.EX2 R94, R94 ;  /* 0x0000005e005e7308 */ /* 0x000fe20000000800 */
[----:B------:R-:W-:-:S02]  /*6a70*/  FADD.FTZ R2, R0, -R5 ;  /* 0x8000000500027221 */ /* 0x000fc40000010000 */
[--C-:B------:R-:W-:Y:S02]  /*6a80*/  FFMA.FTZ R0, R31, c[0x0][0x23c], -R96.reuse ;  /* 0x00008f001f007a23 */ /* 0x100fe40000010860 */
[----:B------:R-:W-:Y:S02]  /*6a90*/  FMUL.FTZ R2, R2, c[0x0][0x23c] ;  /* 0x00008f0002027a20 */ /* 0x000fe40000410000 */
[--C-:B------:R-:W-:Y:S01]  /*6aa0*/  FFMA.FTZ R138, R137, c[0x0][0x23c], -R96.reuse ;  /* 0x00008f00898a7a23 */ /* 0x100fe20000010860 */
        /* <DEDUP_REMOVED lines=24> */
[----:B------:R-:W-:Y:S02]  /*6c30*/  FFMA.FTZ R96, R98, c[0x0][0x23c], -R96 ;  /* 0x00008f0062607a23 */ /* 0x000fe40000010860 */
[----:B------:R-:W1:Y:S08]  /*6c40*/  MUFU.EX2 R2, R2 ;  /* 0x0000000200027308 */ /* 0x000e700000000800 */
[----:B------:R-:W4:Y:S01]  /*6c50*/  MUFU.EX2 R0, R0 ;  /* 0x0000000000007308 */ /* 0x000f220000000800 */
[----:B---3--:R-:W-:-:S02]  /*6c60*/  FMUL.FTZ R20, R52, R148 ;  /* 0x0000009434147220 */ /* 0x008fc40000410000 */
[-C--:B------:R-:W-:Y:S02]  /*6c70*/  FMUL.FTZ R21, R53, R148.reuse ;  /* 0x0000009435157220 */ /* 0x080fe40000410000 */
[-C--:B------:R-:W-:Y:S02]  /*6c80*/  FMUL.FTZ R56, R56, R148.reuse ;  /* 0x0000009438387220 */ /* 0x080fe40000410000 */
[----:B------:R-:W-:Y:S01]  /*6c90*/  FMUL.FTZ R57, R57, R148 ;  /* 0x0000009439397220 */ /* 0x000fe20000410000 */
[----:B------:R-:W-:Y:S01]  /*6ca0*/  MUFU.EX2 R145, R145 ;  /* 0x0000009100917308 */ /* 0x000fe20000000800 */
[-C--:B-1----:R-:W-:Y:S02]  /*6cb0*/  FMUL.FTZ R22, R54, R2.reuse ;  /* 0x0000000236167220 */ /* 0x082fe40000410000 */
[-C--:B------:R-:W-:Y:S02]  /*6cc0*/  FMUL.FTZ R23, R55, R2.reuse ;  /* 0x0000000237177220 */ /* 0x080fe40000410000 */
[----:B------:R-:W-:-:S02]  /*6cd0*/  FMUL.FTZ R58, R58, R2 ;  /* 0x000000023a3a7220 */ /* 0x000fc40000410000 */
[----:B------:R-:W-:Y:S01]  /*6ce0*/  FMUL.FTZ R59, R59, R2 ;  /* 0x000000023b3b7220 */ /* 0x000fe20000410000 */
[----:B----4-:R-:W-:Y:S01]  /*6cf0*/  F2FP.PACK_AB R87, R0, R97 ;  /* 0x000000610057723e */ /* 0x010fe200000000ff */
[-C--:B------:R-:W-:Y:S01]  /*6d00*/  FMUL.FTZ R4, R36, R148.reuse ;  /* 0x0000009424047220 */ /* 0x080fe20000410000 */
[----:B------:R-:W1:Y:S01]  /*6d10*/  MUFU.EX2 R144, R144 ;  /* 0x0000009000907308 */ /* 0x000e620000000800 */
[----:B------:R-:W-:Y:S02]  /*6d20*/  FMUL.FTZ R5, R37, R148 ;  /* 0x0000009425057220 */ /* 0x000fe40000410000 */
        /* <DEDUP_REMOVED lines=8> */
[----:B------:R-:W-:Y:S01]  /*6db0*/  LDSM.16.MT88.4 R56, [R114+0x6400] ;  /* 0x006400007238783b */ /* 0x000fe20000004200 */
[----:B------:R-:W-:Y:S01]  /*6dc0*/  FMUL.FTZ R43, R43, R2 ;  /* 0x000000022b2b7220 */ /* 0x000fe20000410000 */
[----:B-1----:R-:W-:Y:S01]  /*6dd0*/  F2FP.PACK_AB R52, R144, R145 ;  /* 0x000000919034723e */ /* 0x002fe200000000ff */
[----:B------:R-:W1:Y:S01]  /*6de0*/  MUFU.EX2 R139, R139 ;  /* 0x0000008b008b7308 */ /* 0x000e620000000800 */
        /* <DEDUP_REMOVED lines=16> */
[----:B------:R-:W-:Y:S02]  /*6ef0*/  FMUL.FTZ R29, R61, R148 ;  /* 0x000000943d1d7220 */ /* 0x000fe40000410000 */
[-C--:B------:R-:W-:Y:S01]  /*6f00*/  FMUL.FTZ R30, R62, R2.reuse ;  /* 0x000000023e1e7220 */ /* 0x080fe20000410000 */
[----:B------:R-:W-:Y:S01]  /*6f10*/  MUFU.EX2 R138, R138 ;  /* 0x0000008a008a7308 */ /* 0x000fe20000000800 */
[----:B------:R-:W-:Y:S02]  /*6f20*/  FMUL.FTZ R31, R63, R2 ;  /* 0x000000023f1f7220 */ /* 0x000fe40000410000 */
[-C--:B------:R-:W-:Y:S01]  /*6f30*/  FMUL.FTZ R64, R64, R148.reuse ;  /* 0x0000009440407220 */ /* 0x080fe20000410000 */
[C---:B------:R-:W-:Y:S01]  /*6f40*/  HMMA.16816.F32 R16, R84.reuse, R18, R48 ;  /* 0x000000125410723c */ /* 0x040fe20000001830 */
[----:B------:R-:W-:Y:S01]  /*6f50*/  FMUL.FTZ R65, R65, R148 ;  /* 0x0000009441417220 */ /* 0x000fe20000410000 */
[----:B------:R-:W1:Y:S01]  /*6f60*/  LDSM.16.MT88.4 R48, [R112+0x8000] ;  /* 0x008000007030783b */ /* 0x000e620000004200 */
[-C--:B------:R-:W-:Y:S01]  /*6f70*/  FMUL.FTZ R66, R66, R2.reuse ;  /* 0x0000000242427220 */ /* 0x080fe20000410000 */
[----:B------:R-:W5:Y:S01]  /*6f80*/  MUFU.EX2 R137, R137 ;  /* 0x0000008900897308 */ /* 0x000f620000000800 */
[----:B----4-:R-:W-:Y:S01]  /*6f90*/  F2FP.PACK_AB R53, R142, R143 ;  /* 0x0000008f8e35723e */ /* 0x010fe200000000ff */
[----:B------:R-:W-:Y:S01]  /*6fa0*/  FMUL.FTZ R67, R67, R2 ;  /* 0x0000000243437220 */ /* 0x000fe20000410000 */
[----:B------:R-:W-:Y:S01]  /*6fb0*/  LDSM.16.MT88.4 R60, [R114+0x6800] ;  /* 0x00680000723c783b */ /* 0x000fe20000004200 */
[----:B--2---:R-:W-:Y:S01]  /*6fc0*/  HMMA.16816.F32 R28, R84, R32, R28 ;  /* 0x00000020541c723c */ /* 0x004fe2000000181c */
        /* <DEDUP_REMOVED lines=8> */
[----:B-----5:R-:W-:Y:S01]  /*7050*/  F2FP.PACK_AB R55, R137, R138 ;  /* 0x0000008a8937723e */ /* 0x020fe200000000ff */
[-C--:B------:R-:W-:Y:S01]  /*7060*/  FMUL.FTZ R74, R74, R2.reuse ;  /* 0x000000024a4a7220 */ /* 0x080fe20000410000 */
[----:B------:R-:W-:Y:S01]  /*7070*/  MUFU.EX2 R150, R150 ;  /* 0x0000009600967308 */ /* 0x000fe20000000800 */
[----:B------:R-:W-:-:S02]  /*7080*/  FMUL.FTZ R75, R75, R2 ;  /* 0x000000024b4b7220 */ /* 0x000fc40000410000 */
[-C--:B------:R-:W-:Y:S01]  /*7090*/  FMUL.FTZ R44, R76, R148.reuse ;  /* 0x000000944c2c7220 */ /* 0x080fe20000410000 */
[----:B---3--:R-:W-:Y:S01]  /*70a0*/  HMMA.16816.F32 R36, R84, R40, R36 ;  /* 0x000000285424723c */ /* 0x008fe20000001824 */
        /* <DEDUP_REMOVED lines=30> */
[----:B------:R-:W-:Y:S03]  /*7290*/  LDSM.16.MT88.4 R80, [R112+0x8800] ;  /* 0x008800007050783b */ /* 0x000fe60000004200 */
[----:B------:R-:W-:Y:S08]  /*72a0*/  MUFU.EX2 R132, R132 ;  /* 0x0000008400847308 */ /* 0x000ff00000000800 */
[----:B------:R1:W-:Y:S01]  /*72b0*/  MUFU.EX2 R104, R64 ;  /* 0x0000004000687308 */ /* 0x0003e20000000800 */
[C---:B--2---:R-:W-:Y:S07]  /*72c0*/  HMMA.16816.F32 R12, R52.reuse, R56, R12 ;  /* 0x00000038340c723c */ /* 0x044fee000000180c */
[----:B------:R-:W2:Y:S01]  /*72d0*/  MUFU.EX2 R101, R101 ;  /* 0x0000006500657308 */ /* 0x000ea20000000800 */
[----:B------:R-:W-:Y:S01]  /*72e0*/  HMMA.16816.F32 R16, R52, R58, R16 ;  /* 0x0000003a3410723c */ /* 0x000fe20000001810 */
[----:B------:R-:W3:Y:S06]  /*72f0*/  LDSM.16.MT88.4 R56, [R114+0x7400] ;  /* 0x007400007238783b */ /* 0x000eec0000004200 */
[----:B------:R-:W-:Y:S01]  /*7300*/  MUFU.EX2 R100, R100 ;  /* 0x0000006400647308 */ /* 0x000fe20000000800 */
[----:B-1----:R-:W-:Y:S07]  /*7310*/  LDSM.16.MT88.4 R64, [R112+0x7c00] ;  /* 0x007c00007040783b */ /* 0x002fee0000004200 */
[----:B------:R-:W1:Y:S01]  /*7320*/  MUFU.EX2 R109, R109 ;  /* 0x0000006d006d7308 */ /* 0x000e620000000800 */
[----:B--2---:R-:W-:-:S07]  /*7330*/  F2FP.PACK_AB R84, R101, R104 ;  /* 0x000000686554723e */ /* 0x004fce00000000ff */
[----:B------:R-:W-:Y:S08]  /*7340*/  MUFU.EX2 R90, R90 ;  /* 0x0000005a005a7308 */ /* 0x000ff00000000800 */
[----:B------:R-:W2:Y:S01]  /*7350*/  MUFU.EX2 R89, R89 ;  /* 0x0000005900597308 */ /* 0x000ea20000000800 */
[----:B-1----:R-:W-:-:S07]  /*7360*/  F2FP.PACK_AB R86, R109, R100 ;  /* 0x000000646d56723e */ /* 0x002fce00000000ff */
[----:B------:R-:W-:Y:S01]  /*7370*/  MUFU.EX2 R91, R91 ;  /* 0x0000005b005b7308 */ /* 0x000fe20000000800 */
[C---:B---3--:R-:W-:Y:S07]  /*7380*/  HMMA.16816.F32 R20, R52.reuse, R56, R20 ;  /* 0x000000383414723c */ /* 0x048fee0000001814 */
[----:B------:R-:W1:Y:S01]  /*7390*/  MUFU.EX2 R108, R96 ;  /* 0x00000060006c7308 */ /* 0x000e620000000800 */
[----:B--2---:R-:W-:Y:S01]  /*73a0*/  F2FP.PACK_AB R85, R89, R90 ;  /* 0x0000005a5955723e */ /* 0x004fe200000000ff */
[----:B------:R-:W-:Y:S01]  /*73b0*/  HMMA.16816.F32 R24, R52, R58, R24 ;  /* 0x0000003a3418723c */ /* 0x000fe20000001818 */
[----:B------:R-:W2:Y:S01]  /*73c0*/  LDSM.16.MT88.4 R56, [R112+0x7400] ;  /* 0x007400007038783b */ /* 0x000ea20000004200 */
[----:B-1----:R-:W-:-:S06]  /*73d0*/  F2FP.PACK_AB R87, R108, R91 ;  /* 0x0000005b6c57723e */ /* 0x002fcc00000000ff */
        /* <DEDUP_REMOVED lines=22> */
[C---:B------:R-:W-:Y:S08]  /*7540*/  HMMA.16816.F32 R76, R52.reuse, R80, R44 ;  /* 0x00000050344c723c */ /* 0x040ff0000000182c */
[----:B------:R-:W-:Y:S01]  /*7550*/  HMMA.16816.F32 R80, R52, R82, R48 ;  /* 0x000000523450723c */ /* 0x000fe20000001830 */
[----:B------:R-:W4:Y:S07]  /*7560*/  LDSM.16.MT88.4 R48, [R112+0x6c00] ;  /* 0x006c00007030783b */ /* 0x000f2e0000004200 */
[C---:B--2---:R-:W-:Y:S01]  /*7570*/  HMMA.16816.F32 R36, R84.reuse, R40, R4 ;  /* 0x000000285424723c */ /* 0x044fe20000001804 */
[----:B------:R-:W-:Y:S07]  /*7580*/  LDSM.16.MT88.4 R4, [R112+0x8c00] ;  /* 0x008c00007004783b */ /* 0x000fee0000004200 */
[----:B------:R-:W-:Y:S01]  /*7590*/  HMMA.16816.F32 R40, R84, R42, R8 ;  /* 0x0000002a5428723c */ /* 0x000fe20000001808 */
[----:B------:R-:W2:Y:S07]  /*75a0*/  LDSM.16.MT88.4 R8, [R114+0x8c00] ;  /* 0x008c00007208783b */ /* 0x000eae0000004200 */
[C---:B-1----:R-:W-:Y:S08]  /*75b0*/  HMMA.16816.F32 R28, R52.reuse, R56, R28 ;  /* 0x00000038341c723c */ /* 0x042ff0000000181c */
[C---:B------:R-:W-:Y:S01]  /*75c0*/  HMMA.16816.F32 R32, R52.reuse, R58, R32 ;  /* 0x0000003a3420723c */ /* 0x040fe20000001820 */
[----:B------:R-:W1:Y:S07]  /*75d0*/  LDSM.16.MT88.4 R56, [R114+0x7c00] ;  /* 0x007c00007238783b */ /* 0x000e6e0000004200 */
[----:B---3--:R-:W-:Y:S08]  /*75e0*/  HMMA.16816.F32 R20, R52, R60, R20 ;  /* 0x0000003c3414723c */ /* 0x008ff00000001814 */
[----:B----4-:R-:W-:Y:S07]  /*75f0*/  HMMA.16816.F32 R44, R84, R48, R12 ;  /* 0x00000030542c723c */ /* 0x010fee000000180c */
[----:B------:R-:W-:Y:S01]  /*7600*/  FADD.FTZ R13, R145, R2 ;  /* 0x00000002910d7221 */ /* 0x000fe20000010000 */
[----:B------:R-:W-:Y:S01]  /*7610*/  HMMA.16816.F32 R24, R52, R62, R24 ;  /* 0x0000003e3418723c */ /* 0x000fe20000001818 */
[----:B------:R-:W-:Y:S01]  /*7620*/  FADD.FTZ R15, R143, R0 ;  /* 0x000000008f0f7221 */ /* 0x000fe20000010000 */
[----:B------:R-:W-:Y:S01]  /*7630*/  MOV R2, R88 ;  /* 0x0000005800027202 */ /* 0x000fe20000000f00 */
        /* <DEDUP_REMOVED lines=27> */
[----:B------:R-:W-:-:S03]  /*77f0*/  FADD.FTZ R108, R108, R91 ;  /* 0x0000005b6c6c7221 */ /* 0x000fc60000010000 */
[C---:B------:R-:W-:Y:S08]  /*7800*/  HMMA.16816.F32 R56, R84.reuse, R58, R24 ;  /* 0x0000003a5438723c */ /* 0x040ff00000001818 */
[C---:B------:R-:W-:Y:S08]  /*7810*/  HMMA.16816.F32 R64, R84.reuse, R66, R32 ;  /* 0x000000425440723c */ /* 0x040ff00000001820 */
[C---:B------:R-:W-:Y:S08]  /*7820*/  HMMA.16816.F32 R72, R84.reuse, R10, R72 ;  /* 0x0000000a5448723c */ /* 0x040ff00000001848 */
[----:B------:R-:W-:Y:S11]  /*7830*/  HMMA.16816.F32 R80, R84, R6, R80 ;  /* 0x000000065450723c */ /* 0x000ff60000001850 */
[----:B------:R-:W-:Y:S08]  /*7840*/  @!UPT UIADD3 URZ, URZ, URZ, URZ ;  /* 0x0000003f3f3ff290 */ /* 0x000ff0000fffe03f */
.L_x_4403:
[----:B------:R-:W-:Y:S05]  /*7850*/  @!P5 BRA `(.L_x_4411) ;  /* 0x000025e00000d947 */ /* 0x000fea0003800000 */
[----:B------:R-:W-:Y:S01]  /*7860*/  ULDC UR7, c[0x0][0x1a0] ;  /* 0x0000680000077ab9 */ /* 0x000fe20000000800 */
[----:B------:R-:W-:Y:S01]  /*7870*/  IMAD.MOV.U32 R3, RZ, RZ, R0 ;  /* 0x000000ffff037224 */ /* 0x000fe200078e0000 */
[----:B------:R-:W-:Y:S01]  /*7880*/  ULEA UR7, -UR7, URZ, 0x6 ;  /* 0x0000003f07077291 */ /* 0x000fe2000f8e313f */
[----:B------:R-:W-:Y:S01]  /*7890*/  IMAD.MOV.U32 R85, RZ, RZ, R2 ;  /* 0x000000ffff557224 */ /* 0x000fe200078e0002 */
[----:B------:R-:W-:-:S02]  /*78a0*/  ULDC UR6, c[0x0][0x198] ;  /* 0x0000660000067ab9 */ /* 0x000fc40000000800 */
[----:B------:R-:W-:Y:S02]  /*78b0*/  USHF.R.S32.HI UR5, URZ, 0x1f, UR7 ;  /* 0x0000001f3f057899 */ /* 0x000fe40008011407 */
[----:B------:R-:W-:Y:S01]  /*78c0*/  ULEA UR6, -UR6, URZ, 0x6 ;  /* 0x0000003f06067291 */ /* 0x000fe2000f8e313f */
[----:B------:R-:W-:-:S03]  /*78d0*/  MOV R133, UR7 ;  /* 0x0000000700857c02 */ /* 0x000fc60008000f00 */
[----:B------:R-:W-:Y:S01]  /*78e0*/  MOV R132, UR5 ;  /* 0x0000000500847c02 */ /* 0x000fe20008000f00 */
[----:B------:R-:W-:Y:S02]  /*78f0*/  USHF.R.S32.HI UR4, URZ, 0x1f, UR6 ;  /* 0x0000001f3f047899 */ /* 0x000fe40008011406 */
.L_x_4415:
        /* <DEDUP_REMOVED lines=66> */
.L_x_4412:
[----:B------:R-:W-:Y:S02]  /*7d20*/  ISETP.GE.AND P3, PT, R128, c[0x0][0x220], PT ;  /* 0x0000880080007a0c */ /* 0x000fe40003f66270 */
[----:B------:R-:W-:Y:S02]  /*7d30*/  ISETP.GE.AND P2, PT, R127, c[0x0][0x220], PT ;  /* 0x000088007f007a0c */ /* 0x000fe40003f46270 */
[----:B------:R-:W-:Y:S02]  /*7d40*/  LEA R136, P4, R2, R110, 0x1 ;  /* 0x0000006e02887211 */ /* 0x000fe400078808ff */
        /* <DEDUP_REMOVED lines=20> */
[----:B------:R-:W-:Y:S03]  /*7e90*/  ISETP.GT.AND P0, PT, R124, R119, PT ;  /* 0x000000777c00720c */ /* 0x000fe60003f04270 */
        /* <DEDUP_REMOVED lines=169> */
.L_x_4414:
        /* <DEDUP_REMOVED lines=47> */
.L_x_4413:
        /* <DEDUP_REMOVED lines=139> */
[----:B------:R-:W-:Y:S01]  /*94d0*/  MUFU.EX2 R33, R155 ;  /* 0x0000009b00217308 */ /* 0x000fe20000000800 */
[----:B------:R-:W-:Y:S01]  /*94e0*/  LDSM.16.MT88.4 R100, [R112+0x6800] ;  /* 0x006800007064783b */ /* 0x000fe20000004200 */
[----:B------:R-:W-:Y:S02]  /*94f0*/  FFMA.FTZ R105, R84, R109, R105 ;  /* 0x0000006d54697223 */ /* 0x000fe40000010069 */
[----:B------:R-:W-:Y:S02]  /*9500*/  FFMA.FTZ R108, R3, R108, R106 ;  /* 0x0000006c036c7223 */ /* 0x000fe4000001006a */
[----:B------:R-:W-:Y:S02]  /*9510*/  FFMA.FTZ R109, R34, c[0x0][0x23c], -R90 ;  /* 0x00008f00226d7a23 */ /* 0x000fe4000001085a */
[----:B------:R-:W-:Y:S02]  /*9520*/  FADD.FTZ R34, R104, R105 ;  /* 0x0000006968227221 */ /* 0x000fe40000010000 */
[----:B------:R3:W-:Y:S01]  /*9530*/  MUFU.EX2 R155, R107 ;  /* 0x0000006b009b7308 */ /* 0x0007e20000000800 */
        /* <DEDUP_REMOVED lines=8> */
[----:B------:R-:W-:Y:S01]  /*95c0*/  MOV R3, R0 ;  /* 0x0000000000037202 */ /* 0x000fe20000000f00 */
[--C-:B------:R-:W-:Y:S02]  /*95d0*/  FFMA.FTZ R140, R14, c[0x0][0x23c], -R90.reuse ;  /* 0x00008f000e8c7a23 */ /* 0x100fe4000001085a */
[--C-:B------:R-:W-:Y:S01]  /*95e0*/  FFMA.FTZ R139, R15, c[0x0][0x23c], -R90.reuse ;  /* 0x00008f000f8b7a23 */ /* 0x100fe2000001085a */
[C---:B--2---:R-:W-:Y:S02]  /*95f0*/  HMMA.16816.F32 R44, R92.reuse, R96, R44 ;  /* 0x000000605c2c723c */ /* 0x044fe4000000182c */
[----:B------:R-:W-:Y:S01]  /*9600*/  MUFU.EX2 R149, R149 ;  /* 0x0000009500957308 */ /* 0x000fe20000000800 */
[--C-:B------:R-:W-:Y:S02]  /*9610*/  FFMA.FTZ R144, R18, c[0x0][0x23c], -R90.reuse ;  /* 0x00008f0012907a23 */ /* 0x100fe4000001085a */
[--C-:B------:R-:W-:Y:S01]  /*9620*/  FFMA.FTZ R143, R19, c[0x0][0x23c], -R90.reuse ;  /* 0x00008f00138f7a23 */ /* 0x100fe2000001085a */
[----:B---3--:R-:W-:Y:S01]  /*9630*/  LDSM.16.MT88.4 R104, [R114+0x6c00] ;  /* 0x006c00007268783b */ /* 0x008fe20000004200 */
[--C-:B------:R-:W-:Y:S01]  /*9640*/  FFMA.FTZ R150, R22, c[0x0][0x23c], -R90.reuse ;  /* 0x00008f0016967a23 */ /* 0x100fe2000001085a */
[C---:B------:R-:W-:Y:S04]  /*9650*/  HMMA.16816.F32 R48, R92.reuse, R98, R48 ;  /* 0x000000625c30723c */ /* 0x040fe80000001830 */
[----:B------:R-:W-:Y:S01]  /*9660*/  MUFU.EX2 R140, R140 ;  /* 0x0000008c008c7308 */ /* 0x000fe20000000800 */
[--C-:B------:R-:W-:Y:S01]  /*9670*/  FFMA.FTZ R147, R23, c[0x0][0x23c], -R90.reuse ;  /* 0x00008f0017937a23 */ /* 0x100fe2000001085a */
[----:B------:R-:W2:Y:S01]  /*9680*/  LDSM.16.MT88.4 R96, [R114+0x7000] ;  /* 0x007000007260783b */ /* 0x000ea20000004200 */
        /* <DEDUP_REMOVED lines=8> */
[----:B------:R-:W-:Y:S10]  /*9710*/  MUFU.EX2 R144, R144 ;  /* 0x0000009000907308 */ /* 0x000ff40000000800 */
[----:B------:R-:W5:Y:S01]  /*9720*/  MUFU.EX2 R143, R143 ;  /* 0x0000008f008f7308 */ /* 0x000f620000000800 */
[C---:B--2---:R-:W-:Y:S01]  /*9730*/  HMMA.16816.F32 R52, R92.reuse, R96, R52 ;  /* 0x000000605c34723c */ /* 0x044fe20000001834 */
[----:B----4-:R-:W-:Y:S07]  /*9740*/  LDSM.16.MT88.4 R108, [R112+0x7c00] ;  /* 0x007c0000706c783b */ /* 0x010fee0000004200 */
[C---:B------:R-:W-:Y:S01]  /*9750*/  HMMA.16816.F32 R56, R92.reuse, R98, R56 ;  /* 0x000000625c38723c */ /* 0x040fe20000001838 */
[----:B------:R-:W2:Y:S01]  /*9760*/  MUFU.EX2 R146, R146 ;  /* 0x0000009200927308 */ /* 0x000ea20000000800 */
[----:B------:R-:W4:Y:S09]  /*9770*/  LDSM.16.MT88.4 R96, [R112+0x7000] ;  /* 0x007000007060783b */ /* 0x000f320000004200 */
[----:B------:R-:W-:Y:S10]  /*9780*/  MUFU.EX2 R150, R150 ;  /* 0x0000009600967308 */ /* 0x000ff40000000800 */
[----:B------:R-:W1:Y:S10]  /*9790*/  MUFU.EX2 R147, R147 ;  /* 0x0000009300937308 */ /* 0x000e740000000800 */
        /* <DEDUP_REMOVED lines=22> */
[----:B-----5:R-:W-:Y:S01]  /*9900*/  F2FP.PACK_AB R95, R143, R144 ;  /* 0x000000908f5f723e */ /* 0x020fe200000000ff */
        /* <DEDUP_REMOVED lines=83> */
.L_x_4411:
[----:B------:R-:W1:Y:S01]  /*9e40*/  SHFL.BFLY PT, R5, R108, 0x2, 0x1f ;  /* 0x0c401f006c057f89 */ /* 0x000e6200000e0000 */
[----:B------:R-:W-:Y:S01]  /*9e50*/  MOV R10, 0x3f800000 ;  /* 0x3f800000000a7802 */ /* 0x000fe20000000f00 */
[----:B------:R-:W-:Y:S01]  /*9e60*/  IMAD.MOV.U32 R8, RZ, RZ, 0x3f800000 ;  /* 0x3f800000ff087424 */ /* 0x000fe200078e00ff */
[----:B------:R-:W-:Y:S01]  /*9e70*/  BSSY B0, `(.L_x_4416) ;  /* 0x00000cc000007945 */ /* 0x000fe20003800000 */
[----:B------:R-:W2:Y:S04]  /*9e80*/  SHFL.BFLY PT, R4, R109, 0x2, 0x1f ;  /* 0x0c401f006d047f89 */ /* 0x000ea800000e0000 */
[----:B------:R-:W3:Y:S04]  /*9e90*/  S2R R3, SR_CTAID.Z ;  /* 0x0000000000037919 */ /* 0x000ee80000002700 */
[----:B------:R-:W4:Y:S04]  /*9ea0*/  S2R R12, SR_CTAID.Y ;  /* 0x00000000000c7919 */ /* 0x000f280000002600 */
[----:B------:R-:W-:Y:S01]  /*9eb0*/  BAR.SYNC.DEFER_BLOCKING 0x0 ;  /* 0x0000000000007b1d */ /* 0x000fe20000010000 */
[----:B-1----:R-:W-:-:S02]  /*9ec0*/  FADD.FTZ R5, R5, R108 ;  /* 0x0000006c05057221 */ /* 0x002fc40000010000 */
[----:B--2---:R-:W-:-:S03]  /*9ed0*/  FADD.FTZ R4, R4, R109 ;  /* 0x0000006d04047221 */ /* 0x004fc60000010000 */
[----:B------:R-:W1:Y:S04]  /*9ee0*/  SHFL.BFLY PT, R6, R5, 0x1, 0x1f ;  /* 0x0c201f0005067f89 */ /* 0x000e6800000e0000 */
[----:B------:R-:W2:Y:S01]  /*9ef0*/  SHFL.BFLY PT, R7, R4, 0x1, 0x1f ;  /* 0x0c201f0004077f89 */ /* 0x000ea200000e0000 */
[----:B----4-:R-:W-:Y:S02]  /*9f00*/  IMAD R9, R12, c[0x0][0x210], R129 ;  /* 0x000084000c097a24 */ /* 0x010fe400078e0281 */
[----:B-1----:R-:W-:Y:S02]  /*9f10*/  FADD.FTZ R6, R5, R6 ;  /* 0x0000000605067221 */ /* 0x002fe40000010000 */
[----:B------:R-:W1:Y:S01]  /*9f20*/  S2R R5, SR_TID.X ;  /* 0x0000000000057919 */ /* 0x000e620000002100 */
[----:B--2---:R-:W-:Y:S01]  /*9f30*/  FADD.FTZ R7, R4, R7 ;  /* 0x0000000704077221 */ /* 0x004fe20000010000 */
[----:B------:R-:W-:-:S02]  /*9f40*/  IADD3 R4, -R129, RZ, RZ ;  /* 0x000000ff81047210 */ /* 0x000fc40007ffe1ff */
[----:B------:R-:W-:Y:S02]  /*9f50*/  FSETP.NE.FTZ.AND P2, PT, R6, RZ, PT ;  /* 0x000000ff0600720b */ /* 0x000fe40003f55000 */
[----:B------:R-:W-:Y:S01]  /*9f60*/  FSETP.NE.FTZ.AND P3, PT, R7, RZ, PT ;  /* 0x000000ff0700720b */ /* 0x000fe20003f75000 */
[----:B---3--:R-:W-:Y:S02]  /*9f70*/  IMAD R4, R4, c[0x0][0x1c0], R3 ;  /* 0x0000700004047a24 */ /* 0x008fe400078e0203 */
[----:B------:R-:W2:Y:S02]  /*9f80*/  S2R R3, SR_TID.X ;  /* 0x0000000000037919 */ /* 0x000ea40000002100 */
[----:B------:R-:W-:-:S06]  /*9f90*/  IMAD R9, R9, c[0x0][0x1c0], R4 ;  /* 0x0000700009097a24 */ /* 0x000fcc00078e0204 */
[----:B------:R-:W3:Y:S01]  /*9fa0*/  @P2 MUFU.RCP R8, R6 ;  /* 0x0000000600082308 */ /* 0x000ee20000001000 */
[----:B-1----:R-:W-:-:S07]  /*9fb0*/  SHF.R.S32.HI R12, RZ, 0x1f, R5 ;  /* 0x0000001fff0c7819 */ /* 0x002fce0000011405 */
[----:B------:R-:W1:Y:S01]  /*9fc0*/  @P3 MUFU.RCP R10, R7 ;  /* 0x00000007000a3308 */ /* 0x000e620000001000 */
[CC--:B------:R-:W-:Y:S02]  /*9fd0*/  LEA.HI R11, R12.reuse, R5.reuse, RZ, 0x2 ;  /* 0x000000050c0b7211 */ /* 0x0c0fe400078f10ff */
[----:B------:R-:W-:Y:S02]  /*9fe0*/  LEA.HI R21, R12, R5, RZ, 0x6 ;  /* 0x000000050c157211 */ /* 0x000fe400078f30ff */
[----:B------:R-:W-:Y:S02]  /*9ff0*/  SHF.R.S32.HI R15, RZ, 0x2, R11 ;  /* 0x00000002ff0f7819 */ /* 0x000fe4000001140b */
[----:B--2---:R-:W-:Y:S01]  /*a000*/  SHF.R.S32.HI R14, RZ, 0x1f, R3 ;  /* 0x0000001fff0e7819 */ /* 0x004fe20000011403 */
[----:B------:R-:W-:Y:S01]  /*a010*/  IMAD.SHL.U32 R21, R21, 0x4, RZ ;  /* 0x0000000415157824 */ /* 0x000fe200078e00ff */
[----:B------:R-:W-:Y:S01]  /*a020*/  SHF.R.S32.HI R18, RZ, 0x1f, R15 ;  /* 0x0000001fff127819 */ /* 0x000fe2000001140f */
[----:B---3--:R-:W-:Y:S01]  /*a030*/  FMUL.FTZ R39, R8, R39 ;  /* 0x0000002708277220 */ /* 0x008fe20000410000 */
[----:B------:R-:W-:Y:S01]  /*a040*/  LEA.HI R13, R14, R3, RZ, 0x3 ;  /* 0x000000030e0d7211 */ /* 0x000fe200078f18ff */
[----:B------:R-:W-:Y:S01]  /*a050*/  FMUL.FTZ R38, R8, R38 ;  /* 0x0000002608267220 */ /* 0x000fe20000410000 */
[----:B------:R-:W-:Y:S01]  /*a060*/  LEA.HI R17, R18, R15, RZ, 0x3 ;  /* 0x0000000f12117211 */ /* 0x000fe200078f18ff */
[----:B------:R-:W-:Y:S01]  /*a070*/  FMUL.FTZ R43, R8, R43 ;  /* 0x0000002b082b7220 */ /* 0x000fe20000410000 */
[----:B------:R-:W-:Y:S01]  /*a080*/  LOP3.LUT R16, R13, 0xfffffff8, RZ, 0xc0, !PT ;  /* 0xfffffff80d107812 */ /* 0x000fe200078ec0ff */
[C---:B-1----:R-:W-:Y:S01]  /*a090*/  FMUL.FTZ R36, R10.reuse, R36 ;  /* 0x000000240a247220 */ /* 0x042fe20000410000 */
[----:B------:R-:W-:Y:S01]  /*a0a0*/  LOP3.LUT R18, R17, 0xfffffff8, RZ, 0xc0, !PT ;  /* 0xfffffff811127812 */ /* 0x000fe200078ec0ff */
[C---:B------:R-:W-:Y:S01]  /*a0b0*/  FMUL.FTZ R37, R10.reuse, R37 ;  /* 0x000000250a257220 */ /* 0x040fe20000410000 */
[----:B------:R-:W-:Y:S01]  /*a0c0*/  LOP3.LUT R24, R11, 0xfffffffc, RZ, 0xc0, !PT ;  /* 0xfffffffc0b187812 */ /* 0x000fe200078ec0ff */
[----:B------:R-:W-:Y:S01]  /*a0d0*/  IMAD.IADD R16, R3, 0x1, -R16 ;  /* 0x0000000103107824 */ /* 0x000fe200078e0a10 */
[----:B------:R-:W-:Y:S01]  /*a0e0*/  IADD3 R15, R15, -R18, RZ ;  /* 0x800000120f0f7210 */ /* 0x000fe20007ffe0ff */
[C---:B------:R-:W-:Y:S01]  /*a0f0*/  FMUL.FTZ R40, R10.reuse, R40 ;  /* 0x000000280a287220 */ /* 0x040fe20000410000 */
[----:B------:R-:W-:Y:S01]  /*a100*/  SHF.R.S32.HI R11, RZ, 0x3, R13 ;  /* 0x00000003ff0b7819 */ /* 0x000fe2000001140d */
[C---:B------:R-:W-:Y:S01]  /*a110*/  FMUL.FTZ R41, R10.reuse, R41 ;  /* 0x000000290a297220 */ /* 0x040fe20000410000 */
[----:B------:R-:W-:Y:S01]  /*a120*/  LEA.HI R18, R15, R15, RZ, 0x1 ;  /* 0x0000000f0f127211 */ /* 0x000fe200078f08ff */
[----:B------:R-:W-:Y:S01]  /*a130*/  FMUL.FTZ R44, R10, R44 ;  /* 0x0000002c0a2c7220 */ /* 0x000fe20000410000 */
[----:B------:R-:W-:Y:S01]  /*a140*/  LEA.HI R17, R16, R16, RZ, 0x1 ;  /* 0x0000001010117211 */ /* 0x000fe200078f08ff */
[----:B------:R-:W-:Y:S01]  /*a150*/  FMUL.FTZ R45, R10, R45 ;  /* 0x0000002d0a2d7220 */ /* 0x000fe20000410000 */
[----:B------:R-:W-:Y:S01]  /*a160*/  LOP3.LUT R20, R18, 0x1fffffe, RZ, 0xc0, !PT ;  /* 0x01fffffe12147812 */ /* 0x000fe200078ec0ff */
[C---:B------:R-:W-:Y:S01]  /*a170*/  FMUL.FTZ R48, R10.reuse, R48 ;  /* 0x000000300a307220 */ /* 0x040fe20000410000 */
[----:B------:R-:W-:Y:S01]  /*a180*/  LEA.HI R22, R13, R11, RZ, 0x1 ;  /* 0x0000000b0d167211 */ /* 0x000fe200078f08ff */
[C---:B------:R-:W-:Y:S01]  /*a190*/  FMUL.FTZ R49, R10.reuse, R49 ;  /* 0x000000310a317220 */ /* 0x040fe20000410000 */
[----:B------:R-:W-:Y:S01]  /*a1a0*/  LOP3.LUT R19, R17, 0xfffffffe, RZ, 0xc0, !PT ;  /* 0xfffffffe11137812 */ /* 0x000fe200078ec0ff */
[C---:B------:R-:W-:Y:S01]  /*a1b0*/  FMUL.FTZ R52, R10.reuse, R52 ;  /* 0x000000340a347220 */ /* 0x040fe20000410000 */
[----:B------:R-:W-:Y:S01]  /*a1c0*/  IADD3 R20, R15, -R20, RZ ;  /* 0x800000140f147210 */ /* 0x000fe20007ffe0ff */
[----:B------:R-:W-:Y:S01]  /*a1d0*/  FMUL.FTZ R53, R10, R53 ;  /* 0x000000350a357220 */ /* 0x000fe20000410000 */
[----:B------:R-:W-:Y:S01]  /*a1e0*/  LEA.HI R15, R12, R5, RZ, 0x5 ;  /* 0x000000050c0f7211 */ /* 0x000fe200078f28ff */
[----:B------:R-:W-:Y:S01]  /*a1f0*/  IMAD.IADD R19, R16, 0x1, -R19 ;  /* 0x0000000110137824 */ /* 0x000fe200078e0a13 */
[----:B------:R-:W-:Y:S01]  /*a200*/  LOP3.LUT R22, R22, 0xfffffffe, RZ, 0xc0, !PT ;  /* 0xfffffffe16167812 */ /* 0x000fe200078ec0ff */
[C---:B------:R-:W-:Y:S01]  /*a210*/  FMUL.FTZ R56, R10.reuse, R56 ;  /* 0x000000380a387220 */ /* 0x040fe20000410000 */
[----:B------:R-:W-:Y:S01]  /*a220*/  SHF.R.S32.HI R18, RZ, 0x1, R18 ;  /* 0x00000001ff127819 */ /* 0x000fe20000011412 */
[----:B------:R-:W-:Y:S01]  /*a230*/  FMUL.FTZ R57, R10, R57 ;  /* 0x000000390a397220 */ /* 0x000fe20000410000 */
[-C--:B------:R-:W-:Y:S01]  /*a240*/  LEA.HI R23, R12, R5.reuse, RZ, 0x4 ;  /* 0x000000050c177211 */ /* 0x080fe200078f20ff */
[----:B------:R-:W-:Y:S01]  /*a250*/  IMAD.IADD R22, R11, 0x1, -R22 ;  /* 0x000000010b167824 */ /* 0x000fe200078e0a16 */
[----:B------:R-:W-:Y:S01]  /*a260*/  IADD3 R13, -R24, R5, RZ ;  /* 0x00000005180d7210 */ /* 0x000fe20007ffe1ff */
[C---:B------:R-:W-:Y:S01]  /*a270*/  FMUL.FTZ R60, R10.reuse, R60 ;  /* 0x0000003c0a3c7220 */ /* 0x040fe20000410000 */
[----:B------:R-:W-:Y:S01]  /*a280*/  SHF.R.S32.HI R16, RZ, 0x5, R15 ;  /* 0x00000005ff107819 */ /* 0x000fe2000001140f */
[C---:B------:R-:W-:Y:S01]  /*a290*/  FMUL.FTZ R61, R10.reuse, R61 ;  /* 0x0000003d0a3d7220 */ /* 0x040fe20000410000 */
[----:B------:R-:W-:Y:S01]  /*a2a0*/  LOP3.LUT R21, R21, 0x3fffff00, RZ, 0xc0, !PT ;  /* 0x3fffff0015157812 */ /* 0x000fe200078ec0ff */
[----:B------:R-:W-:Y:S01]  /*a2b0*/  FMUL.FTZ R64, R10, R64 ;  /* 0x000000400a407220 */ /* 0x000fe20000410000 */
[----:B------:R-:W-:Y:S01]  /*a2c0*/  SHF.L.U32 R24, R18, 0x6, RZ ;  /* 0x0000000612187819 */ /* 0x000fe200000006ff */
[----:B------:R-:W-:Y:S01]  /*a2d0*/  FMUL.FTZ R65, R10, R65 ;  /* 0x000000410a417220 */ /* 0x000fe20000410000 */
[----:B------:R-:W-:Y:S01]  /*a2e0*/  SHF.R.S32.HI R23, RZ, 0x4, R23 ;  /* 0x00000004ff177819 */ /* 0x000fe20000011417 */
[----:B------:R-:W-:Y:S01]  /*a2f0*/  IMAD R22, R22, 0x20, R21 ;  /* 0x0000002016167824 */ /* 0x000fe200078e0215 */
[----:B------:R-:W-:Y:S01]  /*a300*/  LEA R13, R16, R13, 0x8 ;  /* 0x0000000d100d7211 */ /* 0x000fe200078e40ff */
[----:B------:R-:W-:Y:S01]  /*a310*/  FMUL.FTZ R68, R10, R68 ;  /* 0x000000440a447220 */ /* 0x000fe20000410000 */
[----:B------:R-:W-:Y:S01]  /*a320*/  LOP3.LUT R24, R24, 0xc0, RZ, 0xc0, !PT ;  /* 0x000000c018187812 */ /* 0x000fe200078ec0ff */
[----:B------:R-:W-:Y:S01]  /*a330*/  IMAD.SHL.U32 R23, R23, 0x40, RZ ;  /* 0x0000004017177824 */ /* 0x000fe200078e00ff */
[----:B------:R-:W-:Y:S01]  /*a340*/  LOP3.LUT R21, R18, 0x1, RZ, 0xc0, !PT ;  /* 0x0000000112157812 */ /* 0x000fe200078ec0ff */
        /* <DEDUP_REMOVED lines=8> */
[C---:B------:R-:W-:Y:S01]  /*a3d0*/  FMUL.FTZ R77, R10.reuse, R77 ;  /* 0x0000004d0a4d7220 */ /* 0x040fe20000410000 */
[----:B------:R-:W-:Y:S01]  /*a3e0*/  LOP3.LUT R23, R23, 0xc0, RZ, 0xc0, !PT ;  /* 0x000000c017177812 */ /* 0x000fe200078ec0ff */
[----:B------:R-:W-:Y:S01]  /*a3f0*/  IMAD.U32 R13, R13, 0x2, R24 ;  /* 0x000000020d0d7824 */ /* 0x000fe200078e0018 */
[----:B------:R-:W-:Y:S01]  /*a400*/  SHF.L.U32 R26, R17, 0x3, RZ ;  /* 0x00000003111a7819 */ /* 0x000fe200000006ff */
[----:B------:R-:W-:Y:S01]  /*a410*/  FMUL.FTZ R80, R10, R80 ;  /* 0x000000500a507220 */ /* 0x000fe20000410000 */
[----:B------:R-:W-:Y:S01]  /*a420*/  LOP3.LUT P0, RZ, R18, 0x2, RZ, 0xc0, !PT ;  /* 0x0000000212ff7812 */ /* 0x000fe2000780c0ff */
[----:B------:R-:W-:Y:S01]  /*a430*/  FMUL.FTZ R81, R10, R81 ;  /* 0x000000510a517220 */ /* 0x000fe20000410000 */
[----:B------:R-:W-:Y:S01]  /*a440*/  LOP3.LUT R17, R23, 0x18, R26, 0xf8, !PT ;  /* 0x0000001817117812 */ /* 0x000fe200078ef81a */
[C---:B------:R-:W-:Y:S01]  /*a450*/  FMUL.FTZ R42, R8.reuse, R42 ;  /* 0x0000002a082a7220 */ /* 0x040fe20000410000 */
[----:B------:R-:W-:Y:S01]  /*a460*/  SHF.R.U32.HI R26, RZ, 0x3, R23 ;  /* 0x00000003ff1a7819 */ /* 0x000fe20000011617 */
[C---:B------:R-:W-:Y:S01]  /*a470*/  FMUL.FTZ R47, R8.reuse, R47 ;  /* 0x0000002f082f7220 */ /* 0x040fe20000410000 */
[----:B------:R-:W-:Y:S01]  /*a480*/  SHF.L.U32 R18, R13, 0x2, RZ ;  /* 0x000000020d127819 */ /* 0x000fe200000006ff */
[C---:B------:R-:W-:Y:S01]  /*a490*/  FMUL.FTZ R46, R8.reuse, R46 ;  /* 0x0000002e082e7220 */ /* 0x040fe20000410000 */
[----:B------:R-:W-:Y:S01]  /*a4a0*/  MOV R10, 0x40 ;  /* 0x00000040000a7802 */ /* 0x000fe20000000f00 */
[C---:B------:R-:W-:Y:S01]  /*a4b0*/  FMUL.FTZ R51, R8.reuse, R51 ;  /* 0x0000003308337220 */ /* 0x040fe20000410000 */
[----:B------:R-:W-:Y:S01]  /*a4c0*/  LEA R20, R19, R22, 0x2 ;  /* 0x0000001613147211 */ /* 0x000fe200078e10ff */
[C---:B------:R-:W-:Y:S01]  /*a4d0*/  FMUL.FTZ R50, R8.reuse, R50 ;  /* 0x0000003208327220 */ /* 0x040fe20000410000 */
[----:B------:R-:W-:Y:S01]  /*a4e0*/  LOP3.LUT R17, R17, R26, RZ, 0x3c, !PT ;  /* 0x0000001a11117212 */ /* 0x000fe200078e3cff */
[----:B------:R-:W-:Y:S01]  /*a4f0*/  FMUL.FTZ R55, R8, R55 ;  /* 0x0000003708377220 */ /* 0x000fe20000410000 */
[----:B------:R-:W-:Y:S01]  /*a500*/  IADD3 R19, R18, -0x20, RZ ;  /* 0xffffffe012137810 */ /* 0x000fe20007ffe0ff */
[----:B------:R-:W-:Y:S01]  /*a510*/  FMUL.FTZ R54, R8, R54 ;  /* 0x0000003608367220 */ /* 0x000fe20000410000 */
[----:B------:R-:W-:Y:S01]  /*a520*/  SEL R10, R10, 0xffffffc0, !P0 ;  /* 0xffffffc00a0a7807 */ /* 0x000fe20004000000 */
[----:B------:R-:W-:Y:S01]  /*a530*/  FMUL.FTZ R59, R8, R59 ;  /* 0x0000003b083b7220 */ /* 0x000fe20000410000 */
[----:B------:R-:W-:Y:S01]  /*a540*/  @P1 IADD3 R19, R18, 0x20, RZ ;  /* 0x0000002012131810 */ /* 0x000fe20007ffe0ff */
[----:B------:R-:W-:Y:S01]  /*a550*/  FMUL.FTZ R58, R8, R58 ;  /* 0x0000003a083a7220 */ /* 0x000fe20000410000 */
[----:B------:R-:W-:Y:S01]  /*a560*/  IADD3 R18, R18, R10, RZ ;  /* 0x0000000a12127210 */ /* 0x000fe20007ffe0ff */
[C---:B------:R-:W-:Y:S01]  /*a570*/  FMUL.FTZ R63, R8.reuse, R63 ;  /* 0x0000003f083f7220 */ /* 0x040fe20000410000 */
[----:B------:R-:W-:Y:S01]  /*a580*/  STS.64 [R13.X4], R36 ;  /* 0x000000240d007388 */ /* 0x000fe20000004a00 */
[----:B------:R-:W-:Y:S01]  /*a590*/  FMUL.FTZ R62, R8, R62 ;  /* 0x0000003e083e7220 */ /* 0x000fe20000410000 */
[----:B------:R-:W-:Y:S01]  /*a5a0*/  LEA.HI R14, R14, R3, RZ, 0x5 ;  /* 0x000000030e0e7211 */ /* 0x000fe200078f28ff */
[C---:B------:R-:W-:Y:S01]  /*a5b0*/  FMUL.FTZ R67, R8.reuse, R67 ;  /* 0x0000004308437220 */ /* 0x040fe20000410000 */
[----:B------:R-:W-:Y:S01]  /*a5c0*/  STS.64 [R13.X4+0x400], R38 ;  /* 0x000400260d007388 */ /* 0x000fe20000004a00 */
[C---:B------:R-:W-:Y:S01]  /*a5d0*/  FMUL.FTZ R66, R8.reuse, R66 ;  /* 0x0000004208427220 */ /* 0x040fe20000410000 */
[----:B------:R-:W-:Y:S01]  /*a5e0*/  LOP3.LUT R4, R15, 0xffffffe0, RZ, 0xc0, !PT ;  /* 0xffffffe00f047812 */ /* 0x000fe200078ec0ff */
[C---:B------:R-:W-:Y:S01]  /*a5f0*/  FMUL.FTZ R71, R8.reuse, R71 ;  /* 0x0000004708477220 */ /* 0x040fe20000410000 */
[----:B------:R-:W-:Y:S01]  /*a600*/  STS.64 [R19], R40 ;  /* 0x0000002813007388 */ /* 0x000fe20000000a00 */
[C---:B------:R-:W-:Y:S01]  /*a610*/  FMUL.FTZ R70, R8.reuse, R70 ;  /* 0x0000004608467220 */ /* 0x040fe20000410000 */
[----:B------:R-:W1:Y:S01]  /*a620*/  @P2 MUFU.LG2 R6, R6 ;  /* 0x0000000600062308 */ /* 0x000e620000000c00 */
[C---:B------:R-:W-:Y:S01]  /*a630*/  FMUL.FTZ R75, R8.reuse, R75 ;  /* 0x0000004b084b7220 */ /* 0x040fe20000410000 */
[----:B------:R-:W-:Y:S01]  /*a640*/  STS.64 [R19+0x400], R42 ;  /* 0x0004002a13007388 */ /* 0x000fe20000000a00 */
[----:B------:R-:W-:Y:S01]  /*a650*/  FMUL.FTZ R74, R8, R74 ;  /* 0x0000004a084a7220 */ /* 0x000fe20000410000 */
[----:B------:R-:W-:Y:S01]  /*a660*/  LOP3.LUT R14, R14, 0xffffffe0, RZ, 0xc0, !PT ;  /* 0xffffffe00e0e7812 */ /* 0x000fe200078ec0ff */
[C---:B------:R-:W-:Y:S01]  /*a670*/  FMUL.FTZ R79, R8.reuse, R79 ;  /* 0x0000004f084f7220 */ /* 0x040fe20000410000 */
[----:B------:R-:W-:Y:S01]  /*a680*/  STS.64 [R18], R44 ;  /* 0x0000002c12007388 */ /* 0x000fe20000000a00 */
[C---:B------:R-:W-:Y:S01]  /*a690*/  FMUL.FTZ R78, R8.reuse, R78 ;  /* 0x0000004e084e7220 */ /* 0x040fe20000410000 */
[----:B------:R-:W2:Y:S01]  /*a6a0*/  @P3 MUFU.LG2 R7, R7 ;  /* 0x0000000700073308 */ /* 0x000ea20000000c00 */
[C---:B------:R-:W-:Y:S01]  /*a6b0*/  FMUL.FTZ R83, R8.reuse, R83 ;  /* 0x0000005308537220 */ /* 0x040fe20000410000 */
[----:B------:R-:W-:Y:S01]  /*a6c0*/  STS.64 [R18+0x400], R46 ;  /* 0x0004002e12007388 */ /* 0x000fe20000000a00 */
[----:B------:R-:W-:Y:S01]  /*a6d0*/  FMUL.FTZ R82, R8, R82 ;  /* 0x0000005208527220 */ /* 0x000fe20000410000 */
[----:B------:R-:W-:Y:S01]  /*a6e0*/  IADD3 R4, R5, -R4, RZ ;  /* 0x8000000405047210 */ /* 0x000fe20007ffe0ff */
[----:B------:R-:W-:Y:S01]  /*a6f0*/  IMAD.IADD R8, R20, 0x1, R17 ;  /* 0x0000000114087824 */ /* 0x000fe200078e0211 */
[----:B------:R-:W-:-:S02]  /*a700*/  IADD3 R17, R10, R19, RZ ;  /* 0x000000130a117210 */ /* 0x000fc40007ffe0ff */
[----:B------:R-:W3:Y:S01]  /*a710*/  S2R R10, SR_CTAID.X ;  /* 0x00000000000a7919 */ /* 0x000ee20000002500 */
[----:B------:R-:W-:Y:S01]  /*a720*/  LEA.HI R12, R12, R5, RZ, 0x3 ;  /* 0x000000050c0c7211 */ /* 0x000fe200078f18ff */
[----:B-1----:R-:W-:Y:S01]  /*a730*/  @P2 FMUL.FTZ R15, R6, 0.69314718246459960938 ;  /* 0x3f317218060f2820 */ /* 0x002fe20000410000 */
[----:B------:R-:W-:Y:S01]  /*a740*/  IADD3 R14, R3, -R14, RZ ;  /* 0x8000000e030e7210 */ /* 0x000fe20007ffe0ff */
[----:B------:R-:W-:Y:S01]  /*a750*/  STS.64 [R17], R48 ;  /* 0x0000003011007388 */ /* 0x000fe20000000a00 */
[----:B------:R-:W-:Y:S02]  /*a760*/  LOP3.LUT P0, RZ, R4, 0x3, RZ, 0xc0, !PT ;  /* 0x0000000304ff7812 */ /* 0x000fe4000780c0ff */
[----:B------:R-:W-:Y:S01]  /*a770*/  LOP3.LUT R12, R12, 0xfffffff8, RZ, 0xc0, !PT ;  /* 0xfffffff80c0c7812 */ /* 0x000fe200078ec0ff */
[----:B------:R-:W-:Y:S01]  /*a780*/  STS.64 [R17+0x400], R50 ;  /* 0x0004003211007388 */ /* 0x000fe20000000a00 */
[----:B------:R-:W-:Y:S01]  /*a790*/  SHF.R.S32.HI R3, RZ, 0x1f, R14 ;  /* 0x0000001fff037819 */ /* 0x000fe2000001140e */
[----:B--2---:R-:W-:Y:S01]  /*a7a0*/  @P3 FMUL.FTZ R7, R7, 0.69314718246459960938 ;  /* 0x3f31721807073820 */ /* 0x004fe20000410000 */
[----:B------:R-:W-:Y:S01]  /*a7b0*/  MOV R4, 0xff800000 ;  /* 0xff80000000047802 */ /* 0x000fe20000000f00 */
[----:B------:R-:W-:Y:S01]  /*a7c0*/  STS.64 [R13.X4+0x2000], R52 ;  /* 0x002000340d007388 */ /* 0x000fe20000004a00 */
[----:B------:R-:W-:Y:S01]  /*a7d0*/  IMAD.IADD R12, R5, 0x1, -R12 ;  /* 0x00000001050c7824 */ /* 0x000fe200078e0a0c */
[----:B------:R-:W-:Y:S01]  /*a7e0*/  LEA.HI R3, R3, R14, RZ, 0x2 ;  /* 0x0000000e03037211 */ /* 0x000fe200078f10ff */
[----:B------:R-:W-:Y:S01]  /*a7f0*/  IMAD.MOV.U32 R5, RZ, RZ, -0x800000 ;  /* 0xff800000ff057424 */ /* 0x000fe200078e00ff */
[----:B------:R-:W-:Y:S01]  /*a800*/  STS.64 [R13.X4+0x2400], R54 ;  /* 0x002400360d007388 */ /* 0x000fe20000004a00 */
[----:B------:R-:W-:Y:S01]  /*a810*/  @P3 FFMA.FTZ R4, R2, c[0x0][0x238], R7 ;  /* 0x00008e0002043a23 */ /* 0x000fe20000010007 */
[----:B------:R-:W-:Y:S01]  /*a820*/  SHF.R.S32.HI R6, RZ, 0x2, R3 ;  /* 0x00000002ff067819 */ /* 0x000fe20000011403 */
[----:B------:R-:W-:Y:S01]  /*a830*/  @P2 FFMA.FTZ R5, R0, c[0x0][0x238], R15 ;  /* 0x00008e0000052a23 */ /* 0x000fe2000001000f */
[----:B------:R-:W-:Y:S04]  /*a840*/  STS.64 [R19+0x2000], R56 ;  /* 0x0020003813007388 */ /* 0x000fe80000000a00 */
[----:B------:R-:W-:Y:S01]  /*a850*/  STS.64 [R19+0x2400], R58 ;  /* 0x0024003a13007388 */ /* 0x000fe20000000a00 */
[----:B---3--:R-:W-:-:S03]  /*a860*/  IMAD.SHL.U32 R10, R10, 0x40, RZ ;  /* 0x000000400a0a7824 */ /* 0x008fc600078e00ff */
        /* <DEDUP_REMOVED lines=10> */
[----:B------:R-:W-:Y:S04]  /*a910*/  STS.64 [R18+0x4400], R78 ;  /* 0x0044004e12007388 */ /* 0x000fe80000000a00 */
[----:B------:R-:W-:Y:S04]  /*a920*/  STS.64 [R17+0x4000], R80 ;  /* 0x0040005011007388 */ /* 0x000fe80000000a00 */
[----:B------:R2:W-:Y:S01]  /*a930*/  STS.64 [R17+0x4400], R82 ;  /* 0x0044005211007388 */ /* 0x0005e20000000a00 */
[----:B-1----:R-:W-:-:S03]  /*a940*/  SHF.R.S32.HI R13, RZ, 0x1f, R16 ;  /* 0x0000001fff0d7819 */ /* 0x002fc60000011410 */
[----:B------:R-:W-:Y:S01]  /*a950*/  BAR.SYNC.DEFER_BLOCKING 0x0 ;  /* 0x0000000000007b1d */ /* 0x000fe20000010000 */
[----:B------:R-:W-:-:S04]  /*a960*/  LEA.HI R13, R13, R16, RZ, 0x2 ;  /* 0x000000100d0d7211 */ /* 0x000fc800078f10ff */
[----:B------:R-:W-:-:S04]  /*a970*/  LOP3.LUT R13, R13, 0xffffffc, RZ, 0xc0, !PT ;  /* 0x0ffffffc0d0d7812 */ /* 0x000fc800078ec0ff */
[----:B------:R-:W-:Y:S02]  /*a980*/  IADD3 R13, R16, -R13, RZ ;  /* 0x8000000d100d7210 */ /* 0x000fe40007ffe0ff */
[----:B------:R-:W-:Y:S02]  /*a990*/  SHF.L.U32 R16, R12, 0x2, RZ ;  /* 0x000000020c107819 */ /* 0x000fe400000006ff */
[----:B------:R-:W-:Y:S02]  /*a9a0*/  LEA R6, R13, R6, 0x4 ;  /* 0x000000060d067211 */ /* 0x000fe400078e20ff */
[----:B--2---:R-:W-:Y:S01]  /*a9b0*/  SHF.R.S32.HI R17, RZ, 0x1f, R16 ;  /* 0x0000001fff117819 */ /* 0x004fe20000011410 */
[----:B------:R1:W2:Y:S04]  /*a9c0*/  LDS.128 R60, [R8.X4] ;  /* 0x00000000083c7984 */ /* 0x0002a80000004c00 */
[----:B------:R1:W3:Y:S04]  /*a9d0*/  LDS.128 R56, [R8.X4+0x800] ;  /* 0x0008000008387984 */ /* 0x0002e80000004c00 */
[----:B------:R1:W4:Y:S04]  /*a9e0*/  LDS.128 R52, [R8.X4+0x1000] ;  /* 0x0010000008347984 */ /* 0x0003280000004c00 */
[----:B------:R1:W1:Y:S04]  /*a9f0*/  LDS.128 R48, [R8.X4+0x1800] ;  /* 0x0018000008307984 */ /* 0x0002680000004c00 */
[----:B------:R1:W1:Y:S04]  /*aa00*/  LDS.128 R44, [R8.X4+0x2000] ;  /* 0x00200000082c7984 */ /* 0x0002680000004c00 */
[----:B------:R1:W1:Y:S04]  /*aa10*/  LDS.128 R40, [R8.X4+0x2800] ;  /* 0x0028000008287984 */ /* 0x0002680000004c00 */
[----:B------:R1:W1:Y:S04]  /*aa20*/  LDS.128 R36, [R8.X4+0x3000] ;  /* 0x0030000008247984 */ /* 0x0002680000004c00 */
[----:B------:R1:W1:Y:S04]  /*aa30*/  LDS.128 R32, [R8.X4+0x3800] ;  /* 0x0038000008207984 */ /* 0x0002680000004c00 */
[----:B------:R1:W1:Y:S04]  /*aa40*/  LDS.128 R28, [R8.X4+0x4000] ;  /* 0x00400000081c7984 */ /* 0x0002680000004c00 */
[----:B------:R1:W1:Y:S04]  /*aa50*/  LDS.128 R24, [R8.X4+0x4800] ;  /* 0x0048000008187984 */ /* 0x0002680000004c00 */
[----:B------:R1:W1:Y:S04]  /*aa60*/  LDS.128 R20, [R8.X4+0x5000] ;  /* 0x0050000008147984 */ /* 0x0002680000004c00 */
[----:B------:R1:W1:Y:S01]  /*aa70*/  LDS.128 R64, [R8.X4+0x5800] ;  /* 0x0058000008407984 */ /* 0x0002620000004c00 */
[----:B------:R-:W-:Y:S05]  /*aa80*/  @P0 BRA `(.L_x_4417) ;  /* 0x000000a000000947 */ /* 0x000fea0003800000 */
[----:B--23--:R-:W-:Y:S02]  /*aa90*/  IADD3 R3, R6, 0x8, RZ ;  /* 0x0000000806037810 */ /* 0x00cfe40007ffe0ff */
[----:B------:R-:W-:-:S02]  /*aaa0*/  SHF.R.S32.HI R2, RZ, 0x1f, R6 ;  /* 0x0000001fff027819 */ /* 0x000fc40000011406 */
[----:B------:R-:W-:Y:S02]  /*aab0*/  IADD3 R0, P0, R9, R6, RZ ;  /* 0x0000000609007210 */ /* 0x000fe40007f1e0ff */
[-C--:B------:R-:W-:Y:S02]  /*aac0*/  ISETP.GE.AND P2, PT, R6, R118.reuse, PT ;  /* 0x000000760600720c */ /* 0x080fe40003f46270 */
[----:B------:R-:W-:Y:S02]  /*aad0*/  ISETP.GE.AND P1, PT, R3, R118, PT ;  /* 0x000000760300720c */ /* 0x000fe40003f26270 */
[----:B------:R-:W-:Y:S02]  /*aae0*/  LEA.HI.X.SX32 R3, R9, R2, 0x1, P0 ;  /* 0x0000000209037211 */ /* 0x000fe400000f0eff */
[----:B------:R-:W-:-:S04]  /*aaf0*/  LEA R2, P0, R0, c[0x0][0x208], 0x2 ;  /* 0x0000820000027a11 */ /* 0x000fc800078010ff */
[----:B------:R-:W-:-:S05]  /*ab00*/  LEA.HI.X R3, R0, c[0x0][0x20c], R3, 0x2, P0 ;  /* 0x0000830000037a11 */ /* 0x000fca00000f1403 */
[----:B------:R2:W-:Y:S04]  /*ab10*/  @!P2 STG.E [R2.64], R4 ;  /* 0x000000040200a986 */ /* 0x0005e8000c101908 */
[----:B------:R2:W-:Y:S02]  /*ab20*/  @!P1 STG.E [R2.64+0x20], R5 ;  /* 0x0000200502009986 */ /* 0x0005e4000c101908 */
.L_x_4417:
[----:B--23--:R-:W-:Y:S05]  /*ab30*/  BSYNC B0 ;  /* 0x0000000000007941 */ /* 0x00cfea0003800000 */
.L_x_4416:
        /* <DEDUP_REMOVED lines=18> */
.L_x_4419:
[----:B------:R-:W-:Y:S05]  /*ac60*/  BSYNC B0 ;  /* 0x0000000000007941 */ /* 0x000fea0003800000 */
.L_x_4418:
        /* <DEDUP_REMOVED lines=10> */
.L_x_4421:
[----:B------:R-:W-:Y:S05]  /*ad10*/  BSYNC B0 ;  /* 0x0000000000007941 */ /* 0x000fea0003800000 */
.L_x_4420:
[----:B------:R-:W-:Y:S01]  /*ad20*/  IADD3 R3, R11, 0x20, RZ ;  /* 0x000000200b037810 */ /* 0x000fe20007ffe0ff */
[----:B------:R-:W-:Y:S03]  /*ad30*/  BSSY B0, `(.L_x_4422) ;  /* 0x0000009000007945 */ /* 0x000fe60003800000 */
[----:B------:R-:W-:-:S13]  /*ad40*/  ISETP.GE.AND P0, PT, R3, R118, PT ;  /* 0x000000760300720c */ /* 0x000fda0003f06270 */
[----:B------:R-:W-:Y:S05]  /*ad50*/  @P0 BRA `(.L_x_4423) ;  /* 0x0000006000000947 */ /* 0x000fea0003800000 */
[----:B------:R-:W-:Y:S02]  /*ad60*/  ISETP.GE.AND P2, PT, R16, c[0x0][0x220], PT ;  /* 0x0000880010007a0c */ /* 0x000fe40003f46270 */
[----:B------:R-:W-:Y:S02]  /*ad70*/  ISETP.GE.AND P1, PT, R2, c[0x0][0x220], PT ;  /* 0x0000880002007a0c */ /* 0x000fe40003f26270 */
[----:B------:R-:W-:-:S09]  /*ad80*/  ISETP.GE.AND P0, PT, R0, c[0x0][0x220], PT ;  /* 0x0000880000007a0c */ /* 0x000fd20003f06270 */
[----:B----4-:R3:W-:Y:S04]  /*ad90*/  @!P2 STG.E.128 [R4.64+0x3000], R52 ;  /* 0x003000340400a986 */ /* 0x0107e8000c101d08 */
[----:B-1----:R3:W-:Y:S04]  /*ada0*/  @!P1 STG.E.128 [R4.64+0x3080], R36 ;  /* 0x0030802404009986 */ /* 0x0027e8000c101d08 */
[----:B------:R3:W-:Y:S02]  /*adb0*/  @!P0 STG.E.128 [R4.64+0x3100], R20 ;  /* 0x0031001404008986 */ /* 0x0007e4000c101d08 */
.L_x_4423:
[----:B------:R-:W-:Y:S05]  /*adc0*/  BSYNC B0 ;  /* 0x0000000000007941 */ /* 0x000fea0003800000 */
.L_x_4422:
        /* <DEDUP_REMOVED lines=11> */
.L_x_4424:
        /* <DEDUP_REMOVED lines=16> */
.L_x_6152:


//--------------------- .text._ZN5flash24flash_fwd_splitkv_kernelI23Flash_fwd_kernel_traitsILi96ELi64ELi64ELi4ELb0ELb0EN7cutlass6half_tE19Flash_kernel_traitsILi96ELi64ELi64ELi4ES3_EELb1ELb0ELb0ELb0ELb0ELb1ELb1ELb0EEEvNS_16Flash_fwd_paramsE --------------------------
	.section	.text._ZN5flash24flash_fwd_splitkv_kernelI23Flash_fwd_kernel_traitsILi96ELi64ELi64ELi4ELb0ELb0EN7cutlass6half_tE19Flash_kernel_traitsILi96ELi64ELi64ELi4ES3_EELb1ELb0ELb0ELb0ELb0ELb1ELb1ELb0EEEvNS_16Flash_fwd_paramsE,"ax",@progbits
	.sectioninfo	@"SHI_REGISTERS=168"
	.align	128
        .global         _ZN5flash24flash_fwd_splitkv_kernelI23Flash_fwd_kernel_traitsILi96ELi64ELi64ELi4ELb0ELb0EN7cutlass6half_tE19Flash_kernel_traitsILi96ELi64ELi64ELi4ES3_EELb1ELb0ELb0ELb0ELb0ELb1ELb1ELb0EEEvNS_16Flash_fwd_paramsE
        .type           _ZN5flash24flash_fwd_splitkv_kernelI23Flash_fwd_kernel_traitsILi96ELi64ELi64ELi4ELb0ELb0EN7cutlass6half_tE19Flash_kernel_traitsILi96ELi64ELi64ELi4ES3_EELb1ELb0ELb0ELb0ELb0ELb1ELb1ELb0EEEvNS_16Flash_fwd_paramsE,@function
        .size           _ZN5flash24flash_fwd_splitkv_kernelI23Flash_fwd_kernel_traitsILi96ELi64ELi64ELi4ELb0ELb0EN7cutlass6half_tE19Flash_kernel_traitsILi96ELi64ELi64ELi4ES3_EELb1ELb0ELb0ELb0ELb0ELb1ELb1ELb0EEEvNS_16Flash_fwd_paramsE,(.L_x_6153 - _ZN5flash24flash_fwd_splitkv_kernelI23Flash_fwd_kernel_traitsILi96ELi64ELi64ELi4ELb0ELb0EN7cutlass6half_tE19Flash_kernel_traitsILi96ELi64ELi64ELi4ES3_EELb1ELb0ELb0ELb0ELb0ELb1ELb1ELb0EEEvNS_16Flash_fwd_paramsE)
        .other          _ZN5flash24flash_fwd_splitkv_kernelI23Flash_fwd_kernel_traitsILi96ELi64ELi64ELi4ELb0ELb0EN7cutlass6half_tE19Flash_kernel_traitsILi96ELi64ELi64ELi4ES3_EELb1ELb0ELb0ELb0ELb0ELb1ELb1ELb0EEEvNS_16Flash_fwd_paramsE,@"STO_CUDA_ENTRY STV_DEFAULT"
_ZN5flash24flash_fwd_splitkv_kernelI23Flash_fwd_kernel_traitsILi96ELi64ELi64ELi4ELb0ELb0EN7cutlass6half_tE19Flash_kernel_traitsILi96ELi64ELi64ELi4ES3_EELb1ELb0ELb0ELb0ELb0ELb1ELb1ELb0EEEvNS_16Flash_fwd_paramsE:
.text._ZN5flash24flash_fwd_splitkv_kernelI23Flash_fwd_kernel_traitsILi96ELi64ELi64ELi4ELb0ELb0EN7cutlass6half_tE19Flash_kernel_traitsILi96ELi64ELi64ELi4ES3_EELb1ELb0ELb0ELb0ELb0ELb1ELb1ELb0EEEvNS_16Flash_fwd_paramsE:
        /* <DEDUP_REMOVED lines=54> */
.L_x_4425:
[----:B---34-:R-:W-:Y:S02]  /*0360*/  MOV R3, c[0x0][0x218] ;  /* 0x0000860000037a02 */ /* 0x018fe40000000f00 */
.L_x_4426:
        /* <DEDUP_REMOVED lines=60> */
[----:B------:R-:W-:Y:S01]  /*0730*/  BSSY B0, `(.L_x_4428) ;  /* 0x000001a000007945 */ /* 0x000fe20003800000 */
[----:B------:R-:W-:Y:S01]  /*0740*/  IMAD.IADD R99, R99, 0x1, -R98 ;  /* 0x0000000163637824 */ /* 0x000fe200078e0a62 */
[----:B------:R-:W-:-:S04]  /*0750*/  LEA.HI R2, R3, R90, RZ, 0x3 ;  /* 0x0000005a03027211 */ /* 0x000fc800078f18ff */
[----:B------:R-:W-:Y:S02]  /*0760*/  LOP3.LUT R3, R2, 0xfffffff8, RZ, 0xc0, !PT ;  /* 0xfffffff802037812 */ /* 0x000fe400078ec0ff */
[----:B------:R-:W-:-:S03]  /*0770*/  SHF.R.S32.HI R0, RZ, 0x3, R2 ;  /* 0x00000003ff007819 */ /* 0x000fc60000011402 */
[----:B------:R-:W-:Y:S01]  /*0780*/  IMAD.IADD R90, R90, 0x1, -R3 ;  /* 0x000000015a5a7824 */ /* 0x000fe200078e0a03 */
[----:B------:R-:W-:Y:S01]  /*0790*/  ISETP.GE.AND P1, PT, R0, R99, PT ;  /* 0x000000630000720c */ /* 0x000fe20003f26270 */
[----:B------:R-:W-:Y:S02]  /*07a0*/  IMAD R3, R125, c[0x0][0x1c0], R12 ;  /* 0x000070007d037a24 */ /* 0x000fe400078e020c */
[----:B------:R-:W-:Y:S02]  /*07b0*/  IMAD.SHL.U32 R4, R90, 0x4, RZ ;  /* 0x000000045a047824 */ /* 0x000fe400078e00ff */
[----:B------:R-:W-:-:S03]  /*07c0*/  IMAD R3, R3, c[0x0][0x214], R98 ;  /* 0x0000850003037a24 */ /* 0x000fc600078e0262 */
[----:B------:R-:W-:Y:S01]  /*07d0*/  SHF.R.S32.HI R5, RZ, 0x1f, R4 ;  /* 0x0000001fff057819 */ /* 0x000fe20000011404 */
[----:B------:R-:W-:-:S04]  /*07e0*/  IMAD R7, R3, c[0x0][0x22c], RZ ;  /* 0x00008b0003077a24 */ /* 0x000fc800078e02ff */
        /* <DEDUP_REMOVED lines=14> */
.L_x_4429:
[----:B------:R-:W-:Y:S05]  /*08d0*/  BSYNC B0 ;  /* 0x0000000000007941 */ /* 0x000fea0003800000 */
.L_x_4428:
        /* <DEDUP_REMOVED lines=10> */
.L_x_4431:
[----:B------:R-:W-:Y:S05]  /*0980*/  BSYNC B0 ;  /* 0x0000000000007941 */ /* 0x000fea0003800000 */
.L_x_4430:
        /* <DEDUP_REMOVED lines=10> */
.L_x_4433:
[----:B------:R-:W-:Y:S05]  /*0a30*/  BSYNC B0 ;  /* 0x0000000000007941 */ /* 0x000fea0003800000 */
.L_x_4432:
        /* <DEDUP_REMOVED lines=10> */
.L_x_4435:
[----:B------:R-:W-:Y:S05]  /*0ae0*/  BSYNC B0 ;  /* 0x0000000000007941 */ /* 0x000fea0003800000 */
.L_x_4434:
        /* <DEDUP_REMOVED lines=20> */
.L_x_4427:
        /* <DEDUP_REMOVED lines=93> */
.L_x_4436:
        /* <DEDUP_REMOVED lines=15> */
.L_x_4438:
        /* <DEDUP_REMOVED lines=50> */
.L_x_4437:
        /* <DEDUP_REMOVED lines=115> */
.L_x_4440:
[----:B------:R-:W-:Y:S05]  /*1d40*/  BSYNC B0 ;  /* 0x0000000000007941 */ /* 0x000fea0003800000 */
.L_x_4439:
        /* <DEDUP_REMOVED lines=36> */
.L_x_4442:
[----:B------:R-:W-:Y:S05]  /*1f90*/  BSYNC B0 ;  /* 0x0000000000007941 */ /* 0x000fea0003800000 */
.L_x_4441:
        /* <DEDUP_REMOVED lines=33> */
.L_x_4444:
[----:B------:R-:W-:Y:S05]  /*21b0*/  BSYNC B0 ;  /* 0x0000000000007941 */ /* 0x000fea0003800000 */
.L_x_4443:
        /* <DEDUP_REMOVED lines=36> */
.L_x_4446:
[----:B------:R-:W-:Y:S05]  /*2400*/  BSYNC B0 ;  /* 0x0000000000007941 */ /* 0x000fea0003800000 */
.L_x_4445:
        /* <DEDUP_REMOVED lines=39> */
.L_x_4448:
[----:B------:R-:W-:Y:S05]  /*2680*/  BSYNC B0 ;  /* 0x0000000000007941 */ /* 0x000fea0003800000 */
.L_x_4447:
        /* <DEDUP_REMOVED lines=38> */
.L_x_4450:
[----:B------:R-:W-:Y:S05]  /*28f0*/  BSYNC B0 ;  /* 0x0000000000007941 */ /* 0x000fea0003800000 */
.L_x_4449:
[----:B------:R-:W-:Y:S01]  /*2900*/  LEA.HI R9, R112, R112, RZ, 0x1 ;  /* 0x0000007070097211 */ /* 0x000fe200078f08ff */
[----:B------:R-:W-:Y:S01]  /*2910*/  IMAD.SHL.U32 R87, R87, 0x40, RZ ;  /* 0x0000004057577824 */ /* 0x000fe200078e00ff */
[----:B------:R-:W-:Y:S01]  /*2920*/  SHF.R.S32.HI R92, RZ, 0x1f, R5 ;  /* 0x0000001fff5c7819 */ /* 0x000fe20000011405 */
[----:B------:R-:W-:Y:S01]  /*2930*/  IMAD.SHL.U32 R8, R8, 0x8, RZ ;  /* 0x0000000808087824 */ /* 0x000fe200078e00ff */
[----:B------:R-:W-:Y:S01]  /*2940*/  LOP3.LUT R6, R6, 0x7fffffe, RZ, 0xc0, !PT ;  /* 0x07fffffe06067812 */ /* 0x000fe200078ec0ff */
        /* <DEDUP_REMOVED lines=15> */
[--C-:B------:R-:W-:Y:S01]  /*2a40*/  IMAD R6, R95, 0x200, R92.reuse ;  /* 0x000002005f067824 */ /* 0x100fe200078e025c */
[----:B------:R-:W-:Y:S01]  /*2a50*/  SHF.R.U32.HI R5, RZ, 0x3, R5 ;  /* 0x00000003ff057819 */ /* 0x000fe20000011605 */
[C---:B------:R-:W-:Y:S01]  /*2a60*/  IMAD R110, R93.reuse, 0x20, R92 ;  /* 0x000000205d6e7824 */ /* 0x040fe200078e025c */
[----:B------:R-:W-:Y:S01]  /*2a70*/  SHF.R.U32.HI R87, RZ, 0x3, R87 ;  /* 0x00000003ff577819 */ /* 0x000fe20000011657 */
[----:B------:R-:W-:Y:S01]  /*2a80*/  IMAD R6, R93, 0x20, R6 ;  /* 0x000000205d067824 */ /* 0x000fe200078e0206 */
[----:B------:R-:W-:-:S02]  /*2a90*/  LOP3.LUT R5, R8, R5, RZ, 0x3c, !PT ;  /* 0x0000000508057212 */ /* 0x000fc400078e3cff */
[----:B------:R-:W-:-:S03]  /*2aa0*/  LOP3.LUT R87, R10, R87, RZ, 0x3c, !PT ;  /* 0x000000570a577212 */ /* 0x000fc600078e3cff */
[----:B------:R-:W-:Y:S02]  /*2ab0*/  IMAD.U32 R112, R112, 0x20, R5 ;  /* 0x0000002070707824 */ /* 0x000fe400078e0005 */
[----:B------:R-:W-:Y:S02]  /*2ac0*/  IMAD.IADD R113, R87, 0x1, R6 ;  /* 0x0000000157717824 */ /* 0x000fe400078e0206 */
[----:B------:R-:W-:Y:S02]  /*2ad0*/  IMAD.SHL.U32 R112, R112, 0x2, RZ ;  /* 0x0000000270707824 */ /* 0x000fe400078e00ff */
[----:B------:R-:W-:Y:S02]  /*2ae0*/  IMAD.SHL.U32 R113, R113, 0x2, RZ ;  /* 0x0000000271717824 */ /* 0x000fe400078e00ff */
[----:B------:R-:W-:Y:S01]  /*2af0*/  IMAD.MOV.U32 R5, RZ, RZ, 0x20 ;  /* 0x00000020ff057424 */ /* 0x000fe200078e00ff */
[----:B------:R-:W-:Y:S01]  /*2b00*/  LDSM.16.M88.4 R12, [R112+0x3000] ;  /* 0x00300000700c783b */ /* 0x000fe20000000200 */
[----:B------:R-:W-:-:S02]  /*2b10*/  IMAD R111, R3, 0x2, R113 ;  /* 0x00000002036f7824 */ /* 0x000fc400078e0271 */
[----:B------:R-:W-:Y:S01]  /*2b20*/  IMAD.IADD R110, R87, 0x1, R110 ;  /* 0x00000001576e7824 */ /* 0x000fe200078e026e */
[----:B------:R-:W2:Y:S01]  /*2b30*/  LDSM.16.M88.4 R60, [R113] ;  /* 0x00000000713c783b */ /* 0x000ea20000000200 */
[----:B------:R-:W-:-:S03]  /*2b40*/  SEL R5, R5, 0xffffffe0, !P0 ;  /* 0xffffffe005057807 */ /* 0x000fc60004000000 */
[----:B------:R-:W-:Y:S02]  /*2b50*/  LDSM.16.M88.4 R72, [R111] ;  /* 0x000000006f48783b */ /* 0x000fe40000000200 */
[----:B------:R-:W-:Y:S02]  /*2b60*/  IMAD.IADD R109, R112, 0x1, R5 ;  /* 0x00000001706d7824 */ /* 0x000fe400078e0205 */
[----:B------:R-:W5:Y:S04]  /*2b70*/  LDSM.16.M88.4 R48, [R112+0x3400] ;  /* 0x003400007030783b */ /* 0x000f680000000200 */
[----:B------:R-:W1:Y:S04]  /*2b80*/  LDSM.16.M88.4 R4, [R109+0x3000] ;  /* 0x003000006d04783b */ /* 0x000e680000000200 */
[----:B------:R-:W-:Y:S04]  /*2b90*/  LDSM.16.M88.4 R8, [R112+0x4000] ;  /* 0x004000007008783b */ /* 0x000fe80000000200 */
[----:B------:R-:W3:Y:S04]  /*2ba0*/  LDSM.16.M88.4 R56, [R113+0x1000] ;  /* 0x001000007138783b */ /* 0x000ee80000000200 */
[----:B------:R-:W4:Y:S04]  /*2bb0*/  LDSM.16.M88.4 R40, [R112+0x3800] ;  /* 0x003800007028783b */ /* 0x000f280000000200 */
[----:B------:R-:W3:Y:S04]  /*2bc0*/  LDSM.16.M88.4 R24, [R112+0x3c00] ;  /* 0x003c00007018783b */ /* 0x000ee80000000200 */
[----:B-1----:R-:W1:Y:S04]  /*2bd0*/  LDSM.16.M88.4 R20, [R109+0x3400] ;  /* 0x003400006d14783b */ /* 0x002e680000000200 */
[----:B------:R-:W-:Y:S01]  /*2be0*/  LDSM.16.M88.4 R52, [R109+0x4000] ;  /* 0x004000006d34783b */ /* 0x000fe20000000200 */
[C---:B--2---:R-:W-:Y:S03]  /*2bf0*/  HMMA.16816.F32 R16, R60.reuse, R12, RZ ;  /* 0x0000000c3c10723c */ /* 0x044fe600000018ff */
[----:B------:R-:W2:Y:S04]  /*2c00*/  LDSM.16.M88.4 R36, [R111+0x1000] ;  /* 0x001000006f24783b */ /* 0x000ea80000000200 */
[----:B------:R-:W-:Y:S01]  /*2c10*/  LDSM.16.M88.4 R80, [R112+0x4400] ;  /* 0x004400007050783b */ /* 0x000fe20000000200 */
[C---:B------:R-:W-:Y:S03]  /*2c20*/  HMMA.16816.F32 R12, R60.reuse, R14, RZ ;  /* 0x0000000e3c0c723c */ /* 0x040fe600000018ff */
[----:B------:R-:W-:Y:S04]  /*2c30*/  LDSM.16.M88.4 R68, [R109+0x3c00] ;  /* 0x003c00006d44783b */ /* 0x000fe80000000200 */
[----:B------:R-:W-:Y:S01]  /*2c40*/  LDSM.16.M88.4 R32, [R109+0x4400] ;  /* 0x004400006d20783b */ /* 0x000fe20000000200 */
[----:B-----5:R-:W-:Y:S08]  /*2c50*/  HMMA.16816.F32 R28, R60, R48, RZ ;  /* 0x000000303c1c723c */ /* 0x020ff000000018ff */
[C---:B------:R-:W-:Y:S08]  /*2c60*/  HMMA.16816.F32 R16, R72.reuse, R4, R16 ;  /* 0x000000044810723c */ /* 0x040ff00000001810 */
[----:B------:R-:W-:Y:S01]  /*2c70*/  HMMA.16816.F32 R12, R72, R6, R12 ;  /* 0x00000006480c723c */ /* 0x000fe2000000180c */
[----:B------:R-:W5:Y:S07]  /*2c80*/  LDSM.16.M88.4 R4, [R109+0x3800] ;  /* 0x003800006d04783b */ /* 0x000f6e0000000200 */
[----:B------:R-:W-:Y:S08]  /*2c90*/  HMMA.16816.F32 R48, R60, R50, RZ ;  /* 0x000000323c30723c */ /* 0x000ff000000018ff */
[C---:B---3--:R-:W-:Y:S08]  /*2ca0*/  HMMA.16816.F32 R16, R56.reuse, R8, R16 ;  /* 0x000000083810723c */ /* 0x048ff00000001810 */
[----:B------:R-:W-:Y:S01]  /*2cb0*/  HMMA.16816.F32 R12, R56, R10, R12 ;  /* 0x0000000a380c723c */ /* 0x000fe2000000180c */
[----:B------:R-:W-:Y:S07]  /*2cc0*/  LDSM.16.M88.4 R8, [R109+0x5000] ;  /* 0x005000006d08783b */ /* 0x000fee0000000200 */
[C---:B----4-:R-:W-:Y:S08]  /*2cd0*/  HMMA.16816.F32 R44, R60.reuse, R40, RZ ;  /* 0x000000283c2c723c */ /* 0x050ff000000018ff */
[C---:B------:R-:W-:Y:S08]  /*2ce0*/  HMMA.16816.F32 R40, R60.reuse, R42, RZ ;  /* 0x0000002a3c28723c */ /* 0x040ff000000018ff */
[C---:B------:R-:W-:Y:S08]  /*2cf0*/  HMMA.16816.F32 R64, R60.reuse, R24, RZ ;  /* 0x000000183c40723c */ /* 0x040ff000000018ff */
[----:B------:R-:W-:Y:S01]  /*2d00*/  HMMA.16816.F32 R60, R60, R26, RZ ;  /* 0x0000001a3c3c723c */ /* 0x000fe200000018ff */
[----:B------:R-:W-:Y:S07]  /*2d10*/  LDSM.16.M88.4 R24, [R113+0x2000] ;  /* 0x002000007118783b */ /* 0x000fee0000000200 */
[C---:B-1----:R-:W-:Y:S08]  /*2d20*/  HMMA.16816.F32 R28, R72.reuse, R20, R28 ;  /* 0x00000014481c723c */ /* 0x042ff0000000181c */
[----:B------:R-:W-:Y:S01]  /*2d30*/  HMMA.16816.F32 R48, R72, R22, R48 ;  /* 0x000000164830723c */ /* 0x000fe20000001830 */
[----:B------:R-:W1:Y:S07]  /*2d40*/  LDSM.16.M88.4 R20, [R112+0x5000] ;  /* 0x005000007014783b */ /* 0x000e6e0000000200 */
[C---:B--2---:R-:W-:Y:S08]  /*2d50*/  HMMA.16816.F32 R16, R36.reuse, R52, R16 ;  /* 0x000000342410723c */ /* 0x044ff00000001810 */
[----:B------:R-:W-:Y:S01]  /*2d60*/  HMMA.16816.F32 R12, R36, R54, R12 ;  /* 0x00000036240c723c */ /* 0x000fe2000000180c */
[----:B------:R-:W2:Y:S07]  /*2d70*/  LDSM.16.M88.4 R52, [R112+0x4800] ;  /* 0x004800007034783b */ /* 0x000eae0000000200 */
[C---:B-----5:R-:W-:Y:S08]  /*2d80*/  HMMA.16816.F32 R44, R72.reuse, R4, R44 ;  /* 0x00000004482c723c */ /* 0x060ff0000000182c */
[----:B------:R-:W-:Y:S01]  /*2d90*/  HMMA.16816.F32 R40, R72, R6, R40 ;  /* 0x000000064828723c */ /* 0x000fe20000001828 */
[----:B------:R-:W3:Y:S07]  /*2da0*/  LDSM.16.M88.4 R4, [R111+0x2000] ;  /* 0x002000006f04783b */ /* 0x000eee0000000200 */
[C---:B------:R-:W-:Y:S08]  /*2db0*/  HMMA.16816.F32 R28, R56.reuse, R80, R28 ;  /* 0x00000050381c723c */ /* 0x040ff0000000181c */
[----:B------:R-:W-:Y:S08]  /*2dc0*/  HMMA.16816.F32 R48, R56, R82, R48 ;  /* 0x000000523830723c */ /* 0x000ff00000001830 */
[C---:B-1----:R-:W-:Y:S08]  /*2dd0*/  HMMA.16816.F32 R16, R24.reuse, R20, R16 ;  /* 0x000000141810723c */ /* 0x042ff00000001810 */
[----:B------:R-:W-:Y:S01]  /*2de0*/  HMMA.16816.F32 R12, R24, R22, R12 ;  /* 0x00000016180c723c */ /* 0x000fe2000000180c */
[----:B------:R-:W1:Y:S07]  /*2df0*/  LDSM.16.M88.4 R20, [R109+0x4800] ;  /* 0x004800006d14783b */ /* 0x000e6e0000000200 */
[----:B------:R-:W-:Y:S01]  /*2e00*/  HMMA.16816.F32 R76, R72, R68, R64 ;  /* 0x00000044484c723c */ /* 0x000fe20000001840 */
[----:B------:R-:W4:Y:S07]  /*2e10*/  LDSM.16.M88.4 R64, [R112+0x5400] ;  /* 0x005400007040783b */ /* 0x000f2e0000000200 */
[----:B------:R-:W-:Y:S08]  /*2e20*/  HMMA.16816.F32 R28, R36, R32, R28 ;  /* 0x00000020241c723c */ /* 0x000ff0000000181c */
[----:B--2---:R-:W-:Y:S01]  /*2e30*/  HMMA.16816.F32 R80, R56, R52, R44 ;  /* 0x000000343850723c */ /* 0x004fe2000000182c */
[----:B------:R-:W-:Y:S07]  /*2e40*/  LDSM.16.M88.4 R44, [R109+0x5400] ;  /* 0x005400006d2c783b */ /* 0x000fee0000000200 */
[----:B------:R-:W-:Y:S01]  /*2e50*/  HMMA.16816.F32 R48, R36, R34, R48 ;  /* 0x000000222430723c */ /* 0x000fe20000001830 */
[----:B------:R-:W2:Y:S07]  /*2e60*/  LDSM.16.M88.4 R32, [R112+0x4c00] ;  /* 0x004c00007020783b */ /* 0x000eae0000000200 */
[----:B------:R-:W-:Y:S08]  /*2e70*/  HMMA.16816.F32 R40, R56, R54, R40 ;  /* 0x000000363828723c */ /* 0x000ff00000001828 */
[C---:B---3--:R-:W-:Y:S08]  /*2e80*/  HMMA.16816.F32 R16, R4.reuse, R8, R16 ;  /* 0x000000080410723c */ /* 0x048ff00000001810 */
[----:B------:R-:W-:Y:S01]  /*2e90*/  HMMA.16816.F32 R12, R4, R10, R12 ;  /* 0x0000000a040c723c */ /* 0x000fe2000000180c */
[----:B------:R-:W3:Y:S07]  /*2ea0*/  LDSM.16.M88.4 R8, [R112+0x5800] ;  /* 0x005800007008783b */ /* 0x000eee0000000200 */
[----:B------:R-:W-:Y:S08]  /*2eb0*/  HMMA.16816.F32 R60, R72, R70, R60 ;  /* 0x00000046483c723c */ /* 0x000ff0000000183c */
[----:B-1----:R-:W-:Y:S01]  /*2ec0*/  HMMA.16816.F32 R80, R36, R20, R80 ;  /* 0x000000142450723c */ /* 0x002fe20000001850 */
[----:B------:R-:W-:-:S02]  /*2ed0*/  FMUL.FTZ R16, R16, c[0x0][0x2ec] ;  /* 0x0000bb0010107a20 */ /* 0x000fc40000410000 */
[----:B------:R-:W-:Y:S02]  /*2ee0*/  FMUL.FTZ R17, R17, c[0x0][0x2ec] ;  /* 0x0000bb0011117a20 */ /* 0x000fe40000410000 */
[----:B------:R-:W1:Y:S01]  /*2ef0*/  MUFU.TANH R52, R16 ;  /* 0x0000001000347308 */ /* 0x000e620000002400 */
[----:B------:R-:W-:Y:S02]  /*2f00*/  FMUL.FTZ R54, R18, c[0x0][0x2ec] ;  /* 0x0000bb0012367a20 */ /* 0x000fe40000410000 */
[----:B------:R-:W-:Y:S01]  /*2f10*/  HMMA.16816.F32 R40, R36, R22, R40 ;  /* 0x000000162428723c */ /* 0x000fe20000001828 */
[----:B------:R-:W5:Y:S01]  /*2f20*/  LDSM.16.M88.4 R20, [R109+0x4c00] ;  /* 0x004c00006d14783b */ /* 0x000f620000000200 */
[----:B------:R-:W-:Y:S02]  /*2f30*/  FMUL.FTZ R12, R12, c[0x0][0x2ec] ;  /* 0x0000bb000c0c7a20 */ /* 0x000fe40000410000 */
[----:B------:R-:W-:Y:S01]  /*2f40*/  FMUL.FTZ R13, R13, c[0x0][0x2ec] ;  /* 0x0000bb000d0d7a20 */ /* 0x000fe20000410000 */
[----:B------:R1:W1:Y:S01]  /*2f50*/  MUFU.TANH R53, R17 ;  /* 0x0000001100357308 */ /* 0x0002620000002400 */
[----:B------:R-:W-:-:S02]  /*2f60*/  FMUL.FTZ R14, R14, c[0x0][0x2ec] ;  /* 0x0000bb000e0e7a20 */ /* 0x000fc40000410000 */
[----:B----4-:R-:W-:Y:S01]  /*2f70*/  HMMA.16816.F32 R28, R24, R64, R28 ;  /* 0x00000040181c723c */ /* 0x010fe2000000181c */
[----:B------:R-:W-:-:S04]  /*2f80*/  FMUL.FTZ R15, R15, c[0x0][0x2ec] ;  /* 0x0000bb000f0f7a20 */ /* 0x000fc80000410000 */
[----:B------:R-:W-:Y:S03]  /*2f90*/  MUFU.TANH R55, R12 ;  /* 0x0000000c00377308 */ /* 0x000fe60000002400 */
[----:B--2---:R-:W-:Y:S05]  /*2fa0*/  HMMA.16816.F32 R60, R56, R34, R60 ;  /* 0x00000022383c723c */ /* 0x004fea000000183c */
[----:B------:R-:W-:Y:S03]  /*2fb0*/  MUFU.TANH R54, R54 ;  /* 0x0000003600367308 */ /* 0x000fe60000002400 */
[----:B------:R-:W-:Y:S08]  /*2fc0*/  HMMA.16816.F32 R48, R24, R66, R48 ;  /* 0x000000421830723c */ /* 0x000ff00000001830 */
[----:B------:R-:W-:Y:S08]  /*2fd0*/  HMMA.16816.F32 R76, R56, R32, R76 ;  /* 0x00000020384c723c */ /* 0x000ff0000000184c */
[C---:B---3--:R-:W-:Y:S08]  /*2fe0*/  HMMA.16816.F32 R80, R24.reuse, R8, R80 ;  /* 0x000000081850723c */ /* 0x048ff00000001850 */
[----:B------:R-:W-:Y:S01]  /*2ff0*/  HMMA.16816.F32 R40, R24, R10, R40 ;  /* 0x0000000a1828723c */ /* 0x000fe20000001828 */
[----:B------:R-:W2:Y:S07]  /*3000*/  LDSM.16.M88.4 R8, [R112+0x5c00] ;  /* 0x005c00007008783b */ /* 0x000eae0000000200 */
[----:B------:R-:W-:Y:S01]  /*3010*/  HMMA.16816.F32 R28, R4, R44, R28 ;  /* 0x0000002c041c723c */ /* 0x000fe2000000181c */
[----:B------:R-:W-:Y:S06]  /*3020*/  MUFU.TANH R44, R13 ;  /* 0x0000000d002c7308 */ /* 0x000fec0000002400 */
[----:B------:R-:W-:Y:S01]  /*3030*/  FMUL.FTZ R45, R19, c[0x0][0x2ec] ;  /* 0x0000bb00132d7a20 */ /* 0x000fe20000410000 */
[----:B-----5:R-:W-:Y:S01]  /*3040*/  HMMA.16816.F32 R60, R36, R22, R60 ;  /* 0x00000016243c723c */ /* 0x020fe2000000183c */
[----:B-1----:R-:W1:Y:S04]  /*3050*/  LDSM.16.M88.4 R16, [R109+0x5800] ;  /* 0x005800006d10783b */ /* 0x002e680000000200 */
[----:B------:R-:W-:Y:S03]  /*3060*/  MUFU.TANH R45, R45 ;  /* 0x0000002d002d7308 */ /* 0x000fe60000002400 */
[----:B------:R-:W-:Y:S05]  /*3070*/  HMMA.16816.F32 R48, R4, R46, R48 ;  /* 0x0000002e0430723c */ /* 0x000fea0000001830 */
[----:B------:R-:W3:Y:S03]  /*3080*/  MUFU.TANH R46, R14 ;  /* 0x0000000e002e7308 */ /* 0x000ee60000002400 */
[----:B------:R-:W-:Y:S01]  /*3090*/  HMMA.16816.F32 R76, R36, R20, R76 ;  /* 0x00000014244c723c */ /* 0x000fe2000000184c */
[----:B------:R-:W-:-:S02]  /*30a0*/  FMUL.FTZ R28, R28, c[0x0][0x2ec] ;  /* 0x0000bb001c1c7a20 */ /* 0x000fc40000410000 */
[----:B------:R-:W-:Y:S02]  /*30b0*/  FMUL.FTZ R29, R29, c[0x0][0x2ec] ;  /* 0x0000bb001d1d7a20 */ /* 0x000fe40000410000 */
[----:B------:R4:W-:Y:S02]  /*30c0*/  MUFU.TANH R47, R15 ;  /* 0x0000000f002f7308 */ /* 0x0009e40000002400 */
[----:B------:R-:W-:Y:S01]  /*30d0*/  IMAD R21, R95, 0x10, R98 ;  /* 0x000000105f157824 */ /* 0x000fe200078e0262 */
[C---:B--2---:R-:W-:Y:S04]  /*30e0*/  HMMA.16816.F32 R60, R24.reuse, R10, R60 ;  /* 0x0000000a183c723c */ /* 0x044fe8000000183c */
[----:B------:R-:W-:Y:S01]  /*30f0*/  IADD3 R94, R21, 0x1, R94 ;  /* 0x00000001155e7810 */ /* 0x000fe20007ffe05e */
[----:B------:R-:W-:Y:S01]  /*3100*/  IMAD.SHL.U32 R21, R90, 0x2, RZ ;  /* 0x000000025a157824 */ /* 0x000fe200078e00ff */
[----:B------:R-:W2:Y:S02]  /*3110*/  MUFU.TANH R28, R28 ;  /* 0x0000001c001c7308 */ /* 0x000ea40000002400 */
[----:B------:R-:W-:Y:S01]  /*3120*/  IADD3 R20, R91, R94, -R99 ;  /* 0x0000005e5b147210 */ /* 0x000fe20007ffe863 */
[----:B------:R-:W-:Y:S01]  /*3130*/  FMUL.FTZ R32, R48, c[0x0][0x2ec] ;  /* 0x0000bb0030207a20 */ /* 0x000fe20000410000 */
[----:B------:R-:W-:Y:S01]  /*3140*/  LOP3.LUT R21, R21, 0x6, RZ, 0xc0, !PT ;  /* 0x0000000615157812 */ /* 0x000fe200078ec0ff */
[----:B------:R-:W-:Y:S01]  /*3150*/  FMUL.FTZ R33, R49, c[0x0][0x2ec] ;  /* 0x0000bb0031217a20 */ /* 0x000fe20000410000 */
[----:B------:R-:W-:Y:S01]  /*3160*/  IADD3 R20, R20, c[0x0][0x2e8], RZ ;  /* 0x0000ba0014147a10 */ /* 0x000fe20007ffe0ff */
[----:B----4-:R-:W4:Y:S01]  /*3170*/  LDSM.16.M88.4 R12, [R109+0x5c00] ;  /* 0x005c00006d0c783b */ /* 0x010f220000000200 */
[----:B------:R-:W5:Y:S01]  /*3180*/  MUFU.TANH R29, R29 ;  /* 0x0000001d001d7308 */ /* 0x000f620000002400 */
[----:B------:R-:W-:Y:S01]  /*3190*/  FMUL.FTZ R50, R50, c[0x0][0x2ec] ;  /* 0x0000bb0032327a20 */ /* 0x000fe20000410000 */
[----:B------:R-:W-:Y:S01]  /*31a0*/  HMMA.16816.F32 R76, R24, R8, R76 ;  /* 0x00000008184c723c */ /* 0x000fe2000000184c */
[----:B------:R-:W-:Y:S01]  /*31b0*/  IADD3 R98, R20, 0x8, RZ ;  /* 0x0000000814627810 */ /* 0x000fe20007ffe0ff */
[----:B------:R-:W-:-:S04]  /*31c0*/  DEPBAR.LE SB0, 0x0 ;  /* 0x000080000000791a */ /* 0x000fc80000000000 */
[-C--:B------:R-:W-:Y:S01]  /*31d0*/  IMNMX R99, R20, R91.reuse, PT ;  /* 0x0000005b14637217 */ /* 0x080fe20003800200 */
[----:B------:R-:W-:Y:S01]  /*31e0*/  IMAD.IADD R8, R0, 0x1, R21 ;  /* 0x0000000100087824 */ /* 0x000fe200078e0215 */
[C---:B-1----:R-:W-:Y:S01]  /*31f0*/  HMMA.16816.F32 R40, R4.reuse, R18, R40 ;  /* 0x000000120428723c */ /* 0x042fe20000001828 */
[----:B------:R-:W-:Y:S01]  /*3200*/  IMNMX R98, R98, R91, PT ;  /* 0x0000005b62627217 */ /* 0x000fe20003800200 */
[----:B------:R-:W1:Y:S02]  /*3210*/  MUFU.TANH R32, R32 ;  /* 0x0000002000207308 */ /* 0x000e640000002400 */
[C---:B------:R-:W-:Y:S02]  /*3220*/  IADD3 R10, R8.reuse, 0x1, RZ ;  /* 0x00000001080a7810 */ /* 0x040fe40007ffe0ff */
[-C--:B------:R-:W-:Y:S01]  /*3230*/  ISETP.GE.AND P5, PT, R8, R99.reuse, PT ;  /* 0x000000630800720c */ /* 0x080fe20003fa6270 */
[----:B------:R-:W-:Y:S01]  /*3240*/  FMUL.FTZ R19, R51, c[0x0][0x2ec] ;  /* 0x0000bb0033137a20 */ /* 0x000fe20000410000 */
[----:B------:R-:W-:Y:S01]  /*3250*/  HMMA.16816.F32 R80, R4, R16, R80 ;  /* 0x000000100450723c */ /* 0x000fe20000001850 */
[C---:B------:R-:W-:Y:S01]  /*3260*/  ISETP.GE.AND P1, PT, R10.reuse, R99, PT ;  /* 0x000000630a00720c */ /* 0x040fe20003f26270 */
[----:B------:R-:W1:Y:S01]  /*3270*/  MUFU.TANH R33, R33 ;  /* 0x0000002100217308 */ /* 0x000e620000002400 */
[----:B------:R-:W-:-:S02]  /*3280*/  ISETP.GE.AND P3, PT, R10, R98, PT ;  /* 0x000000620a00720c */ /* 0x000fc40003f66270 */
[----:B------:R-:W-:Y:S02]  /*3290*/  IADD3 R20, R8, 0x8, RZ ;  /* 0x0000000808147810 */ /* 0x000fe40007ffe0ff */
[----:B------:R-:W-:Y:S01]  /*32a0*/  FMUL.FTZ R16, R30, c[0x0][0x2ec] ;  /* 0x0000bb001e107a20 */ /* 0x000fe20000410000 */
[----:B------:R-:W-:Y:S01]  /*32b0*/  IADD3 R10, R8, 0x10, RZ ;  /* 0x00000010080a7810 */ /* 0x000fe20007ffe0ff */
[----:B------:R-:W-:Y:S01]  /*32c0*/  FMUL.FTZ R17, R31, c[0x0][0x2ec] ;  /* 0x0000bb001f117a20 */ /* 0x000fe20000410000 */
[----:B------:R-:W1:Y:S01]  /*32d0*/  MUFU.TANH R18, R50 ;  /* 0x0000003200127308 */ /* 0x000e620000002400 */
[----:B------:R-:W-:Y:S02]  /*32e0*/  FSEL R52, R52, -INF , !P5 ;  /* 0xff80000034347808 */ /* 0x000fe40006800000 */
[----:B------:R-:W-:Y:S02]  /*32f0*/  FSEL R53, R53, -INF , !P1 ;  /* 0xff80000035357808 */ /* 0x000fe40004800000 */
[----:B------:R-:W-:Y:S01]  /*3300*/  ISETP.GE.AND P4, PT, R20, R98, PT ;  /* 0x000000621400720c */ /* 0x000fe20003f86270 */
[----:B------:R-:W-:Y:S01]  /*3310*/  FMUL.FTZ R9, R40, c[0x0][0x2ec] ;  /* 0x0000bb0028097a20 */ /* 0x000fe20000410000 */
[-C--:B------:R-:W-:Y:S01]  /*3320*/  ISETP.GE.AND P1, PT, R10, R99.reuse, PT ;  /* 0x000000630a00720c */ /* 0x080fe20003f26270 */
[----:B------:R-:W1:Y:S01]  /*3330*/  MUFU.TANH R16, R16 ;  /* 0x0000001000107308 */ /* 0x000e620000002400 */
[----:B------:R-:W-:Y:S01]  /*3340*/  FMUL.FTZ R42, R42, c[0x0][0x2ec] ;  /* 0x0000bb002a2a7a20 */ /* 0x000fe20000410000 */
[----:B---3--:R-:W-:Y:S01]  /*3350*/  FSEL R46, R46, -INF , !P4 ;  /* 0xff8000002e2e7808 */ /* 0x008fe20006000000 */
[----:B----4-:R-:W-:Y:S01]  /*3360*/  HMMA.16816.F32 R60, R4, R14, R60 ;  /* 0x0000000e043c723c */ /* 0x010fe2000000183c */
[----:B------:R-:W-:Y:S01]  /*3370*/  ISETP.GE.AND P2, PT, R20, R99, PT ;  /* 0x000000631400720c */ /* 0x000fe20003f46270 */
[----:B------:R-:W-:-:S02]  /*3380*/  FMUL.FTZ R41, R41, c[0x0][0x2ec] ;  /* 0x0000bb0029297a20 */ /* 0x000fc40000410000 */
[----:B------:R-:W-:Y:S01]  /*3390*/  FMUL.FTZ R80, R80, c[0x0][0x2ec] ;  /* 0x0000bb0050507a20 */ /* 0x000fe20000410000 */
[----:B------:R-:W3:Y:S01]  /*33a0*/  MUFU.TANH R17, R17 ;  /* 0x0000001100117308 */ /* 0x000ee20000002400 */
[----:B------:R-:W-:Y:S01]  /*33b0*/  FMUL.FTZ R81, R81, c[0x0][0x2ec] ;  /* 0x0000bb0051517a20 */ /* 0x000fe20000410000 */
[----:B--2---:R-:W-:Y:S01]  /*33c0*/  FSEL R15, R28, -INF , !P1 ;  /* 0xff8000001c0f7808 */ /* 0x004fe20004800000 */
[----:B------:R-:W-:Y:S01]  /*33d0*/  HMMA.16816.F32 R76, R4, R12, R76 ;  /* 0x0000000c044c723c */ /* 0x000fe2000000184c */
[----:B------:R-:W-:Y:S01]  /*33e0*/  FSEL R55, R55, -INF , !P2 ;  /* 0xff80000037377808 */ /* 0x000fe20005000000 */
[----:B------:R-:W-:Y:S01]  /*33f0*/  FMUL.FTZ R82, R82, c[0x0][0x2ec] ;  /* 0x0000bb0052527a20 */ /* 0x000fe20000410000 */
[----:B------:R-:W-:Y:S01]  /*3400*/  IADD3 R14, R8, 0x28, RZ ;  /* 0x00000028080e7810 */ /* 0x000fe20007ffe0ff */
[----:B------:R-:W-:Y:S01]  /*3410*/  FMUL.FTZ R83, R83, c[0x0][0x2ec] ;  /* 0x0000bb0053537a20 */ /* 0x000fe20000410000 */
[----:B------:R-:W2:Y:S01]  /*3420*/  MUFU.TANH R19, R19 ;  /* 0x0000001300137308 */ /* 0x000ea20000002400 */
[----:B------:R-:W-:Y:S01]  /*3430*/  ISETP.GE.AND P2, PT, R10, R98, PT ;  /* 0x000000620a00720c */ /* 0x000fe20003f46270 */
[----:B------:R-:W-:Y:S01]  /*3440*/  FMUL.FTZ R43, R43, c[0x0][0x2ec] ;  /* 0x0000bb002b2b7a20 */ /* 0x000fe20000410000 */
[----:B------:R-:W-:-:S02]  /*3450*/  IADD3 R12, R8, 0x9, RZ ;  /* 0x00000009080c7810 */ /* 0x000fc40007ffe0ff */
[----:B------:R-:W-:Y:S02]  /*3460*/  IADD3 R6, R8, 0x11, RZ ;  /* 0x0000001108067810 */ /* 0x000fe40007ffe0ff */
[CC--:B------:R-:W-:Y:S01]  /*3470*/  ISETP.GE.AND P0, PT, R12.reuse, R99.reuse, PT ;  /* 0x000000630c00720c */ /* 0x0c0fe20003f06270 */
[----:B------:R-:W4:Y:S01]  /*3480*/  MUFU.TANH R9, R9 ;  /* 0x0000000900097308 */ /* 0x000f220000002400 */
[-C--:B------:R-:W-:Y:S02]  /*3490*/  ISETP.GE.AND P5, PT, R12, R98.reuse, PT ;  /* 0x000000620c00720c */ /* 0x080fe40003fa6270 */
[----:B------:R-:W-:Y:S01]  /*34a0*/  FSEL R5, R44, -INF , !P0 ;  /* 0xff8000002c057808 */ /* 0x000fe20004000000 */
[----:B------:R-:W-:Y:S01]  /*34b0*/  FMUL.FTZ R60, R60, c[0x0][0x2ec] ;  /* 0x0000bb003c3c7a20 */ /* 0x000fe20000410000 */
[-C--:B------:R-:W-:Y:S01]  /*34c0*/  ISETP.GE.AND P0, PT, R8, R98.reuse, PT ;  /* 0x000000620800720c */ /* 0x080fe20003f06270 */
[----:B------:R-:W-:Y:S01]  /*34d0*/  FMUL.FTZ R31, R62, c[0x0][0x2ec] ;  /* 0x0000bb003e1f7a20 */ /* 0x000fe20000410000 */
[C---:B------:R-:W-:Y:S01]  /*34e0*/  IADD3 R4, R8.reuse, 0x18, RZ ;  /* 0x0000001808047810 */ /* 0x040fe20007ffe0ff */
[----:B------:R-:W1:Y:S01]  /*34f0*/  MUFU.TANH R94, R42 ;  /* 0x0000002a005e7308 */ /* 0x000e620000002400 */
        /* <DEDUP_REMOVED lines=10> */
[----:B------:R-:W-:-:S02]  /*35a0*/  FSEL R6, R47, -INF , !P5 ;  /* 0xff8000002f067808 */ /* 0x000fc40006800000 */
[CC--:B------:R-:W-:Y:S02]  /*35b0*/  ISETP.GE.AND P4, PT, R4.reuse, R99.reuse, PT ;  /* 0x000000630400720c */ /* 0x0c0fe40003f86270 */
[-C--:B------:R-:W-:Y:S01]  /*35c0*/  ISETP.GE.AND P5, PT, R4, R98.reuse, PT ;  /* 0x000000620400720c */ /* 0x080fe20003fa6270 */
[----:B------:R-:W2:Y:S01]  /*35d0*/  MUFU.TANH R101, R80 ;  /* 0x0000005000657308 */ /* 0x000ea20000002400 */
[-C--:B------:R-:W-:Y:S02]  /*35e0*/  ISETP.GE.AND P1, PT, R7, R99.reuse, PT ;  /* 0x000000630700720c */ /* 0x080fe40003f26270 */
[----:B------:R-:W-:Y:S02]  /*35f0*/  IADD3 R4, R8, 0x20, RZ ;  /* 0x0000002008047810 */ /* 0x000fe40007ffe0ff */
[----:B-----5:R-:W-:Y:S02]  /*3600*/  FSEL R29, R29, -INF , !P0 ;  /* 0xff8000001d1d7808 */ /* 0x020fe40004000000 */
[----:B------:R-:W-:Y:S01]  /*3610*/  ISETP.GE.AND P0, PT, R7, R98, PT ;  /* 0x000000620700720c */ /* 0x000fe20003f06270 */
[----:B------:R-:W5:Y:S01]  /*3620*/  MUFU.TANH R95, R81 ;  /* 0x00000051005f7308 */ /* 0x000f620000002400 */
[----:B-1----:R-:W-:Y:S01]  /*3630*/  FSEL R13, R32, -INF , !P4 ;  /* 0xff800000200d7808 */ /* 0x002fe20006000000 */
[----:B------:R-:W-:Y:S01]  /*3640*/  FMUL.FTZ R32, R79, c[0x0][0x2ec] ;  /* 0x0000bb004f207a20 */ /* 0x000fe20000410000 */
[----:B------:R-:W-:Y:S01]  /*3650*/  FSEL R7, R33, -INF , !P1 ;  /* 0xff80000021077808 */ /* 0x000fe20004800000 */
[----:B------:R-:W-:Y:S01]  /*3660*/  FMUL.FTZ R33, R78, c[0x0][0x2ec] ;  /* 0x0000bb004e217a20 */ /* 0x000fe20000410000 */
[----:B------:R-:W-:-:S02]  /*3670*/  ISETP.GE.AND P4, PT, R4, R99, PT ;  /* 0x000000630400720c */ /* 0x000fc40003f86270 */
[----:B------:R-:W-:Y:S01]  /*3680*/  ISETP.GE.AND P1, PT, R4, R98, PT ;  /* 0x000000620400720c */ /* 0x000fe20003f26270 */
[----:B------:R-:W1:Y:S01]  /*3690*/  MUFU.TANH R102, R82 ;  /* 0x0000005200667308 */ /* 0x000e620000002400 */
[----:B------:R-:W-:Y:S02]  /*36a0*/  IADD3 R4, R8, 0x21, RZ ;  /* 0x0000002108047810 */ /* 0x000fe40007ffe0ff */
[----:B------:R-:W-:Y:S02]  /*36b0*/  FSEL R18, R18, -INF , !P5 ;  /* 0xff80000012127808 */ /* 0x000fe40006800000 */
[----:B------:R-:W-:Y:S02]  /*36c0*/  ISETP.GE.AND P5, PT, R14, R99, PT ;  /* 0x000000630e00720c */ /* 0x000fe40003fa6270 */
[----:B------:R-:W-:Y:S01]  /*36d0*/  FSEL R16, R16, -INF , !P2 ;  /* 0xff80000010107808 */ /* 0x000fe20005000000 */
[----:B------:R-:W1:Y:S01]  /*36e0*/  MUFU.TANH R11, R41 ;  /* 0x00000029000b7308 */ /* 0x000e620000002400 */
[----:B---3--:R-:W-:-:S02]  /*36f0*/  FSEL R10, R17, -INF , !P3 ;  /* 0xff800000110a7808 */ /* 0x008fc40005800000 */
[C---:B------:R-:W-:Y:S02]  /*3700*/  ISETP.GE.AND P2, PT, R4.reuse, R99, PT ;  /* 0x000000630400720c */ /* 0x040fe40003f46270 */
[-C--:B------:R-:W-:Y:S02]  /*3710*/  ISETP.GE.AND P3, PT, R4, R98.reuse, PT ;  /* 0x000000620400720c */ /* 0x080fe40003f66270 */
[----:B--2---:R-:W-:Y:S01]  /*3720*/  FSEL R4, R19, -INF , !P0 ;  /* 0xff80000013047808 */ /* 0x004fe20004000000 */
[----:B------:R-:W2:Y:S01]  /*3730*/  MUFU.TANH R132, R83 ;  /* 0x0000005300847308 */ /* 0x000ea20000002400 */
[----:B------:R-:W-:Y:S02]  /*3740*/  ISETP.GE.AND P0, PT, R14, R98, PT ;  /* 0x000000620e00720c */ /* 0x000fe40003f06270 */
[----:B----4-:R-:W-:Y:S02]  /*3750*/  FSEL R93, R9, -INF , !P5 ;  /* 0xff800000095d7808 */ /* 0x010fe40006800000 */
[----:B------:R-:W-:-:S02]  /*3760*/  IADD3 R9, R8, 0x38, RZ ;  /* 0x0000003808097810 */ /* 0x000fc40007ffe0ff */
[----:B------:R-:W-:Y:S01]  /*3770*/  FSEL R94, R94, -INF , !P0 ;  /* 0xff8000005e5e7808 */ /* 0x000fe20004000000 */
[----:B------:R-:W3:Y:S01]  /*3780*/  MUFU.TANH R128, R43 ;  /* 0x0000002b00807308 */ /* 0x000ee20000002400 */
[----:B------:R-:W-:Y:S02]  /*3790*/  ISETP.GE.AND P0, PT, R9, R99, PT ;  /* 0x000000630900720c */ /* 0x000fe40003f06270 */
[----:B------:R-:W-:Y:S02]  /*37a0*/  IADD3 R14, R8, 0x29, RZ ;  /* 0x00000029080e7810 */ /* 0x000fe40007ffe0ff */
[----:B------:R-:W-:Y:S02]  /*37b0*/  FSEL R103, R103, -INF , !P0 ;  /* 0xff80000067677808 */ /* 0x000fe40004000000 */
[----:B------:R-:W-:Y:S01]  /*37c0*/  FSEL R101, R101, -INF , !P4 ;  /* 0xff80000065657808 */ /* 0x000fe20006000000 */
[----:B------:R-:W4:Y:S01]  /*37d0*/  MUFU.TANH R106, R76 ;  /* 0x0000004c006a7308 */ /* 0x000f220000002400 */
[----:B-----5:R-:W-:-:S02]  /*37e0*/  FSEL R95, R95, -INF , !P2 ;  /* 0xff8000005f5f7808 */ /* 0x020fc40005000000 */
[----:B------:R-:W-:Y:S02]  /*37f0*/  ISETP.GT.AND P0, PT, R120, R115, PT ;  /* 0x000000737800720c */ /* 0x000fe40003f04270 */
[C---:B------:R-:W-:Y:S02]  /*3800*/  ISETP.GE.AND P4, PT, R14.reuse, R99, PT ;  /* 0x000000630e00720c */ /* 0x040fe40003f86270 */
[----:B------:R-:W-:Y:S01]  /*3810*/  ISETP.GE.AND P2, PT, R14, R98, PT ;  /* 0x000000620e00720c */ /* 0x000fe20003f46270 */
[----:B------:R-:W5:Y:S01]  /*3820*/  MUFU.TANH R105, R77 ;  /* 0x0000004d00697308 */ /* 0x000f620000002400 */
[C---:B------:R-:W-:Y:S02]  /*3830*/  IADD3 R17, R8.reuse, 0x30, RZ ;  /* 0x0000003008117810 */ /* 0x040fe40007ffe0ff */
[----:B------:R-:W-:Y:S02]  /*3840*/  IADD3 R14, R8, 0x31, RZ ;  /* 0x00000031080e7810 */ /* 0x000fe40007ffe0ff */
[----:B-1----:R-:W-:-:S02]  /*3850*/  FSEL R102, R102, -INF , !P1 ;  /* 0xff80000066667808 */ /* 0x002fc40004800000 */
[-C--:B------:R-:W-:Y:S01]  /*3860*/  ISETP.GE.AND P5, PT, R17, R99.reuse, PT ;  /* 0x000000631100720c */ /* 0x080fe20003fa6270 */
[----:B------:R-:W1:Y:S01]  /*3870*/  MUFU.TANH R107, R61 ;  /* 0x0000003d006b7308 */ /* 0x000e620000002400 */
[----:B------:R-:W-:Y:S02]  /*3880*/  ISETP.GE.AND P1, PT, R14, R99, PT ;  /* 0x000000630e00720c */ /* 0x000fe40003f26270 */
[----:B------:R-:W-:Y:S02]  /*3890*/  IADD3 R8, R8, 0x39, RZ ;  /* 0x0000003908087810 */ /* 0x000fe40007ffe0ff */
[----:B------:R-:W-:Y:S02]  /*38a0*/  FSEL R91, R11, -INF , !P4 ;  /* 0xff8000000b5b7808 */ /* 0x000fe40006000000 */
[----:B--2---:R-:W-:Y:S01]  /*38b0*/  FSEL R132, R132, -INF , !P3 ;  /* 0xff80000084847808 */ /* 0x004fe20005800000 */
[----:B------:R-:W2:Y:S01]  /*38c0*/  MUFU.TANH R33, R33 ;  /* 0x0000002100217308 */ /* 0x000ea20000002400 */
[----:B---3--:R-:W-:-:S02]  /*38d0*/  FSEL R128, R128, -INF , !P2 ;  /* 0xff80000080807808 */ /* 0x008fc40005000000 */
[----:B----4-:R-:W-:Y:S02]  /*38e0*/  FSEL R106, R106, -INF , !P5 ;  /* 0xff8000006a6a7808 */ /* 0x010fe40006800000 */
[----:B-----5:R-:W-:Y:S02]  /*38f0*/  FSEL R105, R105, -INF , !P1 ;  /* 0xff80000069697808 */ /* 0x020fe40004800000 */
[-C--:B------:R-:W-:Y:S01]  /*3900*/  ISETP.GE.AND P4, PT, R17, R98.reuse, PT ;  /* 0x000000621100720c */ /* 0x080fe20003f86270 */
[----:B------:R-:W3:Y:S01]  /*3910*/  MUFU.TANH R32, R32 ;  /* 0x0000002000207308 */ /* 0x000ee20000002400 */
[----:B------:R-:W-:Y:S01]  /*3920*/  BAR.SYNC.DEFER_BLOCKING 0x0 ;  /* 0x0000000000007b1d */ /* 0x000fe20000010000 */
[-C--:B------:R-:W-:Y:S02]  /*3930*/  ISETP.GE.AND P3, PT, R14, R98.reuse, PT ;  /* 0x000000620e00720c */ /* 0x080fe40003f66270 */
[----:B------:R-:W-:Y:S02]  /*3940*/  ISETP.GE.AND P2, PT, R9, R98, PT ;  /* 0x000000620900720c */ /* 0x000fe40003f46270 */
[----:B------:R-:W-:-:S02]  /*3950*/  ISETP.GE.AND P5, PT, R8, R99, PT ;  /* 0x000000630800720c */ /* 0x000fc40003fa6270 */
[----:B------:R-:W4:Y:S01]  /*3960*/  MUFU.TANH R31, R31 ;  /* 0x0000001f001f7308 */ /* 0x000f220000002400 */
[----:B------:R-:W-:Y:S02]  /*3970*/  ISETP.GE.AND P1, PT, R8, R98, PT ;  /* 0x000000620800720c */ /* 0x000fe40003f26270 */
[----:B-1----:R-:W-:Y:S02]  /*3980*/  FSEL R107, R107, -INF , !P5 ;  /* 0xff8000006b6b7808 */ /* 0x002fe40006800000 */
[----:B--2---:R-:W-:-:S03]  /*3990*/  FSEL R33, R33, -INF , !P4 ;  /* 0xff80000021217808 */ /* 0x004fc60006000000 */
[----:B------:R-:W1:Y:S01]  /*39a0*/  MUFU.TANH R30, R30 ;  /* 0x0000001e001e7308 */ /* 0x000e620000002400 */
[----:B---3--:R-:W-:Y:S02]  /*39b0*/  FSEL R32, R32, -INF , !P3 ;  /* 0xff80000020207808 */ /* 0x008fe40005800000 */
[----:B----4-:R-:W-:Y:S02]  /*39c0*/  FSEL R31, R31, -INF , !P2 ;  /* 0xff8000001f1f7808 */ /* 0x010fe40005000000 */
[----:B-1----:R-:W-:Y:S01]  /*39d0*/  FSEL R30, R30, -INF , !P1 ;  /* 0xff8000001e1e7808 */ /* 0x002fe20004800000 */
        /* <DEDUP_REMOVED lines=59> */
.L_x_4452:
[----:B------:R-:W-:-:S04]  /*3d90*/  LEA R0, -R2, RZ, 0x6 ;  /* 0x000000ff02007211 */ /* 0x000fc800078e31ff */
[----:B------:R-:W-:Y:S02]  /*3da0*/  SHF.R.S32.HI R2, RZ, 0x1f, R0 ;  /* 0x0000001fff027819 */ /* 0x000fe40000011400 */
.L_x_4453:
        /* <DEDUP_REMOVED lines=59> */
.L_x_4455:
[----:B------:R-:W-:Y:S05]  /*4160*/  BSYNC B0 ;  /* 0x0000000000007941 */ /* 0x000fea0003800000 */
.L_x_4454:
[----:B------:R-:W0:Y:S01]  /*4170*/  LDGDEPBAR ;  /* 0x00000000000079af */ /* 0x000e220000000000 */
[----:B------:R-:W-:Y:S02]  /*4180*/  MOV R96, R11 ;  /* 0x0000000b00607202 */ /* 0x000fe40000000f00 */
[----:B------:R-:W-:Y:S02]  /*4190*/  MOV R97, R8 ;  /* 0x0000000800617202 */ /* 0x000fe40000000f00 */
.L_x_4451:
        /* <DEDUP_REMOVED lines=36> */
[----:B------:R-:W-:Y:S01]  /*43e0*/  LDSM.16.MT88.4 R40, [R110+0x8000] ;  /* 0x008000006e28783b */ /* 0x000fe20000004200 */
[----:B--2---:R-:W-:-:S03]  /*43f0*/  FMNMX.FTZ R17, R8, R17, !PT ;  /* 0x0000001108117209 */ /* 0x004fc60007810000 */
[----:B------:R-:W2:Y:S04]  /*4400*/  SHFL.BFLY PT, R8, R11, 0x2, 0x1f ;  /* 0x0c401f000b087f89 */ /* 0x000ea800000e0000 */
[----:B------:R-:W3:Y:S01]  /*4410*/  SHFL.BFLY PT, R2, R17, 0x1, 0x1f ;  /* 0x0c201f0011027f89 */ /* 0x000ee200000e0000 */
[----:B--2---:R-:W-:Y:S02]  /*4420*/  FMNMX.FTZ R8, R11, R8, !PT ;  /* 0x000000080b087209 */ /* 0x004fe40007810000 */
[----:B---3--:R-:W-:-:S03]  /*4430*/  FMNMX.FTZ R2, R17, R2, !PT ;  /* 0x0000000211027209 */ /* 0x008fc60007810000 */
[----:B------:R-:W2:Y:S01]  /*4440*/  SHFL.BFLY PT, R9, R8, 0x1, 0x1f ;  /* 0x0c201f0008097f89 */ /* 0x000ea200000e0000 */
[C---:B------:R-:W-:Y:S01]  /*4450*/  FSETP.NEU.FTZ.AND P1, PT, R2.reuse, -INF , PT ;  /* 0xff8000000200780b */ /* 0x040fe20003f3d000 */
[----:B------:R-:W-:-:S05]  /*4460*/  FMUL.FTZ R130, R2, c[0x0][0x23c] ;  /* 0x00008f0002827a20 */ /* 0x000fca0000410000 */
[----:B------:R-:W-:-:S05]  /*4470*/  FSEL R130, R130, RZ, P1 ;  /* 0x000000ff82827208 */ /* 0x000fca0000800000 */
[--C-:B-1----:R-:W-:Y:S02]  /*4480*/  FFMA.FTZ R24, R29, c[0x0][0x23c], -R130.reuse ;  /* 0x00008f001d187a23 */ /* 0x102fe40000010882 */
[--C-:B------:R-:W-:Y:S02]  /*4490*/  FFMA.FTZ R92, R52, c[0x0][0x23c], -R130.reuse ;  /* 0x00008f00345c7a23 */ /* 0x100fe40000010882 */
[--C-:B------:R-:W-:Y:S02]  /*44a0*/  FFMA.FTZ R85, R53, c[0x0][0x23c], -R130.reuse ;  /* 0x00008f0035557a23 */ /* 0x100fe40000010882 */
[--C-:B------:R-:W-:Y:S01]  /*44b0*/  FFMA.FTZ R90, R55, c[0x0][0x23c], -R130.reuse ;  /* 0x00008f00375a7a23 */ /* 0x100fe20000010882 */
[----:B------:R-:W-:Y:S01]  /*44c0*/  MUFU.EX2 R24, R24 ;  /* 0x0000001800187308 */ /* 0x000fe20000000800 */
[--C-:B------:R-:W-:Y:S01]  /*44d0*/  FFMA.FTZ R27, R5, c[0x0][0x23c], -R130.reuse ;  /* 0x00008f00051b7a23 */ /* 0x100fe20000010882 */
[----:B--2---:R-:W-:Y:S01]  /*44e0*/  FMNMX.FTZ R0, R8, R9, !PT ;  /* 0x0000000908007209 */ /* 0x004fe20007810000 */
[----:B------:R-:W-:-:S02]  /*44f0*/  FFMA.FTZ R25, R15, c[0x0][0x23c], -R130 ;  /* 0x00008f000f197a23 */ /* 0x000fc40000010882 */
[--C-:B------:R-:W-:Y:S01]  /*4500*/  FFMA.FTZ R21, R13, c[0x0][0x23c], -R130.reuse ;  /* 0x00008f000d157a23 */ /* 0x100fe20000010882 */
[C---:B------:R-:W-:Y:S01]  /*4510*/  FSETP.NEU.FTZ.AND P1, PT, R0.reuse, -INF , PT ;  /* 0xff8000000000780b */ /* 0x040fe20003f3d000 */
[----:B------:R-:W-:Y:S01]  /*4520*/  FMUL.FTZ R35, R0, c[0x0][0x23c] ;  /* 0x00008f0000237a20 */ /* 0x000fe20000410000 */
[----:B------:R-:W-:Y:S01]  /*4530*/  MUFU.EX2 R92, R92 ;  /* 0x0000005c005c7308 */ /* 0x000fe20000000800 */
[--C-:B------:R-:W-:Y:S02]  /*4540*/  FFMA.FTZ R20, R7, c[0x0][0x23c], -R130.reuse ;  /* 0x00008f0007147a23 */ /* 0x100fe40000010882 */
[--C-:B------:R-:W-:Y:S01]  /*4550*/  FFMA.FTZ R104, R101, c[0x0][0x23c], -R130.reuse ;  /* 0x00008f0065687a23 */ /* 0x100fe20000010882 */
[----:B------:R-:W-:Y:S01]  /*4560*/  FSEL R35, R35, RZ, P1 ;  /* 0x000000ff23237208 */ /* 0x000fe20000800000 */
[--C-:B------:R-:W-:Y:S02]  /*4570*/  FFMA.FTZ R101, R95, c[0x0][0x23c], -R130.reuse ;  /* 0x00008f005f657a23 */ /* 0x100fe40000010882 */
[----:B------:R-:W-:Y:S01]  /*4580*/  FFMA.FTZ R100, R93, c[0x0][0x23c], -R130 ;  /* 0x00008f005d647a23 */ /* 0x000fe20000010882 */
[----:B------:R-:W1:Y:S01]  /*4590*/  MUFU.EX2 R85, R85 ;  /* 0x0000005500557308 */ /* 0x000e620000000800 */
[----:B------:R-:W-:-:S02]  /*45a0*/  FFMA.FTZ R34, R54, c[0x0][0x23c], -R35 ;  /* 0x00008f0036227a23 */ /* 0x000fc40000010823 */
[--C-:B------:R-:W-:Y:S01]  /*45b0*/  FFMA.FTZ R87, R12, c[0x0][0x23c], -R35.reuse ;  /* 0x00008f000c577a23 */ /* 0x100fe20000010823 */
[----:B------:R-:W2:Y:S01]  /*45c0*/  LDSM.16.MT88.4 R52, [R108+0x7000] ;  /* 0x007000006c34783b */ /* 0x000ea20000004200 */
[--C-:B------:R-:W-:Y:S02]  /*45d0*/  FFMA.FTZ R29, R46, c[0x0][0x23c], -R35.reuse ;  /* 0x00008f002e1d7a23 */ /* 0x100fe40000010823 */
[--C-:B------:R-:W-:Y:S01]  /*45e0*/  FFMA.FTZ R28, R6, c[0x0][0x23c], -R35.reuse ;  /* 0x00008f00061c7a23 */ /* 0x100fe20000010823 */
[----:B------:R-:W-:Y:S01]  /*45f0*/  MUFU.EX2 R90, R90 ;  /* 0x0000005a005a7308 */ /* 0x000fe20000000800 */
[--C-:B------:R-:W-:Y:S01]  /*4600*/  FFMA.FTZ R23, R10, c[0x0][0x23c], -R35.reuse ;  /* 0x00008f000a177a23 */ /* 0x100fe20000010823 */
[----:B------:R-:W-:Y:S01]  /*4610*/  LDSM.16.MT88.4 R12, [R110+0x6400] ;  /* 0x006400006e0c783b */ /* 0x000fe20000004200 */
[--C-:B------:R-:W-:Y:S02]  /*4620*/  FFMA.FTZ R26, R16, c[0x0][0x23c], -R35.reuse ;  /* 0x00008f00101a7a23 */ /* 0x100fe40000010823 */
[--C-:B------:R-:W-:Y:S01]  /*4630*/  FFMA.FTZ R22, R18, c[0x0][0x23c], -R35.reuse ;  /* 0x00008f0012167a23 */ /* 0x100fe20000010823 */
[----:B------:R-:W3:Y:S01]  /*4640*/  LDSM.16.MT88.4 R8, [R108+0x6400] ;  /* 0x006400006c08783b */ /* 0x000ee20000004200 */
[----:B------:R-:W-:Y:S01]  /*4650*/  FFMA.FTZ R3, R4, c[0x0][0x23c], -R35 ;  /* 0x00008f0004037a23 */ /* 0x000fe20000010823 */
[----:B------:R-:W4:Y:S01]  /*4660*/  MUFU.EX2 R27, R27 ;  /* 0x0000001b001b7308 */ /* 0x000f220000000800 */
[----:B-1----:R-:W-:Y:S01]  /*4670*/  F2FP.PACK_AB R48, R85, R92 ;  /* 0x0000005c5530723e */ /* 0x002fe200000000ff */
[----:B------:R-:W1:Y:S01]  /*4680*/  LDSM.16.MT88.4 R16, [R110+0x7400] ;  /* 0x007400006e10783b */ /* 0x000e620000004200 */
[----:B------:R-:W-:-:S02]  /*4690*/  FFMA.FTZ R95, R91, c[0x0][0x23c], -R130 ;  /* 0x00008f005b5f7a23 */ /* 0x000fc40000010882 */
[--C-:B------:R-:W-:Y:S02]  /*46a0*/  FFMA.FTZ R102, R102, c[0x0][0x23c], -R35.reuse ;  /* 0x00008f0066667a23 */ /* 0x100fe40000010823 */
[--C-:B------:R-:W-:Y:S01]  /*46b0*/  FFMA.FTZ R93, R132, c[0x0][0x23c], -R35.reuse ;  /* 0x00008f00845d7a23 */ /* 0x100fe20000010823 */
[----:B------:R-:W-:Y:S01]  /*46c0*/  MUFU.EX2 R34, R34 ;  /* 0x0000002200227308 */ /* 0x000fe20000000800 */
[--C-:B------:R-:W-:Y:S02]  /*46d0*/  FFMA.FTZ R94, R94, c[0x0][0x23c], -R35.reuse ;  /* 0x00008f005e5e7a23 */ /* 0x100fe40000010823 */
[----:B------:R-:W-:Y:S02]  /*46e0*/  FFMA.FTZ R91, R128, c[0x0][0x23c], -R35 ;  /* 0x00008f00805b7a23 */ /* 0x000fe40000010823 */
[--C-:B------:R-:W-:Y:S02]  /*46f0*/  FFMA.FTZ R106, R106, c[0x0][0x23c], -R130.reuse ;  /* 0x00008f006a6a7a23 */ /* 0x100fe40000010882 */
[--C-:B------:R-:W-:Y:S01]  /*4700*/  FFMA.FTZ R105, R105, c[0x0][0x23c], -R130.reuse ;  /* 0x00008f0069697a23 */ /* 0x100fe20000010882 */
[----:B------:R-:W5:Y:S01]  /*4710*/  MUFU.EX2 R87, R87 ;  /* 0x0000005700577308 */ /* 0x000f620000000800 */
[----:B----4-:R-:W-:Y:S01]  /*4720*/  F2FP.PACK_AB R50, R27, R90 ;  /* 0x0000005a1b32723e */ /* 0x010fe200000000ff */
[----:B------:R-:W-:-:S02]  /*4730*/  FFMA.FTZ R107, R107, c[0x0][0x23c], -R130 ;  /* 0x00008f006b6b7a23 */ /* 0x000fc40000010882 */
[--C-:B------:R-:W-:Y:S02]  /*4740*/  FFMA.FTZ R33, R33, c[0x0][0x23c], -R35.reuse ;  /* 0x00008f0021217a23 */ /* 0x100fe40000010823 */
[--C-:B------:R-:W-:Y:S02]  /*4750*/  FFMA.FTZ R32, R32, c[0x0][0x23c], -R35.reuse ;  /* 0x00008f0020207a23 */ /* 0x100fe40000010823 */
[----:B------:R-:W-:Y:S01]  /*4760*/  MUFU.EX2 R29, R29 ;  /* 0x0000001d001d7308 */ /* 0x000fe20000000800 */
[--C-:B------:R-:W-:Y:S02]  /*4770*/  FFMA.FTZ R31, R31, c[0x0][0x23c], -R35.reuse ;  /* 0x00008f001f1f7a23 */ /* 0x100fe40000010823 */
[----:B------:R-:W-:Y:S02]  /*4780*/  FFMA.FTZ R134, R30, c[0x0][0x23c], -R35 ;  /* 0x00008f001e867a23 */ /* 0x000fe40000010823 */
[----:B------:R-:W-:Y:S01]  /*4790*/  FFMA.FTZ R103, R103, c[0x0][0x23c], -R130 ;  /* 0x00008f0067677a23 */ /* 0x000fe20000010882 */
[----:B------:R-:W-:Y:S01]  /*47a0*/  LEA R130, P1, R96, c[0x0][0x168], 0x1 ;  /* 0x00005a0060827a11 */ /* 0x000fe200078208ff */
[----:B------:R-:W-:Y:S01]  /*47b0*/  FADD.FTZ R85, R92, R85 ;  /* 0x000000555c557221 */ /* 0x000fe20000010000 */
[----:B------:R-:W4:Y:S01]  /*47c0*/  MUFU.EX2 R28, R28 ;  /* 0x0000001c001c7308 */ /* 0x000f220000000800 */
[----:B-----5:R-:W-:Y:S01]  /*47d0*/  F2FP.PACK_AB R49, R87, R34 ;  /* 0x000000225731723e */ /* 0x020fe200000000ff */
[----:B------:R-:W-:Y:S01]  /*47e0*/  FADD.FTZ R34, R34, R87 ;  /* 0x0000005722227221 */ /* 0x000fe20000010000 */
[----:B------:R-:W-:Y:S01]  /*47f0*/  LEA.HI.X R131, R96, c[0x0][0x16c], R97, 0x1, P1 ;  /* 0x00005b0060837a11 */ /* 0x000fe200008f0c61 */
[----:B------:R-:W-:-:S04]  /*4800*/  FADD.FTZ R90, R90, R85 ;  /* 0x000000555a5a7221 */ /* 0x000fc80000010000 */
[----:B------:R-:W5:Y:S01]  /*4810*/  MUFU.EX2 R25, R25 ;  /* 0x0000001900197308 */ /* 0x000f620000000800 */
[----:B------:R-:W-:Y:S01]  /*4820*/  FADD.FTZ R90, R27, R90 ;  /* 0x0000005a1b5a7221 */ /* 0x000fe20000010000 */
[----:B----4-:R-:W-:-:S06]  /*4830*/  F2FP.PACK_AB R51, R28, R29 ;  /* 0x0000001d1c33723e */ /* 0x010fcc00000000ff */
[----:B------:R-:W-:Y:S01]  /*4840*/  MUFU.EX2 R21, R21 ;  /* 0x0000001500157308 */ /* 0x000fe20000000800 */
[----:B------:R-:W-:-:S04]  /*4850*/  FADD.FTZ R29, R29, R34 ;  /* 0x000000221d1d7221 */ /* 0x000fc80000010000 */
[----:B------:R-:W-:Y:S01]  /*4860*/  FADD.FTZ R27, R28, R29 ;  /* 0x0000001d1c1b7221 */ /* 0x000fe20000010000 */
[----:B------:R-:W-:Y:S01]  /*4870*/  HMMA.16816.F32 R72, R48, R68, RZ ;  /* 0x000000443048723c */ /* 0x000fe200000018ff */
[----:B-----5:R-:W-:Y:S01]  /*4880*/  F2FP.PACK_AB R4, R24, R25 ;  /* 0x000000191804723e */ /* 0x020fe200000000ff */
[----:B------:R-:W4:Y:S01]  /*4890*/  MUFU.EX2 R20, R20 ;  /* 0x0000001400147308 */ /* 0x000f220000000800 */
[----:B------:R-:W-:-:S04]  /*48a0*/  FADD.FTZ R25, R25, R90 ;  /* 0x0000005a19197221 */ /* 0x000fc80000010000 */
[----:B------:R-:W-:Y:S01]  /*48b0*/  FADD.FTZ R24, R24, R25 ;  /* 0x0000001918187221 */ /* 0x000fe20000010000 */
[C---:B------:R-:W-:Y:S02]  /*48c0*/  HMMA.16816.F32 R68, R48.reuse, R70, RZ ;  /* 0x000000463044723c */ /* 0x040fe400000018ff */
[----:B------:R-:W-:Y:S06]  /*48d0*/  MUFU.EX2 R26, R26 ;  /* 0x0000001a001a7308 */ /* 0x000fec0000000800 */
[----:B--2---:R-:W-:Y:S02]  /*48e0*/  HMMA.16816.F32 R56, R48, R52, RZ ;  /* 0x000000343038723c */ /* 0x004fe400000018ff */
[----:B------:R-:W2:Y:S01]  /*48f0*/  MUFU.EX2 R23, R23 ;  /* 0x0000001700177308 */ /* 0x000ea20000000800 */
[----:B----4-:R-:W-:-:S05]  /*4900*/  F2FP.PACK_AB R6, R20, R21 ;  /* 0x000000151406723e */ /* 0x010fca00000000ff */
[C---:B------:R-:W-:Y:S02]  /*4910*/  HMMA.16816.F32 R52, R48.reuse, R54, RZ ;  /* 0x000000363034723c */ /* 0x040fe400000018ff */
        /* <DEDUP_REMOVED lines=16> */
[----:B------:R-:W-:Y:S06]  /*4a20*/  MUFU.EX2 R95, R95 ;  /* 0x0000005f005f7308 */ /* 0x000fec0000000800 */
[----:B------:R-:W-:Y:S01]  /*4a30*/  HMMA.16816.F32 R68, R4, R10, R68 ;  /* 0x0000000a0444723c */ /* 0x000fe20000001844 */
[----:B------:R-:W3:Y:S01]  /*4a40*/  LDSM.16.MT88.4 R8, [R108+0x7400] ;  /* 0x007400006c08783b */ /* 0x000ee20000004200 */
[----:B------:R-:W-:Y:S06]  /*4a50*/  MUFU.EX2 R102, R102 ;  /* 0x0000006600667308 */ /* 0x000fec0000000800 */
[C---:B------:R-:W-:Y:S02]  /*4a60*/  HMMA.16816.F32 R60, R48.reuse, R62, RZ ;  /* 0x0000003e303c723c */ /* 0x040fe400000018ff */
[----:B------:R-:W4:Y:S06]  /*4a70*/  MUFU.EX2 R93, R93 ;  /* 0x0000005d005d7308 */ /* 0x000f2c0000000800 */
[----:B------:R-:W-:Y:S02]  /*4a80*/  HMMA.16816.F32 R40, R48, R42, RZ ;  /* 0x0000002a3028723c */ /* 0x000fe400000018ff */
[----:B------:R-:W-:Y:S06]  /*4a90*/  MUFU.EX2 R94, R94 ;  /* 0x0000005e005e7308 */ /* 0x000fec0000000800 */
[C---:B------:R-:W-:Y:S02]  /*4aa0*/  HMMA.16816.F32 R80, R4.reuse, R12, R80 ;  /* 0x0000000c0450723c */ /* 0x040fe40000001850 */
[----:B------:R-:W5:Y:S06]  /*4ab0*/  MUFU.EX2 R91, R91 ;  /* 0x0000005b005b7308 */ /* 0x000f6c0000000800 */
[C---:B------:R-:W-:Y:S01]  /*4ac0*/  HMMA.16816.F32 R76, R4.reuse, R14, R76 ;  /* 0x0000000e044c723c */ /* 0x040fe2000000184c */
[----:B------:R-:W2:Y:S01]  /*4ad0*/  LDSM.16.MT88.4 R12, [R110+0x8400] ;  /* 0x008400006e0c783b */ /* 0x000ea20000004200 */
[----:B------:R-:W-:Y:S06]  /*4ae0*/  MUFU.EX2 R106, R106 ;  /* 0x0000006a006a7308 */ /* 0x000fec0000000800 */
[C---:B-1----:R-:W-:Y:S02]  /*4af0*/  HMMA.16816.F32 R64, R4.reuse, R16, R64 ;  /* 0x000000100440723c */ /* 0x042fe40000001840 */
[----:B------:R-:W1:Y:S06]  /*4b00*/  MUFU.EX2 R105, R105 ;  /* 0x0000006900697308 */ /* 0x000e6c0000000800 */
        /* <DEDUP_REMOVED lines=8> */
[C---:B--2---:R-:W-:Y:S02]  /*4b90*/  HMMA.16816.F32 R36, R4.reuse, R12, R36 ;  /* 0x0000000c0424723c */ /* 0x044fe40000001824 */
[----:B------:R-:W2:Y:S06]  /*4ba0*/  MUFU.EX2 R32, R32 ;  /* 0x0000002000207308 */ /* 0x000eac0000000800 */
[----:B------:R-:W-:Y:S01]  /*4bb0*/  HMMA.16816.F32 R40, R4, R14, R40 ;  /* 0x0000000e0428723c */ /* 0x000fe20000001828 */
[----:B------:R-:W-:Y:S01]  /*4bc0*/  LDSM.16.MT88.4 R12, [R108+0x6c00] ;  /* 0x006c00006c0c783b */ /* 0x000fe20000004200 */
[----:B------:R-:W-:Y:S08]  /*4bd0*/  MUFU.EX2 R31, R31 ;  /* 0x0000001f001f7308 */ /* 0x000ff00000000800 */
[----:B------:R-:W1:Y:S01]  /*4be0*/  MUFU.EX2 R134, R134 ;  /* 0x0000008600867308 */ /* 0x000e620000000800 */
[C---:B---3--:R-:W-:Y:S08]  /*4bf0*/  HMMA.16816.F32 R44, R48.reuse, R8, RZ ;  /* 0x00000008302c723c */ /* 0x048ff000000018ff */
[----:B------:R-:W-:Y:S01]  /*4c00*/  HMMA.16816.F32 R48, R48, R10, RZ ;  /* 0x0000000a3030723c */ /* 0x000fe200000018ff */
[----:B------:R-:W3:Y:S11]  /*4c10*/  LDSM.16.MT88.4 R8, [R108+0x8400] ;  /* 0x008400006c08783b */ /* 0x000ef60000004200 */
[----:B------:R-:W-:Y:S04]  /*4c20*/  @!UPT UIADD3 URZ, URZ, URZ, URZ ;  /* 0x0000003f3f3ff290 */ /* 0x000fe8000fffe03f */
[C---:B---3--:R-:W-:Y:S08]  /*4c30*/  HMMA.16816.F32 R44, R4.reuse, R8, R44 ;  /* 0x00000008042c723c */ /* 0x048ff0000000182c */
[----:B------:R-:W-:Y:S01]  /*4c40*/  HMMA.16816.F32 R48, R4, R10, R48 ;  /* 0x0000000a0430723c */ /* 0x000fe20000001830 */
[----:B------:R-:W3:Y:S06]  /*4c50*/  LDSM.16.MT88.4 R8, [R110+0x6800] ;  /* 0x006800006e08783b */ /* 0x000eec0000004200 */
[----:B------:R-:W-:-:S02]  /*4c60*/  F2FP.PACK_AB R4, R101, R104 ;  /* 0x000000686504723e */ /* 0x000fc400000000ff */
[----:B----4-:R-:W-:Y:S01]  /*4c70*/  F2FP.PACK_AB R5, R93, R102 ;  /* 0x000000665d05723e */ /* 0x010fe200000000ff */
[----:B------:R-:W-:Y:S01]  /*4c80*/  FADD.FTZ R102, R102, R3 ;  /* 0x0000000366667221 */ /* 0x000fe20000010000 */
[----:B------:R-:W-:Y:S02]  /*4c90*/  F2FP.PACK_AB R6, R95, R100 ;  /* 0x000000645f06723e */ /* 0x000fe400000000ff */
[----:B-----5:R-:W-:Y:S01]  /*4ca0*/  F2FP.PACK_AB R7, R91, R94 ;  /* 0x0000005e5b07723e */ /* 0x020fe200000000ff */
[----:B------:R-:W-:-:S04]  /*4cb0*/  FADD.FTZ R93, R93, R102 ;  /* 0x000000665d5d7221 */ /* 0x000fc80000010000 */
[----:B------:R-:W-:-:S04]  /*4cc0*/  FADD.FTZ R94, R94, R93 ;  /* 0x0000005d5e5e7221 */ /* 0x000fc80000010000 */
[----:B------:R-:W-:Y:S01]  /*4cd0*/  FADD.FTZ R94, R91, R94 ;  /* 0x0000005e5b5e7221 */ /* 0x000fe20000010000 */
        /* <DEDUP_REMOVED lines=18> */
[----:B-1----:R-:W-:-:S02]  /*4e00*/  F2FP.PACK_AB R4, R105, R106 ;  /* 0x0000006a6904723e */ /* 0x002fc400000000ff */
[----:B--2---:R-:W-:Y:S01]  /*4e10*/  F2FP.PACK_AB R5, R32, R33 ;  /* 0x000000212005723e */ /* 0x004fe200000000ff */
        /* <DEDUP_REMOVED lines=15> */
[C---:B-1----:R-:W-:Y:S07]  /*4f10*/  HMMA.16816.F32 R36, R4.reuse, R12, R36 ;  /* 0x0000000c0424723c */ /* 0x042fee0000001824 */
        /* <DEDUP_REMOVED lines=14> */
[----:B------:R-:W-:Y:S01]  /*5000*/  FADD.FTZ R135, R107, R128 ;  /* 0x000000806b877221 */ /* 0x000fe20000010000 */
[----:B------:R-:W-:Y:S04]  /*5010*/  @!UPT UIADD3 URZ, URZ, URZ, URZ ;  /* 0x0000003f3f3ff290 */ /* 0x000fe8000fffe03f */
        /* <DEDUP_REMOVED lines=64> */
.L_x_4457:
[----:B------:R-:W-:-:S04]  /*5420*/  LEA R6, -R3, RZ, 0x6 ;  /* 0x000000ff03067211 */ /* 0x000fc800078e31ff */
[----:B------:R-:W-:Y:S02]  /*5430*/  SHF.R.S32.HI R13, RZ, 0x1f, R6 ;  /* 0x0000001fff0d7819 */ /* 0x000fe40000011406 */
.L_x_4458:
[----:B------:R-:W-:Y:S02]  /*5440*/  ISETP.GE.AND P2, PT, R123, c[0x0][0x220], PT ;  /* 0x000088007b007a0c */ /* 0x000fe40003f46270 */
[----:B------:R-:W-:Y:S02]  /*5450*/  LEA R5, P0, R88, c[0x0][0x170], 0x1 ;  /* 0x00005c0058057a11 */ /* 0x000fe400078008ff */
[----:B------:R-:W-:Y:S02]  /*5460*/  ISETP.GE.AND P1, PT, R122, c[0x0][0x220], PT ;  /* 0x000088007a007a0c */ /* 0x000fe40003f26270 */
[----:B------:R-:W-:Y:S02]  /*5470*/  LEA.HI.X R137, R88, c[0x0][0x174], R84, 0x1, P0 ;  /* 0x00005d0058897a11 */ /* 0x000fe400000f0c54 */
[----:B------:R-:W-:Y:S02]  /*5480*/  LEA R136, P4, R6, R5, 0x1 ;  /* 0x0000000506887211 */ /* 0x000fe400078808ff */
[----:B------:R-:W-:-:S02]  /*5490*/  ISETP.GE.AND P3, PT, R124, c[0x0][0x220], PT ;  /* 0x000088007c007a0c */ /* 0x000fc40003f66270 */
[C---:B------:R-:W-:Y:S02]  /*54a0*/  LEA.HI.X R137, R6.reuse, R137, R13, 0x1, P4 ;  /* 0x0000008906897211 */ /* 0x040fe400020f0c0d */
[C---:B------:R-:W-:Y:S02]  /*54b0*/  @!P2 IADD3 R7, P0, R6.reuse, R88, RZ ;  /* 0x000000580607a210 */ /* 0x040fe40007f1e0ff */
[----:B------:R-:W-:Y:S02]  /*54c0*/  IADD3 R9, P4, R119, R6, RZ ;  /* 0x0000000677097210 */ /* 0x000fe40007f9e0ff */
[----:B------:R-:W-:Y:S01]  /*54d0*/  @!P2 LEA R10, P5, R7, c[0x0][0x170], 0x1 ;  /* 0x00005c00070aaa11 */ /* 0x000fe200078a08ff */
[----:B------:R-:W-:Y:S01]  /*54e0*/  @!P2 IMAD.X R4, R13, 0x1, R84, P0 ;  /* 0x000000010d04a824 */ /* 0x000fe200000e0654 */
[----:B------:R-:W-:-:S03]  /*54f0*/  @!P1 IADD3 R5, P0, R6, R88, RZ ;  /* 0x0000005806059210 */ /* 0x000fc60007f1e0ff */
[----:B------:R-:W-:Y:S01]  /*5500*/  @!P3 IMAD.MOV.U32 R8, RZ, RZ, c[0x0][0x1a4] ;  /* 0x00006900ff08b624 */ /* 0x000fe200078e00ff */
[----:B------:R-:W-:Y:S01]  /*5510*/  @!P2 LEA.HI.X R11, R7, c[0x0][0x174], R4, 0x1, P5 ;  /* 0x00005d00070baa11 */ /* 0x000fe200028f0c04 */
[----:B------:R-:W-:Y:S01]  /*5520*/  IMAD.X R7, R118, 0x1, R13, P4 ;  /* 0x0000000176077824 */ /* 0x000fe200020e060d */
[-C--:B------:R-:W-:Y:S01]  /*5530*/  @!P2 IADD3 R6, P5, R9, R88.reuse, RZ ;  /* 0x000000580906a210 */ /* 0x080fe20007fbe0ff */
[--C-:B------:R-:W-:Y:S01]  /*5540*/  @!P1 IMAD.X R4, R13, 0x1, R84.reuse, P0 ;  /* 0x000000010d049824 */ /* 0x100fe200000e0654 */
[----:B------:R-:W-:Y:S01]  /*5550*/  @!P1 IADD3 R88, P0, R9, R88, RZ ;  /* 0x0000005809589210 */ /* 0x000fe20007f1e0ff */
[----:B------:R-:W-:Y:S01]  /*5560*/  @P3 STS [R121+0x6000], RZ ;  /* 0x006000ff79003388 */ /* 0x000fe20000000800 */
[----:B------:R-:W-:Y:S01]  /*5570*/  @!P1 LEA R12, P4, R5, c[0x0][0x170], 0x1 ;  /* 0x00005c00050c9a11 */ /* 0x000fe200078808ff */
[----:B------:R-:W-:Y:S01]  /*5580*/  @!P2 IMAD.X R9, R7, 0x1, R84, P5 ;  /* 0x000000010709a824 */ /* 0x000fe200028e0654 */
[----:B------:R-:W-:Y:S01]  /*5590*/  @!P3 LEA R14, P5, R3, R136, 0x6 ;  /* 0x00000088030eb211 */ /* 0x000fe200078a30ff */
[----:B------:R-:W-:Y:S01]  /*55a0*/  @P3 STS [R121+0x6004], RZ ;  /* 0x006004ff79003388 */ /* 0x000fe20000000800 */
[----:B------:R-:W-:Y:S01]  /*55b0*/  @!P1 LEA.HI.X R13, R5, c[0x0][0x174], R4, 0x1, P4 ;  /* 0x00005d00050d9a11 */ /* 0x000fe200020f0c04 */
[----:B------:R-:W-:Y:S01]  /*55c0*/  @!P1 IMAD.X R7, R7, 0x1, R84, P0 ;  /* 0x0000000107079824 */ /* 0x000fe200000e0654 */
[----:B------:R-:W-:Y:S01]  /*55d0*/  @!P3 LEA.HI.X R15, R3, R137, R8, 0x6, P5 ;  /* 0x00000089030fb211 */ /* 0x000fe200028f3408 */
[----:B------:R-:W-:Y:S01]  /*55e0*/  @P3 STS.64 [R121+0x6008], RZ ;  /* 0x006008ff79003388 */ /* 0x000fe20000000a00 */
[----:B------:R-:W-:-:S02]  /*55f0*/  @!P2 LEA R8, P4, R6, c[0x0][0x170], 0x1 ;  /* 0x00005c000608aa11 */ /* 0x000fc400078808ff */
[----:B------:R-:W-:Y:S01]  /*5600*/  @!P1 LEA R24, P0, R88, c[0x0][0x170], 0x1 ;  /* 0x00005c0058189a11 */ /* 0x000fe200078008ff */
        /* <DEDUP_REMOVED lines=40> */
[----:B------:R-:W0:Y:S01]  /*5890*/  LDGDEPBAR ;  /* 0x00000000000079af */ /* 0x000e220000000000 */
[C---:B-----5:R-:W-:Y:S08]  /*58a0*/  HMMA.16816.F32 R32, R4.reuse, R28, RZ ;  /* 0x0000001c0420723c */ /* 0x060ff000000018ff */
[C---:B------:R-:W-:Y:S08]  /*58b0*/  HMMA.16816.F32 R28, R4.reuse, R30, RZ ;  /* 0x0000001e041c723c */ /* 0x040ff000000018ff */
[C---:B----4-:R-:W-:Y:S08]  /*58c0*/  HMMA.16816.F32 R24, R4.reuse, R20, RZ ;  /* 0x000000140418723c */ /* 0x050ff000000018ff */
[----:B------:R-:W-:Y:S08]  /*58d0*/  HMMA.16816.F32 R20, R4, R22, RZ ;  /* 0x000000160414723c */ /* 0x000ff000000018ff */
[C---:B-1----:R-:W-:Y:S08]  /*58e0*/  HMMA.16816.F32 R32, R84.reuse, R16, R32 ;  /* 0x000000105420723c */ /* 0x042ff00000001820 */
[----:B------:R-:W-:Y:S08]  /*58f0*/  HMMA.16816.F32 R28, R84, R18, R28 ;  /* 0x00000012541c723c */ /* 0x000ff0000000181c */
[----:B---3--:R-:W-:Y:S08]  /*5900*/  HMMA.16816.F32 R16, R4, R12, RZ ;  /* 0x0000000c0410723c */ /* 0x008ff000000018ff */
        /* <DEDUP_REMOVED lines=61> */
[----:B------:R-:W-:Y:S01]  /*5ce0*/  MUFU.TANH R3, R3 ;  /* 0x0000000300037308 */ /* 0x000fe20000002400 */
[----:B------:R-:W-:Y:S02]  /*5cf0*/  FMUL.FTZ R30, R30, c[0x0][0x2ec] ;  /* 0x0000bb001e1e7a20 */ /* 0x000fe40000410000 */
[----:B------:R-:W-:-:S05]  /*5d00*/  FMUL.FTZ R32, R32, c[0x0][0x2ec] ;  /* 0x0000bb0020207a20 */ /* 0x000fca0000410000 */
[----:B------:R-:W-:Y:S01]  /*5d10*/  FMUL.FTZ R103, R20, c[0x0][0x2ec] ;  /* 0x0000bb0014677a20 */ /* 0x000fe20000410000 */
[----:B------:R-:W-:Y:S01]  /*5d20*/  MUFU.TANH R34, R34 ;  /* 0x0000002200227308 */ /* 0x000fe20000002400 */
[----:B------:R-:W3:Y:S01]  /*5d30*/  S2R R20, SR_TID.X ;  /* 0x0000000000147919 */ /* 0x000ee20000002100 */
[----:B------:R-:W-:Y:S02]  /*5d40*/  FMUL.FTZ R22, R22, c[0x0][0x2ec] ;  /* 0x0000bb0016167a20 */ /* 0x000fe40000410000 */
[----:B------:R-:W-:Y:S02]  /*5d50*/  FMUL.FTZ R21, R21, c[0x0][0x2ec] ;  /* 0x0000bb0015157a20 */ /* 0x000fe40000410000 */
[----:B------:R-:W-:Y:S01]  /*5d60*/  FMUL.FTZ R23, R23, c[0x0][0x2ec] ;  /* 0x0000bb0017177a20 */ /* 0x000fe20000410000 */
[----:B-1----:R-:W-:Y:S01]  /*5d70*/  HMMA.16816.F32 R16, R92, R88, R16 ;  /* 0x000000585c10723c */ /* 0x002fe20000001810 */
[----:B------:R-:W-:Y:S01]  /*5d80*/  MUFU.TANH R30, R30 ;  /* 0x0000001e001e7308 */ /* 0x000fe20000002400 */
[----:B------:R-:W-:-:S02]  /*5d90*/  FMUL.FTZ R24, R24, c[0x0][0x2ec] ;  /* 0x0000bb0018187a20 */ /* 0x000fc40000410000 */
[----:B------:R-:W-:Y:S02]  /*5da0*/  FMUL.FTZ R26, R26, c[0x0][0x2ec] ;  /* 0x0000bb001a1a7a20 */ /* 0x000fe40000410000 */
[----:B------:R-:W-:Y:S02]  /*5db0*/  FMUL.FTZ R25, R25, c[0x0][0x2ec] ;  /* 0x0000bb0019197a20 */ /* 0x000fe40000410000 */
[----:B------:R-:W-:Y:S01]  /*5dc0*/  HMMA.16816.F32 R12, R92, R90, R12 ;  /* 0x0000005a5c0c723c */ /* 0x000fe2000000180c */
[----:B------:R-:W-:Y:S01]  /*5dd0*/  MUFU.TANH R129, R24 ;  /* 0x0000001800817308 */ /* 0x000fe20000002400 */
[----:B------:R-:W-:-:S06]  /*5de0*/  FMUL.FTZ R27, R27, c[0x0][0x2ec] ;  /* 0x0000bb001b1b7a20 */ /* 0x000fcc0000410000 */
[C---:B--2---:R-:W-:Y:S01]  /*5df0*/  HMMA.16816.F32 R8, R92.reuse, R84, R8 ;  /* 0x000000545c08723c */ /* 0x044fe20000001808 */
[----:B------:R-:W-:Y:S06]  /*5e00*/  MUFU.TANH R152, R26 ;  /* 0x0000001a00987308 */ /* 0x000fec0000002400 */
[----:B------:R-:W-:Y:S01]  /*5e10*/  FMUL.FTZ R84, R33, c[0x0][0x2ec] ;  /* 0x0000bb0021547a20 */ /* 0x000fe20000410000 */
[----:B------:R-:W-:Y:S01]  /*5e20*/  HMMA.16816.F32 R4, R92, R86, R4 ;  /* 0x000000565c04723c */ /* 0x000fe20000001804 */
[----:B------:R-:W-:Y:S01]  /*5e30*/  FMUL.FTZ R139, R17, c[0x0][0x2ec] ;  /* 0x0000bb00118b7a20 */ /* 0x000fe20000410000 */
[----:B------:R-:W-:Y:S01]  /*5e40*/  MUFU.TANH R145, R25 ;  /* 0x0000001900917308 */ /* 0x000fe20000002400 */
[----:B---3--:R-:W-:-:S02]  /*5e50*/  IMAD.SHL.U32 R17, R20, 0x2, RZ ;  /* 0x0000000214117824 */ /* 0x008fc400078e00ff */
[----:B------:R-:W-:Y:S02]  /*5e60*/  FMUL.FTZ R33, R28, c[0x0][0x2ec] ;  /* 0x0000bb001c217a20 */ /* 0x000fe40000410000 */
[----:B------:R-:W-:Y:S01]  /*5e70*/  FMUL.FTZ R28, R29, c[0x0][0x2ec] ;  /* 0x0000bb001d1c7a20 */ /* 0x000fe20000410000 */
[----:B------:R-:W-:Y:S01]  /*5e80*/  LOP3.LUT R17, R17, 0x6, RZ, 0xc0, !PT ;  /* 0x0000000611117812 */ /* 0x000fe200078ec0ff */
[----:B------:R-:W-:Y:S01]  /*5e90*/  FMUL.FTZ R16, R16, c[0x0][0x2ec] ;  /* 0x0000bb0010107a20 */ /* 0x000fe20000410000 */
[----:B------:R-:W1:Y:S01]  /*5ea0*/  MUFU.TANH R84, R84 ;  /* 0x0000005400547308 */ /* 0x000e620000002400 */
[----:B------:R-:W-:Y:S02]  /*5eb0*/  FMUL.FTZ R29, R31, c[0x0][0x2ec] ;  /* 0x0000bb001f1d7a20 */ /* 0x000fe40000410000 */
[----:B------:R-:W-:Y:S02]  /*5ec0*/  IMAD R20, R120, 0x40, R17 ;  /* 0x0000004078147824 */ /* 0x000fe400078e0211 */
[----:B------:R-:W-:-:S02]  /*5ed0*/  FMUL.FTZ R132, R19, c[0x0][0x2ec] ;  /* 0x0000bb0013847a20 */ /* 0x000fc40000410000 */
[----:B------:R-:W-:Y:S01]  /*5ee0*/  FMUL.FTZ R18, R18, c[0x0][0x2ec] ;  /* 0x0000bb0012127a20 */ /* 0x000fe20000410000 */
[----:B------:R-:W2:Y:S01]  /*5ef0*/  MUFU.TANH R33, R33 ;  /* 0x0000002100217308 */ /* 0x000ea20000002400 */
[----:B------:R-:W-:Y:S01]  /*5f00*/  IADD3 R17, R20, 0x1, RZ ;  /* 0x0000000114117810 */ /* 0x000fe20007ffe0ff */
[----:B------:R-:W-:Y:S01]  /*5f10*/  FMUL.FTZ R133, R12, c[0x0][0x2ec] ;  /* 0x0000bb000c857a20 */ /* 0x000fe20000410000 */
[----:B------:R-:W-:Y:S01]  /*5f20*/  IADD3 R12, R20, 0x10, RZ ;  /* 0x00000010140c7810 */ /* 0x000fe20007ffe0ff */
[----:B------:R-:W-:Y:S01]  /*5f30*/  FMUL.FTZ R141, R13, c[0x0][0x2ec] ;  /* 0x0000bb000d8d7a20 */ /* 0x000fe20000410000 */
[C---:B------:R-:W-:Y:S01]  /*5f40*/  ISETP.GE.AND P0, PT, R17.reuse, R99, PT ;  /* 0x000000631100720c */ /* 0x040fe20003f06270 */
[----:B------:R-:W-:Y:S01]  /*5f50*/  FMUL.FTZ R144, R14, c[0x0][0x2ec] ;  /* 0x0000bb000e907a20 */ /* 0x000fe20000410000 */
[----:B------:R-:W-:Y:S01]  /*5f60*/  ISETP.GE.AND P5, PT, R17, R98, PT ;  /* 0x000000621100720c */ /* 0x000fe20003fa6270 */
[----:B------:R-:W3:Y:S01]  /*5f70*/  MUFU.TANH R28, R28 ;  /* 0x0000001c001c7308 */ /* 0x000ee20000002400 */
[----:B-1----:R-:W-:Y:S01]  /*5f80*/  FSEL R19, R84, -INF , !P0 ;  /* 0xff80000054137808 */ /* 0x002fe20004000000 */
[----:B------:R-:W-:Y:S01]  /*5f90*/  FMUL.FTZ R100, R15, c[0x0][0x2ec] ;  /* 0x0000bb000f647a20 */ /* 0x000fe20000410000 */
[----:B------:R-:W-:Y:S01]  /*5fa0*/  IADD3 R14, R20, 0x11, RZ ;  /* 0x00000011140e7810 */ /* 0x000fe20007ffe0ff */
[----:B------:R-:W-:Y:S01]  /*5fb0*/  FMUL.FTZ R101, R8, c[0x0][0x2ec] ;  /* 0x0000bb0008657a20 */ /* 0x000fe20000410000 */
[C---:B------:R-:W-:Y:S01]  /*5fc0*/  IADD3 R15, R20.reuse, 0x18, RZ ;  /* 0x00000018140f7810 */ /* 0x040fe20007ffe0ff */
[----:B------:R-:W-:Y:S01]  /*5fd0*/  FMUL.FTZ R9, R9, c[0x0][0x2ec] ;  /* 0x0000bb0009097a20 */ /* 0x000fe20000410000 */
[----:B------:R-:W-:Y:S01]  /*5fe0*/  IADD3 R8, R20, 0x21, RZ ;  /* 0x0000002114087810 */ /* 0x000fe20007ffe0ff */
[----:B------:R1:W-:Y:S01]  /*5ff0*/  MUFU.TANH R128, R16 ;  /* 0x0000001000807308 */ /* 0x0003e20000002400 */
[----:B------:R-:W-:-:S02]  /*6000*/  FMUL.FTZ R6, R6, c[0x0][0x2ec] ;  /* 0x0000bb0006067a20 */ /* 0x000fc40000410000 */
[----:B------:R-:W-:Y:S02]  /*6010*/  FMUL.FTZ R10, R10, c[0x0][0x2ec] ;  /* 0x0000bb000a0a7a20 */ /* 0x000fe40000410000 */
[----:B------:R-:W-:Y:S01]  /*6020*/  FMUL.FTZ R104, R4, c[0x0][0x2ec] ;  /* 0x0000bb0004687a20 */ /* 0x000fe20000410000 */
[C---:B------:R-:W-:Y:S01]  /*6030*/  IADD3 R4, R20.reuse, 0x38, RZ ;  /* 0x0000003814047810 */ /* 0x040fe20007ffe0ff */
[----:B------:R-:W-:Y:S01]  /*6040*/  FMUL.FTZ R11, R11, c[0x0][0x2ec] ;  /* 0x0000bb000b0b7a20 */ /* 0x000fe20000410000 */
[----:B------:R-:W4:Y:S01]  /*6050*/  MUFU.TANH R29, R29 ;  /* 0x0000001d001d7308 */ /* 0x000f220000002400 */
[----:B------:R-:W-:Y:S02]  /*6060*/  FMUL.FTZ R5, R5, c[0x0][0x2ec] ;  /* 0x0000bb0005057a20 */ /* 0x000fe40000410000 */
[----:B------:R-:W-:Y:S01]  /*6070*/  FMUL.FTZ R7, R7, c[0x0][0x2ec] ;  /* 0x0000bb0007077a20 */ /* 0x000fe20000410000 */
[----:B-1----:R-:W-:-:S04]  /*6080*/  IADD3 R16, R20, 0x8, RZ ;  /* 0x0000000814107810 */ /* 0x002fc80007ffe0ff */
[----:B------:R-:W1:Y:S01]  /*6090*/  MUFU.TANH R150, R27 ;  /* 0x0000001b00967308 */ /* 0x000e620000002400 */
[C---:B------:R-:W-:Y:S02]  /*60a0*/  ISETP.GE.AND P4, PT, R16.reuse, R99, PT ;  /* 0x000000631000720c */ /* 0x040fe40003f86270 */
[----:B------:R-:W-:Y:S02]  /*60b0*/  ISETP.GE.AND P0, PT, R16, R98, PT ;  /* 0x000000621000720c */ /* 0x000fe40003f06270 */
[----:B------:R-:W-:-:S03]  /*60c0*/  IADD3 R16, R20, 0x9, RZ ;  /* 0x0000000914107810 */ /* 0x000fc60007ffe0ff */
[----:B------:R-:W5:Y:S01]  /*60d0*/  MUFU.TANH R103, R103 ;  /* 0x0000006700677308 */ /* 0x000f620000002400 */
[----:B--2---:R-:W-:Y:S02]  /*60e0*/  FSEL R17, R33, -INF , !P4 ;  /* 0xff80000021117808 */ /* 0x004fe40006000000 */
[----:B------:R-:W-:-:S05]  /*60f0*/  ISETP.GE.AND P4, PT, R16, R98, PT ;  /* 0x000000621000720c */ /* 0x000fca0003f86270 */
[----:B------:R2:W-:Y:S08]  /*6100*/  MUFU.TANH R138, R18 ;  /* 0x00000012008a7308 */ /* 0x0005f00000002400 */
[----:B------:R-:W1:Y:S01]  /*6110*/  MUFU.TANH R148, R22 ;  /* 0x0000001600947308 */ /* 0x000e620000002400 */
[----:B--2---:R-:W-:-:S07]  /*6120*/  FSEL R18, R34, -INF , !P5 ;  /* 0xff80000022127808 */ /* 0x004fce0006800000 */
[----:B------:R-:W2:Y:S01]  /*6130*/  MUFU.TANH R107, R21 ;  /* 0x00000015006b7308 */ /* 0x000ea20000002400 */
[-C--:B------:R-:W-:Y:S02]  /*6140*/  ISETP.GE.AND P5, PT, R16, R99.reuse, PT ;  /* 0x000000631000720c */ /* 0x080fe40003fa6270 */
[----:B------:R-:W-:Y:S02]  /*6150*/  FSEL R16, R30, -INF , !P0 ;  /* 0xff8000001e107808 */ /* 0x000fe40004000000 */
[----:B---3--:R-:W-:Y:S02]  /*6160*/  FSEL R13, R28, -INF , !P5 ;  /* 0xff8000001c0d7808 */ /* 0x008fe40006800000 */
[C---:B------:R-:W-:Y:S01]  /*6170*/  ISETP.GE.AND P0, PT, R12.reuse, R99, PT ;  /* 0x000000630c00720c */ /* 0x040fe20003f06270 */
[----:B------:R-:W3:Y:S01]  /*6180*/  MUFU.TANH R146, R23 ;  /* 0x0000001700927308 */ /* 0x000ee20000002400 */
[----:B------:R-:W-:Y:S02]  /*6190*/  ISETP.GE.AND P5, PT, R12, R98, PT ;  /* 0x000000620c00720c */ /* 0x000fe40003fa6270 */
[----:B----4-:R-:W-:-:S02]  /*61a0*/  FSEL R12, R29, -INF , !P4 ;  /* 0xff8000001d0c7808 */ /* 0x010fc40006000000 */
[----:B------:R-:W-:Y:S02]  /*61b0*/  FSEL R129, R129, -INF , !P0 ;  /* 0xff80000081817808 */ /* 0x000fe40004000000 */
[----:B------:R-:W-:Y:S01]  /*61c0*/  FSEL R152, R152, -INF , !P5 ;  /* 0xff80000098987808 */ /* 0x000fe20006800000 */
[----:B------:R-:W4:Y:S01]  /*61d0*/  MUFU.TANH R139, R139 ;  /* 0x0000008b008b7308 */ /* 0x000f220000002400 */
[CC--:B------:R-:W-:Y:S02]  /*61e0*/  ISETP.GE.AND P4, PT, R14.reuse, R99.reuse, PT ;  /* 0x000000630e00720c */ /* 0x0c0fe40003f86270 */
[----:B------:R-:W-:Y:S02]  /*61f0*/  ISETP.GE.AND P0, PT, R14, R98, PT ;  /* 0x000000620e00720c */ /* 0x000fe40003f06270 */
[----:B------:R-:W-:Y:S02]  /*6200*/  ISETP.GE.AND P5, PT, R15, R99, PT ;  /* 0x000000630f00720c */ /* 0x000fe40003fa6270 */
[----:B------:R-:W-:Y:S01]  /*6210*/  IADD3 R14, R20, 0x19, RZ ;  /* 0x00000019140e7810 */ /* 0x000fe20007ffe0ff */
[----:B------:R-:W2:Y:S01]  /*6220*/  MUFU.TANH R132, R132 ;  /* 0x0000008400847308 */ /* 0x000ea20000002400 */
[----:B------:R-:W-:-:S02]  /*6230*/  FSEL R145, R145, -INF , !P4 ;  /* 0xff80000091917808 */ /* 0x000fc40006000000 */
[----:B-1----:R-:W-:Y:S02]  /*6240*/  FSEL R150, R150, -INF , !P0 ;  /* 0xff80000096967808 */ /* 0x002fe40004000000 */
[----:B-----5:R-:W-:Y:S02]  /*6250*/  FSEL R103, R103, -INF , !P5 ;  /* 0xff80000067677808 */ /* 0x020fe40006800000 */
[-C--:B------:R-:W-:Y:S01]  /*6260*/  ISETP.GE.AND P4, PT, R15, R98.reuse, PT ;  /* 0x000000620f00720c */ /* 0x080fe20003f86270 */
[----:B------:R-:W1:Y:S01]  /*6270*/  MUFU.TANH R133, R133 ;  /* 0x0000008500857308 */ /* 0x000e620000002400 */
[C---:B------:R-:W-:Y:S02]  /*6280*/  ISETP.GE.AND P0, PT, R14.reuse, R99, PT ;  /* 0x000000630e00720c */ /* 0x040fe40003f06270 */
[----:B------:R-:W-:Y:S02]  /*6290*/  ISETP.GE.AND P5, PT, R14, R98, PT ;  /* 0x000000620e00720c */ /* 0x000fe40003fa6270 */
[----:B------:R-:W-:-:S02]  /*62a0*/  IADD3 R14, R20, 0x20, RZ ;  /* 0x00000020140e7810 */ /* 0x000fc40007ffe0ff */
[----:B------:R-:W-:Y:S01]  /*62b0*/  FSEL R148, R148, -INF , !P4 ;  /* 0xff80000094947808 */ /* 0x000fe20006000000 */
[----:B------:R-:W-:Y:S01]  /*62c0*/  MUFU.TANH R141, R141 ;  /* 0x0000008d008d7308 */ /* 0x000fe20000002400 */
[----:B------:R-:W-:Y:S02]  /*62d0*/  ISETP.GE.AND P4, PT, R14, R99, PT ;  /* 0x000000630e00720c */ /* 0x000fe40003f86270 */
[----:B--2---:R-:W-:Y:S02]  /*62e0*/  FSEL R107, R107, -INF , !P0 ;  /* 0xff8000006b6b7808 */ /* 0x004fe40004000000 */
[----:B---3--:R-:W-:Y:S02]  /*62f0*/  FSEL R146, R146, -INF , !P5 ;  /* 0xff80000092927808 */ /* 0x008fe40006800000 */
[----:B------:R-:W-:Y:S01]  /*6300*/  FSEL R128, R128, -INF , !P4 ;  /* 0xff80000080807808 */ /* 0x000fe20006000000 */
[----:B------:R-:W2:Y:S01]  /*6310*/  MUFU.TANH R144, R144 ;  /* 0x0000009000907308 */ /* 0x000ea20000002400 */
[----:B------:R-:W-:-:S02]  /*6320*/  ISETP.GE.AND P0, PT, R14, R98, PT ;  /* 0x000000620e00720c */ /* 0x000fc40003f06270 */
[C---:B------:R-:W-:Y:S02]  /*6330*/  ISETP.GE.AND P5, PT, R8.reuse, R99, PT ;  /* 0x000000630800720c */ /* 0x040fe40003fa6270 */
[----:B------:R-:W-:Y:S02]  /*6340*/  ISETP.GE.AND P4, PT, R8, R98, PT ;  /* 0x000000620800720c */ /* 0x000fe40003f86270 */
[----:B------:R-:W-:Y:S01]  /*6350*/  IADD3 R8, R20, 0x28, RZ ;  /* 0x0000002814087810 */ /* 0x000fe20007ffe0ff */
[----:B------:R-:W3:Y:S01]  /*6360*/  MUFU.TANH R100, R100 ;  /* 0x0000006400647308 */ /* 0x000ee20000002400 */
[----:B------:R-:W-:Y:S02]  /*6370*/  FSEL R138, R138, -INF , !P0 ;  /* 0xff8000008a8a7808 */ /* 0x000fe40004000000 */
[----:B----4-:R-:W-:Y:S02]  /*6380*/  FSEL R139, R139, -INF , !P5 ;  /* 0xff8000008b8b7808 */ /* 0x010fe40006800000 */
[----:B------:R-:W-:-:S02]  /*6390*/  FSEL R132, R132, -INF , !P4 ;  /* 0xff80000084847808 */ /* 0x000fc40006000000 */
[CC--:B------:R-:W-:Y:S01]  /*63a0*/  ISETP.GE.AND P0, PT, R8.reuse, R99.reuse, PT ;  /* 0x000000630800720c */ /* 0x0c0fe20003f06270 */
[----:B------:R4:W-:Y:S01]  /*63b0*/  MUFU.TANH R102, R9 ;  /* 0x0000000900667308 */ /* 0x0009e20000002400 */
[----:B------:R-:W-:Y:S02]  /*63c0*/  ISETP.GE.AND P5, PT, R8, R98, PT ;  /* 0x000000620800720c */ /* 0x000fe40003fa6270 */
[----:B------:R-:W-:Y:S02]  /*63d0*/  IADD3 R8, R20, 0x30, RZ ;  /* 0x0000003014087810 */ /* 0x000fe40007ffe0ff */
[----:B-1----:R-:W-:Y:S02]  /*63e0*/  FSEL R133, R133, -INF , !P0 ;  /* 0xff80000085857808 */ /* 0x002fe40004000000 */
[----:B--2---:R-:W-:Y:S01]  /*63f0*/  FSEL R144, R144, -INF , !P5 ;  /* 0xff80000090907808 */ /* 0x004fe20006800000 */
[----:B------:R-:W-:Y:S01]  /*6400*/  MUFU.TANH R90, R6 ;  /* 0x00000006005a7308 */ /* 0x000fe20000002400 */
[----:B------:R-:W-:-:S02]  /*6410*/  ISETP.GE.AND P5, PT, R8, R99, PT ;  /* 0x000000630800720c */ /* 0x000fc40003fa6270 */
[----:B----4-:R-:W-:-:S05]  /*6420*/  IADD3 R9, R20, 0x29, RZ ;  /* 0x0000002914097810 */ /* 0x010fca0007ffe0ff */
[----:B------:R-:W1:Y:S01]  /*6430*/  MUFU.TANH R101, R101 ;  /* 0x0000006500657308 */ /* 0x000e620000002400 */
[C---:B------:R-:W-:Y:S02]  /*6440*/  ISETP.GE.AND P4, PT, R9.reuse, R99, PT ;  /* 0x000000630900720c */ /* 0x040fe40003f86270 */
[----:B------:R-:W-:Y:S02]  /*6450*/  ISETP.GE.AND P0, PT, R9, R98, PT ;  /* 0x000000620900720c */ /* 0x000fe40003f06270 */
[----:B------:R-:W-:-:S03]  /*6460*/  FSEL R141, R141, -INF , !P4 ;  /* 0xff8000008d8d7808 */ /* 0x000fc60006000000 */
[----:B------:R-:W2:Y:S01]  /*6470*/  MUFU.TANH R93, R10 ;  /* 0x0000000a005d7308 */ /* 0x000ea20000002400 */
[-C--:B------:R-:W-:Y:S02]  /*6480*/  ISETP.GE.AND P4, PT, R8, R98.reuse, PT ;  /* 0x000000620800720c */ /* 0x080fe40003f86270 */
[----:B------:R-:W-:Y:S02]  /*6490*/  IADD3 R8, R20, 0x31, RZ ;  /* 0x0000003114087810 */ /* 0x000fe40007ffe0ff */
[----:B---3--:R-:W-:Y:S02]  /*64a0*/  FSEL R100, R100, -INF , !P0 ;  /* 0xff80000064647808 */ /* 0x008fe40004000000 */
[----:B------:R-:W-:Y:S01]  /*64b0*/  ISETP.GE.AND P0, PT, R8, R99, PT ;  /* 0x000000630800720c */ /* 0x000fe20003f06270 */
[----:B------:R-:W3:Y:S01]  /*64c0*/  MUFU.TANH R84, R11 ;  /* 0x0000000b00547308 */ /* 0x000ee20000002400 */
[----:B-1----:R-:W-:Y:S02]  /*64d0*/  FSEL R101, R101, -INF , !P5 ;  /* 0xff80000065657808 */ /* 0x002fe40006800000 */
[----:B------:R-:W-:Y:S01]  /*64e0*/  FSEL R102, R102, -INF , !P0 ;  /* 0xff80000066667808 */ /* 0x000fe20004000000 */
[----:B------:R-:W-:Y:S01]  /*64f0*/  BAR.SYNC.DEFER_BLOCKING 0x0 ;  /* 0x0000000000007b1d */ /* 0x000fe20000010000 */
[----:B------:R-:W-:-:S02]  /*6500*/  ISETP.GE.AND P0, PT, R4, R98, PT ;  /* 0x000000620400720c */ /* 0x000fc40003f06270 */
[----:B------:R-:W-:Y:S02]  /*6510*/  ISETP.GE.AND P5, PT, R8, R98, PT ;  /* 0x000000620800720c */ /* 0x000fe40003fa6270 */
[----:B------:R-:W-:Y:S01]  /*6520*/  FSEL R90, R90, -INF , !P0 ;  /* 0xff8000005a5a7808 */ /* 0x000fe20004000000 */
[----:B------:R-:W1:Y:S01]  /*6530*/  MUFU.TANH R104, R104 ;  /* 0x0000006800687308 */ /* 0x000e620000002400 */
[C---:B------:R-:W-:Y:S02]  /*6540*/  LEA R130, P0, R96.reuse, c[0x0][0x168], 0x1 ;  /* 0x00005a0060827a11 */ /* 0x040fe400078008ff */
[----:B--2---:R-:W-:Y:S02]  /*6550*/  FSEL R93, R93, -INF , !P4 ;  /* 0xff8000005d5d7808 */ /* 0x004fe40006000000 */
[----:B------:R-:W-:Y:S02]  /*6560*/  LEA.HI.X R131, R96, c[0x0][0x16c], R97, 0x1, P0 ;  /* 0x00005b0060837a11 */ /* 0x000fe400000f0c61 */
[----:B------:R-:W-:Y:S01]  /*6570*/  ISETP.GT.AND P0, PT, R120, R115, PT ;  /* 0x000000737800720c */ /* 0x000fe20003f04270 */
[----:B------:R-:W2:Y:S01]  /*6580*/  MUFU.TANH R32, R32 ;  /* 0x0000002000207308 */ /* 0x000ea20000002400 */
[----:B------:R-:W-:-:S02]  /*6590*/  ISETP.GE.AND P4, PT, R4, R99, PT ;  /* 0x000000630400720c */ /* 0x000fc40003f86270 */
[----:B------:R-:W-:Y:S02]  /*65a0*/  IADD3 R4, R20, 0x39, RZ ;  /* 0x0000003914047810 */ /* 0x000fe40007ffe0ff */
[----:B---3--:R-:W-:Y:S02]  /*65b0*/  FSEL R84, R84, -INF , !P5 ;  /* 0xff80000054547808 */ /* 0x008fe40006800000 */
[-C--:B------:R-:W-:Y:S01]  /*65c0*/  ISETP.GE.AND P5, PT, R20, R99.reuse, PT ;  /* 0x000000631400720c */ /* 0x080fe20003fa6270 */
[----:B------:R2:W3:Y:S01]  /*65d0*/  MUFU.TANH R105, R5 ;  /* 0x0000000500697308 */ /* 0x0004e20000002400 */
[----:B-1----:R-:W-:Y:S02]  /*65e0*/  FSEL R104, R104, -INF , !P4 ;  /* 0xff80000068687808 */ /* 0x002fe40006000000 */
[----:B------:R-:W-:-:S05]  /*65f0*/  ISETP.GE.AND P4, PT, R4, R99, PT ;  /* 0x000000630400720c */ /* 0x000fca0003f86270 */
[----:B------:R-:W1:Y:S01]  /*6600*/  MUFU.TANH R92, R7 ;  /* 0x00000007005c7308 */ /* 0x000e620000002400 */
[----:B--2---:R-:W-:Y:S02]  /*6610*/  FSEL R5, R32, -INF , !P5 ;  /* 0xff80000020057808 */ /* 0x004fe40006800000 */
[----:B---3--:R-:W-:Y:S02]  /*6620*/  FSEL R105, R105, -INF , !P4 ;  /* 0xff80000069697808 */ /* 0x008fe40006000000 */
[-C--:B------:R-:W-:Y:S02]  /*6630*/  ISETP.GE.AND P5, PT, R20, R98.reuse, PT ;  /* 0x000000621400720c */ /* 0x080fe40003fa6270 */
[----:B------:R-:W-:Y:S02]  /*6640*/  ISETP.GE.AND P4, PT, R4, R98, PT ;  /* 0x000000620400720c */ /* 0x000fe40003f86270 */
[----:B------:R-:W-:Y:S02]  /*6650*/  FSEL R4, R3, -INF , !P5 ;  /* 0xff80000003047808 */ /* 0x000fe40006800000 */
[----:B-1----:R-:W-:Y:S01]  /*6660*/  FSEL R92, R92, -INF , !P4 ;  /* 0xff8000005c5c7808 */ /* 0x002fe20006000000 */
        /* <DEDUP_REMOVED lines=16> */
[----:B------:R-:W-:Y:S01]  /*6770*/  IMAD.HI.U32 R11, R8, R15, RZ ;  /* 0x0000000f080b7227 */ /* 0x000fe200078e00ff */
[----:B------:R-:W-:Y:S02]  /*6780*/  IABS R6, R10 ;  /* 0x0000000a00067213 */ /* 0x000fe40000000000 */
[----:B------:R-:W-:Y:S01]  /*6790*/  LOP3.LUT R10, R10, c[0x0][0x2d0], RZ, 0x3c, !PT ;  /* 0x0000b4000a0a7a12 */ /* 0x000fe200078e3cff */
[----:B------:R-:W-:Y:S02]  /*67a0*/  IMAD.MOV R14, RZ, RZ, -R11 ;  /* 0x000000ffff0e7224 */ /* 0x000fe400078e0a0b */
[----:B------:R-:W-:-:S04]  /*67b0*/  IMAD.HI.U32 R8, R8, R6, RZ ;  /* 0x0000000608087227 */ /* 0x000fc800078e00ff */
[----:B------:R-:W-:-:S05]  /*67c0*/  IMAD R14, R7, R14, R15 ;  /* 0x0000000e070e7224 */ /* 0x000fca00078e020f */
[----:B------:R-:W-:-:S13]  /*67d0*/  ISETP.GT.U32.AND P5, PT, R7, R14, PT ;  /* 0x0000000e0700720c */ /* 0x000fda0003fa4070 */
        /* <DEDUP_REMOVED lines=12> */
[----:B------:R-:W-:-:S13]  /*68a0*/  ISETP.GE.U32.AND P4, PT, R6, R7, PT ;  /* 0x000000070600720c */ /* 0x000fda0003f86070 */
[----:B------:R-:W-:Y:S02]  /*68b0*/  @P4 IADD3 R8, R8, 0x1, RZ ;  /* 0x0000000108084810 */ /* 0x000fe40007ffe0ff */
[----:B------:R-:W-:Y:S02]  /*68c0*/  ISETP.NE.AND P4, PT, RZ, c[0x0][0x2d0], PT ;  /* 0x0000b400ff007a0c */ /* 0x000fe40003f85270 */
        /* <DEDUP_REMOVED lines=16> */
[----:B------:R-:W-:Y:S01]  /*69d0*/  IMAD.IADD R9, R11, 0x1, R8 ;  /* 0x000000010b097824 */ /* 0x000fe200078e0208 */
[----:B------:R-:W-:Y:S01]  /*69e0*/  MOV R8, R10 ;  /* 0x0000000a00087202 */ /* 0x000fe20000000f00 */
        /* <DEDUP_REMOVED lines=8> */
.L_x_4460:
[----:B------:R-:W-:-:S04]  /*6a70*/  LEA R7, -R3, RZ, 0x6 ;  /* 0x000000ff03077211 */ /* 0x000fc800078e31ff */
[----:B------:R-:W-:Y:S02]  /*6a80*/  SHF.R.S32.HI R6, RZ, 0x1f, R7 ;  /* 0x0000001fff067819 */ /* 0x000fe40000011407 */
.L_x_4461:
        /* <DEDUP_REMOVED lines=57> */
.L_x_4463:
[----:B------:R-:W-:Y:S05]  /*6e20*/  BSYNC B0 ;  /* 0x0000000000007941 */ /* 0x000fea0003800000 */
.L_x_4462:
[----:B------:R-:W0:Y:S02]  /*6e30*/  LDGDEPBAR ;  /* 0x00000000000079af */ /* 0x000e240000000000 */
.L_x_4459:
        /* <DEDUP_REMOVED lines=28> */
[----:B--2---:R-:W-:Y:S02]  /*7000*/  FMNMX.FTZ R9, R93, R6, !PT ;  /* 0x000000065d097209 */ /* 0x004fe40007810000 */
[----:B------:R-:W-:Y:S02]  /*7010*/  FMNMX.FTZ R8, R104, R7, !PT ;  /* 0x0000000768087209 */ /* 0x000fe40007810000 */
[----:B------:R-:W-:-:S02]  /*7020*/  FMNMX.FTZ R9, R84, R9, !PT ;  /* 0x0000000954097209 */ /* 0x000fc40007810000 */
[----:B------:R-:W-:Y:S02]  /*7030*/  FMNMX.FTZ R8, R105, R8, !PT ;  /* 0x0000000869087209 */ /* 0x000fe40007810000 */
[----:B------:R-:W-:-:S03]  /*7040*/  FMNMX.FTZ R9, R90, R9, !PT ;  /* 0x000000095a097209 */ /* 0x000fc60007810000 */
[----:B------:R-:W2:Y:S01]  /*7050*/  SHFL.BFLY PT, R7, R8, 0x2, 0x1f ;  /* 0x0c401f0008077f89 */ /* 0x000ea200000e0000 */
[----:B------:R-:W-:-:S05]  /*7060*/  FMNMX.FTZ R9, R92, R9, !PT ;  /* 0x000000095c097209 */ /* 0x000fca0007810000 */
[----:B------:R-:W3:Y:S01]  /*7070*/  SHFL.BFLY PT, R6, R9, 0x2, 0x1f ;  /* 0x0c401f0009067f89 */ /* 0x000ee200000e0000 */
[----:B--2---:R-:W-:-:S05]  /*7080*/  FMNMX.FTZ R7, R8, R7, !PT ;  /* 0x0000000708077209 */ /* 0x004fca0007810000 */
[----:B------:R-:W2:Y:S01]  /*7090*/  SHFL.BFLY PT, R88, R7, 0x1, 0x1f ;  /* 0x0c201f0007587f89 */ /* 0x000ea200000e0000 */
[----:B---3--:R-:W-:-:S03]  /*70a0*/  FMNMX.FTZ R6, R9, R6, !PT ;  /* 0x0000000609067209 */ /* 0x008fc60007810000 */
[----:B-1----:R-:W-:Y:S04]  /*70b0*/  LDSM.16.MT88.4 R8, [R110+0x6000] ;  /* 0x006000006e08783b */ /* 0x002fe80000004200 */
[----:B------:R-:W1:Y:S01]  /*70c0*/  SHFL.BFLY PT, R3, R6, 0x1, 0x1f ;  /* 0x0c201f0006037f89 */ /* 0x000e6200000e0000 */
[----:B--2---:R-:W-:-:S04]  /*70d0*/  FMNMX.FTZ R88, R7, R88, !PT ;  /* 0x0000005807587209 */ /* 0x004fc80007810000 */
[C---:B------:R-:W-:Y:S01]  /*70e0*/  FSETP.NEU.FTZ.AND P2, PT, R88.reuse, -INF , PT ;  /* 0xff8000005800780b */ /* 0x040fe20003f5d000 */
[----:B------:R-:W-:Y:S01]  /*70f0*/  FMUL.FTZ R142, R88, c[0x0][0x23c] ;  /* 0x00008f00588e7a20 */ /* 0x000fe20000410000 */
[----:B-1----:R-:W-:Y:S02]  /*7100*/  FMNMX.FTZ R3, R6, R3, !PT ;  /* 0x0000000306037209 */ /* 0x002fe40007810000 */
        /* <DEDUP_REMOVED lines=9> */
[--C-:B------:R-:W-:Y:S02]  /*71a0*/  FFMA.FTZ R140, R5, c[0x0][0x23c], -R142.reuse ;  /* 0x00008f00058c7a23 */ /* 0x100fe4000001088e */
[----:B------:R-:W-:Y:S01]  /*71b0*/  FMUL.FTZ R97, R97, c[0x0][0x23c] ;  /* 0x00008f0061617a20 */ /* 0x000fe20000410000 */
[----:B------:R-:W1:Y:S01]  /*71c0*/  MUFU.EX2 R143, R143 ;  /* 0x0000008f008f7308 */ /* 0x000e620000000800 */
[--C-:B------:R-:W-:Y:S02]  /*71d0*/  FFMA.FTZ R89, R19, c[0x0][0x23c], -R142.reuse ;  /* 0x00008f0013597a23 */ /* 0x100fe4000001088e */
[----:B------:R-:W-:-:S02]  /*71e0*/  FFMA.FTZ R87, R17, c[0x0][0x23c], -R142 ;  /* 0x00008f0011577a23 */ /* 0x000fc4000001088e */
[--C-:B------:R-:W-:Y:S02]  /*71f0*/  FFMA.FTZ R86, R13, c[0x0][0x23c], -R142.reuse ;  /* 0x00008f000d567a23 */ /* 0x100fe4000001088e */
[--C-:B------:R-:W-:Y:S01]  /*7200*/  FFMA.FTZ R94, R4, c[0x0][0x23c], -R95.reuse ;  /* 0x00008f00045e7a23 */ /* 0x100fe2000001085f */
[----:B------:R-:W2:Y:S01]  /*7210*/  MUFU.EX2 R97, R97 ;  /* 0x0000006100617308 */ /* 0x000ea20000000800 */
[--C-:B------:R-:W-:Y:S02]  /*7220*/  FFMA.FTZ R85, R18, c[0x0][0x23c], -R95.reuse ;  /* 0x00008f0012557a23 */ /* 0x100fe4000001085f */
[--C-:B------:R-:W-:Y:S02]  /*7230*/  FFMA.FTZ R91, R16, c[0x0][0x23c], -R95.reuse ;  /* 0x00008f00105b7a23 */ /* 0x100fe4000001085f */
[----:B------:R-:W-:Y:S01]  /*7240*/  FFMA.FTZ R0, R12, c[0x0][0x23c], -R95 ;  /* 0x00008f000c007a23 */ /* 0x000fe2000001085f */
[----:B------:R-:W3:Y:S01]  /*7250*/  LDSM.16.MT88.4 R16, [R108+0x6000] ;  /* 0x006000006c10783b */ /* 0x000ee20000004200 */
        /* <DEDUP_REMOVED lines=9> */
[----:B------:R-:W-:-:S02]  /*72f0*/  FMUL.FTZ R30, R58, R97 ;  /* 0x000000613a1e7220 */ /* 0x000fc40000410000 */
[----:B------:R-:W-:Y:S01]  /*7300*/  FMUL.FTZ R31, R59, R97 ;  /* 0x000000613b1f7220 */ /* 0x000fe20000410000 */
[----:B------:R-:W-:Y:S01]  /*7310*/  MUFU.EX2 R87, R87 ;  /* 0x0000005700577308 */ /* 0x000fe20000000800 */
[-C--:B------:R-:W-:Y:S01]  /*7320*/  FMUL.FTZ R52, R52, R143.reuse ;  /* 0x0000008f34347220 */ /* 0x080fe20000410000 */
[----:B------:R-:W-:Y:S01]  /*7330*/  LDSM.16.MT88.4 R56, [R110+0x6400] ;  /* 0x006400006e38783b */ /* 0x000fe20000004200 */
[----:B------:R-:W-:Y:S02]  /*7340*/  FMUL.FTZ R53, R53, R143 ;  /* 0x0000008f35357220 */ /* 0x000fe40000410000 */
[-C--:B------:R-:W-:Y:S02]  /*7350*/  FMUL.FTZ R54, R54, R97.reuse ;  /* 0x0000006136367220 */ /* 0x080fe40000410000 */
[----:B------:R-:W-:Y:S01]  /*7360*/  FMUL.FTZ R55, R55, R97 ;  /* 0x0000006137377220 */ /* 0x000fe20000410000 */
[----:B------:R-:W2:Y:S01]  /*7370*/  MUFU.EX2 R86, R86 ;  /* 0x0000005600567308 */ /* 0x000ea20000000800 */
[----:B-1----:R-:W-:Y:S01]  /*7380*/  F2FP.PACK_AB R80, R89, R140 ;  /* 0x0000008c5950723e */ /* 0x002fe200000000ff */
[----:B------:R-:W-:-:S02]  /*7390*/  FMUL.FTZ R36, R36, R143 ;  /* 0x0000008f24247220 */ /* 0x000fc40000410000 */
[----:B------:R-:W-:Y:S02]  /*73a0*/  FMUL.FTZ R37, R37, R143 ;  /* 0x0000008f25257220 */ /* 0x000fe40000410000 */
[-C--:B------:R-:W-:Y:S02]  /*73b0*/  FMUL.FTZ R38, R38, R97.reuse ;  /* 0x0000006126267220 */ /* 0x080fe40000410000 */
[----:B------:R-:W-:Y:S01]  /*73c0*/  MUFU.EX2 R94, R94 ;  /* 0x0000005e005e7308 */ /* 0x000fe20000000800 */
[----:B------:R-:W-:Y:S02]  /*73d0*/  FMUL.FTZ R39, R39, R97 ;  /* 0x0000006127277220 */ /* 0x000fe40000410000 */
[-C--:B------:R-:W-:Y:S02]  /*73e0*/  FMUL.FTZ R40, R40, R143.reuse ;  /* 0x0000008f28287220 */ /* 0x080fe40000410000 */
[----:B------:R-:W-:Y:S02]  /*73f0*/  FMUL.FTZ R41, R41, R143 ;  /* 0x0000008f29297220 */ /* 0x000fe40000410000 */
[----:B------:R-:W-:Y:S01]  /*7400*/  FMUL.FTZ R42, R42, R97 ;  /* 0x000000612a2a7220 */ /* 0x000fe20000410000 */
[----:B------:R-:W1:Y:S01]  /*7410*/  MUFU.EX2 R85, R85 ;  /* 0x0000005500557308 */ /* 0x000e620000000800 */
[----:B--2---:R-:W-:Y:S01]  /*7420*/  F2FP.PACK_AB R82, R86, R87 ;  /* 0x000000575652723e */ /* 0x004fe200000000ff */
[----:B------:R-:W-:-:S02]  /*7430*/  FMUL.FTZ R43, R43, R97 ;  /* 0x000000612b2b7220 */ /* 0x000fc40000410000 */
[-C--:B------:R-:W-:Y:S02]  /*7440*/  FMUL.FTZ R76, R76, R143.reuse ;  /* 0x0000008f4c4c7220 */ /* 0x080fe40000410000 */
[----:B------:R-:W-:Y:S02]  /*7450*/  FMUL.FTZ R77, R77, R143 ;  /* 0x0000008f4d4d7220 */ /* 0x000fe40000410000 */
[----:B------:R-:W-:Y:S01]  /*7460*/  MUFU.EX2 R91, R91 ;  /* 0x0000005b005b7308 */ /* 0x000fe20000000800 */
[-C--:B------:R-:W-:Y:S02]  /*7470*/  FMUL.FTZ R78, R78, R97.reuse ;  /* 0x000000614e4e7220 */ /* 0x080fe40000410000 */
[----:B------:R-:W-:Y:S02]  /*7480*/  FMUL.FTZ R79, R79, R97 ;  /* 0x000000614f4f7220 */ /* 0x000fe40000410000 */
[--C-:B------:R-:W-:Y:S02]  /*7490*/  FFMA.FTZ R129, R129, c[0x0][0x23c], -R142.reuse ;  /* 0x00008f0081817a23 */ /* 0x100fe4000001088e */
[--C-:B------:R-:W-:Y:S01]  /*74a0*/  FFMA.FTZ R106, R145, c[0x0][0x23c], -R142.reuse ;  /* 0x00008f00916a7a23 */ /* 0x100fe2000001088e */
[----:B------:R-:W2:Y:S01]  /*74b0*/  MUFU.EX2 R0, R0 ;  /* 0x0000000000007308 */ /* 0x000ea20000000800 */
[----:B-1----:R-:W-:Y:S01]  /*74c0*/  F2FP.PACK_AB R81, R85, R94 ;  /* 0x0000005e5551723e */ /* 0x002fe200000000ff */
[----:B------:R-:W-:-:S02]  /*74d0*/  FFMA.FTZ R103, R103, c[0x0][0x23c], -R142 ;  /* 0x00008f0067677a23 */ /* 0x000fc4000001088e */
[--C-:B------:R-:W-:Y:S02]  /*74e0*/  FFMA.FTZ R107, R152, c[0x0][0x23c], -R95.reuse ;  /* 0x00008f00986b7a23 */ /* 0x100fe4000001085f */
[--C-:B------:R-:W-:Y:S02]  /*74f0*/  FFMA.FTZ R98, R150, c[0x0][0x23c], -R95.reuse ;  /* 0x00008f0096627a23 */ /* 0x100fe4000001085f */
[--C-:B------:R-:W-:Y:S01]  /*7500*/  FFMA.FTZ R99, R148, c[0x0][0x23c], -R95.reuse ;  /* 0x00008f0094637a23 */ /* 0x100fe2000001085f */
[----:B------:R-:W-:Y:S01]  /*7510*/  MUFU.EX2 R129, R129 ;  /* 0x0000008100817308 */ /* 0x000fe20000000800 */
[----:B------:R-:W-:Y:S02]  /*7520*/  FFMA.FTZ R2, R146, c[0x0][0x23c], -R95 ;  /* 0x00008f0092027a23 */ /* 0x000fe4000001085f */
[-C--:B------:R-:W-:Y:S02]  /*7530*/  FMUL.FTZ R44, R44, R143.reuse ;  /* 0x0000008f2c2c7220 */ /* 0x080fe40000410000 */
[----:B------:R-:W-:Y:S01]  /*7540*/  FMUL.FTZ R45, R45, R143 ;  /* 0x0000008f2d2d7220 */ /* 0x000fe20000410000 */
[----:B--2---:R-:W-:-:S02]  /*7550*/  F2FP.PACK_AB R83, R0, R91 ;  /* 0x0000005b0053723e */ /* 0x004fc400000000ff */
[----:B------:R-:W1:Y:S01]  /*7560*/  MUFU.EX2 R106, R106 ;  /* 0x0000006a006a7308 */ /* 0x000e620000000800 */
[-C--:B------:R-:W-:Y:S02]  /*7570*/  FMUL.FTZ R46, R46, R97.reuse ;  /* 0x000000612e2e7220 */ /* 0x080fe40000410000 */
[----:B------:R-:W-:Y:S02]  /*7580*/  FMUL.FTZ R47, R47, R97 ;  /* 0x000000612f2f7220 */ /* 0x000fe40000410000 */
[-C--:B------:R-:W-:Y:S01]  /*7590*/  FMUL.FTZ R48, R48, R143.reuse ;  /* 0x0000008f30307220 */ /* 0x080fe20000410000 */
[----:B------:R-:W-:Y:S01]  /*75a0*/  HMMA.16816.F32 R28, R80, R32, R28 ;  /* 0x00000020501c723c */ /* 0x000fe2000000181c */
[----:B------:R-:W-:Y:S01]  /*75b0*/  FMUL.FTZ R49, R49, R143 ;  /* 0x0000008f31317220 */ /* 0x000fe20000410000 */
[----:B------:R-:W-:Y:S01]  /*75c0*/  MUFU.EX2 R103, R103 ;  /* 0x0000006700677308 */ /* 0x000fe20000000800 */
[-C--:B------:R-:W-:Y:S02]  /*75d0*/  FMUL.FTZ R50, R50, R97.reuse ;  /* 0x0000006132327220 */ /* 0x080fe40000410000 */
[----:B------:R-:W-:-:S02]  /*75e0*/  FMUL.FTZ R51, R51, R97 ;  /* 0x0000006133337220 */ /* 0x000fc40000410000 */
[-C--:B------:R-:W-:Y:S01]  /*75f0*/  FMUL.FTZ R12, R72, R143.reuse ;  /* 0x0000008f480c7220 */ /* 0x080fe20000410000 */
[C---:B------:R-:W-:Y:S01]  /*7600*/  HMMA.16816.F32 R32, R80.reuse, R34, R52 ;  /* 0x000000225020723c */ /* 0x040fe20000001834 */
[----:B------:R-:W2:Y:S01]  /*7610*/  LDSM.16.MT88.4 R52, [R110+0x8000] ;  /* 0x008000006e34783b */ /* 0x000ea20000004200 */
        /* <DEDUP_REMOVED lines=17> */
[----:B---3--:R-:W-:Y:S01]  /*7730*/  HMMA.16816.F32 R12, R80, R16, R12 ;  /* 0x00000010500c723c */ /* 0x008fe2000000180c */
[-C--:B------:R-:W-:Y:S01]  /*7740*/  FMUL.FTZ R60, R60, R143.reuse ;  /* 0x0000008f3c3c7220 */ /* 0x080fe20000410000 */
[----:B------:R-:W-:Y:S01]  /*7750*/  MUFU.EX2 R99, R99 ;  /* 0x0000006300637308 */ /* 0x000fe20000000800 */
[----:B------:R-:W-:-:S02]  /*7760*/  FMUL.FTZ R61, R61, R143 ;  /* 0x0000008f3d3d7220 */ /* 0x000fc40000410000 */
[-C--:B------:R-:W-:Y:S02]  /*7770*/  FMUL.FTZ R62, R62, R97.reuse ;  /* 0x000000613e3e7220 */ /* 0x080fe40000410000 */
[----:B------:R-:W-:Y:S01]  /*7780*/  FMUL.FTZ R63, R63, R97 ;  /* 0x000000613f3f7220 */ /* 0x000fe20000410000 */
[C---:B------:R-:W-:Y:S01]  /*7790*/  HMMA.16816.F32 R16, R80.reuse, R18, R68 ;  /* 0x000000125010723c */ /* 0x040fe20000001844 */
[--C-:B------:R-:W-:Y:S01]  /*77a0*/  FFMA.FTZ R145, R128, c[0x0][0x23c], -R142.reuse ;  /* 0x00008f0080917a23 */ /* 0x100fe2000001088e */
[----:B------:R-:W3:Y:S01]  /*77b0*/  MUFU.EX2 R2, R2 ;  /* 0x0000000200027308 */ /* 0x000ee20000000800 */
[--C-:B------:R-:W-:Y:S01]  /*77c0*/  FFMA.FTZ R128, R133, c[0x0][0x23c], -R142.reuse ;  /* 0x00008f0085807a23 */ /* 0x100fe2000001088e */
[----:B------:R-:W-:Y:S01]  /*77d0*/  LDSM.16.MT88.4 R68, [R108+0x6c00] ;  /* 0x006c00006c44783b */ /* 0x000fe20000004200 */
        /* <DEDUP_REMOVED lines=8> */
[C---:B--2---:R-:W-:Y:S01]  /*7860*/  HMMA.16816.F32 R36, R80.reuse, R52, R36 ;  /* 0x000000345024723c */ /* 0x044fe20000001824 */
[----:B------:R-:W-:Y:S01]  /*7870*/  FFMA.FTZ R100, R104, c[0x0][0x23c], -R142 ;  /* 0x00008f0068647a23 */ /* 0x000fe2000001088e */
[----:B------:R-:W-:Y:S01]  /*7880*/  MUFU.EX2 R146, R146 ;  /* 0x0000009200927308 */ /* 0x000fe20000000800 */
[----:B------:R-:W-:Y:S02]  /*7890*/  FFMA.FTZ R140, R135, R143, R140 ;  /* 0x0000008f878c7223 */ /* 0x000fe4000001008c */
[----:B------:R-:W-:Y:S02]  /*78a0*/  FFMA.FTZ R64, R101, c[0x0][0x23c], -R142 ;  /* 0x00008f0065407a23 */ /* 0x000fe4000001088e */
[--C-:B------:R-:W-:Y:S01]  /*78b0*/  FFMA.FTZ R93, R93, c[0x0][0x23c], -R95.reuse ;  /* 0x00008f005d5d7a23 */ /* 0x100fe2000001085f */
[----:B------:R-:W-:Y:S01]  /*78c0*/  HMMA.16816.F32 R40, R80, R54, R40 ;  /* 0x000000365028723c */ /* 0x000fe20000001828 */
[----:B------:R-:W2:Y:S01]  /*78d0*/  LDSM.16.MT88.4 R52, [R108+0x8000] ;  /* 0x008000006c34783b */ /* 0x000ea20000004200 */
[----:B------:R-:W-:Y:S01]  /*78e0*/  MUFU.EX2 R128, R128 ;  /* 0x0000008000807308 */ /* 0x000fe20000000800 */
[----:B------:R-:W-:-:S02]  /*78f0*/  FFMA.FTZ R104, R84, c[0x0][0x23c], -R95 ;  /* 0x00008f0054687a23 */ /* 0x000fc4000001085f */
[--C-:B------:R-:W-:Y:S02]  /*7900*/  FFMA.FTZ R90, R90, c[0x0][0x23c], -R95.reuse ;  /* 0x00008f005a5a7a23 */ /* 0x100fe4000001085f */
[--C-:B------:R-:W-:Y:S01]  /*7910*/  FFMA.FTZ R101, R102, c[0x0][0x23c], -R142.reuse ;  /* 0x00008f0066657a23 */ /* 0x100fe2000001088e */
[----:B------:R-:W-:Y:S01]  /*7920*/  HMMA.16816.F32 R24, R80, R26, R60 ;  /* 0x0000001a5018723c */ /* 0x000fe2000000183c */
[----:B------:R-:W-:Y:S01]  /*7930*/  LDSM.16.MT88.4 R60, [R110+0x6800] ;  /* 0x006800006e3c783b */ /* 0x000fe20000004200 */
[----:B------:R-:W-:Y:S01]  /*7940*/  MUFU.EX2 R133, R133 ;  /* 0x0000008500857308 */ /* 0x000fe20000000800 */
[----:B------:R-:W-:Y:S02]  /*7950*/  FFMA.FTZ R135, R105, c[0x0][0x23c], -R142 ;  /* 0x00008f0069877a23 */ /* 0x000fe4000001088e */
[----:B------:R-:W-:Y:S02]  /*7960*/  FFMA.FTZ R95, R92, c[0x0][0x23c], -R95 ;  /* 0x00008f005c5f7a23 */ /* 0x000fe4000001085f */
[----:B------:R-:W-:-:S02]  /*7970*/  FADD.FTZ R140, R89, R140 ;  /* 0x0000008c598c7221 */ /* 0x000fc40000010000 */
[----:B------:R-:W-:Y:S01]  /*7980*/  FFMA.FTZ R94, R134, R97, R94 ;  /* 0x00000061865e7223 */ /* 0x000fe2000001005e */
[----:B------:R-:W-:Y:S01]  /*7990*/  MUFU.EX2 R138, R138 ;  /* 0x0000008a008a7308 */ /* 0x000fe20000000800 */
[----:B------:R-:W-:Y:S02]  /*79a0*/  FADD.FTZ R87, R87, R140 ;  /* 0x0000008c57577221 */ /* 0x000fe40000010000 */
[----:B------:R-:W-:Y:S02]  /*79b0*/  FADD.FTZ R94, R85, R94 ;  /* 0x0000005e555e7221 */ /* 0x000fe40000010000 */
[----:B------:R-:W-:Y:S02]  /*79c0*/  FADD.FTZ R92, R86, R87 ;  /* 0x00000057565c7221 */ /* 0x000fe40000010000 */
[----:B------:R-:W-:Y:S01]  /*79d0*/  FADD.FTZ R91, R91, R94 ;  /* 0x0000005e5b5b7221 */ /* 0x000fe20000010000 */
[----:B------:R-:W-:Y:S03]  /*79e0*/  MUFU.EX2 R141, R141 ;  /* 0x0000008d008d7308 */ /* 0x000fe60000000800 */
[----:B------:R-:W-:-:S05]  /*79f0*/  FADD.FTZ R0, R0, R91 ;  /* 0x0000005b00007221 */ /* 0x000fca0000010000 */
[----:B------:R-:W-:Y:S01]  /*7a00*/  MUFU.EX2 R132, R132 ;  /* 0x0000008400847308 */ /* 0x000fe20000000800 */
[C---:B--2---:R-:W-:Y:S07]  /*7a10*/  HMMA.16816.F32 R44, R80.reuse, R52, R44 ;  /* 0x00000034502c723c */ /* 0x044fee000000182c */
[----:B------:R-:W-:Y:S01]  /*7a20*/  MUFU.EX2 R139, R139 ;  /* 0x0000008b008b7308 */ /* 0x000fe20000000800 */
[----:B-1----:R-:W-:Y:S01]  /*7a30*/  F2FP.PACK_AB R52, R106, R129 ;  /* 0x000000816a34723e */ /* 0x002fe200000000ff */
[----:B------:R-:W-:Y:S01]  /*7a40*/  HMMA.16816.F32 R48, R80, R54, R48 ;  /* 0x000000365030723c */ /* 0x000fe20000001830 */
[----:B----4-:R-:W-:-:S05]  /*7a50*/  F2FP.PACK_AB R53, R98, R107 ;  /* 0x0000006b6235723e */ /* 0x010fca00000000ff */
[----:B------:R-:W-:Y:S01]  /*7a60*/  MUFU.EX2 R102, R64 ;  /* 0x0000004000667308 */ /* 0x000fe20000000800 */
[----:B------:R-:W-:Y:S02]  /*7a70*/  FADD.FTZ R129, R129, R92 ;  /* 0x0000005c81817221 */ /* 0x000fe40000010000 */
[----:B------:R-:W-:Y:S01]  /*7a80*/  FADD.FTZ R107, R107, R0 ;  /* 0x000000006b6b7221 */ /* 0x000fe20000010000 */
[----:B------:R-:W-:Y:S01]  /*7a90*/  F2FP.PACK_AB R54, R96, R103 ;  /* 0x000000676036723e */ /* 0x000fe200000000ff */
[----:B------:R-:W-:Y:S01]  /*7aa0*/  FADD.FTZ R106, R106, R129 ;  /* 0x000000816a6a7221 */ /* 0x000fe20000010000 */
[----:B---3--:R-:W-:Y:S02]  /*7ab0*/  F2FP.PACK_AB R55, R2, R99 ;  /* 0x000000630237723e */ /* 0x008fe400000000ff */
[----:B------:R-:W1:Y:S01]  /*7ac0*/  MUFU.EX2 R101, R101 ;  /* 0x0000006500657308 */ /* 0x000e620000000800 */
[----:B------:R-:W-:Y:S02]  /*7ad0*/  FADD.FTZ R98, R98, R107 ;  /* 0x0000006b62627221 */ /* 0x000fe40000010000 */
[----:B------:R-:W-:-:S02]  /*7ae0*/  FADD.FTZ R103, R103, R106 ;  /* 0x0000006a67677221 */ /* 0x000fc40000010000 */
[C---:B------:R-:W-:Y:S02]  /*7af0*/  HMMA.16816.F32 R4, R52.reuse, R56, R4 ;  /* 0x000000383404723c */ /* 0x040fe40000001804 */
[----:B------:R-:W-:Y:S01]  /*7b00*/  FADD.FTZ R96, R96, R103 ;  /* 0x0000006760607221 */ /* 0x000fe20000010000 */
        /* <DEDUP_REMOVED lines=29> */
[----:B------:R-:W-:-:S02]  /*7ce0*/  F2FP.PACK_AB R53, R141, R138 ;  /* 0x0000008a8d35723e */ /* 0x000fc400000000ff */
        /* <DEDUP_REMOVED lines=15> */
[----:B------:R-:W-:Y:S08]  /*7de0*/  HMMA.16816.F32 R72, R84, R68, R12 ;  /* 0x000000445448723c */ /* 0x000ff0000000180c */
[C---:B-1----:R-:W-:Y:S08]  /*7df0*/  HMMA.16816.F32 R28, R52.reuse, R56, R28 ;  /* 0x00000038341c723c */ /* 0x042ff0000000181c */
[----:B------:R-:W-:Y:S01]  /*7e00*/  HMMA.16816.F32 R32, R52, R58, R32 ;  /* 0x0000003a3420723c */ /* 0x000fe20000001820 */
[----:B------:R-:W1:Y:S07]  /*7e10*/  LDSM.16.MT88.4 R56, [R108+0x8800] ;  /* 0x008800006c38783b */ /* 0x000e6e0000004200 */
[----:B------:R-:W-:Y:S08]  /*7e20*/  HMMA.16816.F32 R68, R84, R70, R16 ;  /* 0x000000465444723c */ /* 0x000ff00000001810 */
[C---:B--2---:R-:W-:Y:S08]  /*7e30*/  HMMA.16816.F32 R36, R52.reuse, R60, R36 ;  /* 0x0000003c3424723c */ /* 0x044ff00000001824 */
[C---:B------:R-:W-:Y:S01]  /*7e40*/  HMMA.16816.F32 R40, R52.reuse, R62, R40 ;  /* 0x0000003e3428723c */ /* 0x040fe20000001828 */
[----:B------:R-:W2:Y:S07]  /*7e50*/  LDSM.16.MT88.4 R60, [R110+0x7c00] ;  /* 0x007c00006e3c783b */ /* 0x000eae0000004200 */
[C---:B-1----:R-:W-:Y:S08]  /*7e60*/  HMMA.16816.F32 R44, R52.reuse, R56, R44 ;  /* 0x00000038342c723c */ /* 0x042ff0000000182c */
[----:B------:R-:W-:Y:S01]  /*7e70*/  HMMA.16816.F32 R48, R52, R58, R48 ;  /* 0x0000003a3430723c */ /* 0x000fe20000001830 */
[----:B------:R-:W1:Y:S07]  /*7e80*/  LDSM.16.MT88.4 R52, [R108+0x7c00] ;  /* 0x007c00006c34783b */ /* 0x000e6e0000004200 */
[C---:B------:R-:W-:Y:S07]  /*7e90*/  HMMA.16816.F32 R36, R84.reuse, R8, R36 ;  /* 0x000000085424723c */ /* 0x040fee0000001824 */
[----:B------:R-:W-:Y:S01]  /*7ea0*/  FADD.FTZ R9, R99, R98 ;  /* 0x0000006263097221 */ /* 0x000fe20000010000 */
[----:B------:R-:W-:Y:S03]  /*7eb0*/  HMMA.16816.F32 R40, R84, R10, R40 ;  /* 0x0000000a5428723c */ /* 0x000fe60000001828 */
[----:B------:R-:W-:Y:S01]  /*7ec0*/  FADD.FTZ R9, R2, R9 ;  /* 0x0000000902097221 */ /* 0x000fe20000010000 */
[----:B------:R-:W-:-:S03]  /*7ed0*/  MOV R2, R88 ;  /* 0x0000005800027202 */ /* 0x000fc60000000f00 */
        /* <DEDUP_REMOVED lines=16> */
[----:B------:R-:W-:Y:S01]  /*7fe0*/  FADD.FTZ R90, R90, R93 ;  /* 0x0000005d5a5a7221 */ /* 0x000fe20000010000 */
[----:B-1----:R-:W-:Y:S01]  /*7ff0*/  HMMA.16816.F32 R56, R84, R52, R28 ;  /* 0x000000345438723c */ /* 0x002fe2000000181c */
[----:B------:R-:W-:Y:S02]  /*8000*/  FADD.FTZ R135, R135, R100 ;  /* 0x0000006487877221 */ /* 0x000fe40000010000 */
[----:B------:R-:W-:-:S05]  /*8010*/  FADD.FTZ R134, R95, R90 ;  /* 0x0000005a5f867221 */ /* 0x000fca0000010000 */
[C---:B------:R-:W-:Y:S08]  /*8020*/  HMMA.16816.F32 R52, R84.reuse, R54, R32 ;  /* 0x000000365434723c */ /* 0x040ff00000001820 */
[----:B------:R-:W-:Y:S11]  /*8030*/  HMMA.16816.F32 R48, R84, R6, R48 ;  /* 0x000000065430723c */ /* 0x000ff60000001830 */
[----:B------:R-:W-:Y:S08]  /*8040*/  @!UPT UIADD3 URZ, URZ, URZ, URZ ;  /* 0x0000003f3f3ff290 */ /* 0x000ff0000fffe03f */
.L_x_4456:
        /* <DEDUP_REMOVED lines=11> */
.L_x_4468:
        /* <DEDUP_REMOVED lines=65> */
.L_x_4465:
[----:B------:R-:W-:Y:S02]  /*8510*/  ISETP.GE.AND P3, PT, R124, c[0x0][0x220], PT ;  /* 0x000088007c007a0c */ /* 0x000fe40003f66270 */
[C---:B------:R-:W-:Y:S02]  /*8520*/  LEA R132, P4, R2.reuse, R136, 0x1 ;  /* 0x0000008802847211 */ /* 0x040fe400078808ff */
[----:B------:R-:W-:Y:S02]  /*8530*/  ISETP.GE.AND P2, PT, R123, c[0x0][0x220], PT ;  /* 0x000088007b007a0c */ /* 0x000fe40003f46270 */
[-C--:B------:R-:W-:Y:S02]  /*8540*/  LEA.HI.X R133, R2, R137.reuse, R0, 0x1, P4 ;  /* 0x0000008902857211 */ /* 0x080fe400020f0c00 */
[----:B------:R-:W-:Y:S02]  /*8550*/  ISETP.GE.AND P1, PT, R122, c[0x0][0x220], PT ;  /* 0x000088007a007a0c */ /* 0x000fe40003f26270 */
[----:B------:R-:W-:Y:S03]  /*8560*/  IADD3 R139, P0, R119, R2, RZ ;  /* 0x00000002778b7210 */ /* 0x000fe60007f1e0ff */
[----:B------:R-:W-:Y:S01]  /*8570*/  @P3 STS [R121+0x6000], RZ ;  /* 0x006000ff79003388 */ /* 0x000fe20000000800 */
[----:B------:R-:W-:Y:S02]  /*8580*/  @!P3 MOV R3, c[0x0][0x1a0] ;  /* 0x000068000003ba02 */ /* 0x000fe40000000f00 */
[----:B------:R-:W-:Y:S02]  /*8590*/  IADD3.X R0, R118, R0, RZ, P0, !PT ;  /* 0x0000000076007210 */ /* 0x000fe400007fe4ff */
[----:B------:R-:W-:Y:S01]  /*85a0*/  @!P2 LEA R140, P4, R139, R136, 0x1 ;  /* 0x000000888b8ca211 */ /* 0x000fe200078808ff */
[----:B------:R-:W-:Y:S01]  /*85b0*/  @P3 STS [R121+0x6004], RZ ;  /* 0x006004ff79003388 */ /* 0x000fe20000000800 */
[----:B------:R-:W-:Y:S02]  /*85c0*/  @!P3 LEA R138, P5, R3, R132, 0x6 ;  /* 0x00000084038ab211 */ /* 0x000fe400078a30ff */
[C---:B------:R-:W-:Y:S02]  /*85d0*/  @!P1 LEA R136, P0, R139.reuse, R136, 0x1 ;  /* 0x000000888b889211 */ /* 0x040fe400078008ff */
[----:B------:R-:W-:Y:S01]  /*85e0*/  @!P3 MOV R2, c[0x0][0x1a4] ;  /* 0x000069000002ba02 */ /* 0x000fe20000000f00 */
[----:B------:R-:W-:Y:S01]  /*85f0*/  @P3 STS.64 [R121+0x6008], RZ ;  /* 0x006008ff79003388 */ /* 0x000fe20000000a00 */
[CCC-:B------:R-:W-:Y:S02]  /*8600*/  @!P2 LEA.HI.X R141, R139.reuse, R137.reuse, R0.reuse, 0x1, P4 ;  /* 0x000000898b8da211 */ /* 0x1c0fe400020f0c00 */
[----:B------:R-:W-:Y:S02]  /*8610*/  @!P1 LEA.HI.X R137, R139, R137, R0, 0x1, P0 ;  /* 0x000000898b899211 */ /* 0x000fe400000f0c00 */
[----:B------:R-:W-:Y:S01]  /*8620*/  @!P3 LEA.HI.X R139, R3, R133, R2, 0x6, P5 ;  /* 0x00000085038bb211 */ /* 0x000fe200028f3402 */
[----:B------:R-:W-:Y:S01]  /*8630*/  @!PT LDS RZ, [RZ] ;  /* 0x00000000fffff984 */ /* 0x000fe20000000800 */
[----:B------:R-:W-:Y:S01]  /*8640*/  @!PT LDS RZ, [RZ] ;  /* 0x00000000fffff984 */ /* 0x000fe20000000800 */
[----:B------:R-:W-:Y:S01]  /*8650*/  @!PT LDS RZ, [RZ] ;  /* 0x00000000fffff984 */ /* 0x000fe20000000800 */
[----:B------:R1:W-:Y:S01]  /*8660*/  @!P3 LDGSTS.E.BYPASS.LTC128B.128 [R121+0x6000], [R132.64] ;  /* 0x060000008479bfae */ /* 0x0003e2000b901d48 */
[----:B------:R-:W-:Y:S05]  /*8670*/  ISETP.GT.AND P0, PT, R120, R115, PT ;  /* 0x000000737800720c */ /* 0x000fea0003f04270 */
        /* <DEDUP_REMOVED lines=126> */
[----:B------:R-:W-:Y:S01]  /*8e60*/  FMUL.FTZ R147, R19, c[0x0][0x2ec] ;  /* 0x0000bb0013937a20 */ /* 0x000fe20000410000 */
[----:B------:R-:W1:Y:S01]  /*8e70*/  MUFU.TANH R165, R165 ;  /* 0x000000a500a57308 */ /* 0x000e620000002400 */
[----:B------:R-:W-:Y:S02]  /*8e80*/  FMUL.FTZ R138, R20, c[0x0][0x2ec] ;  /* 0x0000bb00148a7a20 */ /* 0x000fe40000410000 */
[----:B---3--:R-:W-:Y:S02]  /*8e90*/  FMUL.FTZ R140, R21, c[0x0][0x2ec] ;  /* 0x0000bb00158c7a20 */ /* 0x008fe40000410000 */
[----:B------:R-:W-:Y:S02]  /*8ea0*/  FMUL.FTZ R141, R22, c[0x0][0x2ec] ;  /* 0x0000bb00168d7a20 */ /* 0x000fe40000410000 */
[----:B------:R-:W-:Y:S02]  /*8eb0*/  FMUL.FTZ R143, R23, c[0x0][0x2ec] ;  /* 0x0000bb00178f7a20 */ /* 0x000fe40000410000 */
[----:B------:R-:W-:Y:S01]  /*8ec0*/  FMUL.FTZ R148, R24, c[0x0][0x2ec] ;  /* 0x0000bb0018947a20 */ /* 0x000fe20000410000 */
[----:B------:R-:W3:Y:S01]  /*8ed0*/  MUFU.TANH R163, R163 ;  /* 0x000000a300a37308 */ /* 0x000ee20000002400 */
[----:B------:R-:W-:Y:S02]  /*8ee0*/  FMUL.FTZ R152, R25, c[0x0][0x2ec] ;  /* 0x0000bb0019987a20 */ /* 0x000fe40000410000 */
[----:B------:R-:W-:Y:S02]  /*8ef0*/  FMUL.FTZ R145, R26, c[0x0][0x2ec] ;  /* 0x0000bb001a917a20 */ /* 0x000fe40000410000 */
[----:B------:R-:W-:Y:S02]  /*8f00*/  FMUL.FTZ R139, R27, c[0x0][0x2ec] ;  /* 0x0000bb001b8b7a20 */ /* 0x000fe40000410000 */
[----:B------:R-:W-:Y:S02]  /*8f10*/  FMUL.FTZ R154, R28, c[0x0][0x2ec] ;  /* 0x0000bb001c9a7a20 */ /* 0x000fe40000410000 */
[----:B------:R-:W-:Y:S01]  /*8f20*/  FMUL.FTZ R155, R29, c[0x0][0x2ec] ;  /* 0x0000bb001d9b7a20 */ /* 0x000fe20000410000 */
[----:B------:R-:W1:Y:S01]  /*8f30*/  MUFU.TANH R161, R161 ;  /* 0x000000a100a17308 */ /* 0x000e620000002400 */
[----:B----4-:R-:W-:Y:S02]  /*8f40*/  FMUL.FTZ R136, R30, c[0x0][0x2ec] ;  /* 0x0000bb001e887a20 */ /* 0x010fe40000410000 */
[----:B------:R-:W-:Y:S02]  /*8f50*/  FMUL.FTZ R137, R31, c[0x0][0x2ec] ;  /* 0x0000bb001f897a20 */ /* 0x000fe40000410000 */
[----:B------:R-:W-:Y:S02]  /*8f60*/  FMUL.FTZ R156, R32, c[0x0][0x2ec] ;  /* 0x0000bb00209c7a20 */ /* 0x000fe40000410000 */
[----:B------:R-:W-:Y:S02]  /*8f70*/  FMUL.FTZ R157, R33, c[0x0][0x2ec] ;  /* 0x0000bb00219d7a20 */ /* 0x000fe40000410000 */
[----:B------:R-:W-:Y:S01]  /*8f80*/  FMUL.FTZ R84, R34, c[0x0][0x2ec] ;  /* 0x0000bb0022547a20 */ /* 0x000fe20000410000 */
[----:B------:R-:W4:Y:S01]  /*8f90*/  MUFU.TANH R146, R146 ;  /* 0x0000009200927308 */ /* 0x000f220000002400 */
        /* <DEDUP_REMOVED lines=31> */
[----:B------:R-:W-:Y:S02]  /*9190*/  IADD3 R8, R4, -0x40, RZ ;  /* 0xffffffc004087810 */ /* 0x000fe40007ffe0ff */
[----:B------:R-:W-:Y:S02]  /*91a0*/  IABS R9, R4 ;  /* 0x0000000400097213 */ /* 0x000fe40000000000 */
[----:B------:R-:W-:Y:S02]  /*91b0*/  IABS R7, R8 ;  /* 0x0000000800077213 */ /* 0x000fe40000000000 */
[----:B------:R-:W-:Y:S02]  /*91c0*/  LOP3.LUT R8, R8, c[0x0][0x2d0], RZ, 0x3c, !PT ;  /* 0x0000b40008087a12 */ /* 0x000fe400078e3cff */
[----:B------:R-:W-:Y:S01]  /*91d0*/  LOP3.LUT R4, R4, c[0x0][0x2d0], RZ, 0x3c, !PT ;  /* 0x0000b40004047a12 */ /* 0x000fe200078e3cff */
[----:B--2---:R-:W2:Y:S02]  /*91e0*/  MUFU.RCP R0, R6 ;  /* 0x0000000600007308 */ /* 0x004ea40000001000 */
[----:B--2---:R-:W-:Y:S08]  /*91f0*/  IADD3 R10, R0, 0xffffffe, RZ ;  /* 0x0ffffffe000a7810 */ /* 0x004ff00007ffe0ff */
[----:B------:R-:W2:Y:S02]  /*9200*/  F2I.FTZ.U32.TRUNC.NTZ R11, R10 ;  /* 0x0000000a000b7305 */ /* 0x000ea4000021f000 */
[--C-:B--2---:R-:W-:Y:S02]  /*9210*/  IMAD.MOV R5, RZ, RZ, -R11.reuse ;  /* 0x000000ffff057224 */ /* 0x104fe400078e0a0b */
        /* <DEDUP_REMOVED lines=47> */
.L_x_4467:
        /* <DEDUP_REMOVED lines=47> */
.L_x_4466:
        /* <DEDUP_REMOVED lines=132> */
[--C-:B------:R-:W-:Y:S02]  /*a040*/  FFMA.FTZ R154, R154, c[0x0][0x23c], -R103.reuse ;  /* 0x00008f009a9a7a23 */ /* 0x100fe40000010867 */
[--C-:B------:R-:W-:Y:S02]  /*a050*/  FFMA.FTZ R155, R155, c[0x0][0x23c], -R103.reuse ;  /* 0x00008f009b9b7a23 */ /* 0x100fe40000010867 */
        /* <DEDUP_REMOVED lines=8> */
[----:B------:R-:W-:Y:S02]  /*a0e0*/  FFMA.FTZ R101, R86, R135, R101 ;  /* 0x0000008756657223 */ /* 0x000fe40000010065 */
[C---:B------:R-:W-:Y:S03]  /*a0f0*/  FMUL.FTZ R14, R85.reuse, R74 ;  /* 0x0000004a550e7220 */ /* 0x040fe60000410000 */
[----:B------:R-:W-:Y:S01]  /*a100*/  MUFU.EX2 R97, R97 ;  /* 0x0000006100617308 */ /* 0x000fe20000000800 */
[C---:B------:R-:W-:Y:S02]  /*a110*/  FMUL.FTZ R15, R85.reuse, R75 ;  /* 0x0000004b550f7220 */ /* 0x040fe40000410000 */
[----:B------:R-:W-:Y:S02]  /*a120*/  FFMA.FTZ R104, R85, R134, R104 ;  /* 0x0000008655687223 */ /* 0x000fe40000010068 */
[----:B------:R-:W-:Y:S02]  /*a130*/  FFMA.FTZ R84, R84, c[0x0][0x23c], -R92 ;  /* 0x00008f0054547a23 */ /* 0x000fe4000001085c */
[----:B------:R-:W-:Y:S01]  /*a140*/  FADD.FTZ R104, R91, R104 ;  /* 0x000000685b687221 */ /* 0x000fe20000010000 */
        /* <DEDUP_REMOVED lines=11> */
[----:B------:R-:W-:Y:S01]  /*a200*/  FADD.FTZ R101, R88, R101 ;  /* 0x0000006558657221 */ /* 0x000fe20000010000 */
[----:B------:R-:W-:Y:S01]  /*a210*/  MUFU.EX2 R106, R106 ;  /* 0x0000006a006a7308 */ /* 0x000fe20000000800 */
[----:B------:R-:W-:Y:S03]  /*a220*/  FADD.FTZ R93, R93, R94 ;  /* 0x0000005e5d5d7221 */ /* 0x000fe60000010000 */
[C---:B------:R-:W-:Y:S03]  /*a230*/  HMMA.16816.F32 R20, R80.reuse, R28, R20 ;  /* 0x0000001c5014723c */ /* 0x040fe60000001814 */
[----:B------:R-:W-:Y:S03]  /*a240*/  FADD.FTZ R90, R90, R93 ;  /* 0x0000005d5a5a7221 */ /* 0x000fe60000010000 */
        /* <DEDUP_REMOVED lines=14> */
[----:B------:R-:W-:Y:S06]  /*a330*/  MUFU.EX2 R139, R139 ;  /* 0x0000008b008b7308 */ /* 0x000fec0000000800 */
[--C-:B------:R-:W-:Y:S01]  /*a340*/  FFMA.FTZ R60, R138, c[0x0][0x23c], -R103.reuse ;  /* 0x00008f008a3c7a23 */ /* 0x100fe20000010867 */
[C---:B------:R-:W-:Y:S03]  /*a350*/  HMMA.16816.F32 R32, R80.reuse, R62, R32 ;  /* 0x0000003e5020723c */ /* 0x040fe60000001820 */
[----:B------:R1:W-:Y:S01]  /*a360*/  MUFU.EX2 R140, R60 ;  /* 0x0000003c008c7308 */ /* 0x0003e20000000800 */
[----:B------:R-:W-:Y:S02]  /*a370*/  FFMA.FTZ R138, R148, c[0x0][0x23c], -R103 ;  /* 0x00008f00948a7a23 */ /* 0x000fe40000010867 */
[----:B--2---:R-:W-:Y:S02]  /*a380*/  FADD.FTZ R93, R65, R90 ;  /* 0x0000005a415d7221 */ /* 0x004fe40000010000 */
[C---:B---3--:R-:W-:Y:S05]  /*a390*/  HMMA.16816.F32 R36, R80.reuse, R52, R36 ;  /* 0x000000345024723c */ /* 0x048fea0000001824 */
[----:B------:R-:W-:Y:S03]  /*a3a0*/  MUFU.EX2 R138, R138 ;  /* 0x0000008a008a7308 */ /* 0x000fe60000000800 */
[C---:B------:R-:W-:Y:S01]  /*a3b0*/  HMMA.16816.F32 R40, R80.reuse, R54, R40 ;  /* 0x000000365028723c */ /* 0x040fe20000001828 */
[----:B------:R-:W2:Y:S06]  /*a3c0*/  LDSM.16.MT88.4 R52, [R108+0x8000] ;  /* 0x008000006c34783b */ /* 0x000eac0000004200 */
[----:B------:R-:W-:Y:S02]  /*a3d0*/  MUFU.EX2 R102, R102 ;  /* 0x0000006600667308 */ /* 0x000fe40000000800 */
[----:B-1----:R-:W-:Y:S08]  /*a3e0*/  LDSM.16.MT88.4 R60, [R108+0x6800] ;  /* 0x006800006c3c783b */ /* 0x002ff00000004200 */
[----:B------:R-:W1:Y:S10]  /*a3f0*/  MUFU.EX2 R99, R99 ;  /* 0x0000006300637308 */ /* 0x000e740000000800 */
[----:B------:R-:W-:Y:S10]  /*a400*/  MUFU.EX2 R103, R152 ;  /* 0x0000009800677308 */ /* 0x000ff40000000800 */
[----:B------:R-:W-:Y:S01]  /*a410*/  MUFU.EX2 R154, R154 ;  /* 0x0000009a009a7308 */ /* 0x000fe20000000800 */
[C---:B--2---:R-:W-:Y:S09]  /*a420*/  HMMA.16816.F32 R44, R80.reuse, R52, R44 ;  /* 0x00000034502c723c */ /* 0x044ff2000000182c */
[----:B------:R-:W2:Y:S03]  /*a430*/  MUFU.EX2 R155, R155 ;  /* 0x0000009b009b7308 */ /* 0x000ea60000000800 */
[----:B------:R-:W-:Y:S01]  /*a440*/  F2FP.PACK_AB R52, R96, R65 ;  /* 0x000000416034723e */ /* 0x000fe200000000ff */
[----:B------:R-:W-:Y:S03]  /*a450*/  HMMA.16816.F32 R48, R80, R54, R48 ;  /* 0x000000365030723c */ /* 0x000fe60000001830 */
[----:B------:R-:W-:Y:S01]  /*a460*/  F2FP.PACK_AB R53, R95, R98 ;  /* 0x000000625f35723e */ /* 0x000fe200000000ff */
[----:B------:R-:W-:Y:S03]  /*a470*/  FADD.FTZ R98, R98, R101 ;  /* 0x0000006562627221 */ /* 0x000fe60000010000 */
[----:B------:R-:W-:Y:S01]  /*a480*/  F2FP.PACK_AB R54, R100, R97 ;  /* 0x000000616436723e */ /* 0x000fe200000000ff */
[----:B------:R-:W-:Y:S01]  /*a490*/  MUFU.EX2 R86, R86 ;  /* 0x0000005600567308 */ /* 0x000fe20000000800 */
[----:B-1----:R-:W-:Y:S03]  /*a4a0*/  F2FP.PACK_AB R55, R99, R102 ;  /* 0x000000666337723e */ /* 0x002fe600000000ff */
[----:B------:R-:W-:Y:S02]  /*a4b0*/  FADD.FTZ R96, R96, R93 ;  /* 0x0000005d60607221 */ /* 0x000fe40000010000 */
[----:B------:R-:W-:Y:S02]  /*a4c0*/  FADD.FTZ R95, R95, R98 ;  /* 0x000000625f5f7221 */ /* 0x000fe40000010000 */
[C---:B------:R-:W-:Y:S02]  /*a4d0*/  HMMA.16816.F32 R4, R52.reuse, R56, R4 ;  /* 0x000000383404723c */ /* 0x040fe40000001804 */
[----:B------:R-:W1:Y:S03]  /*a4e0*/  MUFU.EX2 R85, R85 ;  /* 0x0000005500557308 */ /* 0x000e660000000800 */
[----:B------:R-:W-:Y:S01]  /*a4f0*/  FADD.FTZ R97, R97, R96 ;  /* 0x0000006061617221 */ /* 0x000fe20000010000 */
[----:B--2---:R-:W-:Y:S01]  /*a500*/  F2FP.PACK_AB R88, R155, R154 ;  /* 0x0000009a9b58723e */ /* 0x004fe200000000ff */
[----:B------:R-:W-:Y:S01]  /*a510*/  FADD.FTZ R102, R102, R95 ;  /* 0x0000005f66667221 */ /* 0x000fe20000010000 */
[C---:B------:R-:W-:Y:S01]  /*a520*/  HMMA.16816.F32 R8, R52.reuse, R58, R8 ;  /* 0x0000003a3408723c */ /* 0x040fe20000001808 */
[----:B------:R-:W2:Y:S03]  /*a530*/  LDSM.16.MT88.4 R56, [R108+0x6400] ;  /* 0x006400006c38783b */ /* 0x000ea60000004200 */
[----:B------:R-:W-:Y:S01]  /*a540*/  MUFU.EX2 R156, R156 ;  /* 0x0000009c009c7308 */ /* 0x000fe20000000800 */
[----:B------:R-:W-:Y:S02]  /*a550*/  FADD.FTZ R97, R100, R97 ;  /* 0x0000006164617221 */ /* 0x000fe40000010000 */
[----:B------:R-:W-:Y:S07]  /*a560*/  FADD.FTZ R102, R99, R102 ;  /* 0x0000006663667221 */ /* 0x000fee0000010000 */
[----:B------:R-:W3:Y:S01]  /*a570*/  MUFU.EX2 R157, R157 ;  /* 0x0000009d009d7308 */ /* 0x000ee20000000800 */
[----:B-1----:R-:W-:Y:S09]  /*a580*/  F2FP.PACK_AB R89, R85, R86 ;  /* 0x000000565559723e */ /* 0x002ff200000000ff */
[----:B------:R-:W-:Y:S10]  /*a590*/  MUFU.EX2 R3, R84 ;  /* 0x0000005400037308 */ /* 0x000ff40000000800 */
[----:B------:R-:W1:Y:S01]  /*a5a0*/  MUFU.EX2 R92, R92 ;  /* 0x0000005c005c7308 */ /* 0x000e620000000800 */
[----:B---3--:R-:W-:Y:S01]  /*a5b0*/  F2FP.PACK_AB R90, R157, R156 ;  /* 0x0000009c9d5a723e */ /* 0x008fe200000000ff */
[C---:B--2---:R-:W-:Y:S08]  /*a5c0*/  HMMA.16816.F32 R12, R52.reuse, R56, R12 ;  /* 0x00000038340c723c */ /* 0x044ff0000000180c */
[C---:B------:R-:W-:Y:S01]  /*a5d0*/  HMMA.16816.F32 R16, R52.reuse, R58, R16 ;  /* 0x0000003a3410723c */ /* 0x040fe20000001810 */
[----:B------:R-:W2:Y:S03]  /*a5e0*/  LDSM.16.MT88.4 R56, [R110+0x7400] ;  /* 0x007400006e38783b */ /* 0x000ea60000004200 */
[----:B-1----:R-:W-:Y:S04]  /*a5f0*/  F2FP.PACK_AB R91, R92, R3 ;  /* 0x000000035c5b723e */ /* 0x002fe800000000ff */
        /* <DEDUP_REMOVED lines=14> */
[C---:B------:R-:W-:Y:S03]  /*a6e0*/  F2FP.PACK_AB R53, R106.reuse, R107 ;  /* 0x0000006b6a35723e */ /* 0x040fe600000000ff */
        /* <DEDUP_REMOVED lines=40> */
[----:B------:R-:W4:Y:S07]  /*a970*/  LDSM.16.MT88.4 R8, [R108+0x8c00] ;  /* 0x008c00006c08783b */ /* 0x000f2e0000004200 */
[C---:B------:R-:W-:Y:S08]  /*a980*/  HMMA.16816.F32 R68, R88.reuse, R70, R16 ;  /* 0x000000465844723c */ /* 0x040ff00000001810 */
[C---:B-1----:R-:W-:Y:S08]  /*a990*/  HMMA.16816.F32 R64, R88.reuse, R60, R20 ;  /* 0x0000003c5840723c */ /* 0x042ff00000001814 */
[C---:B------:R-:W-:Y:S08]  /*a9a0*/  HMMA.16816.F32 R60, R88.reuse, R62, R24 ;  /* 0x0000003e583c723c */ /* 0x040ff00000001818 */
[C---:B--2---:R-:W-:Y:S08]  /*a9b0*/  HMMA.16816.F32 R56, R88.reuse, R52, R28 ;  /* 0x000000345838723c */ /* 0x044ff0000000181c */
[C---:B------:R-:W-:Y:S08]  /*a9c0*/  HMMA.16816.F32 R52, R88.reuse, R54, R32 ;  /* 0x000000365834723c */ /* 0x040ff00000001820 */
[C---:B---3--:R-:W-:Y:S08]  /*a9d0*/  HMMA.16816.F32 R36, R88.reuse, R4, R36 ;  /* 0x000000045824723c */ /* 0x048ff00000001824 */
[C---:B------:R-:W-:Y:S08]  /*a9e0*/  HMMA.16816.F32 R40, R88.reuse, R6, R40 ;  /* 0x000000065828723c */ /* 0x040ff00000001828 */
[C---:B----4-:R-:W-:Y:S08]  /*a9f0*/  HMMA.16816.F32 R44, R88.reuse, R8, R44 ;  /* 0x00000008582c723c */ /* 0x050ff0000000182c */
[----:B------:R-:W-:Y:S01]  /*aa00*/  HMMA.16816.F32 R48, R88, R10, R48 ;  /* 0x0000000a5830723c */ /* 0x000fe20000001830 */
[----:B------:R-:W-:-:S07]  /*aa10*/  @P0 BRA `(.L_x_4468) ;  /* 0xffffd6e000000947 */ /* 0x000fce000383ffff */
.L_x_4464:
        /* <DEDUP_REMOVED lines=207> */
.L_x_4470:
[----:B--23--:R-:W-:Y:S05]  /*b710*/  BSYNC B0 ;  /* 0x0000000000007941 */ /* 0x00cfea0003800000 */
.L_x_4469:
        /* <DEDUP_REMOVED lines=18> */
.L_x_4472:
[----:B------:R-:W-:Y:S05]  /*b840*/  BSYNC B0 ;  /* 0x0000000000007941 */ /* 0x000fea0003800000 */
.L_x_4471:
        /* <DEDUP_REMOVED lines=10> */
.L_x_4474:
[----:B------:R-:W-:Y:S05]  /*b8f0*/  BSYNC B0 ;  /* 0x0000000000007941 */ /* 0x000fea0003800000 */
.L_x_4473:
        /* <DEDUP_REMOVED lines=10> */
.L_x_4476:
[----:B------:R-:W-:Y:S05]  /*b9a0*/  BSYNC B0 ;  /* 0x0000000000007941 */ /* 0x000fea0003800000 */
.L_x_4475:
        /* <DEDUP_REMOVED lines=11> */
.L_x_4477:
        /* <DEDUP_REMOVED lines=10> */
.L_x_6153:


//--------------------- .text._ZN5flash24flash_fwd_splitkv_kernelI23Flash_fwd_kernel_traitsILi96ELi64ELi64ELi4ELb0ELb0EN7cutlass6half_tE19Flash_kernel_traitsILi96ELi64ELi64ELi4ES3_EELb1ELb0ELb0ELb0ELb0ELb0ELb1ELb1EEEvNS_16Flash_fwd_paramsE --------------------------
	.section	.text._ZN5flash24flash_fwd_splitkv_kernelI23Flash_fwd_kernel_traitsILi96ELi64ELi64ELi4ELb0ELb0EN7cutlass6half_tE19Flash_kernel_traitsILi96ELi64ELi64ELi4ES3_EELb1ELb0ELb0ELb0ELb0ELb0ELb1ELb1EEEvNS_16Flash_fwd_paramsE,"ax",@progbits
	.sectioninfo	@"SHI_REGISTERS=159"
	.align	128
        .global         _ZN5flash24flash_fwd_splitkv_kernelI23Flash_fwd_kernel_traitsILi96ELi64ELi64ELi4ELb0ELb0EN7cutlass6half_tE19Flash_kernel_traitsILi96ELi64ELi64ELi4ES3_EELb1ELb0ELb0ELb0ELb0ELb0ELb1ELb1EEEvNS_16Flash_fwd_paramsE
        .type           _ZN5flash24flash_fwd_splitkv_kernelI23Flash_fwd_kernel_traitsILi96ELi64ELi64ELi4ELb0ELb0EN7cutlass6half_tE19Flash_kernel_traitsILi96ELi64ELi64ELi4ES3_EELb1ELb0ELb0ELb0ELb0ELb0ELb1ELb1EEEvNS_16Flash_fwd_paramsE,@function
        .size           _ZN5flash24flash_fwd_splitkv_kernelI23Flash_fwd_kernel_traitsILi96ELi64ELi64ELi4ELb0ELb0EN7cutlass6half_tE19Flash_kernel_traitsILi96ELi64ELi64ELi4ES3_EELb1ELb0ELb0ELb0ELb0ELb0ELb1ELb1EEEvNS_16Flash_fwd_paramsE,(.L_x_6154 - _ZN5flash24flash_fwd_splitkv_kernelI23Flash_fwd_kernel_traitsILi96ELi64ELi64ELi4ELb0ELb0EN7cutlass6half_tE19Flash_kernel_traitsILi96ELi64ELi64ELi4ES3_EELb1ELb0ELb0ELb0ELb0ELb0ELb1ELb1EEEvNS_16Flash_fwd_paramsE)
        .other          _ZN5flash24flash_fwd_splitkv_kernelI23Flash_fwd_kernel_traitsILi96ELi64ELi64ELi4ELb0ELb0EN7cutlass6half_tE19Flash_kernel_traitsILi96ELi64ELi64ELi4ES3_EELb1ELb0ELb0ELb0ELb0ELb0ELb1ELb1EEEvNS_16Flash_fwd_paramsE,@"STO_CUDA_ENTRY STV_DEFAULT"
_ZN5flash24flash_fwd_splitkv_kernelI23Flash_fwd_kernel_traitsILi96ELi64ELi64ELi4ELb0ELb0EN7cutlass6half_tE19Flash_kernel_traitsILi96ELi64ELi64ELi4ES3_EELb1ELb0ELb0ELb0ELb0ELb0ELb1ELb1EEEvNS_16Flash_fwd_paramsE:
.text._ZN5flash24flash_fwd_splitkv_kernelI23Flash_fwd_kernel_traitsILi96ELi64ELi64ELi4ELb0ELb0EN7cutlass6half_tE19Flash_kernel_traitsILi96ELi64ELi64ELi4ES3_EELb1ELb0ELb0ELb0ELb0ELb0ELb1ELb1EEEvNS_16Flash_fwd_paramsE:
        /* <DEDUP_REMOVED lines=27> */
[----:B------:R-:W-:Y:S01]  /*01b0*/  @!P0 LOP3.LUT R129, RZ, c[0x0][0x1c0], RZ, 0x33, !PT ;  /* 0x00007000ff818a12 */ /* 0x000fe200078e33ff */
[----:B------:R-:W-:Y:S01]  /*01c0*/  IMAD.MOV.U32 R3, RZ, RZ, RZ ;  /* 0x000000ffff037224 */ /* 0x000fe200078e00ff */
        /* <DEDUP_REMOVED lines=24> */
.L_x_4478:
[----:B-1-34-:R-:W-:Y:S02]  /*0350*/  MOV R4, c[0x0][0x218] ;  /* 0x0000860000047a02 */ /* 0x01afe40000000f00 */
.L_x_4479:
[----:B------:R-:W-:-:S04]  /*0360*/  ISETP.NE.U32.AND P2, PT, RZ, c[0x0][0x258], PT ;  /* 0x00009600ff007a0c */ /* 0x000fc80003f45070 */
[----:B------:R-:W-:-:S13]  /*0370*/  ISETP.NE.AND.EX P2, PT, RZ, c[0x0][0x25c], PT, P2 ;  /* 0x00009700ff007a0c */ /* 0x000fda0003f45320 */
[----:B-1----:R-:W-:-:S06]  /*0380*/  @P2 IMAD.WIDE R6, R129, R2, c[0x0][0x258] ;  /* 0x0000960081062625 */ /* 0x002fcc00078e0202 */
        /* <DEDUP_REMOVED lines=23> */
[----:B--2---:R-:W-:-:S04]  /*0500*/  IADD3 R8, R8, 0xffffffe, RZ ;  /* 0x0ffffffe08087810 */ /* 0x004fc80007ffe0ff */
[----:B------:R-:W2:Y:S02]  /*0510*/  F2I.FTZ.U32.TRUNC.NTZ R9, R8 ;  /* 0x0000000800097305 */ /* 0x000ea4000021f000 */
[----:B--2---:R-:W-:Y:S02]  /*0520*/  IMAD.MOV R5, RZ, RZ, -R9 ;  /* 0x000000ffff057224 */ /* 0x004fe400078e0a09 */
[----:B------:R-:W-:Y:S02]  /*0530*/  IMAD.MOV.U32 R8, RZ, RZ, RZ ;  /* 0x000000ffff087224 */ /* 0x000fe400078e00ff */
[----:B------:R-:W-:-:S04]  /*0540*/  IMAD R5, R5, R6, RZ ;  /* 0x0000000605057224 */ /* 0x000fc800078e02ff */
[----:B------:R-:W-:-:S06]  /*0550*/  IMAD.HI.U32 R5, R9, R5, R8 ;  /* 0x0000000509057227 */ /* 0x000fcc00078e0008 */
[----:B------:R-:W-:-:S04]  /*0560*/  IMAD.HI.U32 R8, R5, R4, RZ ;  /* 0x0000000405087227 */ /* 0x000fc800078e00ff */
[----:B------:R-:W-:-:S04]  /*0570*/  IMAD.MOV R5, RZ, RZ, -R8 ;  /* 0x000000ffff057224 */ /* 0x000fc800078e0a08 */
[----:B------:R-:W-:Y:S01]  /*0580*/  IMAD R5, R6, R5, R4 ;  /* 0x0000000506057224 */ /* 0x000fe200078e0204 */
[----:B------:R-:W-:-:S04]  /*0590*/  IADD3 R4, -R127, 0x7f, R60 ;  /* 0x0000007f7f047810 */ /* 0x000fc80007ffe13c */
[----:B------:R-:W-:Y:S02]  /*05a0*/  ISETP.GT.U32.AND P1, PT, R6, R5, PT ;  /* 0x000000050600720c */ /* 0x000fe40003f24070 */
[----:B------:R-:W-:-:S04]  /*05b0*/  IADD3 R4, R4, c[0x0][0x2e8], R61 ;  /* 0x0000ba0004047a10 */ /* 0x000fc80007ffe03d */
[----:B------:R-:W-:-:S04]  /*05c0*/  SHF.R.S32.HI R85, RZ, 0x1f, R4 ;  /* 0x0000001fff557819 */ /* 0x000fc80000011404 */
[----:B------:R-:W-:-:S03]  /*05d0*/  LEA.HI R85, R85, R4, RZ, 0x6 ;  /* 0x0000000455557211 */ /* 0x000fc600078f30ff */
[----:B------:R-:W-:Y:S01]  /*05e0*/  @!P1 IMAD.IADD R5, R5, 0x1, -R6 ;  /* 0x0000000105059824 */ /* 0x000fe200078e0a06 */
[----:B------:R-:W-:Y:S02]  /*05f0*/  @!P1 IADD3 R8, R8, 0x1, RZ ;  /* 0x0000000108089810 */ /* 0x000fe40007ffe0ff */
[----:B------:R-:W-:Y:S02]  /*0600*/  ISETP.NE.AND P1, PT, RZ, c[0x0][0x10], PT ;  /* 0x00000400ff007a0c */ /* 0x000fe40003f25270 */
[----:B------:R-:W-:Y:S02]  /*0610*/  ISETP.GE.U32.AND P2, PT, R5, R6, PT ;  /* 0x000000060500720c */ /* 0x000fe40003f46070 */
[----:B------:R-:W-:Y:S02]  /*0620*/  IADD3 R6, R61, 0x3f, RZ ;  /* 0x0000003f3d067810 */ /* 0x000fe40007ffe0ff */
[----:B------:R-:W-:Y:S02]  /*0630*/  SHF.R.S32.HI R85, RZ, 0x6, R85 ;  /* 0x00000006ff557819 */ /* 0x000fe40000011455 */
        /* <DEDUP_REMOVED lines=41> */
.L_x_4482:
[----:B------:R-:W-:Y:S05]  /*08d0*/  BSYNC B0 ;  /* 0x0000000000007941 */ /* 0x000fea0003800000 */
.L_x_4481:
        /* <DEDUP_REMOVED lines=10> */
.L_x_4484:
[----:B------:R-:W-:Y:S05]  /*0980*/  BSYNC B0 ;  /* 0x0000000000007941 */ /* 0x000fea0003800000 */
.L_x_4483:
        /* <DEDUP_REMOVED lines=10> */
.L_x_4486:
[----:B------:R-:W-:Y:S05]  /*0a30*/  BSYNC B0 ;  /* 0x0000000000007941 */ /* 0x000fea0003800000 */
.L_x_4485:
        /* <DEDUP_REMOVED lines=10> */
.L_x_4488:
[----:B------:R-:W-:Y:S05]  /*0ae0*/  BSYNC B0 ;  /* 0x0000000000007941 */ /* 0x000fea0003800000 */
.L_x_4487:
        /* <DEDUP_REMOVED lines=20> */
.L_x_4480:
[----:B-1----:R-:W-:Y:S01]  /*0c30*/  ISETP.NE.U32.AND P0, PT, RZ, c[0x0][0x2b8], PT ;  /* 0x0000ae00ff007a0c */ /* 0x002fe20003f05070 */
        /* <DEDUP_REMOVED lines=21> */
[----:B-----5:R-:W1:Y:S02]  /*0d90*/  I2F.RP R0, R5 ;  /* 0x0000000500007306 */ /* 0x020e640000209400 */
[----:B------:R-:W-:-:S06]  /*0da0*/  IABS R3, R2 ;  /* 0x0000000200037213 */ /* 0x000fcc0000000000 */
        /* <DEDUP_REMOVED lines=17> */
[----:B------:R-:W-:-:S04]  /*0ec0*/  @P2 IADD3 R6, R6, 0x1, RZ ;  /* 0x0000000106062810 */ /* 0x000fc80007ffe0ff */
[----:B------:R-:W-:-:S05]  /*0ed0*/  MOV R5, R6 ;  /* 0x0000000600057202 */ /* 0x000fca0000000f00 */
        /* <DEDUP_REMOVED lines=14> */
[----:B------:R-:W-:Y:S02]  /*0fc0*/  IMAD.MOV.U32 R7, RZ, RZ, R6 ;  /* 0x000000ffff077224 */ /* 0x000fe400078e0006 */
[----:B------:R-:W-:Y:S02]  /*0fd0*/  IMAD R9, R5, c[0x0][0x2d0], R2 ;  /* 0x0000b40005097a24 */ /* 0x000fe400078e0202 */
[----:B------:R-:W-:-:S03]  /*0fe0*/  IMAD.HI.U32 R8, R8, R7, RZ ;  /* 0x0000000708087227 */ /* 0x000fc600078e00ff */
[----:B------:R-:W-:Y:S02]  /*0ff0*/  SHF.R.S32.HI R5, RZ, 0x1f, R9 ;  /* 0x0000001fff057819 */ /* 0x000fe40000011409 */
[----:B------:R-:W-:-:S05]  /*1000*/  IADD3 R6, -R8, RZ, RZ ;  /* 0x000000ff08067210 */ /* 0x000fca0007ffe1ff */
        /* <DEDUP_REMOVED lines=18> */
[----:B------:R-:W-:-:S03]  /*1130*/  IMAD.WIDE.U32 R12, R0, c[0x0][0x188], RZ ;  /* 0x00006200000c7a25 */ /* 0x000fc600078e00ff */
[----:B------:R-:W-:Y:S01]  /*1140*/  IADD3 R11, R11, R3, RZ ;  /* 0x000000030b0b7210 */ /* 0x000fe20007ffe0ff */
[C---:B------:R-:W-:Y:S01]  /*1150*/  IMAD R3, R9.reuse, c[0x0][0x19c], R6 ;  /* 0x0000670009037a24 */ /* 0x040fe200078e0206 */
[----:B------:R-:W-:Y:S01]  /*1160*/  MOV R22, R12 ;  /* 0x0000000c00167202 */ /* 0x000fe20000000f00 */
[----:B------:R-:W-:Y:S02]  /*1170*/  IMAD R23, R0, c[0x0][0x18c], R23 ;  /* 0x0000630000177a24 */ /* 0x000fe400078e0217 */
        /* <DEDUP_REMOVED lines=8> */
.L_x_4489:
        /* <DEDUP_REMOVED lines=15> */
.L_x_4491:
[----:B------:R-:W-:Y:S01]  /*12f0*/  IABS R7, c[0x0][0x1c8] ;  /* 0x0000720000077a13 */ /* 0x000fe20000000000 */
[----:B------:R-:W-:-:S03]  /*1300*/  @P4 IMAD.IADD R23, R3, 0x1, R10 ;  /* 0x0000000103174824 */ /* 0x000fc600078e020a */
[----:B------:R-:W1:Y:S08]  /*1310*/  I2F.RP R11, R7 ;  /* 0x00000007000b7306 */ /* 0x000e700000209400 */
[----:B-1----:R-:W1:Y:S02]  /*1320*/  MUFU.RCP R12, R11 ;  /* 0x0000000b000c7308 */ /* 0x002e640000001000 */
[----:B-1----:R-:W-:Y:S01]  /*1330*/  IADD3 R12, R12, 0xffffffe, RZ ;  /* 0x0ffffffe0c0c7810 */ /* 0x002fe20007ffe0ff */
[----:B------:R-:W-:-:S05]  /*1340*/  @P4 IMAD.WIDE.U32 R10, R23, c[0x0][0x1a0], RZ ;  /* 0x00006800170a4a25 */ /* 0x000fca00078e00ff */
[----:B------:R-:W1:Y:S01]  /*1350*/  F2I.FTZ.U32.TRUNC.NTZ R13, R12 ;  /* 0x0000000c000d7305 */ /* 0x000e62000021f000 */
[----:B------:R-:W-:Y:S02]  /*1360*/  @P4 IMAD R23, R23, c[0x0][0x1a4], R11 ;  /* 0x0000690017174a24 */ /* 0x000fe400078e020b */
[----:B------:R-:W-:Y:S02]  /*1370*/  @P4 IMAD.MOV.U32 R22, RZ, RZ, R10 ;  /* 0x000000ffff164224 */ /* 0x000fe400078e000a */
[----:B-1----:R-:W-:Y:S01]  /*1380*/  IMAD.MOV R2, RZ, RZ, -R13 ;  /* 0x000000ffff027224 */ /* 0x002fe200078e0a0d */
[----:B------:R-:W-:-:S03]  /*1390*/  MOV R12, RZ ;  /* 0x000000ff000c7202 */ /* 0x000fc60000000f00 */
[----:B------:R-:W-:Y:S01]  /*13a0*/  IMAD R5, R2, R7, RZ ;  /* 0x0000000702057224 */ /* 0x000fe200078e02ff */
[----:B------:R-:W-:-:S03]  /*13b0*/  IABS R2, R112 ;  /* 0x0000007000027213 */ /* 0x000fc60000000000 */
[----:B------:R-:W-:Y:S01]  /*13c0*/  IMAD.HI.U32 R8, R13, R5, R12 ;  /* 0x000000050d087227 */ /* 0x000fe200078e000c */
[----:B------:R-:W-:-:S03]  /*13d0*/  MOV R13, R9 ;  /* 0x00000009000d7202 */ /* 0x000fc60000000f00 */
[----:B------:R-:W-:Y:S02]  /*13e0*/  IMAD.MOV.U32 R5, RZ, RZ, R2 ;  /* 0x000000ffff057224 */ /* 0x000fe400078e0002 */
[----:B------:R-:W-:Y:S02]  /*13f0*/  IMAD.MOV.U32 R12, RZ, RZ, R6 ;  /* 0x000000ffff0c7224 */ /* 0x000fe400078e0006 */
        /* <DEDUP_REMOVED lines=9> */
[----:B------:R-:W-:Y:S02]  /*1490*/  ISETP.GE.AND P1, PT, R2, RZ, PT ;  /* 0x000000ff0200720c */ /* 0x000fe40003f26270 */
[----:B------:R-:W-:-:S04]  /*14a0*/  LEA R2, R85, 0xffffffc0, 0x6 ;  /* 0xffffffc055027811 */ /* 0x000fc800078e30ff */
[----:B------:R-:W-:Y:S01]  /*14b0*/  SHF.R.S32.HI R5, RZ, 0x1f, R2 ;  /* 0x0000001fff057819 */ /* 0x000fe20000011402 */
[----:B------:R-:W-:Y:S01]  /*14c0*/  IMAD.WIDE.U32 R12, R2, c[0x0][0x198], R12 ;  /* 0x00006600020c7a25 */ /* 0x000fe200078e000c */
[----:B------:R-:W-:-:S03]  /*14d0*/  @P2 IADD3 R8, R8, 0x1, RZ ;  /* 0x0000000108082810 */ /* 0x000fc60007ffe0ff */
[----:B------:R-:W-:Y:S02]  /*14e0*/  IMAD R7, R5, c[0x0][0x198], RZ ;  /* 0x0000660005077a24 */ /* 0x000fe400078e02ff */
[----:B------:R-:W-:Y:S01]  /*14f0*/  @!P1 IADD3 R8, -R8, RZ, RZ ;  /* 0x000000ff08089210 */ /* 0x000fe20007ffe1ff */
[----:B------:R-:W-:Y:S01]  /*1500*/  IMAD.MOV.U32 R9, RZ, RZ, R2 ;  /* 0x000000ffff097224 */ /* 0x000fe200078e0002 */
[----:B------:R-:W-:Y:S01]  /*1510*/  @!P0 LOP3.LUT R8, RZ, c[0x0][0x1c8], RZ, 0x33, !PT ;  /* 0x00007200ff088a12 */ /* 0x000fe200078e33ff */
[----:B------:R-:W-:-:S03]  /*1520*/  IMAD R6, R2, c[0x0][0x19c], R7 ;  /* 0x0000670002067a24 */ /* 0x000fc600078e0207 */
[----:B------:R-:W-:Y:S02]  /*1530*/  SHF.R.S32.HI R7, RZ, 0x1f, R8 ;  /* 0x0000001fff077819 */ /* 0x000fe40000011408 */
[----:B------:R-:W-:-:S03]  /*1540*/  IADD3 R13, R13, R6, RZ ;  /* 0x000000060d0d7210 */ /* 0x000fc60007ffe0ff */
        /* <DEDUP_REMOVED lines=15> */
.L_x_4490:
[----:B------:R1:W5:Y:S01]  /*1640*/  @P5 LDG.E R3, [R114.64] ;  /* 0x0000000672035981 */ /* 0x000362000c1e1900 */
[----:B------:R-:W-:Y:S01]  /*1650*/  ISETP.NE.AND P0, PT, R19, -0x1, PT ;  /* 0xffffffff1300780c */ /* 0x000fe20003f05270 */
[----:B------:R-:W-:Y:S01]  /*1660*/  IMAD.MOV.U32 R11, RZ, RZ, 0x2 ;  /* 0x00000002ff0b7424 */ /* 0x000fe200078e00ff */
[----:B------:R-:W-:Y:S01]  /*1670*/  SHF.R.S32.HI R6, RZ, 0x1f, R75 ;  /* 0x0000001fff067819 */ /* 0x000fe2000001144b */
[----:B------:R-:W-:Y:S02]  /*1680*/  IMAD.MOV.U32 R80, RZ, RZ, c[0x0][0x230] ;  /* 0x00008c00ff507624 */ /* 0x000fe400078e00ff */
[----:B------:R-:W-:Y:S01]  /*1690*/  IMAD.MOV.U32 R28, RZ, RZ, RZ ;  /* 0x000000ffff1c7224 */ /* 0x000fe200078e00ff */
[CC--:B-----5:R-:W-:Y:S01]  /*16a0*/  LEA.HI R0, R6.reuse, R75.reuse, RZ, 0x3 ;  /* 0x0000004b06007211 */ /* 0x0e0fe200078f18ff */
[----:B------:R-:W-:Y:S01]  /*16b0*/  IMAD.MOV.U32 R29, RZ, RZ, c[0x0][0x230] ;  /* 0x00008c00ff1d7624 */ /* 0x000fe200078e00ff */
[CC--:B------:R-:W-:Y:S01]  /*16c0*/  LEA.HI R15, R6.reuse, R75.reuse, RZ, 0x2 ;  /* 0x0000004b060f7211 */ /* 0x0c0fe200078f10ff */
[----:B------:R-:W-:Y:S01]  /*16d0*/  IMAD.MOV.U32 R63, RZ, RZ, c[0x0][0x1a0] ;  /* 0x00006800ff3f7624 */ /* 0x000fe200078e00ff */
[----:B------:R-:W-:Y:S01]  /*16e0*/  SHF.R.S32.HI R25, RZ, 0x3, R0 ;  /* 0x00000003ff197819 */ /* 0x000fe20000011400 */
[----:B------:R-:W-:Y:S01]  /*16f0*/  IMAD.HI.U32 R80, R11, R80, R28 ;  /* 0x000000500b507227 */ /* 0x000fe200078e001c */
[----:B------:R-:W-:-:S02]  /*1700*/  LEA.HI R82, R6, R75, RZ, 0x5 ;  /* 0x0000004b06527211 */ /* 0x000fc400078f28ff */
[----:B------:R-:W-:Y:S01]  /*1710*/  LEA.HI R66, R0, R25, RZ, 0x1 ;  /* 0x0000001900427211 */ /* 0x000fe200078f08ff */
[----:B------:R-:W-:Y:S01]  /*1720*/  @!P0 IMAD R10, R4, c[0x0][0x178], RZ ;  /* 0x00005e00040a8a24 */ /* 0x000fe200078e02ff */
[----:B------:R-:W-:Y:S01]  /*1730*/  LEA.HI R67, R6, R75, RZ, 0x4 ;  /* 0x0000004b06437211 */ /* 0x000fe200078f20ff */
[----:B------:R-:W-:Y:S01]  /*1740*/  @P0 IMAD.WIDE.U32 R26, R19, c[0x0][0x190], RZ ;  /* 0x00006400131a0a25 */ /* 0x000fe200078e00ff */
[----:B------:R-:W-:Y:S02]  /*1750*/  LOP3.LUT R66, R66, 0xfffffffe, RZ, 0xc0, !PT ;  /* 0xfffffffe42427812 */ /* 0x000fe400078ec0ff */
[----:B------:R-:W-:Y:S01]  /*1760*/  LOP3.LUT R6, R15, 0xfffffffc, RZ, 0xc0, !PT ;  /* 0xfffffffc0f067812 */ /* 0x000fe200078ec0ff */
[C---:B------:R-:W-:Y:S01]  /*1770*/  @!P0 IMAD.WIDE.U32 R12, R129.reuse, c[0x0][0x178], RZ ;  /* 0x00005e00810c8a25 */ /* 0x040fe200078e00ff */
[----:B------:R-:W-:Y:S02]  /*1780*/  SHF.R.S32.HI R110, RZ, 0x2, R15 ;  /* 0x00000002ff6e7819 */ /* 0x000fe4000001140f */
[----:B------:R-:W-:Y:S01]  /*1790*/  LOP3.LUT R0, R0, 0xfffffff8, RZ, 0xc0, !PT ;  /* 0xfffffff800007812 */ /* 0x000fe200078ec0ff */
[----:B------:R-:W-:Y:S01]  /*17a0*/  @!P0 IMAD R10, R129, c[0x0][0x17c], R10 ;  /* 0x00005f00810a8a24 */ /* 0x000fe200078e020a */
[----:B------:R-:W-:Y:S01]  /*17b0*/  LEA.HI R15, R15, R110, RZ, 0x1 ;  /* 0x0000006e0f0f7211 */ /* 0x000fe200078f08ff */
[----:B------:R-:W-:Y:S01]  /*17c0*/  @P0 IMAD R19, R19, c[0x0][0x194], R27 ;  /* 0x0000650013130a24 */ /* 0x000fe200078e021b */
[----:B------:R-:W-:Y:S01]  /*17d0*/  SHF.R.S32.HI R59, RZ, 0x5, R82 ;  /* 0x00000005ff3b7819 */ /* 0x000fe20000011452 */
[----:B------:R-:W-:Y:S01]  /*17e0*/  @!P0 IMAD.IADD R19, R13, 0x1, R10 ;  /* 0x000000010d138824 */ /* 0x000fe200078e020a */
[----:B------:R-:W-:Y:S01]  /*17f0*/  LOP3.LUT R15, R15, 0x7fffffe, RZ, 0xc0, !PT ;  /* 0x07fffffe0f0f7812 */ /* 0x000fe200078ec0ff */
[C---:B------:R-:W-:Y:S01]  /*1800*/  IMAD.IADD R66, R25.reuse, 0x1, -R66 ;  /* 0x0000000119427824 */ /* 0x040fe200078e0a42 */
[----:B------:R-:W-:Y:S01]  /*1810*/  SHF.R.S32.HI R111, RZ, 0x1f, R110 ;  /* 0x0000001fff6f7819 */ /* 0x000fe2000001146e */
[----:B------:R-:W-:Y:S01]  /*1820*/  IMAD.SHL.U32 R25, R25, 0x40, RZ ;  /* 0x0000004019197824 */ /* 0x000fe200078e00ff */
[----:B------:R-:W-:Y:S01]  /*1830*/  LOP3.LUT R70, R67, 0xfffffff0, RZ, 0xc0, !PT ;  /* 0xfffffff043467812 */ /* 0x000fe200078ec0ff */
[----:B------:R-:W-:Y:S01]  /*1840*/  IMAD.IADD R13, R75, 0x1, -R6 ;  /* 0x000000014b0d7824 */ /* 0x000fe200078e0a06 */
[----:B------:R-:W-:Y:S01]  /*1850*/  SHF.R.S32.HI R77, RZ, 0x1, R80 ;  /* 0x00000001ff4d7819 */ /* 0x000fe20000011450 */
[----:B------:R-:W-:Y:S01]  /*1860*/  @!P0 IMAD.MOV.U32 R26, RZ, RZ, R12 ;  /* 0x000000ffff1a8224 */ /* 0x000fe200078e000c */
[----:B------:R-:W-:Y:S01]  /*1870*/  LOP3.LUT R25, R25, 0xc0, RZ, 0xc0, !PT ;  /* 0x000000c019197812 */ /* 0x000fe200078ec0ff */
[C---:B------:R-:W-:Y:S01]  /*1880*/  IMAD.SHL.U32 R14, R13.reuse, 0x8, RZ ;  /* 0x000000080d0e7824 */ /* 0x040fe200078e00ff */
[----:B------:R-:W-:Y:S01]  /*1890*/  SHF.L.U32 R13, R13, 0x2, RZ ;  /* 0x000000020d0d7819 */ /* 0x000fe200000006ff */
[----:B------:R-:W-:Y:S01]  /*18a0*/  IMAD.IADD R65, R75, 0x1, -R0 ;  /* 0x000000014b417824 */ /* 0x000fe200078e0a00 */
[----:B------:R-:W-:Y:S01]  /*18b0*/  SHF.R.U32.HI R0, RZ, 0x3, R25 ;  /* 0x00000003ff007819 */ /* 0x000fe20000011619 */
[----:B------:R-:W-:Y:S01]  /*18c0*/  IMAD.IADD R6, R110, 0x1, -R15 ;  /* 0x000000016e067824 */ /* 0x000fe200078e0a0f */
[----:B------:R-:W-:Y:S01]  /*18d0*/  LOP3.LUT R11, R25, 0x18, R14, 0xf8, !PT ;  /* 0x00000018190b7812 */ /* 0x000fe200078ef80e */
[----:B------:R-:W-:Y:S01]  /*18e0*/  IMAD.WIDE R20, R21, 0x40, R110 ;  /* 0x0000004015147825 */ /* 0x000fe200078e026e */
[----:B------:R-:W-:-:S02]  /*18f0*/  IADD3 R26, P0, R14, R26, RZ ;  /* 0x0000001a0e1a7210 */ /* 0x000fc40007f1e0ff */
[----:B------:R-:W-:Y:S01]  /*1900*/  SHF.R.S32.HI R15, RZ, 0x1f, R14 ;  /* 0x0000001fff0f7819 */ /* 0x000fe2000001140e */
[----:B------:R-:W-:Y:S01]  /*1910*/  IMAD R107, R59, 0x8, R6 ;  /* 0x000000083b6b7824 */ /* 0x000fe200078e0206 */
[----:B------:R-:W-:Y:S01]  /*1920*/  LOP3.LUT R0, R11, R0, RZ, 0x3c, !PT ;  /* 0x000000000b007212 */ /* 0x000fe200078e3cff */
[----:B------:R-:W-:Y:S01]  /*1930*/  IMAD.IADD R70, R75, 0x1, -R70 ;  /* 0x000000014b467824 */ /* 0x000fe200078e0a46 */
[----:B------:R-:W-:Y:S01]  /*1940*/  IADD3 R11, R14, 0x20, RZ ;  /* 0x000000200e0b7810 */ /* 0x000fe20007ffe0ff */
[----:B------:R-:W-:Y:S01]  /*1950*/  IMAD.X R27, R15, 0x1, R19, P0 ;  /* 0x000000010f1b7824 */ /* 0x000fe200000e0613 */
[----:B------:R-:W-:Y:S01]  /*1960*/  LEA.HI R62, R65, R65, RZ, 0x1 ;  /* 0x00000041413e7211 */ /* 0x000fe200078f08ff */
[----:B------:R-:W-:Y:S01]  /*1970*/  IMAD.U32 R107, R107, 0x20, R0 ;  /* 0x000000206b6b7824 */ /* 0x000fe200078e0000 */
[----:B------:R-:W-:Y:S01]  /*1980*/  ISETP.GE.AND P0, PT, R11, c[0x0][0x220], PT ;  /* 0x000088000b007a0c */ /* 0x000fe20003f06270 */
[----:B------:R-:W-:Y:S01]  /*1990*/  IMAD R0, R21, c[0x0][0x190], RZ ;  /* 0x0000640015007a24 */ /* 0x000fe200078e02ff */
[----:B------:R-:W-:Y:S01]  /*19a0*/  LOP3.LUT R10, R62, 0xfffffffe, RZ, 0xc0, !PT ;  /* 0xfffffffe3e0a7812 */ /* 0x000fe200078ec0ff */
[----:B------:R-:W-:Y:S01]  /*19b0*/  IMAD R19, R7, c[0x0][0x1b8], RZ ;  /* 0x00006e0007137a24 */ /* 0x000fe200078e02ff */
[----:B------:R-:W-:Y:S01]  /*19c0*/  SEL R6, RZ, 0xffffffff, P0 ;  /* 0xffffffffff067807 */ /* 0x000fe20000000000 */
[----:B------:R-:W-:Y:S01]  /*19d0*/  IMAD R0, R20, c[0x0][0x194], R0 ;  /* 0x0000650014007a24 */ /* 0x000fe200078e0200 */
[----:B------:R-:W-:Y:S01]  /*19e0*/  IADD3 R22, P0, R14, R22, RZ ;  /* 0x000000160e167210 */ /* 0x000fe20007f1e0ff */
[----:B------:R-:W-:Y:S01]  /*19f0*/  IMAD R19, R8, c[0x0][0x1bc], R19 ;  /* 0x00006f0008137a24 */ /* 0x000fe200078e0213 */
[----:B------:R-:W-:Y:S01]  /*1a00*/  IADD3 R65, R65, -R10, RZ ;  /* 0x8000000a41417210 */ /* 0x000fe20007ffe0ff */
[----:B------:R-:W-:Y:S01]  /*1a10*/  IMAD.SHL.U32 R6, R6, 0x2, RZ ;  /* 0x0000000206067824 */ /* 0x000fe200078e00ff */
[C---:B------:R-:W-:Y:S01]  /*1a20*/  ISETP.GE.AND P1, PT, R14.reuse, c[0x0][0x220], PT ;  /* 0x000088000e007a0c */ /* 0x040fe20003f26270 */
[----:B------:R-:W-:Y:S01]  /*1a30*/  IMAD.X R23, R15, 0x1, R23, P0 ;  /* 0x000000010f177824 */ /* 0x000fe200000e0617 */
[----:B------:R-:W-:Y:S01]  /*1a40*/  IADD3 R10, R14, 0x40, RZ ;  /* 0x000000400e0a7810 */ /* 0x000fe20007ffe0ff */
[----:B------:R-:W-:Y:S01]  /*1a50*/  IMAD.WIDE.U32 R26, R20, c[0x0][0x190], R26 ;  /* 0x00006400141a7a25 */ /* 0x000fe200078e001a */
[----:B------:R-:W-:-:S02]  /*1a60*/  IADD3 R86, P0, R110, R9, RZ ;  /* 0x000000096e567210 */ /* 0x000fc40007f1e0ff */
[----:B------:R-:W-:Y:S01]  /*1a70*/  SEL R21, RZ, 0x1, P1 ;  /* 0x00000001ff157807 */ /* 0x000fe20000800000 */
[----:B------:R-:W-:Y:S01]  /*1a80*/  IMAD.WIDE.U32 R22, R8, c[0x0][0x1b8], R22 ;  /* 0x00006e0008167a25 */ /* 0x000fe200078e0016 */
[----:B------:R-:W-:Y:S02]  /*1a90*/  ISETP.GE.AND P1, PT, R10, c[0x0][0x220], PT ;  /* 0x000088000a007a0c */ /* 0x000fe40003f26270 */
[----:B------:R-:W-:Y:S01]  /*1aa0*/  LOP3.LUT R6, R6, 0x2, R21, 0xe2, !PT ;  /* 0x0000000206067812 */ /* 0x000fe200078ee215 */
[----:B------:R-:W-:Y:S01]  /*1ab0*/  IMAD.X R5, R111, 0x1, R5, P0 ;  /* 0x000000016f057824 */ /* 0x000fe200000e0605 */
[----:B------:R-:W-:Y:S01]  /*1ac0*/  SEL R81, RZ, 0x4, P1 ;  /* 0x00000004ff517807 */ /* 0x000fe20000800000 */
[----:B------:R-:W-:Y:S01]  /*1ad0*/  IMAD.MOV.U32 R18, RZ, RZ, R22 ;  /* 0x000000ffff127224 */ /* 0x000fe200078e0016 */
[----:B------:R-:W-:Y:S01]  /*1ae0*/  IADD3 R19, R23, R19, RZ ;  /* 0x0000001317137210 */ /* 0x000fe20007ffe0ff */
[----:B------:R-:W-:Y:S01]  /*1af0*/  IMAD R5, R5, c[0x0][0x1a0], RZ ;  /* 0x0000680005057a24 */ /* 0x000fe200078e02ff */
[----:B------:R-:W-:Y:S01]  /*1b00*/  LOP3.LUT R81, R6, R81, RZ, 0xfc, !PT ;  /* 0x0000005106517212 */ /* 0x000fe200078efcff */
[----:B------:R-:W-:Y:S01]  /*1b10*/  IMAD.IADD R27, R27, 0x1, R0 ;  /* 0x000000011b1b7824 */ /* 0x000fe200078e0200 */
[----:B------:R-:W-:Y:S01]  /*1b20*/  SHF.R.S32.HI R6, RZ, 0x1f, R73 ;  /* 0x0000001fff067819 */ /* 0x000fe20000011449 */
[----:B------:R-:W-:Y:S01]  /*1b30*/  IMAD R5, R86, c[0x0][0x1a4], R5 ;  /* 0x0000690056057a24 */ /* 0x000fe200078e0205 */
[----:B------:R-:W-:Y:S01]  /*1b40*/  IADD3 R108, P0, R14, R108, RZ ;  /* 0x0000006c0e6c7210 */ /* 0x000fe20007f1e0ff */
[----:B------:R-:W-:Y:S01]  /*1b50*/  IMAD.WIDE.U32 R86, R86, c[0x0][0x1a0], R18 ;  /* 0x0000680056567a25 */ /* 0x000fe200078e0012 */
[----:B------:R-:W-:-:S02]  /*1b60*/  LEA.HI R19, R6, R73, RZ, 0x6 ;  /* 0x0000004906137211 */ /* 0x000fc400078f30ff */
[----:B------:R-:W-:Y:S01]  /*1b70*/  SHF.R.S32.HI R0, RZ, 0x1f, R112 ;  /* 0x0000001fff007819 */ /* 0x000fe20000011470 */
[----:B------:R-:W-:Y:S01]  /*1b80*/  IMAD.X R109, R15, 0x1, R17, P0 ;  /* 0x000000010f6d7824 */ /* 0x000fe200000e0611 */
[----:B------:R-:W-:Y:S01]  /*1b90*/  SHF.R.S32.HI R19, RZ, 0x6, R19 ;  /* 0x00000006ff137819 */ /* 0x000fe20000011413 */
[----:B------:R-:W-:Y:S01]  /*1ba0*/  IMAD.MOV.U32 R9, RZ, RZ, c[0x0][0x198] ;  /* 0x00006600ff097624 */ /* 0x000fe200078e00ff */
[----:B------:R-:W-:Y:S01]  /*1bb0*/  LEA.HI R69, R70, R70, RZ, 0x1 ;  /* 0x0000004646457211 */ /* 0x000fe200078f08ff */
[----:B------:R-:W-:Y:S01]  /*1bc0*/  IMAD R71, R0, c[0x0][0x1a8], RZ ;  /* 0x00006a0000477a24 */ /* 0x000fe200078e02ff */
[----:B------:R-:W-:Y:S01]  /*1bd0*/  IMNMX R88, R126, R19, !PT ;  /* 0x000000137e587217 */ /* 0x000fe20007800200 */
[----:B------:R-:W-:Y:S01]  /*1be0*/  IMAD.MOV.U32 R0, RZ, RZ, 0x5 ;  /* 0x00000005ff007424 */ /* 0x000fe200078e00ff */
[----:B------:R-:W-:Y:S01]  /*1bf0*/  SHF.R.S32.HI R25, RZ, 0x1, R69 ;  /* 0x00000001ff197819 */ /* 0x000fe20000011445 */
[----:B------:R-:W-:Y:S01]  /*1c00*/  IMAD.SHL.U32 R58, R9, 0x20, RZ ;  /* 0x00000020093a7824 */ /* 0x000fe200078e00ff */
[----:B------:R-:W-:Y:S01]  /*1c10*/  ISETP.GT.AND P0, PT, R85, R88, PT ;  /* 0x000000585500720c */ /* 0x000fe20003f04270 */
[----:B------:R-:W-:Y:S01]  /*1c20*/  IMAD R78, R110, R77, R13 ;  /* 0x0000004d6e4e7224 */ /* 0x000fe200078e020d */
[----:B------:R-:W-:Y:S01]  /*1c30*/  SHF.R.S32.HI R68, RZ, 0x1f, R69 ;  /* 0x0000001fff447819 */ /* 0x000fe20000011445 */
[----:B------:R-:W-:Y:S01]  /*1c40*/  IMAD R71, R112, c[0x0][0x1ac], R71 ;  /* 0x00006b0070477a24 */ /* 0x000fe200078e0247 */
[----:B------:R-:W-:Y:S01]  /*1c50*/  SHF.L.U64.HI R57, R9, R0, c[0x0][0x19c] ;  /* 0x0000670009397619 */ /* 0x000fe20000010200 */
[----:B------:R-:W-:Y:S01]  /*1c60*/  IMAD R9, R111, c[0x0][0x198], RZ ;  /* 0x000066006f097a24 */ /* 0x000fe200078e02ff */
[----:B------:R-:W-:Y:S01]  /*1c70*/  LEA.HI R68, R68, R25, RZ, 0x2 ;  /* 0x0000001944447211 */ /* 0x000fe200078f10ff */
[----:B------:R-:W-:Y:S01]  /*1c80*/  IMAD.IADD R76, R13, 0x1, R78 ;  /* 0x000000010d4c7824 */ /* 0x000fe200078e024e */
[----:B------:R-:W-:Y:S01]  /*1c90*/  LOP3.LUT R82, R82, 0xffffffe0, RZ, 0xc0, !PT ;  /* 0xffffffe052527812 */ /* 0x000fe200078ec0ff */
[----:B------:R-:W-:Y:S01]  /*1ca0*/  IMAD.WIDE.U32 R112, R112, c[0x0][0x1a8], R26 ;  /* 0x00006a0070707a25 */ /* 0x000fe200078e001a */
[----:B------:R-:W-:-:S02]  /*1cb0*/  LOP3.LUT R68, R68, 0xfffffffc, RZ, 0xc0, !PT ;  /* 0xfffffffc44447812 */ /* 0x000fc400078ec0ff */
[----:B------:R-:W-:Y:S01]  /*1cc0*/  SHF.R.S32.HI R67, RZ, 0x4, R67 ;  /* 0x00000004ff437819 */ /* 0x000fe20000011443 */
[C---:B------:R-:W-:Y:S01]  /*1cd0*/  IMAD R9, R110.reuse, c[0x0][0x19c], R9 ;  /* 0x000067006e097a24 */ /* 0x040fe200078e0209 */
[----:B------:R-:W-:Y:S01]  /*1ce0*/  SHF.R.S32.HI R62, RZ, 0x1, R62 ;  /* 0x00000001ff3e7819 */ /* 0x000fe2000001143e */
[----:B------:R-:W-:Y:S01]  /*1cf0*/  IMAD.WIDE.U32 R108, R110, c[0x0][0x198], R108 ;  /* 0x000066006e6c7a25 */ /* 0x000fe200078e006c */
[----:B------:R-:W-:Y:S02]  /*1d00*/  SHF.R.S32.HI R74, RZ, 0x1f, R78 ;  /* 0x0000001fff4a7819 */ /* 0x000fe4000001144e */
[----:B------:R-:W-:Y:S01]  /*1d10*/  SHF.R.S32.HI R72, RZ, 0x1f, R76 ;  /* 0x0000001fff487819 */ /* 0x000fe2000001144c */
[C---:B------:R-:W-:Y:S01]  /*1d20*/  IMAD.SHL.U32 R64, R63.reuse, 0x20, RZ ;  /* 0x000000203f407824 */ /* 0x040fe200078e00ff */
[----:B------:R-:W-:Y:S01]  /*1d30*/  SHF.L.U64.HI R63, R63, R0, c[0x0][0x1a4] ;  /* 0x000069003f3f7619 */ /* 0x000fe20000010200 */
[----:B------:R-:W-:Y:S02]  /*1d40*/  IMAD.IADD R68, R25, 0x1, -R68 ;  /* 0x0000000119447824 */ /* 0x000fe400078e0a44 */
[----:B------:R-:W-:-:S02]  /*1d50*/  IMAD.IADD R82, R75, 0x1, -R82 ;  /* 0x000000014b527824 */ /* 0x000fc400078e0a52 */
        /* <DEDUP_REMOVED lines=10> */
[----:B------:R-:W-:Y:S01]  /*1e00*/  IMAD.WIDE.U32 R16, R129, c[0x0][0x278], R14 ;  /* 0x00009e0081107a25 */ /* 0x000fe200078e000e */
[----:B------:R-:W-:Y:S01]  /*1e10*/  IADD3 R9, P1, P0, R2, R110, -R73 ;  /* 0x0000006e02097210 */ /* 0x000fe2000783e849 */
[----:B------:R-:W-:Y:S01]  /*1e20*/  ULDC UR4, c[0x0][0x230] ;  /* 0x00008c0000047ab9 */ /* 0x000fe20000000800 */
[----:B------:R-:W-:Y:S01]  /*1e30*/  LOP3.LUT R103, R81, 0xffff, RZ, 0xc0, !PT ;  /* 0x0000ffff51677812 */ /* 0x000fe200078ec0ff */
[----:B------:R-:W-:Y:S01]  /*1e40*/  IMAD R4, R129, c[0x0][0x27c], R4 ;  /* 0x00009f0081047a24 */ /* 0x000fe200078e0204 */
[----:B------:R-:W-:Y:S01]  /*1e50*/  IADD3.X R5, R5, R111, ~R12, P1, P0 ;  /* 0x0000006f05057210 */ /* 0x000fe20000fe0c0c */
[----:B------:R-:W-:Y:S01]  /*1e60*/  IMAD.WIDE.U32 R18, R129, c[0x0][0x280], R14 ;  /* 0x0000a00081127a25 */ /* 0x000fe200078e000e */
        /* <DEDUP_REMOVED lines=20> */
[C---:B------:R-:W-:Y:S02]  /*1fb0*/  IMAD R97, R7.reuse, c[0x0][0x2a0], RZ ;  /* 0x0000a80007617a24 */ /* 0x040fe400078e02ff */
[----:B------:R-:W-:Y:S02]  /*1fc0*/  IMAD R133, R7, c[0x0][0x298], RZ ;  /* 0x0000a60007857a24 */ /* 0x000fe400078e02ff */
[----:B------:R-:W-:Y:S02]  /*1fd0*/  IMAD.MOV.U32 R4, RZ, RZ, R18 ;  /* 0x000000ffff047224 */ /* 0x000fe400078e0012 */
[----:B------:R-:W-:Y:S02]  /*1fe0*/  IMAD.IADD R13, R13, 0x1, R6 ;  /* 0x000000010d0d7824 */ /* 0x000fe400078e0206 */
[----:B------:R-:W-:-:S02]  /*1ff0*/  IMAD R97, R8, c[0x0][0x2a4], R97 ;  /* 0x0000a90008617a24 */ /* 0x000fc400078e0261 */
[C---:B------:R-:W-:Y:S02]  /*2000*/  IMAD R133, R8.reuse, c[0x0][0x29c], R133 ;  /* 0x0000a70008857a24 */ /* 0x040fe400078e0285 */
[----:B------:R-:W-:-:S04]  /*2010*/  IMAD.WIDE.U32 R4, R8, c[0x0][0x2a0], R4 ;  /* 0x0000a80008047a25 */ /* 0x000fc800078e0004 */
[----:B------:R-:W-:Y:S01]  /*2020*/  IMAD.WIDE.U32 R8, R8, c[0x0][0x298], R12 ;  /* 0x0000a60008087a25 */ /* 0x000fe200078e000c */
[----:B------:R-:W-:-:S03]  /*2030*/  LEA R96, P1, R4, c[0x0][0x270], 0x1 ;  /* 0x00009c0004607a11 */ /* 0x000fc600078208ff */
[----:B------:R-:W-:Y:S01]  /*2040*/  IMAD.IADD R133, R9, 0x1, R133 ;  /* 0x0000000109857824 */ /* 0x000fe200078e0285 */
[C---:B------:R-:W-:Y:S01]  /*2050*/  LEA R132, P0, R8.reuse, c[0x0][0x268], 0x1 ;  /* 0x00009a0008847a11 */ /* 0x040fe200078008ff */
[----:B------:R-:W-:Y:S02]  /*2060*/  IMAD.IADD R2, R3, 0x1, R2 ;  /* 0x0000000103027824 */ /* 0x000fe400078e0202 */
[----:B------:R-:W-:Y:S01]  /*2070*/  IMAD.IADD R97, R5, 0x1, R97 ;  /* 0x0000000105617824 */ /* 0x000fe200078e0261 */
[----:B------:R-:W-:Y:S01]  /*2080*/  LEA.HI.X R133, R8, c[0x0][0x26c], R133, 0x1, P0 ;  /* 0x00009b0008857a11 */ /* 0x000fe200000f0c85 */
[----:B------:R-:W-:Y:S01]  /*2090*/  IMAD.MOV.U32 R3, RZ, RZ, c[0x0][0x288] ;  /* 0x0000a200ff037624 */ /* 0x000fe200078e00ff */
[----:B------:R-:W-:Y:S01]  /*20a0*/  LEA R120, P0, R86, c[0x0][0x170], 0x1 ;  /* 0x00005c0056787a11 */ /* 0x000fe200078008ff */
[----:B------:R-:W-:Y:S01]  /*20b0*/  IMAD R5, R77, R2, RZ ;  /* 0x000000024d057224 */ /* 0x000fe200078e02ff */
[----:B------:R-:W-:Y:S01]  /*20c0*/  LEA.HI.X R97, R4, c[0x0][0x274], R97, 0x1, P1 ;  /* 0x00009d0004617a11 */ /* 0x000fe200008f0c61 */
[----:B------:R-:W-:Y:S01]  /*20d0*/  IMAD.MOV.U32 R91, RZ, RZ, c[0x0][0x290] ;  /* 0x0000a400ff5b7624 */ /* 0x000fe200078e00ff */
[C---:B------:R-:W-:Y:S01]  /*20e0*/  SHF.L.U64.HI R83, R3.reuse, R0, c[0x0][0x28c] ;  /* 0x0000a30003537619 */ /* 0x040fe20000010200 */
[----:B------:R-:W-:Y:S01]  /*20f0*/  IMAD.SHL.U32 R90, R3, 0x20, RZ ;  /* 0x00000020035a7824 */ /* 0x000fe200078e00ff */
[----:B------:R-:W-:Y:S01]  /*2100*/  LEA.HI.X R121, R86, c[0x0][0x174], R84, 0x1, P0 ;  /* 0x00005d0056797a11 */ /* 0x000fe200000f0c54 */
[----:B------:R-:W-:Y:S01]  /*2110*/  IMAD.MOV.U32 R9, RZ, RZ, R85 ;  /* 0x000000ffff097224 */ /* 0x000fe200078e0055 */
[----:B------:R-:W-:-:S02]  /*2120*/  SHF.R.S32.HI R3, RZ, 0x1f, R5 ;  /* 0x0000001fff037819 */ /* 0x000fc40000011405 */
[-C--:B------:R-:W-:Y:S02]  /*2130*/  IADD3 R46, P0, R78, R5.reuse, RZ ;  /* 0x000000054e2e7210 */ /* 0x080fe40007f1e0ff */
[----:B------:R-:W-:Y:S02]  /*2140*/  IADD3 R116, P2, R76, R5, RZ ;  /* 0x000000054c747210 */ /* 0x000fe40007f5e0ff */
[C---:B------:R-:W-:Y:S01]  /*2150*/  SHF.L.U64.HI R0, R91.reuse, R0, c[0x0][0x294] ;  /* 0x0000a5005b007619 */ /* 0x040fe20000010200 */
[----:B------:R-:W-:Y:S01]  /*2160*/  IMAD.SHL.U32 R91, R91, 0x20, RZ ;  /* 0x000000205b5b7824 */ /* 0x000fe200078e00ff */
[----:B------:R-:W-:Y:S01]  /*2170*/  LEA R122, P1, R108, c[0x0][0x168], 0x1 ;  /* 0x00005a006c7a7a11 */ /* 0x000fe200078208ff */
[--C-:B------:R-:W-:Y:S01]  /*2180*/  IMAD.X R5, R74, 0x1, R3.reuse, P0 ;  /* 0x000000014a057824 */ /* 0x100fe200000e0603 */
[----:B------:R-:W-:Y:S01]  /*2190*/  IADD3 R95, P0, R90, 0x40, RZ ;  /* 0x000000405a5f7810 */ /* 0x000fe20007f1e0ff */
[----:B------:R-:W-:Y:S01]  /*21a0*/  IMAD.X R3, R72, 0x1, R3, P2 ;  /* 0x0000000148037824 */ /* 0x000fe200010e0603 */
[----:B------:R-:W-:-:S02]  /*21b0*/  LEA.HI.X R123, R108, c[0x0][0x16c], R56, 0x1, P1 ;  /* 0x00005b006c7b7a11 */ /* 0x000fc400008f0c38 */
[C---:B------:R-:W-:Y:S01]  /*21c0*/  SHF.L.U64.HI R89, R91.reuse, 0x1, R0 ;  /* 0x000000015b597819 */ /* 0x040fe20000010200 */
[----:B------:R-:W-:Y:S01]  /*21d0*/  IMAD.X R94, RZ, RZ, R83, P0 ;  /* 0x000000ffff5e7224 */ /* 0x000fe200000e0653 */
[----:B------:R-:W-:Y:S01]  /*21e0*/  IADD3 R93, P1, R90, 0x20, RZ ;  /* 0x000000205a5d7810 */ /* 0x000fe20007f3e0ff */
[----:B------:R-:W-:Y:S01]  /*21f0*/  IMAD.SHL.U32 R91, R91, 0x2, RZ ;  /* 0x000000025b5b7824 */ /* 0x000fe200078e00ff */
[C---:B------:R-:W-:Y:S01]  /*2200*/  SHF.L.U64.HI R2, R46.reuse, 0x1, R5 ;  /* 0x000000012e027819 */ /* 0x040fe20000010205 */
[----:B------:R-:W-:Y:S01]  /*2210*/  IMAD.SHL.U32 R46, R46, 0x2, RZ ;  /* 0x000000022e2e7824 */ /* 0x000fe200078e00ff */
[C---:B------:R-:W-:Y:S01]  /*2220*/  SHF.L.U64.HI R0, R116.reuse, 0x1, R3 ;  /* 0x0000000174007819 */ /* 0x040fe20000010203 */
[----:B------:R-:W-:Y:S01]  /*2230*/  IMAD.SHL.U32 R116, R116, 0x2, RZ ;  /* 0x0000000274747824 */ /* 0x000fe200078e00ff */
[C---:B------:R-:W-:Y:S01]  /*2240*/  SHF.L.U64.HI R94, R95.reuse, 0x1, R94 ;  /* 0x000000015f5e7819 */ /* 0x040fe2000001025e */
[----:B------:R-:W-:Y:S01]  /*2250*/  IMAD.X R92, RZ, RZ, R83, P1 ;  /* 0x000000ffff5c7224 */ /* 0x000fe200008e0653 */
[----:B------:R-:W-:Y:S01]  /*2260*/  IADD3 R16, P1, R46, c[0x0][0x2b0], RZ ;  /* 0x0000ac002e107a10 */ /* 0x000fe20007f3e0ff */
[----:B------:R-:W-:Y:S01]  /*2270*/  IMAD.SHL.U32 R95, R95, 0x2, RZ ;  /* 0x000000025f5f7824 */ /* 0x000fe200078e00ff */
[----:B------:R-:W-:-:S02]  /*2280*/  IADD3 R118, P4, R116, c[0x0][0x2b0], RZ ;  /* 0x0000ac0074767a10 */ /* 0x000fc40007f9e0ff */
[----:B------:R-:W-:Y:S02]  /*2290*/  IADD3 R116, P2, R116, c[0x0][0x2a8], RZ ;  /* 0x0000aa0074747a10 */ /* 0x000fe40007f5e0ff */
[----:B------:R-:W-:Y:S02]  /*22a0*/  IADD3 R46, P0, R46, c[0x0][0x2a8], RZ ;  /* 0x0000aa002e2e7a10 */ /* 0x000fe40007f1e0ff */
[C---:B------:R-:W-:Y:S01]  /*22b0*/  SHF.L.U64.HI R92, R93.reuse, 0x1, R92 ;  /* 0x000000015d5c7819 */ /* 0x040fe2000001025c */
[----:B------:R-:W-:Y:S01]  /*22c0*/  IMAD.SHL.U32 R93, R93, 0x2, RZ ;  /* 0x000000025d5d7824 */ /* 0x000fe200078e00ff */
[C---:B------:R-:W-:Y:S02]  /*22d0*/  IADD3.X R119, R0.reuse, c[0x0][0x2b4], RZ, P4, !PT ;  /* 0x0000ad0000777a10 */ /* 0x040fe400027fe4ff */
[----:B------:R-:W-:Y:S02]  /*22e0*/  IADD3.X R117, R0, c[0x0][0x2ac], RZ, P2, !PT ;  /* 0x0000ab0000757a10 */ /* 0x000fe400017fe4ff */
[----:B------:R-:W-:-:S02]  /*22f0*/  IADD3.X R17, R2, c[0x0][0x2b4], RZ, P1, !PT ;  /* 0x0000ad0002117a10 */ /* 0x000fc40000ffe4ff */
[----:B------:R-:W-:Y:S02]  /*2300*/  IADD3.X R47, R2, c[0x0][0x2ac], RZ, P0, !PT ;  /* 0x0000ab00022f7a10 */ /* 0x000fe400007fe4ff */
.L_x_4541:
        /* <DEDUP_REMOVED lines=18> */
.L_x_4494:
[----:B------:R-:W-:Y:S05]  /*2430*/  BSYNC B0 ;  /* 0x0000000000007941 */ /* 0x000fea0003800000 */
.L_x_4493:
        /* <DEDUP_REMOVED lines=18> */
.L_x_4496:
[----:B------:R-:W-:Y:S05]  /*2560*/  BSYNC B0 ;  /* 0x0000000000007941 */ /* 0x000fea0003800000 */
.L_x_4495:
        /* <DEDUP_REMOVED lines=69> */
.L_x_4502:
[----:B------:R-:W-:Y:S05]  /*29c0*/  BSYNC B0 ;  /* 0x0000000000007941 */ /* 0x000fea0003800000 */
.L_x_4501:
        /* <DEDUP_REMOVED lines=54> */
.L_x_4504:
[----:B------:R-:W-:Y:S05]  /*2d30*/  BSYNC B0 ;  /* 0x0000000000007941 */ /* 0x000fea0003800000 */
.L_x_4503:
        /* <DEDUP_REMOVED lines=53> */
.L_x_4500:
[----:B------:R-:W-:Y:S05]  /*3090*/  BSYNC B1 ;  /* 0x0000000000017941 */ /* 0x000fea0003800000 */
.L_x_4499:
        /* <DEDUP_REMOVED lines=61> */
.L_x_4508:
[----:B------:R-:W-:Y:S05]  /*3470*/  BSYNC B0 ;  /* 0x0000000000007941 */ /* 0x000fea0003800000 */
.L_x_4507:
        /* <DEDUP_REMOVED lines=54> */
.L_x_4510:
[----:B------:R-:W-:Y:S05]  /*37e0*/  BSYNC B0 ;  /* 0x0000000000007941 */ /* 0x000fea0003800000 */
.L_x_4509:
        /* <DEDUP_REMOVED lines=53> */
.L_x_4506:
[----:B------:R-:W-:Y:S05]  /*3b40*/  BSYNC B1 ;  /* 0x0000000000017941 */ /* 0x000fea0003800000 */
.L_x_4505:
        /* <DEDUP_REMOVED lines=8> */
.L_x_4498:
        /* <DEDUP_REMOVED lines=13> */
[----:B------:R-:W-:Y:S02]  /*3ca0*/  MOV R137, RZ ;  /* 0x000000ff00897202 */ /* 0x000fe40000000f00 */
[----:B------:R-:W-:Y:S01]  /*3cb0*/  MOV R141, RZ ;  /* 0x000000ff008d7202 */ /* 0x000fe20000000f00 */
[----:B------:R-:W-:Y:S01]  /*3cc0*/  USHF.R.S32.HI UR5, URZ, 0x1, UR5 ;  /* 0x000000013f057899 */ /* 0x000fe20008011405 */
[----:B------:R-:W-:Y:S02]  /*3cd0*/  MOV R35, R52 ;  /* 0x0000003400237202 */ /* 0x000fe40000000f00 */
[----:B------:R-:W-:Y:S02]  /*3ce0*/  MOV R52, R54 ;  /* 0x0000003600347202 */ /* 0x000fe40000000f00 */
[----:B------:R-:W-:Y:S01]  /*3cf0*/  MOV R45, R55 ;  /* 0x00000037002d7202 */ /* 0x000fe20000000f00 */
[--C-:B------:R-:W-:Y:S01]  /*3d00*/  HADD2.F32 R33, -RZ, R35.reuse.H0_H0 ;  /* 0x20000023ff217230 */ /* 0x100fe20000004100 */
[----:B------:R-:W-:Y:S02]  /*3d10*/  ISETP.GE.AND P4, PT, R14, UR5, PT ;  /* 0x000000050e007c0c */ /* 0x000fe4000bf86270 */
[----:B------:R-:W-:Y:S11]  /*3d20*/  MOV R139, UR5 ;  /* 0x00000005008b7c02 */ /* 0x000ff60008000f00 */
[----:B------:R-:W-:Y:S02]  /*3d30*/  @P4 IADD3 R137, RZ, -UR5, RZ ;  /* 0x80000005ff894c10 */ /* 0x000fe4000fffe0ff */
[----:B------:R-:W-:Y:S02]  /*3d40*/  @P4 IADD3 R139, RZ, -UR5, RZ ;  /* 0x80000005ff8b4c10 */ /* 0x000fe4000fffe0ff */
[----:B------:R-:W-:Y:S02]  /*3d50*/  LEA R142, P0, R137, R118, 0x1 ;  /* 0x00000076898e7211 */ /* 0x000fe400078008ff */
[----:B------:R-:W-:Y:S02]  /*3d60*/  LEA R18, P2, R139, R132, 0x1 ;  /* 0x000000848b127211 */ /* 0x000fe400078408ff */
[----:B------:R-:W-:Y:S02]  /*3d70*/  LEA.HI.X.SX32 R143, R137, R119, 0x1, P0 ;  /* 0x00000077898f7211 */ /* 0x000fe400000f0eff */
[----:B------:R-:W-:Y:S02]  /*3d80*/  @P4 IADD3 R141, RZ, -UR5, RZ ;  /* 0x80000005ff8d4c10 */ /* 0x000fe4000fffe0ff */
[----:B------:R-:W-:Y:S02]  /*3d90*/  LEA.HI.X.SX32 R19, R139, R133, 0x1, P2 ;  /* 0x000000858b137211 */ /* 0x000fe400010f0eff */
[C---:B------:R-:W-:Y:S01]  /*3da0*/  LEA R36, P0, R141.reuse, R116, 0x1 ;  /* 0x000000748d247211 */ /* 0x040fe200078008ff */
[----:B------:R-:W2:Y:S03]  /*3db0*/  LDG.E.128 R136, [R142.64] ;  /* 0x000000068e887981 */ /* 0x000ea6000c1e1d00 */
[----:B------:R-:W-:Y:S05]  /*3dc0*/  LEA.HI.X.SX32 R37, R141, R117, 0x1, P0 ;  /* 0x000000758d257211 */ /* 0x000fea00000f0eff */
[----:B------:R-:W3:Y:S08]  /*3dd0*/  LDG.E.128 R28, [R18.64] ;  /* 0x00000006121c7981 */ /* 0x000ef0000c1e1d00 */
[----:B------:R4:W3:Y:S02]  /*3de0*/  LDG.E.128 R48, [R36.64] ;  /* 0x0000000624307981 */ /* 0x0008e4000c1e1d00 */
[----:B----4-:R-:W-:Y:S02]  /*3df0*/  HADD2.F32 R37, -RZ, R35.H1_H1 ;  /* 0x30000023ff257230 */ /* 0x010fe40000004100 */
[--C-:B--2---:R-:W-:Y:S02]  /*3e00*/  HADD2.F32 R27, -RZ, R136.reuse.H0_H0 ;  /* 0x20000088ff1b7230 */ /* 0x104fe40000004100 */
[----:B------:R-:W-:Y:S02]  /*3e10*/  HADD2.F32 R25, -RZ, R136.H1_H1 ;  /* 0x30000088ff197230 */ /* 0x000fe40000004100 */
[--C-:B------:R-:W-:Y:S01]  /*3e20*/  HADD2.F32 R23, -RZ, R137.reuse.H0_H0 ;  /* 0x20000089ff177230 */ /* 0x100fe20000004100 */
[----:B------:R-:W-:Y:S01]  /*3e30*/  @!P4 FADD.FTZ R27, -R27, -RZ ;  /* 0x800000ff1b1bc221 */ /* 0x000fe20000010100 */
[----:B------:R-:W-:Y:S01]  /*3e40*/  HADD2.F32 R21, -RZ, R137.H1_H1 ;  /* 0x30000089ff157230 */ /* 0x000fe20000004100 */
[----:B------:R-:W-:Y:S01]  /*3e50*/  @!P4 FADD.FTZ R25, -R25, -RZ ;  /* 0x800000ff1919c221 */ /* 0x000fe20000010100 */
[--C-:B---3--:R-:W-:Y:S01]  /*3e60*/  HADD2.F32 R34, -RZ, R28.reuse.H0_H0 ;  /* 0x2000001cff227230 */ /* 0x108fe20000004100 */
[----:B------:R-:W-:Y:S01]  /*3e70*/  MOV R26, R30 ;  /* 0x0000001e001a7202 */ /* 0x000fe20000000f00 */
[----:B------:R-:W-:Y:S01]  /*3e80*/  HADD2.F32 R32, -RZ, R28.H1_H1 ;  /* 0x3000001cff207230 */ /* 0x000fe20000004100 */
[----:B------:R-:W-:Y:S01]  /*3e90*/  @!P4 FADD.FTZ R23, -R23, -RZ ;  /* 0x800000ff1717c221 */ /* 0x000fe20000010100 */
[----:B------:R-:W-:Y:S01]  /*3ea0*/  HADD2.F32 R24, -RZ, R138.H0_H0 ;  /* 0x2000008aff187230 */ /* 0x000fe20000004100 */
[----:B------:R-:W-:Y:S01]  /*3eb0*/  FMUL.FTZ R0, R34, R27 ;  /* 0x0000001b22007220 */ /* 0x000fe20000410000 */
[--C-:B------:R-:W-:Y:S01]  /*3ec0*/  HADD2.F32 R30, -RZ, R29.reuse.H0_H0 ;  /* 0x2000001dff1e7230 */ /* 0x100fe20000004100 */
[----:B------:R-:W-:Y:S01]  /*3ed0*/  MOV R19, R31 ;  /* 0x0000001f00137202 */ /* 0x000fe20000000f00 */
[----:B------:R-:W-:Y:S01]  /*3ee0*/  HADD2.F32 R35, -RZ, R48.H0_H0 ;  /* 0x20000030ff237230 */ /* 0x000fe20000004100 */
        /* <DEDUP_REMOVED lines=44> */
.L_x_4517:
[----:B------:R-:W-:Y:S05]  /*41b0*/  BSYNC B0 ;  /* 0x0000000000007941 */ /* 0x000fea0003800000 */
.L_x_4516:
[----:B-----5:R2:W-:Y:S02]  /*41c0*/  STG.E.128 [R122.64], R52 ;  /* 0x000000347a007986 */ /* 0x0205e4000c101d06 */
.L_x_4515:
[----:B------:R-:W-:Y:S05]  /*41d0*/  BSYNC B1 ;  /* 0x0000000000017941 */ /* 0x000fea0003800000 */
.L_x_4514:
        /* <DEDUP_REMOVED lines=28> */
[----:B------:R-:W3:Y:S03]  /*43a0*/  LDG.E.128 R136, [R142.64+0x40] ;  /* 0x000040068e887981 */ /* 0x000ee6000c1e1d00 */
[----:B------:R-:W-:Y:S05]  /*43b0*/  LEA.HI.X.SX32 R37, R141, R117, 0x1, P0 ;  /* 0x000000758d257211 */ /* 0x000fea00000f0eff */
[----:B------:R-:W4:Y:S08]  /*43c0*/  LDG.E.128 R28, [R18.64+0x40] ;  /* 0x00004006121c7981 */ /* 0x000f30000c1e1d00 */
[----:B--2---:R1:W2:Y:S02]  /*43d0*/  LDG.E.128 R48, [R36.64+0x40] ;  /* 0x0000400624307981 */ /* 0x0042a4000c1e1d00 */
[----:B-1----:R-:W-:Y:S02]  /*43e0*/  HADD2.F32 R37, -RZ, R35.H1_H1 ;  /* 0x30000023ff257230 */ /* 0x002fe40000004100 */
[--C-:B---3--:R-:W-:Y:S02]  /*43f0*/  HADD2.F32 R27, -RZ, R136.reuse.H0_H0 ;  /* 0x20000088ff1b7230 */ /* 0x108fe40000004100 */
[----:B------:R-:W-:Y:S02]  /*4400*/  HADD2.F32 R25, -RZ, R136.H1_H1 ;  /* 0x30000088ff197230 */ /* 0x000fe40000004100 */
[--C-:B------:R-:W-:Y:S01]  /*4410*/  HADD2.F32 R23, -RZ, R137.reuse.H0_H0 ;  /* 0x20000089ff177230 */ /* 0x100fe20000004100 */
[----:B------:R-:W-:Y:S01]  /*4420*/  @!P4 FADD.FTZ R27, -R27, -RZ ;  /* 0x800000ff1b1bc221 */ /* 0x000fe20000010100 */
[----:B------:R-:W-:Y:S01]  /*4430*/  HADD2.F32 R21, -RZ, R137.H1_H1 ;  /* 0x30000089ff157230 */ /* 0x000fe20000004100 */
[----:B------:R-:W-:Y:S01]  /*4440*/  @!P4 FADD.FTZ R25, -R25, -RZ ;  /* 0x800000ff1919c221 */ /* 0x000fe20000010100 */
[--C-:B----4-:R-:W-:Y:S01]  /*4450*/  HADD2.F32 R34, -RZ, R28.reuse.H0_H0 ;  /* 0x2000001cff227230 */ /* 0x110fe20000004100 */
[----:B------:R-:W-:Y:S01]  /*4460*/  MOV R26, R30 ;  /* 0x0000001e001a7202 */ /* 0x000fe20000000f00 */
[----:B------:R-:W-:Y:S01]  /*4470*/  HADD2.F32 R32, -RZ, R28.H1_H1 ;  /* 0x3000001cff207230 */ /* 0x000fe20000004100 */
[----:B------:R-:W-:Y:S01]  /*4480*/  @!P4 FADD.FTZ R23, -R23, -RZ ;  /* 0x800000ff1717c221 */ /* 0x000fe20000010100 */
[----:B------:R-:W-:Y:S01]  /*4490*/  HADD2.F32 R24, -RZ, R138.H0_H0 ;  /* 0x2000008aff187230 */ /* 0x000fe20000004100 */
[----:B------:R-:W-:Y:S01]  /*44a0*/  FMUL.FTZ R0, R34, R27 ;  /* 0x0000001b22007220 */ /* 0x000fe20000410000 */
[--C-:B------:R-:W-:Y:S01]  /*44b0*/  HADD2.F32 R30, -RZ, R29.reuse.H0_H0 ;  /* 0x2000001dff1e7230 */ /* 0x100fe20000004100 */
[----:B------:R-:W-:Y:S01]  /*44c0*/  MOV R19, R31 ;  /* 0x0000001f00137202 */ /* 0x000fe20000000f00 */
        /* <DEDUP_REMOVED lines=45> */
.L_x_4521:
[----:B------:R-:W-:Y:S05]  /*47a0*/  BSYNC B0 ;  /* 0x0000000000007941 */ /* 0x000fea0003800000 */
.L_x_4520:
[----:B-----5:R3:W-:Y:S02]  /*47b0*/  STG.E.128 [R122.64+0x40], R52 ;  /* 0x000040347a007986 */ /* 0x0207e4000c101d06 */
.L_x_4519:
[----:B------:R-:W-:Y:S05]  /*47c0*/  BSYNC B1 ;  /* 0x0000000000017941 */ /* 0x000fea0003800000 */
.L_x_4518:
        /* <DEDUP_REMOVED lines=91> */
.L_x_4523:
[----:B------:R-:W-:Y:S05]  /*4d80*/  BSYNC B0 ;  /* 0x0000000000007941 */ /* 0x000fea0003800000 */
.L_x_4522:
[----:B-----5:R3:W-:Y:S02]  /*4d90*/  STG.E.128 [R122.64+0x80], R52 ;  /* 0x000080347a007986 */ /* 0x0207e4000c101d06 */
.L_x_4513:
[----:B------:R-:W-:Y:S05]  /*4da0*/  BSYNC B2 ;  /* 0x0000000000027941 */ /* 0x000fea0003800000 */
.L_x_4512:
        /* <DEDUP_REMOVED lines=11> */
[----:B-----5:R-:W-:Y:S01]  /*4e60*/  HADD2.F32 R38, -RZ, R53.H0_H0 ;  /* 0x20000035ff267230 */ /* 0x020fe20000004100 */
[----:B------:R-:W-:Y:S01]  /*4e70*/  ULEA.HI UR5, UR4, UR4, URZ, 0x1 ;  /* 0x0000000404057291 */ /* 0x000fe2000f8f083f */
[----:B------:R-:W-:Y:S02]  /*4e80*/  MOV R137, RZ ;  /* 0x000000ff00897202 */ /* 0x000fe40000000f00 */
[----:B------:R-:W-:Y:S01]  /*4e90*/  MOV R35, R52 ;  /* 0x0000003400237202 */ /* 0x000fe20000000f00 */
[----:B------:R-:W-:Y:S01]  /*4ea0*/  USHF.R.S32.HI UR5, URZ, 0x1, UR5 ;  /* 0x000000013f057899 */ /* 0x000fe20008011405 */
[----:B------:R-:W-:Y:S02]  /*4eb0*/  MOV R52, R54 ;  /* 0x0000003600347202 */ /* 0x000fe40000000f00 */
[----:B------:R-:W-:Y:S01]  /*4ec0*/  MOV R45, R55 ;  /* 0x00000037002d7202 */ /* 0x000fe20000000f00 */
[--C-:B------:R-:W-:Y:S02]  /*4ed0*/  HADD2.F32 R33, -RZ, R35.reuse.H0_H0 ;  /* 0x20000023ff217230 */ /* 0x100fe40000004100 */
[----:B------:R-:W-:Y:S02]  /*4ee0*/  ISETP.GE.AND P1, PT, R14, UR5, PT ;  /* 0x000000050e007c0c */ /* 0x000fe4000bf26270 */
[----:B------:R-:W-:Y:S11]  /*4ef0*/  MOV R141, UR5 ;  /* 0x00000005008d7c02 */ /* 0x000ff60008000f00 */
[----:B------:R-:W-:Y:S02]  /*4f00*/  @P1 IADD3 R141, RZ, -UR5, RZ ;  /* 0x80000005ff8d1c10 */ /* 0x000fe4000fffe0ff */
[----:B------:R-:W-:Y:S02]  /*4f10*/  @P1 IADD3 R137, RZ, -UR5, RZ ;  /* 0x80000005ff891c10 */ /* 0x000fe4000fffe0ff */
[----:B------:R-:W-:Y:S02]  /*4f20*/  LEA R18, P0, R141, R134, 0x1 ;  /* 0x000000868d127211 */ /* 0x000fe400078008ff */
[----:B------:R-:W-:Y:S02]  /*4f30*/  IADD3 R139, P2, R79, R137, RZ ;  /* 0x000000894f8b7210 */ /* 0x000fe40007f5e0ff */
[----:B------:R-:W-:Y:S02]  /*4f40*/  LEA.HI.X.SX32 R19, R141, R135, 0x1, P0 ;  /* 0x000000878d137211 */ /* 0x000fe400000f0eff */
[----:B------:R-:W-:Y:S02]  /*4f50*/  MOV R141, RZ ;  /* 0x000000ff008d7202 */ /* 0x000fe40000000f00 */
[----:B------:R-:W-:Y:S01]  /*4f60*/  LEA.HI.X.SX32 R137, R137, R100, 0x1, P2 ;  /* 0x0000006489897211 */ /* 0x000fe200010f0eff */
[----:B------:R-:W3:Y:S01]  /*4f70*/  LDG.E.128 R28, [R18.64] ;  /* 0x00000006121c7981 */ /* 0x000ee2000c1e1d00 */
[C---:B------:R-:W-:Y:S02]  /*4f80*/  LEA R144, P0, R139.reuse, R118, 0x1 ;  /* 0x000000768b907211 */ /* 0x040fe400078008ff */
[----:B------:R-:W-:Y:S02]  /*4f90*/  @P1 IADD3 R141, RZ, -UR5, RZ ;  /* 0x80000005ff8d1c10 */ /* 0x000fe4000fffe0ff */
[----:B------:R-:W-:Y:S02]  /*4fa0*/  LEA.HI.X R145, R139, R119, R137, 0x1, P0 ;  /* 0x000000778b917211 */ /* 0x000fe400000f0c89 */
[----:B------:R-:W-:Y:S03]  /*4fb0*/  IADD3 R143, P0, R79, R141, RZ ;  /* 0x0000008d4f8f7210 */ /* 0x000fe60007f1e0ff */
[----:B------:R-:W4:Y:S01]  /*4fc0*/  LDG.E.128 R136, [R144.64] ;  /* 0x0000000690887981 */ /* 0x000f22000c1e1d00 */
[----:B------:R-:W-:Y:S02]  /*4fd0*/  LEA.HI.X.SX32 R141, R141, R100, 0x1, P0 ;  /* 0x000000648d8d7211 */ /* 0x000fe400000f0eff */
[C---:B------:R-:W-:Y:S04]  /*4fe0*/  LEA R36, P0, R143.reuse, R116, 0x1 ;  /* 0x000000748f247211 */ /* 0x040fe800078008ff */
[----:B------:R-:W-:Y:S05]  /*4ff0*/  LEA.HI.X R37, R143, R117, R141, 0x1, P0 ;  /* 0x000000758f257211 */ /* 0x000fea00000f0c8d */
[----:B--2---:R1:W2:Y:S02]  /*5000*/  LDG.E.128 R48, [R36.64] ;  /* 0x0000000624307981 */ /* 0x0042a4000c1e1d00 */
[----:B-1----:R-:W-:Y:S02]  /*5010*/  HADD2.F32 R37, -RZ, R35.H1_H1 ;  /* 0x30000023ff257230 */ /* 0x002fe40000004100 */
[--C-:B---3--:R-:W-:Y:S01]  /*5020*/  HADD2.F32 R34, -RZ, R28.reuse.H0_H0 ;  /* 0x2000001cff227230 */ /* 0x108fe20000004100 */
[----:B------:R-:W-:Y:S01]  /*5030*/  MOV R26, R30 ;  /* 0x0000001e001a7202 */ /* 0x000fe20000000f00 */
[----:B------:R-:W-:Y:S01]  /*5040*/  HADD2.F32 R32, -RZ, R28.H1_H1 ;  /* 0x3000001cff207230 */ /* 0x000fe20000004100 */
[----:B------:R-:W-:Y:S01]  /*5050*/  MOV R19, R31 ;  /* 0x0000001f00137202 */ /* 0x000fe20000000f00 */
        /* <DEDUP_REMOVED lines=12> */
[--C-:B--2---:R-:W-:Y:S01]  /*5120*/  HADD2.F32 R35, -RZ, R48.reuse.H0_H0 ;  /* 0x20000030ff237230 */ /* 0x104fe20000004100 */
        /* <DEDUP_REMOVED lines=42> */
.L_x_4529:
[----:B------:R-:W-:Y:S05]  /*53d0*/  BSYNC B0 ;  /* 0x0000000000007941 */ /* 0x000fea0003800000 */
.L_x_4528:
[----:B-----5:R3:W-:Y:S02]  /*53e0*/  STG.E.128 [R124.64], R52 ;  /* 0x000000347c007986 */ /* 0x0207e4000c101d06 */
.L_x_4527:
[----:B------:R-:W-:Y:S05]  /*53f0*/  BSYNC B1 ;  /* 0x0000000000017941 */ /* 0x000fea0003800000 */
.L_x_4526:
        /* <DEDUP_REMOVED lines=12> */
[----:B------:R-:W-:Y:S01]  /*54c0*/  IADD3 R140, P0, R132, R93, RZ ;  /* 0x0000005d848c7210 */ /* 0x000fe20007f1e0ff */
[----:B------:R-:W-:Y:S01]  /*54d0*/  USHF.R.S32.HI UR5, URZ, 0x1, UR5 ;  /* 0x000000013f057899 */ /* 0x000fe20008011405 */
[----:B------:R-:W-:Y:S01]  /*54e0*/  MOV R35, R52 ;  /* 0x0000003400237202 */ /* 0x000fe20000000f00 */
[----:B------:R-:W-:Y:S01]  /*54f0*/  IMAD.MOV.U32 R52, RZ, RZ, R54 ;  /* 0x000000ffff347224 */ /* 0x000fe200078e0036 */
[----:B------:R-:W-:Y:S02]  /*5500*/  IADD3.X R141, R133, R92, RZ, P0, !PT ;  /* 0x0000005c858d7210 */ /* 0x000fe400007fe4ff */
[----:B------:R-:W-:Y:S01]  /*5510*/  MOV R45, R55 ;  /* 0x00000037002d7202 */ /* 0x000fe20000000f00 */
[--C-:B------:R-:W-:Y:S01]  /*5520*/  HADD2.F32 R33, -RZ, R35.reuse.H0_H0 ;  /* 0x20000023ff217230 */ /* 0x100fe20000004100 */
[----:B------:R-:W-:Y:S02]  /*5530*/  ISETP.GE.AND P1, PT, R11, UR5, PT ;  /* 0x000000050b007c0c */ /* 0x000fe4000bf26270 */
[----:B------:R-:W-:Y:S11]  /*5540*/  MOV R136, UR5 ;  /* 0x0000000500887c02 */ /* 0x000ff60008000f00 */
[----:B------:R-:W-:Y:S02]  /*5550*/  @P1 IADD3 R136, RZ, -UR5, RZ ;  /* 0x80000005ff881c10 */ /* 0x000fe4000fffe0ff */
[----:B------:R-:W-:Y:S02]  /*5560*/  @P1 IADD3 R128, RZ, -UR5, RZ ;  /* 0x80000005ff801c10 */ /* 0x000fe4000fffe0ff */
[----:B------:R-:W-:Y:S02]  /*5570*/  LEA R18, P0, R136, R140, 0x1 ;  /* 0x0000008c88127211 */ /* 0x000fe400078008ff */
[----:B------:R-:W-:Y:S02]  /*5580*/  IADD3 R137, P2, R102, R128, RZ ;  /* 0x0000008066897210 */ /* 0x000fe40007f5e0ff */
[----:B------:R-:W-:Y:S01]  /*5590*/  LEA.HI.X.SX32 R19, R136, R141, 0x1, P0 ;  /* 0x0000008d88137211 */ /* 0x000fe200000f0eff */
[----:B------:R-:W-:Y:S01]  /*55a0*/  IMAD.MOV.U32 R141, RZ, RZ, RZ ;  /* 0x000000ffff8d7224 */ /* 0x000fe200078e00ff */
[C---:B------:R-:W-:Y:S02]  /*55b0*/  LEA R138, P0, R137.reuse, R118, 0x1 ;  /* 0x00000076898a7211 */ /* 0x040fe400078008ff */
[----:B------:R-:W-:Y:S01]  /*55c0*/  LEA.HI.X.SX32 R128, R128, R99, 0x1, P2 ;  /* 0x0000006380807211 */ /* 0x000fe200010f0eff */
[----:B------:R-:W3:Y:S01]  /*55d0*/  LDG.E.128 R28, [R18.64] ;  /* 0x00000006121c7981 */ /* 0x000ee2000c1e1d00 */
[----:B------:R-:W-:Y:S02]  /*55e0*/  @P1 IADD3 R141, RZ, -UR5, RZ ;  /* 0x80000005ff8d1c10 */ /* 0x000fe4000fffe0ff */
[----:B------:R-:W-:Y:S02]  /*55f0*/  LEA.HI.X R139, R137, R119, R128, 0x1, P0 ;  /* 0x00000077898b7211 */ /* 0x000fe400000f0c80 */
[----:B------:R-:W-:Y:S04]  /*5600*/  IADD3 R143, P0, R102, R141, RZ ;  /* 0x0000008d668f7210 */ /* 0x000fe80007f1e0ff */
[----:B------:R-:W-:Y:S01]  /*5610*/  LEA.HI.X.SX32 R141, R141, R99, 0x1, P0 ;  /* 0x000000638d8d7211 */ /* 0x000fe200000f0eff */
[----:B------:R-:W4:Y:S01]  /*5620*/  LDG.E.128 R136, [R138.64] ;  /* 0x000000068a887981 */ /* 0x000f22000c1e1d00 */
        /* <DEDUP_REMOVED lines=16> */
[----:B------:R-:W-:Y:S01]  /*5730*/  HADD2.F32 R24, -RZ, R138.H0_H0 ;  /* 0x2000008aff187230 */ /* 0x000fe20000004100 */
[----:B------:R-:W-:Y:S01]  /*5740*/  @!P1 FADD.FTZ R23, -R23, -RZ ;  /* 0x800000ff17179221 */ /* 0x000fe20000010100 */
[----:B--2---:R-:W-:Y:S01]  /*5750*/  HADD2.F32 R35, -RZ, R48.H0_H0 ;  /* 0x20000030ff237230 */ /* 0x004fe20000004100 */
        /* <DEDUP_REMOVED lines=44> */
.L_x_4533:
[----:B------:R-:W-:Y:S05]  /*5a20*/  BSYNC B0 ;  /* 0x0000000000007941 */ /* 0x000fea0003800000 */
.L_x_4532:
[----:B-----5:R3:W-:Y:S02]  /*5a30*/  STG.E.128 [R124.64+0x40], R52 ;  /* 0x000040347c007986 */ /* 0x0207e4000c101d06 */
.L_x_4531:
[----:B------:R-:W-:Y:S05]  /*5a40*/  BSYNC B1 ;  /* 0x0000000000017941 */ /* 0x000fea0003800000 */
.L_x_4530:
        /* <DEDUP_REMOVED lines=19> */
[----:B--2---:R-:W-:Y:S11]  /*5b80*/  MOV R134, UR5 ;  /* 0x0000000500867c02 */ /* 0x004ff60008000f00 */
[----:B------:R-:W-:Y:S02]  /*5b90*/  @P1 IADD3 R134, RZ, -UR5, RZ ;  /* 0x80000005ff861c10 */ /* 0x000fe4000fffe0ff */
[----:B------:R-:W-:Y:S02]  /*5ba0*/  @P1 IADD3 R128, RZ, -UR5, RZ ;  /* 0x80000005ff801c10 */ /* 0x000fe4000fffe0ff */
[C---:B------:R-:W-:Y:S02]  /*5bb0*/  LEA R18, P0, R134.reuse, R138, 0x1 ;  /* 0x0000008a86127211 */ /* 0x040fe400078008ff */
[----:B------:R-:W-:Y:S02]  /*5bc0*/  IADD3 R135, P2, R101, R128, RZ ;  /* 0x0000008065877210 */ /* 0x000fe40007f5e0ff */
[----:B------:R-:W-:Y:S02]  /*5bd0*/  LEA.HI.X.SX32 R19, R134, R139, 0x1, P0 ;  /* 0x0000008b86137211 */ /* 0x000fe400000f0eff */
[C---:B------:R-:W-:Y:S02]  /*5be0*/  LEA R136, P0, R135.reuse, R118, 0x1 ;  /* 0x0000007687887211 */ /* 0x040fe400078008ff */
[-C--:B------:R-:W-:Y:S01]  /*5bf0*/  LEA.HI.X.SX32 R128, R128, R98.reuse, 0x1, P2 ;  /* 0x0000006280807211 */ /* 0x080fe200010f0eff */
[----:B------:R-:W2:Y:S03]  /*5c00*/  LDG.E.128 R28, [R18.64] ;  /* 0x00000006121c7981 */ /* 0x000ea6000c1e1d00 */
[----:B------:R-:W-:Y:S01]  /*5c10*/  LEA.HI.X R137, R135, R119, R128, 0x1, P0 ;  /* 0x0000007787897211 */ /* 0x000fe200000f0c80 */
[----:B------:R-:W-:Y:S01]  /*5c20*/  IMAD.MOV.U32 R135, RZ, RZ, RZ ;  /* 0x000000ffff877224 */ /* 0x000fe200078e00ff */
[----:B------:R-:W-:Y:S04]  /*5c30*/  @P1 IADD3 R135, RZ, -UR5, RZ ;  /* 0x80000005ff871c10 */ /* 0x000fe8000fffe0ff */
[----:B------:R-:W-:Y:S01]  /*5c40*/  IADD3 R141, P0, R101, R135, RZ ;  /* 0x00000087658d7210 */ /* 0x000fe20007f1e0ff */
[----:B------:R-:W3:Y:S03]  /*5c50*/  LDG.E.128 R136, [R136.64] ;  /* 0x0000000688887981 */ /* 0x000ee6000c1e1d00 */
[----:B------:R-:W-:Y:S02]  /*5c60*/  LEA.HI.X.SX32 R135, R135, R98, 0x1, P0 ;  /* 0x0000006287877211 */ /* 0x000fe400000f0eff */
[C---:B------:R-:W-:Y:S04]  /*5c70*/  LEA R36, P0, R141.reuse, R116, 0x1 ;  /* 0x000000748d247211 */ /* 0x040fe800078008ff */
[----:B------:R-:W-:Y:S05]  /*5c80*/  LEA.HI.X R37, R141, R117, R135, 0x1, P0 ;  /* 0x000000758d257211 */ /* 0x000fea00000f0c87 */
[----:B------:R4:W3:Y:S02]  /*5c90*/  LDG.E.128 R48, [R36.64] ;  /* 0x0000000624307981 */ /* 0x0008e4000c1e1d00 */
[----:B----4-:R-:W-:Y:S02]  /*5ca0*/  HADD2.F32 R37, -RZ, R35.H1_H1 ;  /* 0x30000023ff257230 */ /* 0x010fe40000004100 */
        /* <DEDUP_REMOVED lines=16> */
[----:B------:R-:W-:Y:S01]  /*5db0*/  HADD2.F32 R20, -RZ, R139.H0_H0 ;  /* 0x2000008bff147230 */ /* 0x000fe20000004100 */
[----:B------:R-:W-:Y:S01]  /*5dc0*/  @!P1 FADD.FTZ R21, -R21, -RZ ;  /* 0x800000ff15159221 */ /* 0x000fe20000010100 */
[--C-:B------:R-:W-:Y:S01]  /*5dd0*/  HADD2.F32 R35, -RZ, R48.reuse.H0_H0 ;  /* 0x20000030ff237230 */ /* 0x100fe20000004100 */
[----:B------:R-:W-:Y:S01]  /*5de0*/  FMUL.FTZ R2, R32, R25 ;  /* 0x0000001920027220 */ /* 0x000fe20000410000 */
[----:B------:R-:W-:Y:S01]  /*5df0*/  HADD2.F32 R36, -RZ, R48.H1_H1 ;  /* 0x30000030ff247230 */ /* 0x000fe20000004100 */
        /* <DEDUP_REMOVED lines=38> */
.L_x_4535:
[----:B------:R-:W-:Y:S05]  /*6060*/  BSYNC B0 ;  /* 0x0000000000007941 */ /* 0x000fea0003800000 */
.L_x_4534:
[----:B-----5:R3:W-:Y:S02]  /*6070*/  STG.E.128 [R124.64+0x80], R52 ;  /* 0x000080347c007986 */ /* 0x0207e4000c101d06 */
.L_x_4525:
[----:B------:R-:W-:Y:S05]  /*6080*/  BSYNC B2 ;  /* 0x0000000000027941 */ /* 0x000fea0003800000 */
.L_x_4524:
        /* <DEDUP_REMOVED lines=8> */
.L_x_4497:
        /* <DEDUP_REMOVED lines=11> */
.L_x_4537:
[----:B------:R-:W-:Y:S05]  /*61c0*/  BSYNC B0 ;  /* 0x0000000000007941 */ /* 0x000fea0003800000 */
.L_x_4536:
        /* <DEDUP_REMOVED lines=12> */
.L_x_4538:
[----:B------:R-:W-:Y:S05]  /*6290*/  BSYNC B0 ;  /* 0x0000000000007941 */ /* 0x000fea0003800000 */
.L_x_4511:
        /* <DEDUP_REMOVED lines=80> */
.L_x_4539:
        /* <DEDUP_REMOVED lines=8> */
.L_x_4540:
[----:B------:R-:W-:Y:S04]  /*6820*/  IADD3 R9, R9, -0x1, RZ ;  /* 0xffffffff09097810 */ /* 0x000fe80007ffe0ff */
[----:B------:R-:W-:Y:S11]  /*6830*/  ISETP.GT.AND P0, PT, R9, R88, PT ;  /* 0x000000580900720c */ /* 0x000ff60003f04270 */
[----:B------:R-:W-:Y:S02]  /*6840*/  @!UPT UIADD3 URZ, URZ, URZ, URZ ;  /* 0x0000003f3f3ff290 */ /* 0x000fe4000fffe03f */
[----:B------:R-:W-:-:S05]  /*6850*/  @P0 BRA `(.L_x_4541) ;  /* 0xffffbab000000947 */ /* 0x000fca000383ffff */
.L_x_4492:
        /* <DEDUP_REMOVED lines=15> */
[C---:B------:R-:W-:Y:S01]  /*6950*/  LEA R12, P1, R112.reuse, c[0x0][0x160], 0x1 ;  /* 0x00005800700c7a11 */ /* 0x040fe200078208ff */
[----:B------:R-:W-:Y:S01]  /*6960*/  IMAD.IADD R3, R127, 0x1, -R60 ;  /* 0x000000017f037824 */ /* 0x000fe200078e0a3c */
[C---:B------:R-:W-:Y:S01]  /*6970*/  IADD3 R2, P2, R112.reuse, UR4, RZ ;  /* 0x0000000470027c10 */ /* 0x040fe2000ff5e0ff */
[----:B------:R-:W-:Y:S01]  /*6980*/  ULDC.U8 UR4, c[0x0][0x313] ;  /* 0x0000c4c000047ab9 */ /* 0x000fe20000000000 */
[----:B------:R-:W-:Y:S02]  /*6990*/  LEA.HI.X R13, R112, c[0x0][0x164], R71, 0x1, P1 ;  /* 0x00005900700d7a11 */ /* 0x000fe400008f0c47 */
[----:B------:R-:W-:Y:S02]  /*69a0*/  IADD3.X R71, R71, UR5, RZ, P2, !PT ;  /* 0x0000000547477c10 */ /* 0x000fe400097fe4ff */
[----:B------:R-:W-:Y:S02]  /*69b0*/  LEA R8, P5, R2, c[0x0][0x160], 0x1 ;  /* 0x0000580002087a11 */ /* 0x000fe400078a08ff */
[----:B------:R-:W-:-:S02]  /*69c0*/  ISETP.GE.AND P2, PT, R110, R3, PT ;  /* 0x000000036e00720c */ /* 0x000fc40003f46270 */
[----:B------:R-:W-:Y:S02]  /*69d0*/  LEA.HI.X R9, R2, c[0x0][0x164], R71, 0x1, P5 ;  /* 0x0000590002097a11 */ /* 0x000fe400028f0c47 */
[----:B------:R-:W-:Y:S02]  /*69e0*/  ISETP.GT.AND P2, PT, R75, -0x4, !P2 ;  /* 0xfffffffc4b00780c */ /* 0x000fe40005744270 */
[----:B--2---:R-:W-:-:S05]  /*69f0*/  IADD3 R0, R0, R73, R60 ;  /* 0x0000004900007210 */ /* 0x004fca0007ffe03c */
[----:B------:R-:W-:-:S05]  /*6a00*/  IMAD R5, R77, R0, RZ ;  /* 0x000000004d057224 */ /* 0x000fca00078e02ff */
[-C--:B------:R-:W-:Y:S02]  /*6a10*/  IADD3 R78, P1, R78, R5.reuse, RZ ;  /* 0x000000054e4e7210 */ /* 0x080fe40007f3e0ff */
[----:B------:R-:W-:Y:S02]  /*6a20*/  IADD3 R0, P6, R76, R5, RZ ;  /* 0x000000054c007210 */ /* 0x000fe40007fde0ff */
[----:B------:R-:W-:-:S05]  /*6a30*/  SHF.R.S32.HI R5, RZ, 0x1f, R5 ;  /* 0x0000001fff057819 */ /* 0x000fca0000011405 */
[--C-:B------:R-:W-:Y:S01]  /*6a40*/  IMAD.X R74, R74, 0x1, R5.reuse, P1 ;  /* 0x000000014a4a7824 */ /* 0x100fe200008e0605 */
[----:B------:R-:W-:Y:S01]  /*6a50*/  ISETP.NE.AND P1, PT, RZ, UR4, PT ;  /* 0x00000004ff007c0c */ /* 0x000fe2000bf25270 */
[----:B------:R-:W-:-:S12]  /*6a60*/  IMAD.X R2, R72, 0x1, R5, P6 ;  /* 0x0000000148027824 */ /* 0x000fd800030e0605 */
        /* <DEDUP_REMOVED lines=58> */
.L_x_4550:
[----:B------:R-:W-:Y:S05]  /*6e10*/  BSYNC B0 ;  /* 0x0000000000007941 */ /* 0x000fea0003800000 */
.L_x_4549:
[----:B-----5:R4:W-:Y:S04]  /*6e20*/  STS.64 [R128], R16 ;  /* 0x0000001080007388 */ /* 0x0209e80000000a00 */
[----:B------:R4:W-:Y:S02]  /*6e30*/  STS.64 [R128+0x8], R18 ;  /* 0x0000081280007388 */ /* 0x0009e40000000a00 */
.L_x_4548:
[----:B------:R-:W-:Y:S05]  /*6e40*/  BSYNC B1 ;  /* 0x0000000000017941 */ /* 0x000fea0003800000 */
.L_x_4547:
        /* <DEDUP_REMOVED lines=46> */
.L_x_4554:
[----:B------:R-:W-:Y:S05]  /*7130*/  BSYNC B0 ;  /* 0x0000000000007941 */ /* 0x000fea0003800000 */
.L_x_4553:
[----:B-----5:R1:W-:Y:S02]  /*7140*/  STS.128 [R128+0x1000], R16 ;  /* 0x0010001080007388 */ /* 0x0203e40000000c00 */
.L_x_4552:
[----:B------:R-:W-:Y:S05]  /*7150*/  BSYNC B1 ;  /* 0x0000000000017941 */ /* 0x000fea0003800000 */
.L_x_4551:
[----:B------:R1:W-:Y:S01]  /*7160*/  @P0 STS.128 [R128+0x2000], RZ ;  /* 0x002000ff80000388 */ /* 0x0003e20000000c00 */
[----:B------:R-:W-:Y:S05]  /*7170*/  @P0 BRA `(.L_x_4546) ;  /* 0x000002e000000947 */ /* 0x000fea0003800000 */
[----:B-1--4-:R1:W5:Y:S01]  /*7180*/  LDG.E.128 R16, [R12.64+0x80] ;  /* 0x000080060c107981 */ /* 0x012362000c1e1d00 */
[----:B------:R-:W-:Y:S01]  /*7190*/  ISETP.GE.AND P1, PT, R10, c[0x0][0x230], PT ;  /* 0x00008c000a007a0c */ /* 0x000fe20003f26270 */
[----:B------:R-:W-:-:S12]  /*71a0*/  BSSY B0, `(.L_x_4555) ;  /* 0x000002a000007945 */ /* 0x000fd80003800000 */
[----:B------:R-:W-:Y:S05]  /*71b0*/  @P1 BRA `(.L_x_4556) ;  /* 0x0000028000001947 */ /* 0x000fea0003800000 */
[----:B------:R-:W4:Y:S04]  /*71c0*/  LDG.E.64 R4, [R22.64+0x40] ;  /* 0x0000400616047981 */ /* 0x000f28000c1e1b00 */
[----:B--2---:R1:W2:Y:S01]  /*71d0*/  LDG.E.64 R6, [R20.64+0x40] ;  /* 0x0000400614067981 */ /* 0x0042a2000c1e1b00 */
[--C-:B-----5:R-:W-:Y:S01]  /*71e0*/  HADD2.F32 R24, -RZ, R19.reuse.H0_H0 ;  /* 0x20000013ff187230 */ /* 0x120fe20000004100 */
[----:B------:R-:W-:Y:S01]  /*71f0*/  MOV R25, R18 ;  /* 0x0000001200197202 */ /* 0x000fe20000000f00 */
[----:B------:R-:W-:Y:S02]  /*7200*/  HADD2.F32 R19, -RZ, R19.H1_H1 ;  /* 0x30000013ff137230 */ /* 0x000fe40000004100 */
[--C-:B------:R-:W-:Y:S02]  /*7210*/  HADD2.F32 R26, -RZ, R17.reuse.H0_H0 ;  /* 0x20000011ff1a7230 */ /* 0x100fe40000004100 */
[----:B------:R-:W-:-:S02]  /*7220*/  HADD2.F32 R27, -RZ, R17.H1_H1 ;  /* 0x30000011ff1b7230 */ /* 0x000fc40000004100 */
[----:B-1----:R-:W-:Y:S02]  /*7230*/  HADD2.F32 R21, -RZ, R16.H1_H1 ;  /* 0x30000010ff157230 */ /* 0x002fe40000004100 */
[----:B----4-:R-:W-:Y:S02]  /*7240*/  HADD2.F32 R0, -RZ, R5.H1_H1 ;  /* 0x30000005ff007230 */ /* 0x010fe40000004100 */
[----:B------:R-:W-:Y:S02]  /*7250*/  HADD2.F32 R12, -RZ, R4.H1_H1 ;  /* 0x30000004ff0c7230 */ /* 0x000fe40000004100 */
[----:B--2---:R-:W-:Y:S01]  /*7260*/  HADD2.F32 R17, -RZ, R7.H1_H1 ;  /* 0x30000007ff117230 */ /* 0x004fe20000004100 */
        /* <DEDUP_REMOVED lines=11> */
[--C-:B------:R-:W-:Y:S01]  /*7320*/  HADD2.F32 R16, -RZ, R25.reuse.H1_H1 ;  /* 0x30000019ff107230 */ /* 0x100fe20000004100 */
[-C--:B------:R-:W-:Y:S01]  /*7330*/  FFMA.FTZ R13, R26, R18.reuse, -R13 ;  /* 0x000000121a0d7223 */ /* 0x080fe2000001080d */
[----:B------:R-:W-:Y:S01]  /*7340*/  HADD2.F32 R0, -RZ, R25.H0_H0 ;  /* 0x20000019ff007230 */ /* 0x000fe20000004100 */
[----:B------:R-:W-:Y:S01]  /*7350*/  FFMA.FTZ R12, R27, R18, R12 ;  /* 0x000000121b0c7223 */ /* 0x000fe2000001000c */
[----:B------:R-:W-:Y:S01]  /*7360*/  HADD2.F32 R6, -RZ, R6.H0_H0 ;  /* 0x20000006ff067230 */ /* 0x000fe20000004100 */
[----:B------:R-:W-:-:S02]  /*7370*/  FMUL.FTZ R7, R21, R4 ;  /* 0x0000000415077220 */ /* 0x000fc40000410000 */
[C---:B------:R-:W-:Y:S01]  /*7380*/  FMUL.FTZ R18, R19.reuse, R4 ;  /* 0x0000000413127220 */ /* 0x040fe20000410000 */
[----:B------:R-:W-:Y:S01]  /*7390*/  F2FP.PACK_AB R12, R12, R13 ;  /* 0x0000000d0c0c723e */ /* 0x000fe200000000ff */
[-C--:B------:R-:W-:Y:S02]  /*73a0*/  FMUL.FTZ R4, R16, R5.reuse ;  /* 0x0000000510047220 */ /* 0x080fe40000410000 */
[C---:B------:R-:W-:Y:S02]  /*73b0*/  FMUL.FTZ R5, R0.reuse, R5 ;  /* 0x0000000500057220 */ /* 0x040fe40000410000 */
[----:B------:R-:W-:Y:S01]  /*73c0*/  FFMA.FTZ R7, R19, R6, -R7 ;  /* 0x0000000613077223 */ /* 0x000fe20000010807 */
[----:B------:R-:W-:Y:S01]  /*73d0*/  F2FP.PACK_AB R19, R17, R2 ;  /* 0x000000021113723e */ /* 0x000fe200000000ff */
[----:B------:R-:W-:Y:S01]  /*73e0*/  FFMA.FTZ R18, R21, R6, R18 ;  /* 0x0000000615127223 */ /* 0x000fe20000010012 */
[----:B------:R-:W-:Y:S01]  /*73f0*/  MOV R17, R12 ;  /* 0x0000000c00117202 */ /* 0x000fe20000000f00 */
[----:B------:R-:W-:-:S02]  /*7400*/  FFMA.FTZ R4, R0, R23, -R4 ;  /* 0x0000001700047223 */ /* 0x000fc40000010804 */
[----:B------:R-:W-:Y:S01]  /*7410*/  FFMA.FTZ R5, R16, R23, R5 ;  /* 0x0000001710057223 */ /* 0x000fe20000010005 */
[----:B------:R-:W-:-:S04]  /*7420*/  F2FP.PACK_AB R16, R18, R7 ;  /* 0x000000071210723e */ /* 0x000fc800000000ff */
[----:B------:R-:W-:Y:S02]  /*7430*/  F2FP.PACK_AB R18, R5, R4 ;  /* 0x000000040512723e */ /* 0x000fe400000000ff */
.L_x_4556:
[----:B------:R-:W-:Y:S05]  /*7440*/  BSYNC B0 ;  /* 0x0000000000007941 */ /* 0x000fea0003800000 */
.L_x_4555:
[----:B-----5:R4:W-:Y:S02]  /*7450*/  STS.128 [R128+0x2000], R16 ;  /* 0x0020001080007388 */ /* 0x0209e40000000c00 */
.L_x_4546:
[----:B------:R-:W-:Y:S05]  /*7460*/  BSYNC B2 ;  /* 0x0000000000027941 */ /* 0x000fea0003800000 */
.L_x_4545:
        /* <DEDUP_REMOVED lines=22> */
[----:B-----5:R-:W-:Y:S01]  /*75d0*/  MOV R0, R19 ;  /* 0x0000001300007202 */ /* 0x020fe20000000f00 */
[--C-:B------:R-:W-:Y:S01]  /*75e0*/  HADD2.F32 R26, -RZ, R17.reuse.H1_H1 ;  /* 0x30000011ff1a7230 */ /* 0x100fe20000004100 */
[----:B------:R-:W-:Y:S01]  /*75f0*/  MOV R22, R18 ;  /* 0x0000001200167202 */ /* 0x000fe20000000f00 */
[----:B------:R-:W-:Y:S02]  /*7600*/  HADD2.F32 R23, -RZ, R17.H0_H0 ;  /* 0x20000011ff177230 */ /* 0x000fe40000004100 */
[----:B------:R-:W-:-:S02]  /*7610*/  HADD2.F32 R19, -RZ, R0.H0_H0 ;  /* 0x20000000ff137230 */ /* 0x000fc40000004100 */
[----:B------:R-:W-:Y:S02]  /*7620*/  HADD2.F32 R18, -RZ, R0.H1_H1 ;  /* 0x30000000ff127230 */ /* 0x000fe40000004100 */
        /* <DEDUP_REMOVED lines=32> */
.L_x_4561:
[----:B------:R-:W-:Y:S05]  /*7830*/  BSYNC B0 ;  /* 0x0000000000007941 */ /* 0x000fea0003800000 */
.L_x_4560:
[----:B-----5:R4:W-:Y:S02]  /*7840*/  STS.128 [R128+0x800], R16 ;  /* 0x0008001080007388 */ /* 0x0209e40000000c00 */
.L_x_4559:
[----:B------:R-:W-:Y:S05]  /*7850*/  BSYNC B1 ;  /* 0x0000000000017941 */ /* 0x000fea0003800000 */
.L_x_4558:
[----:B------:R1:W-:Y:S01]  /*7860*/  @P4 STS.128 [R128+0x1800], RZ ;  /* 0x001800ff80004388 */ /* 0x0003e20000000c00 */
[----:B------:R-:W-:Y:S01]  /*7870*/  BSSY B1, `(.L_x_4562) ;  /* 0x000002f000017945 */ /* 0x000fe20003800000 */
[----:B------:R-:W-:Y:S05]  /*7880*/  @P4 BRA `(.L_x_4563) ;  /* 0x000002d000004947 */ /* 0x000fea0003800000 */
[----:B-12-4-:R1:W5:Y:S01]  /*7890*/  LDG.E.128 R12, [R8.64+0x40] ;  /* 0x00004006080c7981 */ /* 0x016362000c1e1d00 */
[----:B------:R-:W-:Y:S01]  /*78a0*/  ISETP.GE.AND P1, PT, R11, c[0x0][0x230], PT ;  /* 0x00008c000b007a0c */ /* 0x000fe20003f26270 */
[----:B------:R-:W-:-:S12]  /*78b0*/  BSSY B0, `(.L_x_4564) ;  /* 0x0000029000007945 */ /* 0x000fd80003800000 */
[----:B------:R-:W-:Y:S05]  /*78c0*/  @P1 BRA `(.L_x_4565) ;  /* 0x0000027000001947 */ /* 0x000fea0003800000 */
[----:B------:R-:W2:Y:S04]  /*78d0*/  LDG.E.64 R2, [R20.64+0x20] ;  /* 0x0000200614027981 */ /* 0x000ea8000c1e1b00 */
[----:B------:R-:W4:Y:S01]  /*78e0*/  LDG.E.64 R4, [R6.64+0x20] ;  /* 0x0000200606047981 */ /* 0x000f22000c1e1b00 */
[--C-:B-----5:R-:W-:Y:S01]  /*78f0*/  HADD2.F32 R23, -RZ, R13.reuse.H0_H0 ;  /* 0x2000000dff177230 */ /* 0x120fe20000004100 */
[----:B------:R-:W-:Y:S01]  /*7900*/  MOV R19, R14 ;  /* 0x0000000e00137202 */ /* 0x000fe20000000f00 */
        /* <DEDUP_REMOVED lines=35> */
.L_x_4565:
[----:B------:R-:W-:Y:S05]  /*7b40*/  BSYNC B0 ;  /* 0x0000000000007941 */ /* 0x000fea0003800000 */
.L_x_4564:
[----:B-----5:R2:W-:Y:S02]  /*7b50*/  STS.128 [R128+0x1800], R12 ;  /* 0x0018000c80007388 */ /* 0x0205e40000000c00 */
.L_x_4563:
[----:B------:R-:W-:Y:S05]  /*7b60*/  BSYNC B1 ;  /* 0x0000000000017941 */ /* 0x000fea0003800000 */
.L_x_4562:
[----:B------:R1:W-:Y:S01]  /*7b70*/  @P0 STS.128 [R128+0x2800], RZ ;  /* 0x002800ff80000388 */ /* 0x0003e20000000c00 */
[----:B------:R-:W-:Y:S05]  /*7b80*/  @P0 BRA `(.L_x_4557) ;  /* 0x000029c000000947 */ /* 0x000fea0003800000 */
[----:B-12-4-:R1:W5:Y:S01]  /*7b90*/  LDG.E.128 R12, [R8.64+0x80] ;  /* 0x00008006080c7981 */ /* 0x016362000c1e1d00 */
[----:B------:R-:W-:Y:S01]  /*7ba0*/  ISETP.GE.AND P1, PT, R10, c[0x0][0x230], PT ;  /* 0x00008c000a007a0c */ /* 0x000fe20003f26270 */
[----:B------:R-:W-:-:S12]  /*7bb0*/  BSSY B0, `(.L_x_4566) ;  /* 0x0000029000007945 */ /* 0x000fd80003800000 */
[----:B------:R-:W-:Y:S05]  /*7bc0*/  @P1 BRA `(.L_x_4567) ;  /* 0x0000027000001947 */ /* 0x000fea0003800000 */
[----:B------:R-:W2:Y:S04]  /*7bd0*/  LDG.E.64 R2, [R20.64+0x40] ;  /* 0x0000400614027981 */ /* 0x000ea8000c1e1b00 */
[----:B------:R-:W4:Y:S01]  /*7be0*/  LDG.E.64 R4, [R6.64+0x40] ;  /* 0x0000400606047981 */ /* 0x000f22000c1e1b00 */
[----:B-----5:R-:W-:Y:S01]  /*7bf0*/  MOV R11, R15 ;  /* 0x0000000f000b7202 */ /* 0x020fe20000000f00 */
[--C-:B------:R-:W-:Y:S02]  /*7c00*/  HADD2.F32 R17, -RZ, R13.reuse.H0_H0 ;  /* 0x2000000dff117230 */ /* 0x100fe40000004100 */
[----:B------:R-:W-:Y:S02]  /*7c10*/  HADD2.F32 R15, -RZ, R13.H1_H1 ;  /* 0x3000000dff0f7230 */ /* 0x000fe40000004100 */
[----:B------:R-:W-:-:S02]  /*7c20*/  HADD2.F32 R13, -RZ, R11.H0_H0 ;  /* 0x2000000bff0d7230 */ /* 0x000fc40000004100 */
[----:B------:R-:W-:Y:S02]  /*7c30*/  HADD2.F32 R11, -RZ, R11.H1_H1 ;  /* 0x3000000bff0b7230 */ /* 0x000fe40000004100 */
[----:B--2---:R-:W-:Y:S02]  /*7c40*/  HADD2.F32 R0, -RZ, R3.H1_H1 ;  /* 0x30000003ff007230 */ /* 0x004fe40000004100 */
[----:B------:R-:W-:Y:S02]  /*7c50*/  HADD2.F32 R16, -RZ, R2.H1_H1 ;  /* 0x30000002ff107230 */ /* 0x000fe40000004100 */
[----:B-1--4-:R-:W-:Y:S01]  /*7c60*/  HADD2.F32 R9, -RZ, R5.H1_H1 ;  /* 0x30000005ff097230 */ /* 0x012fe20000004100 */
        /* <DEDUP_REMOVED lines=29> */
.L_x_4567:
[----:B------:R-:W-:Y:S05]  /*7e40*/  BSYNC B0 ;  /* 0x0000000000007941 */ /* 0x000fea0003800000 */
.L_x_4566:
[----:B-----5:R2:W-:Y:S01]  /*7e50*/  STS.128 [R128+0x2800], R12 ;  /* 0x0028000c80007388 */ /* 0x0205e20000000c00 */
[----:B------:R-:W-:Y:S05]  /*7e60*/  BRA `(.L_x_4557) ;  /* 0x000026e000007947 */ /* 0x000fea0003800000 */
.L_x_4544:
        /* <DEDUP_REMOVED lines=94> */
.L_x_4573:
[----:B------:R-:W-:Y:S05]  /*8450*/  BSYNC B0 ;  /* 0x0000000000007941 */ /* 0x000fea0003800000 */
.L_x_4572:
[----:B-----5:R4:W-:Y:S04]  /*8460*/  STS.64 [R128], R24 ;  /* 0x0000001880007388 */ /* 0x0209e80000000a00 */
[----:B------:R4:W-:Y:S02]  /*8470*/  STS.64 [R128+0x8], R26 ;  /* 0x0000081a80007388 */ /* 0x0009e40000000a00 */
.L_x_4571:
[----:B------:R-:W-:Y:S05]  /*8480*/  BSYNC B1 ;  /* 0x0000000000017941 */ /* 0x000fea0003800000 */
.L_x_4570:
        /* <DEDUP_REMOVED lines=89> */
.L_x_4577:
[----:B------:R-:W-:Y:S05]  /*8a20*/  BSYNC B0 ;  /* 0x0000000000007941 */ /* 0x000fea0003800000 */
.L_x_4576:
[----:B-----5:R1:W-:Y:S02]  /*8a30*/  STS.128 [R128+0x1000], R24 ;  /* 0x0010001880007388 */ /* 0x0203e40000000c00 */
.L_x_4575:
[----:B------:R-:W-:Y:S05]  /*8a40*/  BSYNC B1 ;  /* 0x0000000000017941 */ /* 0x000fea0003800000 */
.L_x_4574:
        /* <DEDUP_REMOVED lines=16> */
[----:B-12---:R-:W-:Y:S01]  /*8b50*/  @P1 SHF.R.S32.HI R12, RZ, 0x1, R80 ;  /* 0x00000001ff0c1819 */ /* 0x006fe20000011450 */
[----:B------:R-:W2:Y:S01]  /*8b60*/  LDG.E.128 R20, [R20.64+0x80] ;  /* 0x0000800614147981 */ /* 0x000ea2000c1e1d00 */
[----:B------:R-:W-:Y:S02]  /*8b70*/  LEA.HI.X R7, R5, c[0x0][0x2b4], R4, 0x1, P2 ;  /* 0x0000ad0005077a11 */ /* 0x000fe400010f0c04 */
[----:B------:R-:W-:Y:S02]  /*8b80*/  MOV R13, RZ ;  /* 0x000000ff000d7202 */ /* 0x000fe40000000f00 */
[----:B------:R-:W-:-:S02]  /*8b90*/  @P1 IADD3 R13, -R12, RZ, RZ ;  /* 0x000000ff0c0d1210 */ /* 0x000fc40007ffe1ff */
[----:B------:R-:W4:Y:S02]  /*8ba0*/  LDG.E.128 R4, [R6.64+0x80] ;  /* 0x0000800606047981 */ /* 0x000f24000c1e1d00 */
[----:B------:R-:W-:-:S04]  /*8bb0*/  IADD3 R12, P2, R13, R0, RZ ;  /* 0x000000000d0c7210 */ /* 0x000fc80007f5e0ff */
[----:B------:R-:W-:Y:S02]  /*8bc0*/  LEA.HI.X.SX32 R13, R13, R2, 0x1, P2 ;  /* 0x000000020d0d7211 */ /* 0x000fe400010f0eff */
[----:B------:R-:W-:-:S04]  /*8bd0*/  LEA R16, P2, R12, c[0x0][0x2a8], 0x1 ;  /* 0x0000aa000c107a11 */ /* 0x000fc800078408ff */
[----:B------:R-:W-:-:S06]  /*8be0*/  LEA.HI.X R17, R12, c[0x0][0x2ac], R13, 0x1, P2 ;  /* 0x0000ab000c117a11 */ /* 0x000fcc00010f0c0d */
[----:B---3--:R-:W3:Y:S01]  /*8bf0*/  LDG.E.128 R16, [R16.64+0x80] ;  /* 0x0000800610107981 */ /* 0x008ee2000c1e1d00 */
[----:B--2---:R-:W-:Y:S02]  /*8c00*/  HADD2.F32 R31, -RZ, R20.H0_H0 ;  /* 0x20000014ff1f7230 */ /* 0x004fe40000004100 */
[----:B------:R-:W-:Y:S02]  /*8c10*/  HADD2.F32 R33, -RZ, R21.H0_H0 ;  /* 0x20000015ff217230 */ /* 0x000fe40000004100 */
[--C-:B----4-:R-:W-:Y:S02]  /*8c20*/  HADD2.F32 R12, -RZ, R4.reuse.H0_H0 ;  /* 0x20000004ff0c7230 */ /* 0x110fe40000004100 */
        /* <DEDUP_REMOVED lines=57> */
.L_x_4579:
[----:B------:R-:W-:Y:S05]  /*8fc0*/  BSYNC B0 ;  /* 0x0000000000007941 */ /* 0x000fea0003800000 */
.L_x_4578:
[----:B-----5:R4:W-:Y:S02]  /*8fd0*/  STS.128 [R128+0x2000], R24 ;  /* 0x0020001880007388 */ /* 0x0209e40000000c00 */
.L_x_4569:
[----:B------:R-:W-:Y:S05]  /*8fe0*/  BSYNC B2 ;  /* 0x0000000000027941 */ /* 0x000fea0003800000 */
.L_x_4568:
[----:B-1--4-:R-:W-:-:S04]  /*8ff0*/  IADD3 R24, R110, 0x20, RZ ;  /* 0x000000206e187810 */ /* 0x012fc80007ffe0ff */
        /* <DEDUP_REMOVED lines=13> */
[C---:B--2---:R-:W-:Y:S02]  /*90d0*/  IADD3 R13, P2, R79.reuse, R0, RZ ;  /* 0x000000004f0d7210 */ /* 0x044fe40007f5e0ff */
        /* <DEDUP_REMOVED lines=10> */
[----:B------:R-:W2:Y:S01]  /*9180*/  LDG.E.128 R20, [R20.64] ;  /* 0x0000000614147981 */ /* 0x000ea2000c1e1d00 */
        /* <DEDUP_REMOVED lines=68> */
.L_x_4583:
[----:B------:R-:W-:Y:S05]  /*95d0*/  BSYNC B0 ;  /* 0x0000000000007941 */ /* 0x000fea0003800000 */
.L_x_4582:
[----:B-----5:R1:W-:Y:S02]  /*95e0*/  STS.128 [R128+0x800], R16 ;  /* 0x0008001080007388 */ /* 0x0203e40000000c00 */
.L_x_4581:
[----:B------:R-:W-:Y:S05]  /*95f0*/  BSYNC B1 ;  /* 0x0000000000017941 */ /* 0x000fea0003800000 */
.L_x_4580:
[----:B------:R1:W-:Y:S01]  /*9600*/  @P4 STS.128 [R128+0x1800], RZ ;  /* 0x001800ff80004388 */ /* 0x0003e20000000c00 */
[----:B------:R-:W-:Y:S01]  /*9610*/  BSSY B1, `(.L_x_4584) ;  /* 0x000005b000017945 */ /* 0x000fe20003800000 */
[----:B------:R-:W-:Y:S05]  /*9620*/  @P4 BRA `(.L_x_4585) ;  /* 0x0000059000004947 */ /* 0x000fea0003800000 */
[----:B-1----:R1:W5:Y:S01]  /*9630*/  LDG.E.128 R16, [R8.64+0x40] ;  /* 0x0000400608107981 */ /* 0x002362000c1e1d00 */
[----:B------:R-:W-:Y:S01]  /*9640*/  ISETP.GE.AND P1, PT, R11, c[0x0][0x230], PT ;  /* 0x00008c000b007a0c */ /* 0x000fe20003f26270 */
[----:B------:R-:W-:-:S12]  /*9650*/  BSSY B0, `(.L_x_4586) ;  /* 0x0000055000007945 */ /* 0x000fd80003800000 */
[----:B------:R-:W-:Y:S05]  /*9660*/  @P1 BRA `(.L_x_4587) ;  /* 0x0000053000001947 */ /* 0x000fea0003800000 */
[-C--:B------:R-:W-:Y:S02]  /*9670*/  ISETP.GE.AND P1, PT, R11, R77.reuse, PT ;  /* 0x0000004d0b00720c */ /* 0x080fe40003f26270 */
[----:B------:R-:W-:Y:S02]  /*9680*/  IADD3 R11, R79, 0x20, RZ ;  /* 0x000000204f0b7810 */ /* 0x000fe40007ffe0ff */
[----:B------:R-:W-:Y:S02]  /*9690*/  MOV R5, RZ ;  /* 0x000000ff00057202 */ /* 0x000fe40000000f00 */
[C---:B--2---:R-:W-:Y:S02]  /*96a0*/  IADD3 R12, P2, R11.reuse, R0, RZ ;  /* 0x000000000b0c7210 */ /* 0x044fe40007f5e0ff */
        /* <DEDUP_REMOVED lines=10> */
[----:B------:R-:W2:Y:S01]  /*9750*/  LDG.E.128 R20, [R20.64+0x40] ;  /* 0x0000400614147981 */ /* 0x000ea2000c1e1d00 */
        /* <DEDUP_REMOVED lines=8> */
[--C-:B--2---:R-:W-:Y:S02]  /*97e0*/  HADD2.F32 R28, -RZ, R20.reuse.H0_H0 ;  /* 0x20000014ff1c7230 */ /* 0x104fe40000004100 */
[----:B------:R-:W-:Y:S02]  /*97f0*/  HADD2.F32 R20, -RZ, R20.H1_H1 ;  /* 0x30000014ff147230 */ /* 0x000fe40000004100 */
        /* <DEDUP_REMOVED lines=27> */
[--C-:B----4-:R-:W-:Y:S01]  /*99b0*/  HADD2.F32 R4, -RZ, R12.reuse.H0_H0 ;  /* 0x2000000cff047230 */ /* 0x110fe20000004100 */
        /* <DEDUP_REMOVED lines=30> */
.L_x_4587:
[----:B------:R-:W-:Y:S05]  /*9ba0*/  BSYNC B0 ;  /* 0x0000000000007941 */ /* 0x000fea0003800000 */
.L_x_4586:
[----:B-----5:R1:W-:Y:S02]  /*9bb0*/  STS.128 [R128+0x1800], R16 ;  /* 0x0018001080007388 */ /* 0x0203e40000000c00 */
.L_x_4585:
[----:B------:R-:W-:Y:S05]  /*9bc0*/  BSYNC B1 ;  /* 0x0000000000017941 */ /* 0x000fea0003800000 */
.L_x_4584:
[----:B------:R1:W-:Y:S01]  /*9bd0*/  @P0 STS.128 [R128+0x2800], RZ ;  /* 0x002800ff80000388 */ /* 0x0003e20000000c00 */
[----:B------:R-:W-:Y:S05]  /*9be0*/  @P0 BRA `(.L_x_4557) ;  /* 0x0000096000000947 */ /* 0x000fea0003800000 */
[----:B--2---:R2:W5:Y:S01]  /*9bf0*/  LDG.E.128 R12, [R8.64+0x80] ;  /* 0x00008006080c7981 */ /* 0x004562000c1e1d00 */
        /* <DEDUP_REMOVED lines=21> */
[----:B------:R-:W-:-:S03]  /*9d50*/  @P1 IADD3 R3, -R80, RZ, RZ ;  /* 0x000000ff50031210 */ /* 0x000fc60007ffe1ff */
[----:B---3--:R2:W3:Y:S01]  /*9d60*/  LDG.E.128 R4, [R20.64] ;  /* 0x0000000614047981 */ /* 0x0084e2000c1e1d00 */
[----:B------:R-:W-:-:S04]  /*9d70*/  IADD3 R0, P2, R3, R0, RZ ;  /* 0x0000000003007210 */ /* 0x000fc80007f5e0ff */
[----:B------:R-:W-:Y:S02]  /*9d80*/  LEA.HI.X.SX32 R3, R3, R2, 0x1, P2 ;  /* 0x0000000203037211 */ /* 0x000fe400010f0eff */
[----:B----4-:R-:W-:-:S04]  /*9d90*/  LEA R8, P2, R0, c[0x0][0x2a8], 0x1 ;  /* 0x0000aa0000087a11 */ /* 0x010fc800078408ff */
        /* <DEDUP_REMOVED lines=62> */
.L_x_4589:
[----:B------:R-:W-:Y:S05]  /*a180*/  BSYNC B0 ;  /* 0x0000000000007941 */ /* 0x000fea0003800000 */
.L_x_4588:
[----:B-----5:R1:W-:Y:S01]  /*a190*/  STS.128 [R128+0x2800], R12 ;  /* 0x0028000c80007388 */ /* 0x0203e20000000c00 */
[----:B------:R-:W-:Y:S05]  /*a1a0*/  BRA `(.L_x_4557) ;  /* 0x000003a000007947 */ /* 0x000fea0003800000 */
.L_x_4543:
[----:B------:R-:W-:Y:S01]  /*a1b0*/  IADD3 R3, -R60, R127, RZ ;  /* 0x0000007f3c037210 */ /* 0x000fe20007ffe1ff */
[----:B------:R-:W-:Y:S03]  /*a1c0*/  BSSY B0, `(.L_x_4590) ;  /* 0x000001c000007945 */ /* 0x000fe60003800000 */
[----:B------:R-:W-:-:S13]  /*a1d0*/  ISETP.GE.AND P1, PT, R110, R3, PT ;  /* 0x000000036e00720c */ /* 0x000fda0003f26270 */
[----:B------:R-:W-:Y:S05]  /*a1e0*/  @P1 BRA `(.L_x_4591) ;  /* 0x0000019000001947 */ /* 0x000fea0003800000 */
[----:B------:R-:W-:Y:S02]  /*a1f0*/  ISETP.GE.AND P5, PT, R14, c[0x0][0x220], PT ;  /* 0x000088000e007a0c */ /* 0x000fe40003fa6270 */
[----:B------:R-:W-:-:S04]  /*a200*/  @!P4 LEA R4, P1, R112, c[0x0][0x160], 0x1 ;  /* 0x000058007004ca11 */ /* 0x000fc800078208ff */
[----:B------:R-:W-:-:S07]  /*a210*/  @!P4 LEA.HI.X R5, R112, c[0x0][0x164], R71, 0x1, P1 ;  /* 0x000059007005ca11 */ /* 0x000fce00008f0c47 */
        /* <DEDUP_REMOVED lines=22> */
.L_x_4591:
[----:B------:R-:W-:Y:S05]  /*a380*/  BSYNC B0 ;  /* 0x0000000000007941 */ /* 0x000fea0003800000 */
.L_x_4590:
[----:B------:R-:W-:-:S04]  /*a390*/  IADD3 R24, R110, 0x20, RZ ;  /* 0x000000206e187810 */ /* 0x000fc80007ffe0ff */
[----:B------:R-:W-:-:S13]  /*a3a0*/  ISETP.GE.AND P1, PT, R24, R3, PT ;  /* 0x000000031800720c */ /* 0x000fda0003f26270 */
[----:B------:R-:W-:Y:S05]  /*a3b0*/  @P1 BRA `(.L_x_4557) ;  /* 0x0000019000001947 */ /* 0x000fea0003800000 */
[----:B------:R-:W-:Y:S02]  /*a3c0*/  ISETP.GE.AND P2, PT, R14, c[0x0][0x220], PT ;  /* 0x000088000e007a0c */ /* 0x000fe40003f46270 */
[----:B------:R-:W-:-:S04]  /*a3d0*/  IADD3 R112, P1, R112, UR4, RZ ;  /* 0x0000000470707c10 */ /* 0x000fc8000ff3e0ff */
        /* <DEDUP_REMOVED lines=23> */
.L_x_4557:
[----:B------:R-:W-:Y:S05]  /*a550*/  BSYNC B3 ;  /* 0x0000000000037941 */ /* 0x000fea0003800000 */
.L_x_4542:
[----:B------:R-:W-:Y:S01]  /*a560*/  IADD3 R139, R85, -0x1, RZ ;  /* 0xffffffff558b7810 */ /* 0x000fe20007ffe0ff */
[----:B------:R-:W-:Y:S01]  /*a570*/  BSSY B0, `(.L_x_4592) ;  /* 0x0000022000007945 */ /* 0x000fe20003800000 */
[C---:B------:R-:W-:Y:S02]  /*a580*/  LEA R132, P1, R108.reuse, c[0x0][0x168], 0x1 ;  /* 0x00005a006c847a11 */ /* 0x040fe400078208ff */
[----:B------:R-:W-:Y:S01]  /*a590*/  LOP3.LUT R133, R81, 0xffff, RZ, 0xc0, !PT ;  /* 0x0000ffff51857812 */ /* 0x000fe200078ec0ff */
[----:B-12---:R-:W-:Y:S01]  /*a5a0*/  IMAD R3, R139, -0x40, R61 ;  /* 0xffffffc08b037824 */ /* 0x006fe200078e023d */
[----:B------:R-:W-:Y:S02]  /*a5b0*/  LEA.HI.X R135, R108, c[0x0][0x16c], R56, 0x1, P1 ;  /* 0x00005b006c877a11 */ /* 0x000fe400008f0c38 */
[----:B------:R-:W-:Y:S02]  /*a5c0*/  LOP3.LUT R88, R133, 0xff, RZ, 0xc0, !PT ;  /* 0x000000ff85587812 */ /* 0x000fe400078ec0ff */
        /* <DEDUP_REMOVED lines=27> */
.L_x_4594:
[----:B------:R2:W-:Y:S02]  /*a780*/  STS.128 [R128+0x5000], RZ ;  /* 0x005000ff80007388 */ /* 0x0005e40000000c00 */
.L_x_4593:
[----:B------:R-:W-:Y:S05]  /*a790*/  BSYNC B0 ;  /* 0x0000000000007941 */ /* 0x000fea0003800000 */
.L_x_4592:
[----:B------:R-:W-:Y:S01]  /*a7a0*/  ISETP.GE.AND P1, PT, R24, R3, PT ;  /* 0x000000031800720c */ /* 0x000fe20003f26270 */
[----:B------:R-:W-:-:S12]  /*a7b0*/  BSSY B0, `(.L_x_4595) ;  /* 0x000001f000007945 */ /* 0x000fd80003800000 */
[----:B------:R-:W-:Y:S05]  /*a7c0*/  @P1 BRA `(.L_x_4596) ;  /* 0x000001d000001947 */ /* 0x000fea0003800000 */
[C---:B------:R-:W-:Y:S01]  /*a7d0*/  LOP3.LUT R0, R88.reuse, 0x1, RZ, 0xc0, !PT ;  /* 0x0000000158007812 */ /* 0x040fe200078ec0ff */
[----:B-1----:R-:W-:Y:S01]  /*a7e0*/  IMAD.MOV.U32 R5, RZ, RZ, c[0x0][0x198] ;  /* 0x00006600ff057624 */ /* 0x002fe200078e00ff */
[----:B------:R-:W-:Y:S01]  /*a7f0*/  LOP3.LUT P5, RZ, R88, 0x2, RZ, 0xc0, !PT ;  /* 0x0000000258ff7812 */ /* 0x000fe200078ac0ff */
[----:B------:R-:W-:Y:S01]  /*a800*/  IMAD.MOV.U32 R2, RZ, RZ, c[0x0][0x19c] ;  /* 0x00006700ff027624 */ /* 0x000fe200078e00ff */
[----:B------:R-:W-:Y:S02]  /*a810*/  ISETP.NE.U32.AND P6, PT, R0, 0x1, PT ;  /* 0x000000010000780c */ /* 0x000fe40003fc5070 */
[----:B------:R-:W-:-:S11]  /*a820*/  LOP3.LUT P2, RZ, R88, 0x4, RZ, 0xc0, !PT ;  /* 0x0000000458ff7812 */ /* 0x000fd6000784c0ff */
[----:B------:R-:W-:-:S04]  /*a830*/  @!P6 LEA R6, P1, R58, R132, 0x1 ;  /* 0x000000843a06e211 */ /* 0x000fc800078208ff */
[----:B------:R-:W-:Y:S02]  /*a840*/  @!P6 LEA.HI.X R7, R58, R135, R57, 0x1, P1 ;  /* 0x000000873a07e211 */ /* 0x000fe400008f0c39 */
[----:B------:R-:W-:-:S03]  /*a850*/  LEA R0, P1, R5, R108, 0x5 ;  /* 0x0000006c05007211 */ /* 0x000fc600078228ff */
[----:B------:R-:W-:Y:S01]  /*a860*/  @!PT LDS RZ, [RZ] ;  /* 0x00000000fffff984 */ /* 0x000fe20000000800 */
[----:B------:R-:W-:Y:S01]  /*a870*/  @!PT LDS RZ, [RZ] ;  /* 0x00000000fffff984 */ /* 0x000fe20000000800 */
[----:B------:R-:W-:Y:S01]  /*a880*/  @!PT LDS RZ, [RZ] ;  /* 0x00000000fffff984 */ /* 0x000fe20000000800 */
[----:B------:R1:W-:Y:S01]  /*a890*/  @!P6 LDGSTS.E.BYPASS.LTC128B.128 [R128+0x3800], [R6.64] ;  /* 0x038000000680efae */ /* 0x0003e2000b901d46 */
[----:B------:R-:W-:Y:S02]  /*a8a0*/  LEA.HI.X R5, R5, R56, R2, 0x5, P1 ;  /* 0x0000003805057211 */ /* 0x000fe400008f2c02 */
[C---:B----4-:R-:W-:Y:S01]  /*a8b0*/  @P5 LEA R8, P1, R0.reuse, c[0x0][0x168], 0x1 ;  /* 0x00005a0000085a11 */ /* 0x050fe200078208ff */
[----:B------:R1:W-:Y:S03]  /*a8c0*/  @P6 STS.128 [R128+0x3800], RZ ;  /* 0x003800ff80006388 */ /* 0x0003e60000000c00 */
[C---:B------:R-:W-:Y:S02]  /*a8d0*/  @P5 LEA.HI.X R9, R0.reuse, c[0x0][0x16c], R5, 0x1, P1 ;  /* 0x00005b0000095a11 */ /* 0x040fe400008f0c05 */
[----:B------:R-:W-:-:S03]  /*a8e0*/  @P2 LEA R4, P1, R0, c[0x0][0x168], 0x1 ;  /* 0x00005a0000042a11 */ /* 0x000fc600078208ff */
[----:B------:R-:W-:Y:S01]  /*a8f0*/  @!PT LDS RZ, [RZ] ;  /* 0x00000000fffff984 */ /* 0x000fe20000000800 */
[----:B------:R-:W-:Y:S01]  /*a900*/  @!PT LDS RZ, [RZ] ;  /* 0x00000000fffff984 */ /* 0x000fe20000000800 */
[----:B------:R-:W-:Y:S01]  /*a910*/  @!PT LDS RZ, [RZ] ;  /* 0x00000000fffff984 */ /* 0x000fe20000000800 */
[----:B------:R1:W-:Y:S01]  /*a920*/  @P5 LDGSTS.E.BYPASS.LTC128B.128 [R128+0x4800], [R8.64+0x40] ;  /* 0x0480004008805fae */ /* 0x0003e2000b901d46 */
[----:B------:R-:W-:-:S03]  /*a930*/  @P2 LEA.HI.X R5, R0, c[0x0][0x16c], R5, 0x1, P1 ;  /* 0x00005b0000052a11 */ /* 0x000fc600008f0c05 */
[----:B------:R1:W-:Y:S04]  /*a940*/  @!P5 STS.128 [R128+0x4800], RZ ;  /* 0x004800ff8000d388 */ /* 0x0003e80000000c00 */
[----:B------:R-:W-:Y:S01]  /*a950*/  @!PT LDS RZ, [RZ] ;  /* 0x00000000fffff984 */ /* 0x000fe20000000800 */
[----:B------:R-:W-:Y:S01]  /*a960*/  @!PT LDS RZ, [RZ] ;  /* 0x00000000fffff984 */ /* 0x000fe20000000800 */
[----:B------:R-:W-:Y:S01]  /*a970*/  @!PT LDS RZ, [RZ] ;  /* 0x00000000fffff984 */ /* 0x000fe20000000800 */
[----:B------:R1:W-:Y:S04]  /*a980*/  @P2 LDGSTS.E.BYPASS.LTC128B.128 [R128+0x5800], [R4.64+0x80] ;  /* 0x0580008004802fae */ /* 0x0003e8000b901d46 */
[----:B------:R1:W-:Y:S02]  /*a990*/  @!P2 STS.128 [R128+0x5800], RZ ;  /* 0x005800ff8000a388 */ /* 0x0003e40000000c00 */
.L_x_4596:
[----:B------:R-:W-:Y:S05]  /*a9a0*/  BSYNC B0 ;  /* 0x0000000000007941 */ /* 0x000fea0003800000 */
.L_x_4595:
[----:B------:R-:W0:Y:S01]  /*a9b0*/  LDGDEPBAR ;  /* 0x00000000000079af */ /* 0x000e220000000000 */
[----:B------:R-:W-:Y:S01]  /*a9c0*/  ISETP.GE.AND P2, PT, R110, R3, PT ;  /* 0x000000036e00720c */ /* 0x000fe20003f46270 */
[----:B------:R-:W-:Y:S01]  /*a9d0*/  IMAD.SHL.U32 R0, R75, 0x2, RZ ;  /* 0x000000024b007824 */ /* 0x000fe200078e00ff */
[----:B-1----:R-:W-:Y:S01]  /*a9e0*/  SHF.R.S32.HI R5, RZ, 0x1f, R82 ;  /* 0x0000001fff057819 */ /* 0x002fe20000011452 */
        /* <DEDUP_REMOVED lines=37> */
.L_x_4599:
[----:B------:R1:W-:Y:S02]  /*ac40*/  STS.128 [R128+0x8000], RZ ;  /* 0x008000ff80007388 */ /* 0x0003e40000000c00 */
.L_x_4598:
[----:B------:R-:W-:Y:S05]  /*ac50*/  BSYNC B0 ;  /* 0x0000000000007941 */ /* 0x000fea0003800000 */
.L_x_4597:
        /* <DEDUP_REMOVED lines=35> */
.L_x_4602:
[----:B------:R1:W-:Y:S02]  /*ae90*/  STS.128 [R128+0x8800], RZ ;  /* 0x008800ff80007388 */ /* 0x0003e40000000c00 */
.L_x_4601:
[----:B------:R-:W-:Y:S05]  /*aea0*/  BSYNC B0 ;  /* 0x0000000000007941 */ /* 0x000fea0003800000 */
.L_x_4600:
[----:B------:R-:W-:Y:S01]  /*aeb0*/  LOP3.LUT R69, R69, 0x7fffffe, RZ, 0xc0, !PT ;  /* 0x07fffffe45457812 */ /* 0x000fe200078ec0ff */
[----:B-1----:R-:W-:Y:S01]  /*aec0*/  IMAD.SHL.U32 R4, R62, 0x40, RZ ;  /* 0x000000403e047824 */ /* 0x002fe200078e00ff */
[----:B------:R-:W-:Y:S01]  /*aed0*/  LEA.HI R6, R67, R67, RZ, 0x1 ;  /* 0x0000004343067211 */ /* 0x000fe200078f08ff */
[----:B------:R-:W-:Y:S01]  /*aee0*/  IMAD.SHL.U32 R68, R68, 0x40, RZ ;  /* 0x0000004044447824 */ /* 0x000fe200078e00ff */
[----:B------:R-:W-:Y:S01]  /*aef0*/  SHF.R.S32.HI R5, RZ, 0x1f, R70 ;  /* 0x0000001fff057819 */ /* 0x000fe20000011446 */
[----:B------:R-:W-:Y:S01]  /*af00*/  IMAD.IADD R2, R70, 0x1, -R69 ;  /* 0x0000000146027824 */ /* 0x000fe200078e0a45 */
[----:B------:R-:W-:Y:S01]  /*af10*/  LOP3.LUT R6, R6, 0xfffffffe, RZ, 0xc0, !PT ;  /* 0xfffffffe06067812 */ /* 0x000fe200078ec0ff */
[----:B------:R-:W-:Y:S01]  /*af20*/  IMAD.SHL.U32 R66, R66, 0x8, RZ ;  /* 0x0000000842427824 */ /* 0x000fe200078e00ff */
[----:B------:R-:W-:Y:S01]  /*af30*/  LEA.HI R70, R5, R70, RZ, 0x3 ;  /* 0x0000004605467211 */ /* 0x000fe200078f18ff */
[----:B------:R-:W-:Y:S01]  /*af40*/  IMAD R0, R139, 0x40, R0 ;  /* 0x000000408b007824 */ /* 0x000fe200078e0200 */
[----:B------:R-:W-:Y:S01]  /*af50*/  LOP3.LUT R5, R4, 0xc0, RZ, 0xc0, !PT ;  /* 0x000000c004057812 */ /* 0x000fe200078ec0ff */
[----:B------:R-:W-:Y:S01]  /*af60*/  IMAD.IADD R6, R67, 0x1, -R6 ;  /* 0x0000000143067824 */ /* 0x000fe200078e0a06 */
[----:B------:R-:W-:Y:S01]  /*af70*/  LOP3.LUT R7, R68, 0xc0, RZ, 0xc0, !PT ;  /* 0x000000c044077812 */ /* 0x000fe200078ec0ff */
[----:B------:R-:W-:Y:S01]  /*af80*/  IMAD.SHL.U32 R70, R70, 0x20, RZ ;  /* 0x0000002046467824 */ /* 0x000fe200078e00ff */
[----:B------:R-:W-:Y:S01]  /*af90*/  LOP3.LUT R66, R5, 0x8, R66, 0xf8, !PT ;  /* 0x0000000805427812 */ /* 0x000fe200078ef842 */
[C---:B------:R-:W-:Y:S01]  /*afa0*/  IMAD.SHL.U32 R4, R6.reuse, 0x8, RZ ;  /* 0x0000000806047824 */ /* 0x040fe200078e00ff */
[----:B------:R-:W-:Y:S01]  /*afb0*/  SHF.R.U32.HI R5, RZ, 0x3, R5 ;  /* 0x00000003ff057819 */ /* 0x000fe20000011605 */
[----:B---3--:R-:W-:Y:S01]  /*afc0*/  IMAD R124, R6, 0x8, R65 ;  /* 0x00000008067c7824 */ /* 0x008fe200078e0241 */
[----:B------:R-:W-:Y:S01]  /*afd0*/  LOP3.LUT R89, R70, 0xffffff00, RZ, 0xc0, !PT ;  /* 0xffffff0046597812 */ /* 0x000fe200078ec0ff */
[----:B------:R-:W0:Y:S01]  /*afe0*/  LDGDEPBAR ;  /* 0x00000000000079af */ /* 0x000e220000000000 */
[----:B------:R-:W-:-:S02]  /*aff0*/  LOP3.LUT R4, R7, 0x8, R4, 0xf8, !PT ;  /* 0x0000000807047812 */ /* 0x000fc400078ef804 */
[----:B------:R-:W-:Y:S01]  /*b000*/  SHF.R.U32.HI R63, RZ, 0x3, R7 ;  /* 0x00000003ff3f7819 */ /* 0x000fe20000011607 */
[--C-:B------:R-:W-:Y:S01]  /*b010*/  IMAD R7, R59, 0x200, R89.reuse ;  /* 0x000002003b077824 */ /* 0x100fe200078e0259 */
[----:B------:R-:W-:Y:S01]  /*b020*/  LOP3.LUT R5, R66, R5, RZ, 0x3c, !PT ;  /* 0x0000000542057212 */ /* 0x000fe200078e3cff */
[----:B------:R-:W-:Y:S01]  /*b030*/  IMAD R122, R2, 0x20, R89 ;  /* 0x00000020027a7824 */ /* 0x000fe200078e0259 */
[----:B------:R-:W-:Y:S01]  /*b040*/  LOP3.LUT R63, R4, R63, RZ, 0x3c, !PT ;  /* 0x0000003f043f7212 */ /* 0x000fe200078e3cff */
[----:B------:R-:W-:Y:S01]  /*b050*/  IMAD R4, R2, 0x20, R7 ;  /* 0x0000002002047824 */ /* 0x000fe200078e0207 */
[----:B------:R-:W-:Y:S01]  /*b060*/  LOP3.LUT P1, RZ, R62, 0x2, RZ, 0xc0, !PT ;  /* 0x000000023eff7812 */ /* 0x000fe2000782c0ff */
[----:B------:R-:W-:Y:S01]  /*b070*/  IMAD.U32 R124, R124, 0x20, R5 ;  /* 0x000000207c7c7824 */ /* 0x000fe200078e0005 */
[----:B------:R-:W-:Y:S01]  /*b080*/  IADD3 R2, R0, 0x1, RZ ;  /* 0x0000000100027810 */ /* 0x000fe20007ffe0ff */
[----:B------:R-:W-:Y:S02]  /*b090*/  IMAD.IADD R125, R63, 0x1, R4 ;  /* 0x000000013f7d7824 */ /* 0x000fe400078e0204 */
[----:B------:R-:W-:-:S02]  /*b0a0*/  IMAD.SHL.U32 R124, R124, 0x2, RZ ;  /* 0x000000027c7c7824 */ /* 0x000fc400078e00ff */
[----:B------:R-:W-:Y:S02]  /*b0b0*/  IMAD.SHL.U32 R125, R125, 0x2, RZ ;  /* 0x000000027d7d7824 */ /* 0x000fe400078e00ff */
[----:B------:R-:W-:Y:S01]  /*b0c0*/  IMAD.MOV.U32 R5, RZ, RZ, 0x20 ;  /* 0x00000020ff057424 */ /* 0x000fe200078e00ff */
[----:B------:R-:W-:Y:S01]  /*b0d0*/  LDSM.16.M88.4 R36, [R124+0x3000] ;  /* 0x003000007c24783b */ /* 0x000fe20000000200 */
[----:B------:R-:W-:Y:S02]  /*b0e0*/  IMAD R123, R3, 0x2, R125 ;  /* 0x00000002037b7824 */ /* 0x000fe400078e027d */
[----:B------:R-:W-:Y:S01]  /*b0f0*/  IMAD.IADD R122, R63, 0x1, R122 ;  /* 0x000000013f7a7824 */ /* 0x000fe200078e027a */
[----:B------:R-:W1:Y:S01]  /*b100*/  LDSM.16.M88.4 R64, [R125] ;  /* 0x000000007d40783b */ /* 0x000e620000000200 */
[----:B------:R-:W-:-:S03]  /*b110*/  SEL R5, R5, 0xffffffe0, !P1 ;  /* 0xffffffe005057807 */ /* 0x000fc60004800000 */
[----:B------:R-:W3:Y:S02]  /*b120*/  LDSM.16.M88.4 R28, [R124+0x3400] ;  /* 0x003400007c1c783b */ /* 0x000ee40000000200 */
[----:B------:R-:W-:Y:S02]  /*b130*/  IMAD.IADD R121, R124, 0x1, R5 ;  /* 0x000000017c797824 */ /* 0x000fe400078e0205 */
[----:B------:R-:W5:Y:S04]  /*b140*/  LDSM.16.M88.4 R20, [R124+0x3800] ;  /* 0x003800007c14783b */ /* 0x000f680000000200 */
[----:B----4-:R-:W-:Y:S04]  /*b150*/  LDSM.16.M88.4 R8, [R121+0x3000] ;  /* 0x003000007908783b */ /* 0x010fe80000000200 */
[----:B------:R-:W4:Y:S04]  /*b160*/  LDSM.16.M88.4 R4, [R123] ;  /* 0x000000007b04783b */ /* 0x000f280000000200 */
[----:B------:R-:W2:Y:S04]  /*b170*/  LDSM.16.M88.4 R76, [R124+0x3c00] ;  /* 0x003c00007c4c783b */ /* 0x000ea80000000200 */
[----:B------:R-:W2:Y:S04]  /*b180*/  LDSM.16.M88.4 R44, [R121+0x3400] ;  /* 0x00340000792c783b */ /* 0x000ea80000000200 */
[----:B------:R-:W2:Y:S04]  /*b190*/  LDSM.16.M88.4 R12, [R121+0x3800] ;  /* 0x00380000790c783b */ /* 0x000ea80000000200 */
[----:B------:R-:W2:Y:S04]  /*b1a0*/  LDSM.16.M88.4 R72, [R121+0x3c00] ;  /* 0x003c00007948783b */ /* 0x000ea80000000200 */
[----:B------:R-:W-:Y:S01]  /*b1b0*/  LDSM.16.M88.4 R52, [R124+0x4000] ;  /* 0x004000007c34783b */ /* 0x000fe20000000200 */
[C---:B-1----:R-:W-:Y:S03]  /*b1c0*/  HMMA.16816.F32 R40, R64.reuse, R36, RZ ;  /* 0x000000244028723c */ /* 0x042fe600000018ff */
[----:B------:R-:W1:Y:S04]  /*b1d0*/  LDSM.16.M88.4 R16, [R125+0x1000] ;  /* 0x001000007d10783b */ /* 0x000e680000000200 */
[----:B------:R-:W-:Y:S01]  /*b1e0*/  LDSM.16.M88.4 R48, [R124+0x4400] ;  /* 0x004400007c30783b */ /* 0x000fe20000000200 */
[C---:B------:R-:W-:Y:S03]  /*b1f0*/  HMMA.16816.F32 R36, R64.reuse, R38, RZ ;  /* 0x000000264024723c */ /* 0x040fe600000018ff */
[----:B------:R-:W-:Y:S05]  /*b200*/  LDSM.16.M88.4 R80, [R121+0x4800] ;  /* 0x004800007950783b */ /* 0x000fea0000000200 */
[C---:B---3--:R-:W-:Y:S08]  /*b210*/  HMMA.16816.F32 R32, R64.reuse, R28, RZ ;  /* 0x0000001c4020723c */ /* 0x048ff000000018ff */
[C---:B------:R-:W-:Y:S08]  /*b220*/  HMMA.16816.F32 R28, R64.reuse, R30, RZ ;  /* 0x0000001e401c723c */ /* 0x040ff000000018ff */
[C---:B-----5:R-:W-:Y:S08]  /*b230*/  HMMA.16816.F32 R24, R64.reuse, R20, RZ ;  /* 0x000000144018723c */ /* 0x060ff000000018ff */
[----:B------:R-:W-:Y:S08]  /*b240*/  HMMA.16816.F32 R20, R64, R22, RZ ;  /* 0x000000164014723c */ /* 0x000ff000000018ff */
[C---:B----4-:R-:W-:Y:S08]  /*b250*/  HMMA.16816.F32 R40, R4.reuse, R8, R40 ;  /* 0x000000080428723c */ /* 0x050ff00000001828 */
[----:B------:R-:W-:Y:S01]  /*b260*/  HMMA.16816.F32 R36, R4, R10, R36 ;  /* 0x0000000a0424723c */ /* 0x000fe20000001824 */
[----:B------:R-:W3:Y:S07]  /*b270*/  LDSM.16.M88.4 R8, [R124+0x4800] ;  /* 0x004800007c08783b */ /* 0x000eee0000000200 */
[C---:B--2---:R-:W-:Y:S08]  /*b280*/  HMMA.16816.F32 R68, R64.reuse, R76, RZ ;  /* 0x0000004c4044723c */ /* 0x044ff000000018ff */
[----:B------:R-:W-:Y:S01]  /*b290*/  HMMA.16816.F32 R64, R64, R78, RZ ;  /* 0x0000004e4040723c */ /* 0x000fe200000018ff */
[----:B------:R-:W-:Y:S07]  /*b2a0*/  LDSM.16.M88.4 R76, [R123+0x1000] ;  /* 0x001000007b4c783b */ /* 0x000fee0000000200 */
        /* <DEDUP_REMOVED lines=8> */
[----:B------:R-:W5:Y:S04]  /*b330*/  LDSM.16.M88.4 R4, [R121+0x4400] ;  /* 0x004400007904783b */ /* 0x000f680000000200 */
[----:B------:R-:W2:Y:S03]  /*b340*/  LDSM.16.M88.4 R72, [R121+0x4c00] ;  /* 0x004c00007948783b */ /* 0x000ea60000000200 */
        /* <DEDUP_REMOVED lines=8> */
[----:B------:R-:W-:Y:S07]  /*b3d0*/  LDSM.16.M88.4 R48, [R124+0x5400] ;  /* 0x005400007c30783b */ /* 0x000fee0000000200 */
[C---:B--2---:R-:W-:Y:S08]  /*b3e0*/  HMMA.16816.F32 R68, R16.reuse, R44, R68 ;  /* 0x0000002c1044723c */ /* 0x044ff00000001844 */
[----:B------:R-:W-:Y:S01]  /*b3f0*/  HMMA.16816.F32 R64, R16, R46, R64 ;  /* 0x0000002e1040723c */ /* 0x000fe20000001840 */
[----:B------:R-:W2:Y:S04]  /*b400*/  LDSM.16.M88.4 R44, [R124+0x5800] ;  /* 0x005800007c2c783b */ /* 0x000ea80000000200 */
[----:B------:R-:W-:Y:S03]  /*b410*/  LDSM.16.M88.4 R16, [R121+0x5000] ;  /* 0x005000007910783b */ /* 0x000fe60000000200 */
[C---:B----4-:R-:W-:Y:S08]  /*b420*/  HMMA.16816.F32 R40, R76.reuse, R12, R40 ;  /* 0x0000000c4c28723c */ /* 0x050ff00000001828 */
[C---:B------:R-:W-:Y:S01]  /*b430*/  HMMA.16816.F32 R36, R76.reuse, R14, R36 ;  /* 0x0000000e4c24723c */ /* 0x040fe20000001824 */
[----:B------:R-:W3:Y:S07]  /*b440*/  LDSM.16.M88.4 R12, [R124+0x5c00] ;  /* 0x005c00007c0c783b */ /* 0x000eee0000000200 */
[C---:B-----5:R-:W-:Y:S08]  /*b450*/  HMMA.16816.F32 R32, R76.reuse, R4, R32 ;  /* 0x000000044c20723c */ /* 0x060ff00000001820 */
[C---:B------:R-:W-:Y:S01]  /*b460*/  HMMA.16816.F32 R28, R76.reuse, R6, R28 ;  /* 0x000000064c1c723c */ /* 0x040fe2000000181c */
[----:B------:R-:W4:Y:S07]  /*b470*/  LDSM.16.M88.4 R4, [R123+0x2000] ;  /* 0x002000007b04783b */ /* 0x000f2e0000000200 */
[C---:B------:R-:W-:Y:S08]  /*b480*/  HMMA.16816.F32 R24, R76.reuse, R80, R24 ;  /* 0x000000504c18723c */ /* 0x040ff00000001818 */
[C---:B------:R-:W-:Y:S08]  /*b490*/  HMMA.16816.F32 R20, R76.reuse, R82, R20 ;  /* 0x000000524c14723c */ /* 0x040ff00000001814 */
[C---:B------:R-:W-:Y:S08]  /*b4a0*/  HMMA.16816.F32 R68, R76.reuse, R72, R68 ;  /* 0x000000484c44723c */ /* 0x040ff00000001844 */
[----:B------:R-:W-:Y:S08]  /*b4b0*/  HMMA.16816.F32 R64, R76, R74, R64 ;  /* 0x0000004a4c40723c */ /* 0x000ff00000001840 */
[C---:B-1----:R-:W-:Y:S01]  /*b4c0*/  HMMA.16816.F32 R72, R8.reuse, R52, R40 ;  /* 0x000000340848723c */ /* 0x042fe20000001828 */
[----:B------:R-:W1:Y:S07]  /*b4d0*/  LDSM.16.M88.4 R40, [R121+0x5400] ;  /* 0x005400007928783b */ /* 0x000e6e0000000200 */
[C---:B------:R-:W-:Y:S08]  /*b4e0*/  HMMA.16816.F32 R36, R8.reuse, R54, R36 ;  /* 0x000000360824723c */ /* 0x040ff00000001824 */
[C---:B--2---:R-:W-:Y:S08]  /*b4f0*/  HMMA.16816.F32 R24, R8.reuse, R44, R24 ;  /* 0x0000002c0818723c */ /* 0x044ff00000001818 */
[C---:B------:R-:W-:Y:S01]  /*b500*/  HMMA.16816.F32 R20, R8.reuse, R46, R20 ;  /* 0x0000002e0814723c */ /* 0x040fe20000001814 */
[----:B------:R-:W2:Y:S07]  /*b510*/  LDSM.16.M88.4 R44, [R121+0x5800] ;  /* 0x00580000792c783b */ /* 0x000eae0000000200 */
[C---:B------:R-:W-:Y:S08]  /*b520*/  HMMA.16816.F32 R32, R8.reuse, R48, R32 ;  /* 0x000000300820723c */ /* 0x040ff00000001820 */
[C---:B------:R-:W-:Y:S08]  /*b530*/  HMMA.16816.F32 R28, R8.reuse, R50, R28 ;  /* 0x00000032081c723c */ /* 0x040ff0000000181c */
[----:B---3--:R-:W-:Y:S07]  /*b540*/  HMMA.16816.F32 R68, R8, R12, R68 ;  /* 0x0000000c0844723c */ /* 0x008fee0000001844 */
[----:B------:R-:W-:Y:S01]  /*b550*/  IMAD R13, R59, 0x10, R60 ;  /* 0x000000103b0d7824 */ /* 0x000fe200078e023c */
[----:B----4-:R-:W-:Y:S04]  /*b560*/  HMMA.16816.F32 R72, R4, R16, R72 ;  /* 0x000000100448723c */ /* 0x010fe80000001848 */
[----:B------:R-:W-:-:S04]  /*b570*/  IADD3 R12, R13, 0x1, R134 ;  /* 0x000000010d0c7810 */ /* 0x000fc80007ffe086 */
[----:B------:R-:W-:Y:S01]  /*b580*/  HMMA.16816.F32 R36, R4, R18, R36 ;  /* 0x000000120424723c */ /* 0x000fe20000001824 */
[----:B------:R-:W3:Y:S01]  /*b590*/  LDSM.16.M88.4 R16, [R121+0x5c00] ;  /* 0x005c00007910783b */ /* 0x000ee20000000200 */
[----:B------:R-:W-:Y:S01]  /*b5a0*/  IADD3 R12, R61, R12, -R127 ;  /* 0x0000000c3d0c7210 */ /* 0x000fe20007ffe87f */
[----:B------:R-:W-:-:S04]  /*b5b0*/  DEPBAR.LE SB0, 0x0 ;  /* 0x000080000000791a */ /* 0x000fc80000000000 */
[----:B------:R-:W-:Y:S01]  /*b5c0*/  IADD3 R100, R12, c[0x0][0x2e8], RZ ;  /* 0x0000ba000c647a10 */ /* 0x000fe20007ffe0ff */
[C---:B-1----:R-:W-:Y:S03]  /*b5d0*/  HMMA.16816.F32 R32, R4.reuse, R40, R32 ;  /* 0x000000280420723c */ /* 0x042fe60000001820 */
[C---:B------:R-:W-:Y:S02]  /*b5e0*/  IADD3 R12, R100.reuse, 0x8, RZ ;  /* 0x00000008640c7810 */ /* 0x040fe40007ffe0ff */
[-C--:B------:R-:W-:Y:S02]  /*b5f0*/  IMNMX R100, R100, R61.reuse, PT ;  /* 0x0000003d64647217 */ /* 0x080fe40003800200 */
[----:B------:R-:W-:Y:S01]  /*b600*/  IMNMX R101, R12, R61, PT ;  /* 0x0000003d0c657217 */ /* 0x000fe20003800200 */
[----:B------:R-:W-:Y:S01]  /*b610*/  HMMA.16816.F32 R28, R4, R42, R28 ;  /* 0x0000002a041c723c */ /* 0x000fe2000000181c */
[----:B------:R-:W-:-:S02]  /*b620*/  ISETP.GE.AND P5, PT, R0, R100, PT ;  /* 0x000000640000720c */ /* 0x000fc40003fa6270 */
[----:B------:R-:W-:Y:S02]  /*b630*/  IADD3 R12, R0, 0x8, RZ ;  /* 0x00000008000c7810 */ /* 0x000fe40007ffe0ff */
[-C--:B------:R-:W-:Y:S02]  /*b640*/  ISETP.GE.AND P1, PT, R2, R100.reuse, PT ;  /* 0x000000640200720c */ /* 0x080fe40003f26270 */
[----:B------:R-:W-:Y:S01]  /*b650*/  FSEL R41, R72, -INF , !P5 ;  /* 0xff80000048297808 */ /* 0x000fe20006800000 */
[----:B--2---:R-:W-:Y:S01]  /*b660*/  HMMA.16816.F32 R24, R4, R44, R24 ;  /* 0x0000002c0418723c */ /* 0x004fe20000001818 */
[----:B------:R-:W-:Y:S01]  /*b670*/  BAR.SYNC.DEFER_BLOCKING 0x0 ;  /* 0x0000000000007b1d */ /* 0x000fe20000010000 */
[C---:B------:R-:W-:Y:S02]  /*b680*/  ISETP.GE.AND P6, PT, R12.reuse, R100, PT ;  /* 0x000000640c00720c */ /* 0x040fe40003fc6270 */
[----:B------:R-:W-:Y:S02]  /*b690*/  ISETP.GE.AND P5, PT, R12, R101, PT ;  /* 0x000000650c00720c */ /* 0x000fe40003fa6270 */
[----:B------:R-:W-:-:S02]  /*b6a0*/  IADD3 R12, R0, 0x9, RZ ;  /* 0x00000009000c7810 */ /* 0x000fc40007ffe0ff */
[----:B------:R-:W-:Y:S01]  /*b6b0*/  FSEL R73, R73, -INF , !P1 ;  /* 0xff80000049497808 */ /* 0x000fe20004800000 */
[----:B------:R-:W-:Y:S01]  /*b6c0*/  HMMA.16816.F32 R64, R8, R14, R64 ;  /* 0x0000000e0840723c */ /* 0x000fe20000001840 */
[-C--:B------:R-:W-:Y:S02]  /*b6d0*/  ISETP.GE.AND P1, PT, R0, R101.reuse, PT ;  /* 0x000000650000720c */ /* 0x080fe40003f26270 */
[----:B------:R-:W-:Y:S02]  /*b6e0*/  FSEL R53, R36, -INF , !P6 ;  /* 0xff80000024357808 */ /* 0x000fe40007000000 */
[----:B------:R-:W-:Y:S02]  /*b6f0*/  ISETP.GE.AND P2, PT, R2, R101, PT ;  /* 0x000000650200720c */ /* 0x000fe40003f46270 */
[----:B------:R-:W-:Y:S01]  /*b700*/  ISETP.GE.AND P6, PT, R12, R100, PT ;  /* 0x000000640c00720c */ /* 0x000fe20003fc6270 */
[----:B------:R-:W-:Y:S01]  /*b710*/  HMMA.16816.F32 R20, R4, R46, R20 ;  /* 0x0000002e0414723c */ /* 0x000fe20000001814 */
[----:B------:R-:W-:-:S02]  /*b720*/  IADD3 R2, R0, 0x10, RZ ;  /* 0x0000001000027810 */ /* 0x000fc40007ffe0ff */
[----:B------:R-:W-:Y:S02]  /*b730*/  FSEL R74, R74, -INF , !P1 ;  /* 0xff8000004a4a7808 */ /* 0x000fe40004800000 */
[-C--:B------:R-:W-:Y:S02]  /*b740*/  ISETP.GE.AND P1, PT, R12, R101.reuse, PT ;  /* 0x000000650c00720c */ /* 0x080fe40003f26270 */
[----:B------:R-:W-:Y:S01]  /*b750*/  FSEL R75, R75, -INF , !P2 ;  /* 0xff8000004b4b7808 */ /* 0x000fe20005000000 */
        /* <DEDUP_REMOVED lines=11> */
[----:B------:R-:W-:Y:S02]  /*b810*/  ISETP.GE.AND P1, PT, R2, R101, PT ;  /* 0x000000650200720c */ /* 0x000fe40003f26270 */
[----:B------:R-:W-:Y:S02]  /*b820*/  ISETP.GE.AND P6, PT, R12, R100, PT ;  /* 0x000000640c00720c */ /* 0x000fe40003fc6270 */
[----:B------:R-:W-:Y:S02]  /*b830*/  IADD3 R2, R0, 0x19, RZ ;  /* 0x0000001900027810 */ /* 0x000fe40007ffe0ff */
[----:B------:R-:W-:Y:S02]  /*b840*/  FSEL R13, R33, -INF , !P5 ;  /* 0xff800000210d7808 */ /* 0x000fe40006800000 */
[----:B------:R-:W-:Y:S02]  /*b850*/  FSEL R55, R28, -INF , !P6 ;  /* 0xff8000001c377808 */ /* 0x000fe40007000000 */
[----:B------:R-:W-:-:S02]  /*b860*/  FSEL R11, R34, -INF , !P2 ;  /* 0xff800000220b7808 */ /* 0x000fc40005000000 */
        /* <DEDUP_REMOVED lines=12> */
[----:B------:R-:W-:Y:S02]  /*b930*/  FSEL R9, R35, -INF , !P1 ;  /* 0xff80000023097808 */ /* 0x000fe40004800000 */
[----:B------:R-:W-:Y:S02]  /*b940*/  FSEL R105, R24, -INF , !P6 ;  /* 0xff80000018697808 */ /* 0x000fe40007000000 */
[----:B------:R-:W-:Y:S02]  /*b950*/  ISETP.GE.AND P1, PT, R8, R101, PT ;  /* 0x000000650800720c */ /* 0x000fe40003f26270 */
[----:B------:R-:W-:Y:S02]  /*b960*/  ISETP.GE.AND P6, PT, R2, R100, PT ;  /* 0x000000640200720c */ /* 0x000fe40003fc6270 */
[----:B------:R-:W-:Y:S02]  /*b970*/  IADD3 R8, R0, 0x29, RZ ;  /* 0x0000002900087810 */ /* 0x000fe40007ffe0ff */
[----:B------:R-:W-:-:S02]  /*b980*/  FSEL R99, R20, -INF , !P6 ;  /* 0xff80000014637808 */ /* 0x000fc40007000000 */
[----:B------:R-:W-:Y:S02]  /*b990*/  ISETP.GE.AND P6, PT, R8, R100, PT ;  /* 0x000000640800720c */ /* 0x000fe40003fc6270 */
[----:B------:R-:W-:Y:S02]  /*b9a0*/  IADD3 R4, R0, 0x30, RZ ;  /* 0x0000003000047810 */ /* 0x000fe40007ffe0ff */
[----:B------:R-:W-:Y:S02]  /*b9b0*/  FSEL R103, R25, -INF , !P5 ;  /* 0xff80000019677808 */ /* 0x000fe40006800000 */
[----:B------:R-:W-:Y:S02]  /*b9c0*/  FSEL R97, R26, -INF , !P1 ;  /* 0xff8000001a617808 */ /* 0x000fe40004800000 */
[----:B------:R-:W-:Y:S02]  /*b9d0*/  FSEL R115, R21, -INF , !P6 ;  /* 0xff80000015737808 */ /* 0x000fe40007000000 */
[----:B------:R-:W-:-:S02]  /*b9e0*/  ISETP.GE.AND P5, PT, R2, R101, PT ;  /* 0x000000650200720c */ /* 0x000fc40003fa6270 */
[-C--:B------:R-:W-:Y:S02]  /*b9f0*/  ISETP.GE.AND P1, PT, R8, R101.reuse, PT ;  /* 0x000000650800720c */ /* 0x080fe40003f26270 */
[----:B------:R-:W-:Y:S02]  /*ba00*/  ISETP.GE.AND P6, PT, R4, R101, PT ;  /* 0x000000650400720c */ /* 0x000fe40003fc6270 */
[----:B------:R-:W-:Y:S02]  /*ba10*/  IADD3 R2, R0, 0x31, RZ ;  /* 0x0000003100027810 */ /* 0x000fe40007ffe0ff */
[----:B------:R-:W-:Y:S02]  /*ba20*/  FSEL R113, R22, -INF , !P5 ;  /* 0xff80000016717808 */ /* 0x000fe40006800000 */
[----:B------:R-:W-:Y:S02]  /*ba30*/  FSEL R107, R23, -INF , !P1 ;  /* 0xff800000176b7808 */ /* 0x000fe40004800000 */
[----:B------:R-:W-:-:S02]  /*ba40*/  FSEL R32, R70, -INF , !P6 ;  /* 0xff80000046207808 */ /* 0x000fc40007000000 */
[----:B------:R-:W-:Y:S02]  /*ba50*/  FSEL R111, R27, -INF , !P2 ;  /* 0xff8000001b6f7808 */ /* 0x000fe40005000000 */
[C---:B------:R-:W-:Y:S02]  /*ba60*/  ISETP.GE.AND P1, PT, R2.reuse, R100, PT ;  /* 0x000000640200720c */ /* 0x040fe40003f26270 */
[----:B------:R-:W-:Y:S02]  /*ba70*/  ISETP.GE.AND P5, PT, R2, R101, PT ;  /* 0x000000650200720c */ /* 0x000fe40003fa6270 */
[----:B------:R-:W-:Y:S02]  /*ba80*/  ISETP.GT.AND P6, PT, R139, R126, PT ;  /* 0x0000007e8b00720c */ /* 0x000fe40003fc4270 */
[----:B------:R-:W-:Y:S02]  /*ba90*/  ISETP.GE.AND P2, PT, R4, R100, PT ;  /* 0x000000640400720c */ /* 0x000fe40003f46270 */
[----:B------:R-:W-:-:S02]  /*baa0*/  IADD3 R2, R0, 0x38, RZ ;  /* 0x0000003800027810 */ /* 0x000fc40007ffe0ff */
[----:B------:R-:W-:Y:S02]  /*bab0*/  SHF.R.S32.HI R4, RZ, 0x1f, R59 ;  /* 0x0000001fff047819 */ /* 0x000fe4000001143b */
[----:B------:R-:W-:Y:S02]  /*bac0*/  IADD3 R0, R0, 0x39, RZ ;  /* 0x0000003900007810 */ /* 0x000fe40007ffe0ff */
[----:B------:R-:W-:Y:S02]  /*bad0*/  FSEL R89, R68, -INF , !P2 ;  /* 0xff80000044597808 */ /* 0x000fe40005000000 */
[----:B------:R-:W-:Y:S02]  /*bae0*/  FSEL R35, R69, -INF , !P1 ;  /* 0xff80000045237808 */ /* 0x000fe40004800000 */
[-C--:B------:R-:W-:Y:S02]  /*baf0*/  ISETP.GE.AND P2, PT, R2, R100.reuse, PT ;  /* 0x000000640200720c */ /* 0x080fe40003f46270 */
[----:B------:R-:W-:-:S02]  /*bb00*/  ISETP.GE.AND P1, PT, R0, R100, PT ;  /* 0x000000640000720c */ /* 0x000fc40003f26270 */
[----:B------:R-:W-:Y:S02]  /*bb10*/  LEA.HI R4, R4, R59, RZ, 0x2 ;  /* 0x0000003b04047211 */ /* 0x000fe400078f10ff */
[----:B------:R-:W-:Y:S02]  /*bb20*/  FSEL R34, R64, -INF , !P2 ;  /* 0xff80000040227808 */ /* 0x000fe40005000000 */
[----:B------:R-:W-:Y:S02]  /*bb30*/  FSEL R33, R65, -INF , !P1 ;  /* 0xff80000041217808 */ /* 0x000fe40004800000 */
[----:B------:R-:W-:Y:S02]  /*bb40*/  LOP3.LUT R4, R4, 0xfffffffc, RZ, 0xc0, !PT ;  /* 0xfffffffc04047812 */ /* 0x000fe400078ec0ff */
[-C--:B------:R-:W-:Y:S02]  /*bb50*/  ISETP.GE.AND P2, PT, R2, R101.reuse, PT ;  /* 0x000000650200720c */ /* 0x080fe40003f46270 */
[----:B------:R-:W-:Y:S01]  /*bb60*/  ISETP.GE.AND P1, PT, R0, R101, PT ;  /* 0x000000650000720c */ /* 0x000fe20003f26270 */
[----:B------:R-:W-:Y:S01]  /*bb70*/  IMAD.IADD R137, R59, 0x1, -R4 ;  /* 0x000000013b897824 */ /* 0x000fe200078e0a04 */
        /* <DEDUP_REMOVED lines=8> */
[----:B------:R-:W-:Y:S02]  /*bc00*/  IABS R17, R4 ;  /* 0x0000000400117213 */ /* 0x000fe40000000000 */
[C---:B------:R-:W-:Y:S02]  /*bc10*/  IADD3 R6, R4.reuse, -0x40, RZ ;  /* 0xffffffc004067810 */ /* 0x040fe40007ffe0ff */
[----:B------:R-:W-:Y:S02]  /*bc20*/  LOP3.LUT R4, R4, c[0x0][0x2d0], RZ, 0x3c, !PT ;  /* 0x0000b40004047a12 */ /* 0x000fe400078e3cff */
        /* <DEDUP_REMOVED lines=20> */
[-C--:B------:R-:W-:Y:S02]  /*bd70*/  @!P2 IADD3 R5, R5, -R2.reuse, RZ ;  /* 0x800000020505a210 */ /* 0x080fe40007ffe0ff */
[----:B------:R-:W-:Y:S02]  /*bd80*/  @!P2 IADD3 R0, R0, 0x1, RZ ;  /* 0x000000010000a810 */ /* 0x000fe40007ffe0ff */
[----:B------:R-:W-:Y:S02]  /*bd90*/  ISETP.GE.U32.AND P1, PT, R5, R2, PT ;  /* 0x000000020500720c */ /* 0x000fe40003f26070 */
[----:B------:R-:W-:-:S05]  /*bda0*/  ISETP.GE.AND P2, PT, R6, RZ, PT ;  /* 0x000000ff0600720c */ /* 0x000fca0003f46270 */
[----:B------:R-:W-:Y:S02]  /*bdb0*/  @P5 IADD3 R8, R8, 0x1, RZ ;  /* 0x0000000108085810 */ /* 0x000fe40007ffe0ff */
[----:B------:R-:W-:-:S04]  /*bdc0*/  ISETP.GE.AND P5, PT, R4, RZ, PT ;  /* 0x000000ff0400720c */ /* 0x000fc80003fa6270 */
[----:B------:R-:W-:Y:S02]  /*bdd0*/  @P1 IADD3 R0, R0, 0x1, RZ ;  /* 0x0000000100001810 */ /* 0x000fe40007ffe0ff */
[----:B------:R-:W-:-:S03]  /*bde0*/  ISETP.NE.AND P1, PT, RZ, c[0x0][0x2d0], PT ;  /* 0x0000b400ff007a0c */ /* 0x000fc60003f25270 */
[----:B------:R-:W-:Y:S01]  /*bdf0*/  IMAD.MOV.U32 R7, RZ, RZ, R0 ;  /* 0x000000ffff077224 */ /* 0x000fe200078e0000 */
[----:B------:R-:W-:-:S03]  /*be00*/  LOP3.LUT R0, RZ, c[0x0][0x2d0], RZ, 0x33, !PT ;  /* 0x0000b400ff007a12 */ /* 0x000fc600078e33ff */
        /* <DEDUP_REMOVED lines=10> */
[----:B------:R-:W-:-:S05]  /*beb0*/  IMAD R5, R0, R5, -0x40 ;  /* 0xffffffc000057424 */ /* 0x000fca00078e0205 */
[----:B------:R-:W-:-:S05]  /*bec0*/  SHF.R.S32.HI R0, RZ, 0x1f, R5 ;  /* 0x0000001fff007819 */ /* 0x000fca0000011405 */
[----:B------:R-:W-:-:S04]  /*bed0*/  IMAD R0, R0, c[0x0][0x198], RZ ;  /* 0x0000660000007a24 */ /* 0x000fc800078e02ff */
[----:B------:R-:W-:Y:S01]  /*bee0*/  IMAD R0, R5, c[0x0][0x19c], R0 ;  /* 0x0000670005007a24 */ /* 0x000fe200078e0200 */
[----:B--2---:R-:W-:Y:S01]  /*bef0*/  IADD3 R4, -R7, R4, RZ ;  /* 0x0000000407047210 */ /* 0x004fe20007ffe1ff */
[----:B------:R-:W-:-:S03]  /*bf00*/  IMAD.WIDE.U32 R6, R5, c[0x0][0x198], RZ ;  /* 0x0000660005067a25 */ /* 0x000fc600078e00ff */
[----:B------:R-:W-:Y:S01]  /*bf10*/  SHF.R.S32.HI R2, RZ, 0x1f, R4 ;  /* 0x0000001fff027819 */ /* 0x000fe20000011404 */
[----:B------:R-:W-:-:S04]  /*bf20*/  IMAD.IADD R7, R7, 0x1, R0 ;  /* 0x0000000107077824 */ /* 0x000fc800078e0200 */
[----:B------:R-:W-:Y:S02]  /*bf30*/  IMAD R5, R2, c[0x0][0x180], RZ ;  /* 0x0000600002057a24 */ /* 0x000fe400078e02ff */
[----:B------:R-:W-:-:S04]  /*bf40*/  IMAD.WIDE.U32 R6, R4, c[0x0][0x180], R6 ;  /* 0x0000600004067a25 */ /* 0x000fc800078e0006 */
[----:B------:R-:W-:Y:S01]  /*bf50*/  IMAD R5, R4, c[0x0][0x184], R5 ;  /* 0x0000610004057a24 */ /* 0x000fe200078e0205 */
[----:B------:R-:W-:-:S03]  /*bf60*/  MOV R17, R6 ;  /* 0x0000000600117202 */ /* 0x000fc60000000f00 */
[----:B------:R-:W-:Y:S01]  /*bf70*/  IMAD.IADD R0, R7, 0x1, R5 ;  /* 0x0000000107007824 */ /* 0x000fe200078e0205 */
[----:B------:R-:W-:Y:S05]  /*bf80*/  BRA `(.L_x_4605) ;  /* 0x0000003000007947 */ /* 0x000fea0003800000 */
.L_x_4604:
[----:B------:R-:W-:-:S05]  /*bf90*/  IMAD.MOV.U32 R17, RZ, RZ, c[0x0][0x198] ;  /* 0x00006600ff117624 */ /* 0x000fca00078e00ff */
[----:B------:R-:W-:-:S04]  /*bfa0*/  LEA R17, -R17, RZ, 0x6 ;  /* 0x000000ff11117211 */ /* 0x000fc800078e31ff */
[----:B------:R-:W-:Y:S02]  /*bfb0*/  SHF.R.S32.HI R0, RZ, 0x1f, R17 ;  /* 0x0000001fff007819 */ /* 0x000fe40000011411 */
.L_x_4605:
[C---:B------:R-:W-:Y:S02]  /*bfc0*/  LOP3.LUT P5, RZ, R88.reuse, 0x2, RZ, 0xc0, !PT ;  /* 0x0000000258ff7812 */ /* 0x040fe400078ac0ff */
[C---:B------:R-:W-:Y:S02]  /*bfd0*/  LEA R132, P1, R17.reuse, R132, 0x1 ;  /* 0x0000008411847211 */ /* 0x040fe400078208ff */
[----:B------:R-:W-:Y:S02]  /*bfe0*/  LOP3.LUT P2, RZ, R88, 0x1, RZ, 0xc0, !PT ;  /* 0x0000000158ff7812 */ /* 0x000fe4000784c0ff */
[----:B------:R-:W-:-:S07]  /*bff0*/  LEA.HI.X R135, R17, R135, R0, 0x1, P1 ;  /* 0x0000008711877211 */ /* 0x000fce00008f0c00 */
[----:B------:R-:W-:-:S05]  /*c000*/  @P5 IADD3 R19, P1, R17, R108, RZ ;  /* 0x0000006c11135210 */ /* 0x000fca0007f3e0ff */
[----:B------:R-:W-:Y:S01]  /*c010*/  @P5 IMAD.X R2, R0, 0x1, R56, P1 ;  /* 0x0000000100025824 */ /* 0x000fe200008e0638 */
[----:B------:R-:W-:-:S05]  /*c020*/  IADD3 R7, P1, R58, R17, RZ ;  /* 0x000000113a077210 */ /* 0x000fca0007f3e0ff */
[----:B------:R-:W-:Y:S01]  /*c030*/  IMAD.X R5, R57, 0x1, R0, P1 ;  /* 0x0000000139057824 */ /* 0x000fe200008e0600 */
[----:B------:R-:W-:-:S04]  /*c040*/  @P2 LEA R20, P1, R58, R132, 0x1 ;  /* 0x000000843a142211 */ /* 0x000fc800078208ff */
[----:B------:R-:W-:Y:S02]  /*c050*/  @P2 LEA.HI.X R21, R58, R135, R57, 0x1, P1 ;  /* 0x000000873a152211 */ /* 0x000fe400008f0c39 */
[----:B------:R-:W-:-:S13]  /*c060*/  LOP3.LUT P2, RZ, R88, 0x4, RZ, 0xc0, !PT ;  /* 0x0000000458ff7812 */ /* 0x000fda000784c0ff */
[----:B------:R-:W-:-:S05]  /*c070*/  @P2 IADD3 R17, P1, R17, R108, RZ ;  /* 0x0000006c11112210 */ /* 0x000fca0007f3e0ff */
[----:B------:R-:W-:Y:S01]  /*c080*/  @P2 IMAD.X R0, R0, 0x1, R56, P1 ;  /* 0x0000000100002824 */ /* 0x000fe200008e0638 */
[----:B------:R-:W-:-:S05]  /*c090*/  @P5 IADD3 R23, P1, R7, R108, RZ ;  /* 0x0000006c07175210 */ /* 0x000fca0007f3e0ff */
[----:B------:R-:W-:Y:S01]  /*c0a0*/  @P5 IMAD.X R4, R5, 0x1, R56, P1 ;  /* 0x0000000105045824 */ /* 0x000fe200008e0638 */
[----:B------:R-:W-:-:S05]  /*c0b0*/  @P2 IADD3 R7, P1, R7, R108, RZ ;  /* 0x0000006c07072210 */ /* 0x000fca0007f3e0ff */
[----:B------:R-:W-:Y:S01]  /*c0c0*/  @P2 IMAD.X R56, R5, 0x1, R56, P1 ;  /* 0x0000000105382824 */ /* 0x000fe200008e0638 */
[----:B------:R-:W-:-:S04]  /*c0d0*/  @P5 LEA R18, P1, R19, c[0x0][0x168], 0x1 ;  /* 0x00005a0013125a11 */ /* 0x000fc800078208ff */
[----:B------:R-:W-:Y:S02]  /*c0e0*/  @P5 LEA.HI.X R19, R19, c[0x0][0x16c], R2, 0x1, P1 ;  /* 0x00005b0013135a11 */ /* 0x000fe400008f0c02 */
[----:B------:R-:W-:-:S04]  /*c0f0*/  @P2 LEA R16, P1, R17, c[0x0][0x168], 0x1 ;  /* 0x00005a0011102a11 */ /* 0x000fc800078208ff */
[----:B------:R-:W-:Y:S02]  /*c100*/  @P2 LEA.HI.X R17, R17, c[0x0][0x16c], R0, 0x1, P1 ;  /* 0x00005b0011112a11 */ /* 0x000fe400008f0c00 */
[----:B------:R-:W-:-:S04]  /*c110*/  @P2 LEA R6, P1, R7, c[0x0][0x168], 0x1 ;  /* 0x00005a0007062a11 */ /* 0x000fc800078208ff */
[----:B------:R-:W-:Y:S02]  /*c120*/  @P2 LEA.HI.X R7, R7, c[0x0][0x16c], R56, 0x1, P1 ;  /* 0x00005b0007072a11 */ /* 0x000fe400008f0c38 */
[----:B------:R-:W-:-:S04]  /*c130*/  @P5 LEA R22, P1, R23, c[0x0][0x168], 0x1 ;  /* 0x00005a0017165a11 */ /* 0x000fc800078208ff */
[----:B------:R-:W-:Y:S02]  /*c140*/  @P5 LEA.HI.X R23, R23, c[0x0][0x16c], R4, 0x1, P1 ;  /* 0x00005b0017175a11 */ /* 0x000fe400008f0c04 */
[----:B------:R-:W-:-:S13]  /*c150*/  LOP3.LUT P1, RZ, R88, 0x1, RZ, 0xc0, !PT ;  /* 0x0000000158ff7812 */ /* 0x000fda000782c0ff */
[----:B------:R-:W-:Y:S02]  /*c160*/  @P1 IMAD.MOV.U32 R4, RZ, RZ, R132 ;  /* 0x000000ffff041224 */ /* 0x000fe400078e0084 */
[----:B------:R-:W-:-:S05]  /*c170*/  @P1 IMAD.MOV.U32 R5, RZ, RZ, R135 ;  /* 0x000000ffff051224 */ /* 0x000fca00078e0087 */
[----:B------:R-:W-:Y:S01]  /*c180*/  @!PT LDS RZ, [RZ] ;  /* 0x00000000fffff984 */ /* 0x000fe20000000800 */
[----:B------:R-:W-:Y:S01]  /*c190*/  @!PT LDS RZ, [RZ] ;  /* 0x00000000fffff984 */ /* 0x000fe20000000800 */
[----:B------:R-:W-:Y:S01]  /*c1a0*/  @!PT LDS RZ, [RZ] ;  /* 0x00000000fffff984 */ /* 0x000fe20000000800 */
[----:B------:R1:W-:Y:S04]  /*c1b0*/  @P1 LDGSTS.E.BYPASS.LTC128B.128 [R128+0x3000], [R4.64] ;  /* 0x0300000004801fae */ /* 0x0003e8000b901d46 */
[----:B------:R1:W-:Y:S04]  /*c1c0*/  @!P1 STS [R128+0x3000], RZ ;  /* 0x003000ff80009388 */ /* 0x0003e80000000800 */
[----:B------:R1:W-:Y:S04]  /*c1d0*/  @!P1 STS [R128+0x3004], RZ ;  /* 0x003004ff80009388 */ /* 0x0003e80000000800 */
[----:B------:R1:W-:Y:S04]  /*c1e0*/  @!P1 STS.64 [R128+0x3008], RZ ;  /* 0x003008ff80009388 */ /* 0x0003e80000000a00 */
        /* <DEDUP_REMOVED lines=26> */
.L_x_4603:
        /* <DEDUP_REMOVED lines=25> */
[----:B-1----:R-:W-:-:S03]  /*c520*/  FMNMX.FTZ R5, R35, R0, !PT ;  /* 0x0000000023057209 */ /* 0x002fc60007810000 */
        /* <DEDUP_REMOVED lines=29> */
[----:B------:R-:W-:Y:S01]  /*c700*/  FFMA.FTZ R24, R13, c[0x0][0x23c], -R98 ;  /* 0x00008f000d187a23 */ /* 0x000fe20000010862 */
[----:B------:R-:W-:Y:S01]  /*c710*/  LDSM.16.MT88.4 R36, [R122+0x6000] ;  /* 0x006000007a24783b */ /* 0x000fe20000004200 */
[--C-:B------:R-:W-:Y:S01]  /*c720*/  FFMA.FTZ R96, R45, c[0x0][0x23c], -R90.reuse ;  /* 0x00008f002d607a23 */ /* 0x100fe2000001085a */
[----:B------:R-:W1:Y:S01]  /*c730*/  MUFU.EX2 R92, R92 ;  /* 0x0000005c005c7308 */ /* 0x000e620000000800 */
[--C-:B------:R-:W-:Y:S01]  /*c740*/  FFMA.FTZ R95, R74, c[0x0][0x23c], -R90.reuse ;  /* 0x00008f004a5f7a23 */ /* 0x100fe2000001085a */
[----:B------:R-:W2:Y:S01]  /*c750*/  LDSM.16.MT88.4 R44, [R120+0x6000] ;  /* 0x00600000782c783b */ /* 0x000ea20000004200 */
[--C-:B------:R-:W-:Y:S02]  /*c760*/  FFMA.FTZ R94, R75, c[0x0][0x23c], -R90.reuse ;  /* 0x00008f004b5e7a23 */ /* 0x100fe4000001085a */
[--C-:B------:R-:W-:Y:S02]  /*c770*/  FFMA.FTZ R27, R43, c[0x0][0x23c], -R90.reuse ;  /* 0x00008f002b1b7a23 */ /* 0x100fe4000001085a */
[--C-:B------:R-:W-:Y:S01]  /*c780*/  FFMA.FTZ R28, R11, c[0x0][0x23c], -R90.reuse ;  /* 0x00008f000b1c7a23 */ /* 0x100fe2000001085a */
[----:B------:R-:W-:Y:S01]  /*c790*/  MUFU.EX2 R91, R91 ;  /* 0x0000005b005b7308 */ /* 0x000fe20000000800 */
[----:B------:R-:W-:-:S02]  /*c7a0*/  FFMA.FTZ R21, R9, c[0x0][0x23c], -R90 ;  /* 0x00008f0009157a23 */ /* 0x000fc4000001085a */
[----:B------:R-:W-:Y:S01]  /*c7b0*/  LDSM.16.MT88.4 R8, [R120+0x6400] ;  /* 0x006400007808783b */ /* 0x000fe20000004200 */
[--C-:B------:R-:W-:Y:S02]  /*c7c0*/  FFMA.FTZ R23, R55, c[0x0][0x23c], -R98.reuse ;  /* 0x00008f0037177a23 */ /* 0x100fe40000010862 */
[----:B------:R-:W-:Y:S01]  /*c7d0*/  FFMA.FTZ R20, R15, c[0x0][0x23c], -R98 ;  /* 0x00008f000f147a23 */ /* 0x000fe20000010862 */
[----:B------:R-:W3:Y:S01]  /*c7e0*/  LDSM.16.MT88.4 R52, [R122+0x7000] ;  /* 0x007000007a34783b */ /* 0x000ee20000004200 */
[----:B------:R-:W4:Y:S01]  /*c7f0*/  MUFU.EX2 R26, R26 ;  /* 0x0000001a001a7308 */ /* 0x000f220000000800 */
[----:B-1----:R-:W-:Y:S01]  /*c800*/  F2FP.PACK_AB R72, R92, R93 ;  /* 0x0000005d5c48723e */ /* 0x002fe200000000ff */
[--C-:B------:R-:W-:Y:S01]  /*c810*/  FFMA.FTZ R22, R51, c[0x0][0x23c], -R90.reuse ;  /* 0x00008f0033167a23 */ /* 0x100fe2000001085a */
[----:B------:R-:W1:Y:S01]  /*c820*/  LDSM.16.MT88.4 R12, [R122+0x7400] ;  /* 0x007400007a0c783b */ /* 0x000e620000004200 */
[----:B------:R-:W-:Y:S02]  /*c830*/  FFMA.FTZ R3, R49, c[0x0][0x23c], -R90 ;  /* 0x00008f0031037a23 */ /* 0x000fe4000001085a */
[----:B------:R-:W-:-:S02]  /*c840*/  FFMA.FTZ R108, R105, c[0x0][0x23c], -R98 ;  /* 0x00008f00696c7a23 */ /* 0x000fc40000010862 */
[----:B------:R-:W-:Y:S01]  /*c850*/  MUFU.EX2 R95, R95 ;  /* 0x0000005f005f7308 */ /* 0x000fe20000000800 */
[--C-:B------:R-:W-:Y:S02]  /*c860*/  FFMA.FTZ R105, R103, c[0x0][0x23c], -R98.reuse ;  /* 0x00008f0067697a23 */ /* 0x100fe40000010862 */
[----:B------:R-:W-:Y:S02]  /*c870*/  FFMA.FTZ R104, R99, c[0x0][0x23c], -R98 ;  /* 0x00008f0063687a23 */ /* 0x000fe40000010862 */
[----:B------:R-:W-:Y:S02]  /*c880*/  FFMA.FTZ R106, R97, c[0x0][0x23c], -R90 ;  /* 0x00008f00616a7a23 */ /* 0x000fe4000001085a */
[----:B------:R-:W-:Y:S01]  /*c890*/  FFMA.FTZ R99, R115, c[0x0][0x23c], -R98 ;  /* 0x00008f0073637a23 */ /* 0x000fe20000010862 */
[----:B------:R-:W5:Y:S01]  /*c8a0*/  MUFU.EX2 R94, R94 ;  /* 0x0000005e005e7308 */ /* 0x000f620000000800 */
[----:B----4-:R-:W-:Y:S01]  /*c8b0*/  F2FP.PACK_AB R74, R26, R91 ;  /* 0x0000005b1a4a723e */ /* 0x010fe200000000ff */
        /* <DEDUP_REMOVED lines=8> */
[----:B------:R-:W4:Y:S01]  /*c940*/  MUFU.EX2 R27, R27 ;  /* 0x0000001b001b7308 */ /* 0x000f220000000800 */
[----:B-----5:R-:W-:Y:S01]  /*c950*/  F2FP.PACK_AB R73, R94, R95 ;  /* 0x0000005f5e49723e */ /* 0x020fe200000000ff */
[----:B------:R-:W-:-:S02]  /*c960*/  FFMA.FTZ R32, R32, c[0x0][0x23c], -R90 ;  /* 0x00008f0020207a23 */ /* 0x000fc4000001085a */
[--C-:B------:R-:W-:Y:S02]  /*c970*/  FFMA.FTZ R31, R31, c[0x0][0x23c], -R90.reuse ;  /* 0x00008f001f1f7a23 */ /* 0x100fe4000001085a */
[--C-:B------:R-:W-:Y:S02]  /*c980*/  FFMA.FTZ R30, R30, c[0x0][0x23c], -R90.reuse ;  /* 0x00008f001e1e7a23 */ /* 0x100fe4000001085a */
[----:B------:R-:W-:Y:S01]  /*c990*/  MUFU.EX2 R25, R25 ;  /* 0x0000001900197308 */ /* 0x000fe20000000800 */
[----:B------:R-:W-:Y:S02]  /*c9a0*/  FFMA.FTZ R29, R29, c[0x0][0x23c], -R90 ;  /* 0x00008f001d1d7a23 */ /* 0x000fe4000001085a */
[----:B------:R-:W-:Y:S02]  /*c9b0*/  FADD.FTZ R92, R93, R92 ;  /* 0x0000005c5d5c7221 */ /* 0x000fe40000010000 */
[----:B------:R-:W-:Y:S02]  /*c9c0*/  FADD.FTZ R95, R95, R94 ;  /* 0x0000005e5f5f7221 */ /* 0x000fe40000010000 */
[----:B------:R-:W-:Y:S01]  /*c9d0*/  FADD.FTZ R91, R91, R92 ;  /* 0x0000005c5b5b7221 */ /* 0x000fe20000010000 */
[----:B----4-:R-:W-:Y:S01]  /*c9e0*/  F2FP.PACK_AB R75, R27, R96 ;  /* 0x000000601b4b723e */ /* 0x010fe200000000ff */
[----:B------:R-:W4:Y:S01]  /*c9f0*/  MUFU.EX2 R24, R24 ;  /* 0x0000001800187308 */ /* 0x000f220000000800 */
[----:B------:R-:W-:-:S02]  /*ca00*/  FADD.FTZ R96, R96, R95 ;  /* 0x0000005f60607221 */ /* 0x000fc40000010000 */
[----:B------:R-:W-:Y:S02]  /*ca10*/  FADD.FTZ R26, R26, R91 ;  /* 0x0000005b1a1a7221 */ /* 0x000fe40000010000 */
[----:B------:R-:W-:Y:S01]  /*ca20*/  FADD.FTZ R27, R27, R96 ;  /* 0x000000601b1b7221 */ /* 0x000fe20000010000 */
[C---:B--2---:R-:W-:Y:S02]  /*ca30*/  HMMA.16816.F32 R40, R72.reuse, R44, RZ ;  /* 0x0000002c4828723c */ /* 0x044fe400000018ff */
[----:B------:R-:W-:Y:S06]  /*ca40*/  MUFU.EX2 R23, R23 ;  /* 0x0000001700177308 */ /* 0x000fec0000000800 */
[----:B------:R-:W-:Y:S02]  /*ca50*/  HMMA.16816.F32 R44, R72, R46, RZ ;  /* 0x0000002e482c723c */ /* 0x000fe400000018ff */
[----:B------:R-:W2:Y:S01]  /*ca60*/  MUFU.EX2 R20, R20 ;  /* 0x0000001400147308 */ /* 0x000ea20000000800 */
[----:B----4-:R-:W-:Y:S01]  /*ca70*/  F2FP.PACK_AB R4, R24, R25 ;  /* 0x000000191804723e */ /* 0x010fe200000000ff */
[----:B------:R-:W-:-:S04]  /*ca80*/  FADD.FTZ R25, R25, R26 ;  /* 0x0000001a19197221 */ /* 0x000fc80000010000 */
[C---:B---3--:R-:W-:Y:S01]  /*ca90*/  HMMA.16816.F32 R48, R72.reuse, R52, RZ ;  /* 0x000000344830723c */ /* 0x048fe200000018ff */
[----:B------:R-:W-:Y:S01]  /*caa0*/  FADD.FTZ R24, R24, R25 ;  /* 0x0000001918187221 */ /* 0x000fe20000010000 */
[----:B------:R-:W-:Y:S06]  /*cab0*/  MUFU.EX2 R28, R28 ;  /* 0x0000001c001c7308 */ /* 0x000fec0000000800 */
[----:B------:R-:W-:Y:S02]  /*cac0*/  HMMA.16816.F32 R52, R72, R54, RZ ;  /* 0x000000364834723c */ /* 0x000fe400000018ff */
[----:B------:R-:W3:Y:S01]  /*cad0*/  MUFU.EX2 R21, R21 ;  /* 0x0000001500157308 */ /* 0x000ee20000000800 */
[----:B--2---:R-:W-:Y:S01]  /*cae0*/  F2FP.PACK_AB R6, R20, R23 ;  /* 0x000000171406723e */ /* 0x004fe200000000ff */
[----:B------:R-:W-:-:S04]  /*caf0*/  FADD.FTZ R23, R23, R24 ;  /* 0x0000001817177221 */ /* 0x000fc80000010000 */
[C---:B------:R-:W-:Y:S01]  /*cb00*/  HMMA.16816.F32 R80, R72.reuse, R36, RZ ;  /* 0x000000244850723c */ /* 0x040fe200000018ff */
[----:B------:R-:W-:Y:S01]  /*cb10*/  FADD.FTZ R23, R20, R23 ;  /* 0x0000001714177221 */ /* 0x000fe20000010000 */
        /* <DEDUP_REMOVED lines=15> */
[C---:B------:R-:W-:Y:S02]  /*cc10*/  HMMA.16816.F32 R40, R4.reuse, R8, R40 ;  /* 0x000000080428723c */ /* 0x040fe40000001828 */
[----:B------:R-:W-:Y:S06]  /*cc20*/  MUFU.EX2 R99, R99 ;  /* 0x0000006300637308 */ /* 0x000fec0000000800 */
[----:B------:R-:W-:Y:S01]  /*cc30*/  HMMA.16816.F32 R44, R4, R10, R44 ;  /* 0x0000000a042c723c */ /* 0x000fe2000000182c */
[----:B------:R-:W3:Y:S01]  /*cc40*/  LDSM.16.MT88.4 R8, [R120+0x8000] ;  /* 0x008000007808783b */ /* 0x000ee20000004200 */
[----:B------:R-:W-:Y:S06]  /*cc50*/  MUFU.EX2 R106, R106 ;  /* 0x0000006a006a7308 */ /* 0x000fec0000000800 */
[----:B------:R-:W-:Y:S02]  /*cc60*/  HMMA.16816.F32 R76, R72, R78, RZ ;  /* 0x0000004e484c723c */ /* 0x000fe400000018ff */
[----:B------:R-:W4:Y:S06]  /*cc70*/  MUFU.EX2 R103, R103 ;  /* 0x0000006700677308 */ /* 0x000f2c0000000800 */
[C---:B-1----:R-:W-:Y:S02]  /*cc80*/  HMMA.16816.F32 R48, R4.reuse, R12, R48 ;  /* 0x0000000c0430723c */ /* 0x042fe40000001830 */
[----:B------:R-:W-:Y:S06]  /*cc90*/  MUFU.EX2 R102, R102 ;  /* 0x0000006600667308 */ /* 0x000fec0000000800 */
[C---:B------:R-:W-:Y:S01]  /*cca0*/  HMMA.16816.F32 R52, R4.reuse, R14, R52 ;  /* 0x0000000e0434723c */ /* 0x040fe20000001834 */
[----:B------:R-:W1:Y:S01]  /*ccb0*/  LDSM.16.MT88.4 R12, [R122+0x8400] ;  /* 0x008400007a0c783b */ /* 0x000e620000004200 */
[----:B------:R-:W5:Y:S06]  /*ccc0*/  MUFU.EX2 R97, R97 ;  /* 0x0000006100617308 */ /* 0x000f6c0000000800 */
[C---:B------:R-:W-:Y:S02]  /*ccd0*/  HMMA.16816.F32 R80, R4.reuse, R16, R80 ;  /* 0x000000100450723c */ /* 0x040fe40000001850 */
[----:B------:R-:W-:Y:S06]  /*cce0*/  MUFU.EX2 R89, R89 ;  /* 0x0000005900597308 */ /* 0x000fec0000000800 */
[----:B------:R-:W-:Y:S01]  /*ccf0*/  HMMA.16816.F32 R36, R4, R18, R36 ;  /* 0x000000120424723c */ /* 0x000fe20000001824 */
[----:B------:R-:W2:Y:S01]  /*cd00*/  LDSM.16.MT88.4 R16, [R120+0x7400] ;  /* 0x007400007810783b */ /* 0x000ea20000004200 */
[----:B------:R-:W1:Y:S06]  /*cd10*/  MUFU.EX2 R110, R110 ;  /* 0x0000006e006e7308 */ /* 0x000e6c0000000800 */
[C---:B---3--:R-:W-:Y:S02]  /*cd20*/  HMMA.16816.F32 R68, R72.reuse, R8, RZ ;  /* 0x000000084844723c */ /* 0x048fe400000018ff */
[----:B------:R-:W-:Y:S06]  /*cd30*/  MUFU.EX2 R34, R34 ;  /* 0x0000002200227308 */ /* 0x000fec0000000800 */
[----:B------:R-:W-:Y:S01]  /*cd40*/  HMMA.16816.F32 R72, R72, R10, RZ ;  /* 0x0000000a4848723c */ /* 0x000fe200000018ff */
[----:B------:R-:W3:Y:S01]  /*cd50*/  LDSM.16.MT88.4 R8, [R120+0x8400] ;  /* 0x008400007808783b */ /* 0x000ee20000004200 */
[----:B------:R-:W-:Y:S06]  /*cd60*/  MUFU.EX2 R143, R143 ;  /* 0x0000008f008f7308 */ /* 0x000fec0000000800 */
        /* <DEDUP_REMOVED lines=10> */
[C---:B---3--:R-:W-:Y:S08]  /*ce10*/  HMMA.16816.F32 R68, R4.reuse, R8, R68 ;  /* 0x000000080444723c */ /* 0x048ff00000001844 */
[----:B------:R-:W-:Y:S01]  /*ce20*/  HMMA.16816.F32 R72, R4, R10, R72 ;  /* 0x0000000a0448723c */ /* 0x000fe20000001848 */
[----:B------:R-:W3:Y:S06]  /*ce30*/  LDSM.16.MT88.4 R8, [R120+0x6800] ;  /* 0x006800007808783b */ /* 0x000eec0000004200 */
[----:B------:R-:W-:Y:S01]  /*ce40*/  F2FP.PACK_AB R4, R105, R108 ;  /* 0x0000006c6904723e */ /* 0x000fe200000000ff */
        /* <DEDUP_REMOVED lines=39> */
[----:B------:R-:W-:Y:S01]  /*d0c0*/  HMMA.16816.F32 R80, R4, R16, R80 ;  /* 0x000000100450723c */ /* 0x000fe20000001850 */
[----:B------:R-:W-:Y:S02]  /*d0d0*/  FADD.FTZ R143, R143, R34 ;  /* 0x000000228f8f7221 */ /* 0x000fe40000010000 */
[----:B------:R-:W-:-:S05]  /*d0e0*/  FADD.FTZ R142, R29, R30 ;  /* 0x0000001e1d8e7221 */ /* 0x000fca0000010000 */
        /* <DEDUP_REMOVED lines=20> */
[----:B------:R-:W-:Y:S02]  /*d230*/  IMAD.SHL.U32 R5, R139, 0x40, RZ ;  /* 0x000000408b057824 */ /* 0x000fe400078e00ff */
[----:B------:R-:W-:Y:S01]  /*d240*/  IMAD.MOV.U32 R6, RZ, RZ, RZ ;  /* 0x000000ffff067224 */ /* 0x000fe200078e00ff */
[----:B------:R-:W1:Y:S02]  /*d250*/  I2F.RP R9, R4 ;  /* 0x0000000400097306 */ /* 0x000e640000209400 */
[----:B------:R-:W-:-:S04]  /*d260*/  IADD3 R10, R5, 0x40, RZ ;  /* 0x00000040050a7810 */ /* 0x000fc80007ffe0ff */
[----:B------:R-:W-:Y:S02]  /*d270*/  IABS R8, R10 ;  /* 0x0000000a00087213 */ /* 0x000fe40000000000 */
[----:B------:R-:W-:Y:S01]  /*d280*/  LOP3.LUT R10, R10, c[0x0][0x2d0], RZ, 0x3c, !PT ;  /* 0x0000b4000a0a7a12 */ /* 0x000fe200078e3cff */
        /* <DEDUP_REMOVED lines=25> */
[----:B------:R-:W-:Y:S02]  /*d420*/  @P1 IADD3 R9, R9, 0x1, RZ ;  /* 0x0000000109091810 */ /* 0x000fe40007ffe0ff */
[----:B------:R-:W-:-:S03]  /*d430*/  ISETP.GE.AND P1, PT, R5, RZ, PT ;  /* 0x000000ff0500720c */ /* 0x000fc60003f26270 */
        /* <DEDUP_REMOVED lines=26> */
.L_x_4607:
[----:B------:R-:W-:-:S05]  /*d5e0*/  IMAD.MOV.U32 R5, RZ, RZ, c[0x0][0x1a0] ;  /* 0x00006800ff057624 */ /* 0x000fca00078e00ff */
[----:B------:R-:W-:-:S04]  /*d5f0*/  LEA R5, -R5, RZ, 0x6 ;  /* 0x000000ff05057211 */ /* 0x000fc800078e31ff */
[----:B------:R-:W-:Y:S02]  /*d600*/  SHF.R.S32.HI R3, RZ, 0x1f, R5 ;  /* 0x0000001fff037819 */ /* 0x000fe40000011405 */
.L_x_4608:
[C---:B------:R-:W-:Y:S01]  /*d610*/  LOP3.LUT P5, RZ, R88.reuse, 0x2, RZ, 0xc0, !PT ;  /* 0x0000000258ff7812 */ /* 0x040fe200078ac0ff */
[----:B------:R-:W-:Y:S01]  /*d620*/  IMAD.MOV.U32 R6, RZ, RZ, c[0x0][0x1a0] ;  /* 0x00006800ff067624 */ /* 0x000fe200078e00ff */
[----:B------:R-:W-:Y:S02]  /*d630*/  LOP3.LUT P2, RZ, R88, 0x4, RZ, 0xc0, !PT ;  /* 0x0000000458ff7812 */ /* 0x000fe4000784c0ff */
[----:B------:R-:W-:-:S04]  /*d640*/  LEA R144, P6, R5, R144, 0x1 ;  /* 0x0000009005907211 */ /* 0x000fc800078c08ff */
[----:B------:R-:W-:Y:S02]  /*d650*/  LEA.HI.X R145, R5, R145, R3, 0x1, P6 ;  /* 0x0000009105917211 */ /* 0x000fe400030f0c03 */
[----:B------:R-:W-:-:S03]  /*d660*/  LOP3.LUT P6, RZ, R88, 0x1, RZ, 0xc0, !PT ;  /* 0x0000000158ff7812 */ /* 0x000fc600078cc0ff */
[----:B------:R-:W-:-:S05]  /*d670*/  @P5 IADD3 R7, P1, R5, R86, RZ ;  /* 0x0000005605075210 */ /* 0x000fca0007f3e0ff */
[----:B------:R-:W-:Y:S01]  /*d680*/  @P5 IMAD.X R4, R3, 0x1, R84, P1 ;  /* 0x0000000103045824 */ /* 0x000fe200008e0654 */
[----:B------:R-:W-:-:S04]  /*d690*/  @P5 LEA R10, P1, R7, c[0x0][0x170], 0x1 ;  /* 0x00005c00070a5a11 */ /* 0x000fc800078208ff */
[----:B------:R-:W-:Y:S01]  /*d6a0*/  @P5 LEA.HI.X R11, R7, c[0x0][0x174], R4, 0x1, P1 ;  /* 0x00005d00070b5a11 */ /* 0x000fe200008f0c04 */
[----:B------:R-:W-:Y:S01]  /*d6b0*/  @!PT LDS RZ, [RZ] ;  /* 0x00000000fffff984 */ /* 0x000fe20000000800 */
[----:B------:R-:W-:Y:S01]  /*d6c0*/  @!PT LDS RZ, [RZ] ;  /* 0x00000000fffff984 */ /* 0x000fe20000000800 */
[----:B------:R-:W-:Y:S01]  /*d6d0*/  @!PT LDS RZ, [RZ] ;  /* 0x00000000fffff984 */ /* 0x000fe20000000800 */
[----:B------:R1:W-:Y:S01]  /*d6e0*/  @P6 LDGSTS.E.BYPASS.LTC128B.128 [R128+0x6000], [R144.64] ;  /* 0x0600000090806fae */ /* 0x0003e2000b901d46 */
[----:B------:R-:W-:-:S03]  /*d6f0*/  @P2 IADD3 R7, P1, R5, R86, RZ ;  /* 0x0000005605072210 */ /* 0x000fc60007f3e0ff */
[----:B------:R-:W-:Y:S02]  /*d700*/  @!P6 STS [R128+0x6000], RZ ;  /* 0x006000ff8000e388 */ /* 0x000fe40000000800 */
[----:B------:R-:W-:Y:S01]  /*d710*/  @P2 IMAD.X R4, R3, 0x1, R84, P1 ;  /* 0x0000000103042824 */ /* 0x000fe200008e0654 */
[C---:B------:R-:W-:Y:S01]  /*d720*/  @P2 LEA R12, P1, R7.reuse, c[0x0][0x170], 0x1 ;  /* 0x00005c00070c2a11 */ /* 0x040fe200078208ff */
[----:B------:R-:W-:Y:S03]  /*d730*/  @!P6 STS [R128+0x6004], RZ ;  /* 0x006004ff8000e388 */ /* 0x000fe60000000800 */
[----:B------:R-:W-:Y:S01]  /*d740*/  @P2 LEA.HI.X R13, R7, c[0x0][0x174], R4, 0x1, P1 ;  /* 0x00005d00070d2a11 */ /* 0x000fe200008f0c04 */
[----:B------:R-:W-:Y:S01]  /*d750*/  IMAD.MOV.U32 R7, RZ, RZ, c[0x0][0x1a4] ;  /* 0x00006900ff077624 */ /* 0x000fe200078e00ff */
[C---:B------:R-:W-:Y:S01]  /*d760*/  LEA R5, P1, R6.reuse, R5, 0x5 ;  /* 0x0000000506057211 */ /* 0x040fe200078228ff */
[C---:B------:R-:W-:Y:S01]  /*d770*/  @P6 IMAD.SHL.U32 R4, R6.reuse, 0x20, RZ ;  /* 0x0000002006046824 */ /* 0x040fe200078e00ff */
[----:B------:R-:W-:Y:S02]  /*d780*/  @!P6 STS.64 [R128+0x6008], RZ ;  /* 0x006008ff8000e388 */ /* 0x000fe40000000a00 */
[----:B------:R-:W-:-:S02]  /*d790*/  LEA.HI.X R3, R6, R3, R7, 0x5, P1 ;  /* 0x0000000306037211 */ /* 0x000fc400008f2c07 */
[----:B------:R-:W-:Y:S01]  /*d7a0*/  @P6 SHF.L.U64.HI R8, R6, 0x5, R7 ;  /* 0x0000000506086819 */ /* 0x000fe20000010207 */
[----:B------:R-:W-:Y:S01]  /*d7b0*/  @!PT LDS RZ, [RZ] ;  /* 0x00000000fffff984 */ /* 0x000fe20000000800 */
[----:B------:R-:W-:Y:S01]  /*d7c0*/  @!PT LDS RZ, [RZ] ;  /* 0x00000000fffff984 */ /* 0x000fe20000000800 */
[----:B------:R-:W-:Y:S01]  /*d7d0*/  @!PT LDS RZ, [RZ] ;  /* 0x00000000fffff984 */ /* 0x000fe20000000800 */
[----:B------:R2:W-:Y:S01]  /*d7e0*/  @P5 LDGSTS.E.BYPASS.LTC128B.128 [R128+0x7000], [R10.64+0x40] ;  /* 0x070000400a805fae */ /* 0x0005e2000b901d46 */
[----:B------:R-:W-:-:S03]  /*d7f0*/  @P6 LEA R14, P1, R4, R144, 0x1 ;  /* 0x00000090040e6211 */ /* 0x000fc600078208ff */
[----:B------:R-:W-:Y:S01]  /*d800*/  @!P5 STS.128 [R128+0x7000], RZ ;  /* 0x007000ff8000d388 */ /* 0x000fe20000000c00 */
[----:B------:R-:W-:Y:S02]  /*d810*/  @P6 LEA.HI.X R15, R4, R145, R8, 0x1, P1 ;  /* 0x00000091040f6211 */ /* 0x000fe400008f0c08 */
[-C--:B------:R-:W-:Y:S01]  /*d820*/  @P5 IADD3 R7, P1, R5, R86.reuse, RZ ;  /* 0x0000005605075210 */ /* 0x080fe20007f3e0ff */
[----:B------:R-:W-:Y:S01]  /*d830*/  @!PT LDS RZ, [RZ] ;  /* 0x00000000fffff984 */ /* 0x000fe20000000800 */
[----:B------:R-:W-:Y:S01]  /*d840*/  @!PT LDS RZ, [RZ] ;  /* 0x00000000fffff984 */ /* 0x000fe20000000800 */
[----:B------:R-:W-:Y:S01]  /*d850*/  @!PT LDS RZ, [RZ] ;  /* 0x00000000fffff984 */ /* 0x000fe20000000800 */
[----:B------:R3:W-:Y:S04]  /*d860*/  @P2 LDGSTS.E.BYPASS.LTC128B.128 [R128+0x8000], [R12.64+0x80] ;  /* 0x080000800c802fae */ /* 0x0007e8000b901d46 */
[--C-:B------:R-:W-:Y:S01]  /*d870*/  @P5 IMAD.X R4, R3, 0x1, R84.reuse, P1 ;  /* 0x0000000103045824 */ /* 0x100fe200008e0654 */
[----:B------:R-:W-:Y:S01]  /*d880*/  @P2 IADD3 R5, P1, R5, R86, RZ ;  /* 0x0000005605052210 */ /* 0x000fe20007f3e0ff */
[----:B------:R-:W-:Y:S04]  /*d890*/  @!P2 STS.128 [R128+0x8000], RZ ;  /* 0x008000ff8000a388 */ /* 0x000fe80000000c00 */
[----:B------:R-:W-:Y:S01]  /*d8a0*/  @P2 IMAD.X R84, R3, 0x1, R84, P1 ;  /* 0x0000000103542824 */ /* 0x000fe200008e0654 */
[C---:B------:R-:W-:Y:S01]  /*d8b0*/  @P2 LEA R20, P1, R5.reuse, c[0x0][0x170], 0x1 ;  /* 0x00005c0005142a11 */ /* 0x040fe200078208ff */
[----:B------:R-:W-:Y:S01]  /*d8c0*/  @!PT LDS RZ, [RZ] ;  /* 0x00000000fffff984 */ /* 0x000fe20000000800 */
[----:B------:R-:W-:Y:S01]  /*d8d0*/  @!PT LDS RZ, [RZ] ;  /* 0x00000000fffff984 */ /* 0x000fe20000000800 */
[----:B------:R-:W-:Y:S01]  /*d8e0*/  @!PT LDS RZ, [RZ] ;  /* 0x00000000fffff984 */ /* 0x000fe20000000800 */
[----:B------:R3:W-:Y:S03]  /*d8f0*/  @P6 LDGSTS.E.BYPASS.LTC128B.128 [R128+0x6800], [R14.64] ;  /* 0x068000000e806fae */ /* 0x0007e6000b901d46 */
[----:B------:R-:W-:Y:S01]  /*d900*/  @P2 LEA.HI.X R21, R5, c[0x0][0x174], R84, 0x1, P1 ;  /* 0x00005d0005152a11 */ /* 0x000fe200008f0c54 */
[----:B------:R-:W-:Y:S01]  /*d910*/  @!P6 STS.128 [R128+0x6800], RZ ;  /* 0x006800ff8000e388 */ /* 0x000fe20000000c00 */
[----:B------:R-:W-:-:S03]  /*d920*/  @P5 LEA R6, P1, R7, c[0x0][0x170], 0x1 ;  /* 0x00005c0007065a11 */ /* 0x000fc600078208ff */
[----:B------:R-:W4:Y:S01]  /*d930*/  S2R R3, SR_TID.X ;  /* 0x0000000000037919 */ /* 0x000f220000002100 */
        /* <DEDUP_REMOVED lines=11> */
[----:B------:R-:W-:Y:S01]  /*d9f0*/  LDSM.16.M88.4 R16, [R125] ;  /* 0x000000007d10783b */ /* 0x000fe20000000200 */
[----:B----4-:R-:W-:-:S03]  /*da00*/  IMAD.SHL.U32 R3, R3, 0x2, RZ ;  /* 0x0000000203037824 */ /* 0x010fc600078e00ff */
[----:B--2---:R-:W3:Y:S04]  /*da10*/  LDSM.16.M88.4 R8, [R124+0x3000] ;  /* 0x003000007c08783b */ /* 0x004ee80000000200 */
[----:B------:R-:W5:Y:S04]  /*da20*/  LDSM.16.M88.4 R32, [R124+0x3400] ;  /* 0x003400007c20783b */ /* 0x000f680000000200 */
[----:B------:R-:W2:Y:S04]  /*da30*/  LDSM.16.M88.4 R24, [R124+0x3800] ;  /* 0x003800007c18783b */ /* 0x000ea80000000200 */
[----:B------:R-:W1:Y:S04]  /*da40*/  LDSM.16.M88.4 R92, [R124+0x3c00] ;  /* 0x003c00007c5c783b */ /* 0x000e680000000200 */
[----:B------:R-:W-:Y:S04]  /*da50*/  LDSM.16.M88.4 R84, [R123] ;  /* 0x000000007b54783b */ /* 0x000fe80000000200 */
[----:B------:R-:W4:Y:S04]  /*da60*/  LDSM.16.M88.4 R88, [R121+0x3000] ;  /* 0x003000007958783b */ /* 0x000f280000000200 */
[----:B------:R-:W1:Y:S04]  /*da70*/  LDSM.16.M88.4 R96, [R121+0x3400] ;  /* 0x003400007960783b */ /* 0x000e680000000200 */
[----:B------:R-:W0:Y:S01]  /*da80*/  LDGDEPBAR ;  /* 0x00000000000079af */ /* 0x000e220000000000 */
[C---:B---3--:R-:W-:Y:S08]  /*da90*/  HMMA.16816.F32 R12, R16.reuse, R8, RZ ;  /* 0x00000008100c723c */ /* 0x048ff000000018ff */
[C---:B------:R-:W-:Y:S08]  /*daa0*/  HMMA.16816.F32 R8, R16.reuse, R10, RZ ;  /* 0x0000000a1008723c */ /* 0x040ff000000018ff */
[C---:B-----5:R-:W-:Y:S08]  /*dab0*/  HMMA.16816.F32 R4, R16.reuse, R32, RZ ;  /* 0x000000201004723c */ /* 0x060ff000000018ff */
[C---:B--2---:R-:W-:Y:S08]  /*dac0*/  HMMA.16816.F32 R28, R16.reuse, R24, RZ ;  /* 0x00000018101c723c */ /* 0x044ff000000018ff */
[C---:B------:R-:W-:Y:S08]  /*dad0*/  HMMA.16816.F32 R32, R16.reuse, R34, RZ ;  /* 0x000000221020723c */ /* 0x040ff000000018ff */
[C---:B------:R-:W-:Y:S08]  /*dae0*/  HMMA.16816.F32 R24, R16.reuse, R26, RZ ;  /* 0x0000001a1018723c */ /* 0x040ff000000018ff */
[C---:B-1----:R-:W-:Y:S08]  /*daf0*/  HMMA.16816.F32 R20, R16.reuse, R92, RZ ;  /* 0x0000005c1014723c */ /* 0x042ff000000018ff */
[----:B------:R-:W-:Y:S01]  /*db00*/  HMMA.16816.F32 R16, R16, R94, RZ ;  /* 0x0000005e1010723c */ /* 0x000fe200000018ff */
[----:B------:R-:W1:Y:S07]  /*db10*/  LDSM.16.M88.4 R92, [R121+0x3800] ;  /* 0x00380000795c783b */ /* 0x000e6e0000000200 */
[C---:B----4-:R-:W-:Y:S08]  /*db20*/  HMMA.16816.F32 R12, R84.reuse, R88, R12 ;  /* 0x00000058540c723c */ /* 0x050ff0000000180c */
        /* <DEDUP_REMOVED lines=17> */
[----:B------:R-:W-:Y:S07]  /*dc40*/  LDSM.16.M88.4 R96, [R121+0x4400] ;  /* 0x004400007960783b */ /* 0x000fee0000000200 */
        /* <DEDUP_REMOVED lines=36> */
[----:B------:R-:W-:Y:S01]  /*de90*/  HMMA.16816.F32 R8, R92, R86, R8 ;  /* 0x000000565c08723c */ /* 0x000fe20000001808 */
[----:B------:R-:W1:Y:S01]  /*dea0*/  LDSM.16.M88.4 R84, [R121+0x5c00] ;  /* 0x005c00007954783b */ /* 0x000e620000000200 */
[----:B------:R-:W-:-:S06]  /*deb0*/  DEPBAR.LE SB0, 0x0 ;  /* 0x000080000000791a */ /* 0x000fcc0000000000 */
[C---:B---3--:R-:W-:Y:S08]  /*dec0*/  HMMA.16816.F32 R28, R92.reuse, R88, R28 ;  /* 0x000000585c1c723c */ /* 0x048ff0000000181c */
[C---:B------:R-:W-:Y:S08]  /*ded0*/  HMMA.16816.F32 R24, R92.reuse, R90, R24 ;  /* 0x0000005a5c18723c */ /* 0x040ff00000001818 */
[C---:B-1----:R-:W-:Y:S07]  /*dee0*/  HMMA.16816.F32 R20, R92.reuse, R84, R20 ;  /* 0x000000545c14723c */ /* 0x042fee0000001814 */
[----:B------:R-:W-:Y:S01]  /*def0*/  LOP3.LUT R84, R3, 0x6, RZ, 0xc0, !PT ;  /* 0x0000000603547812 */ /* 0x000fe200078ec0ff */
[----:B------:R-:W-:Y:S04]  /*df00*/  HMMA.16816.F32 R16, R92, R86, R16 ;  /* 0x000000565c10723c */ /* 0x000fe80000001810 */
[----:B------:R-:W-:-:S05]  /*df10*/  IMAD R3, R139, 0x40, R84 ;  /* 0x000000408b037824 */ /* 0x000fca00078e0254 */
[C---:B------:R-:W-:Y:S02]  /*df20*/  IADD3 R84, R3.reuse, 0x1, RZ ;  /* 0x0000000103547810 */ /* 0x040fe40007ffe0ff */
[C---:B------:R-:W-:Y:S01]  /*df30*/  IADD3 R86, R3.reuse, 0x8, RZ ;  /* 0x0000000803567810 */ /* 0x040fe20007ffe0ff */
[----:B------:R-:W-:Y:S01]  /*df40*/  BAR.SYNC.DEFER_BLOCKING 0x0 ;  /* 0x0000000000007b1d */ /* 0x000fe20000010000 */
[-C--:B------:R-:W-:Y:S02]  /*df50*/  ISETP.GE.AND P1, PT, R84, R100.reuse, PT ;  /* 0x000000645400720c */ /* 0x080fe40003f26270 */
[----:B------:R-:W-:Y:S02]  /*df60*/  IADD3 R85, R3, 0x9, RZ ;  /* 0x0000000903557810 */ /* 0x000fe40007ffe0ff */
[C---:B------:R-:W-:Y:S02]  /*df70*/  ISETP.GE.AND P6, PT, R86.reuse, R100, PT ;  /* 0x000000645600720c */ /* 0x040fe40003fc6270 */
[----:B------:R-:W-:-:S02]  /*df80*/  ISETP.GE.AND P2, PT, R86, R101, PT ;  /* 0x000000655600720c */ /* 0x000fc40003f46270 */
[----:B------:R-:W-:Y:S02]  /*df90*/  FSEL R86, R13, -INF , !P1 ;  /* 0xff8000000d567808 */ /* 0x000fe40004800000 */
        /* <DEDUP_REMOVED lines=53> */
[----:B------:R-:W-:Y:S02]  /*e2f0*/  FSEL R114, R27, -INF , !P2 ;  /* 0xff8000001b727808 */ /* 0x000fe40005000000 */
[----:B------:R-:W-:Y:S02]  /*e300*/  FSEL R12, R12, -INF , !P1 ;  /* 0xff8000000c0c7808 */ /* 0x000fe40004800000 */
[----:B------:R-:W-:Y:S02]  /*e310*/  ISETP.GT.AND P1, PT, R139, R126, PT ;  /* 0x0000007e8b00720c */ /* 0x000fe40003f24270 */
[----:B------:R-:W-:Y:S02]  /*e320*/  ISETP.GE.AND P6, PT, R5, R101, PT ;  /* 0x000000650500720c */ /* 0x000fe40003fc6270 */
        /* <DEDUP_REMOVED lines=13> */
[----:B------:R-:W-:-:S02]  /*e400*/  FSEL R14, R14, -INF , !P5 ;  /* 0xff8000000e0e7808 */ /* 0x000fc40006800000 */
[----:B------:R-:W-:Y:S02]  /*e410*/  FSEL R100, R17, -INF , !P6 ;  /* 0xff80000011647808 */ /* 0x000fe40007000000 */
[----:B------:R-:W-:Y:S01]  /*e420*/  FSEL R87, R19, -INF , !P2 ;  /* 0xff80000013577808 */ /* 0x000fe20005000000 */
[----:B------:R-:W-:Y:S05]  /*e430*/  @!P1 BRA `(.L_x_4609) ;  /* 0x0000078000009947 */ /* 0x000fea0003800000 */
[----:B------:R-:W1:Y:S01]  /*e440*/  S2R R7, SR_TID.X ;  /* 0x0000000000077919 */ /* 0x000e620000002100 */
[----:B------:R-:W-:Y:S05]  /*e450*/  @!P3 BRA `(.L_x_4610) ;  /* 0x000003c00000b947 */ /* 0x000fea0003800000 */
[----:B------:R-:W-:Y:S01]  /*e460*/  IABS R5, c[0x0][0x2d0] ;  /* 0x0000b40000057a13 */ /* 0x000fe20000000000 */
[----:B------:R-:W-:-:S03]  /*e470*/  IMAD.SHL.U32 R6, R139, 0x40, RZ ;  /* 0x000000408b067824 */ /* 0x000fc600078e00ff */
[----:B------:R-:W2:Y:S02]  /*e480*/  I2F.RP R11, R5 ;  /* 0x00000005000b7306 */ /* 0x000ea40000209400 */
[----:B------:R-:W-:Y:S02]  /*e490*/  IABS R20, R6 ;  /* 0x0000000600147213 */ /* 0x000fe40000000000 */
[C---:B------:R-:W-:Y:S02]  /*e4a0*/  IADD3 R9, R6.reuse, -0x40, RZ ;  /* 0xffffffc006097810 */ /* 0x040fe40007ffe0ff */
[----:B------:R-:W-:Y:S02]  /*e4b0*/  LOP3.LUT R6, R6, c[0x0][0x2d0], RZ, 0x3c, !PT ;  /* 0x0000b40006067a12 */ /* 0x000fe400078e3cff */
[----:B--2---:R-:W2:Y:S02]  /*e4c0*/  MUFU.RCP R17, R11 ;  /* 0x0000000b00117308 */ /* 0x004ea40000001000 */
[----:B--2---:R-:W-:-:S06]  /*e4d0*/  IADD3 R17, R17, 0xffffffe, RZ ;  /* 0x0ffffffe11117810 */ /* 0x004fcc0007ffe0ff */
[----:B------:R-:W2:Y:S02]  /*e4e0*/  F2I.FTZ.U32.TRUNC.NTZ R17, R17 ;  /* 0x0000001100117305 */ /* 0x000ea4000021f000 */
[----:B--2---:R-:W-:-:S04]  /*e4f0*/  IMAD.MOV R16, RZ, RZ, -R17 ;  /* 0x000000ffff107224 */ /* 0x004fc800078e0a11 */
[----:B------:R-:W-:Y:S02]  /*e500*/  IMAD R3, R16, R5, RZ ;  /* 0x0000000510037224 */ /* 0x000fe400078e02ff */
[----:B------:R-:W-:-:S04]  /*e510*/  IMAD.MOV.U32 R16, RZ, RZ, RZ ;  /* 0x000000ffff107224 */ /* 0x000fc800078e00ff */
[----:B------:R-:W-:Y:S01]  /*e520*/  IMAD.HI.U32 R3, R17, R3, R16 ;  /* 0x0000000311037227 */ /* 0x000fe200078e0010 */
[----:B------:R-:W-:Y:S02]  /*e530*/  IABS R16, R9 ;  /* 0x0000000900107213 */ /* 0x000fe40000000000 */
[----:B------:R-:W-:-:S03]  /*e540*/  LOP3.LUT R9, R9, c[0x0][0x2d0], RZ, 0x3c, !PT ;  /* 0x0000b40009097a12 */ /* 0x000fc600078e3cff */
        /* <DEDUP_REMOVED lines=18> */
[----:B------:R-:W-:Y:S02]  /*e670*/  ISETP.GE.AND P1, PT, R9, RZ, PT ;  /* 0x000000ff0900720c */ /* 0x000fe40003f26270 */
[----:B------:R-:W-:Y:S01]  /*e680*/  @P6 IADD3 R3, R3, 0x1, RZ ;  /* 0x0000000103036810 */ /* 0x000fe20007ffe0ff */
[----:B------:R-:W-:-:S04]  /*e690*/  @!P5 IMAD.MOV R11, RZ, RZ, -R11 ;  /* 0x000000ffff0bd224 */ /* 0x000fc800078e0a0b */
[----:B------:R-:W-:Y:S01]  /*e6a0*/  IMAD.MOV.U32 R6, RZ, RZ, R3 ;  /* 0x000000ffff067224 */ /* 0x000fe200078e0003 */
        /* <DEDUP_REMOVED lines=23> */
.L_x_4610:
[----:B------:R-:W-:-:S05]  /*e820*/  IMAD.MOV.U32 R3, RZ, RZ, c[0x0][0x198] ;  /* 0x00006600ff037624 */ /* 0x000fca00078e00ff */
[----:B------:R-:W-:-:S04]  /*e830*/  LEA R3, -R3, RZ, 0x6 ;  /* 0x000000ff03037211 */ /* 0x000fc800078e31ff */
[----:B------:R-:W-:Y:S02]  /*e840*/  SHF.R.S32.HI R6, RZ, 0x1f, R3 ;  /* 0x0000001fff067819 */ /* 0x000fe40000011403 */
.L_x_4611:
[----:B-1----:R-:W-:Y:S02]  /*e850*/  SHF.R.S32.HI R16, RZ, 0x1f, R7 ;  /* 0x0000001fff107819 */ /* 0x002fe40000011407 */
[C---:B------:R-:W-:Y:S02]  /*e860*/  LEA R18, P2, R3.reuse, R132, 0x1 ;  /* 0x0000008403127211 */ /* 0x040fe400078408ff */
[----:B------:R-:W-:Y:S02]  /*e870*/  LEA.HI R16, R16, R7, RZ, 0x2 ;  /* 0x0000000710107211 */ /* 0x000fe400078f10ff */
[----:B------:R-:W-:Y:S02]  /*e880*/  LEA.HI.X R19, R3, R135, R6, 0x1, P2 ;  /* 0x0000008703137211 */ /* 0x000fe400010f0c06 */
[----:B------:R-:W-:-:S05]  /*e890*/  LOP3.LUT R16, R16, 0xfffffffc, RZ, 0xc0, !PT ;  /* 0xfffffffc10107812 */ /* 0x000fca00078ec0ff */
[----:B------:R-:W-:Y:S01]  /*e8a0*/  IMAD.IADD R5, R7, 0x1, -R16 ;  /* 0x0000000107057824 */ /* 0x000fe200078e0a10 */
[----:B------:R-:W-:Y:S01]  /*e8b0*/  SEL R7, RZ, 0x3fffc, P0 ;  /* 0x0003fffcff077807 */ /* 0x000fe20000000000 */
[----:B------:R-:W-:Y:S02]  /*e8c0*/  IMAD.MOV.U32 R16, RZ, RZ, c[0x0][0x198] ;  /* 0x00006600ff107624 */ /* 0x000fe400078e00ff */
[----:B------:R-:W-:Y:S01]  /*e8d0*/  IMAD.SHL.U32 R5, R5, 0x8, RZ ;  /* 0x0000000805057824 */ /* 0x000fe200078e00ff */
[----:B------:R-:W-:Y:S02]  /*e8e0*/  LOP3.LUT P6, RZ, R7, 0x4, RZ, 0xc0, !PT ;  /* 0x0000000407ff7812 */ /* 0x000fe400078cc0ff */
[----:B------:R-:W-:Y:S02]  /*e8f0*/  LEA R7, P0, R16, R3, 0x5 ;  /* 0x0000000310077211 */ /* 0x000fe400078028ff */
[----:B------:R-:W-:Y:S01]  /*e900*/  ISETP.GE.AND P1, PT, R5, c[0x0][0x220], PT ;  /* 0x0000880005007a0c */ /* 0x000fe20003f26270 */
[----:B------:R-:W-:Y:S01]  /*e910*/  IMAD.MOV.U32 R5, RZ, RZ, c[0x0][0x19c] ;  /* 0x00006700ff057624 */ /* 0x000fe200078e00ff */
[----:B------:R-:W-:-:S04]  /*e920*/  @!P4 LEA R20, P2, R7, R132, 0x1 ;  /* 0x000000840714c211 */ /* 0x000fc800078408ff */
[----:B------:R-:W-:-:S03]  /*e930*/  LEA.HI.X R6, R16, R6, R5, 0x5, P0 ;  /* 0x0000000610067211 */ /* 0x000fc600000f2c05 */
[C---:B------:R-:W-:Y:S01]  /*e940*/  @P6 LEA R22, P0, R7.reuse, R132, 0x1 ;  /* 0x0000008407166211 */ /* 0x040fe200078008ff */
[----:B------:R-:W-:Y:S01]  /*e950*/  IMAD.MOV.U32 R132, RZ, RZ, R18 ;  /* 0x000000ffff847224 */ /* 0x000fe200078e0012 */
[CCC-:B------:R-:W-:Y:S02]  /*e960*/  @!P4 LEA.HI.X R21, R7.reuse, R135.reuse, R6.reuse, 0x1, P2 ;  /* 0x000000870715c211 */ /* 0x1c0fe400010f0c06 */
[C---:B------:R-:W-:Y:S01]  /*e970*/  @!P1 LEA R24, P5, R16.reuse, R18, 0x6 ;  /* 0x0000001210189211 */ /* 0x040fe200078a30ff */
[----:B------:R-:W-:Y:S01]  /*e980*/  @!PT LDS RZ, [RZ] ;  /* 0x00000000fffff984 */ /* 0x000fe20000000800 */
[----:B------:R-:W-:Y:S01]  /*e990*/  @!PT LDS RZ, [RZ] ;  /* 0x00000000fffff984 */ /* 0x000fe20000000800 */
[----:B------:R-:W-:Y:S01]  /*e9a0*/  @!PT LDS RZ, [RZ] ;  /* 0x00000000fffff984 */ /* 0x000fe20000000800 */
[----:B------:R1:W-:Y:S01]  /*e9b0*/  @!P1 LDGSTS.E.BYPASS.LTC128B.128 [R128+0x3000], [R18.64] ;  /* 0x0300000012809fae */ /* 0x0003e2000b901d46 */
[----:B------:R-:W-:Y:S01]  /*e9c0*/  @P6 LEA.HI.X R23, R7, R135, R6, 0x1, P0 ;  /* 0x0000008707176211 */ /* 0x000fe200000f0c06 */
[----:B------:R-:W-:Y:S01]  /*e9d0*/  IMAD.MOV.U32 R135, RZ, RZ, R19 ;  /* 0x000000ffff877224 */ /* 0x000fe200078e0013 */
[----:B------:R-:W-:Y:S01]  /*e9e0*/  @!P1 LEA.HI.X R25, R16, R19, R5, 0x6, P5 ;  /* 0x0000001310199211 */ /* 0x000fe200028f3405 */
[----:B------:R1:W-:Y:S04]  /*e9f0*/  @P1 STS [R128+0x3000], RZ ;  /* 0x003000ff80001388 */ /* 0x0003e80000000800 */
[----:B------:R1:W-:Y:S04]  /*ea00*/  @P1 STS [R128+0x3004], RZ ;  /* 0x003004ff80001388 */ /* 0x0003e80000000800 */
        /* <DEDUP_REMOVED lines=27> */
.L_x_4609:
[----:B------:R-:W-:Y:S01]  /*ebc0*/  FMNMX.FTZ R3, R2, R12, !PT ;  /* 0x0000000c02037209 */ /* 0x000fe20007810000 */
[----:B-1----:R-:W-:Y:S01]  /*ebd0*/  LDSM.16.MT88.4 R24, [R122+0x7000] ;  /* 0x007000007a18783b */ /* 0x002fe20000004200 */
        /* <DEDUP_REMOVED lines=51> */
[----:B------:R-:W-:Y:S02]  /*ef10*/  FFMA.FTZ R3, R8, c[0x0][0x23c], -R101 ;  /* 0x00008f0008037a23 */ /* 0x000fe40000010865 */
[----:B------:R-:W-:Y:S02]  /*ef20*/  FFMA.FTZ R6, R10, c[0x0][0x23c], -R93 ;  /* 0x00008f000a067a23 */ /* 0x000fe4000001085d */
[----:B------:R-:W1:Y:S01]  /*ef30*/  LDSM.16.MT88.4 R8, [R122+0x6000] ;  /* 0x006000007a08783b */ /* 0x000e620000004200 */
[----:B------:R-:W-:Y:S01]  /*ef40*/  FMUL.FTZ R95, R95, c[0x0][0x23c] ;  /* 0x00008f005f5f7a20 */ /* 0x000fe20000410000 */
[----:B------:R-:W-:Y:S01]  /*ef50*/  MUFU.EX2 R3, R3 ;  /* 0x0000000300037308 */ /* 0x000fe20000000800 */
[----:B------:R-:W-:Y:S02]  /*ef60*/  FMUL.FTZ R0, R0, c[0x0][0x23c] ;  /* 0x00008f0000007a20 */ /* 0x000fe40000410000 */
[--C-:B------:R-:W-:Y:S02]  /*ef70*/  FFMA.FTZ R94, R12, c[0x0][0x23c], -R101.reuse ;  /* 0x00008f000c5e7a23 */ /* 0x100fe40000010865 */
[----:B------:R-:W-:-:S02]  /*ef80*/  FFMA.FTZ R86, R86, c[0x0][0x23c], -R101 ;  /* 0x00008f0056567a23 */ /* 0x000fc40000010865 */
[----:B------:R-:W-:Y:S01]  /*ef90*/  FFMA.FTZ R88, R88, c[0x0][0x23c], -R101 ;  /* 0x00008f0058587a23 */ /* 0x000fe20000010865 */
        /* <DEDUP_REMOVED lines=9> */
[----:B------:R-:W-:Y:S01]  /*f030*/  FFMA.FTZ R108, R108, c[0x0][0x23c], -R93 ;  /* 0x00008f006c6c7a23 */ /* 0x000fe2000001085d */
[----:B------:R-:W-:Y:S01]  /*f040*/  MUFU.EX2 R94, R94 ;  /* 0x0000005e005e7308 */ /* 0x000fe20000000800 */
[-C--:B--2---:R-:W-:Y:S02]  /*f050*/  FMUL.FTZ R28, R56, R95.reuse ;  /* 0x0000005f381c7220 */ /* 0x084fe40000410000 */
[-C--:B------:R-:W-:Y:S02]  /*f060*/  FMUL.FTZ R29, R57, R95.reuse ;  /* 0x0000005f391d7220 */ /* 0x080fe40000410000 */
[----:B------:R-:W-:-:S02]  /*f070*/  FMUL.FTZ R4, R80, R95 ;  /* 0x0000005f50047220 */ /* 0x000fc40000410000 */
[-C--:B------:R-:W-:Y:S01]  /*f080*/  FMUL.FTZ R5, R81, R95.reuse ;  /* 0x0000005f51057220 */ /* 0x080fe20000410000 */
[----:B------:R-:W2:Y:S01]  /*f090*/  MUFU.EX2 R86, R86 ;  /* 0x0000005600567308 */ /* 0x000ea20000000800 */
[-C--:B---3--:R-:W-:Y:S02]  /*f0a0*/  FMUL.FTZ R30, R58, R0.reuse ;  /* 0x000000003a1e7220 */ /* 0x088fe40000410000 */
[-C--:B------:R-:W-:Y:S02]  /*f0b0*/  FMUL.FTZ R31, R59, R0.reuse ;  /* 0x000000003b1f7220 */ /* 0x080fe40000410000 */
[----:B------:R-:W-:Y:S01]  /*f0c0*/  LDSM.16.MT88.4 R56, [R122+0x6400] ;  /* 0x006400007a38783b */ /* 0x000fe20000004200 */
[----:B------:R-:W-:Y:S02]  /*f0d0*/  FMUL.FTZ R7, R83, R0 ;  /* 0x0000000053077220 */ /* 0x000fe40000410000 */
[----:B------:R-:W-:Y:S01]  /*f0e0*/  MUFU.EX2 R88, R88 ;  /* 0x0000005800587308 */ /* 0x000fe20000000800 */
[----:B------:R-:W-:-:S02]  /*f0f0*/  FMUL.FTZ R36, R36, R95 ;  /* 0x0000005f24247220 */ /* 0x000fc40000410000 */
[----:B------:R-:W-:Y:S02]  /*f100*/  FMUL.FTZ R37, R37, R95 ;  /* 0x0000005f25257220 */ /* 0x000fe40000410000 */
[-C--:B------:R-:W-:Y:S02]  /*f110*/  FMUL.FTZ R38, R38, R0.reuse ;  /* 0x0000000026267220 */ /* 0x080fe40000410000 */
[----:B------:R-:W-:Y:S01]  /*f120*/  FMUL.FTZ R39, R39, R0 ;  /* 0x0000000027277220 */ /* 0x000fe20000410000 */
[----:B------:R-:W-:Y:S01]  /*f130*/  MUFU.EX2 R85, R85 ;  /* 0x0000005500557308 */ /* 0x000fe20000000800 */
[----:B--2---:R-:W-:Y:S01]  /*f140*/  F2FP.PACK_AB R80, R86, R94 ;  /* 0x0000005e5650723e */ /* 0x004fe200000000ff */
[--C-:B------:R-:W-:Y:S02]  /*f150*/  FFMA.FTZ R107, R150, c[0x0][0x23c], -R93.reuse ;  /* 0x00008f00966b7a23 */ /* 0x100fe4000001085d */
[--C-:B------:R-:W-:Y:S02]  /*f160*/  FFMA.FTZ R104, R104, c[0x0][0x23c], -R93.reuse ;  /* 0x00008f0068687a23 */ /* 0x100fe4000001085d */
[----:B------:R-:W-:-:S02]  /*f170*/  FFMA.FTZ R103, R148, c[0x0][0x23c], -R93 ;  /* 0x00008f0094677a23 */ /* 0x000fc4000001085d */
[----:B------:R-:W2:Y:S01]  /*f180*/  MUFU.EX2 R92, R92 ;  /* 0x0000005c005c7308 */ /* 0x000ea20000000800 */
[-C--:B------:R-:W-:Y:S02]  /*f190*/  FMUL.FTZ R20, R48, R95.reuse ;  /* 0x0000005f30147220 */ /* 0x080fe40000410000 */
[-C--:B------:R-:W-:Y:S02]  /*f1a0*/  FMUL.FTZ R21, R49, R95.reuse ;  /* 0x0000005f31157220 */ /* 0x080fe40000410000 */
[-C--:B------:R-:W-:Y:S02]  /*f1b0*/  FMUL.FTZ R22, R50, R0.reuse ;  /* 0x0000000032167220 */ /* 0x080fe40000410000 */
[----:B------:R-:W-:Y:S01]  /*f1c0*/  FMUL.FTZ R23, R51, R0 ;  /* 0x0000000033177220 */ /* 0x000fe20000410000 */
[----:B------:R3:W-:Y:S01]  /*f1d0*/  MUFU.EX2 R2, R6 ;  /* 0x0000000600027308 */ /* 0x0007e20000000800 */
[-C--:B------:R-:W-:Y:S01]  /*f1e0*/  FMUL.FTZ R52, R52, R95.reuse ;  /* 0x0000005f34347220 */ /* 0x080fe20000410000 */
[----:B------:R-:W-:Y:S01]  /*f1f0*/  LDSM.16.MT88.4 R48, [R120+0x8000] ;  /* 0x008000007830783b */ /* 0x000fe20000004200 */
[----:B------:R-:W-:-:S02]  /*f200*/  FMUL.FTZ R53, R53, R95 ;  /* 0x0000005f35357220 */ /* 0x000fc40000410000 */
[-C--:B------:R-:W-:Y:S02]  /*f210*/  FMUL.FTZ R54, R54, R0.reuse ;  /* 0x0000000036367220 */ /* 0x080fe40000410000 */
[-C--:B------:R-:W-:Y:S01]  /*f220*/  FMUL.FTZ R55, R55, R0.reuse ;  /* 0x0000000037377220 */ /* 0x080fe20000410000 */
[----:B------:R-:W4:Y:S01]  /*f230*/  MUFU.EX2 R91, R91 ;  /* 0x0000005b005b7308 */ /* 0x000f220000000800 */
[----:B--2---:R-:W-:Y:S01]  /*f240*/  F2FP.PACK_AB R81, R92, R85 ;  /* 0x000000555c51723e */ /* 0x004fe200000000ff */
[-C--:B------:R-:W-:Y:S02]  /*f250*/  FMUL.FTZ R60, R60, R95.reuse ;  /* 0x0000005f3c3c7220 */ /* 0x080fe40000410000 */
[----:B------:R-:W-:Y:S02]  /*f260*/  FMUL.FTZ R61, R61, R95 ;  /* 0x0000005f3d3d7220 */ /* 0x000fe40000410000 */
[-C--:B------:R-:W-:Y:S02]  /*f270*/  FMUL.FTZ R62, R62, R0.reuse ;  /* 0x000000003e3e7220 */ /* 0x080fe40000410000 */
[----:B---3--:R-:W-:Y:S01]  /*f280*/  FMUL.FTZ R6, R82, R0 ;  /* 0x0000000052067220 */ /* 0x008fe20000410000 */
[----:B------:R-:W-:Y:S01]  /*f290*/  F2FP.PACK_AB R82, R3, R88 ;  /* 0x000000580352723e */ /* 0x000fe200000000ff */
[----:B------:R-:W-:Y:S01]  /*f2a0*/  MUFU.EX2 R110, R110 ;  /* 0x0000006e006e7308 */ /* 0x000fe20000000800 */
[----:B------:R-:W-:-:S02]  /*f2b0*/  FMUL.FTZ R63, R63, R0 ;  /* 0x000000003f3f7220 */ /* 0x000fc40000410000 */
[-C--:B------:R-:W-:Y:S02]  /*f2c0*/  FMUL.FTZ R12, R40, R95.reuse ;  /* 0x0000005f280c7220 */ /* 0x080fe40000410000 */
[-C--:B------:R-:W-:Y:S01]  /*f2d0*/  FMUL.FTZ R13, R41, R95.reuse ;  /* 0x0000005f290d7220 */ /* 0x080fe20000410000 */
[----:B----4-:R-:W-:Y:S01]  /*f2e0*/  F2FP.PACK_AB R83, R91, R2 ;  /* 0x000000025b53723e */ /* 0x010fe200000000ff */
[-C--:B------:R-:W-:Y:S01]  /*f2f0*/  FMUL.FTZ R14, R42, R0.reuse ;  /* 0x000000002a0e7220 */ /* 0x080fe20000410000 */
[----:B------:R-:W2:Y:S01]  /*f300*/  MUFU.EX2 R109, R109 ;  /* 0x0000006d006d7308 */ /* 0x000ea20000000800 */
[----:B------:R-:W-:Y:S02]  /*f310*/  FMUL.FTZ R15, R43, R0 ;  /* 0x000000002b0f7220 */ /* 0x000fe40000410000 */
[-C--:B------:R-:W-:Y:S01]  /*f320*/  FMUL.FTZ R44, R44, R95.reuse ;  /* 0x0000005f2c2c7220 */ /* 0x080fe20000410000 */
[----:B------:R-:W3:Y:S01]  /*f330*/  LDSM.16.MT88.4 R40, [R122+0x8000] ;  /* 0x008000007a28783b */ /* 0x000ee20000004200 */
[----:B-1----:R-:W-:Y:S01]  /*f340*/  HMMA.16816.F32 R4, R80, R8, R4 ;  /* 0x000000085004723c */ /* 0x002fe20000001804 */
[----:B------:R-:W-:-:S02]  /*f350*/  FMUL.FTZ R45, R45, R95 ;  /* 0x0000005f2d2d7220 */ /* 0x000fc40000410000 */
[----:B------:R-:W-:Y:S01]  /*f360*/  MUFU.EX2 R106, R106 ;  /* 0x0000006a006a7308 */ /* 0x000fe20000000800 */
[-C--:B------:R-:W-:Y:S02]  /*f370*/  FMUL.FTZ R46, R46, R0.reuse ;  /* 0x000000002e2e7220 */ /* 0x080fe40000410000 */
[-C--:B------:R-:W-:Y:S02]  /*f380*/  FMUL.FTZ R47, R47, R0.reuse ;  /* 0x000000002f2f7220 */ /* 0x080fe40000410000 */
[----:B------:R-:W-:Y:S01]  /*f390*/  HMMA.16816.F32 R8, R80, R10, R36 ;  /* 0x0000000a5008723c */ /* 0x000fe20000001824 */
[-C--:B------:R-:W-:Y:S02]  /*f3a0*/  FMUL.FTZ R76, R76, R95.reuse ;  /* 0x0000005f4c4c7220 */ /* 0x080fe40000410000 */
[----:B------:R-:W1:Y:S01]  /*f3b0*/  MUFU.EX2 R105, R105 ;  /* 0x0000006900697308 */ /* 0x000e620000000800 */
[----:B------:R-:W-:Y:S02]  /*f3c0*/  FMUL.FTZ R77, R77, R95 ;  /* 0x0000005f4d4d7220 */ /* 0x000fe40000410000 */
[----:B------:R-:W-:-:S02]  /*f3d0*/  FMUL.FTZ R78, R78, R0 ;  /* 0x000000004e4e7220 */ /* 0x000fc40000410000 */
[C---:B------:R-:W-:Y:S01]  /*f3e0*/  HMMA.16816.F32 R20, R80.reuse, R24, R20 ;  /* 0x000000185014723c */ /* 0x040fe20000001814 */
[-C--:B------:R-:W-:Y:S02]  /*f3f0*/  FMUL.FTZ R36, R64, R95.reuse ;  /* 0x0000005f40247220 */ /* 0x080fe40000410000 */
[----:B------:R-:W-:Y:S01]  /*f400*/  MUFU.EX2 R108, R108 ;  /* 0x0000006c006c7308 */ /* 0x000fe20000000800 */
[----:B------:R-:W-:Y:S02]  /*f410*/  FMUL.FTZ R37, R65, R95 ;  /* 0x0000005f41257220 */ /* 0x000fe40000410000 */
[-C--:B------:R-:W-:Y:S02]  /*f420*/  FMUL.FTZ R38, R66, R0.reuse ;  /* 0x0000000042267220 */ /* 0x080fe40000410000 */
[----:B------:R-:W-:Y:S01]  /*f430*/  HMMA.16816.F32 R28, R80, R32, R28 ;  /* 0x00000020501c723c */ /* 0x000fe2000000181c */
[-C--:B------:R-:W-:Y:S02]  /*f440*/  FMUL.FTZ R39, R67, R0.reuse ;  /* 0x0000000043277220 */ /* 0x080fe40000410000 */
[----:B------:R-:W4:Y:S01]  /*f450*/  MUFU.EX2 R107, R107 ;  /* 0x0000006b006b7308 */ /* 0x000f220000000800 */
[----:B------:R-:W-:-:S02]  /*f460*/  FMUL.FTZ R79, R79, R0 ;  /* 0x000000004f4f7220 */ /* 0x000fc40000410000 */
[-C--:B------:R-:W-:Y:S02]  /*f470*/  FMUL.FTZ R72, R72, R95.reuse ;  /* 0x0000005f48487220 */ /* 0x080fe40000410000 */
[C---:B------:R-:W-:Y:S01]  /*f480*/  HMMA.16816.F32 R24, R80.reuse, R26, R52 ;  /* 0x0000001a5018723c */ /* 0x040fe20000001834 */
[----:B------:R-:W-:Y:S02]  /*f490*/  FMUL.FTZ R73, R73, R95 ;  /* 0x0000005f49497220 */ /* 0x000fe40000410000 */
[----:B------:R-:W-:Y:S01]  /*f4a0*/  MUFU.EX2 R104, R104 ;  /* 0x0000006800687308 */ /* 0x000fe20000000800 */
[-C--:B------:R-:W-:Y:S02]  /*f4b0*/  FMUL.FTZ R74, R74, R0.reuse ;  /* 0x000000004a4a7220 */ /* 0x080fe40000410000 */
[----:B------:R-:W-:Y:S01]  /*f4c0*/  FMUL.FTZ R75, R75, R0 ;  /* 0x000000004b4b7220 */ /* 0x000fe20000410000 */
[----:B--2---:R-:W-:Y:S01]  /*f4d0*/  F2FP.PACK_AB R52, R109, R110 ;  /* 0x0000006e6d34723e */ /* 0x004fe200000000ff */
[----:B------:R-:W-:Y:S01]  /*f4e0*/  HMMA.16816.F32 R32, R80, R34, R60 ;  /* 0x000000225020723c */ /* 0x000fe2000000183c */
[----:B-1----:R-:W-:Y:S01]  /*f4f0*/  F2FP.PACK_AB R54, R105, R106 ;  /* 0x0000006a6936723e */ /* 0x002fe200000000ff */
[----:B------:R-:W1:Y:S01]  /*f500*/  LDSM.16.MT88.4 R60, [R120+0x6400] ;  /* 0x00640000783c783b */ /* 0x000e620000004200 */
[----:B------:R-:W2:Y:S01]  /*f510*/  MUFU.EX2 R103, R103 ;  /* 0x0000006700677308 */ /* 0x000ea20000000800 */
[----:B----4-:R-:W-:Y:S01]  /*f520*/  F2FP.PACK_AB R53, R107, R108 ;  /* 0x0000006c6b35723e */ /* 0x010fe200000000ff */
[----:B------:R-:W-:-:S02]  /*f530*/  FFMA.FTZ R113, R118, c[0x0][0x23c], -R101 ;  /* 0x00008f0076717a23 */ /* 0x000fc40000010865 */
[--C-:B------:R-:W-:Y:S01]  /*f540*/  FFMA.FTZ R138, R138, c[0x0][0x23c], -R101.reuse ;  /* 0x00008f008a8a7a23 */ /* 0x100fe20000010865 */
[C---:B------:R-:W-:Y:S01]  /*f550*/  HMMA.16816.F32 R12, R80.reuse, R16, R12 ;  /* 0x00000010500c723c */ /* 0x040fe2000000180c */
[--C-:B------:R-:W-:Y:S02]  /*f560*/  FFMA.FTZ R111, R140, c[0x0][0x23c], -R101.reuse ;  /* 0x00008f008c6f7a23 */ /* 0x100fe40000010865 */
[----:B------:R-:W-:Y:S01]  /*f570*/  FFMA.FTZ R118, R146, c[0x0][0x23c], -R101 ;  /* 0x00008f0092767a23 */ /* 0x000fe20000010865 */
[----:B------:R-:W-:Y:S01]  /*f580*/  MUFU.EX2 R113, R113 ;  /* 0x0000007100717308 */ /* 0x000fe20000000800 */
[--C-:B------:R-:W-:Y:S02]  /*f590*/  FFMA.FTZ R117, R136, c[0x0][0x23c], -R93.reuse ;  /* 0x00008f0088757a23 */ /* 0x100fe4000001085d */
[--C-:B------:R-:W-:Y:S01]  /*f5a0*/  FFMA.FTZ R116, R116, c[0x0][0x23c], -R93.reuse ;  /* 0x00008f0074747a23 */ /* 0x100fe2000001085d */
[----:B------:R-:W-:Y:S01]  /*f5b0*/  HMMA.16816.F32 R16, R80, R18, R44 ;  /* 0x000000125010723c */ /* 0x000fe2000000182c */
[--C-:B------:R-:W-:Y:S01]  /*f5c0*/  FFMA.FTZ R112, R112, c[0x0][0x23c], -R93.reuse ;  /* 0x00008f0070707a23 */ /* 0x100fe2000001085d */
[----:B--2---:R-:W-:Y:S01]  /*f5d0*/  F2FP.PACK_AB R55, R103, R104 ;  /* 0x000000686737723e */ /* 0x004fe200000000ff */
[----:B------:R-:W-:Y:S01]  /*f5e0*/  FFMA.FTZ R115, R114, c[0x0][0x23c], -R93 ;  /* 0x00008f0072737a23 */ /* 0x000fe2000001085d */
[----:B------:R-:W-:Y:S01]  /*f5f0*/  MUFU.EX2 R138, R138 ;  /* 0x0000008a008a7308 */ /* 0x000fe20000000800 */
[----:B------:R-:W-:-:S03]  /*f600*/  FFMA.FTZ R114, R99, c[0x0][0x23c], -R101 ;  /* 0x00008f0063727a23 */ /* 0x000fc60000010865 */
[----:B---3--:R-:W-:Y:S01]  /*f610*/  HMMA.16816.F32 R36, R80, R40, R36 ;  /* 0x000000285024723c */ /* 0x008fe20000001824 */
[-C--:B------:R-:W-:Y:S02]  /*f620*/  FMUL.FTZ R44, R68, R95.reuse ;  /* 0x0000005f442c7220 */ /* 0x080fe40000410000 */
[----:B------:R-:W-:Y:S02]  /*f630*/  FMUL.FTZ R45, R69, R95 ;  /* 0x0000005f452d7220 */ /* 0x000fe40000410000 */
[-C--:B------:R-:W-:Y:S01]  /*f640*/  FMUL.FTZ R46, R70, R0.reuse ;  /* 0x00000000462e7220 */ /* 0x080fe20000410000 */
[----:B------:R-:W-:Y:S01]  /*f650*/  MUFU.EX2 R111, R111 ;  /* 0x0000006f006f7308 */ /* 0x000fe20000000800 */
[----:B------:R-:W-:Y:S01]  /*f660*/  FMUL.FTZ R47, R71, R0 ;  /* 0x00000000472f7220 */ /* 0x000fe20000410000 */
[----:B------:R-:W-:Y:S01]  /*f670*/  HMMA.16816.F32 R4, R52, R56, R4 ;  /* 0x000000383404723c */ /* 0x000fe20000001804 */
[--C-:B------:R-:W-:Y:S02]  /*f680*/  FFMA.FTZ R97, R97, c[0x0][0x23c], -R101.reuse ;  /* 0x00008f0061617a23 */ /* 0x100fe40000010865 */
[----:B------:R-:W-:-:S02]  /*f690*/  FFMA.FTZ R99, R102, c[0x0][0x23c], -R101 ;  /* 0x00008f0066637a23 */ /* 0x000fc40000010865 */
[----:B------:R-:W-:Y:S01]  /*f6a0*/  FFMA.FTZ R100, R100, c[0x0][0x23c], -R101 ;  /* 0x00008f0064647a23 */ /* 0x000fe20000010865 */
[----:B------:R-:W-:Y:S01]  /*f6b0*/  MUFU.EX2 R118, R118 ;  /* 0x0000007600767308 */ /* 0x000fe20000000800 */
[--C-:B------:R-:W-:Y:S01]  /*f6c0*/  FFMA.FTZ R101, R98, c[0x0][0x23c], -R93.reuse ;  /* 0x00008f0062657a23 */ /* 0x100fe2000001085d */
[C---:B------:R-:W-:Y:S01]  /*f6d0*/  HMMA.16816.F32 R8, R52.reuse, R58, R8 ;  /* 0x0000003a3408723c */ /* 0x040fe20000001808 */
[----:B------:R-:W2:Y:S01]  /*f6e0*/  LDSM.16.MT88.4 R56, [R122+0x7400] ;  /* 0x007400007a38783b */ /* 0x000ea20000004200 */
[--C-:B------:R-:W-:Y:S02]  /*f6f0*/  FFMA.FTZ R96, R96, c[0x0][0x23c], -R93.reuse ;  /* 0x00008f0060607a23 */ /* 0x100fe4000001085d */
[--C-:B------:R-:W-:Y:S02]  /*f700*/  FFMA.FTZ R98, R84, c[0x0][0x23c], -R93.reuse ;  /* 0x00008f0054627a23 */ /* 0x100fe4000001085d */
[----:B------:R-:W-:Y:S01]  /*f710*/  MUFU.EX2 R117, R117 ;  /* 0x0000007500757308 */ /* 0x000fe20000000800 */
[----:B------:R-:W-:Y:S01]  /*f720*/  FFMA.FTZ R93, R87, c[0x0][0x23c], -R93 ;  /* 0x00008f00575d7a23 */ /* 0x000fe2000001085d */
[----:B-1----:R-:W-:Y:S01]  /*f730*/  HMMA.16816.F32 R12, R52, R60, R12 ;  /* 0x0000003c340c723c */ /* 0x002fe2000000180c */
[----:B------:R-:W-:-:S04]  /*f740*/  FFMA.FTZ R95, R143, R95, R94 ;  /* 0x0000005f8f5f7223 */ /* 0x000fc8000001005e */
[----:B------:R-:W-:Y:S01]  /*f750*/  FADD.FTZ R95, R86, R95 ;  /* 0x0000005f565f7221 */ /* 0x000fe20000010000 */
[----:B------:R-:W-:Y:S02]  /*f760*/  MUFU.EX2 R116, R116 ;  /* 0x0000007400747308 */ /* 0x000fe40000000800 */
[----:B------:R-:W-:Y:S01]  /*f770*/  HMMA.16816.F32 R16, R52, R62, R16 ;  /* 0x0000003e3410723c */ /* 0x000fe20000001810 */
[----:B------:R-:W1:Y:S01]  /*f780*/  LDSM.16.MT88.4 R60, [R120+0x7400] ;  /* 0x00740000783c783b */ /* 0x000e620000004200 */
[----:B------:R-:W-:-:S04]  /*f790*/  FADD.FTZ R88, R88, R95 ;  /* 0x0000005f58587221 */ /* 0x000fc80000010000 */
[----:B------:R-:W-:Y:S01]  /*f7a0*/  MUFU.EX2 R112, R112 ;  /* 0x0000007000707308 */ /* 0x000fe20000000800 */
[----:B------:R-:W-:Y:S01]  /*f7b0*/  FADD.FTZ R3, R3, R88 ;  /* 0x0000005803037221 */ /* 0x000fe20000010000 */
[----:B------:R-:W-:Y:S01]  /*f7c0*/  HMMA.16816.F32 R40, R80, R42, R76 ;  /* 0x0000002a5028723c */ /* 0x000fe2000000184c */
[----:B------:R-:W-:Y:S02]  /*f7d0*/  LDSM.16.MT88.4 R76, [R122+0x8800] ;  /* 0x008800007a4c783b */ /* 0x000fe40000004200 */
[----:B------:R-:W-:-:S03]  /*f7e0*/  FADD.FTZ R110, R110, R3 ;  /* 0x000000036e6e7221 */ /* 0x000fc60000010000 */
[----:B------:R-:W-:Y:S01]  /*f7f0*/  MUFU.EX2 R115, R115 ;  /* 0x0000007300737308 */ /* 0x000fe20000000800 */
[----:B------:R-:W-:Y:S01]  /*f800*/  FADD.FTZ R109, R109, R110 ;  /* 0x0000006e6d6d7221 */ /* 0x000fe20000010000 */
[C---:B------:R-:W-:Y:S06]  /*f810*/  HMMA.16816.F32 R44, R80.reuse, R48, R44 ;  /* 0x00000030502c723c */ /* 0x040fec000000182c */
[----:B------:R-:W-:Y:S02]  /*f820*/  MUFU.EX2 R97, R97 ;  /* 0x0000006100617308 */ /* 0x000fe40000000800 */
[----:B------:R-:W-:Y:S01]  /*f830*/  HMMA.16816.F32 R48, R80, R50, R72 ;  /* 0x000000325030723c */ /* 0x000fe20000001848 */
[----:B------:R-:W-:Y:S05]  /*f840*/  LDSM.16.MT88.4 R72, [R120+0x8800] ;  /* 0x008800007848783b */ /* 0x000fea0000004200 */
[----:B------:R-:W3:Y:S02]  /*f850*/  MUFU.EX2 R114, R114 ;  /* 0x0000007200727308 */ /* 0x000ee40000000800 */
[C---:B--2---:R-:W-:Y:S06]  /*f860*/  HMMA.16816.F32 R20, R52.reuse, R56, R20 ;  /* 0x000000383414723c */ /* 0x044fec0000001814 */
[----:B------:R-:W-:Y:S02]  /*f870*/  MUFU.EX2 R99, R99 ;  /* 0x0000006300637308 */ /* 0x000fe40000000800 */
[C---:B------:R-:W-:Y:S01]  /*f880*/  HMMA.16816.F32 R24, R52.reuse, R58, R24 ;  /* 0x0000003a3418723c */ /* 0x040fe20000001818 */
[----:B------:R-:W2:Y:S05]  /*f890*/  LDSM.16.MT88.4 R56, [R122+0x8400] ;  /* 0x008400007a38783b */ /* 0x000eaa0000004200 */
[----:B------:R-:W4:Y:S01]  /*f8a0*/  MUFU.EX2 R100, R100 ;  /* 0x0000006400647308 */ /* 0x000f220000000800 */
[----:B---3--:R-:W-:Y:S01]  /*f8b0*/  F2FP.PACK_AB R84, R114, R97 ;  /* 0x000000617254723e */ /* 0x008fe200000000ff */
[C---:B-1----:R-:W-:Y:S06]  /*f8c0*/  HMMA.16816.F32 R28, R52.reuse, R60, R28 ;  /* 0x0000003c341c723c */ /* 0x042fec000000181c */
[----:B------:R-:W-:Y:S02]  /*f8d0*/  MUFU.EX2 R96, R96 ;  /* 0x0000006000607308 */ /* 0x000fe40000000800 */
[----:B------:R-:W-:Y:S01]  /*f8e0*/  HMMA.16816.F32 R32, R52, R62, R32 ;  /* 0x0000003e3420723c */ /* 0x000fe20000001820 */
[----:B------:R-:W1:Y:S05]  /*f8f0*/  LDSM.16.MT88.4 R60, [R120+0x8400] ;  /* 0x00840000783c783b */ /* 0x000e6a0000004200 */
[----:B------:R-:W-:Y:S01]  /*f900*/  MUFU.EX2 R101, R101 ;  /* 0x0000006500657308 */ /* 0x000fe20000000800 */
[----:B----4-:R-:W-:-:S07]  /*f910*/  F2FP.PACK_AB R86, R100, R99 ;  /* 0x000000636456723e */ /* 0x010fce00000000ff */
[----:B------:R-:W-:Y:S08]  /*f920*/  MUFU.EX2 R98, R98 ;  /* 0x0000006200627308 */ /* 0x000ff00000000800 */
[----:B------:R-:W3:Y:S01]  /*f930*/  MUFU.EX2 R93, R93 ;  /* 0x0000005d005d7308 */ /* 0x000ee20000000800 */
[C---:B--2---:R-:W-:Y:S08]  /*f940*/  HMMA.16816.F32 R36, R52.reuse, R56, R36 ;  /* 0x000000383424723c */ /* 0x044ff00000001824 */
[----:B------:R-:W-:Y:S01]  /*f950*/  HMMA.16816.F32 R40, R52, R58, R40 ;  /* 0x0000003a3428723c */ /* 0x000fe20000001828 */
[----:B------:R-:W2:Y:S01]  /*f960*/  LDSM.16.MT88.4 R56, [R122+0x6800] ;  /* 0x006800007a38783b */ /* 0x000ea20000004200 */
[----:B---3--:R-:W-:-:S06]  /*f970*/  F2FP.PACK_AB R87, R93, R98 ;  /* 0x000000625d57723e */ /* 0x008fcc00000000ff */
[C---:B-1----:R-:W-:Y:S08]  /*f980*/  HMMA.16816.F32 R44, R52.reuse, R60, R44 ;  /* 0x0000003c342c723c */ /* 0x042ff0000000182c */
[----:B------:R-:W-:Y:S01]  /*f990*/  HMMA.16816.F32 R48, R52, R62, R48 ;  /* 0x0000003e3430723c */ /* 0x000fe20000001830 */
[----:B------:R-:W1:Y:S06]  /*f9a0*/  LDSM.16.MT88.4 R60, [R120+0x6800] ;  /* 0x00680000783c783b */ /* 0x000e6c0000004200 */
[----:B------:R-:W-:-:S02]  /*f9b0*/  F2FP.PACK_AB R52, R138, R113 ;  /* 0x000000718a34723e */ /* 0x000fc400000000ff */
[----:B------:R-:W-:Y:S02]  /*f9c0*/  F2FP.PACK_AB R53, R116, R117 ;  /* 0x000000757435723e */ /* 0x000fe400000000ff */
[----:B------:R-:W-:Y:S02]  /*f9d0*/  F2FP.PACK_AB R54, R118, R111 ;  /* 0x0000006f7636723e */ /* 0x000fe400000000ff */
[----:B------:R-:W-:-:S07]  /*f9e0*/  F2FP.PACK_AB R55, R115, R112 ;  /* 0x000000707337723e */ /* 0x000fce00000000ff */
[C---:B------:R-:W-:Y:S01]  /*f9f0*/  HMMA.16816.F32 R64, R52.reuse, R76, R36 ;  /* 0x0000004c3440723c */ /* 0x040fe20000001824 */
[----:B------:R-:W-:Y:S07]  /*fa00*/  LDSM.16.MT88.4 R36, [R122+0x6c00] ;  /* 0x006c00007a24783b */ /* 0x000fee0000004200 */
[C---:B--2---:R-:W-:Y:S08]  /*fa10*/  HMMA.16816.F32 R4, R52.reuse, R56, R4 ;  /* 0x000000383404723c */ /* 0x044ff00000001804 */
[C---:B------:R-:W-:Y:S01]  /*fa20*/  HMMA.16816.F32 R8, R52.reuse, R58, R8 ;  /* 0x0000003a3408723c */ /* 0x040fe20000001808 */
[----:B------:R-:W2:Y:S07]  /*fa30*/  LDSM.16.MT88.4 R56, [R122+0x7800] ;  /* 0x007800007a38783b */ /* 0x000eae0000004200 */
[C---:B------:R-:W-:Y:S01]  /*fa40*/  HMMA.16816.F32 R68, R52.reuse, R72, R44 ;  /* 0x000000483444723c */ /* 0x040fe2000000182c */
[----:B------:R-:W-:Y:S07]  /*fa50*/  LDSM.16.MT88.4 R44, [R120+0x6c00] ;  /* 0x006c0000782c783b */ /* 0x000fee0000004200 */
[C---:B-1----:R-:W-:Y:S08]  /*fa60*/  HMMA.16816.F32 R12, R52.reuse, R60, R12 ;  /* 0x0000003c340c723c */ /* 0x042ff0000000180c */
[C---:B------:R-:W-:Y:S01]  /*fa70*/  HMMA.16816.F32 R16, R52.reuse, R62, R16 ;  /* 0x0000003e3410723c */ /* 0x040fe20000001810 */
[----:B------:R-:W-:Y:S07]  /*fa80*/  LDSM.16.MT88.4 R60, [R120+0x7c00] ;  /* 0x007c0000783c783b */ /* 0x000fee0000004200 */
[C---:B------:R-:W-:Y:S08]  /*fa90*/  HMMA.16816.F32 R76, R52.reuse, R78, R40 ;  /* 0x0000004e344c723c */ /* 0x040ff00000001828 */
[C---:B------:R-:W-:Y:S08]  /*faa0*/  HMMA.16816.F32 R72, R52.reuse, R74, R48 ;  /* 0x0000004a3448723c */ /* 0x040ff00000001830 */
[C---:B--2---:R-:W-:Y:S08]  /*fab0*/  HMMA.16816.F32 R20, R52.reuse, R56, R20 ;  /* 0x000000383414723c */ /* 0x044ff00000001814 */
[C---:B------:R-:W-:Y:S01]  /*fac0*/  HMMA.16816.F32 R24, R52.reuse, R58, R24 ;  /* 0x0000003a3418723c */ /* 0x040fe20000001818 */
[----:B------:R-:W1:Y:S07]  /*fad0*/  LDSM.16.MT88.4 R56, [R120+0x7800] ;  /* 0x007800007838783b */ /* 0x000e6e0000004200 */
[C---:B-1----:R-:W-:Y:S07]  /*fae0*/  HMMA.16816.F32 R28, R52.reuse, R56, R28 ;  /* 0x00000038341c723c */ /* 0x042fee000000181c */
[----:B------:R-:W-:Y:S01]  /*faf0*/  FFMA.FTZ R57, R142, R0, R85 ;  /* 0x000000008e397223 */ /* 0x000fe20000010055 */
[----:B------:R-:W-:Y:S01]  /*fb00*/  F2FP.PACK_AB R85, R101, R96 ;  /* 0x000000606555723e */ /* 0x000fe200000000ff */
[----:B------:R-:W-:Y:S01]  /*fb10*/  HMMA.16816.F32 R32, R52, R58, R32 ;  /* 0x0000003a3420723c */ /* 0x000fe20000001820 */
[----:B------:R-:W1:Y:S01]  /*fb20*/  LDSM.16.MT88.4 R52, [R122+0x7c00] ;  /* 0x007c00007a34783b */ /* 0x000e620000004200 */
[----:B------:R-:W-:-:S04]  /*fb30*/  FADD.FTZ R0, R106, R109 ;  /* 0x0000006d6a007221 */ /* 0x000fc80000010000 */
[----:B------:R-:W-:Y:S02]  /*fb40*/  FADD.FTZ R0, R105, R0 ;  /* 0x0000000069007221 */ /* 0x000fe40000010000 */
[----:B------:R-:W-:Y:S01]  /*fb50*/  HMMA.16816.F32 R80, R84, R36, R4 ;  /* 0x000000245450723c */ /* 0x000fe20000001804 */
[----:B------:R-:W-:Y:S01]  /*fb60*/  LDSM.16.MT88.4 R4, [R120+0x8c00] ;  /* 0x008c00007804783b */ /* 0x000fe20000004200 */
[----:B------:R-:W-:Y:S01]  /*fb70*/  FADD.FTZ R113, R113, R0 ;  /* 0x0000000071717221 */ /* 0x000fe20000010000 */
[----:B------:R-:W-:-:S03]  /*fb80*/  MOV R0, R89 ;  /* 0x0000005900007202 */ /* 0x000fc60000000f00 */
[----:B------:R-:W-:Y:S02]  /*fb90*/  FADD.FTZ R138, R138, R113 ;  /* 0x000000718a8a7221 */ /* 0x000fe40000010000 */
[----:B------:R-:W-:Y:S01]  /*fba0*/  HMMA.16816.F32 R36, R84, R38, R8 ;  /* 0x000000265424723c */ /* 0x000fe20000001808 */
[----:B------:R-:W2:Y:S01]  /*fbb0*/  LDSM.16.MT88.4 R8, [R122+0x8c00] ;  /* 0x008c00007a08783b */ /* 0x000ea20000004200 */
[----:B------:R-:W-:-:S04]  /*fbc0*/  FADD.FTZ R111, R111, R138 ;  /* 0x0000008a6f6f7221 */ /* 0x000fc80000010000 */
[----:B------:R-:W-:Y:S02]  /*fbd0*/  FADD.FTZ R118, R118, R111 ;  /* 0x0000006f76767221 */ /* 0x000fe40000010000 */
[----:B------:R-:W-:Y:S02]  /*fbe0*/  HMMA.16816.F32 R40, R84, R44, R12 ;  /* 0x0000002c5428723c */ /* 0x000fe4000000180c */
[----:B------:R-:W-:-:S04]  /*fbf0*/  FADD.FTZ R97, R97, R118 ;  /* 0x0000007661617221 */ /* 0x000fc80000010000 */
[----:B------:R-:W-:Y:S02]  /*fc00*/  FADD.FTZ R114, R114, R97 ;  /* 0x0000006172727221 */ /* 0x000fe40000010000 */
[----:B------:R-:W-:Y:S01]  /*fc10*/  FADD.FTZ R13, R92, R57 ;  /* 0x000000395c0d7221 */ /* 0x000fe20000010000 */
[C---:B------:R-:W-:Y:S01]  /*fc20*/  HMMA.16816.F32 R44, R84.reuse, R46, R16 ;  /* 0x0000002e542c723c */ /* 0x040fe20000001810 */
[----:B------:R-:W-:Y:S02]  /*fc30*/  FADD.FTZ R99, R99, R114 ;  /* 0x0000007263637221 */ /* 0x000fe40000010000 */
[----:B------:R-:W-:Y:S02]  /*fc40*/  FADD.FTZ R2, R2, R13 ;  /* 0x0000000d02027221 */ /* 0x000fe40000010000 */
[----:B------:R-:W-:Y:S02]  /*fc50*/  FADD.FTZ R143, R100, R99 ;  /* 0x00000063648f7221 */ /* 0x000fe40000010000 */
        /* <DEDUP_REMOVED lines=22> */
.L_x_4606:
[----:B------:R-:W-:-:S13]  /*fdc0*/  ISETP.GT.AND P0, PT, R139, R126, PT ;  /* 0x0000007e8b00720c */ /* 0x000fda0003f04270 */
        /* <DEDUP_REMOVED lines=11> */
.L_x_4616:
        /* <DEDUP_REMOVED lines=66> */
.L_x_4613:
        /* <DEDUP_REMOVED lines=26> */
[----:B------:R-:W-:Y:S03]  /*10440*/  ISETP.GT.AND P0, PT, R139, R126, PT ;  /* 0x0000007e8b00720c */ /* 0x000fe60003f04270 */
        /* <DEDUP_REMOVED lines=166> */
.L_x_4615:
        /* <DEDUP_REMOVED lines=47> */
.L_x_4614:
        /* <DEDUP_REMOVED lines=55> */
[--C-:B------:R-:W-:Y:S01]  /*11510*/  FFMA.FTZ R98, R5, c[0x0][0x23c], -R102.reuse ;  /* 0x00008f0005627a23 */ /* 0x100fe20000010866 */
[----:B------:R-:W-:Y:S01]  /*11520*/  ISETP.GT.AND P0, PT, R139, R126, PT ;  /* 0x0000007e8b00720c */ /* 0x000fe20003f04270 */
[--C-:B------:R-:W-:Y:S02]  /*11530*/  FFMA.FTZ R96, R8, c[0x0][0x23c], -R102.reuse ;  /* 0x00008f0008607a23 */ /* 0x100fe40000010866 */
[--C-:B------:R-:W-:Y:S01]  /*11540*/  FFMA.FTZ R99, R6, c[0x0][0x23c], -R97.reuse ;  /* 0x00008f0006637a23 */ /* 0x100fe20000010861 */
[----:B------:R-:W-:Y:S01]  /*11550*/  MUFU.EX2 R87, R87 ;  /* 0x0000005700577308 */ /* 0x000fe20000000800 */
[--C-:B------:R-:W-:Y:S02]  /*11560*/  FFMA.FTZ R5, R9, c[0x0][0x23c], -R102.reuse ;  /* 0x00008f0009057a23 */ /* 0x100fe40000010866 */
[--C-:B------:R-:W-:Y:S02]  /*11570*/  FFMA.FTZ R6, R10, c[0x0][0x23c], -R97.reuse ;  /* 0x00008f000a067a23 */ /* 0x100fe40000010861 */
[----:B------:R-:W-:Y:S01]  /*11580*/  FMUL.FTZ R3, R85, c[0x0][0x23c] ;  /* 0x00008f0055037a20 */ /* 0x000fe20000410000 */
[----:B------:R-:W-:Y:S01]  /*11590*/  MOV R85, R2 ;  /* 0x0000000200557202 */ /* 0x000fe20000000f00 */
        /* <DEDUP_REMOVED lines=16> */
[----:B------:R-:W-:Y:S01]  /*116a0*/  FMUL.FTZ R48, R84, R48 ;  /* 0x0000003054307220 */ /* 0x000fe20000410000 */
[----:B----4-:R-:W-:Y:S01]  /*116b0*/  F2FP.PACK_AB R80, R98, R87 ;  /* 0x000000576250723e */ /* 0x010fe200000000ff */
[C---:B------:R-:W-:Y:S02]  /*116c0*/  FMUL.FTZ R49, R84.reuse, R49 ;  /* 0x0000003154317220 */ /* 0x040fe40000410000 */
[C---:B------:R-:W-:Y:S02]  /*116d0*/  FMUL.FTZ R52, R84.reuse, R52 ;  /* 0x0000003454347220 */ /* 0x040fe40000410000 */
[C---:B------:R-:W-:Y:S01]  /*116e0*/  FMUL.FTZ R53, R84.reuse, R53 ;  /* 0x0000003554357220 */ /* 0x040fe20000410000 */
[----:B------:R-:W3:Y:S01]  /*116f0*/  MUFU.EX2 R86, R86 ;  /* 0x0000005600567308 */ /* 0x000ee20000000800 */
[C---:B------:R-:W-:Y:S02]  /*11700*/  FMUL.FTZ R56, R84.reuse, R56 ;  /* 0x0000003854387220 */ /* 0x040fe40000410000 */
[----:B------:R-:W-:Y:S02]  /*11710*/  FMUL.FTZ R57, R84, R57 ;  /* 0x0000003954397220 */ /* 0x000fe40000410000 */
[C---:B--2---:R-:W-:Y:S02]  /*11720*/  FMUL.FTZ R10, R3.reuse, R82 ;  /* 0x00000052030a7220 */ /* 0x044fe40000410000 */
        /* <DEDUP_REMOVED lines=34> */
[----:B------:R-:W-:Y:S01]  /*11950*/  MUFU.EX2 R101, R101 ;  /* 0x0000006500657308 */ /* 0x000fe20000000800 */
[C---:B------:R-:W-:Y:S02]  /*11960*/  FMUL.FTZ R72, R84.reuse, R72 ;  /* 0x0000004854487220 */ /* 0x040fe40000410000 */
[----:B------:R-:W-:Y:S01]  /*11970*/  FMUL.FTZ R73, R84, R73 ;  /* 0x0000004954497220 */ /* 0x000fe20000410000 */
[----:B---3--:R-:W-:Y:S01]  /*11980*/  F2FP.PACK_AB R83, R7, R6 ;  /* 0x000000060753723e */ /* 0x008fe200000000ff */
[--C-:B------:R-:W-:Y:S02]  /*11990*/  FFMA.FTZ R104, R20, c[0x0][0x23c], -R102.reuse ;  /* 0x00008f0014687a23 */ /* 0x100fe40000010866 */
[--C-:B------:R-:W-:Y:S02]  /*119a0*/  FFMA.FTZ R106, R22, c[0x0][0x23c], -R97.reuse ;  /* 0x00008f00166a7a23 */ /* 0x100fe40000010861 */
[--C-:B------:R-:W-:Y:S02]  /*119b0*/  FFMA.FTZ R103, R23, c[0x0][0x23c], -R97.reuse ;  /* 0x00008f0017677a23 */ /* 0x100fe40000010861 */
[C---:B------:R-:W-:Y:S01]  /*119c0*/  HMMA.16816.F32 R8, R80.reuse, R88, R8 ;  /* 0x000000585008723c */ /* 0x040fe20000001808 */
[----:B------:R-:W-:Y:S04]  /*119d0*/  MUFU.EX2 R104, R104 ;  /* 0x0000006800687308 */ /* 0x000fe80000000800 */
[--C-:B------:R-:W-:Y:S02]  /*119e0*/  FFMA.FTZ R105, R24, c[0x0][0x23c], -R102.reuse ;  /* 0x00008f0018697a23 */ /* 0x100fe40000010866 */
[--C-:B------:R-:W-:Y:S01]  /*119f0*/  FFMA.FTZ R108, R26, c[0x0][0x23c], -R97.reuse ;  /* 0x00008f001a6c7a23 */ /* 0x100fe20000010861 */
[C---:B------:R-:W-:Y:S01]  /*11a00*/  HMMA.16816.F32 R36, R80.reuse, R90, R36 ;  /* 0x0000005a5024723c */ /* 0x040fe20000001824 */
[----:B------:R-:W2:Y:S02]  /*11a10*/  LDSM.16.MT88.4 R88, [R122+0x7000] ;  /* 0x007000007a58783b */ /* 0x000ea40000004200 */
        /* <DEDUP_REMOVED lines=22> */
[C---:B--2---:R-:W-:Y:S02]  /*11b80*/  HMMA.16816.F32 R48, R80.reuse, R88, R48 ;  /* 0x000000585030723c */ /* 0x044fe40000001830 */
[----:B------:R-:W-:Y:S01]  /*11b90*/  MUFU.EX2 R107, R107 ;  /* 0x0000006b006b7308 */ /* 0x000fe20000000800 */
[----:B------:R-:W-:Y:S02]  /*11ba0*/  FADD.FTZ R6, R6, R99 ;  /* 0x0000006306067221 */ /* 0x000fe40000010000 */
[----:B------:R-:W-:Y:S02]  /*11bb0*/  FADD.FTZ R5, R5, R96 ;  /* 0x0000006005057221 */ /* 0x000fe40000010000 */
[----:B------:R-:W-:Y:S01]  /*11bc0*/  FADD.FTZ R6, R7, R6 ;  /* 0x0000000607067221 */ /* 0x000fe20000010000 */
[C---:B------:R-:W-:Y:S01]  /*11bd0*/  HMMA.16816.F32 R52, R80.reuse, R90, R52 ;  /* 0x0000005a5034723c */ /* 0x040fe20000001834 */
[----:B------:R-:W2:Y:S03]  /*11be0*/  LDSM.16.MT88.4 R88, [R122+0x8000] ;  /* 0x008000007a58783b */ /* 0x000ea60000004200 */
[----:B------:R-:W-:Y:S04]  /*11bf0*/  MUFU.EX2 R109, R109 ;  /* 0x0000006d006d7308 */ /* 0x000fe80000000800 */
[C---:B-1----:R-:W-:Y:S06]  /*11c00*/  HMMA.16816.F32 R56, R80.reuse, R92, R56 ;  /* 0x0000005c5038723c */ /* 0x042fec0000001838 */
[----:B------:R-:W-:Y:S02]  /*11c10*/  MUFU.EX2 R110, R110 ;  /* 0x0000006e006e7308 */ /* 0x000fe40000000800 */
[C---:B------:R-:W-:Y:S01]  /*11c20*/  HMMA.16816.F32 R60, R80.reuse, R94, R60 ;  /* 0x0000005e503c723c */ /* 0x040fe2000000183c */
[----:B------:R-:W1:Y:S07]  /*11c30*/  LDSM.16.MT88.4 R92, [R120+0x8000] ;  /* 0x00800000785c783b */ /* 0x000e6e0000004200 */
[----:B------:R-:W-:Y:S10]  /*11c40*/  MUFU.EX2 R112, R112 ;  /* 0x0000007000707308 */ /* 0x000ff40000000800 */
[----:B------:R-:W-:Y:S01]  /*11c50*/  MUFU.EX2 R111, R111 ;  /* 0x0000006f006f7308 */ /* 0x000fe20000000800 */
[C---:B--2---:R-:W-:Y:S09]  /*11c60*/  HMMA.16816.F32 R64, R80.reuse, R88, R64 ;  /* 0x000000585040723c */ /* 0x044ff20000001840 */
[----:B------:R-:W-:Y:S03]  /*11c70*/  MUFU.EX2 R113, R113 ;  /* 0x0000007100717308 */ /* 0x000fe60000000800 */
[--C-:B------:R-:W-:Y:S02]  /*11c80*/  FFMA.FTZ R89, R13, c[0x0][0x23c], -R102.reuse ;  /* 0x00008f000d597a23 */ /* 0x100fe40000010866 */
[----:B------:R-:W-:Y:S02]  /*11c90*/  FMUL.FTZ R13, R84, R77 ;  /* 0x0000004d540d7220 */ /* 0x000fe40000410000 */
[--C-:B------:R-:W-:Y:S03]  /*11ca0*/  FFMA.FTZ R88, R15, c[0x0][0x23c], -R97.reuse ;  /* 0x00008f000f587a23 */ /* 0x100fe60000010861 */
[----:B------:R-:W-:Y:S01]  /*11cb0*/  MUFU.EX2 R89, R89 ;  /* 0x0000005900597308 */ /* 0x000fe20000000800 */
[----:B------:R-:W-:Y:S01]  /*11cc0*/  FMUL.FTZ R15, R3, R79 ;  /* 0x0000004f030f7220 */ /* 0x000fe20000410000 */
[----:B------:R-:W-:Y:S01]  /*11cd0*/  MOV R3, R0 ;  /* 0x0000000000037202 */ /* 0x000fe20000000f00 */
[----:B------:R-:W2:Y:S05]  /*11ce0*/  LDSM.16.MT88.4 R76, [R122+0x6400] ;  /* 0x006400007a4c783b */ /* 0x000eaa0000004200 */
[C---:B------:R-:W-:Y:S02]  /*11cf0*/  HMMA.16816.F32 R12, R80.reuse, R90, R12 ;  /* 0x0000005a500c723c */ /* 0x040fe4000000180c */
[----:B------:R-:W3:Y:S05]  /*11d00*/  MUFU.EX2 R88, R88 ;  /* 0x0000005800587308 */ /* 0x000eea0000000800 */
[--C-:B------:R-:W-:Y:S01]  /*11d10*/  FFMA.FTZ R91, R17, c[0x0][0x23c], -R102.reuse ;  /* 0x00008f00115b7a23 */ /* 0x100fe20000010866 */
[C---:B-1----:R-:W-:Y:S04]  /*11d20*/  HMMA.16816.F32 R68, R80.reuse, R92, R68 ;  /* 0x0000005c5044723c */ /* 0x042fe80000001844 */
        /* <DEDUP_REMOVED lines=14> */
[----:B-1----:R-:W-:Y:S01]  /*11e10*/  F2FP.PACK_AB R16, R89, R100 ;  /* 0x000000645910723e */ /* 0x002fe200000000ff */
[----:B------:R-:W-:Y:S02]  /*11e20*/  FADD.FTZ R100, R100, R5 ;  /* 0x0000000564647221 */ /* 0x000fe40000010000 */
[----:B------:R-:W-:Y:S03]  /*11e30*/  FADD.FTZ R101, R101, R6 ;  /* 0x0000000665657221 */ /* 0x000fe60000010000 */
[----:B------:R-:W-:Y:S01]  /*11e40*/  LDSM.16.MT88.4 R32, [R122+0x7c00] ;  /* 0x007c00007a20783b */ /* 0x000fe20000004200 */
[----:B------:R-:W1:Y:S01]  /*11e50*/  MUFU.EX2 R93, R93 ;  /* 0x0000005d005d7308 */ /* 0x000e620000000800 */
[----:B------:R-:W-:Y:S02]  /*11e60*/  FADD.FTZ R89, R89, R100 ;  /* 0x0000006459597221 */ /* 0x000fe40000010000 */
[----:B------:R-:W-:Y:S01]  /*11e70*/  FADD.FTZ R101, R88, R101 ;  /* 0x0000006558657221 */ /* 0x000fe20000010000 */
[C---:B-----5:R-:W-:Y:S01]  /*11e80*/  F2FP.PACK_AB R18, R91.reuse, R90 ;  /* 0x0000005a5b12723e */ /* 0x060fe200000000ff */
[----:B------:R-:W-:Y:S04]  /*11e90*/  FADD.FTZ R90, R90, R89 ;  /* 0x000000595a5a7221 */ /* 0x000fe80000010000 */
[----:B------:R-:W-:Y:S01]  /*11ea0*/  FADD.FTZ R91, R91, R90 ;  /* 0x0000005a5b5b7221 */ /* 0x000fe20000010000 */
[----:B------:R-:W3:Y:S10]  /*11eb0*/  MUFU.EX2 R95, R95 ;  /* 0x0000005f005f7308 */ /* 0x000ef40000000800 */
[----:B------:R-:W5:Y:S01]  /*11ec0*/  MUFU.EX2 R94, R94 ;  /* 0x0000005e005e7308 */ /* 0x000f620000000800 */
[C---:B-1----:R-:W-:Y:S01]  /*11ed0*/  F2FP.PACK_AB R19, R93.reuse, R92 ;  /* 0x0000005c5d13723e */ /* 0x042fe200000000ff */
[----:B------:R-:W-:Y:S04]  /*11ee0*/  FADD.FTZ R92, R92, R101 ;  /* 0x000000655c5c7221 */ /* 0x000fe80000010000 */
[----:B------:R-:W-:Y:S04]  /*11ef0*/  FADD.FTZ R93, R93, R92 ;  /* 0x0000005c5d5d7221 */ /* 0x000fe80000010000 */
[----:B------:R-:W1:Y:S01]  /*11f00*/  MUFU.EX2 R102, R102 ;  /* 0x0000006600667308 */ /* 0x000e620000000800 */
[C---:B--2---:R-:W-:Y:S08]  /*11f10*/  HMMA.16816.F32 R8, R16.reuse, R76, R8 ;  /* 0x0000004c1008723c */ /* 0x044ff00000001808 */
[C---:B------:R-:W-:Y:S01]  /*11f20*/  HMMA.16816.F32 R36, R16.reuse, R78, R36 ;  /* 0x0000004e1024723c */ /* 0x040fe20000001824 */
[----:B------:R-:W2:Y:S01]  /*11f30*/  LDSM.16.MT88.4 R76, [R122+0x7400] ;  /* 0x007400007a4c783b */ /* 0x000ea20000004200 */
[----:B------:R-:W-:Y:S06]  /*11f40*/  MUFU.EX2 R114, R114 ;  /* 0x0000007200727308 */ /* 0x000fec0000000800 */
[C---:B----4-:R-:W-:Y:S04]  /*11f50*/  HMMA.16816.F32 R40, R16.reuse, R80, R40 ;  /* 0x000000501028723c */ /* 0x050fe80000001828 */
[----:B------:R-:W4:Y:S04]  /*11f60*/  MUFU.EX2 R97, R97 ;  /* 0x0000006100617308 */ /* 0x000f280000000800 */
        /* <DEDUP_REMOVED lines=10> */
[----:B------:R-:W-:Y:S07]  /*12010*/  LDSM.16.MT88.4 R76, [R122+0x8c00] ;  /* 0x008c00007a4c783b */ /* 0x000fee0000004200 */
[C---:B-1----:R-:W-:Y:S08]  /*12020*/  HMMA.16816.F32 R68, R16.reuse, R80, R68 ;  /* 0x000000501044723c */ /* 0x042ff00000001844 */
[----:B------:R-:W-:Y:S07]  /*12030*/  HMMA.16816.F32 R72, R16, R82, R72 ;  /* 0x000000521048723c */ /* 0x000fee0000001848 */
[----:B---3--:R-:W-:Y:S01]  /*12040*/  F2FP.PACK_AB R16, R95, R104 ;  /* 0x000000685f10723e */ /* 0x008fe200000000ff */
[----:B------:R-:W-:Y:S01]  /*12050*/  FADD.FTZ R104, R104, R91 ;  /* 0x0000005b68687221 */ /* 0x000fe20000010000 */
[----:B------:R-:W-:Y:S03]  /*12060*/  F2FP.PACK_AB R17, R103, R106 ;  /* 0x0000006a6711723e */ /* 0x000fe600000000ff */
        /* <DEDUP_REMOVED lines=53> */
.L_x_4612:
        /* <DEDUP_REMOVED lines=193> */
.L_x_4618:
[----:B--234-:R-:W-:Y:S05]  /*12fd0*/  BSYNC B0 ;  /* 0x0000000000007941 */ /* 0x01cfea0003800000 */
.L_x_4617:
        /* <DEDUP_REMOVED lines=19> */
.L_x_4620:
[----:B------:R-:W-:Y:S05]  /*13110*/  BSYNC B0 ;  /* 0x0000000000007941 */ /* 0x000fea0003800000 */
.L_x_4619:
        /* <DEDUP_REMOVED lines=10> */
.L_x_4622:
[----:B------:R-:W-:Y:S05]  /*131c0*/  BSYNC B0 ;  /* 0x0000000000007941 */ /* 0x000fea0003800000 */
.L_x_4621:
        /* <DEDUP_REMOVED lines=10> */
.L_x_4624:
[----:B------:R-:W-:Y:S05]  /*13270*/  BSYNC B0 ;  /* 0x0000000000007941 */ /* 0x000fea0003800000 */
.L_x_4623:
        /* <DEDUP_REMOVED lines=11> */
.L_x_4625:
        /* <DEDUP_REMOVED lines=13> */
.L_x_6154:


//--------------------- .text._ZN5flash24flash_fwd_splitkv_kernelI23Flash_fwd_kernel_traitsILi96ELi64ELi64ELi4ELb0ELb0EN7cutlass6half_tE19Flash_kernel_traitsILi96ELi64ELi64ELi4ES3_EELb1ELb0ELb0ELb0ELb0ELb1ELb1ELb1EEEvNS_16Flash_fwd_paramsE --------------------------
	.section	.text._ZN5flash24flash_fwd_splitkv_kernelI23Flash_fwd_kernel_traitsILi96ELi64ELi64ELi4ELb0ELb0EN7cutlass6half_tE19Flash_kernel_traitsILi96ELi64ELi64ELi4ES3_EELb1ELb0ELb0ELb0ELb0ELb1ELb1ELb1EEEvNS_16Flash_fwd_paramsE,"ax",@progbits
	.sectioninfo	@"SHI_REGISTERS=168"
	.align	128
        .global         _ZN5flash24flash_fwd_splitkv_kernelI23Flash_fwd_kernel_traitsILi96ELi64ELi64ELi4ELb0ELb0EN7cutlass6half_tE19Flash_kernel_traitsILi96ELi64ELi64ELi4ES3_EELb1ELb0ELb0ELb0ELb0ELb1ELb1ELb1EEEvNS_16Flash_fwd_paramsE
        .type           _ZN5flash24flash_fwd_splitkv_kernelI23Flash_fwd_kernel_traitsILi96ELi64ELi64ELi4ELb0ELb0EN7cutlass6half_tE19Flash_kernel_traitsILi96ELi64ELi64ELi4ES3_EELb1ELb0ELb0ELb0ELb0ELb1ELb1ELb1EEEvNS_16Flash_fwd_paramsE,@function
        .size           _ZN5flash24flash_fwd_splitkv_kernelI23Flash_fwd_kernel_traitsILi96ELi64ELi64ELi4ELb0ELb0EN7cutlass6half_tE19Flash_kernel_traitsILi96ELi64ELi64ELi4ES3_EELb1ELb0ELb0ELb0ELb0ELb1ELb1ELb1EEEvNS_16Flash_fwd_paramsE,(.L_x_6155 - _ZN5flash24flash_fwd_splitkv_kernelI23Flash_fwd_kernel_traitsILi96ELi64ELi64ELi4ELb0ELb0EN7cutlass6half_tE19Flash_kernel_traitsILi96ELi64ELi64ELi4ES3_EELb1ELb0ELb0ELb0ELb0ELb1ELb1ELb1EEEvNS_16Flash_fwd_paramsE)
        .other          _ZN5flash24flash_fwd_splitkv_kernelI23Flash_fwd_kernel_traitsILi96ELi64ELi64ELi4ELb0ELb0EN7cutlass6half_tE19Flash_kernel_traitsILi96ELi64ELi64ELi4ES3_EELb1ELb0ELb0ELb0ELb0ELb1ELb1ELb1EEEvNS_16Flash_fwd_paramsE,@"STO_CUDA_ENTRY STV_DEFAULT"
_ZN5flash24flash_fwd_splitkv_kernelI23Flash_fwd_kernel_traitsILi96ELi64ELi64ELi4ELb0ELb0EN7cutlass6half_tE19Flash_kernel_traitsILi96ELi64ELi64ELi4ES3_EELb1ELb0ELb0ELb0ELb0ELb1ELb1ELb1EEEvNS_16Flash_fwd_paramsE:
.text._ZN5flash24flash_fwd_splitkv_kernelI23Flash_fwd_kernel_traitsILi96ELi64ELi64ELi4ELb0ELb0EN7cutlass6half_tE19Flash_kernel_traitsILi96ELi64ELi64ELi4ES3_EELb1ELb0ELb0ELb0ELb0ELb1ELb1ELb1EEEvNS_16Flash_fwd_paramsE:
        /* <DEDUP_REMOVED lines=53> */
.L_x_4626:
[----:B-1-34-:R-:W-:Y:S02]  /*0350*/  MOV R4, c[0x0][0x218] ;  /* 0x0000860000047a02 */ /* 0x01afe40000000f00 */
.L_x_4627:
        /* <DEDUP_REMOVED lines=87> */
.L_x_4630:
[----:B------:R-:W-:Y:S05]  /*08d0*/  BSYNC B0 ;  /* 0x0000000000007941 */ /* 0x000fea0003800000 */
.L_x_4629:
        /* <DEDUP_REMOVED lines=10> */
.L_x_4632:
[----:B------:R-:W-:Y:S05]  /*0980*/  BSYNC B0 ;  /* 0x0000000000007941 */ /* 0x000fea0003800000 */
.L_x_4631:
        /* <DEDUP_REMOVED lines=10> */
.L_x_4634:
[----:B------:R-:W-:Y:S05]  /*0a30*/  BSYNC B0 ;  /* 0x0000000000007941 */ /* 0x000fea0003800000 */
.L_x_4633:
        /* <DEDUP_REMOVED lines=10> */
.L_x_4636:
[----:B------:R-:W-:Y:S05]  /*0ae0*/  BSYNC B0 ;  /* 0x0000000000007941 */ /* 0x000fea0003800000 */
.L_x_4635:
        /* <DEDUP_REMOVED lines=20> */
.L_x_4628:
        /* <DEDUP_REMOVED lines=93> */
.L_x_4637:
        /* <DEDUP_REMOVED lines=15> */
.L_x_4639:
        /* <DEDUP_REMOVED lines=53> */
.L_x_4638:
        /* <DEDUP_REMOVED lines=83> */
[----:B------:R-:W-:Y:S01]  /*1b70*/  LEA.HI R67, R68, R68, RZ, 0x1 ;  /* 0x0000004444437211 */ /* 0x000fe200078f08ff */
[----:B------:R-:W-:Y:S01]  /*1b80*/  IMAD.X R109, R15, 0x1, R17, P0 ;  /* 0x000000010f6d7824 */ /* 0x000fe200000e0611 */
[----:B------:R-:W-:Y:S01]  /*1b90*/  SHF.R.S32.HI R19, RZ, 0x6, R19 ;  /* 0x00000006ff137819 */ /* 0x000fe20000011413 */
[----:B------:R-:W-:Y:S01]  /*1ba0*/  IMAD R78, R110, R77, R13 ;  /* 0x0000004d6e4e7224 */ /* 0x000fe200078e020d */
[----:B------:R-:W-:Y:S01]  /*1bb0*/  SHF.R.S32.HI R0, RZ, 0x1f, R112 ;  /* 0x0000001fff007819 */ /* 0x000fe20000011470 */
[----:B------:R-:W-:Y:S01]  /*1bc0*/  IMAD R9, R111, c[0x0][0x198], RZ ;  /* 0x000066006f097a24 */ /* 0x000fe200078e02ff */
[----:B------:R-:W-:Y:S01]  /*1bd0*/  IMNMX R88, R126, R19, !PT ;  /* 0x000000137e587217 */ /* 0x000fe20007800200 */
[----:B------:R-:W-:Y:S01]  /*1be0*/  IMAD.MOV.U32 R61, RZ, RZ, c[0x0][0x1a0] ;  /* 0x00006800ff3d7624 */ /* 0x000fe200078e00ff */
[--C-:B------:R-:W-:Y:S01]  /*1bf0*/  SHF.R.S32.HI R25, RZ, 0x1, R67.reuse ;  /* 0x00000001ff197819 */ /* 0x100fe20000011443 */
[----:B------:R-:W-:Y:S01]  /*1c00*/  IMAD R69, R0, c[0x0][0x1a8], RZ ;  /* 0x00006a0000457a24 */ /* 0x000fe200078e02ff */
[----:B------:R-:W-:Y:S01]  /*1c10*/  ISETP.GT.AND P0, PT, R85, R88, PT ;  /* 0x000000585500720c */ /* 0x000fe20003f04270 */
[----:B------:R-:W-:Y:S01]  /*1c20*/  IMAD.MOV.U32 R0, RZ, RZ, 0x5 ;  /* 0x00000005ff007424 */ /* 0x000fe200078e00ff */
[----:B------:R-:W-:Y:S01]  /*1c30*/  SHF.R.S32.HI R66, RZ, 0x1f, R67 ;  /* 0x0000001fff427819 */ /* 0x000fe20000011443 */
[----:B------:R-:W-:Y:S01]  /*1c40*/  IMAD R69, R112, c[0x0][0x1ac], R69 ;  /* 0x00006b0070457a24 */ /* 0x000fe200078e0245 */
[----:B------:R-:W-:Y:S01]  /*1c50*/  LOP3.LUT R82, R82, 0xffffffe0, RZ, 0xc0, !PT ;  /* 0xffffffe052527812 */ /* 0x000fe200078ec0ff */
[----:B------:R-:W-:Y:S01]  /*1c60*/  IMAD.IADD R76, R13, 0x1, R78 ;  /* 0x000000010d4c7824 */ /* 0x000fe200078e024e */
[----:B------:R-:W-:Y:S01]  /*1c70*/  LEA.HI R66, R66, R25, RZ, 0x2 ;  /* 0x0000001942427211 */ /* 0x000fe200078f10ff */
[----:B------:R-:W-:Y:S01]  /*1c80*/  IMAD.WIDE.U32 R112, R112, c[0x0][0x1a8], R26 ;  /* 0x00006a0070707a25 */ /* 0x000fe200078e001a */
[----:B------:R-:W-:-:S02]  /*1c90*/  SHF.L.U64.HI R70, R73, R0, c[0x0][0x19c] ;  /* 0x0000670049467619 */ /* 0x000fc40000010200 */
[----:B------:R-:W-:Y:S01]  /*1ca0*/  LOP3.LUT R66, R66, 0xfffffffc, RZ, 0xc0, !PT ;  /* 0xfffffffc42427812 */ /* 0x000fe200078ec0ff */
[C---:B------:R-:W-:Y:S01]  /*1cb0*/  IMAD R9, R110.reuse, c[0x0][0x19c], R9 ;  /* 0x000067006e097a24 */ /* 0x040fe200078e0209 */
[----:B------:R-:W-:Y:S01]  /*1cc0*/  SHF.R.S32.HI R65, RZ, 0x4, R65 ;  /* 0x00000004ff417819 */ /* 0x000fe20000011441 */
[----:B------:R-:W-:Y:S01]  /*1cd0*/  IMAD.WIDE.U32 R108, R110, c[0x0][0x198], R108 ;  /* 0x000066006e6c7a25 */ /* 0x000fe200078e006c */
[----:B------:R-:W-:Y:S02]  /*1ce0*/  SHF.R.S32.HI R60, RZ, 0x1, R60 ;  /* 0x00000001ff3c7819 */ /* 0x000fe4000001143c */
[----:B------:R-:W-:Y:S01]  /*1cf0*/  SHF.R.S32.HI R74, RZ, 0x1f, R78 ;  /* 0x0000001fff4a7819 */ /* 0x000fe2000001144e */
[C---:B------:R-:W-:Y:S01]  /*1d00*/  IMAD.SHL.U32 R62, R61.reuse, 0x20, RZ ;  /* 0x000000203d3e7824 */ /* 0x040fe200078e00ff */
[----:B------:R-:W-:Y:S01]  /*1d10*/  SHF.L.U64.HI R61, R61, R0, c[0x0][0x1a4] ;  /* 0x000069003d3d7619 */ /* 0x000fe20000010200 */
[----:B------:R-:W-:Y:S01]  /*1d20*/  IMAD.IADD R66, R25, 0x1, -R66 ;  /* 0x0000000119427824 */ /* 0x000fe200078e0a42 */
[----:B------:R-:W-:Y:S01]  /*1d30*/  SHF.R.S32.HI R72, RZ, 0x1f, R76 ;  /* 0x0000001fff487819 */ /* 0x000fe2000001144c */
[----:B------:R-:W-:-:S02]  /*1d40*/  IMAD.SHL.U32 R73, R73, 0x20, RZ ;  /* 0x0000002049497824 */ /* 0x000fc400078e00ff */
[----:B------:R-:W-:Y:S02]  /*1d50*/  IMAD.IADD R82, R75, 0x1, -R82 ;  /* 0x000000014b527824 */ /* 0x000fe400078e0a52 */
        /* <DEDUP_REMOVED lines=91> */
.L_x_4689:
        /* <DEDUP_REMOVED lines=18> */
.L_x_4642:
[----:B------:R-:W-:Y:S05]  /*2430*/  BSYNC B0 ;  /* 0x0000000000007941 */ /* 0x000fea0003800000 */
.L_x_4641:
        /* <DEDUP_REMOVED lines=18> */
.L_x_4644:
[----:B------:R-:W-:Y:S05]  /*2560*/  BSYNC B0 ;  /* 0x0000000000007941 */ /* 0x000fea0003800000 */
.L_x_4643:
[----:B------:R-:W-:Y:S01]  /*2570*/  ISETP.NE.AND P6, PT, RZ, UR4, PT ;  /* 0x00000004ff007c0c */ /* 0x000fe2000bfc5270 */
[----:B-1----:R-:W-:Y:S01]  /*2580*/  IMAD.MOV.U32 R3, RZ, RZ, c[0x0][0x290] ;  /* 0x0000a400ff037624 */ /* 0x002fe200078e00ff */
[C---:B------:R-:W-:Y:S02]  /*2590*/  LEA R134, P5, R90.reuse, R132, 0x1 ;  /* 0x000000845a867211 */ /* 0x040fe400078a08ff */
        /* <DEDUP_REMOVED lines=66> */
.L_x_4650:
[----:B------:R-:W-:Y:S05]  /*29c0*/  BSYNC B0 ;  /* 0x0000000000007941 */ /* 0x000fea0003800000 */
.L_x_4649:
        /* <DEDUP_REMOVED lines=54> */
.L_x_4652:
[----:B------:R-:W-:Y:S05]  /*2d30*/  BSYNC B0 ;  /* 0x0000000000007941 */ /* 0x000fea0003800000 */
.L_x_4651:
        /* <DEDUP_REMOVED lines=53> */
.L_x_4648:
[----:B------:R-:W-:Y:S05]  /*3090*/  BSYNC B1 ;  /* 0x0000000000017941 */ /* 0x000fea0003800000 */
.L_x_4647:
        /* <DEDUP_REMOVED lines=61> */
.L_x_4656:
[----:B------:R-:W-:Y:S05]  /*3470*/  BSYNC B0 ;  /* 0x0000000000007941 */ /* 0x000fea0003800000 */
.L_x_4655:
        /* <DEDUP_REMOVED lines=54> */
.L_x_4658:
[----:B------:R-:W-:Y:S05]  /*37e0*/  BSYNC B0 ;  /* 0x0000000000007941 */ /* 0x000fea0003800000 */
.L_x_4657:
        /* <DEDUP_REMOVED lines=53> */
.L_x_4654:
[----:B------:R-:W-:Y:S05]  /*3b40*/  BSYNC B1 ;  /* 0x0000000000017941 */ /* 0x000fea0003800000 */
.L_x_4653:
        /* <DEDUP_REMOVED lines=8> */
.L_x_4646:
        /* <DEDUP_REMOVED lines=94> */
.L_x_4665:
[----:B------:R-:W-:Y:S05]  /*41b0*/  BSYNC B0 ;  /* 0x0000000000007941 */ /* 0x000fea0003800000 */
.L_x_4664:
[----:B-----5:R2:W-:Y:S02]  /*41c0*/  STG.E.128 [R122.64], R52 ;  /* 0x000000347a007986 */ /* 0x0205e4000c101d06 */
.L_x_4663:
[----:B------:R-:W-:Y:S05]  /*41d0*/  BSYNC B1 ;  /* 0x0000000000017941 */ /* 0x000fea0003800000 */
.L_x_4662:
        /* <DEDUP_REMOVED lines=92> */
.L_x_4669:
[----:B------:R-:W-:Y:S05]  /*47a0*/  BSYNC B0 ;  /* 0x0000000000007941 */ /* 0x000fea0003800000 */
.L_x_4668:
[----:B-----5:R3:W-:Y:S02]  /*47b0*/  STG.E.128 [R122.64+0x40], R52 ;  /* 0x000040347a007986 */ /* 0x0207e4000c101d06 */
.L_x_4667:
[----:B------:R-:W-:Y:S05]  /*47c0*/  BSYNC B1 ;  /* 0x0000000000017941 */ /* 0x000fea0003800000 */
.L_x_4666:
        /* <DEDUP_REMOVED lines=91> */
.L_x_4671:
[----:B------:R-:W-:Y:S05]  /*4d80*/  BSYNC B0 ;  /* 0x0000000000007941 */ /* 0x000fea0003800000 */
.L_x_4670:
[----:B-----5:R3:W-:Y:S02]  /*4d90*/  STG.E.128 [R122.64+0x80], R52 ;  /* 0x000080347a007986 */ /* 0x0207e4000c101d06 */
.L_x_4661:
[----:B------:R-:W-:Y:S05]  /*4da0*/  BSYNC B2 ;  /* 0x0000000000027941 */ /* 0x000fea0003800000 */
.L_x_4660:
        /* <DEDUP_REMOVED lines=98> */
.L_x_4677:
[----:B------:R-:W-:Y:S05]  /*53d0*/  BSYNC B0 ;  /* 0x0000000000007941 */ /* 0x000fea0003800000 */
.L_x_4676:
[----:B-----5:R3:W-:Y:S02]  /*53e0*/  STG.E.128 [R124.64], R52 ;  /* 0x000000347c007986 */ /* 0x0207e4000c101d06 */
.L_x_4675:
[----:B------:R-:W-:Y:S05]  /*53f0*/  BSYNC B1 ;  /* 0x0000000000017941 */ /* 0x000fea0003800000 */
.L_x_4674:
        /* <DEDUP_REMOVED lines=98> */
.L_x_4681:
[----:B------:R-:W-:Y:S05]  /*5a20*/  BSYNC B0 ;  /* 0x0000000000007941 */ /* 0x000fea0003800000 */
.L_x_4680:
[----:B-----5:R3:W-:Y:S02]  /*5a30*/  STG.E.128 [R124.64+0x40], R52 ;  /* 0x000040347c007986 */ /* 0x0207e4000c101d06 */
.L_x_4679:
[----:B------:R-:W-:Y:S05]  /*5a40*/  BSYNC B1 ;  /* 0x0000000000017941 */ /* 0x000fea0003800000 */
.L_x_4678:
        /* <DEDUP_REMOVED lines=97> */
.L_x_4683:
[----:B------:R-:W-:Y:S05]  /*6060*/  BSYNC B0 ;  /* 0x0000000000007941 */ /* 0x000fea0003800000 */
.L_x_4682:
[----:B-----5:R3:W-:Y:S02]  /*6070*/  STG.E.128 [R124.64+0x80], R52 ;  /* 0x000080347c007986 */ /* 0x0207e4000c101d06 */
.L_x_4673:
[----:B------:R-:W-:Y:S05]  /*6080*/  BSYNC B2 ;  /* 0x0000000000027941 */ /* 0x000fea0003800000 */
.L_x_4672:
        /* <DEDUP_REMOVED lines=8> */
.L_x_4645:
        /* <DEDUP_REMOVED lines=11> */
.L_x_4685:
[----:B------:R-:W-:Y:S05]  /*61c0*/  BSYNC B0 ;  /* 0x0000000000007941 */ /* 0x000fea0003800000 */
.L_x_4684:
        /* <DEDUP_REMOVED lines=12> */
.L_x_4686:
[----:B------:R-:W-:Y:S05]  /*6290*/  BSYNC B0 ;  /* 0x0000000000007941 */ /* 0x000fea0003800000 */
.L_x_4659:
        /* <DEDUP_REMOVED lines=80> */
.L_x_4687:
        /* <DEDUP_REMOVED lines=8> */
.L_x_4688:
[----:B------:R-:W-:Y:S04]  /*6820*/  IADD3 R9, R9, -0x1, RZ ;  /* 0xffffffff09097810 */ /* 0x000fe80007ffe0ff */
[----:B------:R-:W-:Y:S11]  /*6830*/  ISETP.GT.AND P0, PT, R9, R88, PT ;  /* 0x000000580900720c */ /* 0x000ff60003f04270 */
[----:B------:R-:W-:Y:S02]  /*6840*/  @!UPT UIADD3 URZ, URZ, URZ, URZ ;  /* 0x0000003f3f3ff290 */ /* 0x000fe4000fffe03f */
[----:B------:R-:W-:-:S05]  /*6850*/  @P0 BRA `(.L_x_4689) ;  /* 0xffffbab000000947 */ /* 0x000fca000383ffff */
.L_x_4640:
        /* <DEDUP_REMOVED lines=91> */
.L_x_4698:
[----:B------:R-:W-:Y:S05]  /*6e10*/  BSYNC B0 ;  /* 0x0000000000007941 */ /* 0x000fea0003800000 */
.L_x_4697:
[----:B-----5:R4:W-:Y:S04]  /*6e20*/  STS.64 [R128], R16 ;  /* 0x0000001080007388 */ /* 0x0209e80000000a00 */
[----:B------:R4:W-:Y:S02]  /*6e30*/  STS.64 [R128+0x8], R18 ;  /* 0x0000081280007388 */ /* 0x0009e40000000a00 */
.L_x_4696:
[----:B------:R-:W-:Y:S05]  /*6e40*/  BSYNC B1 ;  /* 0x0000000000017941 */ /* 0x000fea0003800000 */
.L_x_4695:
        /* <DEDUP_REMOVED lines=46> */
.L_x_4702:
[----:B------:R-:W-:Y:S05]  /*7130*/  BSYNC B0 ;  /* 0x0000000000007941 */ /* 0x000fea0003800000 */
.L_x_4701:
[----:B-----5:R1:W-:Y:S02]  /*7140*/  STS.128 [R128+0x1000], R16 ;  /* 0x0010001080007388 */ /* 0x0203e40000000c00 */
.L_x_4700:
[----:B------:R-:W-:Y:S05]  /*7150*/  BSYNC B1 ;  /* 0x0000000000017941 */ /* 0x000fea0003800000 */
.L_x_4699:
        /* <DEDUP_REMOVED lines=46> */
.L_x_4704:
[----:B------:R-:W-:Y:S05]  /*7440*/  BSYNC B0 ;  /* 0x0000000000007941 */ /* 0x000fea0003800000 */
.L_x_4703:
[----:B-----5:R4:W-:Y:S02]  /*7450*/  STS.128 [R128+0x2000], R16 ;  /* 0x0020001080007388 */ /* 0x0209e40000000c00 */
.L_x_4694:
[----:B------:R-:W-:Y:S05]  /*7460*/  BSYNC B2 ;  /* 0x0000000000027941 */ /* 0x000fea0003800000 */
.L_x_4693:
        /* <DEDUP_REMOVED lines=60> */
.L_x_4709:
[----:B------:R-:W-:Y:S05]  /*7830*/  BSYNC B0 ;  /* 0x0000000000007941 */ /* 0x000fea0003800000 */
.L_x_4708:
[----:B-----5:R4:W-:Y:S02]  /*7840*/  STS.128 [R128+0x800], R16 ;  /* 0x0008001080007388 */ /* 0x0209e40000000c00 */
.L_x_4707:
[----:B------:R-:W-:Y:S05]  /*7850*/  BSYNC B1 ;  /* 0x0000000000017941 */ /* 0x000fea0003800000 */
.L_x_4706:
        /* <DEDUP_REMOVED lines=46> */
.L_x_4713:
[----:B------:R-:W-:Y:S05]  /*7b40*/  BSYNC B0 ;  /* 0x0000000000007941 */ /* 0x000fea0003800000 */
.L_x_4712:
[----:B-----5:R2:W-:Y:S02]  /*7b50*/  STS.128 [R128+0x1800], R12 ;  /* 0x0018000c80007388 */ /* 0x0205e40000000c00 */
.L_x_4711:
[----:B------:R-:W-:Y:S05]  /*7b60*/  BSYNC B1 ;  /* 0x0000000000017941 */ /* 0x000fea0003800000 */
.L_x_4710:
        /* <DEDUP_REMOVED lines=45> */
.L_x_4715:
[----:B------:R-:W-:Y:S05]  /*7e40*/  BSYNC B0 ;  /* 0x0000000000007941 */ /* 0x000fea0003800000 */
.L_x_4714:
[----:B-----5:R2:W-:Y:S01]  /*7e50*/  STS.128 [R128+0x2800], R12 ;  /* 0x0028000c80007388 */ /* 0x0205e20000000c00 */
[----:B------:R-:W-:Y:S05]  /*7e60*/  BRA `(.L_x_4705) ;  /* 0x000026e000007947 */ /* 0x000fea0003800000 */
.L_x_4692:
        /* <DEDUP_REMOVED lines=94> */
.L_x_4721:
[----:B------:R-:W-:Y:S05]  /*8450*/  BSYNC B0 ;  /* 0x0000000000007941 */ /* 0x000fea0003800000 */
.L_x_4720:
[----:B-----5:R4:W-:Y:S04]  /*8460*/  STS.64 [R128], R24 ;  /* 0x0000001880007388 */ /* 0x0209e80000000a00 */
[----:B------:R4:W-:Y:S02]  /*8470*/  STS.64 [R128+0x8], R26 ;  /* 0x0000081a80007388 */ /* 0x0009e40000000a00 */
.L_x_4719:
[----:B------:R-:W-:Y:S05]  /*8480*/  BSYNC B1 ;  /* 0x0000000000017941 */ /* 0x000fea0003800000 */
.L_x_4718:
        /* <DEDUP_REMOVED lines=89> */
.L_x_4725:
[----:B------:R-:W-:Y:S05]  /*8a20*/  BSYNC B0 ;  /* 0x0000000000007941 */ /* 0x000fea0003800000 */
.L_x_4724:
[----:B-----5:R1:W-:Y:S02]  /*8a30*/  STS.128 [R128+0x1000], R24 ;  /* 0x0010001880007388 */ /* 0x0203e40000000c00 */
.L_x_4723:
[----:B------:R-:W-:Y:S05]  /*8a40*/  BSYNC B1 ;  /* 0x0000000000017941 */ /* 0x000fea0003800000 */
.L_x_4722:
        /* <DEDUP_REMOVED lines=87> */
.L_x_4727:
[----:B------:R-:W-:Y:S05]  /*8fc0*/  BSYNC B0 ;  /* 0x0000000000007941 */ /* 0x000fea0003800000 */
.L_x_4726:
[----:B-----5:R4:W-:Y:S02]  /*8fd0*/  STS.128 [R128+0x2000], R24 ;  /* 0x0020001880007388 */ /* 0x0209e40000000c00 */
.L_x_4717:
[----:B------:R-:W-:Y:S05]  /*8fe0*/  BSYNC B2 ;  /* 0x0000000000027941 */ /* 0x000fea0003800000 */
.L_x_4716:
        /* <DEDUP_REMOVED lines=94> */
.L_x_4731:
[----:B------:R-:W-:Y:S05]  /*95d0*/  BSYNC B0 ;  /* 0x0000000000007941 */ /* 0x000fea0003800000 */
.L_x_4730:
[----:B-----5:R1:W-:Y:S02]  /*95e0*/  STS.128 [R128+0x800], R16 ;  /* 0x0008001080007388 */ /* 0x0203e40000000c00 */
.L_x_4729:
[----:B------:R-:W-:Y:S05]  /*95f0*/  BSYNC B1 ;  /* 0x0000000000017941 */ /* 0x000fea0003800000 */
.L_x_4728:
        /* <DEDUP_REMOVED lines=90> */
.L_x_4735:
[----:B------:R-:W-:Y:S05]  /*9ba0*/  BSYNC B0 ;  /* 0x0000000000007941 */ /* 0x000fea0003800000 */
.L_x_4734:
[----:B-----5:R1:W-:Y:S02]  /*9bb0*/  STS.128 [R128+0x1800], R16 ;  /* 0x0018001080007388 */ /* 0x0203e40000000c00 */
.L_x_4733:
[----:B------:R-:W-:Y:S05]  /*9bc0*/  BSYNC B1 ;  /* 0x0000000000017941 */ /* 0x000fea0003800000 */
.L_x_4732:
        /* <DEDUP_REMOVED lines=91> */
.L_x_4737:
[----:B------:R-:W-:Y:S05]  /*a180*/  BSYNC B0 ;  /* 0x0000000000007941 */ /* 0x000fea0003800000 */
.L_x_4736:
[----:B-----5:R1:W-:Y:S01]  /*a190*/  STS.128 [R128+0x2800], R12 ;  /* 0x0028000c80007388 */ /* 0x0203e20000000c00 */
[----:B------:R-:W-:Y:S05]  /*a1a0*/  BRA `(.L_x_4705) ;  /* 0x000003a000007947 */ /* 0x000fea0003800000 */
.L_x_4691:
        /* <DEDUP_REMOVED lines=29> */
.L_x_4739:
[----:B------:R-:W-:Y:S05]  /*a380*/  BSYNC B0 ;  /* 0x0000000000007941 */ /* 0x000fea0003800000 */
.L_x_4738:
        /* <DEDUP_REMOVED lines=28> */
.L_x_4705:
[----:B------:R-:W-:Y:S05]  /*a550*/  BSYNC B3 ;  /* 0x0000000000037941 */ /* 0x000fea0003800000 */
.L_x_4690:
        /* <DEDUP_REMOVED lines=34> */
.L_x_4742:
[----:B------:R2:W-:Y:S02]  /*a780*/  STS.128 [R128+0x5000], RZ ;  /* 0x005000ff80007388 */ /* 0x0005e40000000c00 */
.L_x_4741:
[----:B------:R-:W-:Y:S05]  /*a790*/  BSYNC B0 ;  /* 0x0000000000007941 */ /* 0x000fea0003800000 */
.L_x_4740:
        /* <DEDUP_REMOVED lines=32> */
.L_x_4744:
[----:B------:R-:W-:Y:S05]  /*a9a0*/  BSYNC B0 ;  /* 0x0000000000007941 */ /* 0x000fea0003800000 */
.L_x_4743:
        /* <DEDUP_REMOVED lines=41> */
.L_x_4747:
[----:B------:R1:W-:Y:S02]  /*ac40*/  STS.128 [R128+0x8000], RZ ;  /* 0x008000ff80007388 */ /* 0x0003e40000000c00 */
.L_x_4746:
[----:B------:R-:W-:Y:S05]  /*ac50*/  BSYNC B0 ;  /* 0x0000000000007941 */ /* 0x000fea0003800000 */
.L_x_4745:
        /* <DEDUP_REMOVED lines=35> */
.L_x_4750:
[----:B------:R1:W-:Y:S02]  /*ae90*/  STS.128 [R128+0x8800], RZ ;  /* 0x008800ff80007388 */ /* 0x0003e40000000c00 */
.L_x_4749:
[----:B------:R-:W-:Y:S05]  /*aea0*/  BSYNC B0 ;  /* 0x0000000000007941 */ /* 0x000fea0003800000 */
.L_x_4748:
        /* <DEDUP_REMOVED lines=28> */
[----:B------:R-:W-:Y:S02]  /*b070*/  IMAD.U32 R124, R124, 0x20, R5 ;  /* 0x000000207c7c7824 */ /* 0x000fe400078e0005 */
[----:B------:R-:W-:Y:S02]  /*b080*/  IMAD.IADD R125, R93, 0x1, R4 ;  /* 0x000000015d7d7824 */ /* 0x000fe400078e0204 */
[----:B------:R-:W-:-:S02]  /*b090*/  IMAD.SHL.U32 R124, R124, 0x2, RZ ;  /* 0x000000027c7c7824 */ /* 0x000fc400078e00ff */
[----:B------:R-:W-:Y:S02]  /*b0a0*/  IMAD.SHL.U32 R125, R125, 0x2, RZ ;  /* 0x000000027d7d7824 */ /* 0x000fe400078e00ff */
[----:B------:R-:W-:Y:S01]  /*b0b0*/  IMAD.MOV.U32 R5, RZ, RZ, 0x20 ;  /* 0x00000020ff057424 */ /* 0x000fe200078e00ff */
[----:B----4-:R-:W-:Y:S01]  /*b0c0*/  LDSM.16.M88.4 R12, [R124+0x3000] ;  /* 0x003000007c0c783b */ /* 0x010fe20000000200 */
[----:B------:R-:W-:Y:S02]  /*b0d0*/  IMAD R123, R3, 0x2, R125 ;  /* 0x00000002037b7824 */ /* 0x000fe400078e027d */
[----:B------:R-:W-:Y:S01]  /*b0e0*/  IMAD.IADD R122, R93, 0x1, R122 ;  /* 0x000000015d7a7824 */ /* 0x000fe200078e027a */
[----:B------:R-:W1:Y:S01]  /*b0f0*/  LDSM.16.M88.4 R68, [R125] ;  /* 0x000000007d44783b */ /* 0x000e620000000200 */
[----:B------:R-:W-:-:S03]  /*b100*/  SEL R5, R5, 0xffffffe0, !P1 ;  /* 0xffffffe005057807 */ /* 0x000fc60004800000 */
[----:B------:R-:W-:Y:S02]  /*b110*/  LDSM.16.M88.4 R72, [R123] ;  /* 0x000000007b48783b */ /* 0x000fe40000000200 */
[----:B------:R-:W-:Y:S02]  /*b120*/  IMAD.IADD R121, R124, 0x1, R5 ;  /* 0x000000017c797824 */ /* 0x000fe400078e0205 */
[----:B------:R-:W3:Y:S04]  /*b130*/  LDSM.16.M88.4 R52, [R124+0x3400] ;  /* 0x003400007c34783b */ /* 0x000ee80000000200 */
[----:B------:R-:W4:Y:S04]  /*b140*/  LDSM.16.M88.4 R32, [R121+0x3000] ;  /* 0x003000007920783b */ /* 0x000f280000000200 */
[----:B------:R-:W-:Y:S04]  /*b150*/  LDSM.16.M88.4 R8, [R124+0x4000] ;  /* 0x004000007c08783b */ /* 0x000fe80000000200 */
[----:B------:R-:W5:Y:S04]  /*b160*/  LDSM.16.M88.4 R64, [R125+0x1000] ;  /* 0x001000007d40783b */ /* 0x000f680000000200 */
[----:B------:R-:W2:Y:S04]  /*b170*/  LDSM.16.M88.4 R44, [R124+0x3800] ;  /* 0x003800007c2c783b */ /* 0x000ea80000000200 */
        /* <DEDUP_REMOVED lines=8> */
[----:B------:R-:W-:Y:S01]  /*b200*/  LDSM.16.M88.4 R80, [R121+0x3c00] ;  /* 0x003c00007950783b */ /* 0x000fe20000000200 */
[----:B---3--:R-:W-:Y:S03]  /*b210*/  HMMA.16816.F32 R28, R68, R52, RZ ;  /* 0x00000034441c723c */ /* 0x008fe600000018ff */
[----:B------:R-:W-:Y:S05]  /*b220*/  LDSM.16.M88.4 R60, [R124+0x4800] ;  /* 0x004800007c3c783b */ /* 0x000fea0000000200 */
[C---:B----4-:R-:W-:Y:S08]  /*b230*/  HMMA.16816.F32 R16, R72.reuse, R32, R16 ;  /* 0x000000204810723c */ /* 0x050ff00000001810 */
[----:B------:R-:W-:Y:S01]  /*b240*/  HMMA.16816.F32 R12, R72, R34, R12 ;  /* 0x00000022480c723c */ /* 0x000fe2000000180c */
[----:B------:R-:W-:Y:S07]  /*b250*/  LDSM.16.M88.4 R32, [R121+0x4400] ;  /* 0x004400007920783b */ /* 0x000fee0000000200 */
[----:B------:R-:W-:Y:S08]  /*b260*/  HMMA.16816.F32 R52, R68, R54, RZ ;  /* 0x000000364434723c */ /* 0x000ff000000018ff */
[C---:B-----5:R-:W-:Y:S08]  /*b270*/  HMMA.16816.F32 R16, R64.reuse, R8, R16 ;  /* 0x000000084010723c */ /* 0x060ff00000001810 */
[----:B------:R-:W-:Y:S01]  /*b280*/  HMMA.16816.F32 R12, R64, R10, R12 ;  /* 0x0000000a400c723c */ /* 0x000fe2000000180c */
[----:B------:R-:W-:Y:S07]  /*b290*/  LDSM.16.M88.4 R8, [R123+0x2000] ;  /* 0x002000007b08783b */ /* 0x000fee0000000200 */
[C---:B--2---:R-:W-:Y:S08]  /*b2a0*/  HMMA.16816.F32 R48, R68.reuse, R44, RZ ;  /* 0x0000002c4430723c */ /* 0x044ff000000018ff */
[C---:B------:R-:W-:Y:S08]  /*b2b0*/  HMMA.16816.F32 R44, R68.reuse, R46, RZ ;  /* 0x0000002e442c723c */ /* 0x040ff000000018ff */
[C---:B------:R-:W-:Y:S08]  /*b2c0*/  HMMA.16816.F32 R40, R68.reuse, R24, RZ ;  /* 0x000000184428723c */ /* 0x040ff000000018ff */
[----:B------:R-:W-:Y:S01]  /*b2d0*/  HMMA.16816.F32 R68, R68, R26, RZ ;  /* 0x0000001a4444723c */ /* 0x000fe200000018ff */
[----:B------:R-:W-:Y:S07]  /*b2e0*/  LDSM.16.M88.4 R24, [R125+0x2000] ;  /* 0x002000007d18783b */ /* 0x000fee0000000200 */
[C---:B------:R-:W-:Y:S08]  /*b2f0*/  HMMA.16816.F32 R28, R72.reuse, R20, R28 ;  /* 0x00000014481c723c */ /* 0x040ff0000000181c */
[----:B------:R-:W-:Y:S01]  /*b300*/  HMMA.16816.F32 R52, R72, R22, R52 ;  /* 0x000000164834723c */ /* 0x000fe20000001834 */
[----:B------:R-:W2:Y:S07]  /*b310*/  LDSM.16.M88.4 R20, [R124+0x5000] ;  /* 0x005000007c14783b */ /* 0x000eae0000000200 */
[C---:B-1----:R-:W-:Y:S08]  /*b320*/  HMMA.16816.F32 R16, R36.reuse, R88, R16 ;  /* 0x000000582410723c */ /* 0x042ff00000001810 */
[----:B------:R-:W-:Y:S08]  /*b330*/  HMMA.16816.F32 R12, R36, R90, R12 ;  /* 0x0000005a240c723c */ /* 0x000ff0000000180c */
[C---:B------:R-:W-:Y:S08]  /*b340*/  HMMA.16816.F32 R48, R72.reuse, R4, R48 ;  /* 0x000000044830723c */ /* 0x040ff00000001830 */
[----:B------:R-:W-:Y:S01]  /*b350*/  HMMA.16816.F32 R44, R72, R6, R44 ;  /* 0x00000006482c723c */ /* 0x000fe2000000182c */
[----:B------:R-:W1:Y:S07]  /*b360*/  LDSM.16.M88.4 R4, [R121+0x5000] ;  /* 0x005000007904783b */ /* 0x000e6e0000000200 */
[----:B------:R-:W-:Y:S08]  /*b370*/  HMMA.16816.F32 R28, R64, R76, R28 ;  /* 0x0000004c401c723c */ /* 0x000ff0000000181c */
[C---:B--2---:R-:W-:Y:S08]  /*b380*/  HMMA.16816.F32 R16, R24.reuse, R20, R16 ;  /* 0x000000141810723c */ /* 0x044ff00000001810 */
[----:B------:R-:W-:Y:S01]  /*b390*/  HMMA.16816.F32 R12, R24, R22, R12 ;  /* 0x00000016180c723c */ /* 0x000fe2000000180c */
[----:B------:R-:W2:Y:S07]  /*b3a0*/  LDSM.16.M88.4 R20, [R121+0x4800] ;  /* 0x004800007914783b */ /* 0x000eae0000000200 */
[C---:B------:R-:W-:Y:S08]  /*b3b0*/  HMMA.16816.F32 R40, R72.reuse, R80, R40 ;  /* 0x000000504828723c */ /* 0x040ff00000001828 */
[----:B------:R-:W-:Y:S01]  /*b3c0*/  HMMA.16816.F32 R72, R72, R82, R68 ;  /* 0x000000524848723c */ /* 0x000fe20000001844 */
[----:B------:R-:W3:Y:S07]  /*b3d0*/  LDSM.16.M88.4 R68, [R124+0x5400] ;  /* 0x005400007c44783b */ /* 0x000eee0000000200 */
[----:B------:R-:W-:Y:S08]  /*b3e0*/  HMMA.16816.F32 R52, R64, R78, R52 ;  /* 0x0000004e4034723c */ /* 0x000ff00000001834 */
[----:B-1----:R-:W-:Y:S08]  /*b3f0*/  HMMA.16816.F32 R16, R8, R4, R16 ;  /* 0x000000040810723c */ /* 0x002ff00000001810 */
[----:B------:R-:W-:Y:S01]  /*b400*/  HMMA.16816.F32 R76, R64, R60, R48 ;  /* 0x0000003c404c723c */ /* 0x000fe20000001830 */
[----:B------:R-:W-:Y:S07]  /*b410*/  LDSM.16.M88.4 R48, [R121+0x5400] ;  /* 0x005400007930783b */ /* 0x000fee0000000200 */
[----:B------:R-:W-:Y:S01]  /*b420*/  HMMA.16816.F32 R12, R8, R6, R12 ;  /* 0x00000006080c723c */ /* 0x000fe2000000180c */
[----:B------:R-:W1:Y:S07]  /*b430*/  LDSM.16.M88.4 R4, [R124+0x4c00] ;  /* 0x004c00007c04783b */ /* 0x000e6e0000000200 */
[----:B------:R-:W-:Y:S01]  /*b440*/  HMMA.16816.F32 R44, R64, R62, R44 ;  /* 0x0000003e402c723c */ /* 0x000fe2000000182c */
[----:B------:R-:W-:-:S02]  /*b450*/  FMUL.FTZ R16, R16, c[0x0][0x2ec] ;  /* 0x0000bb0010107a20 */ /* 0x000fc40000410000 */
[----:B------:R-:W-:Y:S02]  /*b460*/  FMUL.FTZ R17, R17, c[0x0][0x2ec] ;  /* 0x0000bb0011117a20 */ /* 0x000fe40000410000 */
[----:B------:R-:W4:Y:S02]  /*b470*/  MUFU.TANH R60, R16 ;  /* 0x00000010003c7308 */ /* 0x000f240000002400 */
[----:B------:R-:W-:Y:S01]  /*b480*/  FMUL.FTZ R62, R18, c[0x0][0x2ec] ;  /* 0x0000bb00123e7a20 */ /* 0x000fe20000410000 */
[C---:B------:R-:W-:Y:S05]  /*b490*/  HMMA.16816.F32 R28, R36.reuse, R32, R28 ;  /* 0x00000020241c723c */ /* 0x040fea000000181c */
[----:B------:R5:W-:Y:S03]  /*b4a0*/  MUFU.TANH R61, R17 ;  /* 0x00000011003d7308 */ /* 0x000be60000002400 */
[----:B------:R-:W-:Y:S01]  /*b4b0*/  HMMA.16816.F32 R52, R36, R34, R52 ;  /* 0x000000222434723c */ /* 0x000fe20000001834 */
[----:B------:R-:W-:Y:S01]  /*b4c0*/  LDSM.16.M88.4 R32, [R124+0x5800] ;  /* 0x005800007c20783b */ /* 0x000fe20000000200 */
[----:B------:R-:W-:-:S02]  /*b4d0*/  FMUL.FTZ R12, R12, c[0x0][0x2ec] ;  /* 0x0000bb000c0c7a20 */ /* 0x000fc40000410000 */
[----:B------:R-:W-:Y:S01]  /*b4e0*/  FMUL.FTZ R13, R13, c[0x0][0x2ec] ;  /* 0x0000bb000d0d7a20 */ /* 0x000fe20000410000 */
[----:B------:R-:W-:Y:S01]  /*b4f0*/  MUFU.TANH R62, R62 ;  /* 0x0000003e003e7308 */ /* 0x000fe20000002400 */
[----:B------:R-:W-:Y:S02]  /*b500*/  FMUL.FTZ R14, R14, c[0x0][0x2ec] ;  /* 0x0000bb000e0e7a20 */ /* 0x000fe40000410000 */
[----:B--2---:R-:W-:Y:S01]  /*b510*/  HMMA.16816.F32 R76, R36, R20, R76 ;  /* 0x00000014244c723c */ /* 0x004fe2000000184c */
[----:B------:R-:W-:-:S04]  /*b520*/  FMUL.FTZ R15, R15, c[0x0][0x2ec] ;  /* 0x0000bb000f0f7a20 */ /* 0x000fc80000410000 */
[----:B------:R-:W2:Y:S03]  /*b530*/  MUFU.TANH R63, R12 ;  /* 0x0000000c003f7308 */ /* 0x000ea60000002400 */
[----:B------:R-:W-:Y:S01]  /*b540*/  HMMA.16816.F32 R44, R36, R22, R44 ;  /* 0x00000016242c723c */ /* 0x000fe2000000182c */
[----:B------:R-:W2:Y:S07]  /*b550*/  LDSM.16.M88.4 R20, [R121+0x4c00] ;  /* 0x004c00007914783b */ /* 0x000eae0000000200 */
[----:B---3--:R-:W-:Y:S08]  /*b560*/  HMMA.16816.F32 R28, R24, R68, R28 ;  /* 0x00000044181c723c */ /* 0x008ff0000000181c */
[----:B-1----:R-:W-:Y:S08]  /*b570*/  HMMA.16816.F32 R40, R64, R4, R40 ;  /* 0x000000044028723c */ /* 0x002ff00000001828 */
[----:B------:R-:W-:Y:S08]  /*b580*/  HMMA.16816.F32 R52, R24, R70, R52 ;  /* 0x000000461834723c */ /* 0x000ff00000001834 */
[----:B------:R-:W-:Y:S01]  /*b590*/  HMMA.16816.F32 R72, R64, R6, R72 ;  /* 0x000000064048723c */ /* 0x000fe20000001848 */
[----:B------:R-:W1:Y:S07]  /*b5a0*/  LDSM.16.M88.4 R4, [R124+0x5c00] ;  /* 0x005c00007c04783b */ /* 0x000e6e0000000200 */
[----:B------:R-:W-:Y:S01]  /*b5b0*/  HMMA.16816.F32 R28, R8, R48, R28 ;  /* 0x00000030081c723c */ /* 0x000fe2000000181c */
[----:B------:R-:W3:Y:S06]  /*b5c0*/  MUFU.TANH R48, R13 ;  /* 0x0000000d00307308 */ /* 0x000eec0000002400 */
[----:B------:R-:W-:Y:S01]  /*b5d0*/  FMUL.FTZ R49, R19, c[0x0][0x2ec] ;  /* 0x0000bb0013317a20 */ /* 0x000fe20000410000 */
[----:B--2---:R-:W-:Y:S01]  /*b5e0*/  HMMA.16816.F32 R40, R36, R20, R40 ;  /* 0x000000142428723c */ /* 0x004fe20000001828 */
[----:B-----5:R-:W2:Y:S04]  /*b5f0*/  LDSM.16.M88.4 R16, [R121+0x5800] ;  /* 0x005800007910783b */ /* 0x020ea80000000200 */
[----:B------:R-:W-:Y:S02]  /*b600*/  MUFU.TANH R49, R49 ;  /* 0x0000003100317308 */ /* 0x000fe40000002400 */
[----:B------:R-:W-:Y:S01]  /*b610*/  IMAD R21, R57, 0x10, R58 ;  /* 0x0000001039157824 */ /* 0x000fe200078e023a */
[----:B------:R-:W-:Y:S04]  /*b620*/  HMMA.16816.F32 R52, R8, R50, R52 ;  /* 0x000000320834723c */ /* 0x000fe80000001834 */
[----:B------:R-:W-:Y:S01]  /*b630*/  IADD3 R20, R21, 0x1, R134 ;  /* 0x0000000115147810 */ /* 0x000fe20007ffe086 */
[----:B------:R-:W5:Y:S03]  /*b640*/  MUFU.TANH R50, R14 ;  /* 0x0000000e00327308 */ /* 0x000f660000002400 */
[----:B------:R-:W-:Y:S01]  /*b650*/  HMMA.16816.F32 R76, R24, R32, R76 ;  /* 0x00000020184c723c */ /* 0x000fe2000000184c */
[----:B------:R-:W-:Y:S01]  /*b660*/  IADD3 R20, R59, R20, -R127 ;  /* 0x000000143b147210 */ /* 0x000fe20007ffe87f */
[----:B------:R-:W-:-:S02]  /*b670*/  FMUL.FTZ R28, R28, c[0x0][0x2ec] ;  /* 0x0000bb001c1c7a20 */ /* 0x000fc40000410000 */
[----:B------:R-:W-:Y:S01]  /*b680*/  FMUL.FTZ R29, R29, c[0x0][0x2ec] ;  /* 0x0000bb001d1d7a20 */ /* 0x000fe20000410000 */
[----:B------:R1:W1:Y:S01]  /*b690*/  MUFU.TANH R51, R15 ;  /* 0x0000000f00337308 */ /* 0x0002620000002400 */
[----:B------:R-:W-:Y:S02]  /*b6a0*/  IADD3 R20, R20, c[0x0][0x2e8], RZ ;  /* 0x0000ba0014147a10 */ /* 0x000fe40007ffe0ff */
[----:B------:R-:W-:Y:S02]  /*b6b0*/  HMMA.16816.F32 R72, R36, R22, R72 ;  /* 0x000000162448723c */ /* 0x000fe40000001848 */
[C---:B------:R-:W-:Y:S02]  /*b6c0*/  IADD3 R2, R20.reuse, 0x8, RZ ;  /* 0x0000000814027810 */ /* 0x040fe40007ffe0ff */
[-C--:B------:R-:W-:Y:S01]  /*b6d0*/  IMNMX R100, R20, R59.reuse, PT ;  /* 0x0000003b14647217 */ /* 0x080fe20003800200 */
[----:B------:R-:W2:Y:S01]  /*b6e0*/  MUFU.TANH R28, R28 ;  /* 0x0000001c001c7308 */ /* 0x000ea20000002400 */
[----:B------:R-:W-:-:S02]  /*b6f0*/  IMNMX R101, R2, R59, PT ;  /* 0x0000003b02657217 */ /* 0x000fc40003800200 */
[C---:B------:R-:W-:Y:S01]  /*b700*/  HMMA.16816.F32 R44, R24.reuse, R34, R44 ;  /* 0x00000022182c723c */ /* 0x040fe2000000182c */
[----:B------:R-:W-:Y:S01]  /*b710*/  IADD3 R2, R0, 0x8, RZ ;  /* 0x0000000800027810 */ /* 0x000fe20007ffe0ff */
[----:B------:R-:W-:Y:S01]  /*b720*/  FMUL.FTZ R32, R52, c[0x0][0x2ec] ;  /* 0x0000bb0034207a20 */ /* 0x000fe20000410000 */
[-C--:B------:R-:W-:Y:S01]  /*b730*/  ISETP.GE.AND P6, PT, R0, R100.reuse, PT ;  /* 0x000000640000720c */ /* 0x080fe20003fc6270 */
[----:B------:R-:W-:Y:S01]  /*b740*/  FMUL.FTZ R33, R53, c[0x0][0x2ec] ;  /* 0x0000bb0035217a20 */ /* 0x000fe20000410000 */
[----:B-1----:R-:W1:Y:S01]  /*b750*/  LDSM.16.M88.4 R12, [R121+0x5c00] ;  /* 0x005c0000790c783b */ /* 0x002e620000000200 */
[----:B------:R-:W-:Y:S01]  /*b760*/  ISETP.GE.AND P5, PT, R2, R100, PT ;  /* 0x000000640200720c */ /* 0x000fe20003fa6270 */
[----:B------:R-:W1:Y:S01]  /*b770*/  MUFU.TANH R29, R29 ;  /* 0x0000001d001d7308 */ /* 0x000e620000002400 */
[----:B------:R-:W-:Y:S01]  /*b780*/  HMMA.16816.F32 R40, R24, R4, R40 ;  /* 0x000000041828723c */ /* 0x000fe20000001828 */
[----:B----4-:R-:W-:Y:S01]  /*b790*/  FSEL R60, R60, -INF , !P6 ;  /* 0xff8000003c3c7808 */ /* 0x010fe20007000000 */
[----:B------:R-:W-:Y:S01]  /*b7a0*/  FMUL.FTZ R54, R54, c[0x0][0x2ec] ;  /* 0x0000bb0036367a20 */ /* 0x000fe20000410000 */
[----:B------:R-:W-:Y:S01]  /*b7b0*/  FSEL R20, R63, -INF , !P5 ;  /* 0xff8000003f147808 */ /* 0x000fe20006800000 */
[----:B------:R-:W-:-:S04]  /*b7c0*/  DEPBAR.LE SB0, 0x0 ;  /* 0x000080000000791a */ /* 0x000fc80000000000 */
[----:B--2---:R-:W-:Y:S01]  /*b7d0*/  HMMA.16816.F32 R76, R8, R16, R76 ;  /* 0x00000010084c723c */ /* 0x004fe2000000184c */
[----:B------:R-:W-:Y:S01]  /*b7e0*/  IADD3 R4, R0, 0x1, RZ ;  /* 0x0000000100047810 */ /* 0x000fe20007ffe0ff */
[----:B------:R-:W2:Y:S01]  /*b7f0*/  MUFU.TANH R32, R32 ;  /* 0x0000002000207308 */ /* 0x000ea20000002400 */
[-C--:B------:R-:W-:Y:S02]  /*b800*/  ISETP.GE.AND P6, PT, R2, R101.reuse, PT ;  /* 0x000000650200720c */ /* 0x080fe40003fc6270 */
[CC--:B------:R-:W-:Y:S02]  /*b810*/  ISETP.GE.AND P2, PT, R4.reuse, R100.reuse, PT ;  /* 0x000000640400720c */ /* 0x0c0fe40003f46270 */
[-C--:B------:R-:W-:Y:S01]  /*b820*/  ISETP.GE.AND P1, PT, R4, R101.reuse, PT ;  /* 0x000000650400720c */ /* 0x080fe20003f26270 */
[----:B------:R-:W-:Y:S01]  /*b830*/  HMMA.16816.F32 R72, R24, R6, R72 ;  /* 0x000000061848723c */ /* 0x000fe20000001848 */
[----:B------:R-:W-:Y:S01]  /*b840*/  IADD3 R4, R0, 0x9, RZ ;  /* 0x0000000900047810 */ /* 0x000fe20007ffe0ff */
[----:B------:R-:W-:Y:S01]  /*b850*/  FMUL.FTZ R16, R30, c[0x0][0x2ec] ;  /* 0x0000bb001e107a20 */ /* 0x000fe20000410000 */
[----:B------:R-:W-:Y:S01]  /*b860*/  FSEL R61, R61, -INF , !P2 ;  /* 0xff8000003d3d7808 */ /* 0x000fe20005000000 */
[----:B------:R-:W-:Y:S01]  /*b870*/  FMUL.FTZ R17, R31, c[0x0][0x2ec] ;  /* 0x0000bb001f117a20 */ /* 0x000fe20000410000 */
[----:B------:R-:W-:Y:S01]  /*b880*/  ISETP.GE.AND P2, PT, R4, R100, PT ;  /* 0x000000640400720c */ /* 0x000fe20003f46270 */
[----:B------:R-:W4:Y:S01]  /*b890*/  MUFU.TANH R33, R33 ;  /* 0x0000002100217308 */ /* 0x000f220000002400 */
[C---:B------:R-:W-:Y:S01]  /*b8a0*/  ISETP.GE.AND P5, PT, R0.reuse, R101, PT ;  /* 0x000000650000720c */ /* 0x040fe20003fa6270 */
[----:B------:R-:W-:Y:S01]  /*b8b0*/  HMMA.16816.F32 R44, R8, R18, R44 ;  /* 0x00000012082c723c */ /* 0x000fe2000000182c */
[----:B------:R-:W-:-:S02]  /*b8c0*/  IADD3 R2, R0, 0x10, RZ ;  /* 0x0000001000027810 */ /* 0x000fc40007ffe0ff */
[----:B---3--:R-:W-:Y:S02]  /*b8d0*/  FSEL R48, R48, -INF , !P2 ;  /* 0xff80000030307808 */ /* 0x008fe40005000000 */
[----:B------:R-:W-:Y:S01]  /*b8e0*/  FSEL R62, R62, -INF , !P5 ;  /* 0xff8000003e3e7808 */ /* 0x000fe20006800000 */
[----:B------:R-:W3:Y:S01]  /*b8f0*/  MUFU.TANH R16, R16 ;  /* 0x0000001000107308 */ /* 0x000ee20000002400 */
[----:B------:R-:W-:Y:S01]  /*b900*/  FMUL.FTZ R19, R55, c[0x0][0x2ec] ;  /* 0x0000bb0037137a20 */ /* 0x000fe20000410000 */
[----:B------:R-:W-:Y:S01]  /*b910*/  ISETP.GE.AND P2, PT, R4, R101, PT ;  /* 0x000000650400720c */ /* 0x000fe20003f46270 */
[----:B------:R-:W-:Y:S01]  /*b920*/  FMUL.FTZ R76, R76, c[0x0][0x2ec] ;  /* 0x0000bb004c4c7a20 */ /* 0x000fe20000410000 */
[----:B------:R-:W-:Y:S01]  /*b930*/  ISETP.GE.AND P5, PT, R2, R100, PT ;  /* 0x000000640200720c */ /* 0x000fe20003fa6270 */
[----:B------:R-:W-:Y:S01]  /*b940*/  FMUL.FTZ R77, R77, c[0x0][0x2ec] ;  /* 0x0000bb004d4d7a20 */ /* 0x000fe20000410000 */
[----:B------:R-:W-:Y:S01]  /*b950*/  IADD3 R4, R0, 0x18, RZ ;  /* 0x0000001800047810 */ /* 0x000fe20007ffe0ff */
[----:B-1----:R-:W-:Y:S01]  /*b960*/  HMMA.16816.F32 R40, R8, R12, R40 ;  /* 0x0000000c0828723c */ /* 0x002fe20000001828 */
[----:B------:R-:W1:Y:S01]  /*b970*/  MUFU.TANH R17, R17 ;  /* 0x0000001100117308 */ /* 0x000e620000002400 */
[----:B-----5:R-:W-:Y:S01]  /*b980*/  FSEL R50, R50, -INF , !P6 ;  /* 0xff80000032327808 */ /* 0x020fe20007000000 */
[----:B------:R-:W-:Y:S01]  /*b990*/  FMUL.FTZ R79, R79, c[0x0][0x2ec] ;  /* 0x0000bb004f4f7a20 */ /* 0x000fe20000410000 */
[----:B------:R-:W-:Y:S01]  /*b9a0*/  FSEL R24, R51, -INF , !P2 ;  /* 0xff80000033187808 */ /* 0x000fe20005000000 */
[----:B------:R-:W-:Y:S01]  /*b9b0*/  FMUL.FTZ R78, R78, c[0x0][0x2ec] ;  /* 0x0000bb004e4e7a20 */ /* 0x000fe20000410000 */
[----:B------:R-:W-:-:S02]  /*b9c0*/  FSEL R28, R28, -INF , !P5 ;  /* 0xff8000001c1c7808 */ /* 0x000fc40006800000 */
[----:B------:R-:W-:Y:S01]  /*b9d0*/  FSEL R12, R49, -INF , !P1 ;  /* 0xff800000310c7808 */ /* 0x000fe20004800000 */
[----:B------:R-:W-:Y:S01]  /*b9e0*/  HMMA.16816.F32 R72, R8, R14, R72 ;  /* 0x0000000e0848723c */ /* 0x000fe20000001848 */
[-C--:B------:R-:W-:Y:S01]  /*b9f0*/  ISETP.GE.AND P1, PT, R2, R101.reuse, PT ;  /* 0x000000650200720c */ /* 0x080fe20003f26270 */
[----:B------:R-:W5:Y:S01]  /*ba00*/  MUFU.TANH R18, R54 ;  /* 0x0000003600127308 */ /* 0x000f620000002400 */
[----:B------:R-:W-:Y:S01]  /*ba10*/  IADD3 R2, R0, 0x11, RZ ;  /* 0x0000001100027810 */ /* 0x000fe20007ffe0ff */
[----:B------:R-:W-:Y:S01]  /*ba20*/  FMUL.FTZ R44, R44, c[0x0][0x2ec] ;  /* 0x0000bb002c2c7a20 */ /* 0x000fe20000410000 */
[-C--:B------:R-:W-:Y:S01]  /*ba30*/  ISETP.GE.AND P5, PT, R4, R100.reuse, PT ;  /* 0x000000640400720c */ /* 0x080fe20003fa6270 */
[----:B------:R-:W-:Y:S01]  /*ba40*/  FMUL.FTZ R45, R45, c[0x0][0x2ec] ;  /* 0x0000bb002d2d7a20 */ /* 0x000fe20000410000 */
[----:B------:R-:W-:Y:S01]  /*ba50*/  ISETP.GE.AND P6, PT, R2, R100, PT ;  /* 0x000000640200720c */ /* 0x000fe20003fc6270 */
[----:B------:R-:W-:Y:S01]  /*ba60*/  FMUL.FTZ R46, R46, c[0x0][0x2ec] ;  /* 0x0000bb002e2e7a20 */ /* 0x000fe20000410000 */
[----:B------:R-:W-:Y:S01]  /*ba70*/  ISETP.GE.AND P2, PT, R2, R101, PT ;  /* 0x000000650200720c */ /* 0x000fe20003f46270 */
[----:B------:R-:W1:Y:S01]  /*ba80*/  MUFU.TANH R19, R19 ;  /* 0x0000001300137308 */ /* 0x000e620000002400 */
[----:B------:R-:W-:Y:S01]  /*ba90*/  IADD3 R2, R0, 0x19, RZ ;  /* 0x0000001900027810 */ /* 0x000fe20007ffe0ff */
[----:B------:R-:W-:Y:S01]  /*baa0*/  FMUL.FTZ R47, R47, c[0x0][0x2ec] ;  /* 0x0000bb002f2f7a20 */ /* 0x000fe20000410000 */
[----:B------:R-:W-:-:S02]  /*bab0*/  FSEL R22, R29, -INF , !P6 ;  /* 0xff8000001d167808 */ /* 0x000fc40007000000 */
[----:B--2---:R-:W-:Y:S01]  /*bac0*/  FSEL R14, R32, -INF , !P5 ;  /* 0xff800000200e7808 */ /* 0x004fe20006800000 */
[----:B------:R-:W-:Y:S01]  /*bad0*/  FMUL.FTZ R32, R42, c[0x0][0x2ec] ;  /* 0x0000bb002a207a20 */ /* 0x000fe20000410000 */
[-C--:B------:R-:W-:Y:S01]  /*bae0*/  ISETP.GE.AND P6, PT, R2, R100.reuse, PT ;  /* 0x000000640200720c */ /* 0x080fe20003fc6270 */
[----:B------:R-:W2:Y:S01]  /*baf0*/  MUFU.TANH R106, R76 ;  /* 0x0000004c006a7308 */ /* 0x000ea20000002400 */
[-C--:B------:R-:W-:Y:S01]  /*bb00*/  ISETP.GE.AND P5, PT, R4, R101.reuse, PT ;  /* 0x000000650400720c */ /* 0x080fe20003fa6270 */
[----:B------:R-:W-:Y:S01]  /*bb10*/  FMUL.FTZ R35, R41, c[0x0][0x2ec] ;  /* 0x0000bb0029237a20 */ /* 0x000fe20000410000 */
[----:B------:R-:W-:Y:S01]  /*bb20*/  IADD3 R4, R0, 0x20, RZ ;  /* 0x0000002000047810 */ /* 0x000fe20007ffe0ff */
[----:B------:R-:W-:Y:S01]  /*bb30*/  FMUL.FTZ R40, R40, c[0x0][0x2ec] ;  /* 0x0000bb0028287a20 */ /* 0x000fe20000410000 */
[----:B----4-:R-:W-:Y:S01]  /*bb40*/  FSEL R10, R33, -INF , !P6 ;  /* 0xff800000210a7808 */ /* 0x010fe20007000000 */
[----:B------:R-:W-:Y:S01]  /*bb50*/  FMUL.FTZ R34, R72, c[0x0][0x2ec] ;  /* 0x0000bb0048227a20 */ /* 0x000fe20000410000 */
[----:B---3--:R-:W-:Y:S01]  /*bb60*/  FSEL R16, R16, -INF , !P1 ;  /* 0xff80000010107808 */ /* 0x008fe20004800000 */
[----:B------:R-:W3:Y:S01]  /*bb70*/  MUFU.TANH R116, R77 ;  /* 0x0000004d00747308 */ /* 0x000ee20000002400 */
[-C--:B------:R-:W-:Y:S01]  /*bb80*/  ISETP.GE.AND P6, PT, R2, R101.reuse, PT ;  /* 0x000000650200720c */ /* 0x080fe20003fc6270 */
[----:B------:R-:W-:Y:S01]  /*bb90*/  FMUL.FTZ R33, R73, c[0x0][0x2ec] ;  /* 0x0000bb0049217a20 */ /* 0x000fe20000410000 */
[----:B------:R-:W-:Y:S01]  /*bba0*/  ISETP.GE.AND P1, PT, R4, R100, PT ;  /* 0x000000640400720c */ /* 0x000fe20003f26270 */
[----:B------:R-:W-:Y:S01]  /*bbb0*/  FMUL.FTZ R31, R43, c[0x0][0x2ec] ;  /* 0x0000bb002b1f7a20 */ /* 0x000fe20000410000 */
[----:B------:R-:W-:Y:S01]  /*bbc0*/  IADD3 R2, R0, 0x21, RZ ;  /* 0x0000002100027810 */ /* 0x000fe20007ffe0ff */
[----:B------:R-:W-:Y:S01]  /*bbd0*/  FMUL.FTZ R30, R74, c[0x0][0x2ec] ;  /* 0x0000bb004a1e7a20 */ /* 0x000fe20000410000 */
[----:B------:R-:W-:Y:S01]  /*bbe0*/  IADD3 R5, R0, 0x28, RZ ;  /* 0x0000002800057810 */ /* 0x000fe20007ffe0ff */
[----:B------:R-:W4:Y:S01]  /*bbf0*/  MUFU.TANH R104, R44 ;  /* 0x0000002c00687308 */ /* 0x000f220000002400 */
[----:B-1----:R-:W-:Y:S01]  /*bc00*/  FSEL R8, R17, -INF , !P2 ;  /* 0xff80000011087808 */ /* 0x002fe20005000000 */
[----:B------:R-:W-:Y:S01]  /*bc10*/  FMUL.FTZ R29, R75, c[0x0][0x2ec] ;  /* 0x0000bb004b1d7a20 */ /* 0x000fe20000410000 */
[----:B------:R-:W-:-:S02]  /*bc20*/  ISETP.GE.AND P2, PT, R4, R101, PT ;  /* 0x000000650400720c */ /* 0x000fc40003f46270 */
[----:B-----5:R-:W-:Y:S02]  /*bc30*/  FSEL R6, R18, -INF , !P5 ;  /* 0xff80000012067808 */ /* 0x020fe40006800000 */
[----:B------:R-:W-:Y:S01]  /*bc40*/  FSEL R4, R19, -INF , !P6 ;  /* 0xff80000013047808 */ /* 0x000fe20007000000 */
[----:B------:R-:W1:Y:S01]  /*bc50*/  MUFU.TANH R114, R45 ;  /* 0x0000002d00727308 */ /* 0x000e620000002400 */
[----:B--2---:R-:W-:Y:S02]  /*bc60*/  FSEL R106, R106, -INF , !P1 ;  /* 0xff8000006a6a7808 */ /* 0x004fe40004800000 */
[CC--:B------:R-:W-:Y:S02]  /*bc70*/  ISETP.GE.AND P5, PT, R2.reuse, R100.reuse, PT ;  /* 0x000000640200720c */ /* 0x0c0fe40003fa6270 */
[----:B------:R-:W-:Y:S02]  /*bc80*/  ISETP.GE.AND P6, PT, R2, R101, PT ;  /* 0x000000650200720c */ /* 0x000fe40003fc6270 */
[----:B------:R-:W-:Y:S01]  /*bc90*/  ISETP.GE.AND P1, PT, R5, R100, PT ;  /* 0x000000640500720c */ /* 0x000fe20003f26270 */
[----:B------:R-:W2:Y:S01]  /*bca0*/  MUFU.TANH R102, R79 ;  /* 0x0000004f00667308 */ /* 0x000ea20000002400 */
[----:B------:R-:W-:-:S02]  /*bcb0*/  IADD3 R2, R0, 0x29, RZ ;  /* 0x0000002900027810 */ /* 0x000fc40007ffe0ff */
[----:B---3--:R-:W-:Y:S02]  /*bcc0*/  FSEL R116, R116, -INF , !P5 ;  /* 0xff80000074747808 */ /* 0x008fe40006800000 */
[----:B----4-:R-:W-:Y:S02]  /*bcd0*/  FSEL R104, R104, -INF , !P1 ;  /* 0xff80000068687808 */ /* 0x010fe40004800000 */
[----:B------:R-:W-:Y:S01]  /*bce0*/  ISETP.GE.AND P5, PT, R2, R100, PT ;  /* 0x000000640200720c */ /* 0x000fe20003fa6270 */
[----:B------:R-:W3:Y:S01]  /*bcf0*/  MUFU.TANH R110, R46 ;  /* 0x0000002e006e7308 */ /* 0x000ee20000002400 */
[----:B------:R-:W-:Y:S02]  /*bd00*/  ISETP.GE.AND P1, PT, R5, R101, PT ;  /* 0x000000650500720c */ /* 0x000fe40003f26270 */
[----:B------:R-:W-:Y:S02]  /*bd10*/  IADD3 R5, R0, 0x30, RZ ;  /* 0x0000003000057810 */ /* 0x000fe40007ffe0ff */
[----:B-1----:R-:W-:-:S02]  /*bd20*/  FSEL R114, R114, -INF , !P5 ;  /* 0xff80000072727808 */ /* 0x002fc40006800000 */
[-C--:B------:R-:W-:Y:S01]  /*bd30*/  ISETP.GE.AND P5, PT, R2, R101.reuse, PT ;  /* 0x000000650200720c */ /* 0x080fe20003fa6270 */
[----:B------:R-:W1:Y:S01]  /*bd40*/  MUFU.TANH R98, R47 ;  /* 0x0000002f00627308 */ /* 0x000e620000002400 */
[----:B--2---:R-:W-:Y:S02]  /*bd50*/  FSEL R102, R102, -INF , !P6 ;  /* 0xff80000066667808 */ /* 0x004fe40007000000 */
[----:B------:R-:W-:Y:S02]  /*bd60*/  ISETP.GE.AND P6, PT, R5, R101, PT ;  /* 0x000000650500720c */ /* 0x000fe40003fc6270 */
[----:B------:R-:W-:Y:S02]  /*bd70*/  IADD3 R2, R0, 0x31, RZ ;  /* 0x0000003100027810 */ /* 0x000fe40007ffe0ff */
[----:B------:R-:W-:Y:S01]  /*bd80*/  SHF.R.S32.HI R18, RZ, 0x1f, R57 ;  /* 0x0000001fff127819 */ /* 0x000fe20000011439 */
[----:B------:R-:W2:Y:S01]  /*bd90*/  MUFU.TANH R32, R32 ;  /* 0x0000002000207308 */ /* 0x000ea20000002400 */
[----:B---3--:R-:W-:-:S02]  /*bda0*/  FSEL R110, R110, -INF , !P1 ;  /* 0xff8000006e6e7808 */ /* 0x008fc40004800000 */
[----:B------:R-:W-:Y:S02]  /*bdb0*/  ISETP.GE.AND P1, PT, R2, R100, PT ;  /* 0x000000640200720c */ /* 0x000fe40003f26270 */
[----:B------:R-:W-:-:S03]  /*bdc0*/  LEA.HI R18, R18, R57, RZ, 0x2 ;  /* 0x0000003912127211 */ /* 0x000fc600078f10ff */
[----:B------:R-:W3:Y:S01]  /*bdd0*/  MUFU.TANH R112, R78 ;  /* 0x0000004e00707308 */ /* 0x000ee20000002400 */
[----:B-1----:R-:W-:Y:S02]  /*bde0*/  FSEL R98, R98, -INF , !P5 ;  /* 0xff80000062627808 */ /* 0x002fe40006800000 */
[----:B------:R-:W-:Y:S02]  /*bdf0*/  ISETP.GE.AND P5, PT, R2, R101, PT ;  /* 0x000000650200720c */ /* 0x000fe40003fa6270 */
[C---:B------:R-:W-:Y:S02]  /*be00*/  IADD3 R2, R0.reuse, 0x38, RZ ;  /* 0x0000003800027810 */ /* 0x040fe40007ffe0ff */
[----:B------:R-:W-:Y:S01]  /*be10*/  IADD3 R0, R0, 0x39, RZ ;  /* 0x0000003900007810 */ /* 0x000fe20007ffe0ff */
[----:B------:R-:W1:Y:S01]  /*be20*/  MUFU.TANH R88, R40 ;  /* 0x0000002800587308 */ /* 0x000e620000002400 */
[----:B--2---:R-:W-:Y:S02]  /*be30*/  FSEL R32, R32, -INF , !P6 ;  /* 0xff80000020207808 */ /* 0x004fe40007000000 */
[----:B------:R-:W-:-:S02]  /*be40*/  ISETP.GT.AND P6, PT, R139, R126, PT ;  /* 0x0000007e8b00720c */ /* 0x000fc40003fc4270 */
[----:B------:R-:W-:-:S03]  /*be50*/  LOP3.LUT R18, R18, 0xfffffffc, RZ, 0xc0, !PT ;  /* 0xfffffffc12127812 */ /* 0x000fc600078ec0ff */
[----:B------:R-:W2:Y:S01]  /*be60*/  MUFU.TANH R35, R35 ;  /* 0x0000002300237308 */ /* 0x000ea20000002400 */
[----:B---3--:R-:W-:Y:S01]  /*be70*/  FSEL R112, R112, -INF , !P2 ;  /* 0xff80000070707808 */ /* 0x008fe20005000000 */
[----:B------:R-:W-:Y:S01]  /*be80*/  IMAD.IADD R137, R57, 0x1, -R18 ;  /* 0x0000000139897824 */ /* 0x000fe200078e0a12 */
[----:B------:R-:W-:Y:S01]  /*be90*/  BAR.SYNC.DEFER_BLOCKING 0x0 ;  /* 0x0000000000007b1d */ /* 0x000fe20000010000 */
[----:B------:R-:W-:-:S04]  /*bea0*/  ISETP.GE.AND P2, PT, R5, R100, PT ;  /* 0x000000640500720c */ /* 0x000fc80003f46270 */
[----:B-1----:R-:W-:Y:S01]  /*beb0*/  FSEL R88, R88, -INF , !P2 ;  /* 0xff80000058587808 */ /* 0x002fe20005000000 */
[----:B------:R-:W1:Y:S01]  /*bec0*/  MUFU.TANH R34, R34 ;  /* 0x0000002200227308 */ /* 0x000e620000002400 */
[----:B------:R-:W-:Y:S02]  /*bed0*/  ISETP.GE.AND P2, PT, R2, R100, PT ;  /* 0x000000640200720c */ /* 0x000fe40003f46270 */
[----:B--2---:R-:W-:-:S05]  /*bee0*/  FSEL R35, R35, -INF , !P1 ;  /* 0xff80000023237808 */ /* 0x004fca0004800000 */
[----:B------:R-:W2:Y:S01]  /*bef0*/  MUFU.TANH R33, R33 ;  /* 0x0000002100217308 */ /* 0x000ea20000002400 */
[----:B------:R-:W-:-:S07]  /*bf00*/  ISETP.GE.AND P1, PT, R0, R100, PT ;  /* 0x000000640000720c */ /* 0x000fce0003f26270 */
        /* <DEDUP_REMOVED lines=67> */
[----:B------:R-:W-:Y:S01]  /*c340*/  IMAD R2, R2, c[0x0][0x180], RZ ;  /* 0x0000600002027a24 */ /* 0x000fe200078e02ff */
[----:B------:R-:W-:-:S03]  /*c350*/  MOV R9, R18 ;  /* 0x0000001200097202 */ /* 0x000fc60000000f00 */
[----:B------:R-:W-:-:S04]  /*c360*/  IMAD R2, R7, c[0x0][0x184], R2 ;  /* 0x0000610007027a24 */ /* 0x000fc800078e0202 */
[----:B------:R-:W-:Y:S01]  /*c370*/  IMAD.IADD R7, R19, 0x1, R2 ;  /* 0x0000000113077824 */ /* 0x000fe200078e0202 */
[----:B------:R-:W-:Y:S05]  /*c380*/  BRA `(.L_x_4753) ;  /* 0x0000003000007947 */ /* 0x000fea0003800000 */
.L_x_4752:
[----:B------:R-:W-:-:S05]  /*c390*/  IMAD.MOV.U32 R9, RZ, RZ, c[0x0][0x198] ;  /* 0x00006600ff097624 */ /* 0x000fca00078e00ff */
[----:B------:R-:W-:-:S04]  /*c3a0*/  LEA R9, -R9, RZ, 0x6 ;  /* 0x000000ff09097211 */ /* 0x000fc800078e31ff */
[----:B------:R-:W-:Y:S02]  /*c3b0*/  SHF.R.S32.HI R7, RZ, 0x1f, R9 ;  /* 0x0000001fff077819 */ /* 0x000fe40000011409 */
.L_x_4753:
[C---:B------:R-:W-:Y:S02]  /*c3c0*/  LOP3.LUT P5, RZ, R92.reuse, 0x2, RZ, 0xc0, !PT ;  /* 0x000000025cff7812 */ /* 0x040fe400078ac0ff */
[C---:B------:R-:W-:Y:S02]  /*c3d0*/  LEA R132, P1, R9.reuse, R132, 0x1 ;  /* 0x0000008409847211 */ /* 0x040fe400078208ff */
[C---:B------:R-:W-:Y:S02]  /*c3e0*/  LOP3.LUT P2, RZ, R92.reuse, 0x4, RZ, 0xc0, !PT ;  /* 0x000000045cff7812 */ /* 0x040fe4000784c0ff */
[----:B------:R-:W-:Y:S02]  /*c3f0*/  LEA.HI.X R135, R9, R135, R7, 0x1, P1 ;  /* 0x0000008709877211 */ /* 0x000fe400008f0c07 */
[----:B------:R-:W-:Y:S02]  /*c400*/  P2R R11, PR, RZ, 0x1 ;  /* 0x00000001ff0b7803 */ /* 0x000fe40000000000 */
[----:B------:R-:W-:-:S03]  /*c410*/  LOP3.LUT P0, RZ, R92, 0x1, RZ, 0xc0, !PT ;  /* 0x000000015cff7812 */ /* 0x000fc6000780c0ff */
[----:B------:R-:W-:-:S05]  /*c420*/  @P5 IADD3 R5, P1, R9, R108, RZ ;  /* 0x0000006c09055210 */ /* 0x000fca0007f3e0ff */
[----:B------:R-:W-:Y:S01]  /*c430*/  @P5 IMAD.X R0, R7, 0x1, R56, P1 ;  /* 0x0000000107005824 */ /* 0x000fe200008e0638 */
[----:B------:R-:W-:-:S04]  /*c440*/  @P5 LEA R26, P1, R5, c[0x0][0x168], 0x1 ;  /* 0x00005a00051a5a11 */ /* 0x000fc800078208ff */
[----:B------:R-:W-:Y:S01]  /*c450*/  @P5 LEA.HI.X R27, R5, c[0x0][0x16c], R0, 0x1, P1 ;  /* 0x00005b00051b5a11 */ /* 0x000fe200008f0c00 */
[----:B------:R-:W-:Y:S01]  /*c460*/  IMAD.MOV.U32 R0, RZ, RZ, c[0x0][0x198] ;  /* 0x00006600ff007624 */ /* 0x000fe200078e00ff */
[----:B------:R-:W-:-:S05]  /*c470*/  @P2 IADD3 R5, P1, R9, R108, RZ ;  /* 0x0000006c09052210 */ /* 0x000fca0007f3e0ff */
[----:B------:R-:W-:Y:S01]  /*c480*/  @P2 IMAD.X R2, R7, 0x1, R56, P1 ;  /* 0x0000000107022824 */ /* 0x000fe200008e0638 */
[----:B------:R-:W-:-:S04]  /*c490*/  @P2 LEA R18, P1, R5, c[0x0][0x168], 0x1 ;  /* 0x00005a0005122a11 */ /* 0x000fc800078208ff */
[----:B------:R-:W-:Y:S01]  /*c4a0*/  @P2 LEA.HI.X R19, R5, c[0x0][0x16c], R2, 0x1, P1 ;  /* 0x00005b0005132a11 */ /* 0x000fe200008f0c02 */
[----:B------:R-:W-:Y:S01]  /*c4b0*/  IMAD.MOV.U32 R5, RZ, RZ, c[0x0][0x19c] ;  /* 0x00006700ff057624 */ /* 0x000fe200078e00ff */
[C---:B------:R-:W-:Y:S01]  /*c4c0*/  LEA R9, P1, R0.reuse, R9, 0x5 ;  /* 0x0000000900097211 */ /* 0x040fe200078228ff */
[----:B------:R-:W-:-:S03]  /*c4d0*/  @P0 IMAD.SHL.U32 R2, R0, 0x20, RZ ;  /* 0x0000002000020824 */ /* 0x000fc600078e00ff */
[C-C-:B------:R-:W-:Y:S02]  /*c4e0*/  LEA.HI.X R7, R0.reuse, R7, R5.reuse, 0x5, P1 ;  /* 0x0000000700077211 */ /* 0x140fe400008f2c05 */
[----:B------:R-:W-:Y:S02]  /*c4f0*/  @P0 SHF.L.U64.HI R0, R0, 0x5, R5 ;  /* 0x0000000500000819 */ /* 0x000fe40000010205 */
[----:B------:R-:W-:-:S04]  /*c500*/  @P0 LEA R36, P1, R2, R132, 0x1 ;  /* 0x0000008402240211 */ /* 0x000fc800078208ff */
[----:B------:R-:W-:Y:S02]  /*c510*/  @P0 LEA.HI.X R37, R2, R135, R0, 0x1, P1 ;  /* 0x0000008702250211 */ /* 0x000fe400008f0c00 */
[----:B------:R-:W-:Y:S02]  /*c520*/  @P5 IADD3 R5, P1, R9, R108, RZ ;  /* 0x0000006c09055210 */ /* 0x000fe40007f3e0ff */
[----:B------:R-:W-:-:S03]  /*c530*/  ISETP.NE.AND P0, PT, R11, RZ, PT ;  /* 0x000000ff0b00720c */ /* 0x000fc60003f05270 */
[----:B------:R-:W-:Y:S01]  /*c540*/  @P5 IMAD.X R0, R7, 0x1, R56, P1 ;  /* 0x0000000107005824 */ /* 0x000fe200008e0638 */
[----:B------:R-:W-:-:S05]  /*c550*/  @P2 IADD3 R9, P1, R9, R108, RZ ;  /* 0x0000006c09092210 */ /* 0x000fca0007f3e0ff */
[----:B------:R-:W-:Y:S01]  /*c560*/  @P2 IMAD.X R56, R7, 0x1, R56, P1 ;  /* 0x0000000107382824 */ /* 0x000fe200008e0638 */
        /* <DEDUP_REMOVED lines=40> */
.L_x_4751:
        /* <DEDUP_REMOVED lines=27> */
[----:B-1----:R-:W-:Y:S02]  /*c9a0*/  FMNMX.FTZ R18, R30, R5, !PT ;  /* 0x000000051e127209 */ /* 0x002fe40007810000 */
[----:B------:R-:W-:Y:S02]  /*c9b0*/  FMNMX.FTZ R0, R33, R0, !PT ;  /* 0x0000000021007209 */ /* 0x000fe40007810000 */
[----:B------:R-:W-:Y:S02]  /*c9c0*/  FMNMX.FTZ R18, R29, R18, !PT ;  /* 0x000000121d127209 */ /* 0x000fe40007810000 */
        /* <DEDUP_REMOVED lines=31> */
[----:B------:R-:W-:Y:S02]  /*cbc0*/  FFMA.FTZ R20, R10, c[0x0][0x23c], -R97 ;  /* 0x00008f000a147a23 */ /* 0x000fe40000010861 */
[----:B------:R-:W-:Y:S02]  /*cbd0*/  FFMA.FTZ R21, R8, c[0x0][0x23c], -R89 ;  /* 0x00008f0008157a23 */ /* 0x000fe40000010859 */
[----:B------:R-:W3:Y:S01]  /*cbe0*/  LDSM.16.MT88.4 R8, [R120+0x6400] ;  /* 0x006400007808783b */ /* 0x000ee20000004200 */
[--C-:B------:R-:W-:Y:S02]  /*cbf0*/  FFMA.FTZ R25, R28, c[0x0][0x23c], -R97.reuse ;  /* 0x00008f001c197a23 */ /* 0x100fe40000010861 */
[----:B------:R-:W-:Y:S01]  /*cc00*/  MUFU.EX2 R91, R91 ;  /* 0x0000005b005b7308 */ /* 0x000fe20000000800 */
[----:B------:R-:W-:-:S02]  /*cc10*/  FFMA.FTZ R24, R22, c[0x0][0x23c], -R97 ;  /* 0x00008f0016187a23 */ /* 0x000fc40000010861 */
[----:B------:R-:W-:Y:S02]  /*cc20*/  FFMA.FTZ R23, R14, c[0x0][0x23c], -R97 ;  /* 0x00008f000e177a23 */ /* 0x000fe40000010861 */
[--C-:B------:R-:W-:Y:S01]  /*cc30*/  FFMA.FTZ R28, R16, c[0x0][0x23c], -R89.reuse ;  /* 0x00008f00101c7a23 */ /* 0x100fe20000010859 */
[----:B------:R-:W4:Y:S01]  /*cc40*/  LDSM.16.MT88.4 R12, [R122+0x7400] ;  /* 0x007400007a0c783b */ /* 0x000f220000004200 */
[--C-:B------:R-:W-:Y:S01]  /*cc50*/  FFMA.FTZ R22, R6, c[0x0][0x23c], -R89.reuse ;  /* 0x00008f0006167a23 */ /* 0x100fe20000010859 */
[----:B------:R-:W5:Y:S01]  /*cc60*/  MUFU.EX2 R26, R26 ;  /* 0x0000001a001a7308 */ /* 0x000f620000000800 */
[----:B--2---:R-:W-:Y:S01]  /*cc70*/  F2FP.PACK_AB R48, R90, R93 ;  /* 0x0000005d5a30723e */ /* 0x004fe200000000ff */
[----:B------:R-:W-:Y:S01]  /*cc80*/  FFMA.FTZ R3, R4, c[0x0][0x23c], -R89 ;  /* 0x00008f0004037a23 */ /* 0x000fe20000010859 */
[----:B------:R-:W2:Y:S01]  /*cc90*/  LDSM.16.MT88.4 R16, [R122+0x6400] ;  /* 0x006400007a10783b */ /* 0x000ea20000004200 */
        /* <DEDUP_REMOVED lines=17> */
[----:B------:R-:W5:Y:S01]  /*cdb0*/  MUFU.EX2 R27, R27 ;  /* 0x0000001b001b7308 */ /* 0x000f620000000800 */
[----:B-1----:R-:W-:Y:S01]  /*cdc0*/  F2FP.PACK_AB R49, R94, R95 ;  /* 0x0000005f5e31723e */ /* 0x002fe200000000ff */
[----:B------:R-:W-:-:S02]  /*cdd0*/  FFMA.FTZ R31, R31, c[0x0][0x23c], -R89 ;  /* 0x00008f001f1f7a23 */ /* 0x000fc40000010859 */
[--C-:B------:R-:W-:Y:S02]  /*cde0*/  FFMA.FTZ R30, R30, c[0x0][0x23c], -R89.reuse ;  /* 0x00008f001e1e7a23 */ /* 0x100fe40000010859 */
[----:B------:R-:W-:Y:S02]  /*cdf0*/  FFMA.FTZ R29, R29, c[0x0][0x23c], -R89 ;  /* 0x00008f001d1d7a23 */ /* 0x000fe40000010859 */
[----:B------:R-:W-:Y:S01]  /*ce00*/  MUFU.EX2 R25, R25 ;  /* 0x0000001900197308 */ /* 0x000fe20000000800 */
[----:B------:R-:W-:Y:S02]  /*ce10*/  FADD.FTZ R90, R93, R90 ;  /* 0x0000005a5d5a7221 */ /* 0x000fe40000010000 */
[----:B------:R-:W-:Y:S02]  /*ce20*/  FADD.FTZ R95, R95, R94 ;  /* 0x0000005e5f5f7221 */ /* 0x000fe40000010000 */
[----:B------:R-:W-:Y:S01]  /*ce30*/  FADD.FTZ R91, R91, R90 ;  /* 0x0000005a5b5b7221 */ /* 0x000fe20000010000 */
[----:B-----5:R-:W-:-:S02]  /*ce40*/  F2FP.PACK_AB R51, R27, R96 ;  /* 0x000000601b33723e */ /* 0x020fc400000000ff */
[----:B------:R-:W1:Y:S01]  /*ce50*/  MUFU.EX2 R24, R24 ;  /* 0x0000001800187308 */ /* 0x000e620000000800 */
[----:B------:R-:W-:Y:S02]  /*ce60*/  FADD.FTZ R96, R96, R95 ;  /* 0x0000005f60607221 */ /* 0x000fe40000010000 */
[----:B------:R-:W-:Y:S02]  /*ce70*/  FADD.FTZ R26, R26, R91 ;  /* 0x0000005b1a1a7221 */ /* 0x000fe40000010000 */
[----:B------:R-:W-:Y:S01]  /*ce80*/  FADD.FTZ R27, R27, R96 ;  /* 0x000000601b1b7221 */ /* 0x000fe20000010000 */
[C---:B------:R-:W-:Y:S02]  /*ce90*/  HMMA.16816.F32 R72, R48.reuse, R68, RZ ;  /* 0x000000443048723c */ /* 0x040fe400000018ff */
[----:B------:R-:W-:Y:S06]  /*cea0*/  MUFU.EX2 R23, R23 ;  /* 0x0000001700177308 */ /* 0x000fec0000000800 */
[----:B------:R-:W-:Y:S02]  /*ceb0*/  HMMA.16816.F32 R68, R48, R70, RZ ;  /* 0x000000463044723c */ /* 0x000fe400000018ff */
[----:B------:R-:W5:Y:S01]  /*cec0*/  MUFU.EX2 R20, R20 ;  /* 0x0000001400147308 */ /* 0x000f620000000800 */
[----:B-1----:R-:W-:Y:S01]  /*ced0*/  F2FP.PACK_AB R4, R24, R25 ;  /* 0x000000191804723e */ /* 0x002fe200000000ff */
[----:B------:R-:W-:-:S04]  /*cee0*/  FADD.FTZ R25, R25, R26 ;  /* 0x0000001a19197221 */ /* 0x000fc80000010000 */
[C---:B------:R-:W-:Y:S01]  /*cef0*/  HMMA.16816.F32 R64, R48.reuse, R60, RZ ;  /* 0x0000003c3040723c */ /* 0x040fe200000018ff */
[----:B------:R-:W-:Y:S01]  /*cf00*/  FADD.FTZ R24, R24, R25 ;  /* 0x0000001918187221 */ /* 0x000fe20000010000 */
[----:B------:R-:W-:Y:S06]  /*cf10*/  MUFU.EX2 R28, R28 ;  /* 0x0000001c001c7308 */ /* 0x000fec0000000800 */
[----:B------:R-:W-:Y:S02]  /*cf20*/  HMMA.16816.F32 R60, R48, R62, RZ ;  /* 0x0000003e303c723c */ /* 0x000fe400000018ff */
[----:B------:R-:W1:Y:S01]  /*cf30*/  MUFU.EX2 R21, R21 ;  /* 0x0000001500157308 */ /* 0x000e620000000800 */
[----:B-----5:R-:W-:Y:S01]  /*cf40*/  F2FP.PACK_AB R6, R20, R23 ;  /* 0x000000171406723e */ /* 0x020fe200000000ff */
[----:B------:R-:W-:-:S04]  /*cf50*/  FADD.FTZ R23, R23, R24 ;  /* 0x0000001817177221 */ /* 0x000fc80000010000 */
[C---:B------:R-:W-:Y:S01]  /*cf60*/  HMMA.16816.F32 R80, R48.reuse, R76, RZ ;  /* 0x0000004c3050723c */ /* 0x040fe200000018ff */
[----:B------:R-:W-:Y:S01]  /*cf70*/  FADD.FTZ R23, R20, R23 ;  /* 0x0000001714177221 */ /* 0x000fe20000010000 */
        /* <DEDUP_REMOVED lines=8> */
[----:B------:R-:W-:Y:S01]  /*d000*/  HMMA.16816.F32 R76, R48, R78, RZ ;  /* 0x0000004e304c723c */ /* 0x000fe200000018ff */
[----:B-----5:R-:W-:Y:S01]  /*d010*/  F2FP.PACK_AB R7, R3, R22 ;  /* 0x000000160307723e */ /* 0x020fe200000000ff */
[----:B------:R-:W1:Y:S01]  /*d020*/  MUFU.EX2 R105, R105 ;  /* 0x0000006900697308 */ /* 0x000e620000000800 */
        /* <DEDUP_REMOVED lines=9> */
[----:B------:R-:W-:Y:S02]  /*d0c0*/  HMMA.16816.F32 R40, R48, R42, RZ ;  /* 0x0000002a3028723c */ /* 0x000fe400000018ff */
[----:B------:R-:W5:Y:S06]  /*d0d0*/  MUFU.EX2 R102, R102 ;  /* 0x0000006600667308 */ /* 0x000f6c0000000800 */
[C---:B----4-:R-:W-:Y:S02]  /*d0e0*/  HMMA.16816.F32 R64, R4.reuse, R12, R64 ;  /* 0x0000000c0440723c */ /* 0x050fe40000001840 */
[----:B------:R-:W-:Y:S06]  /*d0f0*/  MUFU.EX2 R103, R103 ;  /* 0x0000006700677308 */ /* 0x000fec0000000800 */
[C---:B------:R-:W-:Y:S01]  /*d100*/  HMMA.16816.F32 R60, R4.reuse, R14, R60 ;  /* 0x0000000e043c723c */ /* 0x040fe2000000183c */
[----:B------:R-:W4:Y:S01]  /*d110*/  LDSM.16.MT88.4 R12, [R122+0x8400] ;  /* 0x008400007a0c783b */ /* 0x000f220000004200 */
[----:B------:R-:W1:Y:S06]  /*d120*/  MUFU.EX2 R98, R98 ;  /* 0x0000006200627308 */ /* 0x000e6c0000000800 */
[C---:B--2---:R-:W-:Y:S02]  /*d130*/  HMMA.16816.F32 R80, R4.reuse, R16, R80 ;  /* 0x000000100450723c */ /* 0x044fe40000001850 */
        /* <DEDUP_REMOVED lines=9> */
[C---:B----4-:R-:W-:Y:S02]  /*d1d0*/  HMMA.16816.F32 R36, R4.reuse, R12, R36 ;  /* 0x0000000c0424723c */ /* 0x050fe40000001824 */
[----:B------:R-:W-:Y:S06]  /*d1e0*/  MUFU.EX2 R32, R32 ;  /* 0x0000002000207308 */ /* 0x000fec0000000800 */
[C---:B------:R-:W-:Y:S01]  /*d1f0*/  HMMA.16816.F32 R40, R4.reuse, R14, R40 ;  /* 0x0000000e0428723c */ /* 0x040fe20000001828 */
[----:B------:R-:W4:Y:S01]  /*d200*/  LDSM.16.MT88.4 R12, [R122+0x6800] ;  /* 0x006800007a0c783b */ /* 0x000f220000004200 */
        /* <DEDUP_REMOVED lines=9> */
[----:B-1----:R-:W-:Y:S01]  /*d2a0*/  F2FP.PACK_AB R4, R105, R106 ;  /* 0x0000006a6904723e */ /* 0x002fe200000000ff */
[----:B------:R-:W-:Y:S01]  /*d2b0*/  FADD.FTZ R106, R106, R23 ;  /* 0x000000176a6a7221 */ /* 0x000fe20000010000 */
[----:B-----5:R-:W-:Y:S01]  /*d2c0*/  F2FP.PACK_AB R5, R102, R107 ;  /* 0x0000006b6605723e */ /* 0x020fe200000000ff */
        /* <DEDUP_REMOVED lines=119> */
.L_x_4755:
[----:B------:R-:W-:-:S05]  /*da40*/  IMAD.MOV.U32 R5, RZ, RZ, c[0x0][0x1a0] ;  /* 0x00006800ff057624 */ /* 0x000fca00078e00ff */
[----:B------:R-:W-:-:S04]  /*da50*/  LEA R5, -R5, RZ, 0x6 ;  /* 0x000000ff05057211 */ /* 0x000fc800078e31ff */
[----:B------:R-:W-:Y:S02]  /*da60*/  SHF.R.S32.HI R3, RZ, 0x1f, R5 ;  /* 0x0000001fff037819 */ /* 0x000fe40000011405 */
.L_x_4756:
        /* <DEDUP_REMOVED lines=63> */
[----:B------:R-:W5:Y:S04]  /*de60*/  LDSM.16.M88.4 R16, [R124+0x3400] ;  /* 0x003400007c10783b */ /* 0x000f680000000200 */
[----:B--2---:R-:W3:Y:S04]  /*de70*/  LDSM.16.M88.4 R8, [R124+0x3800] ;  /* 0x003800007c08783b */ /* 0x004ee80000000200 */
[----:B------:R-:W4:Y:S04]  /*de80*/  LDSM.16.M88.4 R92, [R124+0x3c00] ;  /* 0x003c00007c5c783b */ /* 0x000f280000000200 */
[----:B------:R-:W-:Y:S04]  /*de90*/  LDSM.16.M88.4 R32, [R123] ;  /* 0x000000007b20783b */ /* 0x000fe80000000200 */
[----:B------:R-:W2:Y:S04]  /*dea0*/  LDSM.16.M88.4 R84, [R121+0x3000] ;  /* 0x003000007954783b */ /* 0x000ea80000000200 */
[----:B------:R-:W2:Y:S04]  /*deb0*/  LDSM.16.M88.4 R96, [R121+0x3400] ;  /* 0x003400007960783b */ /* 0x000ea80000000200 */
[----:B------:R-:W0:Y:S01]  /*dec0*/  LDGDEPBAR ;  /* 0x00000000000079af */ /* 0x000e220000000000 */
[C---:B-1----:R-:W-:Y:S08]  /*ded0*/  HMMA.16816.F32 R28, R88.reuse, R24, RZ ;  /* 0x00000018581c723c */ /* 0x042ff000000018ff */
[C---:B------:R-:W-:Y:S08]  /*dee0*/  HMMA.16816.F32 R24, R88.reuse, R26, RZ ;  /* 0x0000001a5818723c */ /* 0x040ff000000018ff */
[C---:B-----5:R-:W-:Y:S08]  /*def0*/  HMMA.16816.F32 R20, R88.reuse, R16, RZ ;  /* 0x000000105814723c */ /* 0x060ff000000018ff */
[C---:B---3--:R-:W-:Y:S08]  /*df00*/  HMMA.16816.F32 R12, R88.reuse, R8, RZ ;  /* 0x00000008580c723c */ /* 0x048ff000000018ff */
[C---:B------:R-:W-:Y:S08]  /*df10*/  HMMA.16816.F32 R16, R88.reuse, R18, RZ ;  /* 0x000000125810723c */ /* 0x040ff000000018ff */
[C---:B------:R-:W-:Y:S08]  /*df20*/  HMMA.16816.F32 R8, R88.reuse, R10, RZ ;  /* 0x0000000a5808723c */ /* 0x040ff000000018ff */
[C---:B----4-:R-:W-:Y:S08]  /*df30*/  HMMA.16816.F32 R4, R88.reuse, R92, RZ ;  /* 0x0000005c5804723c */ /* 0x050ff000000018ff */
[----:B------:R-:W-:Y:S01]  /*df40*/  HMMA.16816.F32 R88, R88, R94, RZ ;  /* 0x0000005e5858723c */ /* 0x000fe200000018ff */
        /* <DEDUP_REMOVED lines=39> */
[----:B------:R-:W3:Y:S11]  /*e1c0*/  LDSM.16.M88.4 R84, [R124+0x5400] ;  /* 0x005400007c54783b */ /* 0x000ef60000000200 */
[C---:B--2---:R-:W-:Y:S08]  /*e1d0*/  HMMA.16816.F32 R4, R92.reuse, R96, R4 ;  /* 0x000000605c04723c */ /* 0x044ff00000001804 */
[C---:B------:R-:W-:Y:S08]  /*e1e0*/  HMMA.16816.F32 R88, R92.reuse, R98, R88 ;  /* 0x000000625c58723c */ /* 0x040ff00000001858 */
[C---:B-1----:R-:W-:Y:S08]  /*e1f0*/  HMMA.16816.F32 R28, R92.reuse, R32, R28 ;  /* 0x000000205c1c723c */ /* 0x042ff0000000181c */
        /* <DEDUP_REMOVED lines=13> */
[----:B------:R-:W-:Y:S01]  /*e2d0*/  FMUL.FTZ R3, R28, c[0x0][0x2ec] ;  /* 0x0000bb001c037a20 */ /* 0x000fe20000410000 */
[----:B------:R-:W-:Y:S01]  /*e2e0*/  HMMA.16816.F32 R16, R84, R94, R16 ;  /* 0x0000005e5410723c */ /* 0x000fe20000001810 */
[----:B------:R-:W-:-:S02]  /*e2f0*/  FMUL.FTZ R28, R30, c[0x0][0x2ec] ;  /* 0x0000bb001e1c7a20 */ /* 0x000fc40000410000 */
[----:B------:R-:W-:Y:S02]  /*e300*/  FMUL.FTZ R92, R31, c[0x0][0x2ec] ;  /* 0x0000bb001f5c7a20 */ /* 0x000fe40000410000 */
[----:B------:R-:W-:Y:S01]  /*e310*/  FMUL.FTZ R29, R29, c[0x0][0x2ec] ;  /* 0x0000bb001d1d7a20 */ /* 0x000fe20000410000 */
[----:B------:R-:W-:Y:S01]  /*e320*/  MUFU.TANH R3, R3 ;  /* 0x0000000300037308 */ /* 0x000fe20000002400 */
[----:B------:R-:W-:Y:S02]  /*e330*/  FMUL.FTZ R24, R24, c[0x0][0x2ec] ;  /* 0x0000bb0018187a20 */ /* 0x000fe40000410000 */
[----:B------:R-:W-:Y:S02]  /*e340*/  FMUL.FTZ R30, R25, c[0x0][0x2ec] ;  /* 0x0000bb00191e7a20 */ /* 0x000fe40000410000 */
[----:B------:R-:W-:-:S03]  /*e350*/  FMUL.FTZ R93, R26, c[0x0][0x2ec] ;  /* 0x0000bb001a5d7a20 */ /* 0x000fc60000410000 */
[----:B------:R2:W-:Y:S01]  /*e360*/  MUFU.TANH R31, R24 ;  /* 0x00000018001f7308 */ /* 0x0005e20000002400 */
[----:B------:R-:W-:Y:S02]  /*e370*/  FMUL.FTZ R110, R20, c[0x0][0x2ec] ;  /* 0x0000bb00146e7a20 */ /* 0x000fe40000410000 */
[----:B------:R-:W3:Y:S01]  /*e380*/  S2R R20, SR_TID.X ;  /* 0x0000000000147919 */ /* 0x000ee20000002100 */
[----:B------:R-:W-:Y:S02]  /*e390*/  FMUL.FTZ R22, R22, c[0x0][0x2ec] ;  /* 0x0000bb0016167a20 */ /* 0x000fe40000410000 */
[----:B------:R-:W-:Y:S02]  /*e3a0*/  FMUL.FTZ R21, R21, c[0x0][0x2ec] ;  /* 0x0000bb0015157a20 */ /* 0x000fe40000410000 */
        /* <DEDUP_REMOVED lines=8> */
[----:B------:R-:W-:Y:S01]  /*e430*/  HMMA.16816.F32 R8, R84, R34, R8 ;  /* 0x000000225408723c */ /* 0x000fe20000001808 */
[----:B--2---:R-:W2:Y:S01]  /*e440*/  LDSM.16.M88.4 R24, [R121+0x5c00] ;  /* 0x005c00007918783b */ /* 0x004ea20000000200 */
[----:B------:R-:W-:Y:S01]  /*e450*/  FMUL.FTZ R19, R19, c[0x0][0x2ec] ;  /* 0x0000bb0013137a20 */ /* 0x000fe20000410000 */
[----:B------:R-:W-:-:S04]  /*e460*/  DEPBAR.LE SB0, 0x0 ;  /* 0x000080000000791a */ /* 0x000fc80000000000 */
[----:B------:R-:W4:Y:S08]  /*e470*/  MUFU.TANH R93, R93 ;  /* 0x0000005d005d7308 */ /* 0x000f300000002400 */
[----:B------:R-:W5:Y:S01]  /*e480*/  MUFU.TANH R30, R30 ;  /* 0x0000001e001e7308 */ /* 0x000f620000002400 */
[----:B------:R-:W-:Y:S02]  /*e490*/  FMUL.FTZ R138, R12, c[0x0][0x2ec] ;  /* 0x0000bb000c8a7a20 */ /* 0x000fe40000410000 */
[----:B---3--:R-:W-:-:S02]  /*e4a0*/  IMAD.SHL.U32 R12, R20, 0x2, RZ ;  /* 0x00000002140c7824 */ /* 0x008fc400078e00ff */
[----:B------:R-:W-:Y:S02]  /*e4b0*/  FMUL.FTZ R136, R13, c[0x0][0x2ec] ;  /* 0x0000bb000d887a20 */ /* 0x000fe40000410000 */
[----:B------:R-:W-:Y:S01]  /*e4c0*/  FMUL.FTZ R118, R14, c[0x0][0x2ec] ;  /* 0x0000bb000e767a20 */ /* 0x000fe20000410000 */
[----:B------:R-:W-:Y:S01]  /*e4d0*/  LOP3.LUT R12, R12, 0x6, RZ, 0xc0, !PT ;  /* 0x000000060c0c7812 */ /* 0x000fe200078ec0ff */
[----:B------:R-:W-:Y:S01]  /*e4e0*/  MUFU.TANH R32, R32 ;  /* 0x0000002000207308 */ /* 0x000fe20000002400 */
[----:B------:R-:W-:Y:S02]  /*e4f0*/  FMUL.FTZ R146, R9, c[0x0][0x2ec] ;  /* 0x0000bb0009927a20 */ /* 0x000fe40000410000 */
[----:B------:R-:W-:Y:S02]  /*e500*/  FMUL.FTZ R140, R8, c[0x0][0x2ec] ;  /* 0x0000bb00088c7a20 */ /* 0x000fe40000410000 */
[----:B------:R-:W-:Y:S02]  /*e510*/  IMAD R13, R139, 0x40, R12 ;  /* 0x000000408b0d7824 */ /* 0x000fe400078e020c */
[----:B------:R-:W-:Y:S01]  /*e520*/  FMUL.FTZ R15, R15, c[0x0][0x2ec] ;  /* 0x0000bb000f0f7a20 */ /* 0x000fe20000410000 */
[----:B------:R-:W-:Y:S01]  /*e530*/  MUFU.TANH R110, R110 ;  /* 0x0000006e006e7308 */ /* 0x000fe20000002400 */
[----:B------:R-:W-:Y:S01]  /*e540*/  FMUL.FTZ R10, R10, c[0x0][0x2ec] ;  /* 0x0000bb000a0a7a20 */ /* 0x000fe20000410000 */
[----:B------:R-:W-:Y:S01]  /*e550*/  IADD3 R12, R13, 0x1, RZ ;  /* 0x000000010d0c7810 */ /* 0x000fe20007ffe0ff */
[----:B------:R-:W-:Y:S01]  /*e560*/  FMUL.FTZ R11, R11, c[0x0][0x2ec] ;  /* 0x0000bb000b0b7a20 */ /* 0x000fe20000410000 */
[----:B------:R-:W-:-:S02]  /*e570*/  IADD3 R9, R13, 0x11, RZ ;  /* 0x000000110d097810 */ /* 0x000fc40007ffe0ff */
[CC--:B------:R-:W-:Y:S02]  /*e580*/  ISETP.GE.AND P1, PT, R12.reuse, R100.reuse, PT ;  /* 0x000000640c00720c */ /* 0x0c0fe40003f26270 */
[-C--:B------:R-:W-:Y:S01]  /*e590*/  ISETP.GE.AND P5, PT, R12, R101.reuse, PT ;  /* 0x000000650c00720c */ /* 0x080fe20003fa6270 */
[C---:B--2---:R-:W-:Y:S01]  /*e5a0*/  HMMA.16816.F32 R4, R84.reuse, R24, R4 ;  /* 0x000000185404723c */ /* 0x044fe20000001804 */
[C---:B------:R-:W-:Y:S01]  /*e5b0*/  IADD3 R12, R13.reuse, 0x8, RZ ;  /* 0x000000080d0c7810 */ /* 0x040fe20007ffe0ff */
[----:B------:R-:W2:Y:S01]  /*e5c0*/  MUFU.TANH R108, R22 ;  /* 0x00000016006c7308 */ /* 0x000ea20000002400 */
[----:B-1----:R-:W-:Y:S02]  /*e5d0*/  FSEL R14, R92, -INF , !P5 ;  /* 0xff8000005c0e7808 */ /* 0x002fe40006800000 */
[C---:B------:R-:W-:Y:S02]  /*e5e0*/  ISETP.GE.AND P6, PT, R12.reuse, R100, PT ;  /* 0x000000640c00720c */ /* 0x040fe40003fc6270 */
[----:B------:R-:W-:Y:S01]  /*e5f0*/  ISETP.GE.AND P2, PT, R12, R101, PT ;  /* 0x000000650c00720c */ /* 0x000fe20003f46270 */
[----:B------:R-:W-:Y:S01]  /*e600*/  HMMA.16816.F32 R88, R84, R26, R88 ;  /* 0x0000001a5458723c */ /* 0x000fe20000001858 */
[----:B------:R-:W-:Y:S01]  /*e610*/  IADD3 R12, R13, 0x9, RZ ;  /* 0x000000090d0c7810 */ /* 0x000fe20007ffe0ff */
[----:B------:R1:W-:Y:S01]  /*e620*/  MUFU.TANH R154, R16 ;  /* 0x00000010009a7308 */ /* 0x0003e20000002400 */
[----:B----4-:R-:W-:-:S02]  /*e630*/  FSEL R8, R93, -INF , !P2 ;  /* 0xff8000005d087808 */ /* 0x010fc40005000000 */
[----:B------:R-:W-:-:S05]  /*e640*/  ISETP.GE.AND P5, PT, R12, R101, PT ;  /* 0x000000650c00720c */ /* 0x000fca0003fa6270 */
[----:B------:R-:W3:Y:S06]  /*e650*/  MUFU.TANH R106, R21 ;  /* 0x00000015006a7308 */ /* 0x000eec0000002400 */
[----:B------:R-:W-:Y:S01]  /*e660*/  FMUL.FTZ R99, R5, c[0x0][0x2ec] ;  /* 0x0000bb0005637a20 */ /* 0x000fe20000410000 */
[----:B------:R-:W-:Y:S01]  /*e670*/  IADD3 R5, R13, 0x21, RZ ;  /* 0x000000210d057810 */ /* 0x000fe20007ffe0ff */
[----:B------:R4:W-:Y:S01]  /*e680*/  MUFU.TANH R150, R18 ;  /* 0x0000001200967308 */ /* 0x0009e20000002400 */
[----:B-1----:R-:W-:Y:S01]  /*e690*/  FSEL R16, R29, -INF , !P1 ;  /* 0xff8000001d107808 */ /* 0x002fe20004800000 */
[----:B------:R-:W-:Y:S01]  /*e6a0*/  FMUL.FTZ R4, R4, c[0x0][0x2ec] ;  /* 0x0000bb0004047a20 */ /* 0x000fe20000410000 */
[-C--:B------:R-:W-:Y:S01]  /*e6b0*/  ISETP.GE.AND P1, PT, R12, R100.reuse, PT ;  /* 0x000000640c00720c */ /* 0x080fe20003f26270 */
[----:B------:R-:W-:Y:S01]  /*e6c0*/  FMUL.FTZ R6, R6, c[0x0][0x2ec] ;  /* 0x0000bb0006067a20 */ /* 0x000fe20000410000 */
[----:B------:R-:W-:Y:S01]  /*e6d0*/  IADD3 R12, R13, 0x10, RZ ;  /* 0x000000100d0c7810 */ /* 0x000fe20007ffe0ff */
[----:B------:R-:W-:Y:S01]  /*e6e0*/  FMUL.FTZ R86, R90, c[0x0][0x2ec] ;  /* 0x0000bb005a567a20 */ /* 0x000fe20000410000 */
[----:B-----5:R-:W-:Y:S01]  /*e6f0*/  FSEL R30, R30, -INF , !P1 ;  /* 0xff8000001e1e7808 */ /* 0x020fe20004800000 */
[----:B------:R-:W-:Y:S01]  /*e700*/  MUFU.TANH R152, R17 ;  /* 0x0000001100987308 */ /* 0x000fe20000002400 */
[----:B------:R-:W-:Y:S01]  /*e710*/  ISETP.GE.AND P2, PT, R12, R101, PT ;  /* 0x000000650c00720c */ /* 0x000fe20003f46270 */
[----:B------:R-:W-:Y:S01]  /*e720*/  FMUL.FTZ R7, R7, c[0x0][0x2ec] ;  /* 0x0000bb0007077a20 */ /* 0x000fe20000410000 */
[-C--:B------:R-:W-:Y:S01]  /*e730*/  ISETP.GE.AND P1, PT, R9, R100.reuse, PT ;  /* 0x000000640900720c */ /* 0x080fe20003f26270 */
[----:B------:R-:W-:Y:S01]  /*e740*/  FMUL.FTZ R88, R88, c[0x0][0x2ec] ;  /* 0x0000bb0058587a20 */ /* 0x000fe20000410000 */
[----:B--2---:R-:W-:Y:S01]  /*e750*/  FSEL R108, R108, -INF , !P2 ;  /* 0xff8000006c6c7808 */ /* 0x004fe20005000000 */
[----:B------:R-:W-:Y:S01]  /*e760*/  FMUL.FTZ R87, R91, c[0x0][0x2ec] ;  /* 0x0000bb005b577a20 */ /* 0x000fe20000410000 */
[----:B---3--:R-:W-:Y:S01]  /*e770*/  FSEL R106, R106, -INF , !P1 ;  /* 0xff8000006a6a7808 */ /* 0x008fe20004800000 */
[----:B------:R-:W1:Y:S01]  /*e780*/  MUFU.TANH R104, R23 ;  /* 0x0000001700687308 */ /* 0x000e620000002400 */
[----:B----4-:R-:W-:Y:S01]  /*e790*/  FSEL R18, R31, -INF , !P6 ;  /* 0xff8000001f127808 */ /* 0x010fe20007000000 */
[----:B------:R-:W-:Y:S01]  /*e7a0*/  FMUL.FTZ R89, R89, c[0x0][0x2ec] ;  /* 0x0000bb0059597a20 */ /* 0x000fe20000410000 */
[----:B------:R-:W-:-:S02]  /*e7b0*/  ISETP.GE.AND P6, PT, R12, R100, PT ;  /* 0x000000640c00720c */ /* 0x000fc40003fc6270 */
[----:B------:R-:W-:Y:S02]  /*e7c0*/  FSEL R12, R32, -INF , !P5 ;  /* 0xff800000200c7808 */ /* 0x000fe40006800000 */
[-C--:B------:R-:W-:Y:S01]  /*e7d0*/  ISETP.GE.AND P5, PT, R9, R101.reuse, PT ;  /* 0x000000650900720c */ /* 0x080fe20003fa6270 */
[----:B------:R-:W2:Y:S01]  /*e7e0*/  MUFU.TANH R136, R136 ;  /* 0x0000008800887308 */ /* 0x000ea20000002400 */
[----:B------:R-:W-:Y:S02]  /*e7f0*/  IADD3 R9, R13, 0x18, RZ ;  /* 0x000000180d097810 */ /* 0x000fe40007ffe0ff */
[----:B------:R-:W-:Y:S02]  /*e800*/  FSEL R110, R110, -INF , !P6 ;  /* 0xff8000006e6e7808 */ /* 0x000fe40007000000 */
[C---:B------:R-:W-:Y:S02]  /*e810*/  ISETP.GE.AND P6, PT, R9.reuse, R100, PT ;  /* 0x000000640900720c */ /* 0x040fe40003fc6270 */
[----:B------:R-:W-:Y:S01]  /*e820*/  ISETP.GE.AND P2, PT, R9, R101, PT ;  /* 0x000000650900720c */ /* 0x000fe20003f46270 */
[----:B------:R-:W3:Y:S01]  /*e830*/  MUFU.TANH R148, R19 ;  /* 0x0000001300947308 */ /* 0x000ee20000002400 */
[----:B------:R-:W-:-:S02]  /*e840*/  IADD3 R9, R13, 0x19, RZ ;  /* 0x000000190d097810 */ /* 0x000fc40007ffe0ff */
[----:B-1----:R-:W-:Y:S02]  /*e850*/  FSEL R104, R104, -INF , !P5 ;  /* 0xff80000068687808 */ /* 0x002fe40006800000 */
[CC--:B------:R-:W-:Y:S02]  /*e860*/  ISETP.GE.AND P1, PT, R9.reuse, R100.reuse, PT ;  /* 0x000000640900720c */ /* 0x0c0fe40003f26270 */
[----:B------:R-:W-:Y:S01]  /*e870*/  ISETP.GE.AND P5, PT, R9, R101, PT ;  /* 0x000000650900720c */ /* 0x000fe20003fa6270 */
[----:B------:R-:W-:Y:S01]  /*e880*/  MUFU.TANH R146, R146 ;  /* 0x0000009200927308 */ /* 0x000fe20000002400 */
[----:B------:R-:W-:Y:S02]  /*e890*/  FSEL R152, R152, -INF , !P1 ;  /* 0xff80000098987808 */ /* 0x000fe40004800000 */
[----:B------:R-:W-:Y:S02]  /*e8a0*/  ISETP.GE.AND P1, PT, R5, R100, PT ;  /* 0x000000640500720c */ /* 0x000fe40003f26270 */
[----:B------:R-:W-:-:S02]  /*e8b0*/  IADD3 R9, R13, 0x20, RZ ;  /* 0x000000200d097810 */ /* 0x000fc40007ffe0ff */
[----:B--2---:R-:W-:Y:S01]  /*e8c0*/  FSEL R136, R136, -INF , !P1 ;  /* 0xff80000088887808 */ /* 0x004fe20004800000 */
[----:B------:R-:W1:Y:S01]  /*e8d0*/  MUFU.TANH R116, R15 ;  /* 0x0000000f00747308 */ /* 0x000e620000002400 */
[----:B---3--:R-:W-:Y:S02]  /*e8e0*/  FSEL R148, R148, -INF , !P5 ;  /* 0xff80000094947808 */ /* 0x008fe40006800000 */
[----:B------:R-:W-:Y:S02]  /*e8f0*/  FSEL R154, R154, -INF , !P6 ;  /* 0xff8000009a9a7808 */ /* 0x000fe40007000000 */
[----:B------:R-:W-:Y:S02]  /*e900*/  FSEL R150, R150, -INF , !P2 ;  /* 0xff80000096967808 */ /* 0x000fe40005000000 */
[----:B------:R-:W-:Y:S01]  /*e910*/  ISETP.GE.AND P5, PT, R5, R101, PT ;  /* 0x000000650500720c */ /* 0x000fe20003fa6270 */
[----:B------:R-:W2:Y:S01]  /*e920*/  MUFU.TANH R138, R138 ;  /* 0x0000008a008a7308 */ /* 0x000ea20000002400 */
[----:B------:R-:W-:-:S02]  /*e930*/  ISETP.GE.AND P6, PT, R9, R100, PT ;  /* 0x000000640900720c */ /* 0x000fc40003fc6270 */
[----:B------:R-:W-:Y:S02]  /*e940*/  ISETP.GE.AND P2, PT, R9, R101, PT ;  /* 0x000000650900720c */ /* 0x000fe40003f46270 */
[----:B------:R-:W-:-:S03]  /*e950*/  IADD3 R5, R13, 0x28, RZ ;  /* 0x000000280d057810 */ /* 0x000fc60007ffe0ff */
[----:B------:R-:W3:Y:S01]  /*e960*/  MUFU.TANH R118, R118 ;  /* 0x0000007600767308 */ /* 0x000ee20000002400 */
[----:B-1----:R-:W-:-:S07]  /*e970*/  FSEL R116, R116, -INF , !P5 ;  /* 0xff80000074747808 */ /* 0x002fce0006800000 */
[----:B------:R-:W-:Y:S01]  /*e980*/  MUFU.TANH R99, R99 ;  /* 0x0000006300637308 */ /* 0x000fe20000002400 */
[----:B--2---:R-:W-:Y:S02]  /*e990*/  FSEL R138, R138, -INF , !P6 ;  /* 0xff8000008a8a7808 */ /* 0x004fe40007000000 */
[----:B------:R-:W-:-:S05]  /*e9a0*/  ISETP.GE.AND P6, PT, R5, R100, PT ;  /* 0x000000640500720c */ /* 0x000fca0003fc6270 */
[----:B------:R1:W-:Y:S01]  /*e9b0*/  MUFU.TANH R102, R4 ;  /* 0x0000000400667308 */ /* 0x0003e20000002400 */
[----:B---3--:R-:W-:Y:S02]  /*e9c0*/  FSEL R118, R118, -INF , !P2 ;  /* 0xff80000076767808 */ /* 0x008fe40005000000 */
[----:B------:R-:W-:Y:S02]  /*e9d0*/  ISETP.GE.AND P2, PT, R5, R101, PT ;  /* 0x000000650500720c */ /* 0x000fe40003f46270 */
[----:B------:R-:W-:-:S03]  /*e9e0*/  IADD3 R5, R13, 0x38, RZ ;  /* 0x000000380d057810 */ /* 0x000fc60007ffe0ff */
[----:B------:R-:W2:Y:S08]  /*e9f0*/  MUFU.TANH R140, R140 ;  /* 0x0000008c008c7308 */ /* 0x000eb00000002400 */
[----:B------:R-:W3:Y:S01]  /*ea00*/  MUFU.TANH R112, R10 ;  /* 0x0000000a00707308 */ /* 0x000ee20000002400 */
[----:B-1----:R-:W-:-:S04]  /*ea10*/  IADD3 R4, R13, 0x29, RZ ;  /* 0x000000290d047810 */ /* 0x002fc80007ffe0ff */
[CC--:B------:R-:W-:Y:S02]  /*ea20*/  ISETP.GE.AND P1, PT, R4.reuse, R100.reuse, PT ;  /* 0x000000640400720c */ /* 0x0c0fe40003f26270 */
[----:B------:R-:W-:Y:S01]  /*ea30*/  ISETP.GE.AND P5, PT, R4, R101, PT ;  /* 0x000000650400720c */ /* 0x000fe20003fa6270 */
[----:B------:R1:W4:Y:S01]  /*ea40*/  MUFU.TANH R98, R6 ;  /* 0x0000000600627308 */ /* 0x0003220000002400 */
[----:B------:R-:W-:Y:S02]  /*ea50*/  FSEL R146, R146, -INF , !P1 ;  /* 0xff80000092927808 */ /* 0x000fe40004800000 */
[----:B------:R-:W-:Y:S02]  /*ea60*/  IADD3 R4, R13, 0x30, RZ ;  /* 0x000000300d047810 */ /* 0x000fe40007ffe0ff */
[----:B--2---:R-:W-:Y:S02]  /*ea70*/  FSEL R140, R140, -INF , !P6 ;  /* 0xff8000008c8c7808 */ /* 0x004fe40007000000 */
[----:B------:R-:W-:Y:S01]  /*ea80*/  ISETP.GE.AND P6, PT, R4, R100, PT ;  /* 0x000000640400720c */ /* 0x000fe20003fc6270 */
[----:B------:R-:W2:Y:S01]  /*ea90*/  MUFU.TANH R114, R11 ;  /* 0x0000000b00727308 */ /* 0x000ea20000002400 */
[----:B---3--:R-:W-:-:S02]  /*eaa0*/  FSEL R112, R112, -INF , !P2 ;  /* 0xff80000070707808 */ /* 0x008fc40005000000 */
[----:B------:R-:W-:Y:S02]  /*eab0*/  ISETP.GE.AND P2, PT, R4, R101, PT ;  /* 0x000000650400720c */ /* 0x000fe40003f46270 */
[----:B------:R-:W-:Y:S02]  /*eac0*/  FSEL R102, R102, -INF , !P6 ;  /* 0xff80000066667808 */ /* 0x000fe40007000000 */
[-C--:B------:R-:W-:Y:S01]  /*ead0*/  ISETP.GE.AND P6, PT, R5, R100.reuse, PT ;  /* 0x000000640500720c */ /* 0x080fe20003fc6270 */
[----:B------:R-:W3:Y:S01]  /*eae0*/  MUFU.TANH R96, R7 ;  /* 0x0000000700607308 */ /* 0x000ee20000002400 */
[----:B-1----:R-:W-:Y:S02]  /*eaf0*/  IADD3 R6, R13, 0x31, RZ ;  /* 0x000000310d067810 */ /* 0x002fe40007ffe0ff */
[----:B----4-:R-:W-:Y:S02]  /*eb00*/  FSEL R98, R98, -INF , !P2 ;  /* 0xff80000062627808 */ /* 0x010fe40005000000 */
[----:B------:R-:W-:-:S02]  /*eb10*/  ISETP.GE.AND P1, PT, R6, R100, PT ;  /* 0x000000640600720c */ /* 0x000fc40003f26270 */
[-C--:B------:R-:W-:Y:S01]  /*eb20*/  ISETP.GE.AND P2, PT, R5, R101.reuse, PT ;  /* 0x000000650500720c */ /* 0x080fe20003f46270 */
[----:B------:R-:W1:Y:S01]  /*eb30*/  MUFU.TANH R97, R88 ;  /* 0x0000005800617308 */ /* 0x000e620000002400 */
[----:B------:R-:W-:Y:S02]  /*eb40*/  FSEL R99, R99, -INF , !P1 ;  /* 0xff80000063637808 */ /* 0x000fe40004800000 */
[----:B------:R-:W-:Y:S02]  /*eb50*/  ISETP.GE.AND P1, PT, R13, R100, PT ;  /* 0x000000640d00720c */ /* 0x000fe40003f26270 */
[----:B--2---:R-:W-:Y:S02]  /*eb60*/  FSEL R114, R114, -INF , !P5 ;  /* 0xff80000072727808 */ /* 0x004fe40006800000 */
[----:B------:R-:W-:Y:S01]  /*eb70*/  FSEL R3, R3, -INF , !P1 ;  /* 0xff80000003037808 */ /* 0x000fe20004800000 */
[----:B------:R-:W2:Y:S01]  /*eb80*/  MUFU.TANH R86, R86 ;  /* 0x0000005600567308 */ /* 0x000ea20000002400 */
[----:B------:R-:W-:Y:S01]  /*eb90*/  ISETP.GT.AND P1, PT, R139, R126, PT ;  /* 0x0000007e8b00720c */ /* 0x000fe20003f24270 */
[----:B------:R-:W-:Y:S01]  /*eba0*/  BAR.SYNC.DEFER_BLOCKING 0x0 ;  /* 0x0000000000007b1d */ /* 0x000fe20000010000 */
[----:B------:R-:W-:-:S02]  /*ebb0*/  ISETP.GE.AND P5, PT, R6, R101, PT ;  /* 0x000000650600720c */ /* 0x000fc40003fa6270 */
[----:B------:R-:W-:Y:S02]  /*ebc0*/  IADD3 R5, R13, 0x39, RZ ;  /* 0x000000390d057810 */ /* 0x000fe40007ffe0ff */
[----:B---3--:R-:W-:Y:S01]  /*ebd0*/  FSEL R96, R96, -INF , !P5 ;  /* 0xff80000060607808 */ /* 0x008fe20006800000 */
[----:B------:R-:W3:Y:S01]  /*ebe0*/  MUFU.TANH R28, R28 ;  /* 0x0000001c001c7308 */ /* 0x000ee20000002400 */
[----:B-1----:R-:W-:Y:S02]  /*ebf0*/  FSEL R97, R97, -INF , !P6 ;  /* 0xff80000061617808 */ /* 0x002fe40007000000 */
[----:B------:R-:W-:Y:S02]  /*ec00*/  ISETP.GE.AND P5, PT, R13, R101, PT ;  /* 0x000000650d00720c */ /* 0x000fe40003fa6270 */
[----:B------:R-:W-:-:S03]  /*ec10*/  ISETP.GE.AND P6, PT, R5, R100, PT ;  /* 0x000000640500720c */ /* 0x000fc60003fc6270 */
        /* <DEDUP_REMOVED lines=17> */
[----:B--2---:R-:W-:-:S02]  /*ed30*/  IADD3 R20, R20, 0xffffffe, RZ ;  /* 0x0ffffffe14147810 */ /* 0x004fc40007ffe0ff */
[----:B------:R-:W-:-:S04]  /*ed40*/  IABS R9, R13 ;  /* 0x0000000d00097213 */ /* 0x000fc80000000000 */
[----:B------:R-:W2:Y:S01]  /*ed50*/  F2I.FTZ.U32.TRUNC.NTZ R21, R20 ;  /* 0x0000001400157305 */ /* 0x000ea2000021f000 */
[----:B------:R-:W-:Y:S01]  /*ed60*/  LOP3.LUT R13, R13, c[0x0][0x2d0], RZ, 0x3c, !PT ;  /* 0x0000b4000d0d7a12 */ /* 0x000fe200078e3cff */
[----:B--2---:R-:W-:Y:S02]  /*ed70*/  IMAD.MOV R4, RZ, RZ, -R21 ;  /* 0x000000ffff047224 */ /* 0x004fe400078e0a15 */
[----:B------:R-:W-:Y:S02]  /*ed80*/  IMAD.MOV.U32 R20, RZ, RZ, RZ ;  /* 0x000000ffff147224 */ /* 0x000fe400078e00ff */
[----:B------:R-:W-:-:S04]  /*ed90*/  IMAD R4, R4, R5, RZ ;  /* 0x0000000504047224 */ /* 0x000fc800078e02ff */
        /* <DEDUP_REMOVED lines=42> */
[----:B------:R-:W-:-:S04]  /*f040*/  IMAD R5, R6, c[0x0][0x184], R5 ;  /* 0x0000610006057a24 */ /* 0x000fc800078e0205 */
[----:B------:R-:W-:Y:S01]  /*f050*/  IMAD.IADD R4, R11, 0x1, R5 ;  /* 0x000000010b047824 */ /* 0x000fe200078e0205 */
[----:B------:R-:W-:Y:S01]  /*f060*/  MOV R5, R10 ;  /* 0x0000000a00057202 */ /* 0x000fe20000000f00 */
[----:B------:R-:W-:Y:S05]  /*f070*/  BRA `(.L_x_4759) ;  /* 0x0000003000007947 */ /* 0x000fea0003800000 */
.L_x_4758:
[----:B------:R-:W-:-:S05]  /*f080*/  IMAD.MOV.U32 R5, RZ, RZ, c[0x0][0x198] ;  /* 0x00006600ff057624 */ /* 0x000fca00078e00ff */
[----:B------:R-:W-:-:S04]  /*f090*/  LEA R5, -R5, RZ, 0x6 ;  /* 0x000000ff05057211 */ /* 0x000fc800078e31ff */
[----:B------:R-:W-:Y:S02]  /*f0a0*/  SHF.R.S32.HI R4, RZ, 0x1f, R5 ;  /* 0x0000001fff047819 */ /* 0x000fe40000011405 */
.L_x_4759:
[----:B-1----:R-:W-:Y:S02]  /*f0b0*/  SHF.R.S32.HI R6, RZ, 0x1f, R7 ;  /* 0x0000001fff067819 */ /* 0x002fe40000011407 */
[C---:B------:R-:W-:Y:S02]  /*f0c0*/  LEA R10, P2, R5.reuse, R132, 0x1 ;  /* 0x00000084050a7211 */ /* 0x040fe400078408ff */
[----:B------:R-:W-:Y:S02]  /*f0d0*/  LEA.HI R6, R6, R7, RZ, 0x2 ;  /* 0x0000000706067211 */ /* 0x000fe400078f10ff */
[----:B------:R-:W-:Y:S02]  /*f0e0*/  LEA.HI.X R11, R5, R135, R4, 0x1, P2 ;  /* 0x00000087050b7211 */ /* 0x000fe400010f0c04 */
[----:B------:R-:W-:-:S05]  /*f0f0*/  LOP3.LUT R6, R6, 0xfffffffc, RZ, 0xc0, !PT ;  /* 0xfffffffc06067812 */ /* 0x000fca00078ec0ff */
[----:B------:R-:W-:Y:S01]  /*f100*/  IMAD.IADD R6, R7, 0x1, -R6 ;  /* 0x0000000107067824 */ /* 0x000fe200078e0a06 */
[----:B------:R-:W-:-:S03]  /*f110*/  SEL R7, RZ, 0x3fffc, P0 ;  /* 0x0003fffcff077807 */ /* 0x000fc60000000000 */
[----:B------:R-:W-:Y:S01]  /*f120*/  IMAD.SHL.U32 R6, R6, 0x8, RZ ;  /* 0x0000000806067824 */ /* 0x000fe200078e00ff */
[----:B------:R-:W-:Y:S01]  /*f130*/  LOP3.LUT P6, RZ, R7, 0x4, RZ, 0xc0, !PT ;  /* 0x0000000407ff7812 */ /* 0x000fe200078cc0ff */
[----:B------:R-:W-:-:S03]  /*f140*/  IMAD.MOV.U32 R7, RZ, RZ, c[0x0][0x19c] ;  /* 0x00006700ff077624 */ /* 0x000fc600078e00ff */
[----:B------:R-:W-:Y:S01]  /*f150*/  ISETP.GE.AND P1, PT, R6, c[0x0][0x220], PT ;  /* 0x0000880006007a0c */ /* 0x000fe20003f26270 */
[----:B------:R-:W-:-:S05]  /*f160*/  IMAD.MOV.U32 R6, RZ, RZ, c[0x0][0x198] ;  /* 0x00006600ff067624 */ /* 0x000fca00078e00ff */
[----:B------:R-:W-:-:S04]  /*f170*/  LEA R9, P0, R6, R5, 0x5 ;  /* 0x0000000506097211 */ /* 0x000fc800078028ff */
[C-C-:B------:R-:W-:Y:S02]  /*f180*/  LEA.HI.X R4, R6.reuse, R4, R7.reuse, 0x5, P0 ;  /* 0x0000000406047211 */ /* 0x140fe400000f2c07 */
[C---:B------:R-:W-:Y:S01]  /*f190*/  @!P4 LEA R20, P2, R9.reuse, R132, 0x1 ;  /* 0x000000840914c211 */ /* 0x040fe200078408ff */
[----:B------:R-:W-:Y:S01]  /*f1a0*/  @!PT LDS RZ, [RZ] ;  /* 0x00000000fffff984 */ /* 0x000fe20000000800 */
[----:B------:R-:W-:Y:S01]  /*f1b0*/  @!PT LDS RZ, [RZ] ;  /* 0x00000000fffff984 */ /* 0x000fe20000000800 */
[----:B------:R-:W-:Y:S01]  /*f1c0*/  @!PT LDS RZ, [RZ] ;  /* 0x00000000fffff984 */ /* 0x000fe20000000800 */
[----:B------:R1:W-:Y:S01]  /*f1d0*/  @!P1 LDGSTS.E.BYPASS.LTC128B.128 [R128+0x3000], [R10.64] ;  /* 0x030000000a809fae */ /* 0x0003e2000b901d46 */
[C---:B------:R-:W-:Y:S02]  /*f1e0*/  @!P1 LEA R24, P5, R6.reuse, R10, 0x6 ;  /* 0x0000000a06189211 */ /* 0x040fe400078a30ff */
        /* <DEDUP_REMOVED lines=35> */
.L_x_4757:
        /* <DEDUP_REMOVED lines=56> */
[----:B------:R-:W-:Y:S02]  /*f7a0*/  FFMA.FTZ R3, R30, c[0x0][0x23c], -R101 ;  /* 0x00008f001e037a23 */ /* 0x000fe40000010865 */
[----:B------:R-:W-:Y:S02]  /*f7b0*/  FFMA.FTZ R85, R28, c[0x0][0x23c], -R93 ;  /* 0x00008f001c557a23 */ /* 0x000fe4000001085d */
[----:B------:R-:W-:-:S02]  /*f7c0*/  FFMA.FTZ R84, R16, c[0x0][0x23c], -R101 ;  /* 0x00008f0010547a23 */ /* 0x000fc40000010865 */
[----:B------:R-:W-:Y:S01]  /*f7d0*/  FFMA.FTZ R88, R18, c[0x0][0x23c], -R101 ;  /* 0x00008f0012587a23 */ /* 0x000fe20000010865 */
[----:B------:R-:W2:Y:S01]  /*f7e0*/  MUFU.EX2 R0, R0 ;  /* 0x0000000000007308 */ /* 0x000ea20000000800 */
[--C-:B------:R-:W-:Y:S01]  /*f7f0*/  FFMA.FTZ R92, R14, c[0x0][0x23c], -R93.reuse ;  /* 0x00008f000e5c7a23 */ /* 0x100fe2000001085d */
[----:B------:R-:W-:Y:S01]  /*f800*/  LDSM.16.MT88.4 R16, [R120+0x6000] ;  /* 0x006000007810783b */ /* 0x000fe20000004200 */
[--C-:B------:R-:W-:Y:S02]  /*f810*/  FFMA.FTZ R91, R12, c[0x0][0x23c], -R93.reuse ;  /* 0x00008f000c5b7a23 */ /* 0x100fe4000001085d */
[----:B------:R-:W-:Y:S02]  /*f820*/  FFMA.FTZ R6, R8, c[0x0][0x23c], -R93 ;  /* 0x00008f0008067a23 */ /* 0x000fe4000001085d */
[----:B------:R-:W-:Y:S01]  /*f830*/  LDSM.16.MT88.4 R8, [R122+0x6000] ;  /* 0x006000007a08783b */ /* 0x000fe20000004200 */
[-C--:B-1----:R-:W-:Y:S01]  /*f840*/  FMUL.FTZ R28, R56, R95.reuse ;  /* 0x0000005f381c7220 */ /* 0x082fe20000410000 */
[----:B------:R-:W-:Y:S01]  /*f850*/  MUFU.EX2 R94, R94 ;  /* 0x0000005e005e7308 */ /* 0x000fe20000000800 */
[----:B------:R-:W-:-:S02]  /*f860*/  FMUL.FTZ R29, R57, R95 ;  /* 0x0000005f391d7220 */ /* 0x000fc40000410000 */
[-C--:B------:R-:W-:Y:S02]  /*f870*/  FMUL.FTZ R4, R80, R95.reuse ;  /* 0x0000005f50047220 */ /* 0x080fe40000410000 */
[-C--:B------:R-:W-:Y:S02]  /*f880*/  FMUL.FTZ R5, R81, R95.reuse ;  /* 0x0000005f51057220 */ /* 0x080fe40000410000 */
[-C--:B--2---:R-:W-:Y:S01]  /*f890*/  FMUL.FTZ R30, R58, R0.reuse ;  /* 0x000000003a1e7220 */ /* 0x084fe20000410000 */
[----:B------:R-:W1:Y:S01]  /*f8a0*/  MUFU.EX2 R84, R84 ;  /* 0x0000005400547308 */ /* 0x000e620000000800 */
[-C--:B------:R-:W-:Y:S02]  /*f8b0*/  FMUL.FTZ R31, R59, R0.reuse ;  /* 0x000000003b1f7220 */ /* 0x080fe40000410000 */
[----:B------:R-:W2:Y:S01]  /*f8c0*/  LDSM.16.MT88.4 R56, [R122+0x8000] ;  /* 0x008000007a38783b */ /* 0x000ea20000004200 */
[----:B------:R-:W-:Y:S02]  /*f8d0*/  FMUL.FTZ R7, R83, R0 ;  /* 0x0000000053077220 */ /* 0x000fe40000410000 */
[----:B------:R-:W-:-:S02]  /*f8e0*/  FMUL.FTZ R52, R52, R95 ;  /* 0x0000005f34347220 */ /* 0x000fc40000410000 */
[----:B------:R-:W-:Y:S01]  /*f8f0*/  MUFU.EX2 R88, R88 ;  /* 0x0000005800587308 */ /* 0x000fe20000000800 */
[-C--:B------:R-:W-:Y:S02]  /*f900*/  FMUL.FTZ R53, R53, R95.reuse ;  /* 0x0000005f35357220 */ /* 0x080fe40000410000 */
[-C--:B------:R-:W-:Y:S02]  /*f910*/  FMUL.FTZ R54, R54, R0.reuse ;  /* 0x0000000036367220 */ /* 0x080fe40000410000 */
[----:B------:R-:W-:Y:S02]  /*f920*/  FMUL.FTZ R55, R55, R0 ;  /* 0x0000000037377220 */ /* 0x000fe40000410000 */
[-C--:B------:R-:W-:Y:S01]  /*f930*/  FMUL.FTZ R36, R36, R95.reuse ;  /* 0x0000005f24247220 */ /* 0x080fe20000410000 */
[----:B------:R-:W-:Y:S01]  /*f940*/  MUFU.EX2 R3, R3 ;  /* 0x0000000300037308 */ /* 0x000fe20000000800 */
[----:B-1----:R-:W-:Y:S01]  /*f950*/  F2FP.PACK_AB R80, R84, R94 ;  /* 0x0000005e5450723e */ /* 0x002fe200000000ff */
[----:B------:R-:W-:-:S02]  /*f960*/  FMUL.FTZ R37, R37, R95 ;  /* 0x0000005f25257220 */ /* 0x000fc40000410000 */
[-C--:B------:R-:W-:Y:S02]  /*f970*/  FMUL.FTZ R38, R38, R0.reuse ;  /* 0x0000000026267220 */ /* 0x080fe40000410000 */
[-C--:B------:R-:W-:Y:S02]  /*f980*/  FMUL.FTZ R39, R39, R0.reuse ;  /* 0x0000000027277220 */ /* 0x080fe40000410000 */
[----:B------:R-:W-:Y:S01]  /*f990*/  MUFU.EX2 R85, R85 ;  /* 0x0000005500557308 */ /* 0x000fe20000000800 */
[-C--:B------:R-:W-:Y:S02]  /*f9a0*/  FMUL.FTZ R40, R40, R95.reuse ;  /* 0x0000005f28287220 */ /* 0x080fe40000410000 */
[-C--:B------:R-:W-:Y:S02]  /*f9b0*/  FMUL.FTZ R41, R41, R95.reuse ;  /* 0x0000005f29297220 */ /* 0x080fe40000410000 */
[-C--:B------:R-:W-:Y:S02]  /*f9c0*/  FMUL.FTZ R42, R42, R0.reuse ;  /* 0x000000002a2a7220 */ /* 0x080fe40000410000 */
[----:B------:R-:W-:Y:S01]  /*f9d0*/  FMUL.FTZ R43, R43, R0 ;  /* 0x000000002b2b7220 */ /* 0x000fe20000410000 */
[----:B------:R-:W1:Y:S01]  /*f9e0*/  MUFU.EX2 R92, R92 ;  /* 0x0000005c005c7308 */ /* 0x000e620000000800 */
[----:B------:R-:W-:-:S02]  /*f9f0*/  FMUL.FTZ R20, R64, R95 ;  /* 0x0000005f40147220 */ /* 0x000fc40000410000 */
[-C--:B------:R-:W-:Y:S02]  /*fa00*/  FMUL.FTZ R21, R65, R95.reuse ;  /* 0x0000005f41157220 */ /* 0x080fe40000410000 */
[-C--:B------:R-:W-:Y:S02]  /*fa10*/  FMUL.FTZ R22, R66, R0.reuse ;  /* 0x0000000042167220 */ /* 0x080fe40000410000 */
[-C--:B------:R-:W-:Y:S01]  /*fa20*/  FMUL.FTZ R23, R67, R0.reuse ;  /* 0x0000000043177220 */ /* 0x080fe20000410000 */
[----:B------:R3:W-:Y:S01]  /*fa30*/  MUFU.EX2 R2, R6 ;  /* 0x0000000600027308 */ /* 0x0007e20000000800 */
[-C--:B------:R-:W-:Y:S02]  /*fa40*/  FMUL.FTZ R60, R60, R95.reuse ;  /* 0x0000005f3c3c7220 */ /* 0x080fe40000410000 */
[----:B------:R-:W-:Y:S02]  /*fa50*/  FMUL.FTZ R61, R61, R95 ;  /* 0x0000005f3d3d7220 */ /* 0x000fe40000410000 */
[----:B------:R-:W-:-:S02]  /*fa60*/  FMUL.FTZ R62, R62, R0 ;  /* 0x000000003e3e7220 */ /* 0x000fc40000410000 */
[-C--:B------:R-:W-:Y:S01]  /*fa70*/  FMUL.FTZ R63, R63, R0.reuse ;  /* 0x000000003f3f7220 */ /* 0x080fe20000410000 */
[----:B------:R-:W4:Y:S01]  /*fa80*/  MUFU.EX2 R91, R91 ;  /* 0x0000005b005b7308 */ /* 0x000f220000000800 */
[----:B-1----:R-:W-:Y:S01]  /*fa90*/  F2FP.PACK_AB R81, R92, R85 ;  /* 0x000000555c51723e */ /* 0x002fe200000000ff */
[-C--:B------:R-:W-:Y:S02]  /*faa0*/  FMUL.FTZ R76, R76, R95.reuse ;  /* 0x0000005f4c4c7220 */ /* 0x080fe40000410000 */
[----:B------:R-:W-:Y:S02]  /*fab0*/  FMUL.FTZ R77, R77, R95 ;  /* 0x0000005f4d4d7220 */ /* 0x000fe40000410000 */
[-C--:B------:R-:W-:Y:S02]  /*fac0*/  FMUL.FTZ R78, R78, R0.reuse ;  /* 0x000000004e4e7220 */ /* 0x080fe40000410000 */
[----:B---3--:R-:W-:Y:S01]  /*fad0*/  FMUL.FTZ R6, R82, R0 ;  /* 0x0000000052067220 */ /* 0x008fe20000410000 */
[----:B------:R-:W-:Y:S01]  /*fae0*/  F2FP.PACK_AB R82, R3, R88 ;  /* 0x000000580352723e */ /* 0x000fe200000000ff */
[----:B------:R-:W-:-:S02]  /*faf0*/  FMUL.FTZ R79, R79, R0 ;  /* 0x000000004f4f7220 */ /* 0x000fc40000410000 */
[----:B------:R-:W-:Y:S02]  /*fb00*/  FFMA.FTZ R109, R106, c[0x0][0x23c], -R101 ;  /* 0x00008f006a6d7a23 */ /* 0x000fe40000010865 */
[----:B------:R-:W-:Y:S01]  /*fb10*/  FFMA.FTZ R107, R104, c[0x0][0x23c], -R93 ;  /* 0x00008f00686b7a23 */ /* 0x000fe2000001085d */
[----:B----4-:R-:W-:Y:S01]  /*fb20*/  F2FP.PACK_AB R83, R91, R2 ;  /* 0x000000025b53723e */ /* 0x010fe200000000ff */
[--C-:B------:R-:W-:Y:S02]  /*fb30*/  FFMA.FTZ R110, R110, c[0x0][0x23c], -R101.reuse ;  /* 0x00008f006e6e7a23 */ /* 0x100fe40000010865 */
[----:B------:R-:W-:Y:S01]  /*fb40*/  MUFU.EX2 R109, R109 ;  /* 0x0000006d006d7308 */ /* 0x000fe20000000800 */
[--C-:B------:R-:W-:Y:S02]  /*fb50*/  FFMA.FTZ R106, R154, c[0x0][0x23c], -R101.reuse ;  /* 0x00008f009a6a7a23 */ /* 0x100fe40000010865 */
[----:B------:R-:W-:Y:S01]  /*fb60*/  FFMA.FTZ R105, R152, c[0x0][0x23c], -R101 ;  /* 0x00008f0098697a23 */ /* 0x000fe20000010865 */
[----:B------:R-:W-:Y:S01]  /*fb70*/  HMMA.16816.F32 R28, R80, R32, R28 ;  /* 0x00000020501c723c */ /* 0x000fe2000000181c */
[----:B------:R-:W-:-:S02]  /*fb80*/  FFMA.FTZ R108, R108, c[0x0][0x23c], -R93 ;  /* 0x00008f006c6c7a23 */ /* 0x000fc4000001085d */
[--C-:B------:R-:W-:Y:S01]  /*fb90*/  FFMA.FTZ R104, R150, c[0x0][0x23c], -R93.reuse ;  /* 0x00008f0096687a23 */ /* 0x100fe2000001085d */
[----:B------:R-:W1:Y:S01]  /*fba0*/  MUFU.EX2 R110, R110 ;  /* 0x0000006e006e7308 */ /* 0x000e620000000800 */
[----:B------:R-:W-:Y:S02]  /*fbb0*/  FFMA.FTZ R103, R148, c[0x0][0x23c], -R93 ;  /* 0x00008f0094677a23 */ /* 0x000fe4000001085d */
[-C--:B------:R-:W-:Y:S01]  /*fbc0*/  FMUL.FTZ R12, R72, R95.reuse ;  /* 0x0000005f480c7220 */ /* 0x080fe20000410000 */
[----:B------:R-:W-:Y:S01]  /*fbd0*/  HMMA.16816.F32 R32, R80, R34, R52 ;  /* 0x000000225020723c */ /* 0x000fe20000001834 */
[----:B------:R-:W3:Y:S01]  /*fbe0*/  LDSM.16.MT88.4 R52, [R120+0x8000] ;  /* 0x008000007834783b */ /* 0x000ee20000004200 */
[----:B------:R-:W-:Y:S02]  /*fbf0*/  FMUL.FTZ R13, R73, R95 ;  /* 0x0000005f490d7220 */ /* 0x000fe40000410000 */
[-C--:B------:R-:W-:Y:S01]  /*fc00*/  FMUL.FTZ R14, R74, R0.reuse ;  /* 0x000000004a0e7220 */ /* 0x080fe20000410000 */
[----:B------:R-:W-:Y:S01]  /*fc10*/  MUFU.EX2 R106, R106 ;  /* 0x0000006a006a7308 */ /* 0x000fe20000000800 */
[----:B------:R-:W-:-:S02]  /*fc20*/  FMUL.FTZ R15, R75, R0 ;  /* 0x000000004b0f7220 */ /* 0x000fc40000410000 */
[C---:B--2---:R-:W-:Y:S01]  /*fc30*/  HMMA.16816.F32 R36, R80.reuse, R56, R36 ;  /* 0x000000385024723c */ /* 0x044fe20000001824 */
[-C--:B------:R-:W-:Y:S02]  /*fc40*/  FMUL.FTZ R68, R68, R95.reuse ;  /* 0x0000005f44447220 */ /* 0x080fe40000410000 */
[----:B------:R-:W-:Y:S02]  /*fc50*/  FMUL.FTZ R69, R69, R95 ;  /* 0x0000005f45457220 */ /* 0x000fe40000410000 */
[----:B------:R-:W-:Y:S01]  /*fc60*/  MUFU.EX2 R105, R105 ;  /* 0x0000006900697308 */ /* 0x000fe20000000800 */
[-C--:B------:R-:W-:Y:S02]  /*fc70*/  FMUL.FTZ R70, R70, R0.reuse ;  /* 0x0000000046467220 */ /* 0x080fe40000410000 */
[----:B------:R-:W-:Y:S01]  /*fc80*/  HMMA.16816.F32 R40, R80, R58, R40 ;  /* 0x0000003a5028723c */ /* 0x000fe20000001828 */
[----:B------:R-:W2:Y:S01]  /*fc90*/  LDSM.16.MT88.4 R56, [R122+0x6400] ;  /* 0x006400007a38783b */ /* 0x000ea20000004200 */
[----:B------:R-:W-:-:S02]  /*fca0*/  FMUL.FTZ R71, R71, R0 ;  /* 0x0000000047477220 */ /* 0x000fc40000410000 */
[-C--:B------:R-:W-:Y:S01]  /*fcb0*/  FMUL.FTZ R44, R44, R95.reuse ;  /* 0x0000005f2c2c7220 */ /* 0x080fe20000410000 */
[----:B------:R-:W-:Y:S01]  /*fcc0*/  MUFU.EX2 R108, R108 ;  /* 0x0000006c006c7308 */ /* 0x000fe20000000800 */
[-C--:B------:R-:W-:Y:S02]  /*fcd0*/  FMUL.FTZ R45, R45, R95.reuse ;  /* 0x0000005f2d2d7220 */ /* 0x080fe40000410000 */
[----:B------:R-:W-:Y:S01]  /*fce0*/  HMMA.16816.F32 R20, R80, R24, R20 ;  /* 0x000000185014723c */ /* 0x000fe20000001814 */
[-C--:B------:R-:W-:Y:S02]  /*fcf0*/  FMUL.FTZ R46, R46, R0.reuse ;  /* 0x000000002e2e7220 */ /* 0x080fe40000410000 */
[----:B------:R-:W-:Y:S02]  /*fd00*/  FMUL.FTZ R47, R47, R0 ;  /* 0x000000002f2f7220 */ /* 0x000fe40000410000 */
[----:B------:R-:W4:Y:S01]  /*fd10*/  MUFU.EX2 R107, R107 ;  /* 0x0000006b006b7308 */ /* 0x000f220000000800 */
[----:B------:R-:W-:-:S02]  /*fd20*/  FMUL.FTZ R48, R48, R95 ;  /* 0x0000005f30307220 */ /* 0x000fc40000410000 */
[C---:B------:R-:W-:Y:S01]  /*fd30*/  HMMA.16816.F32 R24, R80.reuse, R26, R60 ;  /* 0x0000001a5018723c */ /* 0x040fe2000000183c */
[----:B------:R-:W5:Y:S01]  /*fd40*/  LDSM.16.MT88.4 R60, [R120+0x6400] ;  /* 0x00640000783c783b */ /* 0x000f620000004200 */
[----:B------:R-:W-:Y:S02]  /*fd50*/  FMUL.FTZ R49, R49, R95 ;  /* 0x0000005f31317220 */ /* 0x000fe40000410000 */
[-C--:B------:R-:W-:Y:S01]  /*fd60*/  FMUL.FTZ R50, R50, R0.reuse ;  /* 0x0000000032327220 */ /* 0x080fe20000410000 */
[----:B------:R-:W-:Y:S01]  /*fd70*/  MUFU.EX2 R104, R104 ;  /* 0x0000006800687308 */ /* 0x000fe20000000800 */
[----:B------:R-:W-:Y:S02]  /*fd80*/  FMUL.FTZ R51, R51, R0 ;  /* 0x0000000033337220 */ /* 0x000fe40000410000 */
[----:B------:R-:W-:Y:S01]  /*fd90*/  HMMA.16816.F32 R4, R80, R8, R4 ;  /* 0x000000085004723c */ /* 0x000fe20000001804 */
[--C-:B------:R-:W-:Y:S02]  /*fda0*/  FFMA.FTZ R113, R138, c[0x0][0x23c], -R101.reuse ;  /* 0x00008f008a717a23 */ /* 0x100fe40000010865 */
[----:B------:R-:W-:-:S02]  /*fdb0*/  FFMA.FTZ R138, R136, c[0x0][0x23c], -R101 ;  /* 0x00008f00888a7a23 */ /* 0x000fc40000010865 */
[----:B------:R-:W1:Y:S01]  /*fdc0*/  MUFU.EX2 R103, R103 ;  /* 0x0000006700677308 */ /* 0x000e620000000800 */
[--C-:B------:R-:W-:Y:S02]  /*fdd0*/  FFMA.FTZ R111, R140, c[0x0][0x23c], -R101.reuse ;  /* 0x00008f008c6f7a23 */ /* 0x100fe40000010865 */
[C---:B------:R-:W-:Y:S01]  /*fde0*/  HMMA.16816.F32 R8, R80.reuse, R10, R76 ;  /* 0x0000000a5008723c */ /* 0x040fe2000000184c */
[----:B------:R-:W-:Y:S01]  /*fdf0*/  FFMA.FTZ R136, R146, c[0x0][0x23c], -R101 ;  /* 0x00008f0092887a23 */ /* 0x000fe20000010865 */
[----:B------:R-:W-:Y:S01]  /*fe00*/  LDSM.16.MT88.4 R76, [R122+0x6c00] ;  /* 0x006c00007a4c783b */ /* 0x000fe20000004200 */
        /* <DEDUP_REMOVED lines=8> */
[----:B------:R-:W-:Y:S01]  /*fe90*/  MUFU.EX2 R138, R138 ;  /* 0x0000008a008a7308 */ /* 0x000fe20000000800 */
[--C-:B------:R-:W-:Y:S01]  /*fea0*/  FFMA.FTZ R97, R97, c[0x0][0x23c], -R101.reuse ;  /* 0x00008f0061617a23 */ /* 0x100fe20000010865 */
[C---:B------:R-:W-:Y:S01]  /*feb0*/  HMMA.16816.F32 R16, R80.reuse, R18, R68 ;  /* 0x000000125010723c */ /* 0x040fe20000001844 */
[----:B------:R-:W-:Y:S01]  /*fec0*/  LDSM.16.MT88.4 R68, [R120+0x6c00] ;  /* 0x006c00007844783b */ /* 0x000fe20000004200 */
[----:B------:R-:W-:Y:S02]  /*fed0*/  FFMA.FTZ R100, R100, c[0x0][0x23c], -R101 ;  /* 0x00008f0064647a23 */ /* 0x000fe40000010865 */
[--C-:B------:R-:W-:Y:S02]  /*fee0*/  FFMA.FTZ R101, R96, c[0x0][0x23c], -R93.reuse ;  /* 0x00008f0060657a23 */ /* 0x100fe4000001085d */
[----:B------:R-:W-:Y:S01]  /*fef0*/  MUFU.EX2 R111, R111 ;  /* 0x0000006f006f7308 */ /* 0x000fe20000000800 */
[--C-:B------:R-:W-:Y:S01]  /*ff00*/  FFMA.FTZ R98, R98, c[0x0][0x23c], -R93.reuse ;  /* 0x00008f0062627a23 */ /* 0x100fe2000001085d */
[----:B---3--:R-:W-:Y:S01]  /*ff10*/  HMMA.16816.F32 R44, R80, R52, R44 ;  /* 0x00000034502c723c */ /* 0x008fe2000000182c */
[----:B------:R-:W-:-:S02]  /*ff20*/  FFMA.FTZ R96, R86, c[0x0][0x23c], -R93 ;  /* 0x00008f0056607a23 */ /* 0x000fc4000001085d */
[----:B------:R-:W-:Y:S02]  /*ff30*/  FFMA.FTZ R93, R87, c[0x0][0x23c], -R93 ;  /* 0x00008f00575d7a23 */ /* 0x000fe4000001085d */
[----:B------:R-:W-:Y:S01]  /*ff40*/  FFMA.FTZ R95, R143, R95, R94 ;  /* 0x0000005f8f5f7223 */ /* 0x000fe2000001005e */
[----:B------:R-:W-:Y:S01]  /*ff50*/  MUFU.EX2 R136, R136 ;  /* 0x0000008800887308 */ /* 0x000fe20000000800 */
[----:B-1----:R-:W-:Y:S01]  /*ff60*/  F2FP.PACK_AB R52, R109, R110 ;  /* 0x0000006e6d34723e */ /* 0x002fe200000000ff */
[----:B------:R-:W-:Y:S01]  /*ff70*/  HMMA.16816.F32 R48, R80, R54, R48 ;  /* 0x000000365030723c */ /* 0x000fe20000001830 */
[----:B----4-:R-:W-:Y:S01]  /*ff80*/  F2FP.PACK_AB R53, R107, R108 ;  /* 0x0000006c6b35723e */ /* 0x010fe200000000ff */
[----:B------:R-:W-:-:S04]  /*ff90*/  FADD.FTZ R95, R84, R95 ;  /* 0x0000005f545f7221 */ /* 0x000fc80000010000 */
[----:B------:R-:W-:Y:S01]  /*ffa0*/  MUFU.EX2 R117, R117 ;  /* 0x0000007500757308 */ /* 0x000fe20000000800 */
[----:B------:R-:W-:Y:S01]  /*ffb0*/  F2FP.PACK_AB R54, R105, R106 ;  /* 0x0000006a6936723e */ /* 0x000fe200000000ff */
[----:B------:R-:W-:Y:S01]  /*ffc0*/  FADD.FTZ R88, R88, R95 ;  /* 0x0000005f58587221 */ /* 0x000fe20000010000 */
[----:B------:R-:W-:-:S03]  /*ffd0*/  F2FP.PACK_AB R55, R103, R104 ;  /* 0x000000686737723e */ /* 0x000fc600000000ff */
[----:B------:R-:W-:Y:S02]  /*ffe0*/  FADD.FTZ R3, R3, R88 ;  /* 0x0000005803037221 */ /* 0x000fe40000010000 */
[----:B------:R-:W-:Y:S02]  /*fff0*/  MUFU.EX2 R116, R116 ;  /* 0x0000007400747308 */ /* 0x000fe40000000800 */
[----:B--2---:R-:W-:Y:S01]  /*10000*/  HMMA.16816.F32 R4, R52, R56, R4 ;  /* 0x000000383404723c */ /* 0x004fe20000001804 */
[----:B------:R-:W-:-:S04]  /*10010*/  FADD.FTZ R110, R110, R3 ;  /* 0x000000036e6e7221 */ /* 0x000fc80000010000 */
[----:B------:R-:W-:Y:S01]  /*10020*/  FADD.FTZ R109, R109, R110 ;  /* 0x0000006e6d6d7221 */ /* 0x000fe20000010000 */
[----:B------:R-:W-:Y:S02]  /*10030*/  MUFU.EX2 R112, R112 ;  /* 0x0000007000707308 */ /* 0x000fe40000000800 */
[C---:B------:R-:W-:Y:S01]  /*10040*/  HMMA.16816.F32 R8, R52.reuse, R58, R8 ;  /* 0x0000003a3408723c */ /* 0x040fe20000001808 */
[----:B------:R-:W1:Y:S05]  /*10050*/  LDSM.16.MT88.4 R56, [R122+0x7400] ;  /* 0x007400007a38783b */ /* 0x000e6a0000004200 */
[----:B------:R-:W-:Y:S02]  /*10060*/  MUFU.EX2 R115, R115 ;  /* 0x0000007300737308 */ /* 0x000fe40000000800 */
[C---:B-----5:R-:W-:Y:S06]  /*10070*/  HMMA.16816.F32 R12, R52.reuse, R60, R12 ;  /* 0x0000003c340c723c */ /* 0x060fec000000180c */
[----:B------:R-:W-:Y:S02]  /*10080*/  MUFU.EX2 R102, R102 ;  /* 0x0000006600667308 */ /* 0x000fe40000000800 */
[C---:B------:R-:W-:Y:S01]  /*10090*/  HMMA.16816.F32 R16, R52.reuse, R62, R16 ;  /* 0x0000003e3410723c */ /* 0x040fe20000001810 */
[----:B------:R-:W2:Y:S05]  /*100a0*/  LDSM.16.MT88.4 R60, [R120+0x7400] ;  /* 0x00740000783c783b */ /* 0x000eaa0000004200 */
        /* <DEDUP_REMOVED lines=51> */
[----:B------:R-:W2:Y:S03]  /*103e0*/  LDSM.16.MT88.4 R52, [R120+0x7c00] ;  /* 0x007c00007834783b */ /* 0x000ea60000004200 */
[C---:B------:R-:W-:Y:S01]  /*103f0*/  HMMA.16816.F32 R80, R84.reuse, R76, R4 ;  /* 0x0000004c5450723c */ /* 0x040fe20000001804 */
[----:B------:R-:W-:Y:S07]  /*10400*/  LDSM.16.MT88.4 R4, [R120+0x8c00] ;  /* 0x008c00007804783b */ /* 0x000fee0000004200 */
[C---:B------:R-:W-:Y:S01]  /*10410*/  HMMA.16816.F32 R76, R84.reuse, R78, R8 ;  /* 0x0000004e544c723c */ /* 0x040fe20000001808 */
[----:B------:R-:W3:Y:S07]  /*10420*/  LDSM.16.MT88.4 R8, [R122+0x8c00] ;  /* 0x008c00007a08783b */ /* 0x000eee0000004200 */
        /* <DEDUP_REMOVED lines=15> */
[C---:B------:R-:W-:Y:S03]  /*10520*/  HMMA.16816.F32 R52, R84.reuse, R54, R32 ;  /* 0x000000365434723c */ /* 0x040fe60000001820 */
[----:B------:R-:W-:Y:S02]  /*10530*/  FADD.FTZ R112, R112, R3 ;  /* 0x0000000370707221 */ /* 0x000fe40000010000 */
[----:B------:R-:W-:Y:S02]  /*10540*/  FADD.FTZ R3, R136, R111 ;  /* 0x0000006f88037221 */ /* 0x000fe40000010000 */
[----:B------:R-:W-:Y:S01]  /*10550*/  FADD.FTZ R115, R115, R112 ;  /* 0x0000007073737221 */ /* 0x000fe20000010000 */
[----:B---3--:R-:W-:Y:S01]  /*10560*/  HMMA.16816.F32 R36, R84, R8, R36 ;  /* 0x000000085424723c */ /* 0x008fe20000001824 */
        /* <DEDUP_REMOVED lines=9> */
[C---:B------:R-:W-:Y:S08]  /*10600*/  HMMA.16816.F32 R44, R84.reuse, R4, R44 ;  /* 0x00000004542c723c */ /* 0x040ff0000000182c */
[----:B------:R-:W-:Y:S08]  /*10610*/  HMMA.16816.F32 R48, R84, R6, R48 ;  /* 0x000000065430723c */ /* 0x000ff00000001830 */
.L_x_4754:
        /* <DEDUP_REMOVED lines=12> */
.L_x_4764:
        /* <DEDUP_REMOVED lines=66> */
.L_x_4761:
        /* <DEDUP_REMOVED lines=21> */
[----:B------:R-:W-:Y:S01]  /*10c50*/  ISETP.GT.AND P0, PT, R139, R126, PT ;  /* 0x0000007e8b00720c */ /* 0x000fe20003f04270 */
        /* <DEDUP_REMOVED lines=234> */
.L_x_4763:
        /* <DEDUP_REMOVED lines=47> */
.L_x_4762:
        /* <DEDUP_REMOVED lines=180> */
[----:B------:R-:W-:Y:S01]  /*12930*/  FADD.FTZ R94, R94, R3 ;  /* 0x000000035e5e7221 */ /* 0x000fe20000010000 */
[----:B------:R-:W-:Y:S01]  /*12940*/  MOV R3, R0 ;  /* 0x0000000000037202 */ /* 0x000fe20000000f00 */
        /* <DEDUP_REMOVED lines=66> */
[C---:B--2---:R-:W-:Y:S03]  /*12d70*/  HMMA.16816.F32 R4, R52.reuse, R56, R4 ;  /* 0x000000383404723c */ /* 0x044fe60000001804 */
[----:B------:R-:W-:Y:S02]  /*12d80*/  FADD.FTZ R112, R112, R113 ;  /* 0x0000007170707221 */ /* 0x000fe40000010000 */
[----:B------:R-:W-:Y:S02]  /*12d90*/  FADD.FTZ R114, R114, R109 ;  /* 0x0000006d72727221 */ /* 0x000fe40000010000 */
[----:B------:R-:W-:Y:S01]  /*12da0*/  FADD.FTZ R117, R117, R112 ;  /* 0x0000007075757221 */ /* 0x000fe20000010000 */
[C---:B------:R-:W-:Y:S01]  /*12db0*/  HMMA.16816.F32 R8, R52.reuse, R58, R8 ;  /* 0x0000003a3408723c */ /* 0x040fe20000001808 */
[----:B------:R-:W2:Y:S03]  /*12dc0*/  LDSM.16.MT88.4 R56, [R122+0x7800] ;  /* 0x007800007a38783b */ /* 0x000ea60000004200 */
[----:B------:R-:W-:Y:S02]  /*12dd0*/  FADD.FTZ R115, R115, R114 ;  /* 0x0000007273737221 */ /* 0x000fe40000010000 */
[----:B------:R-:W-:Y:S02]  /*12de0*/  FADD.FTZ R117, R116, R117 ;  /* 0x0000007574757221 */ /* 0x000fe40000010000 */
[C---:B-1----:R-:W-:Y:S04]  /*12df0*/  HMMA.16816.F32 R12, R52.reuse, R60, R12 ;  /* 0x0000003c340c723c */ /* 0x042fe8000000180c */
[----:B------:R-:W-:Y:S02]  /*12e00*/  FADD.FTZ R118, R118, R115 ;  /* 0x0000007376767221 */ /* 0x000fe40000010000 */
[----:B------:R-:W-:Y:S02]  /*12e10*/  FADD.FTZ R86, R86, R117 ;  /* 0x0000007556567221 */ /* 0x000fe40000010000 */
[C---:B------:R-:W-:Y:S01]  /*12e20*/  HMMA.16816.F32 R16, R52.reuse, R62, R16 ;  /* 0x0000003e3410723c */ /* 0x040fe20000001810 */
[----:B------:R-:W1:Y:S03]  /*12e30*/  LDSM.16.MT88.4 R60, [R120+0x7800] ;  /* 0x00780000783c783b */ /* 0x000e660000004200 */
[----:B------:R-:W-:Y:S02]  /*12e40*/  FADD.FTZ R143, R105, R118 ;  /* 0x00000076698f7221 */ /* 0x000fe40000010000 */
[----:B------:R-:W-:Y:S02]  /*12e50*/  FADD.FTZ R142, R85, R86 ;  /* 0x00000056558e7221 */ /* 0x000fe40000010000 */
        /* <DEDUP_REMOVED lines=22> */
[C---:B---3--:R-:W-:Y:S08]  /*12fc0*/  HMMA.16816.F32 R36, R88.reuse, R4, R36 ;  /* 0x000000045824723c */ /* 0x048ff00000001824 */
[C---:B------:R-:W-:Y:S08]  /*12fd0*/  HMMA.16816.F32 R40, R88.reuse, R6, R40 ;  /* 0x000000065828723c */ /* 0x040ff00000001828 */
[C---:B----4-:R-:W-:Y:S08]  /*12fe0*/  HMMA.16816.F32 R44, R88.reuse, R8, R44 ;  /* 0x00000008582c723c */ /* 0x050ff0000000182c */
[----:B------:R-:W-:Y:S01]  /*12ff0*/  HMMA.16816.F32 R48, R88, R10, R48 ;  /* 0x0000000a5830723c */ /* 0x000fe20000001830 */
[----:B------:R-:W-:-:S07]  /*13000*/  @P0 BRA `(.L_x_4764) ;  /* 0xffffd6d000000947 */ /* 0x000fce000383ffff */
.L_x_4760:
        /* <DEDUP_REMOVED lines=193> */
.L_x_4766:
[----:B--234-:R-:W-:Y:S05]  /*13c20*/  BSYNC B0 ;  /* 0x0000000000007941 */ /* 0x01cfea0003800000 */
.L_x_4765:
        /* <DEDUP_REMOVED lines=19> */
.L_x_4768:
[----:B------:R-:W-:Y:S05]  /*13d60*/  BSYNC B0 ;  /* 0x0000000000007941 */ /* 0x000fea0003800000 */
.L_x_4767:
        /* <DEDUP_REMOVED lines=10> */
.L_x_4770:
[----:B------:R-:W-:Y:S05]  /*13e10*/  BSYNC B0 ;  /* 0x0000000000007941 */ /* 0x000fea0003800000 */
.L_x_4769:
        /* <DEDUP_REMOVED lines=10> */
.L_x_4772:
[----:B------:R-:W-:Y:S05]  /*13ec0*/  BSYNC B0 ;  /* 0x0000000000007941 */ /* 0x000fea0003800000 */
.L_x_4771:
        /* <DEDUP_REMOVED lines=11> */
.L_x_4773:
        /* <DEDUP_REMOVED lines=16> */
.L_x_6155:


//--------------------- .text._ZN5flash24flash_fwd_splitkv_kernelI23Flash_fwd_kernel_traitsILi96ELi64ELi64ELi4ELb0ELb0EN7cutlass6half_tE19Flash_kernel_traitsILi96ELi64ELi64ELi4ES3_EELb1ELb0ELb0ELb1ELb1ELb0ELb0ELb0EEEvNS_16Flash_fwd_paramsE --------------------------
	.section	.text._ZN5flash24flash_fwd_splitkv_kernelI23Flash_fwd_kernel_traitsILi96ELi64ELi64ELi4ELb0ELb0EN7cutlass6half_tE19Flash_kernel_traitsILi96ELi64ELi64ELi4ES3_EELb1ELb0ELb0ELb1ELb1ELb0ELb0ELb0EEEvNS_16Flash_fwd_paramsE,"ax",@progbits
	.sectioninfo	@"SHI_REGISTERS=167"
	.align	128
        .global         _ZN5flash24flash_fwd_splitkv_kernelI23Flash_fwd_kernel_traitsILi96ELi64ELi64ELi4ELb0ELb0EN7cutlass6half_tE19Flash_kernel_traitsILi96ELi64ELi64ELi4ES3_EELb1ELb0ELb0ELb1ELb1ELb0ELb0ELb0EEEvNS_16Flash_fwd_paramsE
        .type           _ZN5flash24flash_fwd_splitkv_kernelI23Flash_fwd_kernel_traitsILi96ELi64ELi64ELi4ELb0ELb0EN7cutlass6half_tE19Flash_kernel_traitsILi96ELi64ELi64ELi4ES3_EELb1ELb0ELb0ELb1ELb1ELb0ELb0ELb0EEEvNS_16Flash_fwd_paramsE,@function
        .size           _ZN5flash24flash_fwd_splitkv_kernelI23Flash_fwd_kernel_traitsILi96ELi64ELi64ELi4ELb0ELb0EN7cutlass6half_tE19Flash_kernel_traitsILi96ELi64ELi64ELi4ES3_EELb1ELb0ELb0ELb1ELb1ELb0ELb0ELb0EEEvNS_16Flash_fwd_paramsE,(.L_x_6156 - _ZN5flash24flash_fwd_splitkv_kernelI23Flash_fwd_kernel_traitsILi96ELi64ELi64ELi4ELb0ELb0EN7cutlass6half_tE19Flash_kernel_traitsILi96ELi64ELi64ELi4ES3_EELb1ELb0ELb0ELb1ELb1ELb0ELb0ELb0EEEvNS_16Flash_fwd_paramsE)
        .other          _ZN5flash24flash_fwd_splitkv_kernelI23Flash_fwd_kernel_traitsILi96ELi64ELi64ELi4ELb0ELb0EN7cutlass6half_tE19Flash_kernel_traitsILi96ELi64ELi64ELi4ES3_EELb1ELb0ELb0ELb1ELb1ELb0ELb0ELb0EEEvNS_16Flash_fwd_paramsE,@"STO_CUDA_ENTRY STV_DEFAULT"
_ZN5flash24flash_fwd_splitkv_kernelI23Flash_fwd_kernel_traitsILi96ELi64ELi64ELi4ELb0ELb0EN7cutlass6half_tE19Flash_kernel_traitsILi96ELi64ELi64ELi4ES3_EELb1ELb0ELb0ELb1ELb1ELb0ELb0ELb0EEEvNS_16Flash_fwd_paramsE:
.text._ZN5flash24flash_fwd_splitkv_kernelI23Flash_fwd_kernel_traitsILi96ELi64ELi64ELi4ELb0ELb0EN7cutlass6half_tE19Flash_kernel_traitsILi96ELi64ELi64ELi4ES3_EELb1ELb0ELb0ELb1ELb1ELb0ELb0ELb0EEEvNS_16Flash_fwd_paramsE:
        /* <DEDUP_REMOVED lines=12> */
[----:B------:R-:W2:Y:S05]  /*00c0*/  @P0 LDG.E R16, [R6.64] ;  /* 0x0000000a06100981 */ /* 0x000eaa000c1e1900 */
        /* <DEDUP_REMOVED lines=39> */
[----:B------:R-:W-:Y:S01]  /*0340*/  IMAD R7, R91, c[0x0][0x1ec], R0 ;  /* 0x00007b005b077a24 */ /* 0x000fe200078e0200 */
[----:B------:R-:W-:Y:S01]  /*0350*/  SHF.R.S32.HI R0, RZ, 0x1f, R11 ;  /* 0x0000001fff007819 */ /* 0x000fe2000001140b */
[C---:B------:R-:W-:Y:S01]  /*0360*/  IMAD.IADD R4, R87.reuse, 0x1, -R4 ;  /* 0x0000000157047824 */ /* 0x040fe200078e0a04 */
[----:B------:R-:W-:Y:S01]  /*0370*/  LOP3.LUT P3, RZ, R87, 0x3, RZ, 0xc0, !PT ;  /* 0x0000000357ff7812 */ /* 0x000fe2000786c0ff */
[----:B------:R-:W-:-:S02]  /*0380*/  IMAD R3, R3, c[0x0][0x1e0], RZ ;  /* 0x0000780003037a24 */ /* 0x000fc400078e02ff */
[----:B------:R-:W-:Y:S02]  /*0390*/  IMAD.SHL.U32 R4, R4, 0x8, RZ ;  /* 0x0000000804047824 */ /* 0x000fe400078e00ff */
[----:B------:R-:W-:Y:S02]  /*03a0*/  IMAD R3, R30, c[0x0][0x1e4], R3 ;  /* 0x000079001e037a24 */ /* 0x000fe400078e0203 */
[----:B------:R-:W-:Y:S01]  /*03b0*/  IMAD R0, R0, c[0x0][0x1f0], RZ ;  /* 0x00007c0000007a24 */ /* 0x000fe200078e02ff */
[----:B------:R-:W-:-:S05]  /*03c0*/  SHF.R.S32.HI R5, RZ, 0x1f, R4 ;  /* 0x0000001fff057819 */ /* 0x000fca0000011404 */
        /* <DEDUP_REMOVED lines=42> */
.L_x_4774:
        /* <DEDUP_REMOVED lines=19> */
.L_x_4775:
[----:B------:R-:W-:Y:S01]  /*07a0*/  IABS R5, c[0x0][0x2d0] ;  /* 0x0000b40000057a13 */ /* 0x000fe20000000000 */
[----:B------:R-:W-:Y:S05]  /*07b0*/  @P6 BRA `(.L_x_4776) ;  /* 0x0000046000006947 */ /* 0x000fea0003800000 */
[----:B------:R-:W2:Y:S01]  /*07c0*/  I2F.RP R4, R5 ;  /* 0x0000000500047306 */ /* 0x000ea20000209400 */
[----:B------:R-:W-:-:S04]  /*07d0*/  LEA R13, R84, 0xffffffc0, 0x6 ;  /* 0xffffffc0540d7811 */ /* 0x000fc800078e30ff */
[----:B-----5:R-:W-:-:S03]  /*07e0*/  IABS R0, R13 ;  /* 0x0000000d00007213 */ /* 0x020fc60000000000 */
[----:B--2---:R-:W2:Y:S02]  /*07f0*/  MUFU.RCP R6, R4 ;  /* 0x0000000400067308 */ /* 0x004ea40000001000 */
[----:B--2---:R-:W-:-:S06]  /*0800*/  IADD3 R6, R6, 0xffffffe, RZ ;  /* 0x0ffffffe06067810 */ /* 0x004fcc0007ffe0ff */
[----:B------:R-:W2:Y:S02]  /*0810*/  F2I.FTZ.U32.TRUNC.NTZ R7, R6 ;  /* 0x0000000600077305 */ /* 0x000ea4000021f000 */
[----:B-12---:R-:W-:Y:S02]  /*0820*/  IMAD.MOV R2, RZ, RZ, -R7 ;  /* 0x000000ffff027224 */ /* 0x006fe400078e0a07 */
        /* <DEDUP_REMOVED lines=55> */
[----:B------:R-:W-:-:S04]  /*0ba0*/  IMAD.WIDE.U32 R24, R13, c[0x0][0x198], R8 ;  /* 0x000066000d187a25 */ /* 0x000fc800078e0008 */
[----:B------:R-:W-:Y:S01]  /*0bb0*/  IMAD.IADD R21, R23, 0x1, R21 ;  /* 0x0000000117157824 */ /* 0x000fe200078e0215 */
[----:B------:R-:W-:Y:S01]  /*0bc0*/  IADD3 R25, R25, R7, RZ ;  /* 0x0000000719197210 */ /* 0x000fe20007ffe0ff */
[----:B------:R-:W-:-:S04]  /*0bd0*/  IMAD R7, R3, c[0x0][0x1b0], RZ ;  /* 0x00006c0003077a24 */ /* 0x000fc800078e02ff */
[C---:B------:R-:W-:Y:S02]  /*0be0*/  IMAD R7, R6.reuse, c[0x0][0x1b4], R7 ;  /* 0x00006d0006077a24 */ /* 0x040fe400078e0207 */
[----:B------:R-:W-:-:S05]  /*0bf0*/  IMAD.WIDE.U32 R24, R6, c[0x0][0x1b0], R24 ;  /* 0x00006c0006187a25 */ /* 0x000fca00078e0018 */
[----:B------:R-:W-:Y:S01]  /*0c00*/  IADD3 R7, R25, R7, RZ ;  /* 0x0000000719077210 */ /* 0x000fe20007ffe0ff */
[----:B------:R-:W-:Y:S05]  /*0c10*/  BRA `(.L_x_4777) ;  /* 0x0000033000007947 */ /* 0x000fea0003800000 */
.L_x_4776:
[----:B------:R-:W-:Y:S01]  /*0c20*/  IABS R4, c[0x0][0x1c8] ;  /* 0x0000720000047a13 */ /* 0x000fe20000000000 */
[----:B------:R-:W-:Y:S01]  /*0c30*/  IMAD.MOV.U32 R6, RZ, RZ, RZ ;  /* 0x000000ffff067224 */ /* 0x000fe200078e00ff */
[----:B------:R-:W-:Y:S02]  /*0c40*/  LEA R13, R84, 0xffffffc0, 0x6 ;  /* 0xffffffc0540d7811 */ /* 0x000fe400078e30ff */
[----:B------:R-:W2:Y:S01]  /*0c50*/  I2F.RP R8, R4 ;  /* 0x0000000400087306 */ /* 0x000ea20000209400 */
[----:B-----5:R-:W-:Y:S02]  /*0c60*/  SHF.R.S32.HI R21, RZ, 0x1f, R0 ;  /* 0x0000001fff157819 */ /* 0x020fe40000011400 */
[----:B------:R-:W-:-:S05]  /*0c70*/  IADD3 R14, P1, R16, R13, RZ ;  /* 0x0000000d100e7210 */ /* 0x000fca0007f3e0ff */
[----:B--2---:R-:W2:Y:S02]  /*0c80*/  MUFU.RCP R7, R8 ;  /* 0x0000000800077308 */ /* 0x004ea40000001000 */
[----:B--2---:R-:W-:-:S06]  /*0c90*/  IADD3 R7, R7, 0xffffffe, RZ ;  /* 0x0ffffffe07077810 */ /* 0x004fcc0007ffe0ff */
[----:B------:R-:W2:Y:S02]  /*0ca0*/  F2I.FTZ.U32.TRUNC.NTZ R7, R7 ;  /* 0x0000000700077305 */ /* 0x000ea4000021f000 */
[----:B-12---:R-:W-:-:S05]  /*0cb0*/  IADD3 R2, RZ, -R7, RZ ;  /* 0x80000007ff027210 */ /* 0x006fca0007ffe0ff */
[----:B------:R-:W-:Y:S01]  /*0cc0*/  IMAD R3, R2, R4, RZ ;  /* 0x0000000402037224 */ /* 0x000fe200078e02ff */
[----:B------:R-:W-:-:S03]  /*0cd0*/  IABS R2, R11 ;  /* 0x0000000b00027213 */ /* 0x000fc60000000000 */
[----:B------:R-:W-:Y:S01]  /*0ce0*/  IMAD.HI.U32 R3, R7, R3, R6 ;  /* 0x0000000307037227 */ /* 0x000fe200078e0006 */
[----:B------:R-:W-:-:S05]  /*0cf0*/  SHF.R.S32.HI R7, RZ, 0x1f, R16 ;  /* 0x0000001fff077819 */ /* 0x000fca0000011410 */
[----:B------:R-:W-:-:S05]  /*0d00*/  IMAD.HI.U32 R6, R3, R2, RZ ;  /* 0x0000000203067227 */ /* 0x000fca00078e00ff */
[----:B------:R-:W-:-:S05]  /*0d10*/  IADD3 R3, -R6, RZ, RZ ;  /* 0x000000ff06037210 */ /* 0x000fca0007ffe1ff */
[----:B------:R-:W-:Y:S01]  /*0d20*/  IMAD R3, R4, R3, R2 ;  /* 0x0000000304037224 */ /* 0x000fe200078e0202 */
[----:B------:R-:W-:-:S04]  /*0d30*/  SHF.R.S32.HI R2, RZ, 0x1f, R13 ;  /* 0x0000001fff027819 */ /* 0x000fc8000001140d */
[----:B------:R-:W-:Y:S02]  /*0d40*/  ISETP.GT.U32.AND P0, PT, R4, R3, PT ;  /* 0x000000030400720c */ /* 0x000fe40003f04070 */
[C---:B------:R-:W-:Y:S01]  /*0d50*/  IADD3.X R9, R7.reuse, R2, RZ, P1, !PT ;  /* 0x0000000207097210 */ /* 0x040fe20000ffe4ff */
[----:B------:R-:W-:-:S04]  /*0d60*/  IMAD R7, R7, c[0x0][0x1a0], RZ ;  /* 0x0000680007077a24 */ /* 0x000fc800078e02ff */
[----:B------:R-:W-:Y:S02]  /*0d70*/  IMAD R9, R9, c[0x0][0x198], RZ ;  /* 0x0000660009097a24 */ /* 0x000fe400078e02ff */
[C---:B------:R-:W-:Y:S02]  /*0d80*/  IMAD R8, R16.reuse, c[0x0][0x1a4], R7 ;  /* 0x0000690010087a24 */ /* 0x040fe400078e0207 */
[----:B------:R-:W-:Y:S02]  /*0d90*/  IMAD.WIDE.U32 R16, R16, c[0x0][0x1a0], RZ ;  /* 0x0000680010107a25 */ /* 0x000fe400078e00ff */
[----:B------:R-:W-:Y:S02]  /*0da0*/  @!P0 IADD3 R6, R6, 0x1, RZ ;  /* 0x0000000106068810 */ /* 0x000fe40007ffe0ff */
[----:B------:R-:W-:Y:S01]  /*0db0*/  @!P0 IMAD.IADD R3, R3, 0x1, -R4 ;  /* 0x0000000103038824 */ /* 0x000fe200078e0a04 */
[----:B------:R-:W-:-:S04]  /*0dc0*/  ISETP.NE.AND P0, PT, RZ, c[0x0][0x1c8], PT ;  /* 0x00007200ff007a0c */ /* 0x000fc80003f05270 */
[----:B------:R-:W-:Y:S02]  /*0dd0*/  ISETP.GE.U32.AND P2, PT, R3, R4, PT ;  /* 0x000000040300720c */ /* 0x000fe40003f46070 */
[----:B------:R-:W-:-:S04]  /*0de0*/  LOP3.LUT R3, R11, c[0x0][0x1c8], RZ, 0x3c, !PT ;  /* 0x000072000b037a12 */ /* 0x000fc800078e3cff */
[----:B------:R-:W-:Y:S01]  /*0df0*/  ISETP.GE.AND P1, PT, R3, RZ, PT ;  /* 0x000000ff0300720c */ /* 0x000fe20003f26270 */
[C---:B------:R-:W-:Y:S02]  /*0e00*/  IMAD R3, R14.reuse, c[0x0][0x19c], R9 ;  /* 0x000067000e037a24 */ /* 0x040fe400078e0209 */
[----:B------:R-:W-:-:S04]  /*0e10*/  IMAD.WIDE.U32 R14, R14, c[0x0][0x198], RZ ;  /* 0x000066000e0e7a25 */ /* 0x000fc800078e00ff */
[----:B------:R-:W-:Y:S01]  /*0e20*/  @P2 IADD3 R6, R6, 0x1, RZ ;  /* 0x0000000106062810 */ /* 0x000fe20007ffe0ff */
[----:B------:R-:W-:Y:S02]  /*0e30*/  IMAD.IADD R15, R15, 0x1, R3 ;  /* 0x000000010f0f7824 */ /* 0x000fe400078e0203 */
[----:B------:R-:W-:Y:S02]  /*0e40*/  IMAD R3, R21, c[0x0][0x180], RZ ;  /* 0x0000600015037a24 */ /* 0x000fe400078e02ff */
[----:B------:R-:W-:Y:S01]  /*0e50*/  IMAD.WIDE.U32 R14, R0, c[0x0][0x180], R14 ;  /* 0x00006000000e7a25 */ /* 0x000fe200078e000e */
[----:B------:R-:W-:Y:S02]  /*0e60*/  @!P1 IADD3 R6, -R6, RZ, RZ ;  /* 0x000000ff06069210 */ /* 0x000fe40007ffe1ff */
[----:B------:R-:W-:Y:S01]  /*0e70*/  @!P0 LOP3.LUT R6, RZ, c[0x0][0x1c8], RZ, 0x33, !PT ;  /* 0x00007200ff068a12 */ /* 0x000fe200078e33ff */
[----:B------:R-:W-:Y:S02]  /*0e80*/  IMAD R4, R0, c[0x0][0x184], R3 ;  /* 0x0000610000047a24 */ /* 0x000fe400078e0203 */
[----:B------:R-:W-:Y:S01]  /*0e90*/  IMAD.IADD R9, R17, 0x1, R8 ;  /* 0x0000000111097824 */ /* 0x000fe200078e0208 */
[----:B------:R-:W-:Y:S01]  /*0ea0*/  SHF.R.S32.HI R3, RZ, 0x1f, R6 ;  /* 0x0000001fff037819 */ /* 0x000fe20000011406 */
[----:B------:R-:W-:Y:S01]  /*0eb0*/  IMAD R21, R21, c[0x0][0x188], RZ ;  /* 0x0000620015157a24 */ /* 0x000fe200078e02ff */
[----:B------:R-:W-:Y:S01]  /*0ec0*/  IADD3 R15, R15, R4, RZ ;  /* 0x000000040f0f7210 */ /* 0x000fe20007ffe0ff */
[----:B------:R-:W-:-:S02]  /*0ed0*/  IMAD.MOV.U32 R8, RZ, RZ, R16 ;  /* 0x000000ffff087224 */ /* 0x000fc400078e0010 */
[----:B------:R-:W-:Y:S02]  /*0ee0*/  IMAD R7, R3, c[0x0][0x1b0], RZ ;  /* 0x00006c0003077a24 */ /* 0x000fe400078e02ff */
[C---:B------:R-:W-:Y:S02]  /*0ef0*/  IMAD R21, R0.reuse, c[0x0][0x18c], R21 ;  /* 0x0000630000157a24 */ /* 0x040fe400078e0215 */
[----:B------:R-:W-:-:S04]  /*0f00*/  IMAD.WIDE.U32 R22, R0, c[0x0][0x188], R8 ;  /* 0x0000620000167a25 */ /* 0x000fc800078e0008 */
[----:B------:R-:W-:Y:S01]  /*0f10*/  IMAD.WIDE.U32 R24, R6, c[0x0][0x1b0], R14 ;  /* 0x00006c0006187a25 */ /* 0x000fe200078e000e */
[----:B------:R-:W-:-:S03]  /*0f20*/  IADD3 R21, R23, R21, RZ ;  /* 0x0000001517157210 */ /* 0x000fc60007ffe0ff */
[----:B------:R-:W-:-:S05]  /*0f30*/  IMAD R7, R6, c[0x0][0x1b4], R7 ;  /* 0x00006d0006077a24 */ /* 0x000fca00078e0207 */
[----:B------:R-:W-:Y:S02]  /*0f40*/  IADD3 R7, R25, R7, RZ ;  /* 0x0000000719077210 */ /* 0x000fe40007ffe0ff */
.L_x_4777:
[----:B------:R-:W-:Y:S01]  /*0f50*/  SHF.R.S32.HI R8, RZ, 0x1f, R87 ;  /* 0x0000001fff087819 */ /* 0x000fe20000011457 */
[----:B------:R-:W-:Y:S01]  /*0f60*/  IMAD R3, R3, c[0x0][0x1b8], RZ ;  /* 0x00006e0003037a24 */ /* 0x000fe200078e02ff */
[----:B------:R-:W-:Y:S01]  /*0f70*/  SHF.R.S32.HI R17, RZ, 0x1f, R30 ;  /* 0x0000001fff117819 */ /* 0x000fe2000001141e */
[----:B------:R-:W-:Y:S01]  /*0f80*/  IMAD.MOV.U32 R123, RZ, RZ, 0x6 ;  /* 0x00000006ff7b7424 */ /* 0x000fe200078e00ff */
[-C--:B------:R-:W-:Y:S01]  /*0f90*/  LEA.HI R27, R8, R87.reuse, RZ, 0x2 ;  /* 0x00000057081b7211 */ /* 0x080fe200078f10ff */
[----:B------:R-:W-:Y:S01]  /*0fa0*/  IMAD R3, R6, c[0x0][0x1bc], R3 ;  /* 0x00006f0006037a24 */ /* 0x000fe200078e0203 */
[CC--:B------:R-:W-:Y:S01]  /*0fb0*/  LEA.HI R4, R8.reuse, R87.reuse, RZ, 0x4 ;  /* 0x0000005708047211 */ /* 0x0c0fe200078f20ff */
[----:B------:R-:W-:Y:S01]  /*0fc0*/  IMAD R17, R17, c[0x0][0x178], RZ ;  /* 0x00005e0011117a24 */ /* 0x000fe200078e02ff */
[----:B------:R-:W-:Y:S02]  /*0fd0*/  LOP3.LUT R126, R27, 0xfffffffc, RZ, 0xc0, !PT ;  /* 0xfffffffc1b7e7812 */ /* 0x000fe400078ec0ff */
[----:B------:R-:W-:Y:S01]  /*0fe0*/  LEA.HI R9, R8, R87, RZ, 0x3 ;  /* 0x0000005708097211 */ /* 0x000fe200078f18ff */
[----:B------:R-:W-:Y:S01]  /*0ff0*/  IMAD R17, R30, c[0x0][0x17c], R17 ;  /* 0x00005f001e117a24 */ /* 0x000fe200078e0211 */
[----:B------:R-:W-:Y:S01]  /*1000*/  SHF.R.S32.HI R23, RZ, 0x4, R4 ;  /* 0x00000004ff177819 */ /* 0x000fe20000011404 */
[----:B------:R-:W-:Y:S01]  /*1010*/  IMAD.IADD R126, R87, 0x1, -R126 ;  /* 0x00000001577e7824 */ /* 0x000fe200078e0a7e */
[----:B------:R-:W-:-:S02]  /*1020*/  SHF.R.S32.HI R15, RZ, 0x3, R9 ;  /* 0x00000003ff0f7819 */ /* 0x000fc40000011409 */
[----:B------:R-:W-:Y:S01]  /*1030*/  LEA.HI R10, R4, R23, RZ, 0x1 ;  /* 0x00000017040a7211 */ /* 0x000fe200078f08ff */
[----:B------:R-:W-:Y:S01]  /*1040*/  IMAD.SHL.U32 R126, R126, 0x8, RZ ;  /* 0x000000087e7e7824 */ /* 0x000fe200078e00ff */
[----:B------:R-:W-:Y:S01]  /*1050*/  LOP3.LUT R16, R9, 0xfffffff8, RZ, 0xc0, !PT ;  /* 0xfffffff809107812 */ /* 0x000fe200078ec0ff */
[----:B------:R-:W-:Y:S01]  /*1060*/  IMAD.SHL.U32 R15, R15, 0x40, RZ ;  /* 0x000000400f0f7824 */ /* 0x000fe200078e00ff */
[----:B------:R-:W-:Y:S02]  /*1070*/  LOP3.LUT R10, R10, 0xfffffffe, RZ, 0xc0, !PT ;  /* 0xfffffffe0a0a7812 */ /* 0x000fe400078ec0ff */
[----:B------:R-:W-:Y:S01]  /*1080*/  IADD3 R22, P0, R126, R22, RZ ;  /* 0x000000167e167210 */ /* 0x000fe20007f1e0ff */
[----:B------:R-:W-:Y:S01]  /*1090*/  IMAD.IADD R16, R87, 0x1, -R16 ;  /* 0x0000000157107824 */ /* 0x000fe200078e0a10 */
[----:B------:R-:W-:Y:S01]  /*10a0*/  SHF.R.S32.HI R127, RZ, 0x1f, R126 ;  /* 0x0000001fff7f7819 */ /* 0x000fe2000001147e */
[----:B------:R-:W-:Y:S01]  /*10b0*/  IMAD.IADD R10, R23, 0x1, -R10 ;  /* 0x00000001170a7824 */ /* 0x000fe200078e0a0a */
[----:B------:R-:W-:-:S02]  /*10c0*/  LOP3.LUT R4, R4, 0xfffffff0, RZ, 0xc0, !PT ;  /* 0xfffffff004047812 */ /* 0x000fc400078ec0ff */
[----:B------:R-:W-:Y:S01]  /*10d0*/  SHF.R.S32.HI R18, RZ, 0x2, R27 ;  /* 0x00000002ff127819 */ /* 0x000fe2000001141b */
[----:B------:R-:W-:Y:S01]  /*10e0*/  IMAD.X R23, R127, 0x1, R21, P0 ;  /* 0x000000017f177824 */ /* 0x000fe200000e0615 */
[----:B------:R-:W-:Y:S01]  /*10f0*/  LOP3.LUT R15, R15, 0xc0, RZ, 0xc0, !PT ;  /* 0x000000c00f0f7812 */ /* 0x000fe200078ec0ff */
[----:B------:R-:W-:Y:S01]  /*1100*/  IMAD.IADD R21, R87, 0x1, -R4 ;  /* 0x0000000157157824 */ /* 0x000fe200078e0a04 */
[----:B------:R-:W-:Y:S01]  /*1110*/  IADD3 R24, P1, R126, R24, RZ ;  /* 0x000000187e187210 */ /* 0x000fe20007f3e0ff */
[----:B------:R-:W-:Y:S01]  /*1120*/  IMAD.WIDE.U32 R30, R30, c[0x0][0x178], R126 ;  /* 0x00005e001e1e7a25 */ /* 0x000fe200078e007e */
[----:B------:R-:W-:Y:S02]  /*1130*/  LOP3.LUT R0, R15, 0x18, R126, 0xf8, !PT ;  /* 0x000000180f007812 */ /* 0x000fe400078ef87e */
[----:B------:R-:W-:Y:S01]  /*1140*/  LEA.HI R27, R27, R18, RZ, 0x1 ;  /* 0x000000121b1b7211 */ /* 0x000fe200078f08ff */
[----:B------:R-:W-:Y:S01]  /*1150*/  IMAD.X R25, R127, 0x1, R7, P1 ;  /* 0x000000017f197824 */ /* 0x000fe200008e0607 */
[----:B------:R-:W-:Y:S01]  /*1160*/  SHF.R.U32.HI R15, RZ, 0x3, R15 ;  /* 0x00000003ff0f7819 */ /* 0x000fe2000001160f */
[----:B------:R-:W-:Y:S01]  /*1170*/  IMAD.IADD R31, R31, 0x1, R17 ;  /* 0x000000011f1f7824 */ /* 0x000fe200078e0211 */
[----:B------:R-:W-:Y:S01]  /*1180*/  LEA.HI R4, R16, R16, RZ, 0x1 ;  /* 0x0000001010047211 */ /* 0x000fe200078f08ff */
[----:B------:R-:W-:Y:S01]  /*1190*/  IMAD.WIDE.U32 R24, R18, c[0x0][0x198], R24 ;  /* 0x0000660012187a25 */ /* 0x000fe200078e0018 */
[----:B------:R-:W-:-:S02]  /*11a0*/  LEA.HI R89, R8, R87, RZ, 0x5 ;  /* 0x0000005708597211 */ /* 0x000fc400078f28ff */
[----:B------:R-:W-:Y:S01]  /*11b0*/  LOP3.LUT R27, R27, 0x7fffffe, RZ, 0xc0, !PT ;  /* 0x07fffffe1b1b7812 */ /* 0x000fe200078ec0ff */
[----:B------:R-:W-:Y:S01]  /*11c0*/  IMAD.WIDE.U32 R30, R11, c[0x0][0x1a8], R30 ;  /* 0x00006a000b1e7a25 */ /* 0x000fe200078e001e */
[----:B------:R-:W-:Y:S02]  /*11d0*/  LOP3.LUT R15, R0, R15, RZ, 0x3c, !PT ;  /* 0x0000000f000f7212 */ /* 0x000fe400078e3cff */
[----:B------:R-:W-:Y:S01]  /*11e0*/  LOP3.LUT R7, R4, 0x3fffffe, RZ, 0xc0, !PT ;  /* 0x03fffffe04077812 */ /* 0x000fe200078ec0ff */
[----:B------:R-:W-:Y:S01]  /*11f0*/  IMAD.IADD R27, R18, 0x1, -R27 ;  /* 0x00000001121b7824 */ /* 0x000fe200078e0a1b */
[----:B------:R-:W-:Y:S01]  /*1200*/  SHF.R.S32.HI R0, RZ, 0x1f, R11 ;  /* 0x0000001fff007819 */ /* 0x000fe2000001140b */
[----:B------:R-:W-:Y:S01]  /*1210*/  IMAD.WIDE.U32 R22, R6, c[0x0][0x1b8], R22 ;  /* 0x00006e0006167a25 */ /* 0x000fe200078e0016 */
[----:B------:R-:W-:Y:S02]  /*1220*/  SHF.R.S32.HI R88, RZ, 0x5, R89 ;  /* 0x00000005ff587819 */ /* 0x000fe40000011459 */
[----:B------:R-:W-:Y:S01]  /*1230*/  SHF.R.S32.HI R19, RZ, 0x1f, R18 ;  /* 0x0000001fff137819 */ /* 0x000fe20000011412 */
[----:B------:R-:W-:Y:S01]  /*1240*/  IMAD.IADD R7, R16, 0x1, -R7 ;  /* 0x0000000110077824 */ /* 0x000fe200078e0a07 */
[----:B------:R-:W-:Y:S01]  /*1250*/  LEA.HI R12, R21, R21, RZ, 0x1 ;  /* 0x00000015150c7211 */ /* 0x000fe200078f08ff */
[----:B------:R-:W-:Y:S01]  /*1260*/  IMAD R16, R0, c[0x0][0x1a8], RZ ;  /* 0x00006a0000107a24 */ /* 0x000fe200078e02ff */
[----:B------:R-:W-:Y:S01]  /*1270*/  IADD3 R0, P0, R18, R13, RZ ;  /* 0x0000000d12007210 */ /* 0x000fe20007f1e0ff */
[----:B------:R-:W-:Y:S01]  /*1280*/  IMAD R14, R88, 0x8, R27 ;  /* 0x00000008580e7824 */ /* 0x000fe200078e021b */
[----:B------:R-:W-:Y:S01]  /*1290*/  LOP3.LUT R86, R12, 0x7fffffe, RZ, 0xc0, !PT ;  /* 0x07fffffe0c567812 */ /* 0x000fe200078ec0ff */
[----:B------:R-:W-:Y:S01]  /*12a0*/  IMAD R16, R11, c[0x0][0x1ac], R16 ;  /* 0x00006b000b107a24 */ /* 0x000fe200078e0210 */
[----:B------:R-:W-:Y:S01]  /*12b0*/  SHF.R.S32.HI R4, RZ, 0x1, R4 ;  /* 0x00000001ff047819 */ /* 0x000fe20000011404 */
[----:B------:R-:W-:Y:S01]  /*12c0*/  IMAD.U32 R14, R14, 0x20, R15 ;  /* 0x000000200e0e7824 */ /* 0x000fe200078e000f */
[----:B------:R-:W-:Y:S01]  /*12d0*/  SHF.R.S32.HI R15, RZ, 0x1f, R12 ;  /* 0x0000001fff0f7819 */ /* 0x000fe2000001140c */
[----:B------:R-:W-:Y:S01]  /*12e0*/  IMAD.X R11, R19, 0x1, R2, P0 ;  /* 0x00000001130b7824 */ /* 0x000fe200000e0602 */
[----:B------:R-:W-:Y:S01]  /*12f0*/  SHF.R.S32.HI R2, RZ, 0x1, R12 ;  /* 0x00000001ff027819 */ /* 0x000fe2000001140c */
[----:B------:R-:W-:Y:S01]  /*1300*/  IMAD.WIDE R28, R29, 0x40, R18 ;  /* 0x000000401d1c7825 */ /* 0x000fe200078e0212 */
[----:B------:R-:W-:-:S02]  /*1310*/  LEA R134, P0, R24, c[0x0][0x168], 0x1 ;  /* 0x00005a0018867a11 */ /* 0x000fc400078008ff */
[----:B------:R-:W-:Y:S01]  /*1320*/  LEA.HI R15, R15, R2, RZ, 0x2 ;  /* 0x000000020f0f7211 */ /* 0x000fe200078f10ff */
[----:B------:R-:W-:Y:S01]  /*1330*/  IMAD R13, R19, c[0x0][0x198], RZ ;  /* 0x00006600130d7a24 */ /* 0x000fe200078e02ff */
[----:B------:R-:W-:Y:S01]  /*1340*/  SHF.R.S32.HI R8, RZ, 0x1f, R21 ;  /* 0x0000001fff087819 */ /* 0x000fe20000011415 */
[----:B------:R-:W-:Y:S01]  /*1350*/  IMAD R17, R29, c[0x0][0x190], RZ ;  /* 0x000064001d117a24 */ /* 0x000fe200078e02ff */
[----:B------:R-:W-:Y:S01]  /*1360*/  LOP3.LUT R15, R15, 0xfffffffc, RZ, 0xc0, !PT ;  /* 0xfffffffc0f0f7812 */ /* 0x000fe200078ec0ff */
[----:B------:R-:W-:Y:S01]  /*1370*/  IMAD.IADD R31, R31, 0x1, R16 ;  /* 0x000000011f1f7824 */ /* 0x000fe200078e0210 */
[----:B------:R-:W-:Y:S01]  /*1380*/  LEA.HI R8, R8, R21, RZ, 0x3 ;  /* 0x0000001508087211 */ /* 0x000fe200078f18ff */
[----:B------:R-:W-:Y:S02]  /*1390*/  IMAD R13, R18, c[0x0][0x19c], R13 ;  /* 0x00006700120d7a24 */ /* 0x000fe400078e020d */
[C---:B------:R-:W-:Y:S02]  /*13a0*/  IMAD R17, R28.reuse, c[0x0][0x194], R17 ;  /* 0x000065001c117a24 */ /* 0x040fe400078e0211 */
[----:B------:R-:W-:-:S04]  /*13b0*/  IMAD.WIDE.U32 R28, R28, c[0x0][0x190], R30 ;  /* 0x000064001c1c7a25 */ /* 0x000fc800078e001e */
[----:B------:R-:W-:Y:S01]  /*13c0*/  IMAD.IADD R13, R25, 0x1, R13 ;  /* 0x00000001190d7824 */ /* 0x000fe200078e020d */
[----:B------:R-:W-:Y:S01]  /*13d0*/  LEA R16, P1, R28, c[0x0][0x160], 0x1 ;  /* 0x000058001c107a11 */ /* 0x000fe200078208ff */
[----:B------:R-:W-:Y:S02]  /*13e0*/  IMAD.IADD R23, R23, 0x1, R3 ;  /* 0x0000000117177824 */ /* 0x000fe400078e0203 */
[----:B------:R-:W-:Y:S01]  /*13f0*/  IMAD.IADD R3, R2, 0x1, -R15 ;  /* 0x0000000102037824 */ /* 0x000fe200078e0a0f */
[----:B------:R-:W-:Y:S01]  /*1400*/  LEA.HI.X R135, R24, c[0x0][0x16c], R13, 0x1, P0 ;  /* 0x00005b0018877a11 */ /* 0x000fe200000f0c0d */
[----:B------:R-:W-:Y:S02]  /*1410*/  IMAD.IADD R17, R29, 0x1, R17 ;  /* 0x000000011d117824 */ /* 0x000fe400078e0211 */
[----:B------:R-:W-:Y:S02]  /*1420*/  IMAD.MOV.U32 R12, RZ, RZ, c[0x0][0x190] ;  /* 0x00006400ff0c7624 */ /* 0x000fe400078e00ff */
[----:B------:R-:W-:Y:S01]  /*1430*/  IMAD.MOV.U32 R2, RZ, RZ, c[0x0][0x198] ;  /* 0x00006600ff027624 */ /* 0x000fe200078e00ff */
[----:B------:R-:W-:Y:S01]  /*1440*/  LEA.HI.X R17, R28, c[0x0][0x164], R17, 0x1, P1 ;  /* 0x000059001c117a11 */ /* 0x000fe200008f0c11 */
[----:B------:R-:W-:Y:S01]  /*1450*/  IMAD.MOV.U32 R13, RZ, RZ, c[0x0][0x194] ;  /* 0x00006500ff0d7624 */ /* 0x000fe200078e00ff */
[----:B------:R-:W-:Y:S01]  /*1460*/  LEA R18, P0, R12, R16, 0x6 ;  /* 0x000000100c127211 */ /* 0x000fe200078030ff */
[C---:B------:R-:W-:Y:S01]  /*1470*/  IMAD.SHL.U32 R6, R2.reuse, 0x40, RZ ;  /* 0x0000004002067824 */ /* 0x040fe200078e00ff */
[----:B------:R-:W-:Y:S01]  /*1480*/  SHF.L.U64.HI R122, R2, R123, c[0x0][0x19c] ;  /* 0x00006700027a7619 */ /* 0x000fe2000001027b */
[----:B------:R-:W-:Y:S01]  /*1490*/  IMAD.SHL.U32 R124, R14, 0x2, RZ ;  /* 0x000000020e7c7824 */ /* 0x000fe200078e00ff */
[----:B------:R-:W-:Y:S01]  /*14a0*/  LEA.HI.X R19, R12, R17, R13, 0x6, P0 ;  /* 0x000000110c137211 */ /* 0x000fe200000f340d */
[----:B------:R-:W-:Y:S01]  /*14b0*/  IMAD R11, R11, c[0x0][0x1a0], RZ ;  /* 0x000068000b0b7a24 */ /* 0x000fe200078e02ff */
[----:B------:R-:W-:Y:S01]  /*14c0*/  IADD3 R14, P0, R6, R134, RZ ;  /* 0x00000086060e7210 */ /* 0x000fe20007f1e0ff */
[----:B------:R-:W-:Y:S01]  /*14d0*/  IMAD.SHL.U32 R12, R4, 0x40, RZ ;  /* 0x00000040040c7824 */ /* 0x000fe200078e00ff */
[----:B------:R-:W-:Y:S01]  /*14e0*/  @!PT LDS RZ, [RZ] ;  /* 0x00000000fffff984 */ /* 0x000fe20000000800 */
[----:B------:R-:W-:Y:S01]  /*14f0*/  @!PT LDS RZ, [RZ] ;  /* 0x00000000fffff984 */ /* 0x000fe20000000800 */
[----:B------:R-:W-:Y:S01]  /*1500*/  @!PT LDS RZ, [RZ] ;  /* 0x00000000fffff984 */ /* 0x000fe20000000800 */
[----:B------:R1:W-:Y:S01]  /*1510*/  LDGSTS.E.BYPASS.LTC128B.128 [R124], [R16.64] ;  /* 0x00000000107c7fae */ /* 0x0003e2000b901d4a */
[----:B------:R-:W-:Y:S01]  /*1520*/  IMAD R13, R0, c[0x0][0x1a4], R11 ;  /* 0x00006900000d7a24 */ /* 0x000fe200078e020b */
[----:B------:R-:W-:Y:S01]  /*1530*/  LOP3.LUT P1, RZ, R3, 0x2, RZ, 0xc0, !PT ;  /* 0x0000000203ff7812 */ /* 0x000fe2000782c0ff */
[----:B------:R-:W-:Y:S01]  /*1540*/  IMAD.X R15, R122, 0x1, R135, P0 ;  /* 0x000000017a0f7824 */ /* 0x000fe200000e0687 */
[----:B------:R1:W-:Y:S01]  /*1550*/  LDGSTS.E.BYPASS.LTC128B.128 [R124+0x1000], [R16.64+0x40] ;  /* 0x01000040107c7fae */ /* 0x0003e2000b901d4a */
[----:B------:R-:W-:-:S02]  /*1560*/  IMAD R11, R10, 0x8, R7 ;  /* 0x000000080a0b7824 */ /* 0x000fc400078e0207 */
[----:B------:R-:W-:Y:S01]  /*1570*/  IMAD.SHL.U32 R7, R3, 0x40, RZ ;  /* 0x0000004003077824 */ /* 0x000fe200078e00ff */
[----:B------:R1:W-:Y:S01]  /*1580*/  LDGSTS.E.BYPASS.LTC128B.128 [R124+0x2000], [R16.64+0x80] ;  /* 0x02000080107c7fae */ /* 0x0003e2000b901d4a */
[----:B------:R-:W-:Y:S02]  /*1590*/  IMAD.SHL.U32 R8, R8, 0x20, RZ ;  /* 0x0000002008087824 */ /* 0x000fe400078e00ff */
[----:B------:R-:W-:Y:S01]  /*15a0*/  IMAD.SHL.U32 R10, R10, 0x8, RZ ;  /* 0x000000080a0a7824 */ /* 0x000fe200078e00ff */
[----:B------:R2:W-:Y:S01]  /*15b0*/  LDGSTS.E.BYPASS.LTC128B.128 [R124+0x800], [R18.64] ;  /* 0x00800000127c7fae */ /* 0x0005e2000b901d4a */
[----:B------:R-:W-:Y:S01]  /*15c0*/  LOP3.LUT R7, R7, 0xc0, RZ, 0xc0, !PT ;  /* 0x000000c007077812 */ /* 0x000fe200078ec0ff */
[----:B------:R-:W-:Y:S01]  /*15d0*/  IMAD.WIDE.U32 R22, R0, c[0x0][0x1a0], R22 ;  /* 0x0000680000167a25 */ /* 0x000fe200078e0016 */
[----:B------:R-:W-:Y:S01]  /*15e0*/  LOP3.LUT R85, R8, 0xffffff00, RZ, 0xc0, !PT ;  /* 0xffffff0008557812 */ /* 0x000fe200078ec0ff */
[----:B------:R2:W-:Y:S01]  /*15f0*/  LDGSTS.E.BYPASS.LTC128B.128 [R124+0x1800], [R18.64+0x40] ;  /* 0x01800040127c7fae */ /* 0x0005e2000b901d4a */
[----:B------:R-:W-:Y:S01]  /*1600*/  LOP3.LUT R10, R7, 0x8, R10, 0xf8, !PT ;  /* 0x00000008070a7812 */ /* 0x000fe200078ef80a */
[----:B------:R-:W-:Y:S01]  /*1610*/  IMAD.IADD R13, R23, 0x1, R13 ;  /* 0x00000001170d7824 */ /* 0x000fe200078e020d */
[----:B------:R-:W-:Y:S01]  /*1620*/  SHF.R.U32.HI R7, RZ, 0x3, R7 ;  /* 0x00000003ff077819 */ /* 0x000fe20000011607 */
[----:B------:R2:W-:Y:S01]  /*1630*/  LDGSTS.E.BYPASS.LTC128B.128 [R124+0x2800], [R18.64+0x80] ;  /* 0x02800080127c7fae */ /* 0x0005e2000b901d4a */
[----:B------:R-:W-:Y:S01]  /*1640*/  IMAD.MOV.U32 R8, RZ, RZ, c[0x0][0x1a0] ;  /* 0x00006800ff087624 */ /* 0x000fe200078e00ff */
[----:B------:R-:W-:Y:S01]  /*1650*/  LEA R130, P0, R22, c[0x0][0x170], 0x1 ;  /* 0x00005c0016827a11 */ /* 0x000fe200078008ff */
[----:B------:R-:W-:Y:S01]  /*1660*/  IMAD.IADD R86, R21, 0x1, -R86 ;  /* 0x0000000115567824 */ /* 0x000fe200078e0a56 */
[----:B------:R3:W-:Y:S01]  /*1670*/  LDGSTS.E.BYPASS.LTC128B.128 [R124+0x3000], [R134.64] ;  /* 0x03000000867c7fae */ /* 0x0007e2000b901d4a */
[----:B------:R-:W-:-:S02]  /*1680*/  LOP3.LUT R7, R10, R7, RZ, 0x3c, !PT ;  /* 0x000000070a077212 */ /* 0x000fc400078e3cff */
[----:B------:R-:W-:Y:S01]  /*1690*/  LEA.HI.X R131, R22, c[0x0][0x174], R13, 0x1, P0 ;  /* 0x00005d0016837a11 */ /* 0x000fe200000f0c0d */
[----:B------:R3:W-:Y:S01]  /*16a0*/  LDGSTS.E.BYPASS.LTC128B.128 [R124+0x4000], [R134.64+0x40] ;  /* 0x04000040867c7fae */ /* 0x0007e2000b901d4a */
[C---:B------:R-:W-:Y:S02]  /*16b0*/  SHF.L.U64.HI R123, R8.reuse, R123, c[0x0][0x1a4] ;  /* 0x00006900087b7619 */ /* 0x040fe4000001027b */
[----:B------:R-:W-:Y:S01]  /*16c0*/  LEA R8, P0, R8, R130, 0x6 ;  /* 0x0000008208087211 */ /* 0x000fe200078030ff */
[----:B------:R3:W-:Y:S01]  /*16d0*/  LDGSTS.E.BYPASS.LTC128B.128 [R124+0x5000], [R134.64+0x80] ;  /* 0x05000080867c7fae */ /* 0x0007e2000b901d4a */
[----:B------:R-:W-:Y:S01]  /*16e0*/  IMAD.MOV.U32 R125, RZ, RZ, R131 ;  /* 0x000000ffff7d7224 */ /* 0x000fe200078e0083 */
[----:B-1----:R-:W-:Y:S02]  /*16f0*/  LOP3.LUT R16, R12, 0xc0, RZ, 0xc0, !PT ;  /* 0x000000c00c107812 */ /* 0x002fe400078ec0ff */
[----:B------:R1:W-:Y:S02]  /*1700*/  LDGSTS.E.BYPASS.LTC128B.128 [R124+0x3800], [R14.64] ;  /* 0x038000000e7c7fae */ /* 0x0003e4000b901d4a */
[----:B------:R-:W-:-:S02]  /*1710*/  LOP3.LUT R12, R16, 0x8, R9, 0xf8, !PT ;  /* 0x00000008100c7812 */ /* 0x000fc400078ef809 */
[----:B------:R1:W-:Y:S01]  /*1720*/  LDGSTS.E.BYPASS.LTC128B.128 [R124+0x4800], [R14.64+0x40] ;  /* 0x048000400e7c7fae */ /* 0x0003e2000b901d4a */
[----:B------:R-:W-:-:S03]  /*1730*/  SHF.R.U32.HI R9, RZ, 0x3, R16 ;  /* 0x00000003ff097819 */ /* 0x000fc60000011610 */
[----:B------:R1:W-:Y:S01]  /*1740*/  LDGSTS.E.BYPASS.LTC128B.128 [R124+0x5800], [R14.64+0x80] ;  /* 0x058000800e7c7fae */ /* 0x0003e2000b901d4a */
[----:B------:R-:W-:Y:S01]  /*1750*/  LOP3.LUT R0, R12, R9, RZ, 0x3c, !PT ;  /* 0x000000090c007212 */ /* 0x000fe200078e3cff */
[----:B------:R-:W-:Y:S02]  /*1760*/  IMAD R9, R88, 0x200, R85 ;  /* 0x0000020058097824 */ /* 0x000fe400078e0255 */
[----:B------:R-:W0:Y:S02]  /*1770*/  LDGDEPBAR ;  /* 0x00000000000079af */ /* 0x000e240000000000 */
[----:B------:R-:W-:Y:S02]  /*1780*/  IMAD R10, R86, 0x20, R9 ;  /* 0x00000020560a7824 */ /* 0x000fe400078e0209 */
[----:B------:R-:W-:Y:S02]  /*1790*/  IMAD.U32 R0, R11, 0x20, R0 ;  /* 0x000000200b007824 */ /* 0x000fe400078e0000 */
[----:B------:R-:W-:-:S02]  /*17a0*/  IMAD.IADD R121, R7, 0x1, R10 ;  /* 0x0000000107797824 */ /* 0x000fc400078e020a */
[----:B------:R-:W-:Y:S01]  /*17b0*/  IMAD.X R9, R123, 0x1, R131, P0 ;  /* 0x000000017b097824 */ /* 0x000fe200000e0683 */
[----:B------:R-:W-:Y:S01]  /*17c0*/  LOP3.LUT P0, RZ, R4, 0x2, RZ, 0xc0, !PT ;  /* 0x0000000204ff7812 */ /* 0x000fe2000780c0ff */
[C---:B------:R-:W-:Y:S01]  /*17d0*/  IMAD.SHL.U32 R92, R0.reuse, 0x2, RZ ;  /* 0x00000002005c7824 */ /* 0x040fe200078e00ff */
[----:B------:R-:W-:Y:S01]  /*17e0*/  LEA R120, R0, 0x3000, 0x1 ;  /* 0x0000300000787811 */ /* 0x000fe200078e08ff */
[----:B------:R-:W-:Y:S01]  /*17f0*/  IMAD.SHL.U32 R121, R121, 0x2, RZ ;  /* 0x0000000279797824 */ /* 0x000fe200078e00ff */
[----:B------:R-:W-:Y:S01]  /*1800*/  LOP3.LUT R0, R89, 0xffffffe0, RZ, 0xc0, !PT ;  /* 0xffffffe059007812 */ /* 0x000fe200078ec0ff */
[----:B------:R-:W-:Y:S01]  /*1810*/  IMAD.MOV.U32 R4, RZ, RZ, 0x20 ;  /* 0x00000020ff047424 */ /* 0x000fe200078e00ff */
[----:B------:R-:W-:Y:S01]  /*1820*/  SHF.R.S32.HI R89, RZ, 0x1f, R89 ;  /* 0x0000001fff597819 */ /* 0x000fe20000011459 */
[----:B------:R-:W-:Y:S02]  /*1830*/  IMAD R86, R86, 0x20, R85 ;  /* 0x0000002056567824 */ /* 0x000fe400078e0255 */
[C---:B------:R-:W-:Y:S01]  /*1840*/  IMAD.IADD R0, R87.reuse, 0x1, -R0 ;  /* 0x0000000157007824 */ /* 0x040fe200078e0a00 */
[C---:B------:R-:W-:Y:S01]  /*1850*/  SEL R3, R4.reuse, 0xffffffe0, !P0 ;  /* 0xffffffe004037807 */ /* 0x040fe20004000000 */
[----:B------:R-:W-:Y:S01]  /*1860*/  IMAD.SHL.U32 R87, R87, 0x2, RZ ;  /* 0x0000000257577824 */ /* 0x000fe200078e00ff */
[----:B------:R-:W-:Y:S01]  /*1870*/  SEL R4, R4, 0xffffffe0, !P1 ;  /* 0xffffffe004047807 */ /* 0x000fe20004800000 */
[----:B------:R-:W-:-:S04]  /*1880*/  DEPBAR.LE SB0, 0x0 ;  /* 0x000080000000791a */ /* 0x000fc80000000000 */
[----:B------:R-:W-:Y:S01]  /*1890*/  BAR.SYNC.DEFER_BLOCKING 0x0 ;  /* 0x0000000000007b1d */ /* 0x000fe20000010000 */
[----:B------:R-:W-:Y:S02]  /*18a0*/  IMAD.IADD R119, R121, 0x1, R4 ;  /* 0x0000000179777824 */ /* 0x000fe400078e0204 */
[----:B------:R-:W-:Y:S01]  /*18b0*/  IMAD.IADD R118, R120, 0x1, R3 ;  /* 0x0000000178767824 */ /* 0x000fe200078e0203 */
[----:B------:R-:W-:-:S04]  /*18c0*/  SHF.R.S32.HI R3, RZ, 0x1f, R0 ;  /* 0x0000001fff037819 */ /* 0x000fc80000011400 */
[----:B------:R-:W-:Y:S01]  /*18d0*/  LEA.HI R132, R3, R0, RZ, 0x2 ;  /* 0x0000000003847211 */ /* 0x000fe200078f10ff */
[----:B------:R-:W-:Y:S02]  /*18e0*/  IMAD R3, R88, 0x10, R91 ;  /* 0x0000001058037824 */ /* 0x000fe400078e025b */
[----:B------:R-:W-:Y:S01]  /*18f0*/  IMAD.SHL.U32 R0, R84, 0x40, RZ ;  /* 0x0000004054007824 */ /* 0x000fe200078e00ff */
[----:B------:R-:W-:-:S04]  /*1900*/  SHF.R.S32.HI R132, RZ, 0x2, R132 ;  /* 0x00000002ff847819 */ /* 0x000fc80000011484 */
[----:B------:R-:W-:-:S04]  /*1910*/  IADD3 R3, R3, 0x1, R132 ;  /* 0x0000000103037810 */ /* 0x000fc80007ffe084 */
[----:B------:R-:W-:Y:S01]  /*1920*/  IADD3 R3, R90, -c[0x0][0x214], R3 ;  /* 0x800085005a037a10 */ /* 0x000fe20007ffe003 */
        /* <DEDUP_REMOVED lines=11> */
[----:B------:R-:W3:Y:S04]  /*19e0*/  LDSM.16.M88.4 R28, [R92+0x3400] ;  /* 0x003400005c1c783b */ /* 0x000ee80000000200 */
[----:B------:R-:W3:Y:S04]  /*19f0*/  LDSM.16.M88.4 R20, [R92+0x3800] ;  /* 0x003800005c14783b */ /* 0x000ee80000000200 */
[----:B------:R-:W-:Y:S04]  /*1a00*/  LDSM.16.M88.4 R76, [R119] ;  /* 0x00000000774c783b */ /* 0x000fe80000000200 */
[----:B-1----:R-:W1:Y:S04]  /*1a10*/  LDSM.16.M88.4 R12, [R118] ;  /* 0x00000000760c783b */ /* 0x002e680000000200 */
[----:B----4-:R-:W4:Y:S04]  /*1a20*/  LDSM.16.M88.4 R8, [R118+0x400] ;  /* 0x000400007608783b */ /* 0x010f280000000200 */
[----:B--2---:R-:W2:Y:S04]  /*1a30*/  LDSM.16.M88.4 R16, [R92+0x3c00] ;  /* 0x003c00005c10783b */ /* 0x004ea80000000200 */
[----:B------:R-:W1:Y:S04]  /*1a40*/  LDSM.16.M88.4 R80, [R118+0x800] ;  /* 0x000800007650783b */ /* 0x000e680000000200 */
[----:B------:R-:W-:Y:S04]  /*1a50*/  LDSM.16.M88.4 R60, [R121+0x1000] ;  /* 0x00100000793c783b */ /* 0x000fe80000000200 */
[----:B------:R-:W1:Y:S01]  /*1a60*/  LDSM.16.M88.4 R56, [R92+0x4000] ;  /* 0x004000005c38783b */ /* 0x000e620000000200 */
[C---:B-----5:R-:W-:Y:S03]  /*1a70*/  HMMA.16816.F32 R40, R64.reuse, R36, RZ ;  /* 0x000000244028723c */ /* 0x060fe600000018ff */
[----:B------:R-:W5:Y:S04]  /*1a80*/  LDSM.16.M88.4 R52, [R92+0x4400] ;  /* 0x004400005c34783b */ /* 0x000f680000000200 */
[----:B------:R-:W1:Y:S01]  /*1a90*/  LDSM.16.M88.4 R72, [R118+0xc00] ;  /* 0x000c00007648783b */ /* 0x000e620000000200 */
[C---:B---3--:R-:W-:Y:S03]  /*1aa0*/  HMMA.16816.F32 R32, R64.reuse, R28, RZ ;  /* 0x0000001c4020723c */ /* 0x048fe600000018ff */
[----:B------:R-:W3:Y:S04]  /*1ab0*/  LDSM.16.M88.4 R48, [R92+0x4800] ;  /* 0x004800005c30783b */ /* 0x000ee80000000200 */
[----:B------:R-:W-:Y:S01]  /*1ac0*/  LDSM.16.M88.4 R44, [R92+0x4c00] ;  /* 0x004c00005c2c783b */ /* 0x000fe20000000200 */
[C---:B------:R-:W-:Y:S03]  /*1ad0*/  HMMA.16816.F32 R36, R64.reuse, R38, RZ ;  /* 0x000000264024723c */ /* 0x040fe600000018ff */
[----:B------:R-:W0:Y:S05]  /*1ae0*/  LDGDEPBAR ;  /* 0x00000000000079af */ /* 0x000e2a0000000000 */
[C---:B------:R-:W-:Y:S08]  /*1af0*/  HMMA.16816.F32 R28, R64.reuse, R30, RZ ;  /* 0x0000001e401c723c */ /* 0x040ff000000018ff */
[C---:B------:R-:W-:Y:S08]  /*1b00*/  HMMA.16816.F32 R24, R64.reuse, R20, RZ ;  /* 0x000000144018723c */ /* 0x040ff000000018ff */
[----:B------:R-:W-:Y:S08]  /*1b10*/  HMMA.16816.F32 R20, R64, R22, RZ ;  /* 0x000000164014723c */ /* 0x000ff000000018ff */
[C---:B-1----:R-:W-:Y:S08]  /*1b20*/  HMMA.16816.F32 R40, R76.reuse, R12, R40 ;  /* 0x0000000c4c28723c */ /* 0x042ff00000001828 */
[C---:B------:R-:W-:Y:S01]  /*1b30*/  HMMA.16816.F32 R36, R76.reuse, R14, R36 ;  /* 0x0000000e4c24723c */ /* 0x040fe20000001824 */
[----:B------:R-:W-:Y:S07]  /*1b40*/  LDSM.16.M88.4 R12, [R118+0x1000] ;  /* 0x00100000760c783b */ /* 0x000fee0000000200 */
[C---:B----4-:R-:W-:Y:S08]  /*1b50*/  HMMA.16816.F32 R32, R76.reuse, R8, R32 ;  /* 0x000000084c20723c */ /* 0x050ff00000001820 */
[----:B------:R-:W-:Y:S01]  /*1b60*/  HMMA.16816.F32 R28, R76, R10, R28 ;  /* 0x0000000a4c1c723c */ /* 0x000fe2000000181c */
[----:B------:R-:W-:Y:S07]  /*1b70*/  LDSM.16.M88.4 R8, [R118+0x1400] ;  /* 0x001400007608783b */ /* 0x000fee0000000200 */
[C---:B--2---:R-:W-:Y:S08]  /*1b80*/  HMMA.16816.F32 R68, R64.reuse, R16, RZ ;  /* 0x000000104044723c */ /* 0x044ff000000018ff */
[----:B------:R-:W-:Y:S01]  /*1b90*/  HMMA.16816.F32 R64, R64, R18, RZ ;  /* 0x000000124040723c */ /* 0x000fe200000018ff */
[----:B------:R-:W1:Y:S07]  /*1ba0*/  LDSM.16.M88.4 R16, [R119+0x1000] ;  /* 0x001000007710783b */ /* 0x000e6e0000000200 */
[C---:B------:R-:W-:Y:S08]  /*1bb0*/  HMMA.16816.F32 R24, R76.reuse, R80, R24 ;  /* 0x000000504c18723c */ /* 0x040ff00000001818 */
[----:B------:R-:W-:Y:S08]  /*1bc0*/  HMMA.16816.F32 R20, R76, R82, R20 ;  /* 0x000000524c14723c */ /* 0x000ff00000001814 */
[C---:B------:R-:W-:Y:S08]  /*1bd0*/  HMMA.16816.F32 R40, R60.reuse, R56, R40 ;  /* 0x000000383c28723c */ /* 0x040ff00000001828 */
[C---:B------:R-:W-:Y:S01]  /*1be0*/  HMMA.16816.F32 R36, R60.reuse, R58, R36 ;  /* 0x0000003a3c24723c */ /* 0x040fe20000001824 */
[----:B------:R-:W2:Y:S07]  /*1bf0*/  LDSM.16.M88.4 R56, [R118+0x1800] ;  /* 0x001800007638783b */ /* 0x000eae0000000200 */
[C---:B-----5:R-:W-:Y:S08]  /*1c00*/  HMMA.16816.F32 R32, R60.reuse, R52, R32 ;  /* 0x000000343c20723c */ /* 0x060ff00000001820 */
[----:B------:R-:W-:Y:S01]  /*1c10*/  HMMA.16816.F32 R28, R60, R54, R28 ;  /* 0x000000363c1c723c */ /* 0x000fe2000000181c */
[----:B------:R-:W-:Y:S07]  /*1c20*/  LDSM.16.M88.4 R52, [R121+0x2000] ;  /* 0x002000007934783b */ /* 0x000fee0000000200 */
[C---:B------:R-:W-:Y:S08]  /*1c30*/  HMMA.16816.F32 R68, R76.reuse, R72, R68 ;  /* 0x000000484c44723c */ /* 0x040ff00000001844 */
[----:B------:R-:W-:Y:S08]  /*1c40*/  HMMA.16816.F32 R64, R76, R74, R64 ;  /* 0x0000004a4c40723c */ /* 0x000ff00000001840 */
[C---:B---3--:R-:W-:Y:S08]  /*1c50*/  HMMA.16816.F32 R24, R60.reuse, R48, R24 ;  /* 0x000000303c18723c */ /* 0x048ff00000001818 */
[----:B------:R-:W-:Y:S01]  /*1c60*/  HMMA.16816.F32 R20, R60, R50, R20 ;  /* 0x000000323c14723c */ /* 0x000fe20000001814 */
[----:B------:R-:W3:Y:S07]  /*1c70*/  LDSM.16.M88.4 R48, [R118+0x1c00] ;  /* 0x001c00007630783b */ /* 0x000eee0000000200 */
[C---:B-1----:R-:W-:Y:S08]  /*1c80*/  HMMA.16816.F32 R32, R16.reuse, R8, R32 ;  /* 0x000000081020723c */ /* 0x042ff00000001820 */
[----:B------:R-:W-:Y:S01]  /*1c90*/  HMMA.16816.F32 R28, R16, R10, R28 ;  /* 0x0000000a101c723c */ /* 0x000fe2000000181c */
[----:B------:R-:W1:Y:S07]  /*1ca0*/  LDSM.16.M88.4 R8, [R92+0x5800] ;  /* 0x005800005c08783b */ /* 0x000e6e0000000200 */
[C---:B------:R-:W-:Y:S08]  /*1cb0*/  HMMA.16816.F32 R68, R60.reuse, R44, R68 ;  /* 0x0000002c3c44723c */ /* 0x040ff00000001844 */
[----:B------:R-:W-:Y:S01]  /*1cc0*/  HMMA.16816.F32 R64, R60, R46, R64 ;  /* 0x0000002e3c40723c */ /* 0x000fe20000001840 */
[----:B------:R-:W4:Y:S04]  /*1cd0*/  LDSM.16.M88.4 R44, [R92+0x5000] ;  /* 0x005000005c2c783b */ /* 0x000f280000000200 */
[----:B------:R-:W-:Y:S03]  /*1ce0*/  LDSM.16.M88.4 R60, [R92+0x5c00] ;  /* 0x005c00005c3c783b */ /* 0x000fe60000000200 */
[C---:B------:R-:W-:Y:S08]  /*1cf0*/  HMMA.16816.F32 R40, R16.reuse, R12, R40 ;  /* 0x0000000c1028723c */ /* 0x040ff00000001828 */
[C---:B------:R-:W-:Y:S01]  /*1d00*/  HMMA.16816.F32 R36, R16.reuse, R14, R36 ;  /* 0x0000000e1024723c */ /* 0x040fe20000001824 */
[----:B------:R-:W5:Y:S07]  /*1d10*/  LDSM.16.M88.4 R12, [R92+0x5400] ;  /* 0x005400005c0c783b */ /* 0x000f6e0000000200 */
[C---:B--2---:R-:W-:Y:S08]  /*1d20*/  HMMA.16816.F32 R24, R16.reuse, R56, R24 ;  /* 0x000000381018723c */ /* 0x044ff00000001818 */
[C---:B------:R-:W-:Y:S01]  /*1d30*/  HMMA.16816.F32 R20, R16.reuse, R58, R20 ;  /* 0x0000003a1014723c */ /* 0x040fe20000001814 */
[----:B------:R-:W-:Y:S07]  /*1d40*/  LDSM.16.M88.4 R56, [R119+0x2000] ;  /* 0x002000007738783b */ /* 0x000fee0000000200 */
[----:B---3--:R-:W-:Y:S01]  /*1d50*/  HMMA.16816.F32 R72, R16, R48, R68 ;  /* 0x000000301048723c */ /* 0x008fe20000001844 */
[----:B------:R-:W2:Y:S07]  /*1d60*/  LDSM.16.M88.4 R68, [R118+0x2000] ;  /* 0x002000007644783b */ /* 0x000eae0000000200 */
[C---:B-1----:R-:W-:Y:S08]  /*1d70*/  HMMA.16816.F32 R24, R52.reuse, R8, R24 ;  /* 0x000000083418723c */ /* 0x042ff00000001818 */
[C---:B------:R-:W-:Y:S01]  /*1d80*/  HMMA.16816.F32 R20, R52.reuse, R10, R20 ;  /* 0x0000000a3414723c */ /* 0x040fe20000001814 */
[----:B------:R-:W1:Y:S07]  /*1d90*/  LDSM.16.M88.4 R8, [R118+0x2400] ;  /* 0x002400007608783b */ /* 0x000e6e0000000200 */
[----:B----4-:R-:W-:Y:S08]  /*1da0*/  HMMA.16816.F32 R40, R52, R44, R40 ;  /* 0x0000002c3428723c */ /* 0x010ff00000001828 */
[----:B------:R-:W-:Y:S07]  /*1db0*/  HMMA.16816.F32 R64, R16, R50, R64 ;  /* 0x000000321040723c */ /* 0x000fee0000001840 */
[----:B------:R-:W-:Y:S01]  /*1dc0*/  IADD3 R17, R3, c[0x0][0x2e8], RZ ;  /* 0x0000ba0003117a10 */ /* 0x000fe20007ffe0ff */
[----:B------:R-:W-:Y:S01]  /*1dd0*/  HMMA.16816.F32 R36, R52, R46, R36 ;  /* 0x0000002e3424723c */ /* 0x000fe20000001824 */
[----:B------:R-:W-:-:S02]  /*1de0*/  LOP3.LUT R3, R0, 0x6, R87, 0xf8, !PT ;  /* 0x0000000600037812 */ /* 0x000fc400078ef857 */
[----:B------:R-:W-:Y:S02]  /*1df0*/  IADD3 R45, R17, 0x8, RZ ;  /* 0x00000008112d7810 */ /* 0x000fe40007ffe0ff */
[----:B------:R-:W-:Y:S02]  /*1e00*/  LEA.HI R16, R89, R88, RZ, 0x2 ;  /* 0x0000005859107211 */ /* 0x000fe400078f10ff */
[----:B------:R-:W-:Y:S01]  /*1e10*/  IADD3 R19, R3, -0x40, RZ ;  /* 0xffffffc003137810 */ /* 0x000fe20007ffe0ff */
[----:B-----5:R-:W-:Y:S01]  /*1e20*/  HMMA.16816.F32 R32, R52, R12, R32 ;  /* 0x0000000c3420723c */ /* 0x020fe20000001820 */
[-C--:B------:R-:W-:Y:S02]  /*1e30*/  IMNMX R46, R17, R90.reuse, PT ;  /* 0x0000005a112e7217 */ /* 0x080fe40003800200 */
[----:B------:R-:W-:Y:S02]  /*1e40*/  IMNMX R44, R45, R90, PT ;  /* 0x0000005a2d2c7217 */ /* 0x000fe40003800200 */
[----:B------:R-:W-:-:S02]  /*1e50*/  LOP3.LUT R133, R16, 0xfffffffc, RZ, 0xc0, !PT ;  /* 0xfffffffc10857812 */ /* 0x000fc400078ec0ff */
[C---:B------:R-:W-:Y:S01]  /*1e60*/  ISETP.GE.AND P4, PT, R19.reuse, R46, PT ;  /* 0x0000002e1300720c */ /* 0x040fe20003f86270 */
[----:B------:R-:W-:Y:S01]  /*1e70*/  HMMA.16816.F32 R28, R52, R14, R28 ;  /* 0x0000000e341c723c */ /* 0x000fe2000000181c */
[----:B------:R-:W3:Y:S01]  /*1e80*/  LDSM.16.M88.4 R12, [R118+0x2800] ;  /* 0x00280000760c783b */ /* 0x000ee20000000200 */
[----:B------:R-:W-:Y:S01]  /*1e90*/  ISETP.GE.AND P1, PT, R19, R44, PT ;  /* 0x0000002c1300720c */ /* 0x000fe20003f26270 */
[----:B------:R-:W-:Y:S01]  /*1ea0*/  IMAD.IADD R133, R88, 0x1, -R133 ;  /* 0x0000000158857824 */ /* 0x000fe200078e0a85 */
[C---:B------:R-:W-:Y:S01]  /*1eb0*/  IADD3 R45, R3.reuse, -0x3f, RZ ;  /* 0xffffffc1032d7810 */ /* 0x040fe20007ffe0ff */
[----:B------:R-:W4:Y:S01]  /*1ec0*/  LDSM.16.M88.4 R16, [R118+0x2c00] ;  /* 0x002c00007610783b */ /* 0x000f220000000200 */
[----:B------:R-:W-:Y:S01]  /*1ed0*/  IADD3 R47, R3, -0x38, RZ ;  /* 0xffffffc8032f7810 */ /* 0x000fe20007ffe0ff */
[----:B------:R-:W-:-:S04]  /*1ee0*/  DEPBAR.LE SB0, 0x0 ;  /* 0x000080000000791a */ /* 0x000fc80000000000 */
[C---:B--2---:R-:W-:Y:S01]  /*1ef0*/  HMMA.16816.F32 R40, R56.reuse, R68, R40 ;  /* 0x000000443828723c */ /* 0x044fe20000001828 */
[C---:B------:R-:W-:Y:S02]  /*1f00*/  ISETP.GE.AND P3, PT, R45.reuse, R46, PT ;  /* 0x0000002e2d00720c */ /* 0x040fe40003f66270 */
[----:B------:R-:W-:Y:S02]  /*1f10*/  ISETP.GE.AND P0, PT, R45, R44, PT ;  /* 0x0000002c2d00720c */ /* 0x000fe40003f06270 */
[----:B------:R-:W-:Y:S02]  /*1f20*/  IADD3 R45, R3, -0x30, RZ ;  /* 0xffffffd0032d7810 */ /* 0x000fe40007ffe0ff */
[C---:B------:R-:W-:Y:S01]  /*1f30*/  ISETP.GE.AND P5, PT, R47.reuse, R46, PT ;  /* 0x0000002e2f00720c */ /* 0x040fe20003fa6270 */
[----:B------:R-:W-:Y:S01]  /*1f40*/  HMMA.16816.F32 R36, R56, R70, R36 ;  /* 0x000000463824723c */ /* 0x000fe20000001824 */
[----:B------:R-:W-:-:S07]  /*1f50*/  ISETP.GE.AND P2, PT, R47, R44, PT ;  /* 0x0000002c2f00720c */ /* 0x000fce0003f46270 */
[----:B------:R-:W-:Y:S08]  /*1f60*/  HMMA.16816.F32 R72, R52, R60, R72 ;  /* 0x0000003c3448723c */ /* 0x000ff00000001848 */
[----:B-1----:R-:W-:Y:S01]  /*1f70*/  HMMA.16816.F32 R32, R56, R8, R32 ;  /* 0x000000083820723c */ /* 0x002fe20000001820 */
[----:B------:R-:W-:Y:S02]  /*1f80*/  FSEL R40, R40, -INF , !P4 ;  /* 0xff80000028287808 */ /* 0x000fe40006000000 */
[----:B------:R-:W-:-:S02]  /*1f90*/  FSEL R42, R42, -INF , !P1 ;  /* 0xff8000002a2a7808 */ /* 0x000fc40004800000 */
[----:B------:R-:W-:Y:S02]  /*1fa0*/  FSEL R41, R41, -INF , !P3 ;  /* 0xff80000029297808 */ /* 0x000fe40005800000 */
[----:B------:R-:W-:Y:S01]  /*1fb0*/  IADD3 R9, R3, -0x37, RZ ;  /* 0xffffffc903097810 */ /* 0x000fe20007ffe0ff */
[C---:B------:R-:W-:Y:S01]  /*1fc0*/  HMMA.16816.F32 R28, R56.reuse, R10, R28 ;  /* 0x0000000a381c723c */ /* 0x040fe2000000181c */
[-C--:B------:R-:W-:Y:S02]  /*1fd0*/  ISETP.GE.AND P3, PT, R45, R46.reuse, PT ;  /* 0x0000002e2d00720c */ /* 0x080fe40003f66270 */
[C---:B------:R-:W-:Y:S01]  /*1fe0*/  ISETP.GE.AND P4, PT, R9.reuse, R46, PT ;  /* 0x0000002e0900720c */ /* 0x040fe20003f86270 */
[----:B------:R-:W-:Y:S01]  /*1ff0*/  BAR.SYNC.DEFER_BLOCKING 0x0 ;  /* 0x0000000000007b1d */ /* 0x000fe20000010000 */
[----:B------:R-:W-:Y:S02]  /*2000*/  ISETP.GE.AND P1, PT, R9, R44, PT ;  /* 0x0000002c0900720c */ /* 0x000fe40003f26270 */
[----:B------:R-:W-:Y:S01]  /*2010*/  IADD3 R9, R3, -0x2f, RZ ;  /* 0xffffffd103097810 */ /* 0x000fe20007ffe0ff */
[----:B---3--:R-:W-:Y:S01]  /*2020*/  HMMA.16816.F32 R20, R56, R14, R20 ;  /* 0x0000000e3814723c */ /* 0x008fe20000001814 */
[----:B------:R-:W-:-:S02]  /*2030*/  FSEL R11, R43, -INF , !P0 ;  /* 0xff8000002b0b7808 */ /* 0x000fc40004000000 */
[----:B------:R-:W-:Y:S02]  /*2040*/  ISETP.GE.AND P0, PT, R45, R44, PT ;  /* 0x0000002c2d00720c */ /* 0x000fe40003f06270 */
[----:B------:R-:W-:Y:S02]  /*2050*/  FSEL R36, R36, -INF , !P5 ;  /* 0xff80000024247808 */ /* 0x000fe40006800000 */
[----:B------:R-:W-:Y:S01]  /*2060*/  FSEL R45, R38, -INF , !P2 ;  /* 0xff800000262d7808 */ /* 0x000fe20005000000 */
[----:B------:R-:W-:Y:S01]  /*2070*/  HMMA.16816.F32 R24, R56, R12, R24 ;  /* 0x0000000c3818723c */ /* 0x000fe20000001818 */
[C---:B------:R-:W-:Y:S02]  /*2080*/  ISETP.GE.AND P5, PT, R9.reuse, R46, PT ;  /* 0x0000002e0900720c */ /* 0x040fe40003fa6270 */
[----:B------:R-:W-:Y:S02]  /*2090*/  ISETP.GE.AND P2, PT, R9, R44, PT ;  /* 0x0000002c0900720c */ /* 0x000fe40003f46270 */
[----:B------:R-:W-:-:S02]  /*20a0*/  IADD3 R9, R3, -0x28, RZ ;  /* 0xffffffd803097810 */ /* 0x000fc40007ffe0ff */
[----:B------:R-:W-:Y:S01]  /*20b0*/  IADD3 R13, R3, -0x27, RZ ;  /* 0xffffffd9030d7810 */ /* 0x000fe20007ffe0ff */
[----:B------:R-:W-:Y:S01]  /*20c0*/  HMMA.16816.F32 R64, R52, R62, R64 ;  /* 0x0000003e3440723c */ /* 0x000fe20000001840 */
[----:B------:R-:W-:Y:S02]  /*20d0*/  FSEL R38, R37, -INF , !P4 ;  /* 0xff80000025267808 */ /* 0x000fe40006000000 */
[----:B------:R-:W-:Y:S02]  /*20e0*/  FSEL R39, R39, -INF , !P1 ;  /* 0xff80000027277808 */ /* 0x000fe40004800000 */
[C---:B------:R-:W-:Y:S02]  /*20f0*/  ISETP.GE.AND P4, PT, R9.reuse, R46, PT ;  /* 0x0000002e0900720c */ /* 0x040fe40003f86270 */
[----:B------:R-:W-:Y:S01]  /*2100*/  ISETP.GE.AND P1, PT, R9, R44, PT ;  /* 0x0000002c0900720c */ /* 0x000fe20003f26270 */
[----:B----4-:R-:W-:Y:S01]  /*2110*/  HMMA.16816.F32 R72, R56, R16, R72 ;  /* 0x000000103848723c */ /* 0x010fe20000001848 */
[----:B------:R-:W-:-:S02]  /*2120*/  FSEL R14, R32, -INF , !P3 ;  /* 0xff800000200e7808 */ /* 0x000fc40005800000 */
[----:B------:R-:W-:Y:S02]  /*2130*/  FSEL R9, R34, -INF , !P0 ;  /* 0xff80000022097808 */ /* 0x000fe40004000000 */
[C---:B------:R-:W-:Y:S02]  /*2140*/  ISETP.GE.AND P3, PT, R13.reuse, R46, PT ;  /* 0x0000002e0d00720c */ /* 0x040fe40003f66270 */
[----:B------:R-:W-:Y:S02]  /*2150*/  ISETP.GE.AND P0, PT, R13, R44, PT ;  /* 0x0000002c0d00720c */ /* 0x000fe40003f06270 */
[----:B------:R-:W-:Y:S02]  /*2160*/  IADD3 R13, R3, -0x1f, RZ ;  /* 0xffffffe1030d7810 */ /* 0x000fe40007ffe0ff */
[----:B------:R-:W-:Y:S02]  /*2170*/  FSEL R12, R33, -INF , !P5 ;  /* 0xff800000210c7808 */ /* 0x000fe40006800000 */
[----:B------:R-:W-:-:S02]  /*2180*/  IADD3 R33, R3, -0x18, RZ ;  /* 0xffffffe803217810 */ /* 0x000fc40007ffe0ff */
[----:B------:R-:W-:Y:S01]  /*2190*/  FSEL R10, R28, -INF , !P4 ;  /* 0xff8000001c0a7808 */ /* 0x000fe20006000000 */
[----:B------:R-:W-:Y:S01]  /*21a0*/  HMMA.16816.F32 R64, R56, R18, R64 ;  /* 0x000000123840723c */ /* 0x000fe20000001840 */
[----:B------:R-:W-:Y:S02]  /*21b0*/  FSEL R17, R30, -INF , !P1 ;  /* 0xff8000001e117808 */ /* 0x000fe40004800000 */
[C---:B------:R-:W-:Y:S02]  /*21c0*/  ISETP.GE.AND P4, PT, R13.reuse, R46, PT ;  /* 0x0000002e0d00720c */ /* 0x040fe40003f86270 */
[----:B------:R-:W-:Y:S02]  /*21d0*/  ISETP.GE.AND P1, PT, R13, R44, PT ;  /* 0x0000002c0d00720c */ /* 0x000fe40003f26270 */
[----:B------:R-:W-:Y:S02]  /*21e0*/  FSEL R13, R31, -INF , !P0 ;  /* 0xff8000001f0d7808 */ /* 0x000fe40004000000 */
[----:B------:R-:W-:-:S02]  /*21f0*/  FSEL R8, R29, -INF , !P3 ;  /* 0xff8000001d087808 */ /* 0x000fc40005800000 */
[-C--:B------:R-:W-:Y:S02]  /*2200*/  ISETP.GE.AND P0, PT, R33, R44.reuse, PT ;  /* 0x0000002c2100720c */ /* 0x080fe40003f06270 */
[----:B------:R-:W-:Y:S02]  /*2210*/  IADD3 R29, R3, -0x17, RZ ;  /* 0xffffffe9031d7810 */ /* 0x000fe40007ffe0ff */
[----:B------:R-:W-:Y:S02]  /*2220*/  FSEL R103, R22, -INF , !P0 ;  /* 0xff80000016677808 */ /* 0x000fe40004000000 */
[----:B------:R-:W-:Y:S02]  /*2230*/  FSEL R104, R25, -INF , !P4 ;  /* 0xff80000019687808 */ /* 0x000fe40006000000 */
[----:B------:R-:W-:Y:S02]  /*2240*/  ISETP.GE.AND P0, PT, R29, R44, PT ;  /* 0x0000002c1d00720c */ /* 0x000fe40003f06270 */
[----:B------:R-:W-:-:S02]  /*2250*/  IADD3 R25, R3, -0xf, RZ ;  /* 0xfffffff103197810 */ /* 0x000fc40007ffe0ff */
[----:B------:R-:W-:Y:S02]  /*2260*/  FSEL R105, R23, -INF , !P0 ;  /* 0xff80000017697808 */ /* 0x000fe40004000000 */
[----:B------:R-:W-:Y:S02]  /*2270*/  ISETP.GE.AND P0, PT, R25, R44, PT ;  /* 0x0000002c1900720c */ /* 0x000fe40003f06270 */
[----:B------:R-:W-:Y:S02]  /*2280*/  IADD3 R37, R3, -0x20, RZ ;  /* 0xffffffe003257810 */ /* 0x000fe40007ffe0ff */
[----:B------:R-:W-:Y:S02]  /*2290*/  FSEL R93, R75, -INF , !P0 ;  /* 0xff8000004b5d7808 */ /* 0x000fe40004000000 */
[----:B------:R-:W-:Y:S02]  /*22a0*/  FSEL R15, R35, -INF , !P2 ;  /* 0xff800000230f7808 */ /* 0x000fe40005000000 */
[----:B------:R-:W-:-:S02]  /*22b0*/  FSEL R95, R27, -INF , !P1 ;  /* 0xff8000001b5f7808 */ /* 0x000fc40004800000 */
[----:B------:R-:W-:Y:S02]  /*22c0*/  ISETP.GE.AND P0, PT, R84, 0x2, PT ;  /* 0x000000025400780c */ /* 0x000fe40003f06270 */
[----:B------:R-:W-:Y:S02]  /*22d0*/  ISETP.GE.AND P2, PT, R37, R44, PT ;  /* 0x0000002c2500720c */ /* 0x000fe40003f46270 */
[----:B------:R-:W-:Y:S02]  /*22e0*/  ISETP.GE.AND P1, PT, R29, R46, PT ;  /* 0x0000002e1d00720c */ /* 0x000fe40003f26270 */
[----:B------:R-:W-:Y:S02]  /*22f0*/  IADD3 R27, R3, -0x10, RZ ;  /* 0xfffffff0031b7810 */ /* 0x000fe40007ffe0ff */
[----:B------:R-:W-:Y:S02]  /*2300*/  FSEL R97, R26, -INF , !P2 ;  /* 0xff8000001a617808 */ /* 0x000fe40005000000 */
[----:B------:R-:W-:-:S02]  /*2310*/  FSEL R90, R21, -INF , !P1 ;  /* 0xff800000155a7808 */ /* 0x000fc40004800000 */
[-C--:B------:R-:W-:Y:S02]  /*2320*/  ISETP.GE.AND P5, PT, R37, R46.reuse, PT ;  /* 0x0000002e2500720c */ /* 0x080fe40003fa6270 */
[-C--:B------:R-:W-:Y:S02]  /*2330*/  ISETP.GE.AND P3, PT, R33, R46.reuse, PT ;  /* 0x0000002e2100720c */ /* 0x080fe40003f66270 */
[----:B------:R-:W-:Y:S02]  /*2340*/  IADD3 R19, R3, -0x8, RZ ;  /* 0xfffffff803137810 */ /* 0x000fe40007ffe0ff */
[C---:B------:R-:W-:Y:S02]  /*2350*/  ISETP.GE.AND P2, PT, R27.reuse, R46, PT ;  /* 0x0000002e1b00720c */ /* 0x040fe40003f46270 */
[----:B------:R-:W-:Y:S02]  /*2360*/  ISETP.GE.AND P1, PT, R27, R44, PT ;  /* 0x0000002c1b00720c */ /* 0x000fe40003f26270 */
[----:B------:R-:W-:-:S02]  /*2370*/  IADD3 R3, R3, -0x7, RZ ;  /* 0xfffffff903037810 */ /* 0x000fc40007ffe0ff */
[----:B------:R-:W-:Y:S02]  /*2380*/  FSEL R102, R24, -INF , !P5 ;  /* 0xff80000018667808 */ /* 0x000fe40006800000 */
[----:B------:R-:W-:Y:S02]  /*2390*/  FSEL R94, R20, -INF , !P3 ;  /* 0xff800000145e7808 */ /* 0x000fe40005800000 */
[----:B------:R-:W-:Y:S02]  /*23a0*/  FSEL R99, R72, -INF , !P2 ;  /* 0xff80000048637808 */ /* 0x000fe40005000000 */
[----:B------:R-:W-:Y:S02]  /*23b0*/  FSEL R91, R74, -INF , !P1 ;  /* 0xff8000004a5b7808 */ /* 0x000fe40004800000 */
[-C--:B------:R-:W-:Y:S02]  /*23c0*/  ISETP.GE.AND P5, PT, R25, R46.reuse, PT ;  /* 0x0000002e1900720c */ /* 0x080fe40003fa6270 */
[----:B------:R-:W-:-:S02]  /*23d0*/  ISETP.GE.AND P4, PT, R19, R46, PT ;  /* 0x0000002e1300720c */ /* 0x000fc40003f86270 */
[----:B------:R-:W-:Y:S02]  /*23e0*/  ISETP.GE.AND P3, PT, R3, R46, PT ;  /* 0x0000002e0300720c */ /* 0x000fe40003f66270 */
[-C--:B------:R-:W-:Y:S02]  /*23f0*/  ISETP.GE.AND P2, PT, R19, R44.reuse, PT ;  /* 0x0000002c1300720c */ /* 0x080fe40003f46270 */
[----:B------:R-:W-:Y:S01]  /*2400*/  ISETP.GE.AND P1, PT, R3, R44, PT ;  /* 0x0000002c0300720c */ /* 0x000fe20003f26270 */
[----:B------:R-:W-:Y:S01]  /*2410*/  IMAD.IADD R3, R7, 0x1, R86 ;  /* 0x0000000107037824 */ /* 0x000fe200078e0256 */
[----:B------:R-:W-:Y:S02]  /*2420*/  FSEL R100, R73, -INF , !P5 ;  /* 0xff80000049647808 */ /* 0x000fe40006800000 */
[----:B------:R-:W-:Y:S02]  /*2430*/  FSEL R98, R64, -INF , !P4 ;  /* 0xff80000040627808 */ /* 0x000fe40006000000 */
[----:B------:R-:W-:-:S02]  /*2440*/  FSEL R96, R65, -INF , !P3 ;  /* 0xff80000041607808 */ /* 0x000fc40005800000 */
[----:B------:R-:W-:Y:S02]  /*2450*/  FSEL R89, R66, -INF , !P2 ;  /* 0xff80000042597808 */ /* 0x000fe40005000000 */
[----:B------:R-:W-:Y:S01]  /*2460*/  FSEL R87, R67, -INF , !P1 ;  /* 0xff80000043577808 */ /* 0x000fe20004800000 */
[----:B------:R-:W-:Y:S05]  /*2470*/  @!P0 BRA `(.L_x_4778) ;  /* 0x000004e000008947 */ /* 0x000fea0003800000 */
[----:B------:R-:W-:Y:S01]  /*2480*/  IMAD.MOV.U32 R19, RZ, RZ, 0x5 ;  /* 0x00000005ff137424 */ /* 0x000fe200078e00ff */
[----:B------:R-:W-:-:S04]  /*2490*/  SHF.L.U32 R7, R2, 0x5, RZ ;  /* 0x0000000502077819 */ /* 0x000fc800000006ff */
[----:B------:R-:W-:Y:S01]  /*24a0*/  SHF.L.U64.HI R2, R2, R19, c[0x0][0x19c] ;  /* 0x0000670002027619 */ /* 0x000fe20000010213 */
[----:B------:R-:W-:Y:S05]  /*24b0*/  @P6 BRA `(.L_x_4779) ;  /* 0x000003a000006947 */ /* 0x000fea0003800000 */
[----:B------:R-:W1:Y:S01]  /*24c0*/  I2F.RP R18, R5 ;  /* 0x0000000500127306 */ /* 0x000e620000209400 */
[C---:B------:R-:W-:Y:S02]  /*24d0*/  IADD3 R6, R0.reuse, -0x40, RZ ;  /* 0xffffffc000067810 */ /* 0x040fe40007ffe0ff */
[----:B------:R-:W-:Y:S02]  /*24e0*/  IADD3 R21, R0, -0x80, RZ ;  /* 0xffffff8000157810 */ /* 0x000fe40007ffe0ff */
[----:B------:R-:W-:Y:S02]  /*24f0*/  IABS R19, R6 ;  /* 0x0000000600137213 */ /* 0x000fe40000000000 */
[----:B------:R-:W-:Y:S02]  /*2500*/  IABS R16, R21 ;  /* 0x0000001500107213 */ /* 0x000fe40000000000 */
[----:B------:R-:W-:-:S02]  /*2510*/  LOP3.LUT R6, R6, c[0x0][0x2d0], RZ, 0x3c, !PT ;  /* 0x0000b40006067a12 */ /* 0x000fc400078e3cff */
        /* <DEDUP_REMOVED lines=24> */
[----:B------:R-:W-:-:S02]  /*26a0*/  ISETP.NE.AND P2, PT, RZ, c[0x0][0x2d0], PT ;  /* 0x0000b400ff007a0c */ /* 0x000fc40003f45270 */
[----:B------:R-:W-:-:S05]  /*26b0*/  LOP3.LUT R0, RZ, c[0x0][0x2d0], RZ, 0x33, !PT ;  /* 0x0000b400ff007a12 */ /* 0x000fca00078e33ff */
        /* <DEDUP_REMOVED lines=18> */
[----:B--2---:R-:W-:-:S04]  /*27e0*/  IMAD.IADD R6, R6, 0x1, -R5 ;  /* 0x0000000106067824 */ /* 0x004fc800078e0a05 */
[----:B------:R-:W-:Y:S01]  /*27f0*/  IMAD.WIDE.U32 R20, R6, c[0x0][0x180], R20 ;  /* 0x0000600006147a25 */ /* 0x000fe200078e0014 */
[----:B------:R-:W-:-:S05]  /*2800*/  SHF.R.S32.HI R5, RZ, 0x1f, R6 ;  /* 0x0000001fff057819 */ /* 0x000fca0000011406 */
[----:B------:R-:W-:-:S04]  /*2810*/  IMAD R5, R5, c[0x0][0x180], RZ ;  /* 0x0000600005057a24 */ /* 0x000fc800078e02ff */
[----:B------:R-:W-:Y:S02]  /*2820*/  IMAD R5, R6, c[0x0][0x184], R5 ;  /* 0x0000610006057a24 */ /* 0x000fe400078e0205 */
[----:B------:R-:W-:-:S03]  /*2830*/  IMAD.MOV.U32 R6, RZ, RZ, R20 ;  /* 0x000000ffff067224 */ /* 0x000fc600078e0014 */
[----:B------:R-:W-:Y:S01]  /*2840*/  IADD3 R5, R21, R5, RZ ;  /* 0x0000000515057210 */ /* 0x000fe20007ffe0ff */
[----:B------:R-:W-:Y:S05]  /*2850*/  BRA `(.L_x_4780) ;  /* 0x0000002000007947 */ /* 0x000fea0003800000 */
.L_x_4779:
[----:B------:R-:W-:-:S04]  /*2860*/  IADD3 R6, -R6, RZ, RZ ;  /* 0x000000ff06067210 */ /* 0x000fc80007ffe1ff */
[----:B------:R-:W-:Y:S02]  /*2870*/  SHF.R.S32.HI R5, RZ, 0x1f, R6 ;  /* 0x0000001fff057819 */ /* 0x000fe40000011406 */
.L_x_4780:
[----:B------:R-:W-:-:S04]  /*2880*/  LEA R134, P1, R6, R134, 0x1 ;  /* 0x0000008606867211 */ /* 0x000fc800078208ff */
[----:B------:R-:W-:Y:S02]  /*2890*/  LEA.HI.X R135, R6, R135, R5, 0x1, P1 ;  /* 0x0000008706877211 */ /* 0x000fe400008f0c05 */
[----:B------:R-:W-:-:S03]  /*28a0*/  LEA R6, P1, R7, R134, 0x1 ;  /* 0x0000008607067211 */ /* 0x000fc600078208ff */
[----:B------:R-:W-:Y:S01]  /*28b0*/  @!PT LDS RZ, [RZ] ;  /* 0x00000000fffff984 */ /* 0x000fe20000000800 */
[----:B------:R-:W-:Y:S01]  /*28c0*/  @!PT LDS RZ, [RZ] ;  /* 0x00000000fffff984 */ /* 0x000fe20000000800 */
[----:B------:R-:W-:Y:S01]  /*28d0*/  @!PT LDS RZ, [RZ] ;  /* 0x00000000fffff984 */ /* 0x000fe20000000800 */
[----:B------:R1:W-:Y:S01]  /*28e0*/  LDGSTS.E.BYPASS.LTC128B.128 [R124+0x3000], [R134.64] ;  /* 0x03000000867c7fae */ /* 0x0003e2000b901d4a */
[----:B------:R-:W-:-:S03]  /*28f0*/  LEA.HI.X R7, R7, R135, R2, 0x1, P1 ;  /* 0x0000008707077211 */ /* 0x000fc600008f0c02 */
[----:B------:R1:W-:Y:S04]  /*2900*/  LDGSTS.E.BYPASS.LTC128B.128 [R124+0x4000], [R134.64+0x40] ;  /* 0x04000040867c7fae */ /* 0x0003e8000b901d4a */
[----:B------:R1:W-:Y:S04]  /*2910*/  LDGSTS.E.BYPASS.LTC128B.128 [R124+0x5000], [R134.64+0x80] ;  /* 0x05000080867c7fae */ /* 0x0003e8000b901d4a */
[----:B------:R1:W-:Y:S04]  /*2920*/  LDGSTS.E.BYPASS.LTC128B.128 [R124+0x3800], [R6.64] ;  /* 0x03800000067c7fae */ /* 0x0003e8000b901d4a */
[----:B------:R1:W-:Y:S04]  /*2930*/  LDGSTS.E.BYPASS.LTC128B.128 [R124+0x4800], [R6.64+0x40] ;  /* 0x04800040067c7fae */ /* 0x0003e8000b901d4a */
[----:B------:R1:W-:Y:S04]  /*2940*/  LDGSTS.E.BYPASS.LTC128B.128 [R124+0x5800], [R6.64+0x80] ;  /* 0x05800080067c7fae */ /* 0x0003e8000b901d4a */
[----:B------:R-:W0:Y:S02]  /*2950*/  LDGDEPBAR ;  /* 0x00000000000079af */ /* 0x000e240000000000 */
.L_x_4778:
        /* <DEDUP_REMOVED lines=70> */
[--C-:B------:R-:W-:Y:S02]  /*2dc0*/  FFMA.FTZ R25, R15, c[0x0][0x23c], -R92.reuse ;  /* 0x00008f000f197a23 */ /* 0x100fe4000001085c */
[--C-:B------:R-:W-:Y:S01]  /*2dd0*/  FFMA.FTZ R26, R17, c[0x0][0x23c], -R92.reuse ;  /* 0x00008f00111a7a23 */ /* 0x100fe2000001085c */
[----:B------:R-:W4:Y:S01]  /*2de0*/  MUFU.EX2 R29, R29 ;  /* 0x0000001d001d7308 */ /* 0x000f220000000800 */
[----:B--2---:R-:W-:Y:S01]  /*2df0*/  F2FP.PACK_AB R80, R34, R35 ;  /* 0x000000232250723e */ /* 0x004fe200000000ff */
[--C-:B------:R-:W-:Y:S01]  /*2e00*/  FFMA.FTZ R3, R13, c[0x0][0x23c], -R92.reuse ;  /* 0x00008f000d037a23 */ /* 0x100fe2000001085c */
[----:B------:R-:W-:Y:S01]  /*2e10*/  LDSM.16.MT88.4 R16, [R117+0x7400] ;  /* 0x007400007510783b */ /* 0x000fe20000004200 */
[----:B------:R-:W-:Y:S02]  /*2e20*/  FFMA.FTZ R97, R97, c[0x0][0x23c], -R92 ;  /* 0x00008f0061617a23 */ /* 0x000fe4000001085c */
[--C-:B------:R-:W-:Y:S01]  /*2e30*/  FFMA.FTZ R139, R96, c[0x0][0x23c], -R101.reuse ;  /* 0x00008f00608b7a23 */ /* 0x100fe20000010865 */
[----:B------:R-:W2:Y:S01]  /*2e40*/  LDSM.16.MT88.4 R12, [R116+0x7400] ;  /* 0x00740000740c783b */ /* 0x000ea20000004200 */
[----:B------:R-:W-:Y:S01]  /*2e50*/  MUFU.EX2 R86, R86 ;  /* 0x0000005600567308 */ /* 0x000fe20000000800 */
[----:B------:R-:W-:-:S02]  /*2e60*/  FFMA.FTZ R99, R99, c[0x0][0x23c], -R101 ;  /* 0x00008f0063637a23 */ /* 0x000fc40000010865 */
[--C-:B------:R-:W-:Y:S02]  /*2e70*/  FFMA.FTZ R100, R100, c[0x0][0x23c], -R101.reuse ;  /* 0x00008f0064647a23 */ /* 0x100fe40000010865 */
[----:B------:R-:W-:Y:S02]  /*2e80*/  FFMA.FTZ R98, R98, c[0x0][0x23c], -R101 ;  /* 0x00008f0062627a23 */ /* 0x000fe40000010865 */
[--C-:B------:R-:W-:Y:S01]  /*2e90*/  FFMA.FTZ R91, R91, c[0x0][0x23c], -R92.reuse ;  /* 0x00008f005b5b7a23 */ /* 0x100fe2000001085c */
[----:B------:R-:W5:Y:S01]  /*2ea0*/  MUFU.EX2 R85, R85 ;  /* 0x0000005500557308 */ /* 0x000f620000000800 */
[----:B----4-:R-:W-:Y:S01]  /*2eb0*/  F2FP.PACK_AB R82, R29, R32 ;  /* 0x000000201d52723e */ /* 0x010fe200000000ff */
[--C-:B------:R-:W-:Y:S02]  /*2ec0*/  FFMA.FTZ R96, R93, c[0x0][0x23c], -R92.reuse ;  /* 0x00008f005d607a23 */ /* 0x100fe4000001085c */
[--C-:B------:R-:W-:Y:S02]  /*2ed0*/  FFMA.FTZ R89, R89, c[0x0][0x23c], -R92.reuse ;  /* 0x00008f0059597a23 */ /* 0x100fe4000001085c */
[----:B------:R-:W-:-:S02]  /*2ee0*/  FFMA.FTZ R140, R87, c[0x0][0x23c], -R92 ;  /* 0x00008f00578c7a23 */ /* 0x000fc4000001085c */
[----:B------:R-:W-:Y:S01]  /*2ef0*/  MUFU.EX2 R88, R88 ;  /* 0x0000005800587308 */ /* 0x000fe20000000800 */
[----:B------:R-:W-:-:S04]  /*2f00*/  FADD.FTZ R35, R35, R34 ;  /* 0x0000002223237221 */ /* 0x000fc80000010000 */
[----:B------:R-:W-:-:S03]  /*2f10*/  FADD.FTZ R32, R32, R35 ;  /* 0x0000002320207221 */ /* 0x000fc60000010000 */
[----:B------:R-:W4:Y:S01]  /*2f20*/  MUFU.EX2 R31, R31 ;  /* 0x0000001f001f7308 */ /* 0x000f220000000800 */
[----:B-----5:R-:W-:Y:S01]  /*2f30*/  F2FP.PACK_AB R81, R85, R86 ;  /* 0x000000565551723e */ /* 0x020fe200000000ff */
[----:B------:R-:W-:Y:S02]  /*2f40*/  FADD.FTZ R85, R86, R85 ;  /* 0x0000005556557221 */ /* 0x000fe40000010000 */
[----:B------:R-:W-:-:S04]  /*2f50*/  FADD.FTZ R32, R29, R32 ;  /* 0x000000201d207221 */ /* 0x000fc80000010000 */
[----:B------:R-:W-:Y:S01]  /*2f60*/  MUFU.EX2 R33, R33 ;  /* 0x0000002100217308 */ /* 0x000fe20000000800 */
[----:B----4-:R-:W-:-:S07]  /*2f70*/  F2FP.PACK_AB R83, R31, R88 ;  /* 0x000000581f53723e */ /* 0x010fce00000000ff */
[----:B------:R-:W4:Y:S01]  /*2f80*/  MUFU.EX2 R28, R28 ;  /* 0x0000001c001c7308 */ /* 0x000f220000000800 */
[----:B------:R-:W-:-:S04]  /*2f90*/  FADD.FTZ R88, R88, R85 ;  /* 0x0000005558587221 */ /* 0x000fc80000010000 */
[----:B------:R-:W-:Y:S01]  /*2fa0*/  FADD.FTZ R31, R31, R88 ;  /* 0x000000581f1f7221 */ /* 0x000fe20000010000 */
[C---:B-1----:R-:W-:Y:S02]  /*2fb0*/  HMMA.16816.F32 R36, R80.reuse, R40, RZ ;  /* 0x000000285024723c */ /* 0x042fe400000018ff */
[----:B------:R-:W-:Y:S06]  /*2fc0*/  MUFU.EX2 R27, R27 ;  /* 0x0000001b001b7308 */ /* 0x000fec0000000800 */
[C---:B------:R-:W-:Y:S02]  /*2fd0*/  HMMA.16816.F32 R40, R80.reuse, R42, RZ ;  /* 0x0000002a5028723c */ /* 0x040fe400000018ff */
[----:B------:R-:W-:Y:S06]  /*2fe0*/  MUFU.EX2 R24, R24 ;  /* 0x0000001800187308 */ /* 0x000fec0000000800 */
[C---:B------:R-:W-:Y:S02]  /*2ff0*/  HMMA.16816.F32 R44, R80.reuse, R48, RZ ;  /* 0x00000030502c723c */ /* 0x040fe400000018ff */
[----:B------:R-:W-:Y:S06]  /*3000*/  MUFU.EX2 R30, R30 ;  /* 0x0000001e001e7308 */ /* 0x000fec0000000800 */
[C---:B------:R-:W-:Y:S02]  /*3010*/  HMMA.16816.F32 R52, R80.reuse, R56, RZ ;  /* 0x000000385034723c */ /* 0x040fe400000018ff */
[----:B------:R-:W1:Y:S06]  /*3020*/  MUFU.EX2 R25, R25 ;  /* 0x0000001900197308 */ /* 0x000e6c0000000800 */
        /* <DEDUP_REMOVED lines=9> */
[----:B------:R-:W-:Y:S06]  /*30c0*/  MUFU.EX2 R100, R100 ;  /* 0x0000006400647308 */ /* 0x000fec0000000800 */
[C---:B------:R-:W-:Y:S02]  /*30d0*/  HMMA.16816.F32 R72, R80.reuse, R74, RZ ;  /* 0x0000004a5048723c */ /* 0x040fe400000018ff */
[----:B------:R-:W-:Y:S06]  /*30e0*/  MUFU.EX2 R98, R98 ;  /* 0x0000006200627308 */ /* 0x000fec0000000800 */
[C---:B------:R-:W-:Y:S02]  /*30f0*/  HMMA.16816.F32 R76, R80.reuse, R4, RZ ;  /* 0x00000004504c723c */ /* 0x040fe400000018ff */
[----:B------:R-:W-:Y:S05]  /*3100*/  MUFU.EX2 R139, R139 ;  /* 0x0000008b008b7308 */ /* 0x000fea0000000800 */
[----:B----4-:R-:W-:Y:S01]  /*3110*/  F2FP.PACK_AB R4, R28, R33 ;  /* 0x000000211c04723e */ /* 0x010fe200000000ff */
[----:B------:R-:W-:Y:S01]  /*3120*/  HMMA.16816.F32 R80, R80, R6, RZ ;  /* 0x000000065050723c */ /* 0x000fe200000018ff */
[----:B-1----:R-:W-:Y:S01]  /*3130*/  F2FP.PACK_AB R5, R25, R30 ;  /* 0x0000001e1905723e */ /* 0x002fe200000000ff */
[----:B------:R-:W-:Y:S01]  /*3140*/  MUFU.EX2 R91, R91 ;  /* 0x0000005b005b7308 */ /* 0x000fe20000000800 */
[----:B------:R-:W-:-:S02]  /*3150*/  FADD.FTZ R33, R33, R32 ;  /* 0x0000002021217221 */ /* 0x000fc40000010000 */
[----:B------:R-:W-:Y:S02]  /*3160*/  FADD.FTZ R30, R30, R31 ;  /* 0x0000001f1e1e7221 */ /* 0x000fe40000010000 */
[----:B------:R-:W-:Y:S01]  /*3170*/  F2FP.PACK_AB R6, R24, R27 ;  /* 0x0000001b1806723e */ /* 0x000fe200000000ff */
[----:B------:R-:W-:Y:S01]  /*3180*/  FADD.FTZ R28, R28, R33 ;  /* 0x000000211c1c7221 */ /* 0x000fe20000010000 */
[----:B-----5:R-:W-:Y:S01]  /*3190*/  F2FP.PACK_AB R7, R3, R26 ;  /* 0x0000001a0307723e */ /* 0x020fe200000000ff */
[----:B------:R-:W-:Y:S01]  /*31a0*/  MUFU.EX2 R96, R96 ;  /* 0x0000006000607308 */ /* 0x000fe20000000800 */
[----:B------:R-:W-:Y:S02]  /*31b0*/  FADD.FTZ R25, R25, R30 ;  /* 0x0000001e19197221 */ /* 0x000fe40000010000 */
[----:B------:R-:W-:Y:S02]  /*31c0*/  FADD.FTZ R27, R27, R28 ;  /* 0x0000001c1b1b7221 */ /* 0x000fe40000010000 */
[----:B------:R-:W-:Y:S01]  /*31d0*/  FADD.FTZ R26, R26, R25 ;  /* 0x000000191a1a7221 */ /* 0x000fe20000010000 */
[----:B---3--:R-:W-:Y:S01]  /*31e0*/  HMMA.16816.F32 R36, R4, R8, R36 ;  /* 0x000000080424723c */ /* 0x008fe20000001824 */
[----:B------:R-:W-:Y:S01]  /*31f0*/  FADD.FTZ R24, R24, R27 ;  /* 0x0000001b18187221 */ /* 0x000fe20000010000 */
[----:B------:R-:W-:Y:S01]  /*3200*/  MUFU.EX2 R89, R89 ;  /* 0x0000005900597308 */ /* 0x000fe20000000800 */
[----:B------:R-:W-:-:S05]  /*3210*/  FADD.FTZ R26, R3, R26 ;  /* 0x0000001a031a7221 */ /* 0x000fca0000010000 */
[C---:B------:R-:W-:Y:S01]  /*3220*/  HMMA.16816.F32 R40, R4.reuse, R10, R40 ;  /* 0x0000000a0428723c */ /* 0x040fe20000001828 */
[----:B------:R-:W1:Y:S01]  /*3230*/  LDSM.16.MT88.4 R8, [R117+0x8400] ;  /* 0x008400007508783b */ /* 0x000e620000004200 */
[----:B------:R-:W-:Y:S06]  /*3240*/  MUFU.EX2 R140, R140 ;  /* 0x0000008c008c7308 */ /* 0x000fec0000000800 */
[C---:B--2---:R-:W-:Y:S08]  /*3250*/  HMMA.16816.F32 R60, R4.reuse, R12, R60 ;  /* 0x0000000c043c723c */ /* 0x044ff0000000183c */
[C---:B------:R-:W-:Y:S01]  /*3260*/  HMMA.16816.F32 R64, R4.reuse, R14, R64 ;  /* 0x0000000e0440723c */ /* 0x040fe20000001840 */
[----:B------:R-:W2:Y:S07]  /*3270*/  LDSM.16.MT88.4 R12, [R116+0x8400] ;  /* 0x00840000740c783b */ /* 0x000eae0000004200 */
[C---:B------:R-:W-:Y:S07]  /*3280*/  HMMA.16816.F32 R48, R4.reuse, R22, R48 ;  /* 0x000000160430723c */ /* 0x040fee0000001830 */
[--C-:B------:R-:W-:Y:S01]  /*3290*/  FFMA.FTZ R22, R94, c[0x0][0x23c], -R101.reuse ;  /* 0x00008f005e167a23 */ /* 0x100fe20000010865 */
[----:B------:R-:W-:Y:S01]  /*32a0*/  HMMA.16816.F32 R44, R4, R20, R44 ;  /* 0x00000014042c723c */ /* 0x000fe2000000182c */
[----:B------:R-:W-:-:S02]  /*32b0*/  FFMA.FTZ R23, R90, c[0x0][0x23c], -R101 ;  /* 0x00008f005a177a23 */ /* 0x000fc40000010865 */
[--C-:B------:R-:W-:Y:S02]  /*32c0*/  FFMA.FTZ R94, R95, c[0x0][0x23c], -R92.reuse ;  /* 0x00008f005f5e7a23 */ /* 0x100fe4000001085c */
[--C-:B------:R-:W-:Y:S01]  /*32d0*/  FFMA.FTZ R95, R103, c[0x0][0x23c], -R92.reuse ;  /* 0x00008f00675f7a23 */ /* 0x100fe2000001085c */
[----:B------:R-:W-:Y:S01]  /*32e0*/  MUFU.EX2 R22, R22 ;  /* 0x0000001600167308 */ /* 0x000fe20000000800 */
[--C-:B------:R-:W-:Y:S01]  /*32f0*/  FFMA.FTZ R21, R102, c[0x0][0x23c], -R101.reuse ;  /* 0x00008f0066157a23 */ /* 0x100fe20000010865 */
[----:B------:R-:W-:Y:S01]  /*3300*/  HMMA.16816.F32 R52, R4, R16, R52 ;  /* 0x000000100434723c */ /* 0x000fe20000001834 */
[----:B------:R-:W-:Y:S02]  /*3310*/  FFMA.FTZ R20, R104, c[0x0][0x23c], -R101 ;  /* 0x00008f0068147a23 */ /* 0x000fe40000010865 */
[----:B------:R-:W-:-:S03]  /*3320*/  FFMA.FTZ R90, R105, c[0x0][0x23c], -R92 ;  /* 0x00008f00695a7a23 */ /* 0x000fc6000001085c */
[----:B------:R-:W-:Y:S02]  /*3330*/  MUFU.EX2 R21, R21 ;  /* 0x0000001500157308 */ /* 0x000fe40000000800 */
[C---:B-1----:R-:W-:Y:S06]  /*3340*/  HMMA.16816.F32 R68, R4.reuse, R8, R68 ;  /* 0x000000080444723c */ /* 0x042fec0000001844 */
[----:B------:R-:W1:Y:S02]  /*3350*/  MUFU.EX2 R20, R20 ;  /* 0x0000001400147308 */ /* 0x000e640000000800 */
[C---:B------:R-:W-:Y:S01]  /*3360*/  HMMA.16816.F32 R72, R4.reuse, R10, R72 ;  /* 0x0000000a0448723c */ /* 0x040fe20000001848 */
[----:B------:R-:W3:Y:S05]  /*3370*/  LDSM.16.MT88.4 R8, [R117+0x6800] ;  /* 0x006800007508783b */ /* 0x000eea0000004200 */
[----:B------:R-:W-:Y:S02]  /*3380*/  MUFU.EX2 R23, R23 ;  /* 0x0000001700177308 */ /* 0x000fe40000000800 */
[C---:B------:R-:W-:Y:S01]  /*3390*/  HMMA.16816.F32 R56, R4.reuse, R18, R56 ;  /* 0x000000120438723c */ /* 0x040fe20000001838 */
[----:B------:R-:W-:Y:S05]  /*33a0*/  LDSM.16.MT88.4 R16, [R117+0x7800] ;  /* 0x007800007510783b */ /* 0x000fea0000004200 */
[----:B------:R-:W4:Y:S02]  /*33b0*/  MUFU.EX2 R94, R94 ;  /* 0x0000005e005e7308 */ /* 0x000f240000000800 */
[C---:B--2---:R-:W-:Y:S06]  /*33c0*/  HMMA.16816.F32 R76, R4.reuse, R12, R76 ;  /* 0x0000000c044c723c */ /* 0x044fec000000184c */
[----:B------:R-:W-:Y:S02]  /*33d0*/  MUFU.EX2 R95, R95 ;  /* 0x0000005f005f7308 */ /* 0x000fe40000000800 */
[----:B------:R-:W-:Y:S01]  /*33e0*/  HMMA.16816.F32 R80, R4, R14, R80 ;  /* 0x0000000e0450723c */ /* 0x000fe20000001850 */
[----:B------:R-:W2:Y:S05]  /*33f0*/  LDSM.16.MT88.4 R12, [R116+0x6800] ;  /* 0x00680000740c783b */ /* 0x000eaa0000004200 */
[----:B------:R-:W5:Y:S01]  /*3400*/  MUFU.EX2 R90, R90 ;  /* 0x0000005a005a7308 */ /* 0x000f620000000800 */
[----:B-1----:R-:W-:Y:S01]  /*3410*/  F2FP.PACK_AB R4, R20, R21 ;  /* 0x000000151404723e */ /* 0x002fe200000000ff */
[----:B------:R-:W-:Y:S01]  /*3420*/  FADD.FTZ R21, R21, R24 ;  /* 0x0000001815157221 */ /* 0x000fe20000010000 */
[----:B----4-:R-:W-:Y:S01]  /*3430*/  F2FP.PACK_AB R5, R94, R97 ;  /* 0x000000615e05723e */ /* 0x010fe200000000ff */
[----:B------:R-:W-:Y:S01]  /*3440*/  FADD.FTZ R97, R97, R26 ;  /* 0x0000001a61617221 */ /* 0x000fe20000010000 */
[----:B------:R-:W-:Y:S01]  /*3450*/  F2FP.PACK_AB R6, R23, R22 ;  /* 0x000000161706723e */ /* 0x000fe200000000ff */
[----:B------:R-:W-:-:S02]  /*3460*/  FADD.FTZ R21, R20, R21 ;  /* 0x0000001514157221 */ /* 0x000fc40000010000 */
[----:B------:R-:W-:Y:S02]  /*3470*/  FADD.FTZ R94, R94, R97 ;  /* 0x000000615e5e7221 */ /* 0x000fe40000010000 */
[----:B------:R-:W-:-:S04]  /*3480*/  FADD.FTZ R22, R22, R21 ;  /* 0x0000001516167221 */ /* 0x000fc80000010000 */
[----:B------:R-:W-:Y:S01]  /*3490*/  FADD.FTZ R22, R23, R22 ;  /* 0x0000001617167221 */ /* 0x000fe20000010000 */
[----:B-----5:R-:W-:Y:S01]  /*34a0*/  F2FP.PACK_AB R7, R90, R95 ;  /* 0x0000005f5a07723e */ /* 0x020fe200000000ff */
[----:B------:R-:W-:-:S04]  /*34b0*/  FADD.FTZ R95, R95, R94 ;  /* 0x0000005e5f5f7221 */ /* 0x000fc80000010000 */
[----:B------:R-:W-:Y:S02]  /*34c0*/  FADD.FTZ R90, R90, R95 ;  /* 0x0000005f5a5a7221 */ /* 0x000fe40000010000 */
[C---:B---3--:R-:W-:Y:S08]  /*34d0*/  HMMA.16816.F32 R36, R4.reuse, R8, R36 ;  /* 0x000000080424723c */ /* 0x048ff00000001824 */
        /* <DEDUP_REMOVED lines=27> */
[----:B------:R-:W-:Y:S01]  /*3690*/  HMMA.16816.F32 R36, R4, R16, R36 ;  /* 0x000000100424723c */ /* 0x000fe20000001824 */
[----:B------:R-:W-:Y:S02]  /*36a0*/  FADD.FTZ R139, R139, R98 ;  /* 0x000000628b8b7221 */ /* 0x000fe40000010000 */
[----:B------:R-:W-:-:S05]  /*36b0*/  FADD.FTZ R140, R140, R89 ;  /* 0x000000598c8c7221 */ /* 0x000fca0000010000 */
        /* <DEDUP_REMOVED lines=8> */
[C---:B---3--:R-:W-:Y:S08]  /*3740*/  HMMA.16816.F32 R60, R4.reuse, R16, R60 ;  /* 0x00000010043c723c */ /* 0x048ff0000000183c */
[C---:B------:R-:W-:Y:S08]  /*3750*/  HMMA.16816.F32 R64, R4.reuse, R18, R64 ;  /* 0x000000120440723c */ /* 0x040ff00000001840 */
[C---:B--2---:R-:W-:Y:S08]  /*3760*/  HMMA.16816.F32 R68, R4.reuse, R12, R68 ;  /* 0x0000000c0444723c */ /* 0x044ff00000001844 */
[C---:B------:R-:W-:Y:S08]  /*3770*/  HMMA.16816.F32 R72, R4.reuse, R14, R72 ;  /* 0x0000000e0448723c */ /* 0x040ff00000001848 */
[C---:B-1----:R-:W-:Y:S08]  /*3780*/  HMMA.16816.F32 R76, R4.reuse, R8, R76 ;  /* 0x00000008044c723c */ /* 0x042ff0000000184c */
[----:B------:R-:W-:Y:S01]  /*3790*/  HMMA.16816.F32 R80, R4, R10, R80 ;  /* 0x0000000a0450723c */ /* 0x000fe20000001850 */
[----:B------:R-:W-:Y:S07]  /*37a0*/  @!P0 BRA `(.L_x_4781) ;  /* 0x000021d000008947 */ /* 0x000fee0003800000 */
[----:B------:R-:W-:Y:S01]  /*37b0*/  ULDC UR7, c[0x0][0x1a0] ;  /* 0x0000680000077ab9 */ /* 0x000fe20000000800 */
[----:B------:R-:W-:Y:S01]  /*37c0*/  IADD3 R138, R84, -0x2, RZ ;  /* 0xfffffffe548a7810 */ /* 0x000fe20007ffe0ff */
[----:B------:R-:W-:Y:S01]  /*37d0*/  USHF.L.U32 UR7, UR7, 0x6, URZ ;  /* 0x0000000607077899 */ /* 0x000fe2000800063f */
[----:B------:R-:W-:Y:S01]  /*37e0*/  IMAD.MOV.U32 R3, RZ, RZ, R0 ;  /* 0x000000ffff037224 */ /* 0x000fe200078e0000 */
[----:B------:R-:W-:Y:S01]  /*37f0*/  ULDC UR6, c[0x0][0x198] ;  /* 0x0000660000067ab9 */ /* 0x000fe20000000800 */
[----:B------:R-:W-:Y:S01]  /*3800*/  IMAD.MOV.U32 R85, RZ, RZ, R2 ;  /* 0x000000ffff557224 */ /* 0x000fe200078e0002 */
[----:B------:R-:W-:-:S02]  /*3810*/  UIADD3 UR8, -UR7, URZ, URZ ;  /* 0x0000003f07087290 */ /* 0x000fc4000fffe13f */
[----:B------:R-:W-:Y:S02]  /*3820*/  USHF.L.U32 UR6, UR6, 0x6, URZ ;  /* 0x0000000606067899 */ /* 0x000fe4000800063f */
[----:B------:R-:W-:Y:S02]  /*3830*/  USHF.R.S32.HI UR9, URZ, 0x1f, UR8 ;  /* 0x0000001f3f097899 */ /* 0x000fe40008011408 */
[----:B------:R-:W-:Y:S01]  /*3840*/  UIADD3 UR5, -UR6, URZ, URZ ;  /* 0x0000003f06057290 */ /* 0x000fe2000fffe13f */
[----:B------:R-:W-:-:S03]  /*3850*/  MOV R137, UR8 ;  /* 0x0000000800897c02 */ /* 0x000fc60008000f00 */
[----:B------:R-:W-:Y:S01]  /*3860*/  MOV R136, UR9 ;  /* 0x0000000900887c02 */ /* 0x000fe20008000f00 */
[----:B------:R-:W-:Y:S02]  /*3870*/  USHF.R.S32.HI UR4, URZ, 0x1f, UR5 ;  /* 0x0000001f3f047899 */ /* 0x000fe40008011405 */
.L_x_4785:
        /* <DEDUP_REMOVED lines=64> */
.L_x_4782:
[C---:B------:R-:W-:Y:S04]  /*3c80*/  LEA R130, P0, R8.reuse, R130, 0x1 ;  /* 0x0000008208827211 */ /* 0x040fe800078008ff */
[----:B------:R-:W-:Y:S02]  /*3c90*/  LEA.HI.X R125, R8, R125, R0, 0x1, P0 ;  /* 0x0000007d087d7211 */ /* 0x000fe400000f0c00 */
[----:B------:R-:W-:Y:S03]  /*3ca0*/  IADD3 R86, P0, R130, UR7, RZ ;  /* 0x0000000782567c10 */ /* 0x000fe6000ff1e0ff */
[--C-:B------:R-:W-:Y:S02]  /*3cb0*/  IMAD.MOV.U32 R131, RZ, RZ, R125.reuse ;  /* 0x000000ffff837224 */ /* 0x100fe400078e007d */
[----:B------:R-:W-:Y:S01]  /*3cc0*/  IMAD.X R87, R123, 0x1, R125, P0 ;  /* 0x000000017b577824 */ /* 0x000fe200000e067d */
[----:B------:R-:W-:Y:S02]  /*3cd0*/  ISETP.GE.AND P0, PT, R138, 0x1, PT ;  /* 0x000000018a00780c */ /* 0x000fe40003f06270 */
        /* <DEDUP_REMOVED lines=15> */
[----:B------:R-:W-:Y:S04]  /*3dd0*/  LDSM.16.M88.4 R108, [R119] ;  /* 0x00000000776c783b */ /* 0x000fe80000000200 */
[----:B------:R-:W1:Y:S01]  /*3de0*/  LDSM.16.M88.4 R112, [R118] ;  /* 0x000000007670783b */ /* 0x000e620000000200 */
        /* <DEDUP_REMOVED lines=14> */
[C---:B--2---:R-:W-:Y:S08]  /*3ed0*/  HMMA.16816.F32 R12, R108.reuse, R88, R12 ;  /* 0x000000586c0c723c */ /* 0x044ff0000000180c */
[C---:B------:R-:W-:Y:S01]  /*3ee0*/  HMMA.16816.F32 R16, R108.reuse, R90, R16 ;  /* 0x0000005a6c10723c */ /* 0x040fe20000001810 */
[----:B------:R-:W-:Y:S07]  /*3ef0*/  LDSM.16.M88.4 R88, [R121+0x1000] ;  /* 0x001000007958783b */ /* 0x000fee0000000200 */
[C---:B------:R-:W-:Y:S08]  /*3f00*/  HMMA.16816.F32 R20, R108.reuse, R92, R20 ;  /* 0x0000005c6c14723c */ /* 0x040ff00000001814 */
        /* <DEDUP_REMOVED lines=46> */
[----:B------:R-:W2:Y:S01]  /*41f0*/  LDSM.16.M88.4 R100, [R118+0x2c00] ;  /* 0x002c00007664783b */ /* 0x000ea20000000200 */
[----:B------:R-:W-:Y:S04]  /*4200*/  DEPBAR.LE SB0, 0x0 ;  /* 0x000080000000791a */ /* 0x000fe80000000000 */
[----:B------:R-:W-:Y:S02]  /*4210*/  BAR.SYNC.DEFER_BLOCKING 0x0 ;  /* 0x0000000000007b1d */ /* 0x000fe40000010000 */
[C---:B-1----:R-:W-:Y:S08]  /*4220*/  HMMA.16816.F32 R12, R96.reuse, R88, R12 ;  /* 0x00000058600c723c */ /* 0x042ff0000000180c */
[C---:B------:R-:W-:Y:S08]  /*4230*/  HMMA.16816.F32 R16, R96.reuse, R90, R16 ;  /* 0x0000005a6010723c */ /* 0x040ff00000001810 */
[C---:B---3--:R-:W-:Y:S08]  /*4240*/  HMMA.16816.F32 R20, R96.reuse, R92, R20 ;  /* 0x0000005c6014723c */ /* 0x048ff00000001814 */
[C---:B------:R-:W-:Y:S08]  /*4250*/  HMMA.16816.F32 R24, R96.reuse, R94, R24 ;  /* 0x0000005e6018723c */ /* 0x040ff00000001818 */
[C---:B--2---:R-:W-:Y:S08]  /*4260*/  HMMA.16816.F32 R28, R96.reuse, R100, R28 ;  /* 0x00000064601c723c */ /* 0x044ff0000000181c */
[----:B------:R-:W-:Y:S01]  /*4270*/  HMMA.16816.F32 R32, R96, R102, R32 ;  /* 0x000000666020723c */ /* 0x000fe20000001820 */
[----:B------:R-:W-:Y:S03]  /*4280*/  @!UPT UIADD3 URZ, URZ, URZ, URZ ;  /* 0x0000003f3f3ff290 */ /* 0x000fe6000fffe03f */
[----:B------:R-:W-:-:S11]  /*4290*/  @!P0 BRA `(.L_x_4783) ;  /* 0x000004c000008947 */ /* 0x000fd60003800000 */
[----:B------:R-:W-:Y:S02]  /*42a0*/  MOV R90, UR5 ;  /* 0x00000005005a7c02 */ /* 0x000fe40008000f00 */
[----:B------:R-:W-:Y:S01]  /*42b0*/  MOV R87, UR4 ;  /* 0x0000000400577c02 */ /* 0x000fe20008000f00 */
[----:B------:R-:W-:-:S06]  /*42c0*/  @P6 BRA `(.L_x_4784) ;  /* 0x000003b000006947 */ /* 0x000fcc0003800000 */
        /* <DEDUP_REMOVED lines=59> */
.L_x_4784:
[C---:B------:R-:W-:Y:S04]  /*4680*/  LEA R134, P0, R90.reuse, R134, 0x1 ;  /* 0x000000865a867211 */ /* 0x040fe800078008ff */
[----:B------:R-:W-:Y:S02]  /*4690*/  LEA.HI.X R135, R90, R135, R87, 0x1, P0 ;  /* 0x000000875a877211 */ /* 0x000fe400000f0c57 */
[----:B------:R-:W-:Y:S03]  /*46a0*/  IADD3 R86, P0, R134, UR6, RZ ;  /* 0x0000000686567c10 */ /* 0x000fe6000ff1e0ff */
[----:B------:R-:W-:Y:S01]  /*46b0*/  @!PT LDS RZ, [RZ] ;  /* 0x00000000fffff984 */ /* 0x000fe20000000800 */
[----:B------:R-:W-:Y:S01]  /*46c0*/  @!PT LDS RZ, [RZ] ;  /* 0x00000000fffff984 */ /* 0x000fe20000000800 */
[----:B------:R-:W-:Y:S01]  /*46d0*/  @!PT LDS RZ, [RZ] ;  /* 0x00000000fffff984 */ /* 0x000fe20000000800 */
[----:B------:R1:W-:Y:S02]  /*46e0*/  LDGSTS.E.BYPASS.LTC128B.128 [R124+0x3000], [R134.64] ;  /* 0x03000000867c7fae */ /* 0x0003e4000b901d4a */
[----:B------:R-:W-:Y:S02]  /*46f0*/  IMAD.X R87, R122, 0x1, R135, P0 ;  /* 0x000000017a577824 */ /* 0x000fe400000e0687 */
[----:B------:R1:W-:Y:S04]  /*4700*/  LDGSTS.E.BYPASS.LTC128B.128 [R124+0x4000], [R134.64+0x40] ;  /* 0x04000040867c7fae */ /* 0x0003e8000b901d4a */
[----:B------:R1:W-:Y:S04]  /*4710*/  LDGSTS.E.BYPASS.LTC128B.128 [R124+0x5000], [R134.64+0x80] ;  /* 0x05000080867c7fae */ /* 0x0003e8000b901d4a */
[----:B------:R1:W-:Y:S04]  /*4720*/  LDGSTS.E.BYPASS.LTC128B.128 [R124+0x3800], [R86.64] ;  /* 0x03800000567c7fae */ /* 0x0003e8000b901d4a */
[----:B------:R1:W-:Y:S04]  /*4730*/  LDGSTS.E.BYPASS.LTC128B.128 [R124+0x4800], [R86.64+0x40] ;  /* 0x04800040567c7fae */ /* 0x0003e8000b901d4a */
[----:B------:R1:W-:Y:S04]  /*4740*/  LDGSTS.E.BYPASS.LTC128B.128 [R124+0x5800], [R86.64+0x80] ;  /* 0x05800080567c7fae */ /* 0x0003e8000b901d4a */
[----:B------:R-:W0:Y:S02]  /*4750*/  LDGDEPBAR ;  /* 0x00000000000079af */ /* 0x000e240000000000 */
.L_x_4783:
        /* <DEDUP_REMOVED lines=35> */
[----:B------:R-:W2:Y:S02]  /*4990*/  SHFL.BFLY PT, R2, R89, 0x2, 0x1f ;  /* 0x0c401f0059027f89 */ /* 0x000ea400000e0000 */
[----:B-12---:R-:W-:Y:S02]  /*49a0*/  FMNMX.FTZ R87, R89, R2, !PT ;  /* 0x0000000259577209 */ /* 0x006fe40007810000 */
        /* <DEDUP_REMOVED lines=8> */
[----:B------:R-:W-:Y:S02]  /*4a30*/  FADD.FTZ R84, -R2, R85 ;  /* 0x0000005502547221 */ /* 0x000fe40000010100 */
[----:B------:R-:W-:Y:S01]  /*4a40*/  FADD.FTZ R85, -R0, R3 ;  /* 0x0000000300557221 */ /* 0x000fe20000010100 */
[----:B------:R-:W-:Y:S01]  /*4a50*/  FSEL R104, R104, RZ, P0 ;  /* 0x000000ff68687208 */ /* 0x000fe20000000000 */
[----:B------:R-:W-:Y:S01]  /*4a60*/  FMUL.FTZ R88, R84, c[0x0][0x23c] ;  /* 0x00008f0054587a20 */ /* 0x000fe20000410000 */
[----:B------:R-:W-:Y:S01]  /*4a70*/  FSETP.NEU.FTZ.AND P0, PT, R0, -INF , PT ;  /* 0xff8000000000780b */ /* 0x000fe20003f1d000 */
[----:B------:R-:W-:Y:S01]  /*4a80*/  FMUL.FTZ R3, R85, c[0x0][0x23c] ;  /* 0x00008f0055037a20 */ /* 0x000fe20000410000 */
[----:B------:R-:W-:Y:S01]  /*4a90*/  MOV R85, R2 ;  /* 0x0000000200557202 */ /* 0x000fe20000000f00 */
[--C-:B------:R-:W-:Y:S01]  /*4aa0*/  FFMA.FTZ R109, R4, c[0x0][0x23c], -R104.reuse ;  /* 0x00008f00046d7a23 */ /* 0x100fe20000010868 */
[----:B------:R-:W-:Y:S01]  /*4ab0*/  FSEL R105, R105, RZ, P0 ;  /* 0x000000ff69697208 */ /* 0x000fe20000000000 */
[--C-:B------:R-:W-:Y:S01]  /*4ac0*/  FFMA.FTZ R114, R5, c[0x0][0x23c], -R104.reuse ;  /* 0x00008f0005727a23 */ /* 0x100fe20000010868 */
[----:B------:R-:W1:Y:S01]  /*4ad0*/  MUFU.EX2 R84, R88 ;  /* 0x0000005800547308 */ /* 0x000e620000000800 */
[--C-:B------:R-:W-:Y:S01]  /*4ae0*/  FFMA.FTZ R90, R8, c[0x0][0x23c], -R104.reuse ;  /* 0x00008f00085a7a23 */ /* 0x100fe20000010868 */
[----:B------:R-:W-:Y:S01]  /*4af0*/  ISETP.GT.AND P0, PT, R138, RZ, PT ;  /* 0x000000ff8a00720c */ /* 0x000fe20003f04270 */
[--C-:B------:R-:W-:Y:S02]  /*4b00*/  FFMA.FTZ R108, R6, c[0x0][0x23c], -R105.reuse ;  /* 0x00008f00066c7a23 */ /* 0x100fe40000010869 */
        /* <DEDUP_REMOVED lines=27> */
[----:B------:R-:W3:Y:S01]  /*4cc0*/  MUFU.EX2 R131, R131 ;  /* 0x0000008300837308 */ /* 0x000ee20000000800 */
[C---:B------:R-:W-:Y:S02]  /*4cd0*/  FMUL.FTZ R61, R84.reuse, R61 ;  /* 0x0000003d543d7220 */ /* 0x040fe40000410000 */
[----:B------:R-:W-:Y:S02]  /*4ce0*/  FMUL.FTZ R64, R84, R64 ;  /* 0x0000004054407220 */ /* 0x000fe40000410000 */
[C---:B-1----:R-:W-:Y:S02]  /*4cf0*/  FMUL.FTZ R38, R3.reuse, R38 ;  /* 0x0000002603267220 */ /* 0x042fe40000410000 */
[C---:B------:R-:W-:Y:S02]  /*4d00*/  FMUL.FTZ R39, R3.reuse, R39 ;  /* 0x0000002703277220 */ /* 0x040fe40000410000 */
[C---:B------:R-:W-:Y:S01]  /*4d10*/  FMUL.FTZ R42, R3.reuse, R42 ;  /* 0x0000002a032a7220 */ /* 0x040fe20000410000 */
[----:B------:R-:W-:Y:S01]  /*4d20*/  MUFU.EX2 R90, R90 ;  /* 0x0000005a005a7308 */ /* 0x000fe20000000800 */
[C---:B------:R-:W-:Y:S02]  /*4d30*/  FMUL.FTZ R43, R3.reuse, R43 ;  /* 0x0000002b032b7220 */ /* 0x040fe40000410000 */
[C---:B------:R-:W-:Y:S01]  /*4d40*/  FMUL.FTZ R46, R3.reuse, R46 ;  /* 0x0000002e032e7220 */ /* 0x040fe20000410000 */
[----:B--2---:R-:W-:Y:S01]  /*4d50*/  F2FP.PACK_AB R92, R114, R109 ;  /* 0x0000006d725c723e */ /* 0x004fe200000000ff */
[C---:B------:R-:W-:Y:S02]  /*4d60*/  FMUL.FTZ R47, R3.reuse, R47 ;  /* 0x0000002f032f7220 */ /* 0x040fe40000410000 */
[C---:B------:R-:W-:Y:S02]  /*4d70*/  FMUL.FTZ R50, R3.reuse, R50 ;  /* 0x0000003203327220 */ /* 0x040fe40000410000 */
[C---:B------:R-:W-:Y:S01]  /*4d80*/  FMUL.FTZ R51, R3.reuse, R51 ;  /* 0x0000003303337220 */ /* 0x040fe20000410000 */
[----:B------:R-:W1:Y:S01]  /*4d90*/  MUFU.EX2 R113, R113 ;  /* 0x0000007100717308 */ /* 0x000e620000000800 */
        /* <DEDUP_REMOVED lines=27> */
[----:B------:R-:W-:Y:S01]  /*4f50*/  FFMA.FTZ R145, R16, c[0x0][0x23c], -R104 ;  /* 0x00008f0010917a23 */ /* 0x000fe20000010868 */
        /* <DEDUP_REMOVED lines=10> */
[----:B------:R-:W3:Y:S02]  /*5000*/  MUFU.EX2 R144, R144 ;  /* 0x0000009000907308 */ /* 0x000ee40000000800 */
[--C-:B------:R-:W-:Y:S02]  /*5010*/  FFMA.FTZ R160, R31, c[0x0][0x23c], -R105.reuse ;  /* 0x00008f001fa07a23 */ /* 0x100fe40000010869 */
[--C-:B------:R-:W-:Y:S02]  /*5020*/  FFMA.FTZ R163, R34, c[0x0][0x23c], -R105.reuse ;  /* 0x00008f0022a37a23 */ /* 0x100fe40000010869 */
[C---:B------:R-:W-:Y:S04]  /*5030*/  HMMA.16816.F32 R44, R92.reuse, R100, R44 ;  /* 0x000000645c2c723c */ /* 0x040fe8000000182c */
[----:B------:R-:W-:Y:S01]  /*5040*/  FFMA.FTZ R164, R35, c[0x0][0x23c], -R105 ;  /* 0x00008f0023a47a23 */ /* 0x000fe20000010869 */
[----:B------:R-:W-:Y:S01]  /*5050*/  MUFU.EX2 R145, R145 ;  /* 0x0000009100917308 */ /* 0x000fe20000000800 */
[C---:B------:R-:W-:Y:S02]  /*5060*/  FFMA.FTZ R139, R84.reuse, R139, R109 ;  /* 0x0000008b548b7223 */ /* 0x040fe4000001006d */
[C---:B------:R-:W-:Y:S01]  /*5070*/  HMMA.16816.F32 R48, R92.reuse, R102, R48 ;  /* 0x000000665c30723c */ /* 0x040fe20000001830 */
[----:B------:R-:W4:Y:S03]  /*5080*/  LDSM.16.MT88.4 R100, [R116+0x7000] ;  /* 0x007000007464783b */ /* 0x000f260000004200 */
[----:B------:R-:W-:Y:S02]  /*5090*/  FFMA.FTZ R140, R3, R140, R108 ;  /* 0x0000008c038c7223 */ /* 0x000fe4000001006c */
[--C-:B------:R-:W-:Y:S01]  /*50a0*/  FFMA.FTZ R146, R17, c[0x0][0x23c], -R104.reuse ;  /* 0x00008f0011927a23 */ /* 0x100fe20000010868 */
[----:B------:R-:W-:Y:S01]  /*50b0*/  MUFU.EX2 R147, R147 ;  /* 0x0000009300937308 */ /* 0x000fe20000000800 */
[C---:B------:R-:W-:Y:S01]  /*50c0*/  FMUL.FTZ R80, R84.reuse, R80 ;  /* 0x0000005054507220 */ /* 0x040fe20000410000 */
[----:B------:R-:W-:Y:S03]  /*50d0*/  LDSM.16.MT88.4 R108, [R117+0x7c00] ;  /* 0x007c0000756c783b */ /* 0x000fe60000004200 */
[----:B------:R-:W-:Y:S02]  /*50e0*/  FMUL.FTZ R81, R84, R81 ;  /* 0x0000005154517220 */ /* 0x000fe40000410000 */
[C---:B------:R-:W-:Y:S02]  /*50f0*/  FMUL.FTZ R82, R3.reuse, R82 ;  /* 0x0000005203527220 */ /* 0x040fe40000410000 */
[----:B------:R-:W-:Y:S01]  /*5100*/  FMUL.FTZ R83, R3, R83 ;  /* 0x0000005303537220 */ /* 0x000fe20000410000 */
[----:B------:R-:W5:Y:S01]  /*5110*/  MUFU.EX2 R146, R146 ;  /* 0x0000009200927308 */ /* 0x000f620000000800 */
[--C-:B------:R-:W-:Y:S01]  /*5120*/  FFMA.FTZ R149, R20, c[0x0][0x23c], -R104.reuse ;  /* 0x00008f0014957a23 */ /* 0x100fe20000010868 */
[----:B------:R-:W-:Y:S01]  /*5130*/  MOV R3, R0 ;  /* 0x0000000000037202 */ /* 0x000fe20000000f00 */
[--C-:B------:R-:W-:Y:S02]  /*5140*/  FFMA.FTZ R152, R21, c[0x0][0x23c], -R104.reuse ;  /* 0x00008f0015987a23 */ /* 0x100fe40000010868 */
[--C-:B------:R-:W-:Y:S02]  /*5150*/  FFMA.FTZ R153, R24, c[0x0][0x23c], -R104.reuse ;  /* 0x00008f0018997a23 */ /* 0x100fe40000010868 */
[--C-:B------:R-:W-:Y:S01]  /*5160*/  FFMA.FTZ R150, R25, c[0x0][0x23c], -R104.reuse ;  /* 0x00008f0019967a23 */ /* 0x100fe20000010868 */
[C---:B--2---:R-:W-:Y:S02]  /*5170*/  HMMA.16816.F32 R52, R92.reuse, R96, R52 ;  /* 0x000000605c34723c */ /* 0x044fe40000001834 */
[----:B------:R-:W2:Y:S01]  /*5180*/  MUFU.EX2 R148, R148 ;  /* 0x0000009400947308 */ /* 0x000ea20000000800 */
[--C-:B------:R-:W-:Y:S02]  /*5190*/  FFMA.FTZ R158, R28, c[0x0][0x23c], -R104.reuse ;  /* 0x00008f001c9e7a23 */ /* 0x100fe40000010868 */
[--C-:B------:R-:W-:Y:S02]  /*51a0*/  FFMA.FTZ R157, R29, c[0x0][0x23c], -R104.reuse ;  /* 0x00008f001d9d7a23 */ /* 0x100fe40000010868 */
[--C-:B------:R-:W-:Y:S01]  /*51b0*/  FFMA.FTZ R161, R32, c[0x0][0x23c], -R104.reuse ;  /* 0x00008f0020a17a23 */ /* 0x100fe20000010868 */
[C---:B------:R-:W-:Y:S01]  /*51c0*/  HMMA.16816.F32 R56, R92.reuse, R98, R56 ;  /* 0x000000625c38723c */ /* 0x040fe20000001838 */
[----:B------:R-:W1:Y:S03]  /*51d0*/  LDSM.16.MT88.4 R96, [R117+0x8000] ;  /* 0x008000007560783b */ /* 0x000e660000004200 */
[----:B------:R-:W-:Y:S01]  /*51e0*/  FFMA.FTZ R104, R33, c[0x0][0x23c], -R104 ;  /* 0x00008f0021687a23 */ /* 0x000fe20000010868 */
[----:B------:R-:W-:Y:S01]  /*51f0*/  MUFU.EX2 R149, R149 ;  /* 0x0000009500957308 */ /* 0x000fe20000000800 */
[----:B------:R-:W-:Y:S02]  /*5200*/  FADD.FTZ R139, R114, R139 ;  /* 0x0000008b728b7221 */ /* 0x000fe40000010000 */
[C---:B----4-:R-:W-:Y:S04]  /*5210*/  HMMA.16816.F32 R60, R92.reuse, R100, R60 ;  /* 0x000000645c3c723c */ /* 0x050fe8000000183c */
[----:B------:R-:W-:Y:S02]  /*5220*/  FADD.FTZ R131, R131, R140 ;  /* 0x0000008c83837221 */ /* 0x000fe40000010000 */
[----:B------:R-:W-:Y:S01]  /*5230*/  FADD.FTZ R90, R90, R139 ;  /* 0x0000008b5a5a7221 */ /* 0x000fe20000010000 */
[----:B------:R4:W-:Y:S01]  /*5240*/  MUFU.EX2 R162, R104 ;  /* 0x0000006800a27308 */ /* 0x0009e20000000800 */
[C---:B------:R-:W-:Y:S01]  /*5250*/  HMMA.16816.F32 R64, R92.reuse, R102, R64 ;  /* 0x000000665c40723c */ /* 0x040fe20000001840 */
[----:B------:R-:W2:Y:S03]  /*5260*/  LDSM.16.MT88.4 R100, [R116+0x8000] ;  /* 0x008000007464783b */ /* 0x000ea60000004200 */
[----:B------:R-:W-:Y:S05]  /*5270*/  FADD.FTZ R112, R112, R131 ;  /* 0x0000008370707221 */ /* 0x000fea0000010000 */
[----:B------:R-:W2:Y:S10]  /*5280*/  MUFU.EX2 R152, R152 ;  /* 0x0000009800987308 */ /* 0x000eb40000000800 */
[----:B------:R-:W-:Y:S01]  /*5290*/  MUFU.EX2 R151, R151 ;  /* 0x0000009700977308 */ /* 0x000fe20000000800 */
[----:B----4-:R-:W-:Y:S01]  /*52a0*/  LDSM.16.MT88.4 R104, [R117+0x6c00] ;  /* 0x006c00007568783b */ /* 0x010fe20000004200 */
[C---:B-1----:R-:W-:Y:S08]  /*52b0*/  HMMA.16816.F32 R68, R92.reuse, R96, R68 ;  /* 0x000000605c44723c */ /* 0x042ff00000001844 */
[----:B------:R-:W1:Y:S01]  /*52c0*/  MUFU.EX2 R154, R154 ;  /* 0x0000009a009a7308 */ /* 0x000e620000000800 */
[C---:B------:R-:W-:Y:S01]  /*52d0*/  HMMA.16816.F32 R72, R92.reuse, R98, R72 ;  /* 0x000000625c48723c */ /* 0x040fe20000001848 */
[----:B------:R-:W4:Y:S08]  /*52e0*/  LDSM.16.MT88.4 R96, [R117+0x6400] ;  /* 0x006400007560783b */ /* 0x000f300000004200 */
[----:B------:R-:W-:Y:S01]  /*52f0*/  MUFU.EX2 R153, R153 ;  /* 0x0000009900997308 */ /* 0x000fe20000000800 */
[C---:B--2---:R-:W-:Y:S08]  /*5300*/  HMMA.16816.F32 R76, R92.reuse, R100, R76 ;  /* 0x000000645c4c723c */ /* 0x044ff0000000184c */
[----:B------:R-:W-:Y:S01]  /*5310*/  HMMA.16816.F32 R80, R92, R102, R80 ;  /* 0x000000665c50723c */ /* 0x000fe20000001850 */
[----:B------:R-:W2:Y:S01]  /*5320*/  LDSM.16.MT88.4 R100, [R116+0x6400] ;  /* 0x006400007464783b */ /* 0x000ea20000004200 */
[----:B------:R-:W1:Y:S05]  /*5330*/  MUFU.EX2 R150, R150 ;  /* 0x0000009600967308 */ /* 0x000e6a0000000800 */
[----:B------:R-:W-:Y:S02]  /*5340*/  F2FP.PACK_AB R92, R142, R141 ;  /* 0x0000008d8e5c723e */ /* 0x000fe400000000ff */
[----:B---3--:R-:W-:Y:S03]  /*5350*/  F2FP.PACK_AB R93, R144, R143 ;  /* 0x0000008f905d723e */ /* 0x008fe600000000ff */
[----:B-----5:R-:W-:Y:S01]  /*5360*/  F2FP.PACK_AB R94, R146, R145 ;  /* 0x00000091925e723e */ /* 0x020fe200000000ff */
[----:B------:R-:W-:Y:S01]  /*5370*/  MUFU.EX2 R155, R155 ;  /* 0x0000009b009b7308 */ /* 0x000fe20000000800 */
[----:B------:R-:W-:Y:S09]  /*5380*/  F2FP.PACK_AB R95, R148, R147 ;  /* 0x00000093945f723e */ /* 0x000ff200000000ff */
[----:B------:R-:W3:Y:S01]  /*5390*/  MUFU.EX2 R156, R156 ;  /* 0x0000009c009c7308 */ /* 0x000ee20000000800 */
[C---:B----4-:R-:W-:Y:S08]  /*53a0*/  HMMA.16816.F32 R36, R92.reuse, R96, R36 ;  /* 0x000000605c24723c */ /* 0x050ff00000001824 */
[C---:B------:R-:W-:Y:S01]  /*53b0*/  HMMA.16816.F32 R40, R92.reuse, R98, R40 ;  /* 0x000000625c28723c */ /* 0x040fe20000001828 */
[----:B------:R-:W4:Y:S01]  /*53c0*/  LDSM.16.MT88.4 R96, [R117+0x7400] ;  /* 0x007400007560783b */ /* 0x000f220000004200 */
[----:B------:R-:W-:Y:S06]  /*53d0*/  MUFU.EX2 R158, R158 ;  /* 0x0000009e009e7308 */ /* 0x000fec0000000800 */
[C---:B--2---:R-:W-:Y:S04]  /*53e0*/  HMMA.16816.F32 R44, R92.reuse, R100, R44 ;  /* 0x000000645c2c723c */ /* 0x044fe8000000182c */
[----:B------:R-:W2:Y:S04]  /*53f0*/  MUFU.EX2 R157, R157 ;  /* 0x0000009d009d7308 */ /* 0x000ea80000000800 */
[C---:B------:R-:W-:Y:S01]  /*5400*/  HMMA.16816.F32 R48, R92.reuse, R102, R48 ;  /* 0x000000665c30723c */ /* 0x040fe20000001830 */
[----:B------:R-:W5:Y:S05]  /*5410*/  LDSM.16.MT88.4 R100, [R116+0x7400] ;  /* 0x007400007464783b */ /* 0x000f6a0000004200 */
[----:B------:R-:W-:Y:S10]  /*5420*/  MUFU.EX2 R159, R159 ;  /* 0x0000009f009f7308 */ /* 0x000ff40000000800 */
[----:B------:R-:W1:Y:S01]  /*5430*/  MUFU.EX2 R160, R160 ;  /* 0x000000a000a07308 */ /* 0x000e620000000800 */
[C---:B----4-:R-:W-:Y:S09]  /*5440*/  HMMA.16816.F32 R52, R92.reuse, R96, R52 ;  /* 0x000000605c34723c */ /* 0x050ff20000001834 */
[----:B------:R-:W4:Y:S01]  /*5450*/  MUFU.EX2 R161, R161 ;  /* 0x000000a100a17308 */ /* 0x000f220000000800 */
[C---:B------:R-:W-:Y:S01]  /*5460*/  HMMA.16816.F32 R56, R92.reuse, R98, R56 ;  /* 0x000000625c38723c */ /* 0x040fe20000001838 */
[----:B------:R-:W1:Y:S08]  /*5470*/  LDSM.16.MT88.4 R96, [R117+0x8400] ;  /* 0x008400007560783b */ /* 0x000e700000004200 */
[----:B------:R-:W-:Y:S01]  /*5480*/  MUFU.EX2 R163, R163 ;  /* 0x000000a300a37308 */ /* 0x000fe20000000800 */
[C---:B-----5:R-:W-:Y:S09]  /*5490*/  HMMA.16816.F32 R60, R92.reuse, R100, R60 ;  /* 0x000000645c3c723c */ /* 0x060ff2000000183c */
[----:B------:R-:W5:Y:S01]  /*54a0*/  MUFU.EX2 R164, R164 ;  /* 0x000000a400a47308 */ /* 0x000f620000000800 */
        /* <DEDUP_REMOVED lines=11> */
[----:B---3--:R-:W-:Y:S07]  /*5560*/  F2FP.PACK_AB R95, R156, R155 ;  /* 0x0000009b9c5f723e */ /* 0x008fee00000000ff */
        /* <DEDUP_REMOVED lines=20> */
[----:B----4-:R-:W-:Y:S02]  /*56b0*/  F2FP.PACK_AB R94, R162, R161 ;  /* 0x000000a1a25e723e */ /* 0x010fe400000000ff */
[----:B-----5:R-:W-:Y:S07]  /*56c0*/  F2FP.PACK_AB R95, R164, R163 ;  /* 0x000000a3a45f723e */ /* 0x020fee00000000ff */
[C---:B------:R-:W-:Y:S08]  /*56d0*/  HMMA.16816.F32 R36, R92.reuse, R104, R36 ;  /* 0x000000685c24723c */ /* 0x040ff00000001824 */
[C---:B------:R-:W-:Y:S01]  /*56e0*/  HMMA.16816.F32 R40, R92.reuse, R106, R40 ;  /* 0x0000006a5c28723c */ /* 0x040fe20000001828 */
[----:B------:R-:W3:Y:S07]  /*56f0*/  LDSM.16.MT88.4 R104, [R117+0x8c00] ;  /* 0x008c00007568783b */ /* 0x000eee0000004200 */
[C---:B-1----:R-:W-:Y:S08]  /*5700*/  HMMA.16816.F32 R44, R92.reuse, R96, R44 ;  /* 0x000000605c2c723c */ /* 0x042ff0000000182c */
[C---:B------:R-:W-:Y:S01]  /*5710*/  HMMA.16816.F32 R48, R92.reuse, R98, R48 ;  /* 0x000000625c30723c */ /* 0x040fe20000001830 */
[----:B------:R-:W1:Y:S07]  /*5720*/  LDSM.16.MT88.4 R96, [R116+0x8c00] ;  /* 0x008c00007460783b */ /* 0x000e6e0000004200 */
[C---:B------:R-:W-:Y:S08]  /*5730*/  HMMA.16816.F32 R52, R92.reuse, R108, R52 ;  /* 0x0000006c5c34723c */ /* 0x040ff00000001834 */
[C---:B------:R-:W-:Y:S08]  /*5740*/  HMMA.16816.F32 R56, R92.reuse, R110, R56 ;  /* 0x0000006e5c38723c */ /* 0x040ff00000001838 */
[C---:B--2---:R-:W-:Y:S07]  /*5750*/  HMMA.16816.F32 R60, R92.reuse, R100, R60 ;  /* 0x000000645c3c723c */ /* 0x044fee000000183c */
[----:B------:R-:W-:Y:S01]  /*5760*/  FADD.FTZ R100, R113, R90 ;  /* 0x0000005a71647221 */ /* 0x000fe20000010000 */
[C---:B------:R-:W-:Y:S04]  /*5770*/  HMMA.16816.F32 R64, R92.reuse, R102, R64 ;  /* 0x000000665c40723c */ /* 0x040fe80000001840 */
[----:B------:R-:W-:Y:S02]  /*5780*/  FADD.FTZ R90, R115, R112 ;  /* 0x00000070735a7221 */ /* 0x000fe40000010000 */
[----:B------:R-:W-:Y:S02]  /*5790*/  FADD.FTZ R141, R141, R100 ;  /* 0x000000648d8d7221 */ /* 0x000fe40000010000 */
[----:B------:R-:W-:Y:S01]  /*57a0*/  FADD.FTZ R143, R143, R90 ;  /* 0x0000005a8f8f7221 */ /* 0x000fe20000010000 */
[C---:B---3--:R-:W-:Y:S03]  /*57b0*/  HMMA.16816.F32 R68, R92.reuse, R104, R68 ;  /* 0x000000685c44723c */ /* 0x048fe60000001844 */
[----:B------:R-:W-:Y:S01]  /*57c0*/  FADD.FTZ R142, R142, R141 ;  /* 0x0000008d8e8e7221 */ /* 0x000fe20000010000 */
[----:B------:R-:W-:Y:S01]  /*57d0*/  IADD3 R90, R138, -0x1, RZ ;  /* 0xffffffff8a5a7810 */ /* 0x000fe20007ffe0ff */
[----:B------:R-:W-:Y:S02]  /*57e0*/  FADD.FTZ R144, R144, R143 ;  /* 0x0000008f90907221 */ /* 0x000fe40000010000 */
[----:B------:R-:W-:Y:S01]  /*57f0*/  FADD.FTZ R145, R145, R142 ;  /* 0x0000008e91917221 */ /* 0x000fe20000010000 */
[C---:B------:R-:W-:Y:S04]  /*5800*/  HMMA.16816.F32 R72, R92.reuse, R106, R72 ;  /* 0x0000006a5c48723c */ /* 0x040fe80000001848 */
[----:B------:R-:W-:Y:S01]  /*5810*/  FADD.FTZ R147, R147, R144 ;  /* 0x0000009093937221 */ /* 0x000fe20000010000 */
[----:B------:R-:W-:Y:S01]  /*5820*/  MOV R138, R90 ;  /* 0x0000005a008a7202 */ /* 0x000fe20000000f00 */
        /* <DEDUP_REMOVED lines=21> */
.L_x_4781:
[----:B------:R-:W1:Y:S01]  /*5980*/  SHFL.BFLY PT, R4, R139, 0x2, 0x1f ;  /* 0x0c401f008b047f89 */ /* 0x000e6200000e0000 */
[----:B------:R-:W-:Y:S01]  /*5990*/  MOV R11, 0x3f800000 ;  /* 0x3f800000000b7802 */ /* 0x000fe20000000f00 */
[----:B------:R-:W-:Y:S01]  /*59a0*/  ULDC.U8 UR4, c[0x0][0x328] ;  /* 0x0000ca0000047ab9 */ /* 0x000fe20000000000 */
[----:B------:R-:W-:Y:S01]  /*59b0*/  BSSY B0, `(.L_x_4786) ;  /* 0x00000b9000007945 */ /* 0x000fe20003800000 */
[----:B------:R-:W2:Y:S01]  /*59c0*/  SHFL.BFLY PT, R5, R140, 0x2, 0x1f ;  /* 0x0c401f008c057f89 */ /* 0x000ea200000e0000 */
[----:B------:R-:W-:-:S03]  /*59d0*/  LEA R133, R133, R132, 0x4 ;  /* 0x0000008485857211 */ /* 0x000fc600078e20ff */
[----:B------:R-:W3:Y:S01]  /*59e0*/  S2R R7, SR_TID.X ;  /* 0x0000000000077919 */ /* 0x000ee20000002100 */
[----:B-1----:R-:W-:-:S03]  /*59f0*/  FADD.FTZ R3, R4, R139 ;  /* 0x0000008b04037221 */ /* 0x002fc60000010000 */
[----:B------:R-:W1:Y:S01]  /*5a00*/  S2R R4, SR_TID.X ;  /* 0x0000000000047919 */ /* 0x000e620000002100 */
[----:B--2---:R-:W-:-:S03]  /*5a10*/  FADD.FTZ R12, R5, R140 ;  /* 0x0000008c050c7221 */ /* 0x004fc60000010000 */
[----:B------:R-:W2:Y:S01]  /*5a20*/  SHFL.BFLY PT, R10, R3, 0x1, 0x1f ;  /* 0x0c201f00030a7f89 */ /* 0x000ea200000e0000 */
[----:B---3--:R-:W-:-:S03]  /*5a30*/  SHF.R.S32.HI R6, RZ, 0x1f, R7 ;  /* 0x0000001fff067819 */ /* 0x008fc60000011407 */
[----:B------:R-:W3:Y:S01]  /*5a40*/  SHFL.BFLY PT, R9, R12, 0x1, 0x1f ;  /* 0x0c201f000c097f89 */ /* 0x000ee200000e0000 */
[CC--:B------:R-:W-:Y:S02]  /*5a50*/  LEA.HI R8, R6.reuse, R7.reuse, RZ, 0x2 ;  /* 0x0000000706087211 */ /* 0x0c0fe400078f10ff */
[-C--:B------:R-:W-:Y:S02]  /*5a60*/  LEA.HI R6, R6, R7.reuse, RZ, 0x5 ;  /* 0x0000000706067211 */ /* 0x080fe400078f28ff */
[----:B------:R-:W-:Y:S02]  /*5a70*/  LOP3.LUT R8, R8, 0xfffffffc, RZ, 0xc0, !PT ;  /* 0xfffffffc08087812 */ /* 0x000fe400078ec0ff */
[----:B------:R-:W-:Y:S02]  /*5a80*/  SHF.R.S32.HI R5, RZ, 0x5, R6 ;  /* 0x00000005ff057819 */ /* 0x000fe40000011406 */
[----:B------:R-:W-:Y:S02]  /*5a90*/  IADD3 R8, -R8, R7, RZ ;  /* 0x0000000708087210 */ /* 0x000fe40007ffe1ff */
[----:B------:R-:W-:-:S03]  /*5aa0*/  LOP3.LUT R6, R6, 0xffffffe0, RZ, 0xc0, !PT ;  /* 0xffffffe006067812 */ /* 0x000fc600078ec0ff */
[----:B------:R-:W-:Y:S02]  /*5ab0*/  IMAD R5, R5, 0x100, R8 ;  /* 0x0000010005057824 */ /* 0x000fe400078e0208 */
[----:B------:R-:W-:Y:S01]  /*5ac0*/  IMAD.IADD R7, R7, 0x1, -R6 ;  /* 0x0000000107077824 */ /* 0x000fe200078e0a06 */
[----:B------:R-:W-:Y:S01]  /*5ad0*/  MOV R6, 0x7f800000 ;  /* 0x7f80000000067802 */ /* 0x000fe20000000f00 */
[----:B--2---:R-:W-:Y:S01]  /*5ae0*/  FADD.FTZ R10, R3, R10 ;  /* 0x0000000a030a7221 */ /* 0x004fe20000010000 */
[----:B-1----:R-:W-:Y:S01]  /*5af0*/  SHF.R.S32.HI R3, RZ, 0x1f, R4 ;  /* 0x0000001fff037819 */ /* 0x002fe20000011404 */
[----:B---3--:R-:W-:-:S03]  /*5b00*/  FADD.FTZ R9, R12, R9 ;  /* 0x000000090c097221 */ /* 0x008fc60000010000 */
[----:B------:R-:W-:Y:S02]  /*5b10*/  LEA.HI R3, R3, R4, RZ, 0x2 ;  /* 0x0000000403037211 */ /* 0x000fe400078f10ff */
[----:B------:R-:W-:Y:S02]  /*5b20*/  FSETP.NE.FTZ.AND P3, PT, R10, RZ, PT ;  /* 0x000000ff0a00720b */ /* 0x000fe40003f75000 */
[----:B------:R-:W-:Y:S02]  /*5b30*/  SHF.R.S32.HI R3, RZ, 0x2, R3 ;  /* 0x00000002ff037819 */ /* 0x000fe40000011403 */
[----:B------:R-:W-:Y:S02]  /*5b40*/  FSETP.NE.FTZ.AND P2, PT, R9, RZ, PT ;  /* 0x000000ff0900720b */ /* 0x000fe40003f55000 */
[----:B------:R-:W-:Y:S02]  /*5b50*/  SHF.R.S32.HI R4, RZ, 0x1f, R3 ;  /* 0x0000001fff047819 */ /* 0x000fe40000011403 */
[----:B------:R-:W-:-:S02]  /*5b60*/  MOV R12, 0x3f800000 ;  /* 0x3f800000000c7802 */ /* 0x000fc40000000f00 */
[----:B------:R-:W-:-:S03]  /*5b70*/  LEA.HI R4, R4, R3, RZ, 0x3 ;  /* 0x0000000304047211 */ /* 0x000fc600078f18ff */
[----:B------:R-:W1:Y:S01]  /*5b80*/  @P3 MUFU.RCP R11, R10 ;  /* 0x0000000a000b3308 */ /* 0x000e620000001000 */
[----:B------:R-:W-:-:S04]  /*5b90*/  LOP3.LUT R4, R4, 0xfffffff8, RZ, 0xc0, !PT ;  /* 0xfffffff804047812 */ /* 0x000fc800078ec0ff */
[----:B------:R-:W-:-:S03]  /*5ba0*/  IADD3 R4, R3, -R4, RZ ;  /* 0x8000000403047210 */ /* 0x000fc60007ffe0ff */
[----:B------:R-:W2:Y:S01]  /*5bb0*/  @P2 MUFU.RCP R12, R9 ;  /* 0x00000009000c2308 */ /* 0x000ea20000001000 */
[----:B------:R-:W-:-:S04]  /*5bc0*/  LEA.HI R8, R4, R4, RZ, 0x1 ;  /* 0x0000000404087211 */ /* 0x000fc800078f08ff */
[----:B------:R-:W-:Y:S02]  /*5bd0*/  LOP3.LUT R15, R8, 0x3fffffe, RZ, 0xc0, !PT ;  /* 0x03fffffe080f7812 */ /* 0x000fe400078ec0ff */
[----:B------:R-:W-:Y:S01]  /*5be0*/  SHF.R.S32.HI R13, RZ, 0x1, R8 ;  /* 0x00000001ff0d7819 */ /* 0x000fe20000011408 */
[----:B-1----:R-:W-:Y:S01]  /*5bf0*/  FMUL.FTZ R36, R11, R36 ;  /* 0x000000240b247220 */ /* 0x002fe20000410000 */
[----:B------:R-:W-:Y:S01]  /*5c00*/  @P2 MUFU.LG2 R9, R9 ;  /* 0x0000000900092308 */ /* 0x000fe20000000c00 */
[----:B------:R-:W-:Y:S01]  /*5c10*/  IMAD.IADD R4, R4, 0x1, -R15 ;  /* 0x0000000104047824 */ /* 0x000fe200078e0a0f */
[----:B------:R-:W-:Y:S01]  /*5c20*/  SHF.L.U32 R8, R13, 0x6, RZ ;  /* 0x000000060d087819 */ /* 0x000fe200000006ff */
[----:B------:R-:W-:Y:S01]  /*5c30*/  FMUL.FTZ R37, R11, R37 ;  /* 0x000000250b257220 */ /* 0x000fe20000410000 */
[----:B------:R-:W-:Y:S01]  /*5c40*/  LOP3.LUT P0, RZ, R13, 0x2, RZ, 0xc0, !PT ;  /* 0x000000020dff7812 */ /* 0x000fe2000780c0ff */
[----:B------:R-:W-:Y:S01]  /*5c50*/  FMUL.FTZ R40, R11, R40 ;  /* 0x000000280b287220 */ /* 0x000fe20000410000 */
[----:B------:R-:W-:Y:S01]  /*5c60*/  LOP3.LUT R8, R8, 0xc0, RZ, 0xc0, !PT ;  /* 0x000000c008087812 */ /* 0x000fe200078ec0ff */
[----:B--2---:R-:W-:Y:S01]  /*5c70*/  FMUL.FTZ R39, R12, R39 ;  /* 0x000000270c277220 */ /* 0x004fe20000410000 */
[----:B------:R-:W-:Y:S01]  /*5c80*/  LEA R4, R4, R5, 0x4 ;  /* 0x0000000504047211 */ /* 0x000fe200078e20ff */
[----:B------:R-:W-:Y:S01]  /*5c90*/  FMUL.FTZ R38, R12, R38 ;  /* 0x000000260c267220 */ /* 0x000fe20000410000 */
[----:B------:R-:W-:Y:S01]  /*5ca0*/  LOP3.LUT R5, R13, 0x1, RZ, 0xc0, !PT ;  /* 0x000000010d057812 */ /* 0x000fe200078ec0ff */
[----:B------:R-:W-:Y:S01]  /*5cb0*/  FMUL.FTZ R41, R11, R41 ;  /* 0x000000290b297220 */ /* 0x000fe20000410000 */
[----:B------:R-:W-:Y:S01]  /*5cc0*/  LEA.HI R15, R8, R8, RZ, 0x1d ;  /* 0x00000008080f7211 */ /* 0x000fe200078fe8ff */
[C---:B------:R-:W-:Y:S01]  /*5cd0*/  FMUL.FTZ R43, R12.reuse, R43 ;  /* 0x0000002b0c2b7220 */ /* 0x040fe20000410000 */
[----:B------:R-:W-:Y:S01]  /*5ce0*/  ISETP.NE.U32.AND P1, PT, R5, 0x1, PT ;  /* 0x000000010500780c */ /* 0x000fe20003f25070 */
[----:B------:R-:W-:Y:S01]  /*5cf0*/  FMUL.FTZ R42, R12, R42 ;  /* 0x0000002a0c2a7220 */ /* 0x000fe20000410000 */
[----:B------:R-:W-:Y:S01]  /*5d00*/  LEA R4, R4, R15, 0x1 ;  /* 0x0000000f04047211 */ /* 0x000fe200078e08ff */
[----:B------:R-:W-:Y:S01]  /*5d10*/  FMUL.FTZ R44, R11, R44 ;  /* 0x0000002c0b2c7220 */ /* 0x000fe20000410000 */
[----:B------:R-:W-:Y:S01]  /*5d20*/  F2FP.PACK_AB R36, R37, R36 ;  /* 0x000000242524723e */ /* 0x000fe200000000ff */
[----:B------:R-:W-:Y:S01]  /*5d30*/  FMUL.FTZ R45, R11, R45 ;  /* 0x0000002d0b2d7220 */ /* 0x000fe20000410000 */
[----:B------:R-:W-:Y:S01]  /*5d40*/  F2FP.PACK_AB R38, R39, R38 ;  /* 0x000000262726723e */ /* 0x000fe200000000ff */
[----:B------:R-:W-:Y:S01]  /*5d50*/  IMAD.SHL.U32 R5, R4, 0x2, RZ ;  /* 0x0000000204057824 */ /* 0x000fe200078e00ff */
[----:B------:R-:W-:Y:S01]  /*5d60*/  MOV R4, 0x20 ;  /* 0x0000002000047802 */ /* 0x000fe20000000f00 */
[C---:B------:R-:W-:Y:S01]  /*5d70*/  FMUL.FTZ R47, R12.reuse, R47 ;  /* 0x0000002f0c2f7220 */ /* 0x040fe20000410000 */
[----:B------:R-:W-:Y:S01]  /*5d80*/  F2FP.PACK_AB R40, R41, R40 ;  /* 0x000000282928723e */ /* 0x000fe200000000ff */
[----:B------:R-:W-:Y:S01]  /*5d90*/  FMUL.FTZ R46, R12, R46 ;  /* 0x0000002e0c2e7220 */ /* 0x000fe20000410000 */
[----:B------:R-:W-:Y:S01]  /*5da0*/  IADD3 R13, R5, -0x10, RZ ;  /* 0xfffffff0050d7810 */ /* 0x000fe20007ffe0ff */
[C---:B------:R-:W-:Y:S01]  /*5db0*/  FMUL.FTZ R48, R11.reuse, R48 ;  /* 0x000000300b307220 */ /* 0x040fe20000410000 */
[----:B------:R-:W-:Y:S01]  /*5dc0*/  SEL R4, R4, 0xffffffe0, !P0 ;  /* 0xffffffe004047807 */ /* 0x000fe20004000000 */
[----:B------:R-:W-:Y:S01]  /*5dd0*/  FMUL.FTZ R49, R11, R49 ;  /* 0x000000310b317220 */ /* 0x000fe20000410000 */
[----:B------:R-:W-:Y:S01]  /*5de0*/  @P1 IADD3 R13, R5, 0x10, RZ ;  /* 0x00000010050d1810 */ /* 0x000fe20007ffe0ff */
[C---:B------:R-:W-:Y:S01]  /*5df0*/  FMUL.FTZ R51, R12.reuse, R51 ;  /* 0x000000330c337220 */ /* 0x040fe20000410000 */
[----:B------:R-:W-:Y:S01]  /*5e00*/  F2FP.PACK_AB R42, R43, R42 ;  /* 0x0000002a2b2a723e */ /* 0x000fe200000000ff */
[C---:B------:R-:W-:Y:S01]  /*5e10*/  FMUL.FTZ R50, R12.reuse, R50 ;  /* 0x000000320c327220 */ /* 0x040fe20000410000 */
[----:B------:R-:W-:Y:S01]  /*5e20*/  F2FP.PACK_AB R44, R45, R44 ;  /* 0x0000002c2d2c723e */ /* 0x000fe200000000ff */
[----:B------:R-:W-:Y:S01]  /*5e30*/  FMUL.FTZ R52, R11, R52 ;  /* 0x000000340b347220 */ /* 0x000fe20000410000 */
[----:B------:R-:W-:Y:S01]  /*5e40*/  F2FP.PACK_AB R46, R47, R46 ;  /* 0x0000002e2f2e723e */ /* 0x000fe200000000ff */
[----:B------:R-:W-:Y:S01]  /*5e50*/  FMUL.FTZ R53, R11, R53 ;  /* 0x000000350b357220 */ /* 0x000fe20000410000 */
[----:B------:R-:W-:Y:S01]  /*5e60*/  IADD3 R15, R5, R4, RZ ;  /* 0x00000004050f7210 */ /* 0x000fe20007ffe0ff */
[C---:B------:R-:W-:Y:S01]  /*5e70*/  FMUL.FTZ R55, R12.reuse, R55 ;  /* 0x000000370c377220 */ /* 0x040fe20000410000 */
[----:B------:R-:W-:Y:S01]  /*5e80*/  F2FP.PACK_AB R48, R49, R48 ;  /* 0x000000303130723e */ /* 0x000fe200000000ff */
[----:B------:R-:W-:Y:S01]  /*5e90*/  FMUL.FTZ R54, R12, R54 ;  /* 0x000000360c367220 */ /* 0x000fe20000410000 */
[----:B------:R-:W-:Y:S01]  /*5ea0*/  F2FP.PACK_AB R50, R51, R50 ;  /* 0x000000323332723e */ /* 0x000fe200000000ff */
[C---:B------:R-:W-:Y:S01]  /*5eb0*/  FMUL.FTZ R56, R11.reuse, R56 ;  /* 0x000000380b387220 */ /* 0x040fe20000410000 */
[----:B------:R-:W-:Y:S01]  /*5ec0*/  IADD3 R37, R4, R13, RZ ;  /* 0x0000000d04257210 */ /* 0x000fe20007ffe0ff */
[----:B------:R-:W-:Y:S01]  /*5ed0*/  FMUL.FTZ R57, R11, R57 ;  /* 0x000000390b397220 */ /* 0x000fe20000410000 */
[----:B------:R-:W-:Y:S01]  /*5ee0*/  F2FP.PACK_AB R52, R53, R52 ;  /* 0x000000343534723e */ /* 0x000fe200000000ff */
[C---:B------:R-:W-:Y:S01]  /*5ef0*/  FMUL.FTZ R59, R12.reuse, R59 ;  /* 0x0000003b0c3b7220 */ /* 0x040fe20000410000 */
[----:B------:R-:W-:Y:S01]  /*5f00*/  F2FP.PACK_AB R54, R55, R54 ;  /* 0x000000363736723e */ /* 0x000fe200000000ff */
        /* <DEDUP_REMOVED lines=49> */
[----:B------:R-:W-:Y:S01]  /*6220*/  STS [R13+0x1200], R58 ;  /* 0x0012003a0d007388 */ /* 0x000fe20000000800 */
[----:B------:R-:W-:-:S02]  /*6230*/  ISETP.NE.AND P0, PT, RZ, UR4, PT ;  /* 0x00000004ff007c0c */ /* 0x000fc4000bf05270 */
[----:B------:R-:W-:Y:S01]  /*6240*/  F2FP.PACK_AB R11, R11, R80 ;  /* 0x000000500b0b723e */ /* 0x000fe200000000ff */
[----:B------:R-:W-:Y:S01]  /*6250*/  STS [R15+0x1000], R60 ;  /* 0x0010003c0f007388 */ /* 0x000fe20000000800 */
[----:B------:R-:W-:Y:S02]  /*6260*/  F2FP.PACK_AB R83, R83, R12 ;  /* 0x0000000c5353723e */ /* 0x000fe400000000ff */
[----:B------:R-:W-:Y:S01]  /*6270*/  LOP3.LUT P1, RZ, R7, 0x3, RZ, 0xc0, !PT ;  /* 0x0000000307ff7812 */ /* 0x000fe2000782c0ff */
[----:B------:R-:W-:Y:S01]  /*6280*/  STS [R15+0x1200], R62 ;  /* 0x0012003e0f007388 */ /* 0x000fe20000000800 */
[----:B------:R-:W-:-:S03]  /*6290*/  MOV R7, 0x7f800000 ;  /* 0x7f80000000077802 */ /* 0x000fc60000000f00 */
        /* <DEDUP_REMOVED lines=10> */
[----:B------:R-:W-:Y:S06]  /*6340*/  BAR.SYNC.DEFER_BLOCKING 0x0 ;  /* 0x0000000000007b1d */ /* 0x000fec0000010000 */
[----:B------:R-:W3:Y:S04]  /*6350*/  S2R R4, SR_CTAID.Z ;  /* 0x0000000000047919 */ /* 0x000ee80000002700 */
[----:B------:R-:W4:Y:S01]  /*6360*/  S2R R8, SR_CTAID.Y ;  /* 0x0000000000087919 */ /* 0x000f220000002600 */
[----:B-1----:R-:W-:-:S02]  /*6370*/  @P3 FMUL.FTZ R11, R10, 0.69314718246459960938 ;  /* 0x3f3172180a0b3820 */ /* 0x002fc40000410000 */
[----:B--2---:R-:W-:Y:S02]  /*6380*/  @P2 FMUL.FTZ R37, R9, 0.69314718246459960938 ;  /* 0x3f31721809252820 */ /* 0x004fe40000410000 */
[----:B------:R-:W-:Y:S01]  /*6390*/  @P3 FFMA.FTZ R6, R2, c[0x0][0x238], R11 ;  /* 0x00008e0002063a23 */ /* 0x000fe2000001000b */
[----:B------:R1:W2:Y:S01]  /*63a0*/  LDS.128 R28, [R124] ;  /* 0x000000007c1c7984 */ /* 0x0002a20000000c00 */
[----:B------:R-:W-:-:S03]  /*63b0*/  @P2 FFMA.FTZ R7, R0, c[0x0][0x238], R37 ;  /* 0x00008e0000072a23 */ /* 0x000fc60000010025 */
[----:B------:R1:W1:Y:S01]  /*63c0*/  LDS.128 R24, [R124+0x800] ;  /* 0x000800007c187984 */ /* 0x0002620000000c00 */
[----:B---3--:R-:W-:-:S03]  /*63d0*/  @P0 IMAD R5, R4, c[0x0][0x234], RZ ;  /* 0x00008d0004050a24 */ /* 0x008fc600078e02ff */
[----:B------:R3:W1:Y:S01]  /*63e0*/  LDS.128 R20, [R124+0x1000] ;  /* 0x001000007c147984 */ /* 0x0006620000000c00 */
[----:B----4-:R-:W-:-:S03]  /*63f0*/  @!P0 IMAD R9, R8, c[0x0][0x1c0], R4 ;  /* 0x0000700008098a24 */ /* 0x010fc600078e0204 */
[----:B------:R3:W4:Y:S01]  /*6400*/  LDS.128 R16, [R124+0x1800] ;  /* 0x001800007c107984 */ /* 0x0007220000000c00 */
[----:B------:R-:W-:Y:S02]  /*6410*/  @P0 IMAD R5, R8, c[0x0][0x214], R5 ;  /* 0x0000850008050a24 */ /* 0x000fe400078e0205 */
[----:B------:R-:W-:Y:S01]  /*6420*/  @!P0 IMAD R5, R9, c[0x0][0x214], RZ ;  /* 0x0000850009058a24 */ /* 0x000fe200078e02ff */
        /* <DEDUP_REMOVED lines=17> */
.L_x_4787:
[----:B------:R-:W-:Y:S05]  /*6540*/  BSYNC B0 ;  /* 0x0000000000007941 */ /* 0x000fea0003800000 */
.L_x_4786:
[----:B------:R-:W5:Y:S01]  /*6550*/  S2R R5, SR_CTAID.X ;  /* 0x0000000000057919 */ /* 0x000f620000002500 */
[----:B------:R-:W-:Y:S02]  /*6560*/  SHF.R.S32.HI R127, RZ, 0x1f, R126 ;  /* 0x0000001fff7f7819 */ /* 0x000fe4000001147e */
[----:B------:R-:W-:Y:S02]  /*6570*/  SHF.R.S32.HI R0, RZ, 0x1f, R8 ;  /* 0x0000001fff007819 */ /* 0x000fe40000011408 */
[----:B-----5:R-:W-:-:S04]  /*6580*/  SHF.L.U32 R5, R5, 0x6, RZ ;  /* 0x0000000605057819 */ /* 0x020fc800000006ff */
[----:B------:R-:W-:Y:S01]  /*6590*/  SHF.R.S32.HI R2, RZ, 0x1f, R5 ;  /* 0x0000001fff027819 */ /* 0x000fe20000011405 */
[----:B---3--:R-:W-:-:S04]  /*65a0*/  IMAD.WIDE.U32 R6, R5, c[0x0][0x1e8], R126 ;  /* 0x00007a0005067a25 */ /* 0x008fc800078e007e */
[----:B------:R-:W-:-:S04]  /*65b0*/  IMAD R2, R2, c[0x0][0x1e8], RZ ;  /* 0x00007a0002027a24 */ /* 0x000fc800078e02ff */
[----:B------:R-:W-:Y:S02]  /*65c0*/  IMAD R2, R5, c[0x0][0x1ec], R2 ;  /* 0x00007b0005027a24 */ /* 0x000fe400078e0202 */
[----:B------:R-:W-:Y:S01]  /*65d0*/  IMAD R5, R0, c[0x0][0x1e0], RZ ;  /* 0x0000780000057a24 */ /* 0x000fe200078e02ff */
[----:B------:R-:W-:Y:S02]  /*65e0*/  SHF.R.S32.HI R0, RZ, 0x1f, R4 ;  /* 0x0000001fff007819 */ /* 0x000fe40000011404 */
[----:B------:R-:W-:Y:S01]  /*65f0*/  IADD3 R7, R2, R7, RZ ;  /* 0x0000000702077210 */ /* 0x000fe20007ffe0ff */
[----:B------:R-:W-:-:S04]  /*6600*/  IMAD R5, R8, c[0x0][0x1e4], R5 ;  /* 0x0000790008057a24 */ /* 0x000fc800078e0205 */
[----:B------:R-:W-:-:S04]  /*6610*/  IMAD.WIDE.U32 R8, R8, c[0x0][0x1e0], R6 ;  /* 0x0000780008087a25 */ /* 0x000fc800078e0006 */
[----:B------:R-:W-:Y:S01]  /*6620*/  IMAD R7, R0, c[0x0][0x1f0], RZ ;  /* 0x00007c0000077a24 */ /* 0x000fe200078e02ff */
[----:B------:R-:W-:Y:S01]  /*6630*/  SHF.R.S32.HI R0, RZ, 0x1f, R3 ;  /* 0x0000001fff007819 */ /* 0x000fe20000011403 */
[----:B------:R-:W-:Y:S02]  /*6640*/  IMAD.IADD R9, R5, 0x1, R9 ;  /* 0x0000000105097824 */ /* 0x000fe400078e0209 */
[C---:B------:R-:W-:Y:S02]  /*6650*/  IMAD R7, R4.reuse, c[0x0][0x1f4], R7 ;  /* 0x00007d0004077a24 */ /* 0x040fe400078e0207 */
[----:B------:R-:W-:-:S04]  /*6660*/  IMAD.WIDE.U32 R4, R4, c[0x0][0x1f0], R8 ;  /* 0x00007c0004047a25 */ /* 0x000fc800078e0008 */
[----:B------:R-:W-:Y:S01]  /*6670*/  IMAD R0, R0, c[0x0][0x1e8], RZ ;  /* 0x00007a0000007a24 */ /* 0x000fe200078e02ff */
[----:B------:R-:W-:-:S03]  /*6680*/  IADD3 R5, R7, R5, RZ ;  /* 0x0000000507057210 */ /* 0x000fc60007ffe0ff */
[C---:B------:R-:W-:Y:S02]  /*6690*/  IMAD R0, R3.reuse, c[0x0][0x1ec], R0 ;  /* 0x00007b0003007a24 */ /* 0x040fe400078e0200 */
[----:B------:R-:W-:Y:S01]  /*66a0*/  IMAD.WIDE.U32 R4, R3, c[0x0][0x1e8], R4 ;  /* 0x00007a0003047a25 */ /* 0x000fe200078e0004 */
[----:B------:R-:W-:-:S03]  /*66b0*/  MOV R3, c[0x0][0x1e8] ;  /* 0x00007a0000037a02 */ /* 0x000fc60000000f00 */
[----:B------:R-:W-:Y:S01]  /*66c0*/  IMAD.IADD R2, R0, 0x1, R5 ;  /* 0x0000000100027824 */ /* 0x000fe200078e0205 */
[C---:B------:R-:W-:Y:S02]  /*66d0*/  LEA R6, P0, R4.reuse, c[0x0][0x1d0], 0x1 ;  /* 0x0000740004067a11 */ /* 0x040fe400078008ff */
[----:B------:R-:W-:Y:S02]  /*66e0*/  MOV R0, c[0x0][0x1ec] ;  /* 0x00007b0000007a02 */ /* 0x000fe40000000f00 */
[----:B------:R-:W-:Y:S02]  /*66f0*/  LEA.HI.X R7, R4, c[0x0][0x1d4], R2, 0x1, P0 ;  /* 0x0000750004077a11 */ /* 0x000fe400000f0c02 */
[----:B------:R-:W-:-:S03]  /*6700*/  LEA R2, P0, R3, R6, 0x6 ;  /* 0x0000000603027211 */ /* 0x000fc600078030ff */
[----:B--2---:R-:W-:Y:S01]  /*6710*/  STG.E.128 [R6.64], R28 ;  /* 0x0000001c06007986 */ /* 0x004fe2000c101d0a */
[----:B------:R-:W-:-:S03]  /*6720*/  LEA.HI.X R3, R3, R7, R0, 0x6, P0 ;  /* 0x0000000703037211 */ /* 0x000fc600000f3400 */
[----:B-1----:R-:W-:Y:S04]  /*6730*/  STG.E.128 [R6.64+0x40], R20 ;  /* 0x0000401406007986 */ /* 0x002fe8000c101d0a */
[----:B------:R-:W-:Y:S04]  /*6740*/  STG.E.128 [R6.64+0x80], R12 ;  /* 0x0000800c06007986 */ /* 0x000fe8000c101d0a */
[----:B------:R-:W-:Y:S04]  /*6750*/  STG.E.128 [R2.64], R24 ;  /* 0x0000001802007986 */ /* 0x000fe8000c101d0a */
[----:B----4-:R-:W-:Y:S04]  /*6760*/  STG.E.128 [R2.64+0x40], R16 ;  /* 0x0000401002007986 */ /* 0x010fe8000c101d0a */
[----:B------:R-:W-:Y:S01]  /*6770*/  STG.E.128 [R2.64+0x80], R32 ;  /* 0x0000802002007986 */ /* 0x000fe2000c101d0a */
[----:B------:R-:W-:Y:S05]  /*6780*/  EXIT ;  /* 0x000000000000794d */ /* 0x000fea0003800000 */
.L_x_4788:
        /* <DEDUP_REMOVED lines=15> */
.L_x_6156:


//--------------------- .text._ZN5flash24flash_fwd_splitkv_kernelI23Flash_fwd_kernel_traitsILi96ELi64ELi64ELi4ELb0ELb0EN7cutlass6half_tE19Flash_kernel_traitsILi96ELi64ELi64ELi4ES3_EELb1ELb0ELb0ELb1ELb1ELb1ELb0ELb0EEEvNS_16Flash_fwd_paramsE --------------------------
	.section	.text._ZN5flash24flash_fwd_splitkv_kernelI23Flash_fwd_kernel_traitsILi96ELi64ELi64ELi4ELb0ELb0EN7cutlass6half_tE19Flash_kernel_traitsILi96ELi64ELi64ELi4ES3_EELb1ELb0ELb0ELb1ELb1ELb1ELb0ELb0EEEvNS_16Flash_fwd_paramsE,"ax",@progbits
	.sectioninfo	@"SHI_REGISTERS=168"
	.align	128
        .global         _ZN5flash24flash_fwd_splitkv_kernelI23Flash_fwd_kernel_traitsILi96ELi64ELi64ELi4ELb0ELb0EN7cutlass6half_tE19Flash_kernel_traitsILi96ELi64ELi64ELi4ES3_EELb1ELb0ELb0ELb1ELb1ELb1ELb0ELb0EEEvNS_16Flash_fwd_paramsE
        .type           _ZN5flash24flash_fwd_splitkv_kernelI23Flash_fwd_kernel_traitsILi96ELi64ELi64ELi4ELb0ELb0EN7cutlass6half_tE19Flash_kernel_traitsILi96ELi64ELi64ELi4ES3_EELb1ELb0ELb0ELb1ELb1ELb1ELb0ELb0EEEvNS_16Flash_fwd_paramsE,@function
        .size           _ZN5flash24flash_fwd_splitkv_kernelI23Flash_fwd_kernel_traitsILi96ELi64ELi64ELi4ELb0ELb0EN7cutlass6half_tE19Flash_kernel_traitsILi96ELi64ELi64ELi4ES3_EELb1ELb0ELb0ELb1ELb1ELb1ELb0ELb0EEEvNS_16Flash_fwd_paramsE,(.L_x_6157 - _ZN5flash24flash_fwd_splitkv_kernelI23Flash_fwd_kernel_traitsILi96ELi64ELi64ELi4ELb0ELb0EN7cutlass6half_tE19Flash_kernel_traitsILi96ELi64ELi64ELi4ES3_EELb1ELb0ELb0ELb1ELb1ELb1ELb0ELb0EEEvNS_16Flash_fwd_paramsE)
        .other          _ZN5flash24flash_fwd_splitkv_kernelI23Flash_fwd_kernel_traitsILi96ELi64ELi64ELi4ELb0ELb0EN7cutlass6half_tE19Flash_kernel_traitsILi96ELi64ELi64ELi4ES3_EELb1ELb0ELb0ELb1ELb1ELb1ELb0ELb0EEEvNS_16Flash_fwd_paramsE,@"STO_CUDA_ENTRY STV_DEFAULT"
_ZN5flash24flash_fwd_splitkv_kernelI23Flash_fwd_kernel_traitsILi96ELi64ELi64ELi4ELb0ELb0EN7cutlass6half_tE19Flash_kernel_traitsILi96ELi64ELi64ELi4ES3_EELb1ELb0ELb0ELb1ELb1ELb1ELb0ELb0EEEvNS_16Flash_fwd_paramsE:
.text._ZN5flash24flash_fwd_splitkv_kernelI23Flash_fwd_kernel_traitsILi96ELi64ELi64ELi4ELb0ELb0EN7cutlass6half_tE19Flash_kernel_traitsILi96ELi64ELi64ELi4ES3_EELb1ELb0ELb0ELb1ELb1ELb1ELb0ELb0EEEvNS_16Flash_fwd_paramsE:
        /* <DEDUP_REMOVED lines=103> */
.L_x_4789:
        /* <DEDUP_REMOVED lines=19> */
.L_x_4790:
        /* <DEDUP_REMOVED lines=66> */
[----:B------:R-:W-:Y:S01]  /*0bc0*/  IMAD.MOV.U32 R22, RZ, RZ, R8 ;  /* 0x000000ffff167224 */ /* 0x000fe200078e0008 */
[----:B------:R-:W-:Y:S01]  /*0bd0*/  IADD3 R25, R25, R7, RZ ;  /* 0x0000000719197210 */ /* 0x000fe20007ffe0ff */
[----:B------:R-:W-:-:S04]  /*0be0*/  IMAD R7, R3, c[0x0][0x1b0], RZ ;  /* 0x00006c0003077a24 */ /* 0x000fc800078e02ff */
[C---:B------:R-:W-:Y:S02]  /*0bf0*/  IMAD R7, R6.reuse, c[0x0][0x1b4], R7 ;  /* 0x00006d0006077a24 */ /* 0x040fe400078e0207 */
[----:B------:R-:W-:-:S04]  /*0c00*/  IMAD.WIDE.U32 R24, R6, c[0x0][0x1b0], R24 ;  /* 0x00006c0006187a25 */ /* 0x000fc800078e0018 */
[----:B------:R-:W-:Y:S01]  /*0c10*/  IMAD.IADD R7, R25, 0x1, R7 ;  /* 0x0000000119077824 */ /* 0x000fe200078e0207 */
[----:B------:R-:W-:Y:S05]  /*0c20*/  BRA `(.L_x_4792) ;  /* 0x0000034000007947 */ /* 0x000fea0003800000 */
.L_x_4791:
        /* <DEDUP_REMOVED lines=42> */
[----:B------:R-:W-:-:S02]  /*0ed0*/  IADD3 R15, R15, R4, RZ ;  /* 0x000000040f0f7210 */ /* 0x000fc40007ffe0ff */
[----:B------:R-:W-:Y:S01]  /*0ee0*/  MOV R8, R16 ;  /* 0x0000001000087202 */ /* 0x000fe20000000f00 */
[----:B------:R-:W-:Y:S02]  /*0ef0*/  IMAD R7, R3, c[0x0][0x1b0], RZ ;  /* 0x00006c0003077a24 */ /* 0x000fe400078e02ff */
[----:B------:R-:W-:-:S04]  /*0f00*/  IMAD.WIDE.U32 R24, R6, c[0x0][0x1b0], R14 ;  /* 0x00006c0006187a25 */ /* 0x000fc800078e000e */
[----:B------:R-:W-:-:S04]  /*0f10*/  IMAD.WIDE.U32 R8, R0, c[0x0][0x188], R8 ;  /* 0x0000620000087a25 */ /* 0x000fc800078e0008 */
[----:B------:R-:W-:Y:S01]  /*0f20*/  IMAD R7, R6, c[0x0][0x1b4], R7 ;  /* 0x00006d0006077a24 */ /* 0x000fe200078e0207 */
[----:B------:R-:W-:Y:S01]  /*0f30*/  MOV R22, R8 ;  /* 0x0000000800167202 */ /* 0x000fe20000000f00 */
[----:B------:R-:W-:-:S03]  /*0f40*/  IMAD R23, R0, c[0x0][0x18c], R23 ;  /* 0x0000630000177a24 */ /* 0x000fc600078e0217 */
[----:B------:R-:W-:Y:S01]  /*0f50*/  IADD3 R7, R25, R7, RZ ;  /* 0x0000000719077210 */ /* 0x000fe20007ffe0ff */
[----:B------:R-:W-:Y:S02]  /*0f60*/  IMAD.IADD R23, R9, 0x1, R23 ;  /* 0x0000000109177824 */ /* 0x000fe400078e0217 */
.L_x_4792:
[----:B------:R-:W-:Y:S01]  /*0f70*/  SHF.R.S32.HI R101, RZ, 0x1f, R100 ;  /* 0x0000001fff657819 */ /* 0x000fe20000011464 */
[----:B------:R-:W-:Y:S02]  /*0f80*/  IMAD R3, R3, c[0x0][0x1b8], RZ ;  /* 0x00006e0003037a24 */ /* 0x000fe400078e02ff */
[----:B------:R-:W-:Y:S01]  /*0f90*/  IMAD.MOV.U32 R123, RZ, RZ, 0x6 ;  /* 0x00000006ff7b7424 */ /* 0x000fe200078e00ff */
[CC--:B------:R-:W-:Y:S01]  /*0fa0*/  LEA.HI R27, R101.reuse, R100.reuse, RZ, 0x2 ;  /* 0x00000064651b7211 */ /* 0x0c0fe200078f10ff */
[----:B------:R-:W-:Y:S01]  /*0fb0*/  IMAD R3, R6, c[0x0][0x1bc], R3 ;  /* 0x00006f0006037a24 */ /* 0x000fe200078e0203 */
[-C--:B------:R-:W-:Y:S02]  /*0fc0*/  LEA.HI R9, R101, R100.reuse, RZ, 0x3 ;  /* 0x0000006465097211 */ /* 0x080fe400078f18ff */
[----:B------:R-:W-:Y:S02]  /*0fd0*/  LOP3.LUT R17, R27, 0xfffffffc, RZ, 0xc0, !PT ;  /* 0xfffffffc1b117812 */ /* 0x000fe400078ec0ff */
[----:B------:R-:W-:-:S02]  /*0fe0*/  LEA.HI R21, R101, R100, RZ, 0x4 ;  /* 0x0000006465157211 */ /* 0x000fc400078f20ff */
[----:B------:R-:W-:Y:S01]  /*0ff0*/  SHF.R.S32.HI R15, RZ, 0x3, R9 ;  /* 0x00000003ff0f7819 */ /* 0x000fe20000011409 */
[----:B------:R-:W-:Y:S01]  /*1000*/  IMAD.IADD R126, R100, 0x1, -R17 ;  /* 0x00000001647e7824 */ /* 0x000fe200078e0a11 */
[----:B------:R-:W-:Y:S02]  /*1010*/  SHF.R.S32.HI R0, RZ, 0x4, R21 ;  /* 0x00000004ff007819 */ /* 0x000fe40000011415 */
[----:B------:R-:W-:Y:S01]  /*1020*/  SHF.R.S32.HI R18, RZ, 0x2, R27 ;  /* 0x00000002ff127819 */ /* 0x000fe2000001141b */
[----:B------:R-:W-:Y:S01]  /*1030*/  IMAD.SHL.U32 R126, R126, 0x8, RZ ;  /* 0x000000087e7e7824 */ /* 0x000fe200078e00ff */
[----:B------:R-:W-:Y:S01]  /*1040*/  LEA.HI R10, R21, R0, RZ, 0x1 ;  /* 0x00000000150a7211 */ /* 0x000fe200078f08ff */
[----:B------:R-:W-:Y:S01]  /*1050*/  IMAD.SHL.U32 R15, R15, 0x40, RZ ;  /* 0x000000400f0f7824 */ /* 0x000fe200078e00ff */
[----:B------:R-:W-:Y:S02]  /*1060*/  SHF.R.S32.HI R17, RZ, 0x1f, R30 ;  /* 0x0000001fff117819 */ /* 0x000fe4000001141e */
[----:B------:R-:W-:-:S02]  /*1070*/  SHF.R.S32.HI R127, RZ, 0x1f, R126 ;  /* 0x0000001fff7f7819 */ /* 0x000fc4000001147e */
[----:B------:R-:W-:Y:S01]  /*1080*/  IADD3 R24, P1, R126, R24, RZ ;  /* 0x000000187e187210 */ /* 0x000fe20007f3e0ff */
[----:B------:R-:W-:Y:S01]  /*1090*/  IMAD R17, R17, c[0x0][0x178], RZ ;  /* 0x00005e0011117a24 */ /* 0x000fe200078e02ff */
[----:B------:R-:W-:Y:S02]  /*10a0*/  LOP3.LUT R10, R10, 0xfffffffe, RZ, 0xc0, !PT ;  /* 0xfffffffe0a0a7812 */ /* 0x000fe400078ec0ff */
[----:B------:R-:W-:Y:S01]  /*10b0*/  LOP3.LUT R15, R15, 0xc0, RZ, 0xc0, !PT ;  /* 0x000000c00f0f7812 */ /* 0x000fe200078ec0ff */
[----:B------:R-:W-:Y:S01]  /*10c0*/  IMAD.X R25, R127, 0x1, R7, P1 ;  /* 0x000000017f197824 */ /* 0x000fe200008e0607 */
[----:B------:R-:W-:Y:S01]  /*10d0*/  LOP3.LUT R7, R9, 0xfffffff8, RZ, 0xc0, !PT ;  /* 0xfffffff809077812 */ /* 0x000fe200078ec0ff */
[----:B------:R-:W-:Y:S01]  /*10e0*/  IMAD.IADD R10, R0, 0x1, -R10 ;  /* 0x00000001000a7824 */ /* 0x000fe200078e0a0a */
[--C-:B------:R-:W-:Y:S01]  /*10f0*/  LOP3.LUT R0, R15, 0x18, R126.reuse, 0xf8, !PT ;  /* 0x000000180f007812 */ /* 0x100fe200078ef87e */
[----:B------:R-:W-:Y:S01]  /*1100*/  IMAD R17, R30, c[0x0][0x17c], R17 ;  /* 0x00005f001e117a24 */ /* 0x000fe200078e0211 */
[----:B------:R-:W-:Y:S01]  /*1110*/  LEA.HI R27, R27, R18, RZ, 0x1 ;  /* 0x000000121b1b7211 */ /* 0x000fe200078f08ff */
[----:B------:R-:W-:Y:S01]  /*1120*/  IMAD.IADD R16, R100, 0x1, -R7 ;  /* 0x0000000164107824 */ /* 0x000fe200078e0a07 */
[----:B------:R-:W-:Y:S01]  /*1130*/  SHF.R.U32.HI R15, RZ, 0x3, R15 ;  /* 0x00000003ff0f7819 */ /* 0x000fe2000001160f */
[----:B------:R-:W-:Y:S01]  /*1140*/  IMAD.WIDE.U32 R30, R30, c[0x0][0x178], R126 ;  /* 0x00005e001e1e7a25 */ /* 0x000fe200078e007e */
[----:B------:R-:W-:-:S02]  /*1150*/  LOP3.LUT R21, R21, 0xfffffff0, RZ, 0xc0, !PT ;  /* 0xfffffff015157812 */ /* 0x000fc400078ec0ff */
[----:B------:R-:W-:Y:S01]  /*1160*/  LEA.HI R4, R16, R16, RZ, 0x1 ;  /* 0x0000001010047211 */ /* 0x000fe200078f08ff */
[----:B------:R-:W-:Y:S01]  /*1170*/  IMAD.IADD R31, R31, 0x1, R17 ;  /* 0x000000011f1f7824 */ /* 0x000fe200078e0211 */
[----:B------:R-:W-:Y:S01]  /*1180*/  LEA.HI R101, R101, R100, RZ, 0x5 ;  /* 0x0000006465657211 */ /* 0x000fe200078f28ff */
[----:B------:R-:W-:Y:S01]  /*1190*/  IMAD.IADD R21, R100, 0x1, -R21 ;  /* 0x0000000164157824 */ /* 0x000fe200078e0a15 */
[----:B------:R-:W-:Y:S01]  /*11a0*/  LOP3.LUT R27, R27, 0x7fffffe, RZ, 0xc0, !PT ;  /* 0x07fffffe1b1b7812 */ /* 0x000fe200078ec0ff */
[----:B------:R-:W-:Y:S01]  /*11b0*/  IMAD.WIDE.U32 R30, R11, c[0x0][0x1a8], R30 ;  /* 0x00006a000b1e7a25 */ /* 0x000fe200078e001e */
[----:B------:R-:W-:Y:S02]  /*11c0*/  LOP3.LUT R15, R0, R15, RZ, 0x3c, !PT ;  /* 0x0000000f000f7212 */ /* 0x000fe400078e3cff */
[----:B------:R-:W-:Y:S01]  /*11d0*/  LOP3.LUT R7, R4, 0x3fffffe, RZ, 0xc0, !PT ;  /* 0x03fffffe04077812 */ /* 0x000fe200078ec0ff */
[----:B------:R-:W-:Y:S01]  /*11e0*/  IMAD.IADD R27, R18, 0x1, -R27 ;  /* 0x00000001121b7824 */ /* 0x000fe200078e0a1b */
[----:B------:R-:W-:Y:S01]  /*11f0*/  IADD3 R22, P0, R126, R22, RZ ;  /* 0x000000167e167210 */ /* 0x000fe20007f1e0ff */
[----:B------:R-:W-:Y:S01]  /*1200*/  IMAD.WIDE.U32 R24, R18, c[0x0][0x198], R24 ;  /* 0x0000660012187a25 */ /* 0x000fe200078e0018 */
[----:B------:R-:W-:-:S02]  /*1210*/  SHF.R.S32.HI R0, RZ, 0x1f, R11 ;  /* 0x0000001fff007819 */ /* 0x000fc4000001140b */
[----:B------:R-:W-:Y:S01]  /*1220*/  SHF.R.S32.HI R102, RZ, 0x5, R101 ;  /* 0x00000005ff667819 */ /* 0x000fe20000011465 */
[----:B------:R-:W-:Y:S01]  /*1230*/  IMAD.IADD R7, R16, 0x1, -R7 ;  /* 0x0000000110077824 */ /* 0x000fe200078e0a07 */
[----:B------:R-:W-:Y:S01]  /*1240*/  SHF.R.S32.HI R19, RZ, 0x1f, R18 ;  /* 0x0000001fff137819 */ /* 0x000fe20000011412 */
[----:B------:R-:W-:Y:S01]  /*1250*/  IMAD.X R23, R127, 0x1, R23, P0 ;  /* 0x000000017f177824 */ /* 0x000fe200000e0617 */
        /* <DEDUP_REMOVED lines=20> */
[----:B------:R-:W-:Y:S01]  /*13a0*/  IMAD R13, R18, c[0x0][0x19c], R13 ;  /* 0x00006700120d7a24 */ /* 0x000fe200078e020d */
[----:B------:R-:W-:Y:S01]  /*13b0*/  SHF.R.S32.HI R133, RZ, 0x1f, R101 ;  /* 0x0000001fff857819 */ /* 0x000fe20000011465 */
[----:B------:R-:W-:-:S03]  /*13c0*/  IMAD.WIDE.U32 R22, R6, c[0x0][0x1b8], R22 ;  /* 0x00006e0006167a25 */ /* 0x000fc600078e0016 */
[----:B------:R-:W-:Y:S01]  /*13d0*/  LEA.HI R133, R133, R102, RZ, 0x2 ;  /* 0x0000006685857211 */ /* 0x000fe200078f10ff */
[C---:B------:R-:W-:Y:S02]  /*13e0*/  IMAD R17, R28.reuse, c[0x0][0x194], R17 ;  /* 0x000065001c117a24 */ /* 0x040fe400078e0211 */
[----:B------:R-:W-:Y:S01]  /*13f0*/  IMAD.WIDE.U32 R28, R28, c[0x0][0x190], R30 ;  /* 0x000064001c1c7a25 */ /* 0x000fe200078e001e */
[----:B------:R-:W-:-:S03]  /*1400*/  LOP3.LUT R133, R133, 0xfffffffc, RZ, 0xc0, !PT ;  /* 0xfffffffc85857812 */ /* 0x000fc600078ec0ff */
        /* <DEDUP_REMOVED lines=44> */
[----:B------:R-:W-:Y:S01]  /*16d0*/  LOP3.LUT R7, R10, R7, RZ, 0x3c, !PT ;  /* 0x000000070a077212 */ /* 0x000fe200078e3cff */
[----:B------:R-:W-:Y:S01]  /*16e0*/  IMAD.MOV.U32 R3, RZ, RZ, 0x20 ;  /* 0x00000020ff037424 */ /* 0x000fe200078e00ff */
[----:B------:R-:W-:Y:S01]  /*16f0*/  LEA.HI.X R131, R22, c[0x0][0x174], R13, 0x1, P0 ;  /* 0x00005d0016837a11 */ /* 0x000fe200000f0c0d */
[----:B------:R3:W-:Y:S01]  /*1700*/  LDGSTS.E.BYPASS.LTC128B.128 [R124+0x4000], [R134.64+0x40] ;  /* 0x04000040867c7fae */ /* 0x0007e2000b901d4a */
[----:B------:R-:W-:Y:S01]  /*1710*/  SHF.L.U64.HI R123, R8, R123, c[0x0][0x1a4] ;  /* 0x00006900087b7619 */ /* 0x000fe2000001027b */
[----:B------:R-:W-:Y:S01]  /*1720*/  IMAD R103, R102, 0x10, R103 ;  /* 0x0000001066677824 */ /* 0x000fe200078e0267 */
[----:B------:R-:W-:Y:S01]  /*1730*/  LEA R8, P0, R8, R130, 0x6 ;  /* 0x0000008208087211 */ /* 0x000fe200078030ff */
[----:B------:R3:W-:Y:S01]  /*1740*/  LDGSTS.E.BYPASS.LTC128B.128 [R124+0x5000], [R134.64+0x80] ;  /* 0x05000080867c7fae */ /* 0x0007e2000b901d4a */
[----:B------:R-:W-:Y:S01]  /*1750*/  IMAD.IADD R133, R102, 0x1, -R133 ;  /* 0x0000000166857824 */ /* 0x000fe200078e0a85 */
[----:B-1----:R-:W-:-:S02]  /*1760*/  LOP3.LUT R16, R12, 0xc0, RZ, 0xc0, !PT ;  /* 0x000000c00c107812 */ /* 0x002fc400078ec0ff */
[----:B------:R1:W-:Y:S01]  /*1770*/  LDGSTS.E.BYPASS.LTC128B.128 [R124+0x3800], [R14.64] ;  /* 0x038000000e7c7fae */ /* 0x0003e2000b901d4a */
[----:B------:R-:W-:Y:S01]  /*1780*/  IMAD.MOV.U32 R125, RZ, RZ, R131 ;  /* 0x000000ffff7d7224 */ /* 0x000fe200078e0083 */
[----:B------:R-:W-:Y:S02]  /*1790*/  LOP3.LUT R12, R16, 0x8, R9, 0xf8, !PT ;  /* 0x00000008100c7812 */ /* 0x000fe400078ef809 */
        /* <DEDUP_REMOVED lines=11> */
[----:B------:R-:W-:Y:S01]  /*1850*/  IMAD.SHL.U32 R104, R0, 0x2, RZ ;  /* 0x0000000200687824 */ /* 0x000fe200078e00ff */
[----:B------:R-:W-:Y:S01]  /*1860*/  SEL R4, R3, 0xffffffe0, !P1 ;  /* 0xffffffe003047807 */ /* 0x000fe20004800000 */
[----:B------:R-:W-:Y:S01]  /*1870*/  IMAD.SHL.U32 R121, R121, 0x2, RZ ;  /* 0x0000000279797824 */ /* 0x000fe200078e00ff */
[----:B------:R-:W-:Y:S01]  /*1880*/  SEL R3, R3, 0xffffffe0, !P0 ;  /* 0xffffffe003037807 */ /* 0x000fe20004000000 */
[----:B------:R-:W-:Y:S01]  /*1890*/  IMAD R98, R98, 0x20, R97 ;  /* 0x0000002062627824 */ /* 0x000fe200078e0261 */
[----:B------:R-:W-:Y:S01]  /*18a0*/  LEA R120, R0, 0x3000, 0x1 ;  /* 0x0000300000787811 */ /* 0x000fe200078e08ff */
[----:B------:R-:W-:Y:S02]  /*18b0*/  IMAD.IADD R119, R121, 0x1, R4 ;  /* 0x0000000179777824 */ /* 0x000fe400078e0204 */
[----:B------:R-:W-:-:S02]  /*18c0*/  IMAD.IADD R117, R7, 0x1, R98 ;  /* 0x0000000107757824 */ /* 0x000fc400078e0262 */
        /* <DEDUP_REMOVED lines=12> */
[----:B--2---:R-:W-:Y:S04]  /*1990*/  LDSM.16.M88.4 R16, [R121] ;  /* 0x000000007910783b */ /* 0x004fe80000000200 */
[----:B------:R-:W2:Y:S04]  /*19a0*/  LDSM.16.M88.4 R28, [R104+0x3000] ;  /* 0x00300000681c783b */ /* 0x000ea80000000200 */
[----:B------:R-:W-:Y:S04]  /*19b0*/  LDSM.16.M88.4 R80, [R119] ;  /* 0x000000007750783b */ /* 0x000fe80000000200 */
[----:B------:R-:W-:Y:S04]  /*19c0*/  LDSM.16.M88.4 R24, [R118] ;  /* 0x000000007618783b */ /* 0x000fe80000000200 */
[----:B------:R-:W5:Y:S04]  /*19d0*/  LDSM.16.M88.4 R48, [R104+0x3400] ;  /* 0x003400006830783b */ /* 0x000f680000000200 */
[----:B------:R-:W-:Y:S04]  /*19e0*/  LDSM.16.M88.4 R56, [R121+0x1000] ;  /* 0x001000007938783b */ /* 0x000fe80000000200 */
[----:B----4-:R-:W4:Y:S04]  /*19f0*/  LDSM.16.M88.4 R8, [R104+0x4000] ;  /* 0x004000006808783b */ /* 0x010f280000000200 */
[----:B-1----:R-:W1:Y:S04]  /*1a00*/  LDSM.16.M88.4 R12, [R118+0x400] ;  /* 0x00040000760c783b */ /* 0x002e680000000200 */
[----:B------:R-:W1:Y:S04]  /*1a10*/  LDSM.16.M88.4 R64, [R104+0x3800] ;  /* 0x003800006840783b */ /* 0x000e680000000200 */
[----:B------:R-:W-:Y:S04]  /*1a20*/  LDSM.16.M88.4 R44, [R119+0x1000] ;  /* 0x00100000772c783b */ /* 0x000fe80000000200 */
[----:B------:R-:W1:Y:S01]  /*1a30*/  LDSM.16.M88.4 R32, [R118+0x1000] ;  /* 0x001000007620783b */ /* 0x000e620000000200 */
[C---:B--2---:R-:W-:Y:S03]  /*1a40*/  HMMA.16816.F32 R20, R16.reuse, R28, RZ ;  /* 0x0000001c1014723c */ /* 0x044fe600000018ff */
[----:B------:R-:W2:Y:S04]  /*1a50*/  LDSM.16.M88.4 R92, [R104+0x4400] ;  /* 0x00440000685c783b */ /* 0x000ea80000000200 */
[----:B------:R-:W1:Y:S01]  /*1a60*/  LDSM.16.M88.4 R76, [R118+0x800] ;  /* 0x00080000764c783b */ /* 0x000e620000000200 */
[C---:B------:R-:W-:Y:S03]  /*1a70*/  HMMA.16816.F32 R28, R16.reuse, R30, RZ ;  /* 0x0000001e101c723c */ /* 0x040fe600000018ff */
[----:B------:R-:W-:Y:S04]  /*1a80*/  LDSM.16.M88.4 R88, [R104+0x5000] ;  /* 0x005000006858783b */ /* 0x000fe80000000200 */
[----:B------:R-:W-:Y:S01]  /*1a90*/  LDSM.16.M88.4 R84, [R104+0x3c00] ;  /* 0x003c00006854783b */ /* 0x000fe20000000200 */
[----:B-----5:R-:W-:Y:S03]  /*1aa0*/  HMMA.16816.F32 R36, R16, R48, RZ ;  /* 0x000000301024723c */ /* 0x020fe600000018ff */
[----:B------:R-:W-:Y:S04]  /*1ab0*/  LDSM.16.M88.4 R40, [R118+0x1400] ;  /* 0x001400007628783b */ /* 0x000fe80000000200 */
[----:B------:R-:W-:Y:S01]  /*1ac0*/  LDSM.16.M88.4 R52, [R104+0x4800] ;  /* 0x004800006834783b */ /* 0x000fe20000000200 */
[C---:B------:R-:W-:Y:S03]  /*1ad0*/  HMMA.16816.F32 R20, R80.reuse, R24, R20 ;  /* 0x000000185014723c */ /* 0x040fe60000001814 */
[----:B------:R-:W-:Y:S04]  /*1ae0*/  LDSM.16.M88.4 R72, [R118+0xc00] ;  /* 0x000c00007648783b */ /* 0x000fe80000000200 */
[----:B------:R-:W0:Y:S01]  /*1af0*/  LDGDEPBAR ;  /* 0x00000000000079af */ /* 0x000e220000000000 */
[----:B------:R-:W-:Y:S03]  /*1b00*/  HMMA.16816.F32 R28, R80, R26, R28 ;  /* 0x0000001a501c723c */ /* 0x000fe6000000181c */
[----:B------:R-:W-:Y:S05]  /*1b10*/  LDSM.16.M88.4 R24, [R118+0x2000] ;  /* 0x002000007618783b */ /* 0x000fea0000000200 */
[----:B------:R-:W-:Y:S08]  /*1b20*/  HMMA.16816.F32 R48, R16, R50, RZ ;  /* 0x000000321030723c */ /* 0x000ff000000018ff */
[C---:B----4-:R-:W-:Y:S08]  /*1b30*/  HMMA.16816.F32 R20, R56.reuse, R8, R20 ;  /* 0x000000083814723c */ /* 0x050ff00000001814 */
[----:B------:R-:W-:Y:S01]  /*1b40*/  HMMA.16816.F32 R28, R56, R10, R28 ;  /* 0x0000000a381c723c */ /* 0x000fe2000000181c */
[----:B------:R-:W-:Y:S07]  /*1b50*/  LDSM.16.M88.4 R8, [R119+0x2000] ;  /* 0x002000007708783b */ /* 0x000fee0000000200 */
[C---:B-1----:R-:W-:Y:S08]  /*1b60*/  HMMA.16816.F32 R36, R80.reuse, R12, R36 ;  /* 0x0000000c5024723c */ /* 0x042ff00000001824 */
[----:B------:R-:W-:Y:S01]  /*1b70*/  HMMA.16816.F32 R48, R80, R14, R48 ;  /* 0x0000000e5030723c */ /* 0x000fe20000001830 */
[----:B------:R-:W1:Y:S07]  /*1b80*/  LDSM.16.M88.4 R12, [R121+0x2000] ;  /* 0x00200000790c783b */ /* 0x000e6e0000000200 */
[----:B------:R-:W-:Y:S08]  /*1b90*/  HMMA.16816.F32 R68, R16, R64, RZ ;  /* 0x000000401044723c */ /* 0x000ff000000018ff */
[----:B------:R-:W-:Y:S08]  /*1ba0*/  HMMA.16816.F32 R20, R44, R32, R20 ;  /* 0x000000202c14723c */ /* 0x000ff00000001814 */
[----:B------:R-:W-:Y:S08]  /*1bb0*/  HMMA.16816.F32 R64, R16, R66, RZ ;  /* 0x000000421040723c */ /* 0x000ff000000018ff */
[----:B------:R-:W-:Y:S01]  /*1bc0*/  HMMA.16816.F32 R28, R44, R34, R28 ;  /* 0x000000222c1c723c */ /* 0x000fe2000000181c */
[----:B------:R-:W4:Y:S07]  /*1bd0*/  LDSM.16.M88.4 R32, [R104+0x5400] ;  /* 0x005400006820783b */ /* 0x000f2e0000000200 */
[----:B--2---:R-:W-:Y:S08]  /*1be0*/  HMMA.16816.F32 R36, R56, R92, R36 ;  /* 0x0000005c3824723c */ /* 0x004ff00000001824 */
[----:B------:R-:W-:Y:S08]  /*1bf0*/  HMMA.16816.F32 R68, R80, R76, R68 ;  /* 0x0000004c5044723c */ /* 0x000ff00000001844 */
[----:B-1----:R-:W-:Y:S08]  /*1c00*/  HMMA.16816.F32 R20, R12, R88, R20 ;  /* 0x000000580c14723c */ /* 0x002ff00000001814 */
[----:B------:R-:W-:Y:S08]  /*1c10*/  HMMA.16816.F32 R48, R56, R94, R48 ;  /* 0x0000005e3830723c */ /* 0x000ff00000001830 */
[----:B------:R-:W-:Y:S08]  /*1c20*/  HMMA.16816.F32 R60, R16, R84, RZ ;  /* 0x00000054103c723c */ /* 0x000ff000000018ff */
[----:B------:R-:W-:Y:S01]  /*1c30*/  HMMA.16816.F32 R64, R80, R78, R64 ;  /* 0x0000004e5040723c */ /* 0x000fe20000001840 */
[----:B------:R-:W1:Y:S07]  /*1c40*/  LDSM.16.M88.4 R76, [R118+0x1800] ;  /* 0x00180000764c783b */ /* 0x000e6e0000000200 */
[----:B------:R-:W-:Y:S08]  /*1c50*/  HMMA.16816.F32 R28, R12, R90, R28 ;  /* 0x0000005a0c1c723c */ /* 0x000ff0000000181c */
[----:B------:R-:W-:Y:S08]  /*1c60*/  HMMA.16816.F32 R36, R44, R40, R36 ;  /* 0x000000282c24723c */ /* 0x000ff00000001824 */
[----:B------:R-:W-:Y:S08]  /*1c70*/  HMMA.16816.F32 R68, R56, R52, R68 ;  /* 0x000000343844723c */ /* 0x000ff00000001844 */
[----:B------:R-:W-:Y:S08]  /*1c80*/  HMMA.16816.F32 R16, R16, R86, RZ ;  /* 0x000000561010723c */ /* 0x000ff000000018ff */
[----:B------:R-:W-:Y:S08]  /*1c90*/  HMMA.16816.F32 R20, R8, R24, R20 ;  /* 0x000000180814723c */ /* 0x000ff00000001814 */
[----:B------:R-:W-:Y:S01]  /*1ca0*/  HMMA.16816.F32 R48, R44, R42, R48 ;  /* 0x0000002a2c30723c */ /* 0x000fe20000001830 */
[----:B------:R-:W2:Y:S07]  /*1cb0*/  LDSM.16.M88.4 R40, [R104+0x4c00] ;  /* 0x004c00006828783b */ /* 0x000eae0000000200 */
[----:B------:R-:W-:Y:S01]  /*1cc0*/  HMMA.16816.F32 R84, R80, R72, R60 ;  /* 0x000000485054723c */ /* 0x000fe2000000183c */
[----:B------:R-:W5:Y:S07]  /*1cd0*/  LDSM.16.M88.4 R60, [R118+0x2400] ;  /* 0x00240000763c783b */ /* 0x000f6e0000000200 */
[----:B------:R-:W-:Y:S01]  /*1ce0*/  HMMA.16816.F32 R28, R8, R26, R28 ;  /* 0x0000001a081c723c */ /* 0x000fe2000000181c */
[----:B------:R-:W3:Y:S01]  /*1cf0*/  LDSM.16.M88.4 R24, [R104+0x5800] ;  /* 0x005800006818783b */ /* 0x000ee20000000200 */
[----:B------:R-:W-:-:S02]  /*1d00*/  FMUL.FTZ R0, R20, c[0x0][0x2ec] ;  /* 0x0000bb0014007a20 */ /* 0x000fc40000410000 */
[----:B------:R-:W-:Y:S02]  /*1d10*/  FMUL.FTZ R3, R21, c[0x0][0x2ec] ;  /* 0x0000bb0015037a20 */ /* 0x000fe40000410000 */
[----:B------:R-:W-:Y:S02]  /*1d20*/  FMUL.FTZ R52, R22, c[0x0][0x2ec] ;  /* 0x0000bb0016347a20 */ /* 0x000fe40000410000 */
[----:B----4-:R-:W-:Y:S01]  /*1d30*/  HMMA.16816.F32 R36, R12, R32, R36 ;  /* 0x000000200c24723c */ /* 0x010fe20000001824 */
[----:B------:R-:W-:Y:S01]  /*1d40*/  FMUL.FTZ R53, R23, c[0x0][0x2ec] ;  /* 0x0000bb0017357a20 */ /* 0x000fe20000410000 */
[----:B------:R-:W4:Y:S01]  /*1d50*/  MUFU.TANH R0, R0 ;  /* 0x0000000000007308 */ /* 0x000f220000002400 */
[----:B------:R-:W3:Y:S05]  /*1d60*/  LDSM.16.M88.4 R20, [R118+0x1c00] ;  /* 0x001c00007614783b */ /* 0x000eea0000000200 */
[----:B-1----:R-:W-:Y:S02]  /*1d70*/  HMMA.16816.F32 R68, R44, R76, R68 ;  /* 0x0000004c2c44723c */ /* 0x002fe40000001844 */
[----:B------:R-:W1:Y:S06]  /*1d80*/  MUFU.TANH R52, R52 ;  /* 0x0000003400347308 */ /* 0x000e6c0000002400 */
[----:B------:R-:W-:Y:S01]  /*1d90*/  HMMA.16816.F32 R16, R80, R74, R16 ;  /* 0x0000004a5010723c */ /* 0x000fe20000001810 */
[----:B------:R-:W-:Y:S01]  /*1da0*/  FMUL.FTZ R28, R28, c[0x0][0x2ec] ;  /* 0x0000bb001c1c7a20 */ /* 0x000fe20000410000 */
[----:B------:R-:W1:Y:S01]  /*1db0*/  MUFU.TANH R3, R3 ;  /* 0x0000000300037308 */ /* 0x000e620000002400 */
[----:B------:R-:W-:-:S05]  /*1dc0*/  FMUL.FTZ R29, R29, c[0x0][0x2ec] ;  /* 0x0000bb001d1d7a20 */ /* 0x000fca0000410000 */
[C---:B------:R-:W-:Y:S02]  /*1dd0*/  HMMA.16816.F32 R64, R56.reuse, R54, R64 ;  /* 0x000000363840723c */ /* 0x040fe40000001840 */
[----:B------:R-:W-:Y:S06]  /*1de0*/  MUFU.TANH R54, R29 ;  /* 0x0000001d00367308 */ /* 0x000fec0000002400 */
[----:B--2---:R-:W-:Y:S02]  /*1df0*/  HMMA.16816.F32 R84, R56, R40, R84 ;  /* 0x000000283854723c */ /* 0x004fe40000001854 */
[----:B------:R-:W2:Y:S05]  /*1e00*/  MUFU.TANH R53, R53 ;  /* 0x0000003500357308 */ /* 0x000eaa0000002400 */
[----:B------:R-:W-:Y:S01]  /*1e10*/  FMUL.FTZ R40, R30, c[0x0][0x2ec] ;  /* 0x0000bb001e287a20 */ /* 0x000fe20000410000 */
[----:B-----5:R-:W-:Y:S02]  /*1e20*/  HMMA.16816.F32 R36, R8, R60, R36 ;  /* 0x0000003c0824723c */ /* 0x020fe40000001824 */
[----:B------:R5:W1:Y:S06]  /*1e30*/  MUFU.TANH R60, R28 ;  /* 0x0000001c003c7308 */ /* 0x000a6c0000002400 */
[----:B---3--:R-:W-:Y:S02]  /*1e40*/  HMMA.16816.F32 R68, R12, R24, R68 ;  /* 0x000000180c44723c */ /* 0x008fe40000001844 */
[----:B------:R-:W3:Y:S05]  /*1e50*/  MUFU.TANH R40, R40 ;  /* 0x0000002800287308 */ /* 0x000eea0000002400 */
[----:B------:R-:W-:Y:S01]  /*1e60*/  FMUL.FTZ R24, R31, c[0x0][0x2ec] ;  /* 0x0000bb001f187a20 */ /* 0x000fe20000410000 */
[----:B------:R-:W-:Y:S01]  /*1e70*/  HMMA.16816.F32 R16, R56, R42, R16 ;  /* 0x0000002a3810723c */ /* 0x000fe20000001810 */
[----:B-----5:R-:W5:Y:S04]  /*1e80*/  LDSM.16.M88.4 R28, [R104+0x5c00] ;  /* 0x005c0000681c783b */ /* 0x020f680000000200 */
[----:B------:R-:W1:Y:S03]  /*1e90*/  MUFU.TANH R24, R24 ;  /* 0x0000001800187308 */ /* 0x000e660000002400 */
[----:B------:R-:W-:Y:S01]  /*1ea0*/  HMMA.16816.F32 R64, R44, R78, R64 ;  /* 0x0000004e2c40723c */ /* 0x000fe20000001840 */
[----:B------:R-:W-:-:S02]  /*1eb0*/  FMUL.FTZ R25, R36, c[0x0][0x2ec] ;  /* 0x0000bb0024197a20 */ /* 0x000fc40000410000 */
[----:B------:R-:W-:Y:S02]  /*1ec0*/  FMUL.FTZ R36, R37, c[0x0][0x2ec] ;  /* 0x0000bb0025247a20 */ /* 0x000fe40000410000 */
[----:B------:R-:W-:Y:S02]  /*1ed0*/  FMUL.FTZ R37, R38, c[0x0][0x2ec] ;  /* 0x0000bb0026257a20 */ /* 0x000fe40000410000 */
[----:B------:R-:W-:Y:S01]  /*1ee0*/  FMUL.FTZ R38, R39, c[0x0][0x2ec] ;  /* 0x0000bb0027267a20 */ /* 0x000fe20000410000 */
[----:B------:R-:W-:Y:S01]  /*1ef0*/  HMMA.16816.F32 R48, R12, R34, R48 ;  /* 0x000000220c30723c */ /* 0x000fe20000001830 */
[----:B------:R-:W1:Y:S01]  /*1f00*/  LDSM.16.M88.4 R32, [R118+0x2800] ;  /* 0x002800007620783b */ /* 0x000e620000000200 */
[----:B------:R-:W1:Y:S06]  /*1f10*/  MUFU.TANH R36, R36 ;  /* 0x0000002400247308 */ /* 0x000e6c0000002400 */
[C---:B------:R-:W-:Y:S02]  /*1f20*/  HMMA.16816.F32 R84, R44.reuse, R20, R84 ;  /* 0x000000142c54723c */ /* 0x040fe40000001854 */
[----:B------:R-:W1:Y:S05]  /*1f30*/  MUFU.TANH R38, R38 ;  /* 0x0000002600267308 */ /* 0x000e6a0000002400 */
[----:B------:R-:W-:Y:S01]  /*1f40*/  LOP3.LUT R21, R101, 0xffffffe0, RZ, 0xc0, !PT ;  /* 0xffffffe065157812 */ /* 0x000fe200078ec0ff */
[----:B------:R-:W-:Y:S02]  /*1f50*/  HMMA.16816.F32 R16, R44, R22, R16 ;  /* 0x000000162c10723c */ /* 0x000fe40000001810 */
[----:B------:R-:W1:Y:S02]  /*1f60*/  MUFU.TANH R25, R25 ;  /* 0x0000001900197308 */ /* 0x000e640000002400 */
[----:B------:R-:W-:-:S02]  /*1f70*/  IMAD.IADD R39, R100, 0x1, -R21 ;  /* 0x0000000164277824 */ /* 0x000fc400078e0a15 */
[----:B------:R-:W2:Y:S01]  /*1f80*/  LDSM.16.M88.4 R20, [R118+0x2c00] ;  /* 0x002c00007614783b */ /* 0x000ea20000000200 */
[----:B------:R-:W-:-:S04]  /*1f90*/  DEPBAR.LE SB0, 0x0 ;  /* 0x000080000000791a */ /* 0x000fc80000000000 */
[C---:B------:R-:W-:Y:S01]  /*1fa0*/  HMMA.16816.F32 R64, R12.reuse, R26, R64 ;  /* 0x0000001a0c40723c */ /* 0x040fe20000001840 */
[----:B------:R-:W-:Y:S01]  /*1fb0*/  SHF.R.S32.HI R42, RZ, 0x1f, R39 ;  /* 0x0000001fff2a7819 */ /* 0x000fe20000011427 */
[----:B------:R-:W1:Y:S03]  /*1fc0*/  MUFU.TANH R37, R37 ;  /* 0x0000002500257308 */ /* 0x000e660000002400 */
[----:B------:R-:W-:Y:S01]  /*1fd0*/  LEA.HI R42, R42, R39, RZ, 0x2 ;  /* 0x000000272a2a7211 */ /* 0x000fe200078f10ff */
[----:B------:R-:W-:Y:S02]  /*1fe0*/  IMAD.SHL.U32 R39, R100, 0x2, RZ ;  /* 0x0000000264277824 */ /* 0x000fe400078e00ff */
[----:B-----5:R-:W-:Y:S01]  /*1ff0*/  HMMA.16816.F32 R84, R12, R28, R84 ;  /* 0x0000001c0c54723c */ /* 0x020fe20000001854 */
[----:B------:R-:W-:-:S06]  /*2000*/  SHF.R.S32.HI R132, RZ, 0x2, R42 ;  /* 0x00000002ff847819 */ /* 0x000fcc000001142a */
[----:B------:R-:W-:Y:S01]  /*2010*/  IMAD.SHL.U32 R28, R96, 0x40, RZ ;  /* 0x00000040601c7824 */ /* 0x000fe200078e00ff */
[----:B------:R-:W-:Y:S04]  /*2020*/  HMMA.16816.F32 R48, R8, R62, R48 ;  /* 0x0000003e0830723c */ /* 0x000fe80000001830 */
[----:B------:R-:W-:-:S04]  /*2030*/  LOP3.LUT R39, R28, 0x6, R39, 0xf8, !PT ;  /* 0x000000061c277812 */ /* 0x000fc800078ef827 */
[----:B-1----:R-:W-:Y:S01]  /*2040*/  HMMA.16816.F32 R64, R8, R34, R64 ;  /* 0x000000220840723c */ /* 0x002fe20000001840 */
[----:B------:R-:W-:-:S06]  /*2050*/  IADD3 R41, R39, -0x40, RZ ;  /* 0xffffffc027297810 */ /* 0x000fcc0007ffe0ff */
[----:B------:R-:W-:Y:S01]  /*2060*/  IADD3 R34, R103, 0x1, R132 ;  /* 0x0000000167227810 */ /* 0x000fe20007ffe084 */
[----:B------:R-:W-:Y:S03]  /*2070*/  HMMA.16816.F32 R16, R12, R30, R16 ;  /* 0x0000001e0c10723c */ /* 0x000fe60000001810 */
[----:B------:R-:W-:-:S04]  /*2080*/  IADD3 R34, R99, -c[0x0][0x214], R34 ;  /* 0x8000850063227a10 */ /* 0x000fc80007ffe022 */
[----:B------:R-:W-:Y:S01]  /*2090*/  IADD3 R34, R34, c[0x0][0x2e8], RZ ;  /* 0x0000ba0022227a10 */ /* 0x000fe20007ffe0ff */
[C---:B------:R-:W-:Y:S01]  /*20a0*/  HMMA.16816.F32 R68, R8.reuse, R32, R68 ;  /* 0x000000200844723c */ /* 0x040fe20000001844 */
[----:B------:R-:W-:Y:S01]  /*20b0*/  IADD3 R12, R39, -0x38, RZ ;  /* 0xffffffc8270c7810 */ /* 0x000fe20007ffe0ff */
[----:B------:R-:W-:Y:S01]  /*20c0*/  FMUL.FTZ R27, R50, c[0x0][0x2ec] ;  /* 0x0000bb00321b7a20 */ /* 0x000fe20000410000 */
[C---:B------:R-:W-:Y:S01]  /*20d0*/  IADD3 R42, R34.reuse, 0x8, RZ ;  /* 0x00000008222a7810 */ /* 0x040fe20007ffe0ff */
[----:B------:R-:W-:Y:S01]  /*20e0*/  FMUL.FTZ R49, R49, c[0x0][0x2ec] ;  /* 0x0000bb0031317a20 */ /* 0x000fe20000410000 */
[-C--:B------:R-:W-:Y:S02]  /*20f0*/  IMNMX R34, R34, R99.reuse, PT ;  /* 0x0000006322227217 */ /* 0x080fe40003800200 */
[----:B------:R-:W-:Y:S01]  /*2100*/  IMNMX R29, R42, R99, PT ;  /* 0x000000632a1d7217 */ /* 0x000fe20003800200 */
[C---:B--2---:R-:W-:Y:S01]  /*2110*/  HMMA.16816.F32 R84, R8.reuse, R20, R84 ;  /* 0x000000140854723c */ /* 0x044fe20000001854 */
[CC--:B------:R-:W-:Y:S01]  /*2120*/  ISETP.GE.AND P0, PT, R41.reuse, R34.reuse, PT ;  /* 0x000000222900720c */ /* 0x0c0fe20003f06270 */
[----:B------:R-:W-:Y:S01]  /*2130*/  FMUL.FTZ R32, R48, c[0x0][0x2ec] ;  /* 0x0000bb0030207a20 */ /* 0x000fe20000410000 */
[-C--:B------:R-:W-:Y:S01]  /*2140*/  ISETP.GE.AND P5, PT, R41, R29.reuse, PT ;  /* 0x0000001d2900720c */ /* 0x080fe20003fa6270 */
[----:B------:R-:W-:Y:S01]  /*2150*/  FMUL.FTZ R33, R51, c[0x0][0x2ec] ;  /* 0x0000bb0033217a20 */ /* 0x000fe20000410000 */
[----:B------:R-:W-:Y:S01]  /*2160*/  IADD3 R41, R39, -0x3f, RZ ;  /* 0xffffffc127297810 */ /* 0x000fe20007ffe0ff */
[----:B------:R-:W-:Y:S01]  /*2170*/  MUFU.TANH R27, R27 ;  /* 0x0000001b001b7308 */ /* 0x000fe20000002400 */
[CC--:B------:R-:W-:Y:S01]  /*2180*/  ISETP.GE.AND P1, PT, R12.reuse, R34.reuse, PT ;  /* 0x000000220c00720c */ /* 0x0c0fe20003f26270 */
[----:B------:R-:W-:Y:S01]  /*2190*/  HMMA.16816.F32 R16, R8, R22, R16 ;  /* 0x000000160810723c */ /* 0x000fe20000001810 */
[-C--:B------:R-:W-:Y:S01]  /*21a0*/  ISETP.GE.AND P2, PT, R12, R29.reuse, PT ;  /* 0x0000001d0c00720c */ /* 0x080fe20003f46270 */
[----:B------:R-:W-:Y:S01]  /*21b0*/  FMUL.FTZ R65, R65, c[0x0][0x2ec] ;  /* 0x0000bb0041417a20 */ /* 0x000fe20000410000 */
[----:B------:R-:W-:Y:S01]  /*21c0*/  IADD3 R12, R39, -0x37, RZ ;  /* 0xffffffc9270c7810 */ /* 0x000fe20007ffe0ff */
[----:B------:R-:W-:Y:S01]  /*21d0*/  FMUL.FTZ R66, R66, c[0x0][0x2ec] ;  /* 0x0000bb0042427a20 */ /* 0x000fe20000410000 */
[CC--:B------:R-:W-:Y:S01]  /*21e0*/  ISETP.GE.AND P4, PT, R41.reuse, R34.reuse, PT ;  /* 0x000000222900720c */ /* 0x0c0fe20003f86270 */
[----:B------:R-:W1:Y:S01]  /*21f0*/  MUFU.TANH R32, R32 ;  /* 0x0000002000207308 */ /* 0x000e620000002400 */
[-C--:B------:R-:W-:Y:S01]  /*2200*/  ISETP.GE.AND P3, PT, R41, R29.reuse, PT ;  /* 0x0000001d2900720c */ /* 0x080fe20003f66270 */
[----:B------:R-:W-:Y:S01]  /*2210*/  FMUL.FTZ R35, R69, c[0x0][0x2ec] ;  /* 0x0000bb0045237a20 */ /* 0x000fe20000410000 */
[----:B------:R-:W-:Y:S01]  /*2220*/  IADD3 R13, R39, -0x30, RZ ;  /* 0xffffffd0270d7810 */ /* 0x000fe20007ffe0ff */
[----:B------:R-:W-:Y:S01]  /*2230*/  FMUL.FTZ R68, R68, c[0x0][0x2ec] ;  /* 0x0000bb0044447a20 */ /* 0x000fe20000410000 */
[----:B----4-:R-:W-:Y:S01]  /*2240*/  FSEL R0, R0, -INF , !P0 ;  /* 0xff80000000007808 */ /* 0x010fe20004000000 */
[----:B------:R-:W-:Y:S01]  /*2250*/  FMUL.FTZ R70, R70, c[0x0][0x2ec] ;  /* 0x0000bb0046467a20 */ /* 0x000fe20000410000 */
[----:B------:R-:W-:Y:S01]  /*2260*/  FSEL R52, R52, -INF , !P5 ;  /* 0xff80000034347808 */ /* 0x000fe20006800000 */
[----:B------:R-:W2:Y:S01]  /*2270*/  MUFU.TANH R26, R49 ;  /* 0x00000031001a7308 */ /* 0x000ea20000002400 */
[CC--:B------:R-:W-:Y:S01]  /*2280*/  ISETP.GE.AND P0, PT, R12.reuse, R34.reuse, PT ;  /* 0x000000220c00720c */ /* 0x0c0fe20003f06270 */
[----:B------:R-:W-:Y:S01]  /*2290*/  FMUL.FTZ R85, R85, c[0x0][0x2ec] ;  /* 0x0000bb0055557a20 */ /* 0x000fe20000410000 */
[-C--:B------:R-:W-:Y:S01]  /*22a0*/  ISETP.GE.AND P5, PT, R12, R29.reuse, PT ;  /* 0x0000001d0c00720c */ /* 0x080fe20003fa6270 */
        /* <DEDUP_REMOVED lines=8> */
[----:B------:R-:W-:Y:S01]  /*2330*/  FMUL.FTZ R84, R84, c[0x0][0x2ec] ;  /* 0x0000bb0054547a20 */ /* 0x000fe20000410000 */
[C---:B------:R-:W-:Y:S01]  /*2340*/  IADD3 R13, R39.reuse, -0x2f, RZ ;  /* 0xffffffd1270d7810 */ /* 0x040fe20007ffe0ff */
[----:B------:R-:W-:Y:S01]  /*2350*/  FMUL.FTZ R86, R86, c[0x0][0x2ec] ;  /* 0x0000bb0056567a20 */ /* 0x000fe20000410000 */
[----:B------:R-:W-:Y:S01]  /*2360*/  IADD3 R3, R39, -0x28, RZ ;  /* 0xffffffd827037810 */ /* 0x000fe20007ffe0ff */
[----:B------:R-:W5:Y:S01]  /*2370*/  MUFU.TANH R35, R35 ;  /* 0x0000002300237308 */ /* 0x000f620000002400 */
[----:B------:R-:W-:Y:S01]  /*2380*/  FSEL R60, R60, -INF , !P1 ;  /* 0xff8000003c3c7808 */ /* 0x000fe20004800000 */
[----:B------:R-:W-:Y:S01]  /*2390*/  FMUL.FTZ R87, R87, c[0x0][0x2ec] ;  /* 0x0000bb0057577a20 */ /* 0x000fe20000410000 */
[----:B---3--:R-:W-:Y:S01]  /*23a0*/  FSEL R31, R40, -INF , !P2 ;  /* 0xff800000281f7808 */ /* 0x008fe20005000000 */
[----:B------:R-:W-:Y:S01]  /*23b0*/  FMUL.FTZ R17, R17, c[0x0][0x2ec] ;  /* 0x0000bb0011117a20 */ /* 0x000fe20000410000 */
[----:B------:R-:W-:Y:S01]  /*23c0*/  FSEL R54, R54, -INF , !P0 ;  /* 0xff80000036367808 */ /* 0x000fe20004000000 */
[----:B------:R-:W-:Y:S01]  /*23d0*/  FMUL.FTZ R18, R18, c[0x0][0x2ec] ;  /* 0x0000bb0012127a20 */ /* 0x000fe20000410000 */
[----:B------:R-:W-:Y:S01]  /*23e0*/  FSEL R21, R24, -INF , !P5 ;  /* 0xff80000018157808 */ /* 0x000fe20006800000 */
[----:B------:R-:W3:Y:S01]  /*23f0*/  MUFU.TANH R100, R85 ;  /* 0x0000005500647308 */ /* 0x000ee20000002400 */
[----:B------:R-:W-:Y:S01]  /*2400*/  ISETP.GE.AND P1, PT, R13, R34, PT ;  /* 0x000000220d00720c */ /* 0x000fe20003f26270 */
[----:B------:R-:W-:Y:S01]  /*2410*/  FMUL.FTZ R19, R19, c[0x0][0x2ec] ;  /* 0x0000bb0013137a20 */ /* 0x000fe20000410000 */
[----:B------:R-:W-:-:S02]  /*2420*/  ISETP.GE.AND P2, PT, R13, R29, PT ;  /* 0x0000001d0d00720c */ /* 0x000fc40003f46270 */
[CC--:B------:R-:W-:Y:S02]  /*2430*/  ISETP.GE.AND P0, PT, R3.reuse, R34.reuse, PT ;  /* 0x000000220300720c */ /* 0x0c0fe40003f06270 */
[----:B------:R-:W-:Y:S01]  /*2440*/  ISETP.GE.AND P5, PT, R3, R29, PT ;  /* 0x0000001d0300720c */ /* 0x000fe20003fa6270 */
[----:B------:R-:W1:Y:S01]  /*2450*/  MUFU.TANH R104, R68 ;  /* 0x0000004400687308 */ /* 0x000e620000002400 */
[C---:B------:R-:W-:Y:S02]  /*2460*/  IADD3 R3, R39.reuse, -0x20, RZ ;  /* 0xffffffe027037810 */ /* 0x040fe40007ffe0ff */
[----:B------:R-:W-:Y:S02]  /*2470*/  IADD3 R8, R39, -0x27, RZ ;  /* 0xffffffd927087810 */ /* 0x000fe40007ffe0ff */
[----:B------:R-:W-:Y:S02]  /*2480*/  FSEL R36, R36, -INF , !P1 ;  /* 0xff80000024247808 */ /* 0x000fe40004800000 */
[----:B------:R-:W-:Y:S01]  /*2490*/  FSEL R15, R38, -INF , !P2 ;  /* 0xff800000260f7808 */ /* 0x000fe20005000000 */
[----:B------:R-:W1:Y:S01]  /*24a0*/  MUFU.TANH R95, R70 ;  /* 0x00000046005f7308 */ /* 0x000e620000002400 */
[----:B------:R-:W-:-:S02]  /*24b0*/  ISETP.GE.AND P1, PT, R3, R34, PT ;  /* 0x000000220300720c */ /* 0x000fc40003f26270 */
[-C--:B------:R-:W-:Y:S02]  /*24c0*/  ISETP.GE.AND P2, PT, R3, R29.reuse, PT ;  /* 0x0000001d0300720c */ /* 0x080fe40003f46270 */
[----:B------:R-:W-:Y:S02]  /*24d0*/  FSEL R10, R25, -INF , !P4 ;  /* 0xff800000190a7808 */ /* 0x000fe40006000000 */
[----:B------:R-:W-:Y:S01]  /*24e0*/  FSEL R37, R37, -INF , !P3 ;  /* 0xff80000025257808 */ /* 0x000fe20005800000 */
[----:B------:R-:W-:Y:S01]  /*24f0*/  MUFU.TANH R92, R65 ;  /* 0x00000041005c7308 */ /* 0x000fe20000002400 */
[----:B------:R-:W-:Y:S02]  /*2500*/  IADD3 R3, R39, -0x1f, RZ ;  /* 0xffffffe127037810 */ /* 0x000fe40007ffe0ff */
[C---:B------:R-:W-:Y:S02]  /*2510*/  ISETP.GE.AND P4, PT, R8.reuse, R34, PT ;  /* 0x000000220800720c */ /* 0x040fe40003f86270 */
[----:B------:R-:W-:-:S02]  /*2520*/  ISETP.GE.AND P3, PT, R8, R29, PT ;  /* 0x0000001d0800720c */ /* 0x000fc40003f66270 */
[----:B------:R-:W-:Y:S01]  /*2530*/  IADD3 R9, R39, -0x18, RZ ;  /* 0xffffffe827097810 */ /* 0x000fe20007ffe0ff */
[----:B------:R-:W3:Y:S01]  /*2540*/  MUFU.TANH R103, R66 ;  /* 0x0000004200677308 */ /* 0x000ee20000002400 */
[----:B-1----:R-:W-:Y:S02]  /*2550*/  FSEL R8, R32, -INF , !P0 ;  /* 0xff80000020087808 */ /* 0x002fe40004000000 */
[----:B------:R-:W-:Y:S02]  /*2560*/  FSEL R13, R27, -INF , !P5 ;  /* 0xff8000001b0d7808 */ /* 0x000fe40006800000 */
[C---:B------:R-:W-:Y:S02]  /*2570*/  ISETP.GE.AND P0, PT, R3.reuse, R34, PT ;  /* 0x000000220300720c */ /* 0x040fe40003f06270 */
[----:B------:R-:W-:Y:S01]  /*2580*/  ISETP.GE.AND P5, PT, R3, R29, PT ;  /* 0x0000001d0300720c */ /* 0x000fe20003fa6270 */
[----:B------:R-:W1:Y:S01]  /*2590*/  MUFU.TANH R105, R71 ;  /* 0x0000004700697308 */ /* 0x000e620000002400 */
[----:B--2---:R-:W-:-:S02]  /*25a0*/  FSEL R26, R26, -INF , !P4 ;  /* 0xff8000001a1a7808 */ /* 0x004fc40006000000 */
[----:B----4-:R-:W-:Y:S02]  /*25b0*/  FSEL R3, R33, -INF , !P3 ;  /* 0xff80000021037808 */ /* 0x010fe40005800000 */
[----:B------:R-:W-:Y:S02]  /*25c0*/  IADD3 R14, R39, -0xf, RZ ;  /* 0xfffffff1270e7810 */ /* 0x000fe40007ffe0ff */
[CC--:B------:R-:W-:Y:S01]  /*25d0*/  ISETP.GE.AND P4, PT, R9.reuse, R34.reuse, PT ;  /* 0x000000220900720c */ /* 0x0c0fe20003f86270 */
[----:B------:R-:W2:Y:S01]  /*25e0*/  MUFU.TANH R94, R64 ;  /* 0x00000040005e7308 */ /* 0x000ea20000002400 */
[----:B------:R-:W-:Y:S01]  /*25f0*/  ISETP.GE.AND P3, PT, R9, R29, PT ;  /* 0x0000001d0900720c */ /* 0x000fe20003f66270 */
[----:B------:R-:W-:Y:S01]  /*2600*/  FMUL.FTZ R9, R16, c[0x0][0x2ec] ;  /* 0x0000bb0010097a20 */ /* 0x000fe20000410000 */
[----:B-----5:R-:W-:Y:S02]  /*2610*/  FSEL R102, R35, -INF , !P0 ;  /* 0xff80000023667808 */ /* 0x020fe40004000000 */
[----:B------:R-:W-:-:S02]  /*2620*/  ISETP.GE.AND P0, PT, R14, R34, PT ;  /* 0x000000220e00720c */ /* 0x000fc40003f06270 */
[C---:B------:R-:W-:Y:S01]  /*2630*/  IADD3 R22, R39.reuse, -0x17, RZ ;  /* 0xffffffe927167810 */ /* 0x040fe20007ffe0ff */
[----:B------:R-:W4:Y:S01]  /*2640*/  MUFU.TANH R89, R67 ;  /* 0x0000004300597308 */ /* 0x000f220000002400 */
[----:B---3--:R-:W-:Y:S02]  /*2650*/  FSEL R100, R100, -INF , !P0 ;  /* 0xff80000064647808 */ /* 0x008fe40004000000 */
[----:B------:R-:W-:Y:S02]  /*2660*/  FSEL R104, R104, -INF , !P1 ;  /* 0xff80000068687808 */ /* 0x000fe40004800000 */
[----:B------:R-:W-:Y:S02]  /*2670*/  ISETP.GE.AND P0, PT, R96, 0x2, PT ;  /* 0x000000026000780c */ /* 0x000fe40003f06270 */
[----:B------:R-:W-:Y:S01]  /*2680*/  ISETP.GE.AND P1, PT, R22, R34, PT ;  /* 0x000000221600720c */ /* 0x000fe20003f26270 */
[----:B------:R-:W3:Y:S01]  /*2690*/  MUFU.TANH R99, R84 ;  /* 0x0000005400637308 */ /* 0x000ee20000002400 */
[----:B------:R-:W-:-:S02]  /*26a0*/  IADD3 R20, R39, -0x10, RZ ;  /* 0xfffffff027147810 */ /* 0x000fc40007ffe0ff */
[----:B------:R-:W-:Y:S02]  /*26b0*/  FSEL R95, R95, -INF , !P2 ;  /* 0xff8000005f5f7808 */ /* 0x000fe40005000000 */
[----:B------:R-:W-:Y:S02]  /*26c0*/  FSEL R103, R103, -INF , !P3 ;  /* 0xff80000067677808 */ /* 0x000fe40005800000 */
[----:B------:R-:W-:Y:S01]  /*26d0*/  FSEL R92, R92, -INF , !P1 ;  /* 0xff8000005c5c7808 */ /* 0x000fe20004800000 */
[----:B------:R-:W5:Y:S01]  /*26e0*/  MUFU.TANH R91, R86 ;  /* 0x00000056005b7308 */ /* 0x000f620000002400 */
[----:B------:R-:W-:Y:S02]  /*26f0*/  IADD3 R11, R39, -0x8, RZ ;  /* 0xfffffff8270b7810 */ /* 0x000fe40007ffe0ff */
[----:B------:R-:W-:Y:S02]  /*2700*/  ISETP.GE.AND P2, PT, R20, R34, PT ;  /* 0x000000221400720c */ /* 0x000fe40003f46270 */
[----:B------:R-:W-:-:S02]  /*2710*/  ISETP.GE.AND P3, PT, R22, R29, PT ;  /* 0x0000001d1600720c */ /* 0x000fc40003f66270 */
[----:B------:R-:W-:Y:S01]  /*2720*/  ISETP.GE.AND P1, PT, R20, R29, PT ;  /* 0x0000001d1400720c */ /* 0x000fe20003f26270 */
[----:B------:R-:W5:Y:S01]  /*2730*/  MUFU.TANH R93, R87 ;  /* 0x00000057005d7308 */ /* 0x000f620000002400 */
[----:B------:R-:W-:Y:S02]  /*2740*/  IADD3 R39, R39, -0x7, RZ ;  /* 0xfffffff927277810 */ /* 0x000fe40007ffe0ff */
[----:B-1----:R-:W-:Y:S02]  /*2750*/  FSEL R105, R105, -INF , !P5 ;  /* 0xff80000069697808 */ /* 0x002fe40006800000 */
[----:B--2---:R-:W-:Y:S02]  /*2760*/  FSEL R94, R94, -INF , !P4 ;  /* 0xff8000005e5e7808 */ /* 0x004fe40006000000 */
[----:B----4-:R-:W-:Y:S01]  /*2770*/  FSEL R89, R89, -INF , !P3 ;  /* 0xff80000059597808 */ /* 0x010fe20005800000 */
[----:B------:R-:W1:Y:S01]  /*2780*/  MUFU.TANH R9, R9 ;  /* 0x0000000900097308 */ /* 0x000e620000002400 */
[----:B---3--:R-:W-:-:S02]  /*2790*/  FSEL R99, R99, -INF , !P2 ;  /* 0xff80000063637808 */ /* 0x008fc40005000000 */
[----:B-----5:R-:W-:Y:S02]  /*27a0*/  FSEL R91, R91, -INF , !P1 ;  /* 0xff8000005b5b7808 */ /* 0x020fe40004800000 */
[-C--:B------:R-:W-:Y:S02]  /*27b0*/  ISETP.GE.AND P5, PT, R11, R34.reuse, PT ;  /* 0x000000220b00720c */ /* 0x080fe40003fa6270 */
[----:B------:R-:W-:Y:S01]  /*27c0*/  ISETP.GE.AND P4, PT, R39, R34, PT ;  /* 0x000000222700720c */ /* 0x000fe20003f86270 */
[----:B------:R-:W2:Y:S01]  /*27d0*/  MUFU.TANH R97, R17 ;  /* 0x0000001100617308 */ /* 0x000ea20000002400 */
[----:B------:R-:W-:Y:S01]  /*27e0*/  BAR.SYNC.DEFER_BLOCKING 0x0 ;  /* 0x0000000000007b1d */ /* 0x000fe20000010000 */
[-C--:B------:R-:W-:Y:S02]  /*27f0*/  ISETP.GE.AND P3, PT, R14, R29.reuse, PT ;  /* 0x0000001d0e00720c */ /* 0x080fe40003f66270 */
[-C--:B------:R-:W-:Y:S02]  /*2800*/  ISETP.GE.AND P2, PT, R11, R29.reuse, PT ;  /* 0x0000001d0b00720c */ /* 0x080fe40003f46270 */
[----:B------:R-:W-:-:S02]  /*2810*/  ISETP.GE.AND P1, PT, R39, R29, PT ;  /* 0x0000001d2700720c */ /* 0x000fc40003f26270 */
[----:B------:R-:W3:Y:S01]  /*2820*/  MUFU.TANH R88, R18 ;  /* 0x0000001200587308 */ /* 0x000ee20000002400 */
[----:B------:R-:W-:Y:S02]  /*2830*/  FSEL R93, R93, -INF , !P3 ;  /* 0xff8000005d5d7808 */ /* 0x000fe40005800000 */
[----:B-1----:R-:W-:-:S05]  /*2840*/  FSEL R98, R9, -INF , !P5 ;  /* 0xff80000009627808 */ /* 0x002fca0006800000 */
[----:B------:R-:W1:Y:S01]  /*2850*/  MUFU.TANH R87, R19 ;  /* 0x0000001300577308 */ /* 0x000e620000002400 */
[----:B--2---:R-:W-:Y:S02]  /*2860*/  FSEL R97, R97, -INF , !P4 ;  /* 0xff80000061617808 */ /* 0x004fe40006000000 */
[----:B---3--:R-:W-:Y:S02]  /*2870*/  FSEL R88, R88, -INF , !P2 ;  /* 0xff80000058587808 */ /* 0x008fe40005000000 */
[----:B-1----:R-:W-:Y:S01]  /*2880*/  FSEL R87, R87, -INF , !P1 ;  /* 0xff80000057577808 */ /* 0x002fe20004800000 */
        /* <DEDUP_REMOVED lines=59> */
[----:B------:R-:W-:-:S05]  /*2c40*/  IMAD R6, R9, c[0x0][0x184], R6 ;  /* 0x0000610009067a24 */ /* 0x000fca00078e0206 */
[----:B------:R-:W-:Y:S01]  /*2c50*/  IADD3 R5, R17, R6, RZ ;  /* 0x0000000611057210 */ /* 0x000fe20007ffe0ff */
[----:B------:R-:W-:Y:S01]  /*2c60*/  IMAD.MOV.U32 R6, RZ, RZ, R16 ;  /* 0x000000ffff067224 */ /* 0x000fe200078e0010 */
[----:B------:R-:W-:Y:S05]  /*2c70*/  BRA `(.L_x_4795) ;  /* 0x0000002000007947 */ /* 0x000fea0003800000 */
.L_x_4794:
[----:B------:R-:W-:-:S04]  /*2c80*/  IADD3 R6, -R6, RZ, RZ ;  /* 0x000000ff06067210 */ /* 0x000fc80007ffe1ff */
[----:B------:R-:W-:Y:S02]  /*2c90*/  SHF.R.S32.HI R5, RZ, 0x1f, R6 ;  /* 0x0000001fff057819 */ /* 0x000fe40000011406 */
.L_x_4795:
        /* <DEDUP_REMOVED lines=14> */
.L_x_4793:
        /* <DEDUP_REMOVED lines=20> */
[----:B-1----:R-:W-:Y:S02]  /*2ec0*/  FMNMX.FTZ R6, R92, R5, !PT ;  /* 0x000000055c067209 */ /* 0x002fe40007810000 */
[----:B------:R-:W-:Y:S02]  /*2ed0*/  FMNMX.FTZ R2, R89, R2, !PT ;  /* 0x0000000259027209 */ /* 0x000fe40007810000 */
[----:B------:R-:W-:Y:S02]  /*2ee0*/  FMNMX.FTZ R5, R99, R6, !PT ;  /* 0x0000000663057209 */ /* 0x000fe40007810000 */
[----:B------:R-:W-:Y:S02]  /*2ef0*/  FMNMX.FTZ R2, R91, R2, !PT ;  /* 0x000000025b027209 */ /* 0x000fe40007810000 */
[----:B------:R-:W-:Y:S02]  /*2f00*/  FMNMX.FTZ R5, R100, R5, !PT ;  /* 0x0000000564057209 */ /* 0x000fe40007810000 */
[----:B------:R-:W-:-:S02]  /*2f10*/  SHF.L.U32 R117, R117, 0x1, RZ ;  /* 0x0000000175757819 */ /* 0x000fc400000006ff */
[----:B------:R-:W-:Y:S02]  /*2f20*/  FMNMX.FTZ R14, R98, R5, !PT ;  /* 0x00000005620e7209 */ /* 0x000fe40007810000 */
[----:B------:R-:W-:Y:S01]  /*2f30*/  FMNMX.FTZ R5, R93, R2, !PT ;  /* 0x000000025d057209 */ /* 0x000fe20007810000 */
[----:B------:R-:W-:Y:S01]  /*2f40*/  LDSM.16.MT88.4 R76, [R117+0x6000] ;  /* 0x00600000754c783b */ /* 0x000fe20000004200 */
[----:B------:R-:W-:Y:S02]  /*2f50*/  FMNMX.FTZ R14, R97, R14, !PT ;  /* 0x0000000e610e7209 */ /* 0x000fe40007810000 */
[----:B------:R-:W-:Y:S01]  /*2f60*/  FMNMX.FTZ R2, R88, R5, !PT ;  /* 0x0000000558027209 */ /* 0x000fe20007810000 */
[----:B------:R-:W-:Y:S01]  /*2f70*/  LDSM.16.MT88.4 R40, [R117+0x8000] ;  /* 0x008000007528783b */ /* 0x000fe20000004200 */
[----:B------:R-:W-:Y:S02]  /*2f80*/  IADD3 R116, R4, R117, RZ ;  /* 0x0000007504747210 */ /* 0x000fe40007ffe0ff */
[----:B------:R-:W-:Y:S01]  /*2f90*/  FMNMX.FTZ R9, R87, R2, !PT ;  /* 0x0000000257097209 */ /* 0x000fe20007810000 */
[----:B------:R-:W1:Y:S04]  /*2fa0*/  SHFL.BFLY PT, R7, R14, 0x2, 0x1f ;  /* 0x0c401f000e077f89 */ /* 0x000e6800000e0000 */
[----:B------:R-:W2:Y:S04]  /*2fb0*/  SHFL.BFLY PT, R6, R9, 0x2, 0x1f ;  /* 0x0c401f0009067f89 */ /* 0x000ea800000e0000 */
[----:B------:R-:W-:Y:S04]  /*2fc0*/  LDSM.16.MT88.4 R68, [R116+0x6000] ;  /* 0x006000007444783b */ /* 0x000fe80000004200 */
[----:B------:R-:W-:Y:S01]  /*2fd0*/  LDSM.16.MT88.4 R16, [R117+0x7400] ;  /* 0x007400007510783b */ /* 0x000fe20000004200 */
[----:B-1----:R-:W-:-:S02]  /*2fe0*/  FMNMX.FTZ R7, R14, R7, !PT ;  /* 0x000000070e077209 */ /* 0x002fc40007810000 */
        /* <DEDUP_REMOVED lines=14> */
[----:B------:R-:W1:Y:S01]  /*30d0*/  LDSM.16.MT88.4 R60, [R117+0x7000] ;  /* 0x00700000753c783b */ /* 0x000e620000004200 */
[--C-:B------:R-:W-:Y:S01]  /*30e0*/  FFMA.FTZ R29, R54, c[0x0][0x23c], -R101.reuse ;  /* 0x00008f00361d7a23 */ /* 0x100fe20000010865 */
[----:B------:R-:W-:Y:S01]  /*30f0*/  MUFU.EX2 R35, R35 ;  /* 0x0000002300237308 */ /* 0x000fe20000000800 */
[--C-:B------:R-:W-:Y:S01]  /*3100*/  FFMA.FTZ R33, R10, c[0x0][0x23c], -R101.reuse ;  /* 0x00008f000a217a23 */ /* 0x100fe20000010865 */
[----:B------:R-:W-:Y:S01]  /*3110*/  FSEL R90, R90, RZ, P1 ;  /* 0x000000ff5a5a7208 */ /* 0x000fe20000800000 */
[----:B------:R-:W-:-:S02]  /*3120*/  FFMA.FTZ R27, R8, c[0x0][0x23c], -R101 ;  /* 0x00008f00081b7a23 */ /* 0x000fc40000010865 */
[----:B------:R-:W-:Y:S01]  /*3130*/  LDSM.16.MT88.4 R8, [R117+0x6400] ;  /* 0x006400007508783b */ /* 0x000fe20000004200 */
[--C-:B------:R-:W-:Y:S02]  /*3140*/  FFMA.FTZ R24, R26, c[0x0][0x23c], -R101.reuse ;  /* 0x00008f001a187a23 */ /* 0x100fe40000010865 */
[--C-:B------:R-:W-:Y:S01]  /*3150*/  FFMA.FTZ R86, R31, c[0x0][0x23c], -R90.reuse ;  /* 0x00008f001f567a23 */ /* 0x100fe2000001085a */
[----:B------:R-:W2:Y:S01]  /*3160*/  MUFU.EX2 R34, R34 ;  /* 0x0000002200227308 */ /* 0x000ea20000000800 */
[--C-:B------:R-:W-:Y:S02]  /*3170*/  FFMA.FTZ R85, R52, c[0x0][0x23c], -R90.reuse ;  /* 0x00008f0034557a23 */ /* 0x100fe4000001085a */
[--C-:B------:R-:W-:Y:S02]  /*3180*/  FFMA.FTZ R84, R53, c[0x0][0x23c], -R90.reuse ;  /* 0x00008f0035547a23 */ /* 0x100fe4000001085a */
[--C-:B------:R-:W-:Y:S01]  /*3190*/  FFMA.FTZ R31, R21, c[0x0][0x23c], -R90.reuse ;  /* 0x00008f00151f7a23 */ /* 0x100fe2000001085a */
[----:B------:R-:W3:Y:S01]  /*31a0*/  LDSM.16.MT88.4 R52, [R116+0x7000] ;  /* 0x007000007434783b */ /* 0x000ee20000004200 */
[----:B------:R-:W-:Y:S01]  /*31b0*/  FFMA.FTZ R28, R36, c[0x0][0x23c], -R101 ;  /* 0x00008f00241c7a23 */ /* 0x000fe20000010865 */
[----:B------:R-:W-:Y:S01]  /*31c0*/  MUFU.EX2 R32, R32 ;  /* 0x0000002000207308 */ /* 0x000fe20000000800 */
[--C-:B------:R-:W-:Y:S01]  /*31d0*/  FFMA.FTZ R30, R37, c[0x0][0x23c], -R90.reuse ;  /* 0x00008f00251e7a23 */ /* 0x100fe2000001085a */
[----:B------:R-:W-:Y:S01]  /*31e0*/  LDSM.16.MT88.4 R20, [R116+0x6400] ;  /* 0x006400007414783b */ /* 0x000fe20000004200 */
[----:B------:R-:W-:-:S02]  /*31f0*/  FFMA.FTZ R25, R15, c[0x0][0x23c], -R90 ;  /* 0x00008f000f197a23 */ /* 0x000fc4000001085a */
[--C-:B------:R-:W-:Y:S02]  /*3200*/  FFMA.FTZ R26, R13, c[0x0][0x23c], -R90.reuse ;  /* 0x00008f000d1a7a23 */ /* 0x100fe4000001085a */
[--C-:B------:R-:W-:Y:S01]  /*3210*/  FFMA.FTZ R3, R3, c[0x0][0x23c], -R90.reuse ;  /* 0x00008f0003037a23 */ /* 0x100fe2000001085a */
[----:B------:R-:W4:Y:S01]  /*3220*/  MUFU.EX2 R29, R29 ;  /* 0x0000001d001d7308 */ /* 0x000f220000000800 */
[----:B--2---:R-:W-:Y:S01]  /*3230*/  F2FP.PACK_AB R48, R34, R35 ;  /* 0x000000232230723e */ /* 0x004fe200000000ff */
[----:B------:R-:W2:Y:S01]  /*3240*/  LDSM.16.MT88.4 R12, [R116+0x7400] ;  /* 0x00740000740c783b */ /* 0x000ea20000004200 */
[--C-:B------:R-:W-:Y:S02]  /*3250*/  FFMA.FTZ R95, R95, c[0x0][0x23c], -R90.reuse ;  /* 0x00008f005f5f7a23 */ /* 0x100fe4000001085a */
[----:B------:R-:W-:Y:S02]  /*3260*/  FFMA.FTZ R89, R89, c[0x0][0x23c], -R90 ;  /* 0x00008f0059597a23 */ /* 0x000fe4000001085a */
[--C-:B------:R-:W-:Y:S01]  /*3270*/  FFMA.FTZ R99, R99, c[0x0][0x23c], -R101.reuse ;  /* 0x00008f0063637a23 */ /* 0x100fe20000010865 */
        /* <DEDUP_REMOVED lines=8> */
[----:B------:R-:W-:Y:S02]  /*3300*/  FFMA.FTZ R87, R87, c[0x0][0x23c], -R90 ;  /* 0x00008f0057577a23 */ /* 0x000fe4000001085a */
[----:B------:R-:W-:-:S02]  /*3310*/  FADD.FTZ R35, R35, R34 ;  /* 0x0000002223237221 */ /* 0x000fc40000010000 */
[----:B------:R-:W-:Y:S02]  /*3320*/  MUFU.EX2 R86, R86 ;  /* 0x0000005600567308 */ /* 0x000fe40000000800 */
[----:B------:R-:W-:-:S04]  /*3330*/  FADD.FTZ R32, R32, R35 ;  /* 0x0000002320207221 */ /* 0x000fc80000010000 */
[----:B------:R-:W-:Y:S02]  /*3340*/  FADD.FTZ R32, R29, R32 ;  /* 0x000000201d207221 */ /* 0x000fe40000010000 */
[----:B------:R-:W4:Y:S01]  /*3350*/  MUFU.EX2 R31, R31 ;  /* 0x0000001f001f7308 */ /* 0x000f220000000800 */
[----:B-----5:R-:W-:Y:S01]  /*3360*/  F2FP.PACK_AB R49, R84, R85 ;  /* 0x000000555431723e */ /* 0x020fe200000000ff */
[----:B------:R-:W-:-:S06]  /*3370*/  FADD.FTZ R85, R85, R84 ;  /* 0x0000005455557221 */ /* 0x000fcc0000010000 */
[----:B------:R-:W-:Y:S01]  /*3380*/  MUFU.EX2 R33, R33 ;  /* 0x0000002100217308 */ /* 0x000fe20000000800 */
[----:B----4-:R-:W-:-:S07]  /*3390*/  F2FP.PACK_AB R51, R31, R86 ;  /* 0x000000561f33723e */ /* 0x010fce00000000ff */
[----:B------:R-:W4:Y:S01]  /*33a0*/  MUFU.EX2 R28, R28 ;  /* 0x0000001c001c7308 */ /* 0x000f220000000800 */
[----:B------:R-:W-:-:S04]  /*33b0*/  FADD.FTZ R86, R86, R85 ;  /* 0x0000005556567221 */ /* 0x000fc80000010000 */
[----:B------:R-:W-:Y:S01]  /*33c0*/  FADD.FTZ R31, R31, R86 ;  /* 0x000000561f1f7221 */ /* 0x000fe20000010000 */
[C---:B------:R-:W-:Y:S02]  /*33d0*/  HMMA.16816.F32 R80, R48.reuse, R76, RZ ;  /* 0x0000004c3050723c */ /* 0x040fe400000018ff */
[----:B------:R-:W-:Y:S06]  /*33e0*/  MUFU.EX2 R27, R27 ;  /* 0x0000001b001b7308 */ /* 0x000fec0000000800 */
[C---:B------:R-:W-:Y:S02]  /*33f0*/  HMMA.16816.F32 R76, R48.reuse, R78, RZ ;  /* 0x0000004e304c723c */ /* 0x040fe400000018ff */
[----:B------:R-:W-:Y:S06]  /*3400*/  MUFU.EX2 R24, R24 ;  /* 0x0000001800187308 */ /* 0x000fec0000000800 */
[C---:B------:R-:W-:Y:S02]  /*3410*/  HMMA.16816.F32 R72, R48.reuse, R68, RZ ;  /* 0x000000443048723c */ /* 0x040fe400000018ff */
[----:B------:R-:W-:Y:S06]  /*3420*/  MUFU.EX2 R30, R30 ;  /* 0x0000001e001e7308 */ /* 0x000fec0000000800 */
[C---:B-1----:R-:W-:Y:S02]  /*3430*/  HMMA.16816.F32 R64, R48.reuse, R60, RZ ;  /* 0x0000003c3040723c */ /* 0x042fe400000018ff */
[----:B------:R-:W1:Y:S06]  /*3440*/  MUFU.EX2 R25, R25 ;  /* 0x0000001900197308 */ /* 0x000e6c0000000800 */
[C---:B---3--:R-:W-:Y:S02]  /*3450*/  HMMA.16816.F32 R56, R48.reuse, R52, RZ ;  /* 0x000000343038723c */ /* 0x048fe400000018ff */
[----:B------:R-:W-:Y:S06]  /*3460*/  MUFU.EX2 R26, R26 ;  /* 0x0000001a001a7308 */ /* 0x000fec0000000800 */
[C---:B------:R-:W-:Y:S02]  /*3470*/  HMMA.16816.F32 R36, R48.reuse, R40, RZ ;  /* 0x000000283024723c */ /* 0x040fe400000018ff */
[----:B------:R-:W3:Y:S06]  /*3480*/  MUFU.EX2 R3, R3 ;  /* 0x0000000300037308 */ /* 0x000eec0000000800 */
        /* <DEDUP_REMOVED lines=51> */
[----:B------:R-:W4:Y:S05]  /*37c0*/  LDSM.16.MT88.4 R16, [R117+0x7800] ;  /* 0x007800007510783b */ /* 0x000f2a0000004200 */
[----:B------:R-:W5:Y:S02]  /*37d0*/  MUFU.EX2 R94, R94 ;  /* 0x0000005e005e7308 */ /* 0x000f640000000800 */
[C---:B--2---:R-:W-:Y:S06]  /*37e0*/  HMMA.16816.F32 R44, R4.reuse, R12, R44 ;  /* 0x0000000c042c723c */ /* 0x044fec000000182c */
[----:B------:R-:W2:Y:S02]  /*37f0*/  MUFU.EX2 R92, R92 ;  /* 0x0000005c005c7308 */ /* 0x000ea40000000800 */
[----:B------:R-:W-:Y:S01]  /*3800*/  HMMA.16816.F32 R48, R4, R14, R48 ;  /* 0x0000000e0430723c */ /* 0x000fe20000001830 */
[----:B------:R-:W4:Y:S05]  /*3810*/  LDSM.16.MT88.4 R12, [R116+0x6800] ;  /* 0x00680000740c783b */ /* 0x000f2a0000004200 */
[----:B------:R-:W4:Y:S01]  /*3820*/  MUFU.EX2 R102, R102 ;  /* 0x0000006600667308 */ /* 0x000f220000000800 */
[----:B-1----:R-:W-:Y:S01]  /*3830*/  F2FP.PACK_AB R4, R20, R21 ;  /* 0x000000151404723e */ /* 0x002fe200000000ff */
        /* <DEDUP_REMOVED lines=14> */
[C---:B----4-:R-:W-:Y:S08]  /*3920*/  HMMA.16816.F32 R64, R4.reuse, R16, R64 ;  /* 0x000000100440723c */ /* 0x050ff00000001840 */
[C---:B------:R-:W-:Y:S08]  /*3930*/  HMMA.16816.F32 R72, R4.reuse, R12, R72 ;  /* 0x0000000c0448723c */ /* 0x040ff00000001848 */
        /* <DEDUP_REMOVED lines=54> */
.L_x_4800:
        /* <DEDUP_REMOVED lines=64> */
.L_x_4797:
[C---:B------:R-:W-:Y:S04]  /*40a0*/  LEA R130, P0, R8.reuse, R130, 0x1 ;  /* 0x0000008208827211 */ /* 0x040fe800078008ff */
[----:B------:R-:W-:Y:S02]  /*40b0*/  LEA.HI.X R125, R8, R125, R0, 0x1, P0 ;  /* 0x0000007d087d7211 */ /* 0x000fe400000f0c00 */
[----:B------:R-:W-:Y:S02]  /*40c0*/  IADD3 R84, P0, R130, UR7, RZ ;  /* 0x0000000782547c10 */ /* 0x000fe4000ff1e0ff */
[-C--:B------:R-:W-:Y:S02]  /*40d0*/  MOV R131, R125.reuse ;  /* 0x0000007d00837202 */ /* 0x080fe40000000f00 */
[----:B------:R-:W-:Y:S02]  /*40e0*/  IADD3.X R85, R123, R125, RZ, P0, !PT ;  /* 0x0000007d7b557210 */ /* 0x000fe400007fe4ff */
[----:B------:R-:W-:Y:S01]  /*40f0*/  ISETP.GE.AND P0, PT, R138, 0x1, PT ;  /* 0x000000018a00780c */ /* 0x000fe20003f06270 */
[----:B------:R-:W-:Y:S01]  /*4100*/  @!PT LDS RZ, [RZ] ;  /* 0x00000000fffff984 */ /* 0x000fe20000000800 */
[----:B------:R-:W-:Y:S01]  /*4110*/  @!PT LDS RZ, [RZ] ;  /* 0x00000000fffff984 */ /* 0x000fe20000000800 */
[----:B------:R-:W-:Y:S01]  /*4120*/  @!PT LDS RZ, [RZ] ;  /* 0x00000000fffff984 */ /* 0x000fe20000000800 */
[----:B------:R1:W-:Y:S08]  /*4130*/  LDGSTS.E.BYPASS.LTC128B.128 [R124+0x6000], [R130.64] ;  /* 0x06000000827c7fae */ /* 0x0003f0000b901d4a */
[----:B------:R1:W-:Y:S08]  /*4140*/  LDGSTS.E.BYPASS.LTC128B.128 [R124+0x7000], [R130.64+0x40] ;  /* 0x07000040827c7fae */ /* 0x0003f0000b901d4a */
[----:B------:R1:W-:Y:S08]  /*4150*/  LDGSTS.E.BYPASS.LTC128B.128 [R124+0x8000], [R130.64+0x80] ;  /* 0x08000080827c7fae */ /* 0x0003f0000b901d4a */
[----:B------:R2:W-:Y:S08]  /*4160*/  LDGSTS.E.BYPASS.LTC128B.128 [R124+0x6800], [R84.64] ;  /* 0x06800000547c7fae */ /* 0x0005f0000b901d4a */
[----:B------:R2:W-:Y:S08]  /*4170*/  LDGSTS.E.BYPASS.LTC128B.128 [R124+0x7800], [R84.64+0x40] ;  /* 0x07800040547c7fae */ /* 0x0005f0000b901d4a */
[----:B------:R2:W-:Y:S08]  /*4180*/  LDGSTS.E.BYPASS.LTC128B.128 [R124+0x8800], [R84.64+0x80] ;  /* 0x08800080547c7fae */ /* 0x0005f0000b901d4a */
[----:B------:R-:W-:Y:S08]  /*4190*/  LDSM.16.M88.4 R88, [R121] ;  /* 0x000000007958783b */ /* 0x000ff00000000200 */
[----:B------:R-:W3:Y:S08]  /*41a0*/  LDSM.16.M88.4 R92, [R120] ;  /* 0x00000000785c783b */ /* 0x000ef00000000200 */
[----:B------:R-:W4:Y:S08]  /*41b0*/  LDSM.16.M88.4 R96, [R120+0x400] ;  /* 0x000400007860783b */ /* 0x000f300000000200 */
[----:B------:R-:W5:Y:S08]  /*41c0*/  LDSM.16.M88.4 R100, [R120+0x800] ;  /* 0x000800007864783b */ /* 0x000f700000000200 */
[----:B------:R-:W0:Y:S08]  /*41d0*/  LDGDEPBAR ;  /* 0x00000000000079af */ /* 0x000e300000000000 */
[----:B------:R-:W1:Y:S01]  /*41e0*/  LDSM.16.M88.4 R104, [R120+0xc00] ;  /* 0x000c00007868783b */ /* 0x000e620000000200 */
[C---:B---3--:R-:W-:Y:S07]  /*41f0*/  HMMA.16816.F32 R4, R88.reuse, R92, RZ ;  /* 0x0000005c5804723c */ /* 0x048fee00000018ff */
[----:B------:R-:W-:Y:S01]  /*4200*/  LDSM.16.M88.4 R108, [R119] ;  /* 0x00000000776c783b */ /* 0x000fe20000000200 */
[C---:B------:R-:W-:Y:S07]  /*4210*/  HMMA.16816.F32 R8, R88.reuse, R94, RZ ;  /* 0x0000005e5808723c */ /* 0x040fee00000018ff */
[----:B------:R-:W3:Y:S01]  /*4220*/  LDSM.16.M88.4 R112, [R118] ;  /* 0x000000007670783b */ /* 0x000ee20000000200 */
[C---:B----4-:R-:W-:Y:S07]  /*4230*/  HMMA.16816.F32 R12, R88.reuse, R96, RZ ;  /* 0x00000060580c723c */ /* 0x050fee00000018ff */
[----:B------:R-:W-:Y:S01]  /*4240*/  LDSM.16.M88.4 R92, [R118+0x800] ;  /* 0x00080000765c783b */ /* 0x000fe20000000200 */
[C---:B------:R-:W-:Y:S07]  /*4250*/  HMMA.16816.F32 R16, R88.reuse, R98, RZ ;  /* 0x000000625810723c */ /* 0x040fee00000018ff */
[----:B------:R-:W-:Y:S01]  /*4260*/  LDSM.16.M88.4 R96, [R118+0xc00] ;  /* 0x000c00007660783b */ /* 0x000fe20000000200 */
[C---:B-----5:R-:W-:Y:S08]  /*4270*/  HMMA.16816.F32 R20, R88.reuse, R100, RZ ;  /* 0x000000645814723c */ /* 0x060ff000000018ff */
[C---:B------:R-:W-:Y:S01]  /*4280*/  HMMA.16816.F32 R24, R88.reuse, R102, RZ ;  /* 0x000000665818723c */ /* 0x040fe200000018ff */
[----:B------:R-:W-:Y:S07]  /*4290*/  LDSM.16.M88.4 R100, [R120+0x1800] ;  /* 0x001800007864783b */ /* 0x000fee0000000200 */
[C---:B-1----:R-:W-:Y:S08]  /*42a0*/  HMMA.16816.F32 R28, R88.reuse, R104, RZ ;  /* 0x00000068581c723c */ /* 0x042ff000000018ff */
[----:B------:R-:W-:Y:S01]  /*42b0*/  HMMA.16816.F32 R32, R88, R106, RZ ;  /* 0x0000006a5820723c */ /* 0x000fe200000018ff */
[----:B------:R-:W1:Y:S07]  /*42c0*/  LDSM.16.M88.4 R88, [R118+0x400] ;  /* 0x000400007658783b */ /* 0x000e6e0000000200 */
[C---:B---3--:R-:W-:Y:S08]  /*42d0*/  HMMA.16816.F32 R4, R108.reuse, R112, R4 ;  /* 0x000000706c04723c */ /* 0x048ff00000001804 */
[C---:B------:R-:W-:Y:S08]  /*42e0*/  HMMA.16816.F32 R8, R108.reuse, R114, R8 ;  /* 0x000000726c08723c */ /* 0x040ff00000001808 */
[C---:B-1----:R-:W-:Y:S08]  /*42f0*/  HMMA.16816.F32 R12, R108.reuse, R88, R12 ;  /* 0x000000586c0c723c */ /* 0x042ff0000000180c */
        /* <DEDUP_REMOVED lines=16> */
[----:B------:R-:W3:Y:S07]  /*4400*/  LDSM.16.M88.4 R100, [R118+0x1000] ;  /* 0x001000007664783b */ /* 0x000eee0000000200 */
[C---:B-1----:R-:W-:Y:S08]  /*4410*/  HMMA.16816.F32 R28, R88.reuse, R92, R28 ;  /* 0x0000005c581c723c */ /* 0x042ff0000000181c */
[----:B------:R-:W-:Y:S01]  /*4420*/  HMMA.16816.F32 R32, R88, R94, R32 ;  /* 0x0000005e5820723c */ /* 0x000fe20000001820 */
[----:B------:R-:W1:Y:S08]  /*4430*/  LDSM.16.M88.4 R88, [R118+0x1400] ;  /* 0x001400007658783b */ /* 0x000e700000000200 */
[----:B------:R-:W4:Y:S01]  /*4440*/  LDSM.16.M88.4 R92, [R118+0x1800] ;  /* 0x00180000765c783b */ /* 0x000f220000000200 */
[C---:B---3--:R-:W-:Y:S08]  /*4450*/  HMMA.16816.F32 R4, R96.reuse, R100, R4 ;  /* 0x000000646004723c */ /* 0x048ff00000001804 */
[C---:B------:R-:W-:Y:S01]  /*4460*/  HMMA.16816.F32 R8, R96.reuse, R102, R8 ;  /* 0x000000666008723c */ /* 0x040fe20000001808 */
[----:B------:R-:W3:Y:S07]  /*4470*/  LDSM.16.M88.4 R100, [R118+0x1c00] ;  /* 0x001c00007664783b */ /* 0x000eee0000000200 */
[C---:B-1----:R-:W-:Y:S08]  /*4480*/  HMMA.16816.F32 R12, R96.reuse, R88, R12 ;  /* 0x00000058600c723c */ /* 0x042ff0000000180c */
[C---:B------:R-:W-:Y:S01]  /*4490*/  HMMA.16816.F32 R16, R96.reuse, R90, R16 ;  /* 0x0000005a6010723c */ /* 0x040fe20000001810 */
[----:B------:R-:W-:Y:S07]  /*44a0*/  LDSM.16.M88.4 R88, [R121+0x2000] ;  /* 0x002000007958783b */ /* 0x000fee0000000200 */
[C---:B----4-:R-:W-:Y:S08]  /*44b0*/  HMMA.16816.F32 R20, R96.reuse, R92, R20 ;  /* 0x0000005c6014723c */ /* 0x050ff00000001814 */
[C---:B------:R-:W-:Y:S01]  /*44c0*/  HMMA.16816.F32 R24, R96.reuse, R94, R24 ;  /* 0x0000005e6018723c */ /* 0x040fe20000001818 */
[----:B------:R-:W1:Y:S07]  /*44d0*/  LDSM.16.M88.4 R92, [R120+0x2000] ;  /* 0x00200000785c783b */ /* 0x000e6e0000000200 */
[C---:B---3--:R-:W-:Y:S08]  /*44e0*/  HMMA.16816.F32 R28, R96.reuse, R100, R28 ;  /* 0x00000064601c723c */ /* 0x048ff0000000181c */
[----:B------:R-:W-:Y:S01]  /*44f0*/  HMMA.16816.F32 R32, R96, R102, R32 ;  /* 0x000000666020723c */ /* 0x000fe20000001820 */
[----:B------:R-:W3:Y:S08]  /*4500*/  LDSM.16.M88.4 R96, [R120+0x2400] ;  /* 0x002400007860783b */ /* 0x000ef00000000200 */
[----:B------:R-:W4:Y:S01]  /*4510*/  LDSM.16.M88.4 R100, [R120+0x2800] ;  /* 0x002800007864783b */ /* 0x000f220000000200 */
        /* <DEDUP_REMOVED lines=9> */
[C---:B-1----:R-:W-:Y:S08]  /*45b0*/  HMMA.16816.F32 R28, R88.reuse, R92, R28 ;  /* 0x0000005c581c723c */ /* 0x042ff0000000181c */
[----:B------:R-:W-:Y:S01]  /*45c0*/  HMMA.16816.F32 R32, R88, R94, R32 ;  /* 0x0000005e5820723c */ /* 0x000fe20000001820 */
[----:B------:R-:W1:Y:S08]  /*45d0*/  LDSM.16.M88.4 R88, [R118+0x2400] ;  /* 0x002400007658783b */ /* 0x000e700000000200 */
[----:B------:R-:W4:Y:S01]  /*45e0*/  LDSM.16.M88.4 R92, [R118+0x2800] ;  /* 0x00280000765c783b */ /* 0x000f220000000200 */
[C---:B---3--:R-:W-:Y:S08]  /*45f0*/  HMMA.16816.F32 R4, R96.reuse, R100, R4 ;  /* 0x000000646004723c */ /* 0x048ff00000001804 */
[C---:B------:R-:W-:Y:S08]  /*4600*/  HMMA.16816.F32 R8, R96.reuse, R102, R8 ;  /* 0x000000666008723c */ /* 0x040ff00000001808 */
[C---:B-1----:R-:W-:Y:S08]  /*4610*/  HMMA.16816.F32 R12, R96.reuse, R88, R12 ;  /* 0x00000058600c723c */ /* 0x042ff0000000180c */
[----:B------:R-:W-:Y:S01]  /*4620*/  FMUL.FTZ R0, R4, c[0x0][0x2ec] ;  /* 0x0000bb0004007a20 */ /* 0x000fe20000410000 */
[C---:B------:R-:W-:Y:S01]  /*4630*/  HMMA.16816.F32 R16, R96.reuse, R90, R16 ;  /* 0x0000005a6010723c */ /* 0x040fe20000001810 */
[----:B------:R-:W1:Y:S01]  /*4640*/  LDSM.16.M88.4 R88, [R118+0x2c00] ;  /* 0x002c00007658783b */ /* 0x000e620000000200 */
[----:B------:R-:W-:Y:S04]  /*4650*/  DEPBAR.LE SB0, 0x0 ;  /* 0x000080000000791a */ /* 0x000fe80000000000 */
[----:B------:R3:W1:Y:S01]  /*4660*/  MUFU.TANH R105, R0 ;  /* 0x0000000000697308 */ /* 0x0006620000002400 */
[----:B------:R-:W-:Y:S01]  /*4670*/  FMUL.FTZ R164, R5, c[0x0][0x2ec] ;  /* 0x0000bb0005a47a20 */ /* 0x000fe20000410000 */
[C---:B----4-:R-:W-:Y:S01]  /*4680*/  HMMA.16816.F32 R20, R96.reuse, R92, R20 ;  /* 0x0000005c6014723c */ /* 0x050fe20000001814 */
[----:B------:R-:W-:Y:S04]  /*4690*/  BAR.SYNC.DEFER_BLOCKING 0x0 ;  /* 0x0000000000007b1d */ /* 0x000fe80000010000 */
[----:B------:R-:W-:Y:S02]  /*46a0*/  FMUL.FTZ R162, R6, c[0x0][0x2ec] ;  /* 0x0000bb0006a27a20 */ /* 0x000fe40000410000 */
[----:B------:R-:W-:Y:S01]  /*46b0*/  FMUL.FTZ R160, R7, c[0x0][0x2ec] ;  /* 0x0000bb0007a07a20 */ /* 0x000fe20000410000 */
[----:B------:R-:W4:Y:S01]  /*46c0*/  MUFU.TANH R164, R164 ;  /* 0x000000a400a47308 */ /* 0x000f220000002400 */
        /* <DEDUP_REMOVED lines=33> */
[----:B--2---:R-:W-:Y:S02]  /*48e0*/  FMUL.FTZ R84, R9, c[0x0][0x2ec] ;  /* 0x0000bb0009547a20 */ /* 0x004fe40000410000 */
[----:B------:R-:W-:Y:S02]  /*48f0*/  FMUL.FTZ R2, R10, c[0x0][0x2ec] ;  /* 0x0000bb000a027a20 */ /* 0x000fe40000410000 */
[----:B---3--:R-:W-:Y:S01]  /*4900*/  FMUL.FTZ R0, R11, c[0x0][0x2ec] ;  /* 0x0000bb000b007a20 */ /* 0x008fe20000410000 */
[----:B------:R2:W3:Y:S01]  /*4910*/  MUFU.TANH R115, R84 ;  /* 0x0000005400737308 */ /* 0x0004e20000002400 */
        /* <DEDUP_REMOVED lines=25> */
[----:B---34-:R-:W-:Y:S02]  /*4ab0*/  MOV R8, UR5 ;  /* 0x0000000500087c02 */ /* 0x018fe40008000f00 */
[----:B------:R-:W-:Y:S01]  /*4ac0*/  MOV R5, UR4 ;  /* 0x0000000400057c02 */ /* 0x000fe20008000f00 */
[----:B------:R-:W-:-:S05]  /*4ad0*/  @P6 BRA `(.L_x_4799) ;  /* 0x000003b000006947 */ /* 0x000fca0003800000 */
[----:B--2---:R-:W-:Y:S04]  /*4ae0*/  IABS R0, c[0x0][0x2d0] ;  /* 0x0000b40000007a13 */ /* 0x004fe80000000000 */
        /* <DEDUP_REMOVED lines=58> */
.L_x_4799:
        /* <DEDUP_REMOVED lines=14> */
.L_x_4798:
[----:B---34-:R-:W-:Y:S01]  /*4f70*/  FMNMX.FTZ R7, R105, R87, !PT ;  /* 0x0000005769077209 */ /* 0x018fe20007810000 */
[----:B------:R-:W-:Y:S01]  /*4f80*/  LDSM.16.MT88.4 R12, [R117+0x6000] ;  /* 0x00600000750c783b */ /* 0x000fe20000004200 */
[----:B------:R-:W-:Y:S02]  /*4f90*/  FMNMX.FTZ R5, R162, R3, !PT ;  /* 0x00000003a2057209 */ /* 0x000fe40007810000 */
[----:B------:R-:W-:Y:S02]  /*4fa0*/  FMNMX.FTZ R7, R164, R7, !PT ;  /* 0x00000007a4077209 */ /* 0x000fe40007810000 */
[----:B--2---:R-:W-:Y:S02]  /*4fb0*/  FMNMX.FTZ R0, R160, R5, !PT ;  /* 0x00000005a0007209 */ /* 0x004fe40007810000 */
[----:B-1----:R-:W-:Y:S01]  /*4fc0*/  FMNMX.FTZ R2, R158, R7, !PT ;  /* 0x000000079e027209 */ /* 0x002fe20007810000 */
        /* <DEDUP_REMOVED lines=50> */
[----:B------:R-:W-:Y:S01]  /*52f0*/  FFMA.FTZ R89, R164, c[0x0][0x23c], -R98 ;  /* 0x00008f00a4597a23 */ /* 0x000fe20000010862 */
[----:B------:R-:W-:Y:S01]  /*5300*/  ISETP.GT.AND P0, PT, R138, RZ, PT ;  /* 0x000000ff8a00720c */ /* 0x000fe20003f04270 */
[--C-:B------:R-:W-:Y:S02]  /*5310*/  FFMA.FTZ R91, R162, c[0x0][0x23c], -R96.reuse ;  /* 0x00008f00a25b7a23 */ /* 0x100fe40000010860 */
[----:B------:R-:W-:Y:S02]  /*5320*/  FFMA.FTZ R88, R160, c[0x0][0x23c], -R96 ;  /* 0x00008f00a0587a23 */ /* 0x000fe40000010860 */
[--C-:B------:R-:W-:Y:S02]  /*5330*/  FFMA.FTZ R95, R158, c[0x0][0x23c], -R98.reuse ;  /* 0x00008f009e5f7a23 */ /* 0x100fe40000010862 */
[----:B------:R-:W-:Y:S01]  /*5340*/  FFMA.FTZ R94, R115, c[0x0][0x23c], -R98 ;  /* 0x00008f00735e7a23 */ /* 0x000fe20000010862 */
[----:B------:R-:W2:Y:S01]  /*5350*/  MUFU.EX2 R3, R3 ;  /* 0x0000000300037308 */ /* 0x000ea20000000800 */
[--C-:B------:R-:W-:Y:S02]  /*5360*/  FFMA.FTZ R93, R113, c[0x0][0x23c], -R96.reuse ;  /* 0x00008f00715d7a23 */ /* 0x100fe40000010860 */
[----:B------:R-:W-:Y:S02]  /*5370*/  FFMA.FTZ R92, R107, c[0x0][0x23c], -R96 ;  /* 0x00008f006b5c7a23 */ /* 0x000fe40000010860 */
[--C-:B------:R-:W-:Y:S02]  /*5380*/  FFMA.FTZ R97, R156, c[0x0][0x23c], -R98.reuse ;  /* 0x00008f009c617a23 */ /* 0x100fe40000010862 */
[----:B------:R-:W-:Y:S02]  /*5390*/  FFMA.FTZ R100, R154, c[0x0][0x23c], -R98 ;  /* 0x00008f009a647a23 */ /* 0x000fe40000010862 */
        /* <DEDUP_REMOVED lines=22> */
[----:B------:R-:W3:Y:S01]  /*5500*/  LDSM.16.MT88.4 R68, [R116+0x7000] ;  /* 0x007000007444783b */ /* 0x000ee20000004200 */
[----:B------:R-:W-:Y:S01]  /*5510*/  FMUL.FTZ R26, R3, R62 ;  /* 0x0000003e031a7220 */ /* 0x000fe20000410000 */
        /* <DEDUP_REMOVED lines=9> */
[----:B------:R-:W-:Y:S01]  /*55b0*/  FMUL.FTZ R37, R84, R37 ;  /* 0x0000002554257220 */ /* 0x000fe20000410000 */
[----:B------:R-:W4:Y:S01]  /*55c0*/  LDSM.16.MT88.4 R52, [R116+0x8000] ;  /* 0x008000007434783b */ /* 0x000f220000004200 */
[----:B------:R-:W5:Y:S01]  /*55d0*/  MUFU.EX2 R94, R94 ;  /* 0x0000005e005e7308 */ /* 0x000f620000000800 */
[C---:B------:R-:W-:Y:S02]  /*55e0*/  FMUL.FTZ R38, R3.reuse, R38 ;  /* 0x0000002603267220 */ /* 0x040fe40000410000 */
[C---:B------:R-:W-:Y:S01]  /*55f0*/  FMUL.FTZ R39, R3.reuse, R39 ;  /* 0x0000002703277220 */ /* 0x040fe20000410000 */
[----:B--2---:R-:W-:Y:S01]  /*5600*/  F2FP.PACK_AB R81, R88, R91 ;  /* 0x0000005b5851723e */ /* 0x004fe200000000ff */
        /* <DEDUP_REMOVED lines=8> */
[C---:B------:R-:W-:Y:S01]  /*5690*/  FMUL.FTZ R44, R84.reuse, R44 ;  /* 0x0000002c542c7220 */ /* 0x040fe20000410000 */
[----:B------:R-:W2:Y:S01]  /*56a0*/  MUFU.EX2 R92, R92 ;  /* 0x0000005c005c7308 */ /* 0x000ea20000000800 */
[----:B------:R-:W-:Y:S02]  /*56b0*/  FMUL.FTZ R45, R84, R45 ;  /* 0x0000002d542d7220 */ /* 0x000fe40000410000 */
[C---:B------:R-:W-:Y:S01]  /*56c0*/  FMUL.FTZ R46, R3.reuse, R46 ;  /* 0x0000002e032e7220 */ /* 0x040fe20000410000 */
[----:B-----5:R-:W-:Y:S01]  /*56d0*/  F2FP.PACK_AB R82, R94, R95 ;  /* 0x0000005f5e52723e */ /* 0x020fe200000000ff */
[C---:B------:R-:W-:Y:S02]  /*56e0*/  FMUL.FTZ R47, R3.reuse, R47 ;  /* 0x0000002f032f7220 */ /* 0x040fe40000410000 */
[C---:B------:R-:W-:Y:S02]  /*56f0*/  FMUL.FTZ R48, R84.reuse, R48 ;  /* 0x0000003054307220 */ /* 0x040fe40000410000 */
[----:B------:R-:W-:Y:S01]  /*5700*/  FMUL.FTZ R49, R84, R49 ;  /* 0x0000003154317220 */ /* 0x000fe20000410000 */
[----:B------:R-:W-:Y:S01]  /*5710*/  MUFU.EX2 R97, R97 ;  /* 0x0000006100617308 */ /* 0x000fe20000000800 */
[C---:B------:R-:W-:Y:S02]  /*5720*/  FMUL.FTZ R50, R3.reuse, R50 ;  /* 0x0000003203327220 */ /* 0x040fe40000410000 */
[----:B------:R-:W-:Y:S02]  /*5730*/  FMUL.FTZ R51, R3, R51 ;  /* 0x0000003303337220 */ /* 0x000fe40000410000 */
[--C-:B------:R-:W-:Y:S02]  /*5740*/  FFMA.FTZ R105, R153, c[0x0][0x23c], -R98.reuse ;  /* 0x00008f0099697a23 */ /* 0x100fe40000010862 */
[----:B------:R-:W-:Y:S02]  /*5750*/  FFMA.FTZ R108, R149, c[0x0][0x23c], -R98 ;  /* 0x00008f00956c7a23 */ /* 0x000fe40000010862 */
[--C-:B------:R-:W-:Y:S01]  /*5760*/  FFMA.FTZ R109, R151, c[0x0][0x23c], -R96.reuse ;  /* 0x00008f00976d7a23 */ /* 0x100fe20000010860 */
[----:B------:R-:W5:Y:S01]  /*5770*/  MUFU.EX2 R100, R100 ;  /* 0x0000006400647308 */ /* 0x000f620000000800 */
[----:B------:R-:W-:Y:S02]  /*5780*/  FFMA.FTZ R110, R155, c[0x0][0x23c], -R96 ;  /* 0x00008f009b6e7a23 */ /* 0x000fe40000010860 */
[--C-:B------:R-:W-:Y:S01]  /*5790*/  FFMA.FTZ R112, R159, c[0x0][0x23c], -R98.reuse ;  /* 0x00008f009f707a23 */ /* 0x100fe20000010862 */
[----:B--2---:R-:W-:Y:S01]  /*57a0*/  F2FP.PACK_AB R83, R92, R93 ;  /* 0x0000005d5c53723e */ /* 0x004fe200000000ff */
[----:B------:R-:W-:Y:S02]  /*57b0*/  FFMA.FTZ R107, R161, c[0x0][0x23c], -R98 ;  /* 0x00008f00a16b7a23 */ /* 0x000fe40000010862 */
[--C-:B------:R-:W-:Y:S02]  /*57c0*/  FFMA.FTZ R111, R157, c[0x0][0x23c], -R96.reuse ;  /* 0x00008f009d6f7a23 */ /* 0x100fe40000010860 */
[----:B------:R-:W-:Y:S01]  /*57d0*/  FFMA.FTZ R114, R147, c[0x0][0x23c], -R96 ;  /* 0x00008f0093727a23 */ /* 0x000fe20000010860 */
[----:B------:R-:W-:Y:S01]  /*57e0*/  MUFU.EX2 R105, R105 ;  /* 0x0000006900697308 */ /* 0x000fe20000000800 */
[C---:B------:R-:W-:Y:S05]  /*57f0*/  HMMA.16816.F32 R4, R80.reuse, R12, R4 ;  /* 0x0000000c5004723c */ /* 0x040fea0000001804 */
[C---:B------:R-:W-:Y:S02]  /*5800*/  FFMA.FTZ R90, R84.reuse, R139, R90 ;  /* 0x0000008b545a7223 */ /* 0x040fe4000001005a */
[C---:B------:R-:W-:Y:S01]  /*5810*/  FMUL.FTZ R12, R84.reuse, R72 ;  /* 0x00000048540c7220 */ /* 0x040fe20000410000 */
[C---:B------:R-:W-:Y:S01]  /*5820*/  HMMA.16816.F32 R8, R80.reuse, R14, R8 ;  /* 0x0000000e5008723c */ /* 0x040fe20000001808 */
[----:B------:R-:W-:Y:S03]  /*5830*/  MUFU.EX2 R99, R99 ;  /* 0x0000006300637308 */ /* 0x000fe60000000800 */
[----:B------:R-:W-:Y:S02]  /*5840*/  FMUL.FTZ R13, R84, R73 ;  /* 0x00000049540d7220 */ /* 0x000fe40000410000 */
[C---:B------:R-:W-:Y:S02]  /*5850*/  FFMA.FTZ R91, R3.reuse, R140, R91 ;  /* 0x0000008c035b7223 */ /* 0x040fe4000001005b */
[C---:B------:R-:W-:Y:S03]  /*5860*/  FMUL.FTZ R14, R3.reuse, R74 ;  /* 0x0000004a030e7220 */ /* 0x040fe60000410000 */
[----:B------:R-:W2:Y:S01]  /*5870*/  MUFU.EX2 R102, R102 ;  /* 0x0000006600667308 */ /* 0x000ea20000000800 */
[----:B------:R-:W-:Y:S02]  /*5880*/  FMUL.FTZ R15, R3, R75 ;  /* 0x0000004b030f7220 */ /* 0x000fe40000410000 */
[--C-:B------:R-:W-:Y:S02]  /*5890*/  FFMA.FTZ R146, R131, c[0x0][0x23c], -R98.reuse ;  /* 0x00008f0083927a23 */ /* 0x100fe40000010862 */
[----:B------:R-:W-:Y:S02]  /*58a0*/  FFMA.FTZ R113, R145, c[0x0][0x23c], -R98 ;  /* 0x00008f0091717a23 */ /* 0x000fe40000010862 */
[--C-:B------:R-:W-:Y:S01]  /*58b0*/  FFMA.FTZ R115, R144, c[0x0][0x23c], -R96.reuse ;  /* 0x00008f0090737a23 */ /* 0x100fe20000010860 */
[C---:B------:R-:W-:Y:S02]  /*58c0*/  HMMA.16816.F32 R12, R80.reuse, R20, R12 ;  /* 0x00000014500c723c */ /* 0x040fe4000000180c */
[----:B------:R-:W-:Y:S01]  /*58d0*/  MUFU.EX2 R108, R108 ;  /* 0x0000006c006c7308 */ /* 0x000fe20000000800 */
[----:B------:R-:W-:Y:S02]  /*58e0*/  FFMA.FTZ R144, R141, c[0x0][0x23c], -R96 ;  /* 0x00008f008d907a23 */ /* 0x000fe40000010860 */
[--C-:B------:R-:W-:Y:S02]  /*58f0*/  FFMA.FTZ R131, R142, c[0x0][0x23c], -R98.reuse ;  /* 0x00008f008e837a23 */ /* 0x100fe40000010862 */
        /* <DEDUP_REMOVED lines=8> */
[----:B------:R-:W-:Y:S01]  /*5980*/  MUFU.EX2 R109, R109 ;  /* 0x0000006d006d7308 */ /* 0x000fe20000000800 */
[----:B------:R-:W-:Y:S03]  /*5990*/  FFMA.FTZ R96, R85, c[0x0][0x23c], -R96 ;  /* 0x00008f0055607a23 */ /* 0x000fe60000010860 */
[C---:B------:R-:W-:Y:S06]  /*59a0*/  HMMA.16816.F32 R20, R80.reuse, R28, R20 ;  /* 0x0000001c5014723c */ /* 0x040fec0000001814 */
[----:B------:R-:W-:Y:S01]  /*59b0*/  MUFU.EX2 R110, R110 ;  /* 0x0000006e006e7308 */ /* 0x000fe20000000800 */
[C---:B------:R-:W-:Y:S01]  /*59c0*/  FMUL.FTZ R28, R84.reuse, R56 ;  /* 0x00000038541c7220 */ /* 0x040fe20000410000 */
[C---:B------:R-:W-:Y:S04]  /*59d0*/  HMMA.16816.F32 R24, R80.reuse, R30, R24 ;  /* 0x0000001e5018723c */ /* 0x040fe80000001818 */
[----:B------:R-:W-:Y:S02]  /*59e0*/  FMUL.FTZ R29, R84, R57 ;  /* 0x00000039541d7220 */ /* 0x000fe40000410000 */
[----:B------:R-:W-:Y:S02]  /*59f0*/  FADD.FTZ R84, R88, R91 ;  /* 0x0000005b58547221 */ /* 0x000fe40000010000 */
[C---:B------:R-:W-:Y:S01]  /*5a00*/  FMUL.FTZ R30, R3.reuse, R58 ;  /* 0x0000003a031e7220 */ /* 0x040fe20000410000 */
[----:B------:R-:W1:Y:S03]  /*5a10*/  MUFU.EX2 R101, R101 ;  /* 0x0000006500657308 */ /* 0x000e660000000800 */
[----:B------:R-:W-:Y:S01]  /*5a20*/  FMUL.FTZ R31, R3, R59 ;  /* 0x0000003b031f7220 */ /* 0x000fe20000410000 */
[----:B------:R-:W-:Y:S01]  /*5a30*/  IADD3 R3, R138, -0x1, RZ ;  /* 0xffffffff8a037810 */ /* 0x000fe20007ffe0ff */
[----:B------:R-:W2:Y:S01]  /*5a40*/  LDSM.16.MT88.4 R56, [R117+0x6400] ;  /* 0x006400007538783b */ /* 0x000ea20000004200 */
[----:B------:R-:W-:Y:S02]  /*5a50*/  FADD.FTZ R93, R93, R84 ;  /* 0x000000545d5d7221 */ /* 0x000fe40000010000 */
[----:B------:R-:W-:Y:S02]  /*5a60*/  MOV R138, R3 ;  /* 0x00000003008a7202 */ /* 0x000fe40000000f00 */
[C---:B---3--:R-:W-:Y:S01]  /*5a70*/  HMMA.16816.F32 R28, R80.reuse, R68, R28 ;  /* 0x00000044501c723c */ /* 0x048fe2000000181c */
[----:B------:R-:W-:Y:S02]  /*5a80*/  MUFU.EX2 R112, R112 ;  /* 0x0000007000707308 */ /* 0x000fe40000000800 */
[----:B------:R-:W-:Y:S01]  /*5a90*/  FADD.FTZ R92, R92, R93 ;  /* 0x0000005d5c5c7221 */ /* 0x000fe20000010000 */
[----:B------:R-:W-:Y:S04]  /*5aa0*/  MOV R3, R0 ;  /* 0x0000000000037202 */ /* 0x000fe80000000f00 */
[C---:B------:R-:W-:Y:S01]  /*5ab0*/  HMMA.16816.F32 R32, R80.reuse, R70, R32 ;  /* 0x000000465020723c */ /* 0x040fe20000001820 */
[----:B------:R-:W-:Y:S02]  /*5ac0*/  LDSM.16.MT88.4 R68, [R116+0x6c00] ;  /* 0x006c00007444783b */ /* 0x000fe40000004200 */
[----:B------:R-:W-:Y:S05]  /*5ad0*/  MUFU.EX2 R107, R107 ;  /* 0x0000006b006b7308 */ /* 0x000fea0000000800 */
[C---:B-1----:R-:W-:Y:S05]  /*5ae0*/  HMMA.16816.F32 R36, R80.reuse, R60, R36 ;  /* 0x0000003c5024723c */ /* 0x042fea0000001824 */
[----:B------:R-:W-:Y:S03]  /*5af0*/  MUFU.EX2 R103, R103 ;  /* 0x0000006700677308 */ /* 0x000fe60000000800 */
[C---:B------:R-:W-:Y:S01]  /*5b00*/  HMMA.16816.F32 R40, R80.reuse, R62, R40 ;  /* 0x0000003e5028723c */ /* 0x040fe20000001828 */
[----:B------:R-:W1:Y:S06]  /*5b10*/  LDSM.16.MT88.4 R60, [R116+0x6400] ;  /* 0x00640000743c783b */ /* 0x000e6c0000004200 */
[----:B------:R-:W3:Y:S01]  /*5b20*/  MUFU.EX2 R106, R106 ;  /* 0x0000006a006a7308 */ /* 0x000ee20000000800 */
[C---:B----4-:R-:W-:Y:S07]  /*5b30*/  HMMA.16816.F32 R44, R80.reuse, R52, R44 ;  /* 0x00000034502c723c */ /* 0x050fee000000182c */
[----:B-----5:R-:W-:Y:S01]  /*5b40*/  F2FP.PACK_AB R52, R100, R97 ;  /* 0x000000616434723e */ /* 0x020fe200000000ff */
[----:B------:R-:W-:Y:S01]  /*5b50*/  HMMA.16816.F32 R48, R80, R54, R48 ;  /* 0x000000365030723c */ /* 0x000fe20000001830 */
[----:B------:R-:W-:Y:S03]  /*5b60*/  MUFU.EX2 R111, R111 ;  /* 0x0000006f006f7308 */ /* 0x000fe60000000800 */
[C---:B--2---:R-:W-:Y:S01]  /*5b70*/  F2FP.PACK_AB R53, R102.reuse, R99 ;  /* 0x000000636635723e */ /* 0x044fe200000000ff */
[----:B------:R-:W-:Y:S02]  /*5b80*/  FADD.FTZ R99, R99, R92 ;  /* 0x0000005c63637221 */ /* 0x000fe40000010000 */
[----:B------:R-:W-:Y:S02]  /*5b90*/  F2FP.PACK_AB R54, R101, R104 ;  /* 0x000000686536723e */ /* 0x000fe400000000ff */
[----:B------:R-:W-:Y:S02]  /*5ba0*/  FADD.FTZ R102, R102, R99 ;  /* 0x0000006366667221 */ /* 0x000fe40000010000 */
[----:B------:R-:W-:Y:S01]  /*5bb0*/  MUFU.EX2 R114, R114 ;  /* 0x0000007200727308 */ /* 0x000fe20000000800 */
[C---:B---3--:R-:W-:Y:S01]  /*5bc0*/  F2FP.PACK_AB R55, R106.reuse, R103 ;  /* 0x000000676a37723e */ /* 0x048fe200000000ff */
[----:B------:R-:W-:Y:S04]  /*5bd0*/  FADD.FTZ R103, R103, R102 ;  /* 0x0000006667677221 */ /* 0x000fe80000010000 */
[----:B------:R-:W-:Y:S04]  /*5be0*/  FADD.FTZ R106, R106, R103 ;  /* 0x000000676a6a7221 */ /* 0x000fe80000010000 */
[----:B------:R-:W-:Y:S01]  /*5bf0*/  MUFU.EX2 R146, R146 ;  /* 0x0000009200927308 */ /* 0x000fe20000000800 */
[C---:B------:R-:W-:Y:S08]  /*5c00*/  HMMA.16816.F32 R4, R52.reuse, R56, R4 ;  /* 0x000000383404723c */ /* 0x040ff00000001804 */
[C---:B------:R-:W-:Y:S01]  /*5c10*/  HMMA.16816.F32 R8, R52.reuse, R58, R8 ;  /* 0x0000003a3408723c */ /* 0x040fe20000001808 */
[----:B------:R-:W2:Y:S01]  /*5c20*/  LDSM.16.MT88.4 R56, [R117+0x7400] ;  /* 0x007400007538783b */ /* 0x000ea20000004200 */
[----:B------:R-:W3:Y:S06]  /*5c30*/  MUFU.EX2 R113, R113 ;  /* 0x0000007100717308 */ /* 0x000eec0000000800 */
[C---:B-1----:R-:W-:Y:S04]  /*5c40*/  HMMA.16816.F32 R12, R52.reuse, R60, R12 ;  /* 0x0000003c340c723c */ /* 0x042fe8000000180c */
[----:B------:R-:W-:Y:S04]  /*5c50*/  MUFU.EX2 R115, R115 ;  /* 0x0000007300737308 */ /* 0x000fe80000000800 */
[C---:B------:R-:W-:Y:S01]  /*5c60*/  HMMA.16816.F32 R16, R52.reuse, R62, R16 ;  /* 0x0000003e3410723c */ /* 0x040fe20000001810 */
[----:B------:R-:W1:Y:S05]  /*5c70*/  LDSM.16.MT88.4 R60, [R116+0x7400] ;  /* 0x00740000743c783b */ /* 0x000e6a0000004200 */
[----:B------:R-:W4:Y:S01]  /*5c80*/  MUFU.EX2 R144, R144 ;  /* 0x0000009000907308 */ /* 0x000f220000000800 */
[----:B---3--:R-:W-:Y:S09]  /*5c90*/  F2FP.PACK_AB R88, R113, R146 ;  /* 0x000000927158723e */ /* 0x008ff200000000ff */
[----:B------:R-:W-:Y:S01]  /*5ca0*/  MUFU.EX2 R131, R131 ;  /* 0x0000008300837308 */ /* 0x000fe20000000800 */
[C---:B--2---:R-:W-:Y:S09]  /*5cb0*/  HMMA.16816.F32 R20, R52.reuse, R56, R20 ;  /* 0x000000383414723c */ /* 0x044ff20000001814 */
[----:B------:R-:W2:Y:S01]  /*5cc0*/  MUFU.EX2 R98, R98 ;  /* 0x0000006200627308 */ /* 0x000ea20000000800 */
[C---:B------:R-:W-:Y:S01]  /*5cd0*/  HMMA.16816.F32 R24, R52.reuse, R58, R24 ;  /* 0x0000003a3418723c */ /* 0x040fe20000001818 */
[----:B------:R-:W3:Y:S08]  /*5ce0*/  LDSM.16.MT88.4 R56, [R117+0x8400] ;  /* 0x008400007538783b */ /* 0x000ef00000004200 */
[----:B------:R5:W-:Y:S01]  /*5cf0*/  MUFU.EX2 R85, R86 ;  /* 0x0000005600557308 */ /* 0x000be20000000800 */
[C---:B-1----:R-:W-:Y:S09]  /*5d00*/  HMMA.16816.F32 R28, R52.reuse, R60, R28 ;  /* 0x0000003c341c723c */ /* 0x042ff2000000181c */
[----:B------:R-:W1:Y:S01]  /*5d10*/  MUFU.EX2 R96, R96 ;  /* 0x0000006000607308 */ /* 0x000e620000000800 */
[C---:B------:R-:W-:Y:S01]  /*5d20*/  HMMA.16816.F32 R32, R52.reuse, R62, R32 ;  /* 0x0000003e3420723c */ /* 0x040fe20000001820 */
[----:B------:R-:W3:Y:S02]  /*5d30*/  LDSM.16.MT88.4 R60, [R116+0x8400] ;  /* 0x00840000743c783b */ /* 0x000ee40000004200 */
[----:B-----5:R-:W-:Y:S01]  /*5d40*/  FADD.FTZ R86, R89, R90 ;  /* 0x0000005a59567221 */ /* 0x020fe20000010000 */
[----:B----4-:R-:W-:Y:S02]  /*5d50*/  F2FP.PACK_AB R89, R144, R115 ;  /* 0x000000739059723e */ /* 0x010fe400000000ff */
[----:B--2---:R-:W-:Y:S01]  /*5d60*/  F2FP.PACK_AB R90, R98, R131 ;  /* 0x00000083625a723e */ /* 0x004fe200000000ff */
[----:B------:R-:W-:Y:S05]  /*5d70*/  FADD.FTZ R95, R95, R86 ;  /* 0x000000565f5f7221 */ /* 0x000fea0000010000 */
[----:B------:R-:W-:Y:S01]  /*5d80*/  FADD.FTZ R94, R94, R95 ;  /* 0x0000005f5e5e7221 */ /* 0x000fe20000010000 */
[----:B-1----:R-:W-:Y:S03]  /*5d90*/  F2FP.PACK_AB R91, R96, R85 ;  /* 0x00000055605b723e */ /* 0x002fe600000000ff */
[----:B------:R-:W-:Y:S01]  /*5da0*/  FADD.FTZ R97, R97, R94 ;  /* 0x0000005e61617221 */ /* 0x000fe20000010000 */
[C---:B---3--:R-:W-:Y:S03]  /*5db0*/  HMMA.16816.F32 R36, R52.reuse, R56, R36 ;  /* 0x000000383424723c */ /* 0x048fe60000001824 */
[----:B------:R-:W-:Y:S04]  /*5dc0*/  FADD.FTZ R97, R100, R97 ;  /* 0x0000006164617221 */ /* 0x000fe80000010000 */
[----:B------:R-:W-:Y:S01]  /*5dd0*/  FADD.FTZ R104, R104, R97 ;  /* 0x0000006168687221 */ /* 0x000fe20000010000 */
[C---:B------:R-:W-:Y:S01]  /*5de0*/  HMMA.16816.F32 R40, R52.reuse, R58, R40 ;  /* 0x0000003a3428723c */ /* 0x040fe20000001828 */
[----:B------:R-:W1:Y:S03]  /*5df0*/  LDSM.16.MT88.4 R56, [R117+0x6800] ;  /* 0x006800007538783b */ /* 0x000e660000004200 */
[----:B------:R-:W-:Y:S04]  /*5e00*/  FADD.FTZ R104, R101, R104 ;  /* 0x0000006865687221 */ /* 0x000fe80000010000 */
[C---:B------:R-:W-:Y:S08]  /*5e10*/  HMMA.16816.F32 R44, R52.reuse, R60, R44 ;  /* 0x0000003c342c723c */ /* 0x040ff0000000182c */
        /* <DEDUP_REMOVED lines=21> */
[C---:B--2---:R-:W-:Y:S04]  /*5f70*/  HMMA.16816.F32 R12, R52.reuse, R60, R12 ;  /* 0x0000003c340c723c */ /* 0x044fe8000000180c */
[----:B------:R-:W-:Y:S02]  /*5f80*/  FADD.FTZ R131, R131, R146 ;  /* 0x0000009283837221 */ /* 0x000fe40000010000 */
[----:B------:R-:W-:Y:S02]  /*5f90*/  FADD.FTZ R85, R85, R144 ;  /* 0x0000009055557221 */ /* 0x000fe40000010000 */
[C---:B------:R-:W-:Y:S01]  /*5fa0*/  HMMA.16816.F32 R16, R52.reuse, R62, R16 ;  /* 0x0000003e3410723c */ /* 0x040fe20000001810 */
[----:B------:R-:W2:Y:S03]  /*5fb0*/  LDSM.16.MT88.4 R60, [R116+0x7800] ;  /* 0x00780000743c783b */ /* 0x000ea60000004200 */
[----:B------:R-:W-:Y:S02]  /*5fc0*/  FADD.FTZ R139, R98, R131 ;  /* 0x00000083628b7221 */ /* 0x000fe40000010000 */
[----:B------:R-:W-:Y:S02]  /*5fd0*/  FADD.FTZ R140, R96, R85 ;  /* 0x00000055608c7221 */ /* 0x000fe40000010000 */
        /* <DEDUP_REMOVED lines=11> */
[----:B------:R-:W2:Y:S07]  /*6090*/  LDSM.16.MT88.4 R52, [R116+0x7c00] ;  /* 0x007c00007434783b */ /* 0x000eae0000004200 */
[C---:B------:R-:W-:Y:S01]  /*60a0*/  HMMA.16816.F32 R80, R88.reuse, R76, R4 ;  /* 0x0000004c5850723c */ /* 0x040fe20000001804 */
[----:B------:R-:W3:Y:S07]  /*60b0*/  LDSM.16.MT88.4 R4, [R117+0x8c00] ;  /* 0x008c00007504783b */ /* 0x000eee0000004200 */
[C---:B------:R-:W-:Y:S01]  /*60c0*/  HMMA.16816.F32 R76, R88.reuse, R78, R8 ;  /* 0x0000004e584c723c */ /* 0x040fe20000001808 */
[----:B------:R-:W4:Y:S07]  /*60d0*/  LDSM.16.MT88.4 R8, [R116+0x8c00] ;  /* 0x008c00007408783b */ /* 0x000f2e0000004200 */
[C---:B------:R-:W-:Y:S08]  /*60e0*/  HMMA.16816.F32 R72, R88.reuse, R68, R12 ;  /* 0x000000445848723c */ /* 0x040ff0000000180c */
        /* <DEDUP_REMOVED lines=10> */
.L_x_4796:
        /* <DEDUP_REMOVED lines=63> */
[----:B------:R-:W-:Y:S01]  /*6580*/  FMUL.FTZ R36, R11, R36 ;  /* 0x000000240b247220 */ /* 0x000fe20000410000 */
[----:B------:R-:W-:Y:S01]  /*6590*/  F2FP.PACK_AB R76, R77, R76 ;  /* 0x0000004c4d4c723e */ /* 0x000fe200000000ff */
        /* <DEDUP_REMOVED lines=123> */
.L_x_4802:
[----:B------:R-:W-:Y:S05]  /*6d50*/  BSYNC B0 ;  /* 0x0000000000007941 */ /* 0x000fea0003800000 */
.L_x_4801:
        /* <DEDUP_REMOVED lines=36> */
.L_x_4803:
        /* <DEDUP_REMOVED lines=14> */
.L_x_6157:


//--------------------- .text._ZN5flash24flash_fwd_splitkv_kernelI23Flash_fwd_kernel_traitsILi96ELi64ELi64ELi4ELb0ELb0EN7cutlass6half_tE19Flash_kernel_traitsILi96ELi64ELi64ELi4ES3_EELb1ELb0ELb0ELb1ELb1ELb0ELb1ELb0EEEvNS_16Flash_fwd_paramsE --------------------------
	.section	.text._ZN5flash24flash_fwd_splitkv_kernelI23Flash_fwd_kernel_traitsILi96ELi64ELi64ELi4ELb0ELb0EN7cutlass6half_tE19Flash_kernel_traitsILi96ELi64ELi64ELi4ES3_EELb1ELb0ELb0ELb1ELb1ELb0ELb1ELb0EEEvNS_16Flash_fwd_paramsE,"ax",@progbits
	.sectioninfo	@"SHI_REGISTERS=168"
	.align	128
        .global         _ZN5flash24flash_fwd_splitkv_kernelI23Flash_fwd_kernel_traitsILi96ELi64ELi64ELi4ELb0ELb0EN7cutlass6half_tE19Flash_kernel_traitsILi96ELi64ELi64ELi4ES3_EELb1ELb0ELb0ELb1ELb1ELb0ELb1ELb0EEEvNS_16Flash_fwd_paramsE
        .type           _ZN5flash24flash_fwd_splitkv_kernelI23Flash_fwd_kernel_traitsILi96ELi64ELi64ELi4ELb0ELb0EN7cutlass6half_tE19Flash_kernel_traitsILi96ELi64ELi64ELi4ES3_EELb1ELb0ELb0ELb1ELb1ELb0ELb1ELb0EEEvNS_16Flash_fwd_paramsE,@function
        .size           _ZN5flash24flash_fwd_splitkv_kernelI23Flash_fwd_kernel_traitsILi96ELi64ELi64ELi4ELb0ELb0EN7cutlass6half_tE19Flash_kernel_traitsILi96ELi64ELi64ELi4ES3_EELb1ELb0ELb0ELb1ELb1ELb0ELb1ELb0EEEvNS_16Flash_fwd_paramsE,(.L_x_6158 - _ZN5flash24flash_fwd_splitkv_kernelI23Flash_fwd_kernel_traitsILi96ELi64ELi64ELi4ELb0ELb0EN7cutlass6half_tE19Flash_kernel_traitsILi96ELi64ELi64ELi4ES3_EELb1ELb0ELb0ELb1ELb1ELb0ELb1ELb0EEEvNS_16Flash_fwd_paramsE)
        .other          _ZN5flash24flash_fwd_splitkv_kernelI23Flash_fwd_kernel_traitsILi96ELi64ELi64ELi4ELb0ELb0EN7cutlass6half_tE19Flash_kernel_traitsILi96ELi64ELi64ELi4ES3_EELb1ELb0ELb0ELb1ELb1ELb0ELb1ELb0EEEvNS_16Flash_fwd_paramsE,@"STO_CUDA_ENTRY STV_DEFAULT"
_ZN5flash24flash_fwd_splitkv_kernelI23Flash_fwd_kernel_traitsILi96ELi64ELi64ELi4ELb0ELb0EN7cutlass6half_tE19Flash_kernel_traitsILi96ELi64ELi64ELi4ES3_EELb1ELb0ELb0ELb1ELb1ELb0ELb1ELb0EEEvNS_16Flash_fwd_paramsE:
.text._ZN5flash24flash_fwd_splitkv_kernelI23Flash_fwd_kernel_traitsILi96ELi64ELi64ELi4ELb0ELb0EN7cutlass6half_tE19Flash_kernel_traitsILi96ELi64ELi64ELi4ES3_EELb1ELb0ELb0ELb1ELb1ELb0ELb1ELb0EEEvNS_16Flash_fwd_paramsE:
        /* <DEDUP_REMOVED lines=72> */
[----:B------:R-:W2:Y:S01]  /*0480*/  S2R R0, SR_CTAID.Y ;  /* 0x0000000000007919 */ /* 0x000ea20000002600 */
[----:B------:R-:W-:-:S04]  /*0490*/  IADD3 R3, R82, 0x7f, RZ ;  /* 0x0000007f52037810 */ /* 0x000fc80007ffe0ff */
[----:B------:R-:W-:Y:S02]  /*04a0*/  IADD3 R2, R78, -c[0x0][0x214], R3 ;  /* 0x800085004e027a10 */ /* 0x000fe40007ffe003 */
[----:B------:R-:W-:Y:S02]  /*04b0*/  SHF.R.S32.HI R3, RZ, 0x1f, R4 ;  /* 0x0000001fff037819 */ /* 0x000fe40000011404 */
[----:B------:R-:W-:Y:S02]  /*04c0*/  IADD3 R2, R2, c[0x0][0x2e8], RZ ;  /* 0x0000ba0002027a10 */ /* 0x000fe40007ffe0ff */
[----:B------:R-:W-:Y:S02]  /*04d0*/  @P2 IADD3 R5, R5, 0x1, RZ ;  /* 0x0000000105052810 */ /* 0x000fe40007ffe0ff */
[----:B------:R-:W-:Y:S02]  /*04e0*/  SHF.R.S32.HI R85, RZ, 0x1f, R2 ;  /* 0x0000001fff557819 */ /* 0x000fe40000011402 */
[----:B------:R-:W-:Y:S01]  /*04f0*/  LEA.HI R3, R3, R4, RZ, 0x6 ;  /* 0x0000000403037211 */ /* 0x000fe200078f30ff */
[----:B------:R-:W-:Y:S01]  /*0500*/  @!P0 IMAD.MOV R5, RZ, RZ, -R5 ;  /* 0x000000ffff058224 */ /* 0x000fe200078e0a05 */
[----:B------:R-:W-:-:S02]  /*0510*/  @!P1 LOP3.LUT R5, RZ, c[0x0][0x10], RZ, 0x33, !PT ;  /* 0x00000400ff059a12 */ /* 0x000fc400078e33ff */
[----:B------:R-:W-:Y:S02]  /*0520*/  LEA.HI R85, R85, R2, RZ, 0x6 ;  /* 0x0000000255557211 */ /* 0x000fe400078f30ff */
[----:B------:R-:W-:Y:S02]  /*0530*/  SHF.R.S32.HI R3, RZ, 0x6, R3 ;  /* 0x00000006ff037819 */ /* 0x000fe40000011403 */
[----:B------:R-:W-:Y:S01]  /*0540*/  SHF.R.S32.HI R85, RZ, 0x6, R85 ;  /* 0x00000006ff557819 */ /* 0x000fe20000011455 */
        /* <DEDUP_REMOVED lines=10> */
[----:B------:R-:W-:Y:S01]  /*05f0*/  IMAD R5, R5, c[0x0][0x1c0], R8 ;  /* 0x0000700005057a24 */ /* 0x000fe200078e0208 */
[----:B------:R-:W-:Y:S02]  /*0600*/  IADD3 R7, -R82, c[0x0][0x214], RZ ;  /* 0x0000850052077a10 */ /* 0x000fe40007ffe1ff */
[----:B------:R-:W-:Y:S01]  /*0610*/  LOP3.LUT R4, R2, 0x3ffffff8, RZ, 0xc0, !PT ;  /* 0x3ffffff802047812 */ /* 0x000fe200078ec0ff */
[----:B------:R-:W-:Y:S01]  /*0620*/  IMAD R5, R5, c[0x0][0x214], R82 ;  /* 0x0000850005057a24 */ /* 0x000fe200078e0252 */
[----:B------:R-:W-:-:S03]  /*0630*/  SHF.R.S32.HI R0, RZ, 0x3, R2 ;  /* 0x00000003ff007819 */ /* 0x000fc60000011402 */
[----:B------:R-:W-:Y:S01]  /*0640*/  IMAD.IADD R4, R79, 0x1, -R4 ;  /* 0x000000014f047824 */ /* 0x000fe200078e0a04 */
[----:B------:R-:W-:Y:S01]  /*0650*/  IADD3 R6, R0, 0x10, RZ ;  /* 0x0000001000067810 */ /* 0x000fe20007ffe0ff */
[C---:B------:R-:W-:Y:S01]  /*0660*/  IMAD R2, R5.reuse, c[0x0][0x22c], RZ ;  /* 0x00008b0005027a24 */ /* 0x040fe200078e02ff */
[----:B------:R-:W-:Y:S01]  /*0670*/  SHF.R.S32.HI R9, RZ, 0x1f, R5 ;  /* 0x0000001fff097819 */ /* 0x000fe20000011405 */
[----:B------:R-:W-:Y:S01]  /*0680*/  IMAD.SHL.U32 R10, R4, 0x4, RZ ;  /* 0x00000004040a7824 */ /* 0x000fe200078e00ff */
[----:B------:R-:W-:Y:S02]  /*0690*/  IADD3 R4, R0, 0x20, RZ ;  /* 0x0000002000047810 */ /* 0x000fe40007ffe0ff */
[----:B------:R-:W-:Y:S02]  /*06a0*/  IADD3 R5, P0, R5, R0, RZ ;  /* 0x0000000005057210 */ /* 0x000fe40007f1e0ff */
[----:B------:R-:W-:Y:S02]  /*06b0*/  SHF.R.S32.HI R11, RZ, 0x1f, R10 ;  /* 0x0000001fff0b7819 */ /* 0x000fe4000001140a */
[----:B------:R-:W-:-:S02]  /*06c0*/  ISETP.GE.OR P3, PT, R6, R7, P5 ;  /* 0x000000070600720c */ /* 0x000fc40002f66670 */
[-C--:B------:R-:W-:Y:S01]  /*06d0*/  ISETP.GE.OR P2, PT, R4, R7.reuse, P5 ;  /* 0x000000070400720c */ /* 0x080fe20002f46670 */
[C---:B------:R-:W-:Y:S01]  /*06e0*/  IMAD.WIDE R10, R0.reuse, 0x60, R10 ;  /* 0x00000060000a7825 */ /* 0x040fe200078e020a */
[C---:B------:R-:W-:Y:S02]  /*06f0*/  ISETP.GE.OR P4, PT, R0.reuse, R7, P5 ;  /* 0x000000070000720c */ /* 0x040fe40002f86670 */
[C---:B------:R-:W-:Y:S02]  /*0700*/  LEA.HI.X.SX32 R4, R0.reuse, R9, 0x1, P0 ;  /* 0x0000000900047211 */ /* 0x040fe400000f0eff */
[----:B------:R-:W-:Y:S02]  /*0710*/  IADD3 R0, R0, 0x30, RZ ;  /* 0x0000003000007810 */ /* 0x000fe40007ffe0ff */
[----:B------:R-:W-:Y:S02]  /*0720*/  IADD3 R3, P1, R2, R10, RZ ;  /* 0x0000000a02037210 */ /* 0x000fe40007f3e0ff */
[----:B------:R-:W-:-:S02]  /*0730*/  ISETP.GE.OR P5, PT, R0, R7, P5 ;  /* 0x000000070000720c */ /* 0x000fc40002fa6670 */
[----:B------:R-:W-:Y:S02]  /*0740*/  LEA.HI.X.SX32 R2, R2, R11, 0x1, P1 ;  /* 0x0000000b02027211 */ /* 0x000fe400008f0eff */
[----:B------:R-:W-:Y:S01]  /*0750*/  LEA R10, P1, R3, c[0x0][0x1d8], 0x2 ;  /* 0x00007600030a7a11 */ /* 0x000fe200078210ff */
[----:B------:R-:W-:Y:S01]  /*0760*/  @!P4 IMAD.MOV.U32 R13, RZ, RZ, -0x800000 ;  /* 0xff800000ff0dc424 */ /* 0x000fe200078e00ff */
[----:B------:R-:W-:Y:S02]  /*0770*/  LEA R8, P0, R5, c[0x0][0x208], 0x2 ;  /* 0x0000820005087a11 */ /* 0x000fe400078010ff */
        /* <DEDUP_REMOVED lines=23> */
.L_x_4804:
        /* <DEDUP_REMOVED lines=19> */
.L_x_4805:
[----:B------:R-:W-:Y:S01]  /*0a20*/  IABS R5, c[0x0][0x2d0] ;  /* 0x0000b40000057a13 */ /* 0x000fe20000000000 */
[----:B------:R-:W-:Y:S05]  /*0a30*/  @P6 BRA `(.L_x_4806) ;  /* 0x0000048000006947 */ /* 0x000fea0003800000 */
[----:B------:R-:W2:Y:S01]  /*0a40*/  I2F.RP R9, R5 ;  /* 0x0000000500097306 */ /* 0x000ea20000209400 */
[----:B------:R-:W-:-:S07]  /*0a50*/  LEA R0, R85, 0xffffffc0, 0x6 ;  /* 0xffffffc055007811 */ /* 0x000fce00078e30ff */
[----:B--2---:R-:W2:Y:S02]  /*0a60*/  MUFU.RCP R6, R9 ;  /* 0x0000000900067308 */ /* 0x004ea40000001000 */
[----:B--2---:R-:W-:-:S06]  /*0a70*/  IADD3 R6, R6, 0xffffffe, RZ ;  /* 0x0ffffffe06067810 */ /* 0x004fcc0007ffe0ff */
[----:B------:R-:W2:Y:S02]  /*0a80*/  F2I.FTZ.U32.TRUNC.NTZ R7, R6 ;  /* 0x0000000600077305 */ /* 0x000ea4000021f000 */
[----:B-12---:R-:W-:Y:S02]  /*0a90*/  IMAD.MOV R2, RZ, RZ, -R7 ;  /* 0x000000ffff027224 */ /* 0x006fe400078e0a07 */
[----:B------:R-:W-:Y:S02]  /*0aa0*/  IMAD.MOV.U32 R6, RZ, RZ, RZ ;  /* 0x000000ffff067224 */ /* 0x000fe400078e00ff */
[----:B------:R-:W-:Y:S01]  /*0ab0*/  IMAD R3, R2, R5, RZ ;  /* 0x0000000502037224 */ /* 0x000fe200078e02ff */
[----:B------:R-:W-:-:S03]  /*0ac0*/  IABS R2, R0 ;  /* 0x0000000000027213 */ /* 0x000fc60000000000 */
[----:B-----5:R-:W-:Y:S01]  /*0ad0*/  IMAD.HI.U32 R4, R7, R3, R6 ;  /* 0x0000000307047227 */ /* 0x020fe200078e0006 */
        /* <DEDUP_REMOVED lines=11> */
[----:B------:R-:W-:-:S05]  /*0b90*/  @P2 IADD3 R4, R4, 0x1, RZ ;  /* 0x0000000104042810 */ /* 0x000fca0007ffe0ff */
[----:B------:R-:W-:-:S05]  /*0ba0*/  IMAD.MOV.U32 R3, RZ, RZ, R4 ;  /* 0x000000ffff037224 */ /* 0x000fca00078e0004 */
[----:B------:R-:W-:Y:S02]  /*0bb0*/  @!P0 IADD3 R3, -R3, RZ, RZ ;  /* 0x000000ff03038210 */ /* 0x000fe40007ffe1ff */
[----:B------:R-:W-:-:S05]  /*0bc0*/  @!P1 LOP3.LUT R3, RZ, c[0x0][0x2d0], RZ, 0x33, !PT ;  /* 0x0000b400ff039a12 */ /* 0x000fca00078e33ff */
[----:B------:R-:W-:-:S06]  /*0bd0*/  IMAD.WIDE R18, R3, 0x4, R126 ;  /* 0x0000000403127825 */ /* 0x000fcc00078e027e */
[----:B------:R-:W2:Y:S01]  /*0be0*/  LDG.E R18, [R18.64] ;  /* 0x0000000a12127981 */ /* 0x000ea2000c1e1900 */
[----:B------:R-:W-:Y:S01]  /*0bf0*/  IABS R2, c[0x0][0x1c8] ;  /* 0x0000720000027a13 */ /* 0x000fe20000000000 */
[----:B------:R-:W-:-:S03]  /*0c00*/  IMAD.MOV R3, RZ, RZ, -R3 ;  /* 0x000000ffff037224 */ /* 0x000fc600078e0a03 */
[----:B------:R-:W1:Y:S01]  /*0c10*/  I2F.RP R7, R2 ;  /* 0x0000000200077306 */ /* 0x000e620000209400 */
[----:B------:R-:W-:-:S07]  /*0c20*/  IMAD R0, R3, c[0x0][0x2d0], R0 ;  /* 0x0000b40003007a24 */ /* 0x000fce00078e0200 */
[----:B-1----:R-:W1:Y:S02]  /*0c30*/  MUFU.RCP R10, R7 ;  /* 0x00000007000a7308 */ /* 0x002e640000001000 */
[----:B-1----:R-:W-:-:S06]  /*0c40*/  IADD3 R10, R10, 0xffffffe, RZ ;  /* 0x0ffffffe0a0a7810 */ /* 0x002fcc0007ffe0ff */
[----:B------:R-:W1:Y:S02]  /*0c50*/  F2I.FTZ.U32.TRUNC.NTZ R11, R10 ;  /* 0x0000000a000b7305 */ /* 0x000e64000021f000 */
[----:B-1----:R-:W-:Y:S01]  /*0c60*/  IMAD.MOV R4, RZ, RZ, -R11 ;  /* 0x000000ffff047224 */ /* 0x002fe200078e0a0b */
[----:B------:R-:W-:-:S03]  /*0c70*/  MOV R10, RZ ;  /* 0x000000ff000a7202 */ /* 0x000fc60000000f00 */
[----:B------:R-:W-:Y:S01]  /*0c80*/  IMAD R6, R4, R2, RZ ;  /* 0x0000000204067224 */ /* 0x000fe200078e02ff */
[----:B------:R-:W-:-:S03]  /*0c90*/  IABS R4, R8 ;  /* 0x0000000800047213 */ /* 0x000fc60000000000 */
[----:B------:R-:W-:-:S06]  /*0ca0*/  IMAD.HI.U32 R11, R11, R6, R10 ;  /* 0x000000060b0b7227 */ /* 0x000fcc00078e000a */
        /* <DEDUP_REMOVED lines=8> */
[----:B------:R-:W-:Y:S02]  /*0d30*/  ISETP.GE.AND P0, PT, R2, RZ, PT ;  /* 0x000000ff0200720c */ /* 0x000fe40003f06270 */
[----:B------:R-:W-:-:S05]  /*0d40*/  SHF.R.S32.HI R2, RZ, 0x1f, R0 ;  /* 0x0000001fff027819 */ /* 0x000fca0000011400 */
[----:B------:R-:W-:Y:S01]  /*0d50*/  @P1 IADD3 R6, R6, 0x1, RZ ;  /* 0x0000000106061810 */ /* 0x000fe20007ffe0ff */
[----:B------:R-:W-:Y:S01]  /*0d60*/  IMAD R7, R2, c[0x0][0x198], RZ ;  /* 0x0000660002077a24 */ /* 0x000fe200078e02ff */
[----:B------:R-:W-:-:S03]  /*0d70*/  ISETP.NE.AND P1, PT, RZ, c[0x0][0x1c8], PT ;  /* 0x00007200ff007a0c */ /* 0x000fc60003f25270 */
[----:B------:R-:W-:Y:S01]  /*0d80*/  IMAD R7, R0, c[0x0][0x19c], R7 ;  /* 0x0000670000077a24 */ /* 0x000fe200078e0207 */
        /* <DEDUP_REMOVED lines=19> */
.L_x_4806:
[----:B------:R-:W-:Y:S01]  /*0ec0*/  IABS R10, c[0x0][0x1c8] ;  /* 0x00007200000a7a13 */ /* 0x000fe20000000000 */
[----:B------:R-:W-:Y:S01]  /*0ed0*/  IMAD.MOV.U32 R6, RZ, RZ, RZ ;  /* 0x000000ffff067224 */ /* 0x000fe200078e00ff */
[----:B-----5:R-:W-:Y:S02]  /*0ee0*/  SHF.R.S32.HI R17, RZ, 0x1f, R4 ;  /* 0x0000001fff117819 */ /* 0x020fe40000011404 */
[----:B-1----:R-:W1:Y:S08]  /*0ef0*/  I2F.RP R3, R10 ;  /* 0x0000000a00037306 */ /* 0x002e700000209400 */
        /* <DEDUP_REMOVED lines=8> */
[----:B------:R-:W-:-:S04]  /*0f80*/  SHF.R.S32.HI R7, RZ, 0x1f, R15 ;  /* 0x0000001fff077819 */ /* 0x000fc8000001140f */
[----:B------:R-:W-:-:S05]  /*0f90*/  IADD3 R3, -R6, RZ, RZ ;  /* 0x000000ff06037210 */ /* 0x000fca0007ffe1ff */
[----:B------:R-:W-:Y:S01]  /*0fa0*/  IMAD R3, R10, R3, R0 ;  /* 0x000000030a037224 */ /* 0x000fe200078e0200 */
[----:B------:R-:W-:-:S04]  /*0fb0*/  LEA R0, R85, 0xffffffc0, 0x6 ;  /* 0xffffffc055007811 */ /* 0x000fc800078e30ff */
[----:B------:R-:W-:Y:S02]  /*0fc0*/  ISETP.GT.U32.AND P0, PT, R10, R3, PT ;  /* 0x000000030a00720c */ /* 0x000fe40003f04070 */
[----:B------:R-:W-:Y:S02]  /*0fd0*/  SHF.R.S32.HI R2, RZ, 0x1f, R0 ;  /* 0x0000001fff027819 */ /* 0x000fe40000011400 */
[----:B------:R-:W-:-:S04]  /*0fe0*/  IADD3 R12, P1, R15, R0, RZ ;  /* 0x000000000f0c7210 */ /* 0x000fc80007f3e0ff */
[----:B------:R-:W-:-:S05]  /*0ff0*/  IADD3.X R9, R7, R2, RZ, P1, !PT ;  /* 0x0000000207097210 */ /* 0x000fca0000ffe4ff */
[----:B------:R-:W-:Y:S01]  /*1000*/  @!P0 IMAD.IADD R3, R3, 0x1, -R10 ;  /* 0x0000000103038824 */ /* 0x000fe200078e0a0a */
[----:B------:R-:W-:Y:S01]  /*1010*/  @!P0 IADD3 R6, R6, 0x1, RZ ;  /* 0x0000000106068810 */ /* 0x000fe20007ffe0ff */
[----:B------:R-:W-:Y:S01]  /*1020*/  IMAD R9, R9, c[0x0][0x198], RZ ;  /* 0x0000660009097a24 */ /* 0x000fe200078e02ff */
[----:B------:R-:W-:Y:S02]  /*1030*/  ISETP.NE.AND P0, PT, RZ, c[0x0][0x1c8], PT ;  /* 0x00007200ff007a0c */ /* 0x000fe40003f05270 */
[----:B------:R-:W-:Y:S01]  /*1040*/  ISETP.GE.U32.AND P2, PT, R3, R10, PT ;  /* 0x0000000a0300720c */ /* 0x000fe20003f46070 */
[----:B------:R-:W-:Y:S01]  /*1050*/  IMAD R10, R7, c[0x0][0x1a0], RZ ;  /* 0x00006800070a7a24 */ /* 0x000fe200078e02ff */
[----:B------:R-:W-:Y:S01]  /*1060*/  LOP3.LUT R3, R8, c[0x0][0x1c8], RZ, 0x3c, !PT ;  /* 0x0000720008037a12 */ /* 0x000fe200078e3cff */
[----:B------:R-:W-:Y:S02]  /*1070*/  IMAD R7, R17, c[0x0][0x180], RZ ;  /* 0x0000600011077a24 */ /* 0x000fe400078e02ff */
[----:B------:R-:W-:Y:S01]  /*1080*/  IMAD R10, R15, c[0x0][0x1a4], R10 ;  /* 0x000069000f0a7a24 */ /* 0x000fe200078e020a */
[----:B------:R-:W-:Y:S01]  /*1090*/  ISETP.GE.AND P1, PT, R3, RZ, PT ;  /* 0x000000ff0300720c */ /* 0x000fe20003f26270 */
[----:B------:R-:W-:-:S02]  /*10a0*/  IMAD R3, R12, c[0x0][0x19c], R9 ;  /* 0x000067000c037a24 */ /* 0x000fc400078e0209 */
[----:B------:R-:W-:-:S04]  /*10b0*/  IMAD.WIDE.U32 R12, R12, c[0x0][0x198], RZ ;  /* 0x000066000c0c7a25 */ /* 0x000fc800078e00ff */
[----:B------:R-:W-:Y:S01]  /*10c0*/  @P2 IADD3 R6, R6, 0x1, RZ ;  /* 0x0000000106062810 */ /* 0x000fe20007ffe0ff */
[----:B------:R-:W-:Y:S02]  /*10d0*/  IMAD.IADD R13, R13, 0x1, R3 ;  /* 0x000000010d0d7824 */ /* 0x000fe400078e0203 */
[C---:B------:R-:W-:Y:S02]  /*10e0*/  IMAD R7, R4.reuse, c[0x0][0x184], R7 ;  /* 0x0000610004077a24 */ /* 0x040fe400078e0207 */
[----:B------:R-:W-:Y:S01]  /*10f0*/  IMAD.WIDE.U32 R12, R4, c[0x0][0x180], R12 ;  /* 0x00006000040c7a25 */ /* 0x000fe200078e000c */
[----:B------:R-:W-:Y:S02]  /*1100*/  @!P1 IADD3 R6, -R6, RZ, RZ ;  /* 0x000000ff06069210 */ /* 0x000fe40007ffe1ff */
[----:B------:R-:W-:Y:S01]  /*1110*/  @!P0 LOP3.LUT R6, RZ, c[0x0][0x1c8], RZ, 0x33, !PT ;  /* 0x00007200ff068a12 */ /* 0x000fe200078e33ff */
[----:B------:R-:W-:Y:S01]  /*1120*/  IMAD.WIDE.U32 R14, R15, c[0x0][0x1a0], RZ ;  /* 0x000068000f0e7a25 */ /* 0x000fe200078e00ff */
[----:B------:R-:W-:-:S02]  /*1130*/  IADD3 R13, R13, R7, RZ ;  /* 0x000000070d0d7210 */ /* 0x000fc40007ffe0ff */
[----:B------:R-:W-:Y:S01]  /*1140*/  SHF.R.S32.HI R3, RZ, 0x1f, R6 ;  /* 0x0000001fff037819 */ /* 0x000fe20000011406 */
[----:B------:R-:W-:Y:S02]  /*1150*/  IMAD.IADD R11, R15, 0x1, R10 ;  /* 0x000000010f0b7824 */ /* 0x000fe400078e020a */
[----:B------:R-:W-:Y:S02]  /*1160*/  IMAD R17, R17, c[0x0][0x188], RZ ;  /* 0x0000620011117a24 */ /* 0x000fe400078e02ff */
[----:B------:R-:W-:Y:S02]  /*1170*/  IMAD.MOV.U32 R10, RZ, RZ, R14 ;  /* 0x000000ffff0a7224 */ /* 0x000fe400078e000e */
[----:B------:R-:W-:Y:S02]  /*1180*/  IMAD R7, R3, c[0x0][0x1b0], RZ ;  /* 0x00006c0003077a24 */ /* 0x000fe400078e02ff */
[C---:B------:R-:W-:Y:S02]  /*1190*/  IMAD R17, R4.reuse, c[0x0][0x18c], R17 ;  /* 0x0000630004117a24 */ /* 0x040fe400078e0211 */
[----:B------:R-:W-:-:S04]  /*11a0*/  IMAD.WIDE.U32 R18, R4, c[0x0][0x188], R10 ;  /* 0x0000620004127a25 */ /* 0x000fc800078e000a */
[----:B------:R-:W-:Y:S01]  /*11b0*/  IMAD.WIDE.U32 R22, R6, c[0x0][0x1b0], R12 ;  /* 0x00006c0006167a25 */ /* 0x000fe200078e000c */
[----:B------:R-:W-:-:S03]  /*11c0*/  IADD3 R17, R19, R17, RZ ;  /* 0x0000001113117210 */ /* 0x000fc60007ffe0ff */
[----:B------:R-:W-:-:S05]  /*11d0*/  IMAD R7, R6, c[0x0][0x1b4], R7 ;  /* 0x00006d0006077a24 */ /* 0x000fca00078e0207 */
[----:B------:R-:W-:Y:S02]  /*11e0*/  IADD3 R4, R23, R7, RZ ;  /* 0x0000000717047210 */ /* 0x000fe40007ffe0ff */
.L_x_4807:
[----:B------:R-:W-:Y:S01]  /*11f0*/  SHF.R.S32.HI R80, RZ, 0x1f, R79 ;  /* 0x0000001fff507819 */ /* 0x000fe2000001144f */
[----:B------:R-:W-:Y:S01]  /*1200*/  IMAD R3, R3, c[0x0][0x1b8], RZ ;  /* 0x00006e0003037a24 */ /* 0x000fe200078e02ff */
[----:B------:R-:W-:Y:S02]  /*1210*/  SHF.R.S32.HI R16, RZ, 0x1f, R125 ;  /* 0x0000001fff107819 */ /* 0x000fe4000001147d */
[-C--:B------:R-:W-:Y:S01]  /*1220*/  LEA.HI R19, R80, R79.reuse, RZ, 0x2 ;  /* 0x0000004f50137211 */ /* 0x080fe200078f10ff */
[----:B------:R-:W-:Y:S01]  /*1230*/  IMAD R3, R6, c[0x0][0x1bc], R3 ;  /* 0x00006f0006037a24 */ /* 0x000fe200078e0203 */
[----:B------:R-:W-:Y:S01]  /*1240*/  LEA.HI R26, R80, R79, RZ, 0x3 ;  /* 0x0000004f501a7211 */ /* 0x000fe200078f18ff */
[----:B------:R-:W-:Y:S01]  /*1250*/  IMAD R16, R16, c[0x0][0x178], RZ ;  /* 0x00005e0010107a24 */ /* 0x000fe200078e02ff */
[----:B------:R-:W-:Y:S02]  /*1260*/  LOP3.LUT R28, R19, 0xfffffffc, RZ, 0xc0, !PT ;  /* 0xfffffffc131c7812 */ /* 0x000fe400078ec0ff */
[----:B------:R-:W-:Y:S01]  /*1270*/  SHF.R.S32.HI R123, RZ, 0x3, R26 ;  /* 0x00000003ff7b7819 */ /* 0x000fe2000001141a */
[----:B------:R-:W-:Y:S01]  /*1280*/  IMAD R16, R125, c[0x0][0x17c], R16 ;  /* 0x00005f007d107a24 */ /* 0x000fe200078e0210 */
[----:B------:R-:W-:Y:S01]  /*1290*/  SHF.R.S32.HI R14, RZ, 0x2, R19 ;  /* 0x00000002ff0e7819 */ /* 0x000fe20000011413 */
[----:B------:R-:W-:Y:S01]  /*12a0*/  IMAD.IADD R28, R79, 0x1, -R28 ;  /* 0x000000014f1c7824 */ /* 0x000fe200078e0a1c */
[C---:B------:R-:W-:Y:S01]  /*12b0*/  LEA.HI R10, R26.reuse, R123, RZ, 0x1 ;  /* 0x0000007b1a0a7211 */ /* 0x040fe200078f08ff */
[----:B------:R-:W-:Y:S01]  /*12c0*/  IMAD.SHL.U32 R13, R123, 0x40, RZ ;  /* 0x000000407b0d7824 */ /* 0x000fe200078e00ff */
[----:B------:R-:W-:Y:S01]  /*12d0*/  LOP3.LUT R26, R26, 0xfffffff8, RZ, 0xc0, !PT ;  /* 0xfffffff81a1a7812 */ /* 0x000fe200078ec0ff */
[----:B------:R-:W-:Y:S01]  /*12e0*/  IMAD.SHL.U32 R28, R28, 0x8, RZ ;  /* 0x000000081c1c7824 */ /* 0x000fe200078e00ff */
[----:B------:R-:W-:-:S02]  /*12f0*/  LEA.HI R20, R80, R79, RZ, 0x4 ;  /* 0x0000004f50147211 */ /* 0x000fc400078f20ff */
[----:B------:R-:W-:Y:S02]  /*1300*/  LOP3.LUT R13, R13, 0xc0, RZ, 0xc0, !PT ;  /* 0x000000c00d0d7812 */ /* 0x000fe400078ec0ff */
[----:B------:R-:W-:Y:S02]  /*1310*/  LEA.HI R19, R19, R14, RZ, 0x1 ;  /* 0x0000000e13137211 */ /* 0x000fe400078f08ff */
[----:B------:R-:W-:Y:S02]  /*1320*/  LOP3.LUT R7, R13, 0x18, R28, 0xf8, !PT ;  /* 0x000000180d077812 */ /* 0x000fe400078ef81c */
[----:B------:R-:W-:Y:S01]  /*1330*/  SHF.R.U32.HI R12, RZ, 0x3, R13 ;  /* 0x00000003ff0c7819 */ /* 0x000fe2000001160d */
[----:B------:R-:W-:Y:S01]  /*1340*/  IMAD.IADD R13, R79, 0x1, -R26 ;  /* 0x000000014f0d7824 */ /* 0x000fe200078e0a1a */
[----:B------:R-:W-:Y:S02]  /*1350*/  SHF.R.S32.HI R11, RZ, 0x4, R20 ;  /* 0x00000004ff0b7819 */ /* 0x000fe40000011414 */
[----:B------:R-:W-:-:S02]  /*1360*/  LOP3.LUT R10, R10, 0xfffffffe, RZ, 0xc0, !PT ;  /* 0xfffffffe0a0a7812 */ /* 0x000fc400078ec0ff */
[----:B------:R-:W-:Y:S02]  /*1370*/  LOP3.LUT R19, R19, 0x7fffffe, RZ, 0xc0, !PT ;  /* 0x07fffffe13137812 */ /* 0x000fe400078ec0ff */
[----:B------:R-:W-:Y:S01]  /*1380*/  IADD3 R18, P0, R28, R18, RZ ;  /* 0x000000121c127210 */ /* 0x000fe20007f1e0ff */
[----:B------:R-:W-:Y:S01]  /*1390*/  IMAD.IADD R123, R123, 0x1, -R10 ;  /* 0x000000017b7b7824 */ /* 0x000fe200078e0a0a */
[----:B------:R-:W-:Y:S01]  /*13a0*/  SHF.R.S32.HI R29, RZ, 0x1f, R28 ;  /* 0x0000001fff1d7819 */ /* 0x000fe2000001141c */
[----:B------:R-:W-:Y:S01]  /*13b0*/  IMAD.IADD R26, R14, 0x1, -R19 ;  /* 0x000000010e1a7824 */ /* 0x000fe200078e0a13 */
[----:B------:R-:W-:Y:S02]  /*13c0*/  IADD3 R22, P1, R28, R22, RZ ;  /* 0x000000161c167210 */ /* 0x000fe40007f3e0ff */
[----:B------:R-:W-:Y:S01]  /*13d0*/  LEA.HI R124, R13, R13, RZ, 0x1 ;  /* 0x0000000d0d7c7211 */ /* 0x000fe200078f08ff */
[C---:B------:R-:W-:Y:S01]  /*13e0*/  IMAD.X R19, R29.reuse, 0x1, R17, P0 ;  /* 0x000000011d137824 */ /* 0x040fe200000e0611 */
[C---:B------:R-:W-:Y:S01]  /*13f0*/  LEA.HI R9, R20.reuse, R11, RZ, 0x1 ;  /* 0x0000000b14097211 */ /* 0x040fe200078f08ff */
[----:B------:R-:W-:Y:S01]  /*1400*/  IMAD.X R23, R29, 0x1, R4, P1 ;  /* 0x000000011d177824 */ /* 0x000fe200008e0604 */
[----:B------:R-:W-:Y:S01]  /*1410*/  LOP3.LUT R20, R20, 0xfffffff0, RZ, 0xc0, !PT ;  /* 0xfffffff014147812 */ /* 0x000fe200078ec0ff */
[----:B------:R-:W-:Y:S01]  /*1420*/  IMAD.WIDE.U32 R28, R125, c[0x0][0x178], R28 ;  /* 0x00005e007d1c7a25 */ /* 0x000fe200078e001c */
[----:B------:R-:W-:-:S02]  /*1430*/  LOP3.LUT R122, R124, 0xfffffffe, RZ, 0xc0, !PT ;  /* 0xfffffffe7c7a7812 */ /* 0x000fc400078ec0ff */
[----:B------:R-:W-:Y:S01]  /*1440*/  SHF.R.S32.HI R10, RZ, 0x1f, R8 ;  /* 0x0000001fff0a7819 */ /* 0x000fe20000011408 */
[----:B------:R-:W-:Y:S01]  /*1450*/  IMAD.IADD R20, R79, 0x1, -R20 ;  /* 0x000000014f147824 */ /* 0x000fe200078e0a14 */
[----:B------:R-:W-:Y:S01]  /*1460*/  SHF.R.S32.HI R15, RZ, 0x1f, R14 ;  /* 0x0000001fff0f7819 */ /* 0x000fe2000001140e */
[----:B------:R-:W-:Y:S01]  /*1470*/  IMAD.IADD R122, R13, 0x1, -R122 ;  /* 0x000000010d7a7824 */ /* 0x000fe200078e0a7a */
[----:B------:R-:W-:Y:S01]  /*1480*/  IADD3 R0, P0, R14, R0, RZ ;  /* 0x000000000e007210 */ /* 0x000fe20007f1e0ff */
[----:B------:R-:W-:Y:S01]  /*1490*/  IMAD.IADD R29, R29, 0x1, R16 ;  /* 0x000000011d1d7824 */ /* 0x000fe200078e0210 */
[----:B------:R-:W-:Y:S01]  /*14a0*/  LOP3.LUT R12, R7, R12, RZ, 0x3c, !PT ;  /* 0x0000000c070c7212 */ /* 0x000fe200078e3cff */
[----:B------:R-:W-:Y:S01]  /*14b0*/  IMAD R13, R10, c[0x0][0x1a8], RZ ;  /* 0x00006a000a0d7a24 */ /* 0x000fe200078e02ff */
[----:B------:R-:W-:Y:S01]  /*14c0*/  LEA.HI R7, R20, R20, RZ, 0x1 ;  /* 0x0000001414077211 */ /* 0x000fe200078f08ff */
[----:B------:R-:W-:Y:S01]  /*14d0*/  IMAD.WIDE.U32 R28, R8, c[0x0][0x1a8], R28 ;  /* 0x00006a00081c7a25 */ /* 0x000fe200078e001c */
[----:B------:R-:W-:-:S02]  /*14e0*/  LOP3.LUT R9, R9, 0xfffffffe, RZ, 0xc0, !PT ;  /* 0xfffffffe09097812 */ /* 0x000fc400078ec0ff */
[----:B------:R-:W-:Y:S01]  /*14f0*/  LOP3.LUT R77, R7, 0x7fffffe, RZ, 0xc0, !PT ;  /* 0x07fffffe074d7812 */ /* 0x000fe200078ec0ff */
[----:B------:R-:W-:Y:S01]  /*1500*/  IMAD R13, R8, c[0x0][0x1ac], R13 ;  /* 0x00006b00080d7a24 */ /* 0x000fe200078e020d */
[----:B------:R-:W-:Y:S01]  /*1510*/  LEA.HI R80, R80, R79, RZ, 0x5 ;  /* 0x0000004f50507211 */ /* 0x000fe200078f28ff */
[----:B------:R-:W-:Y:S01]  /*1520*/  IMAD.X R8, R15, 0x1, R2, P0 ;  /* 0x000000010f087824 */ /* 0x000fe200000e0602 */
[----:B------:R-:W-:Y:S01]  /*1530*/  SHF.R.S32.HI R2, RZ, 0x1, R7 ;  /* 0x00000001ff027819 */ /* 0x000fe20000011407 */
[----:B------:R-:W-:Y:S01]  /*1540*/  IMAD.WIDE R24, R25, 0x40, R14 ;  /* 0x0000004019187825 */ /* 0x000fe200078e020e */
[----:B------:R-:W-:Y:S02]  /*1550*/  SHF.R.S32.HI R7, RZ, 0x1f, R7 ;  /* 0x0000001fff077819 */ /* 0x000fe40000011407 */
[----:B------:R-:W-:Y:S01]  /*1560*/  SHF.R.S32.HI R81, RZ, 0x5, R80 ;  /* 0x00000005ff517819 */ /* 0x000fe20000011450 */
[----:B------:R-:W-:Y:S01]  /*1570*/  IMAD.IADD R29, R29, 0x1, R13 ;  /* 0x000000011d1d7824 */ /* 0x000fe200078e020d */
[----:B------:R-:W-:Y:S01]  /*1580*/  LEA.HI R7, R7, R2, RZ, 0x2 ;  /* 0x0000000207077211 */ /* 0x000fe200078f10ff */
[----:B------:R-:W-:Y:S01]  /*1590*/  IMAD R15, R15, c[0x0][0x198], RZ ;  /* 0x000066000f0f7a24 */ /* 0x000fe200078e02ff */
[----:B------:R-:W-:Y:S01]  /*15a0*/  SHF.R.S32.HI R124, RZ, 0x1, R124 ;  /* 0x00000001ff7c7819 */ /* 0x000fe2000001147c */
[----:B------:R-:W-:Y:S01]  /*15b0*/  IMAD R13, R25, c[0x0][0x190], RZ ;  /* 0x00006400190d7a24 */ /* 0x000fe200078e02ff */
[----:B------:R-:W-:Y:S01]  /*15c0*/  LOP3.LUT R7, R7, 0xfffffffc, RZ, 0xc0, !PT ;  /* 0xfffffffc07077812 */ /* 0x000fe200078ec0ff */
[----:B------:R-:W-:Y:S01]  /*15d0*/  IMAD.IADD R9, R11, 0x1, -R9 ;  /* 0x000000010b097824 */ /* 0x000fe200078e0a09 */
[----:B------:R-:W-:Y:S01]  /*15e0*/  SHF.R.S32.HI R11, RZ, 0x1f, R20 ;  /* 0x0000001fff0b7819 */ /* 0x000fe20000011414 */
[----:B------:R-:W-:-:S03]  /*15f0*/  IMAD.WIDE.U32 R18, R6, c[0x0][0x1b8], R18 ;  /* 0x00006e0006127a25 */ /* 0x000fc600078e0012 */
[----:B------:R-:W-:Y:S01]  /*1600*/  LEA.HI R4, R11, R20, RZ, 0x3 ;  /* 0x000000140b047211 */ /* 0x000fe200078f18ff */
[C---:B------:R-:W-:Y:S02]  /*1610*/  IMAD R15, R14.reuse, c[0x0][0x19c], R15 ;  /* 0x000067000e0f7a24 */ /* 0x040fe400078e020f */
[----:B------:R-:W-:-:S04]  /*1620*/  IMAD.WIDE.U32 R22, R14, c[0x0][0x198], R22 ;  /* 0x000066000e167a25 */ /* 0x000fc800078e0016 */
[----:B------:R-:W-:Y:S01]  /*1630*/  IMAD R13, R24, c[0x0][0x194], R13 ;  /* 0x00006500180d7a24 */ /* 0x000fe200078e020d */
[----:B------:R-:W-:Y:S01]  /*1640*/  LEA R128, P0, R22, c[0x0][0x168], 0x1 ;  /* 0x00005a0016807a11 */ /* 0x000fe200078008ff */
[----:B------:R-:W-:-:S04]  /*1650*/  IMAD.WIDE.U32 R24, R24, c[0x0][0x190], R28 ;  /* 0x0000640018187a25 */ /* 0x000fc800078e001c */
[----:B------:R-:W-:Y:S01]  /*1660*/  IMAD R11, R81, 0x8, R26 ;  /* 0x00000008510b7824 */ /* 0x000fe200078e021a */
[----:B------:R-:W-:Y:S01]  /*1670*/  LEA R14, P1, R24, c[0x0][0x160], 0x1 ;  /* 0x00005800180e7a11 */ /* 0x000fe200078208ff */
[----:B------:R-:W-:Y:S02]  /*1680*/  IMAD.IADD R19, R19, 0x1, R3 ;  /* 0x0000000113137824 */ /* 0x000fe400078e0203 */
[----:B------:R-:W-:Y:S02]  /*1690*/  IMAD.IADD R15, R23, 0x1, R15 ;  /* 0x00000001170f7824 */ /* 0x000fe400078e020f */
[----:B------:R-:W-:Y:S02]  /*16a0*/  IMAD.IADD R3, R2, 0x1, -R7 ;  /* 0x0000000102037824 */ /* 0x000fe400078e0a07 */
[----:B------:R-:W-:Y:S01]  /*16b0*/  IMAD.IADD R13, R25, 0x1, R13 ;  /* 0x00000001190d7824 */ /* 0x000fe200078e020d */
[----:B------:R-:W-:Y:S01]  /*16c0*/  LEA.HI.X R129, R22, c[0x0][0x16c], R15, 0x1, P0 ;  /* 0x00005b0016817a11 */ /* 0x000fe200000f0c0f */
[----:B------:R-:W-:-:S02]  /*16d0*/  IMAD.MOV.U32 R7, RZ, RZ, c[0x0][0x190] ;  /* 0x00006400ff077624 */ /* 0x000fc400078e00ff */
[----:B------:R-:W-:Y:S01]  /*16e0*/  IMAD.MOV.U32 R2, RZ, RZ, c[0x0][0x198] ;  /* 0x00006600ff027624 */ /* 0x000fe200078e00ff */
[----:B------:R-:W-:Y:S01]  /*16f0*/  LEA.HI.X R15, R24, c[0x0][0x164], R13, 0x1, P1 ;  /* 0x00005900180f7a11 */ /* 0x000fe200008f0c0d */
[----:B------:R-:W-:Y:S01]  /*1700*/  IMAD.U32 R11, R11, 0x20, R12 ;  /* 0x000000200b0b7824 */ /* 0x000fe200078e000c */
[----:B------:R-:W-:Y:S01]  /*1710*/  LOP3.LUT P1, RZ, R3, 0x2, RZ, 0xc0, !PT ;  /* 0x0000000203ff7812 */ /* 0x000fe2000782c0ff */
[----:B------:R-:W-:Y:S01]  /*1720*/  IMAD.IADD R77, R20, 0x1, -R77 ;  /* 0x00000001144d7824 */ /* 0x000fe200078e0a4d */
[C---:B------:R-:W-:Y:S01]  /*1730*/  LEA R20, P0, R7.reuse, R14, 0x6 ;  /* 0x0000000e07147211 */ /* 0x040fe200078030ff */
[----:B------:R-:W-:Y:S02]  /*1740*/  IMAD.MOV.U32 R10, RZ, RZ, c[0x0][0x194] ;  /* 0x00006500ff0a7624 */ /* 0x000fe400078e00ff */
[----:B------:R-:W-:Y:S02]  /*1750*/  IMAD.MOV.U32 R13, RZ, RZ, 0x6 ;  /* 0x00000006ff0d7424 */ /* 0x000fe400078e00ff */
[C---:B------:R-:W-:Y:S01]  /*1760*/  IMAD.SHL.U32 R6, R2.reuse, 0x40, RZ ;  /* 0x0000004002067824 */ /* 0x040fe200078e00ff */
[----:B------:R-:W-:Y:S01]  /*1770*/  LEA.HI.X R21, R7, R15, R10, 0x6, P0 ;  /* 0x0000000f07157211 */ /* 0x000fe200000f340a */
[----:B------:R-:W-:Y:S01]  /*1780*/  IMAD.SHL.U32 R121, R11, 0x2, RZ ;  /* 0x000000020b797824 */ /* 0x000fe200078e00ff */
[----:B------:R-:W-:Y:S01]  /*1790*/  SHF.L.U64.HI R119, R2, R13, c[0x0][0x19c] ;  /* 0x0000670002777619 */ /* 0x000fe2000001020d */
[----:B------:R-:W-:Y:S01]  /*17a0*/  IMAD R7, R8, c[0x0][0x1a0], RZ ;  /* 0x0000680008077a24 */ /* 0x000fe200078e02ff */
[----:B------:R-:W-:Y:S01]  /*17b0*/  IADD3 R16, P0, R6, R128, RZ ;  /* 0x0000008006107210 */ /* 0x000fe20007f1e0ff */
[----:B------:R-:W-:Y:S01]  /*17c0*/  IMAD.SHL.U32 R8, R124, 0x40, RZ ;  /* 0x000000407c087824 */ /* 0x000fe200078e00ff */
[----:B------:R-:W-:Y:S01]  /*17d0*/  @!PT LDS RZ, [RZ] ;  /* 0x00000000fffff984 */ /* 0x000fe20000000800 */
[----:B------:R-:W-:Y:S01]  /*17e0*/  @!PT LDS RZ, [RZ] ;  /* 0x00000000fffff984 */ /* 0x000fe20000000800 */
[----:B------:R-:W-:Y:S01]  /*17f0*/  @!PT LDS RZ, [RZ] ;  /* 0x00000000fffff984 */ /* 0x000fe20000000800 */
[----:B------:R1:W-:Y:S01]  /*1800*/  LDGSTS.E.BYPASS.LTC128B.128 [R121], [R14.64] ;  /* 0x000000000e797fae */ /* 0x0003e2000b901d4a */
[----:B------:R-:W-:-:S02]  /*1810*/  IMAD.SHL.U32 R11, R3, 0x40, RZ ;  /* 0x00000040030b7824 */ /* 0x000fc400078e00ff */
[----:B------:R-:W-:Y:S01]  /*1820*/  IMAD.X R17, R119, 0x1, R129, P0 ;  /* 0x0000000177117824 */ /* 0x000fe200000e0681 */
[----:B------:R1:W-:Y:S01]  /*1830*/  LDGSTS.E.BYPASS.LTC128B.128 [R121+0x1000], [R14.64+0x40] ;  /* 0x010000400e797fae */ /* 0x0003e2000b901d4a */
[----:B------:R-:W-:Y:S01]  /*1840*/  LOP3.LUT R8, R8, 0xc0, RZ, 0xc0, !PT ;  /* 0x000000c008087812 */ /* 0x000fe200078ec0ff */
[----:B------:R-:W-:Y:S01]  /*1850*/  IMAD.SHL.U32 R76, R4, 0x20, RZ ;  /* 0x00000020044c7824 */ /* 0x000fe200078e00ff */
[----:B------:R-:W-:Y:S01]  /*1860*/  LOP3.LUT R11, R11, 0xc0, RZ, 0xc0, !PT ;  /* 0x000000c00b0b7812 */ /* 0x000fe200078ec0ff */
[----:B------:R1:W-:Y:S01]  /*1870*/  LDGSTS.E.BYPASS.LTC128B.128 [R121+0x2000], [R14.64+0x80] ;  /* 0x020000800e797fae */ /* 0x0003e2000b901d4a */
[----:B------:R-:W-:Y:S02]  /*1880*/  IMAD.SHL.U32 R4, R9, 0x8, RZ ;  /* 0x0000000809047824 */ /* 0x000fe400078e00ff */
[C---:B------:R-:W-:Y:S01]  /*1890*/  IMAD R7, R0.reuse, c[0x0][0x1a4], R7 ;  /* 0x0000690000077a24 */ /* 0x040fe200078e0207 */
[----:B------:R2:W-:Y:S01]  /*18a0*/  LDGSTS.E.BYPASS.LTC128B.128 [R121+0x800], [R20.64] ;  /* 0x0080000014797fae */ /* 0x0005e2000b901d4a */
[----:B------:R-:W-:Y:S01]  /*18b0*/  IMAD.WIDE.U32 R18, R0, c[0x0][0x1a0], R18 ;  /* 0x0000680000127a25 */ /* 0x000fe200078e0012 */
[----:B------:R-:W-:-:S02]  /*18c0*/  LOP3.LUT R76, R76, 0xffffff00, RZ, 0xc0, !PT ;  /* 0xffffff004c4c7812 */ /* 0x000fc400078ec0ff */
[----:B------:R2:W-:Y:S01]  /*18d0*/  LDGSTS.E.BYPASS.LTC128B.128 [R121+0x1800], [R20.64+0x40] ;  /* 0x0180004014797fae */ /* 0x0005e2000b901d4a */
[----:B------:R-:W-:Y:S01]  /*18e0*/  IMAD R9, R9, 0x8, R122 ;  /* 0x0000000809097824 */ /* 0x000fe200078e027a */
[----:B------:R-:W-:Y:S02]  /*18f0*/  LEA R130, P0, R18, c[0x0][0x170], 0x1 ;  /* 0x00005c0012827a11 */ /* 0x000fe400078008ff */
[----:B------:R2:W-:Y:S04]  /*1900*/  LDGSTS.E.BYPASS.LTC128B.128 [R121+0x2800], [R20.64+0x80] ;  /* 0x0280008014797fae */ /* 0x0005e8000b901d4a */
[----:B------:R3:W-:Y:S04]  /*1910*/  LDGSTS.E.BYPASS.LTC128B.128 [R121+0x3000], [R128.64] ;  /* 0x0300000080797fae */ /* 0x0007e8000b901d4a */
[----:B------:R3:W-:Y:S04]  /*1920*/  LDGSTS.E.BYPASS.LTC128B.128 [R121+0x4000], [R128.64+0x40] ;  /* 0x0400004080797fae */ /* 0x0007e8000b901d4a */
[----:B------:R3:W-:Y:S01]  /*1930*/  LDGSTS.E.BYPASS.LTC128B.128 [R121+0x5000], [R128.64+0x80] ;  /* 0x0500008080797fae */ /* 0x0007e2000b901d4a */
[----:B-1----:R-:W-:-:S03]  /*1940*/  IMAD.SHL.U32 R15, R123, 0x8, RZ ;  /* 0x000000087b0f7824 */ /* 0x002fc600078e00ff */
[----:B------:R1:W-:Y:S04]  /*1950*/  LDGSTS.E.BYPASS.LTC128B.128 [R121+0x3800], [R16.64] ;  /* 0x0380000010797fae */ /* 0x0003e8000b901d4a */
[----:B------:R1:W-:Y:S01]  /*1960*/  LDGSTS.E.BYPASS.LTC128B.128 [R121+0x4800], [R16.64+0x40] ;  /* 0x0480004010797fae */ /* 0x0003e2000b901d4a */
[----:B------:R-:W-:Y:S02]  /*1970*/  LOP3.LUT R15, R8, 0x8, R15, 0xf8, !PT ;  /* 0x00000008080f7812 */ /* 0x000fe400078ef80f */
[----:B------:R-:W-:Y:S01]  /*1980*/  SHF.R.U32.HI R8, RZ, 0x3, R8 ;  /* 0x00000003ff087819 */ /* 0x000fe20000011608 */
[----:B------:R1:W-:Y:S03]  /*1990*/  LDGSTS.E.BYPASS.LTC128B.128 [R121+0x5800], [R16.64+0x80] ;  /* 0x0580008010797fae */ /* 0x0003e6000b901d4a */
[----:B------:R-:W-:Y:S01]  /*19a0*/  LOP3.LUT R0, R15, R8, RZ, 0x3c, !PT ;  /* 0x000000080f007212 */ /* 0x000fe200078e3cff */
[----:B------:R-:W0:Y:S01]  /*19b0*/  LDGDEPBAR ;  /* 0x00000000000079af */ /* 0x000e220000000000 */
[----:B------:R-:W-:Y:S01]  /*19c0*/  LOP3.LUT R8, R11, 0x8, R4, 0xf8, !PT ;  /* 0x000000080b087812 */ /* 0x000fe200078ef804 */
[----:B------:R-:W-:Y:S01]  /*19d0*/  IMAD.MOV.U32 R4, RZ, RZ, c[0x0][0x1a0] ;  /* 0x00006800ff047624 */ /* 0x000fe200078e00ff */
[----:B------:R-:W-:Y:S01]  /*19e0*/  SHF.R.U32.HI R15, RZ, 0x3, R11 ;  /* 0x00000003ff0f7819 */ /* 0x000fe2000001160b */
[----:B------:R-:W-:-:S02]  /*19f0*/  IMAD.IADD R11, R19, 0x1, R7 ;  /* 0x00000001130b7824 */ /* 0x000fc400078e0207 */
[----:B------:R-:W-:Y:S01]  /*1a00*/  IMAD.U32 R0, R9, 0x20, R0 ;  /* 0x0000002009007824 */ /* 0x000fe200078e0000 */
[----:B------:R-:W-:Y:S01]  /*1a10*/  LOP3.LUT R7, R8, R15, RZ, 0x3c, !PT ;  /* 0x0000000f08077212 */ /* 0x000fe200078e3cff */
[----:B------:R-:W-:Y:S01]  /*1a20*/  IMAD R8, R81, 0x200, R76 ;  /* 0x0000020051087824 */ /* 0x000fe200078e024c */
[----:B------:R-:W-:Y:S01]  /*1a30*/  LEA.HI.X R131, R18, c[0x0][0x174], R11, 0x1, P0 ;  /* 0x00005d0012837a11 */ /* 0x000fe200000f0c0b */
[----:B------:R-:W-:Y:S01]  /*1a40*/  IMAD.SHL.U32 R83, R0, 0x2, RZ ;  /* 0x0000000200537824 */ /* 0x000fe200078e00ff */
[C---:B------:R-:W-:Y:S01]  /*1a50*/  SHF.L.U64.HI R120, R4.reuse, R13, c[0x0][0x1a4] ;  /* 0x0000690004787619 */ /* 0x040fe2000001020d */
[----:B------:R-:W-:Y:S01]  /*1a60*/  IMAD R8, R77, 0x20, R8 ;  /* 0x000000204d087824 */ /* 0x000fe200078e0208 */
[----:B------:R-:W-:Y:S01]  /*1a70*/  LEA R10, P0, R4, R130, 0x6 ;  /* 0x00000082040a7211 */ /* 0x000fe200078030ff */
[----:B------:R-:W-:Y:S01]  /*1a80*/  IMAD.MOV.U32 R4, RZ, RZ, 0x20 ;  /* 0x00000020ff047424 */ /* 0x000fe200078e00ff */
[----:B------:R-:W-:Y:S01]  /*1a90*/  LEA R116, R0, 0x3000, 0x1 ;  /* 0x0000300000747811 */ /* 0x000fe200078e08ff */
[----:B------:R-:W-:Y:S01]  /*1aa0*/  IMAD.IADD R117, R7, 0x1, R8 ;  /* 0x0000000107757824 */ /* 0x000fe200078e0208 */
[----:B------:R-:W-:Y:S01]  /*1ab0*/  LOP3.LUT R0, R80, 0xffffffe0, RZ, 0xc0, !PT ;  /* 0xffffffe050007812 */ /* 0x000fe200078ec0ff */
[----:B------:R-:W-:Y:S01]  /*1ac0*/  IMAD.X R11, R120, 0x1, R131, P0 ;  /* 0x00000001780b7824 */ /* 0x000fe200000e0683 */
[----:B------:R-:W-:Y:S01]  /*1ad0*/  LOP3.LUT P0, RZ, R124, 0x2, RZ, 0xc0, !PT ;  /* 0x000000027cff7812 */ /* 0x000fe2000780c0ff */
[----:B------:R-:W-:-:S03]  /*1ae0*/  IMAD.SHL.U32 R117, R117, 0x2, RZ ;  /* 0x0000000275757824 */ /* 0x000fc600078e00ff */
[----:B------:R-:W-:Y:S01]  /*1af0*/  SEL R3, R4, 0xffffffe0, !P0 ;  /* 0xffffffe004037807 */ /* 0x000fe20004000000 */
[----:B------:R-:W-:-:S04]  /*1b00*/  DEPBAR.LE SB0, 0x0 ;  /* 0x000080000000791a */ /* 0x000fc80000000000 */
[----:B------:R-:W-:Y:S01]  /*1b10*/  BAR.SYNC.DEFER_BLOCKING 0x0 ;  /* 0x0000000000007b1d */ /* 0x000fe20000010000 */
[----:B------:R-:W-:Y:S01]  /*1b20*/  SEL R4, R4, 0xffffffe0, !P1 ;  /* 0xffffffe004047807 */ /* 0x000fe20004800000 */
[----:B------:R-:W-:Y:S02]  /*1b30*/  IMAD.IADD R114, R116, 0x1, R3 ;  /* 0x0000000174727824 */ /* 0x000fe400078e0203 */
[----:B------:R-:W-:Y:S02]  /*1b40*/  IMAD.IADD R3, R79, 0x1, -R0 ;  /* 0x000000014f037824 */ /* 0x000fe400078e0a00 */
[----:B------:R-:W-:Y:S02]  /*1b50*/  IMAD.IADD R115, R117, 0x1, R4 ;  /* 0x0000000175737824 */ /* 0x000fe400078e0204 */
[----:B------:R-:W-:Y:S01]  /*1b60*/  IMAD.SHL.U32 R79, R79, 0x2, RZ ;  /* 0x000000024f4f7824 */ /* 0x000fe200078e00ff */
[----:B------:R-:W-:-:S04]  /*1b70*/  SHF.R.S32.HI R0, RZ, 0x1f, R3 ;  /* 0x0000001fff007819 */ /* 0x000fc80000011403 */
[----:B------:R-:W-:Y:S01]  /*1b80*/  LEA.HI R0, R0, R3, RZ, 0x2 ;  /* 0x0000000300007211 */ /* 0x000fe200078f10ff */
[----:B------:R-:W-:-:S03]  /*1b90*/  IMAD R3, R81, 0x10, R82 ;  /* 0x0000001051037824 */ /* 0x000fc600078e0252 */
[----:B------:R-:W-:Y:S01]  /*1ba0*/  SHF.R.S32.HI R132, RZ, 0x2, R0 ;  /* 0x00000002ff847819 */ /* 0x000fe20000011400 */
        /* <DEDUP_REMOVED lines=13> */
[----:B------:R-:W3:Y:S04]  /*1c80*/  LDSM.16.M88.4 R56, [R83+0x3c00] ;  /* 0x003c00005338783b */ /* 0x000ee80000000200 */
[----:B------:R-:W-:Y:S04]  /*1c90*/  LDSM.16.M88.4 R52, [R114] ;  /* 0x000000007234783b */ /* 0x000fe80000000200 */
[----:B----4-:R-:W4:Y:S04]  /*1ca0*/  LDSM.16.M88.4 R8, [R115] ;  /* 0x000000007308783b */ /* 0x010f280000000200 */
[----:B------:R-:W4:Y:S04]  /*1cb0*/  LDSM.16.M88.4 R48, [R114+0x400] ;  /* 0x000400007230783b */ /* 0x000f280000000200 */
[----:B--2---:R-:W2:Y:S04]  /*1cc0*/  LDSM.16.M88.4 R20, [R114+0x800] ;  /* 0x000800007214783b */ /* 0x004ea80000000200 */
[----:B-1----:R-:W1:Y:S04]  /*1cd0*/  LDSM.16.M88.4 R16, [R114+0xc00] ;  /* 0x000c00007210783b */ /* 0x002e680000000200 */
[----:B------:R-:W-:Y:S01]  /*1ce0*/  LDSM.16.M88.4 R12, [R117+0x1000] ;  /* 0x00100000750c783b */ /* 0x000fe20000000200 */
[C---:B-----5:R-:W-:Y:S03]  /*1cf0*/  HMMA.16816.F32 R44, R60.reuse, R40, RZ ;  /* 0x000000283c2c723c */ /* 0x060fe600000018ff */
[----:B------:R-:W5:Y:S04]  /*1d00*/  LDSM.16.M88.4 R68, [R83+0x4000] ;  /* 0x004000005344783b */ /* 0x000f680000000200 */
[----:B------:R-:W-:Y:S01]  /*1d10*/  LDSM.16.M88.4 R72, [R115+0x1000] ;  /* 0x001000007348783b */ /* 0x000fe20000000200 */
[C---:B---3--:R-:W-:Y:S03]  /*1d20*/  HMMA.16816.F32 R36, R60.reuse, R32, RZ ;  /* 0x000000203c24723c */ /* 0x048fe600000018ff */
[----:B------:R-:W0:Y:S05]  /*1d30*/  LDGDEPBAR ;  /* 0x00000000000079af */ /* 0x000e2a0000000000 */
[C---:B------:R-:W-:Y:S08]  /*1d40*/  HMMA.16816.F32 R40, R60.reuse, R42, RZ ;  /* 0x0000002a3c28723c */ /* 0x040ff000000018ff */
[C---:B------:R-:W-:Y:S08]  /*1d50*/  HMMA.16816.F32 R32, R60.reuse, R34, RZ ;  /* 0x000000223c20723c */ /* 0x040ff000000018ff */
[C---:B------:R-:W-:Y:S08]  /*1d60*/  HMMA.16816.F32 R28, R60.reuse, R24, RZ ;  /* 0x000000183c1c723c */ /* 0x040ff000000018ff */
[C---:B------:R-:W-:Y:S08]  /*1d70*/  HMMA.16816.F32 R24, R60.reuse, R26, RZ ;  /* 0x0000001a3c18723c */ /* 0x040ff000000018ff */
[C---:B------:R-:W-:Y:S08]  /*1d80*/  HMMA.16816.F32 R64, R60.reuse, R56, RZ ;  /* 0x000000383c40723c */ /* 0x040ff000000018ff */
[----:B------:R-:W-:Y:S01]  /*1d90*/  HMMA.16816.F32 R60, R60, R58, RZ ;  /* 0x0000003a3c3c723c */ /* 0x000fe200000018ff */
[----:B------:R-:W3:Y:S07]  /*1da0*/  LDSM.16.M88.4 R56, [R83+0x4400] ;  /* 0x004400005338783b */ /* 0x000eee0000000200 */
[C---:B----4-:R-:W-:Y:S08]  /*1db0*/  HMMA.16816.F32 R44, R8.reuse, R52, R44 ;  /* 0x00000034082c723c */ /* 0x050ff0000000182c */
[C---:B------:R-:W-:Y:S01]  /*1dc0*/  HMMA.16816.F32 R40, R8.reuse, R54, R40 ;  /* 0x000000360828723c */ /* 0x040fe20000001828 */
[----:B------:R-:W4:Y:S07]  /*1dd0*/  LDSM.16.M88.4 R52, [R83+0x4800] ;  /* 0x004800005334783b */ /* 0x000f2e0000000200 */
[C---:B------:R-:W-:Y:S08]  /*1de0*/  HMMA.16816.F32 R36, R8.reuse, R48, R36 ;  /* 0x000000300824723c */ /* 0x040ff00000001824 */
        /* <DEDUP_REMOVED lines=8> */
[----:B------:R-:W1:Y:S03]  /*1e70*/  LDSM.16.M88.4 R16, [R114+0x1400] ;  /* 0x001400007210783b */ /* 0x000e660000000200 */
[C---:B-----5:R-:W-:Y:S08]  /*1e80*/  HMMA.16816.F32 R44, R12.reuse, R68, R44 ;  /* 0x000000440c2c723c */ /* 0x060ff0000000182c */
        /* <DEDUP_REMOVED lines=8> */
[C---:B------:R-:W-:Y:S08]  /*1f10*/  HMMA.16816.F32 R64, R12.reuse, R48, R64 ;  /* 0x000000300c40723c */ /* 0x040ff00000001840 */
[----:B------:R-:W-:Y:S01]  /*1f20*/  HMMA.16816.F32 R60, R12, R50, R60 ;  /* 0x000000320c3c723c */ /* 0x000fe2000000183c */
[----:B------:R-:W3:Y:S04]  /*1f30*/  LDSM.16.M88.4 R12, [R117+0x2000] ;  /* 0x00200000750c783b */ /* 0x000ee80000000200 */
[----:B------:R-:W-:Y:S03]  /*1f40*/  LDSM.16.M88.4 R48, [R83+0x5800] ;  /* 0x005800005330783b */ /* 0x000fe60000000200 */
        /* <DEDUP_REMOVED lines=9> */
[C---:B---3--:R-:W-:Y:S07]  /*1fe0*/  HMMA.16816.F32 R44, R12.reuse, R56, R44 ;  /* 0x000000380c2c723c */ /* 0x048fee000000182c */
[----:B------:R-:W-:Y:S01]  /*1ff0*/  IMAD R56, R77, 0x20, R76 ;  /* 0x000000204d387824 */ /* 0x000fe200078e024c */
[----:B------:R-:W-:Y:S08]  /*2000*/  HMMA.16816.F32 R40, R12, R58, R40 ;  /* 0x0000003a0c28723c */ /* 0x000ff00000001828 */
[C---:B------:R-:W-:Y:S08]  /*2010*/  HMMA.16816.F32 R64, R72.reuse, R68, R64 ;  /* 0x000000444840723c */ /* 0x040ff00000001840 */
[----:B------:R-:W-:Y:S08]  /*2020*/  HMMA.16816.F32 R60, R72, R70, R60 ;  /* 0x00000046483c723c */ /* 0x000ff0000000183c */
[C---:B------:R-:W-:Y:S08]  /*2030*/  HMMA.16816.F32 R36, R12.reuse, R52, R36 ;  /* 0x000000340c24723c */ /* 0x040ff00000001824 */
[----:B------:R-:W-:Y:S01]  /*2040*/  HMMA.16816.F32 R32, R12, R54, R32 ;  /* 0x000000360c20723c */ /* 0x000fe20000001820 */
[----:B------:R-:W3:Y:S07]  /*2050*/  LDSM.16.M88.4 R52, [R114+0x2400] ;  /* 0x002400007234783b */ /* 0x000eee0000000200 */
[C---:B-1----:R-:W-:Y:S08]  /*2060*/  HMMA.16816.F32 R44, R8.reuse, R20, R44 ;  /* 0x00000014082c723c */ /* 0x042ff0000000182c */
[----:B------:R-:W-:Y:S01]  /*2070*/  HMMA.16816.F32 R40, R8, R22, R40 ;  /* 0x000000160828723c */ /* 0x000fe20000001828 */
[----:B------:R-:W1:Y:S07]  /*2080*/  LDSM.16.M88.4 R20, [R114+0x2800] ;  /* 0x002800007214783b */ /* 0x000e6e0000000200 */
[C---:B------:R-:W-:Y:S07]  /*2090*/  HMMA.16816.F32 R28, R12.reuse, R48, R28 ;  /* 0x000000300c1c723c */ /* 0x040fee000000181c */
[----:B------:R-:W-:Y:S01]  /*20a0*/  IADD3 R49, R3, 0x1, R132 ;  /* 0x0000000103317810 */ /* 0x000fe20007ffe084 */
[----:B------:R-:W-:Y:S01]  /*20b0*/  HMMA.16816.F32 R24, R12, R50, R24 ;  /* 0x000000320c18723c */ /* 0x000fe20000001818 */
[----:B------:R-:W-:-:S02]  /*20c0*/  IADD3 R3, R85, -0x1, RZ ;  /* 0xffffffff55037810 */ /* 0x000fc40007ffe0ff */
[----:B------:R-:W-:Y:S02]  /*20d0*/  IADD3 R49, R78, -c[0x0][0x214], R49 ;  /* 0x800085004e317a10 */ /* 0x000fe40007ffe031 */
[C---:B------:R-:W-:Y:S01]  /*20e0*/  ISETP.GT.AND P0, PT, R3.reuse, R118, PT ;  /* 0x000000760300720c */ /* 0x040fe20003f04270 */
[----:B------:R-:W-:Y:S01]  /*20f0*/  IMAD.SHL.U32 R0, R3, 0x40, RZ ;  /* 0x0000004003007824 */ /* 0x000fe200078e00ff */
[----:B------:R-:W-:Y:S01]  /*2100*/  IADD3 R49, R49, c[0x0][0x2e8], RZ ;  /* 0x0000ba0031317a10 */ /* 0x000fe20007ffe0ff */
[----:B--2---:R-:W-:Y:S03]  /*2110*/  HMMA.16816.F32 R64, R12, R16, R64 ;  /* 0x000000100c40723c */ /* 0x004fe60000001840 */
[----:B------:R-:W-:-:S04]  /*2120*/  LOP3.LUT R3, R0, 0x6, R79, 0xf8, !PT ;  /* 0x0000000600037812 */ /* 0x000fc800078ef84f */
[----:B------:R-:W-:Y:S01]  /*2130*/  IADD3 R17, R49, 0x8, RZ ;  /* 0x0000000831117810 */ /* 0x000fe20007ffe0ff */
[----:B------:R-:W-:Y:S01]  /*2140*/  HMMA.16816.F32 R60, R12, R18, R60 ;  /* 0x000000120c3c723c */ /* 0x000fe2000000183c */
[----:B------:R-:W2:Y:S01]  /*2150*/  LDSM.16.M88.4 R12, [R114+0x2c00] ;  /* 0x002c0000720c783b */ /* 0x000ea20000000200 */
[----:B------:R-:W-:Y:S01]  /*2160*/  LOP3.LUT R51, R3, 0x1, RZ, 0xfc, !PT ;  /* 0x0000000103337812 */ /* 0x000fe200078efcff */
[----:B------:R-:W-:-:S04]  /*2170*/  DEPBAR.LE SB0, 0x0 ;  /* 0x000080000000791a */ /* 0x000fc80000000000 */
[----:B------:R-:W-:Y:S01]  /*2180*/  LOP3.LUT R19, R3, 0x11, RZ, 0xfc, !PT ;  /* 0x0000001103137812 */ /* 0x000fe200078efcff */
[----:B---3--:R-:W-:Y:S01]  /*2190*/  HMMA.16816.F32 R36, R8, R52, R36 ;  /* 0x000000340824723c */ /* 0x008fe20000001824 */
[----:B------:R-:W-:-:S04]  /*21a0*/  SHF.R.S32.HI R16, RZ, 0x1f, R80 ;  /* 0x0000001fff107819 */ /* 0x000fc80000011450 */
[----:B------:R-:W-:Y:S02]  /*21b0*/  LEA.HI R16, R16, R81, RZ, 0x2 ;  /* 0x0000005110107211 */ /* 0x000fe400078f10ff */
[-C--:B------:R-:W-:Y:S01]  /*21c0*/  IMNMX R52, R49, R78.reuse, PT ;  /* 0x0000004e31347217 */ /* 0x080fe20003800200 */
[C---:B------:R-:W-:Y:S01]  /*21d0*/  HMMA.16816.F32 R32, R8.reuse, R54, R32 ;  /* 0x000000360820723c */ /* 0x040fe20000001820 */
[----:B------:R-:W-:Y:S02]  /*21e0*/  IMNMX R78, R17, R78, PT ;  /* 0x0000004e114e7217 */ /* 0x000fe40003800200 */
[----:B------:R-:W-:Y:S02]  /*21f0*/  ISETP.GE.AND P3, PT, R51, R52, PT ;  /* 0x000000343300720c */ /* 0x000fe40003f66270 */
[C---:B------:R-:W-:Y:S02]  /*2200*/  LOP3.LUT R49, R3.reuse, 0x8, RZ, 0xfc, !PT ;  /* 0x0000000803317812 */ /* 0x040fe400078efcff */
[----:B------:R-:W-:Y:S01]  /*2210*/  LOP3.LUT R17, R3, 0x9, RZ, 0xfc, !PT ;  /* 0x0000000903117812 */ /* 0x000fe200078efcff */
[----:B-1----:R-:W-:Y:S01]  /*2220*/  HMMA.16816.F32 R28, R8, R20, R28 ;  /* 0x00000014081c723c */ /* 0x002fe2000000181c */
[----:B------:R-:W-:-:S02]  /*2230*/  ISETP.GE.AND P5, PT, R51, R78, PT ;  /* 0x0000004e3300720c */ /* 0x000fc40003fa6270 */
[----:B------:R-:W-:Y:S02]  /*2240*/  FSEL R45, R45, -INF , !P3 ;  /* 0xff8000002d2d7808 */ /* 0x000fe40005800000 */
[C---:B------:R-:W-:Y:S02]  /*2250*/  ISETP.GE.AND P1, PT, R49.reuse, R52, PT ;  /* 0x000000343100720c */ /* 0x040fe40003f26270 */
[----:B------:R-:W-:Y:S01]  /*2260*/  ISETP.GE.AND P4, PT, R49, R78, PT ;  /* 0x0000004e3100720c */ /* 0x000fe20003f86270 */
[----:B------:R-:W-:Y:S01]  /*2270*/  HMMA.16816.F32 R24, R8, R22, R24 ;  /* 0x000000160818723c */ /* 0x000fe20000001818 */
[----:B------:R-:W-:Y:S01]  /*2280*/  BAR.SYNC.DEFER_BLOCKING 0x0 ;  /* 0x0000000000007b1d */ /* 0x000fe20000010000 */
[C---:B------:R-:W-:Y:S02]  /*2290*/  ISETP.GE.AND P2, PT, R17.reuse, R52, PT ;  /* 0x000000341100720c */ /* 0x040fe40003f46270 */
[----:B------:R-:W-:Y:S02]  /*22a0*/  ISETP.GE.AND P3, PT, R17, R78, PT ;  /* 0x0000004e1100720c */ /* 0x000fe40003f66270 */
[----:B------:R-:W-:-:S02]  /*22b0*/  LOP3.LUT R17, R3, 0x10, RZ, 0xfc, !PT ;  /* 0x0000001003117812 */ /* 0x000fc400078efcff */
[----:B------:R-:W-:Y:S01]  /*22c0*/  FSEL R50, R47, -INF , !P5 ;  /* 0xff8000002f327808 */ /* 0x000fe20006800000 */
[C---:B--2---:R-:W-:Y:S01]  /*22d0*/  HMMA.16816.F32 R64, R8.reuse, R12, R64 ;  /* 0x0000000c0840723c */ /* 0x044fe20000001840 */
[----:B------:R-:W-:Y:S02]  /*22e0*/  FSEL R47, R40, -INF , !P1 ;  /* 0xff800000282f7808 */ /* 0x000fe40004800000 */
[----:B------:R-:W-:Y:S02]  /*22f0*/  FSEL R48, R42, -INF , !P4 ;  /* 0xff8000002a307808 */ /* 0x000fe40006000000 */
[----:B------:R-:W-:Y:S02]  /*2300*/  FSEL R41, R41, -INF , !P2 ;  /* 0xff80000029297808 */ /* 0x000fe40005000000 */
[C---:B------:R-:W-:Y:S01]  /*2310*/  ISETP.GE.AND P5, PT, R17.reuse, R52, PT ;  /* 0x000000341100720c */ /* 0x040fe20003fa6270 */
[----:B------:R-:W-:Y:S01]  /*2320*/  HMMA.16816.F32 R60, R8, R14, R60 ;  /* 0x0000000e083c723c */ /* 0x000fe2000000183c */
        /* <DEDUP_REMOVED lines=14> */
[C---:B------:R-:W-:Y:S02]  /*2410*/  LOP3.LUT R37, R3.reuse, 0x21, RZ, 0xfc, !PT ;  /* 0x0000002103257812 */ /* 0x040fe400078efcff */
[----:B------:R-:W-:Y:S02]  /*2420*/  LOP3.LUT R19, R3, 0x28, RZ, 0xfc, !PT ;  /* 0x0000002803137812 */ /* 0x000fe400078efcff */
[----:B------:R-:W-:Y:S02]  /*2430*/  LOP3.LUT R16, R16, 0xfffffffc, RZ, 0xc0, !PT ;  /* 0xfffffffc10107812 */ /* 0x000fe400078ec0ff */
[----:B------:R-:W-:Y:S02]  /*2440*/  FSEL R68, R39, -INF , !P2 ;  /* 0xff80000027447808 */ /* 0x000fe40005000000 */
[----:B------:R-:W-:Y:S01]  /*2450*/  FSEL R69, R32, -INF , !P3 ;  /* 0xff80000020457808 */ /* 0x000fe20005800000 */
[----:B------:R-:W-:Y:S01]  /*2460*/  IMAD.IADD R133, R81, 0x1, -R16 ;  /* 0x0000000151857824 */ /* 0x000fe200078e0a10 */
[----:B------:R-:W-:-:S02]  /*2470*/  FSEL R23, R33, -INF , !P1 ;  /* 0xff80000021177808 */ /* 0x000fc40004800000 */
[----:B------:R-:W-:Y:S02]  /*2480*/  FSEL R22, R35, -INF , !P4 ;  /* 0xff80000023167808 */ /* 0x000fe40006000000 */
[C---:B------:R-:W-:Y:S02]  /*2490*/  ISETP.GE.AND P2, PT, R17.reuse, R52, PT ;  /* 0x000000341100720c */ /* 0x040fe40003f46270 */
[-C--:B------:R-:W-:Y:S02]  /*24a0*/  ISETP.GE.AND P3, PT, R17, R78.reuse, PT ;  /* 0x0000004e1100720c */ /* 0x080fe40003f66270 */
[----:B------:R-:W-:Y:S02]  /*24b0*/  ISETP.GE.AND P1, PT, R37, R78, PT ;  /* 0x0000004e2500720c */ /* 0x000fe40003f26270 */
[----:B------:R-:W-:Y:S02]  /*24c0*/  ISETP.GE.AND P4, PT, R19, R52, PT ;  /* 0x000000341300720c */ /* 0x000fe40003f86270 */
[----:B------:R-:W-:-:S02]  /*24d0*/  LOP3.LUT R33, R3, 0x29, RZ, 0xfc, !PT ;  /* 0x0000002903217812 */ /* 0x000fc400078efcff */
[----:B------:R-:W-:Y:S02]  /*24e0*/  LOP3.LUT R13, R3, 0x30, RZ, 0xfc, !PT ;  /* 0x00000030030d7812 */ /* 0x000fe400078efcff */
[----:B------:R-:W-:Y:S02]  /*24f0*/  FSEL R76, R34, -INF , !P5 ;  /* 0xff800000224c7808 */ /* 0x000fe40006800000 */
[----:B------:R-:W-:Y:S02]  /*2500*/  FSEL R17, R28, -INF , !P2 ;  /* 0xff8000001c117808 */ /* 0x000fe40005000000 */
[----:B------:R-:W-:Y:S02]  /*2510*/  FSEL R16, R30, -INF , !P3 ;  /* 0xff8000001e107808 */ /* 0x000fe40005800000 */
[----:B------:R-:W-:Y:S02]  /*2520*/  FSEL R18, R31, -INF , !P1 ;  /* 0xff8000001f127808 */ /* 0x000fe40004800000 */
[----:B------:R-:W-:-:S02]  /*2530*/  FSEL R93, R24, -INF , !P4 ;  /* 0xff800000185d7808 */ /* 0x000fc40006000000 */
[----:B------:R-:W-:Y:S02]  /*2540*/  ISETP.GE.AND P5, PT, R37, R52, PT ;  /* 0x000000342500720c */ /* 0x000fe40003fa6270 */
[----:B------:R-:W-:Y:S02]  /*2550*/  ISETP.GE.AND P2, PT, R19, R78, PT ;  /* 0x0000004e1300720c */ /* 0x000fe40003f46270 */
[-C--:B------:R-:W-:Y:S02]  /*2560*/  ISETP.GE.AND P3, PT, R33, R52.reuse, PT ;  /* 0x000000342100720c */ /* 0x080fe40003f66270 */
[C---:B------:R-:W-:Y:S02]  /*2570*/  ISETP.GE.AND P1, PT, R13.reuse, R52, PT ;  /* 0x000000340d00720c */ /* 0x040fe40003f26270 */
        /* <DEDUP_REMOVED lines=90> */
.L_x_4809:
[----:B------:R-:W-:-:S04]  /*2b20*/  IADD3 R6, -R6, RZ, RZ ;  /* 0x000000ff06067210 */ /* 0x000fc80007ffe1ff */
[----:B------:R-:W-:Y:S02]  /*2b30*/  SHF.R.S32.HI R5, RZ, 0x1f, R6 ;  /* 0x0000001fff057819 */ /* 0x000fe40000011406 */
.L_x_4810:
        /* <DEDUP_REMOVED lines=14> */
.L_x_4808:
        /* <DEDUP_REMOVED lines=82> */
[--C-:B------:R-:W-:Y:S01]  /*3140*/  FFMA.FTZ R100, R100, c[0x0][0x23c], -R87.reuse ;  /* 0x00008f0064647a23 */ /* 0x100fe20000010857 */
[----:B------:R-:W3:Y:S01]  /*3150*/  MUFU.EX2 R31, R31 ;  /* 0x0000001f001f7308 */ /* 0x000ee20000000800 */
[----:B----4-:R-:W-:Y:S01]  /*3160*/  F2FP.PACK_AB R82, R24, R29 ;  /* 0x0000001d1852723e */ /* 0x010fe200000000ff */
[----:B------:R-:W-:Y:S01]  /*3170*/  FFMA.FTZ R99, R102, c[0x0][0x23c], -R87 ;  /* 0x00008f0066637a23 */ /* 0x000fe20000010857 */
[----:B------:R-:W-:Y:S01]  /*3180*/  LDSM.16.MT88.4 R16, [R112+0x6800] ;  /* 0x006800007010783b */ /* 0x000fe20000004200 */
[----:B------:R-:W-:-:S02]  /*3190*/  FFMA.FTZ R102, R89, c[0x0][0x23c], -R96 ;  /* 0x00008f0059667a23 */ /* 0x000fc40000010860 */
        /* <DEDUP_REMOVED lines=9> */
[----:B------:R-:W-:Y:S02]  /*3230*/  FFMA.FTZ R35, R35, c[0x0][0x23c], -R87 ;  /* 0x00008f0023237a23 */ /* 0x000fe40000010857 */
[----:B------:R-:W-:Y:S02]  /*3240*/  FADD.FTZ R34, R34, R33 ;  /* 0x0000002122227221 */ /* 0x000fe40000010000 */
[----:B------:R-:W-:Y:S01]  /*3250*/  MUFU.EX2 R28, R28 ;  /* 0x0000001c001c7308 */ /* 0x000fe20000000800 */
[----:B------:R-:W-:Y:S02]  /*3260*/  FADD.FTZ R31, R30, R31 ;  /* 0x0000001f1e1f7221 */ /* 0x000fe40000010000 */
[----:B------:R-:W-:-:S04]  /*3270*/  FADD.FTZ R29, R29, R34 ;  /* 0x000000221d1d7221 */ /* 0x000fc80000010000 */
[----:B------:R-:W-:Y:S01]  /*3280*/  FADD.FTZ R29, R24, R29 ;  /* 0x0000001d181d7221 */ /* 0x000fe20000010000 */
[----:B----4-:R-:W-:Y:S01]  /*3290*/  F2FP.PACK_AB R83, R27, R32 ;  /* 0x000000201b53723e */ /* 0x010fe200000000ff */
[----:B------:R-:W3:Y:S01]  /*32a0*/  MUFU.EX2 R21, R21 ;  /* 0x0000001500157308 */ /* 0x000ee20000000800 */
[----:B------:R-:W-:-:S04]  /*32b0*/  FADD.FTZ R32, R32, R31 ;  /* 0x0000001f20207221 */ /* 0x000fc80000010000 */
[----:B------:R-:W-:Y:S01]  /*32c0*/  FADD.FTZ R27, R27, R32 ;  /* 0x000000201b1b7221 */ /* 0x000fe20000010000 */
[C---:B-1----:R-:W-:Y:S02]  /*32d0*/  HMMA.16816.F32 R44, R80.reuse, R48, RZ ;  /* 0x00000030502c723c */ /* 0x042fe400000018ff */
[----:B------:R-:W-:Y:S06]  /*32e0*/  MUFU.EX2 R20, R20 ;  /* 0x0000001400147308 */ /* 0x000fec0000000800 */
[C---:B------:R-:W-:Y:S02]  /*32f0*/  HMMA.16816.F32 R48, R80.reuse, R50, RZ ;  /* 0x000000325030723c */ /* 0x040fe400000018ff */
[----:B------:R-:W-:Y:S06]  /*3300*/  MUFU.EX2 R3, R3 ;  /* 0x0000000300037308 */ /* 0x000fec0000000800 */
[C---:B--2---:R-:W-:Y:S02]  /*3310*/  HMMA.16816.F32 R36, R80.reuse, R40, RZ ;  /* 0x000000285024723c */ /* 0x044fe400000018ff */
[----:B------:R-:W-:Y:S06]  /*3320*/  MUFU.EX2 R26, R26 ;  /* 0x0000001a001a7308 */ /* 0x000fec0000000800 */
[C---:B------:R-:W-:Y:S02]  /*3330*/  HMMA.16816.F32 R52, R80.reuse, R56, RZ ;  /* 0x000000385034723c */ /* 0x040fe400000018ff */
[----:B------:R-:W1:Y:S06]  /*3340*/  MUFU.EX2 R23, R23 ;  /* 0x0000001700177308 */ /* 0x000e6c0000000800 */
[C---:B------:R-:W-:Y:S02]  /*3350*/  HMMA.16816.F32 R60, R80.reuse, R64, RZ ;  /* 0x00000040503c723c */ /* 0x040fe400000018ff */
[----:B------:R-:W-:Y:S06]  /*3360*/  MUFU.EX2 R25, R25 ;  /* 0x0000001900197308 */ /* 0x000fec0000000800 */
[C---:B------:R-:W-:Y:S02]  /*3370*/  HMMA.16816.F32 R68, R80.reuse, R72, RZ ;  /* 0x000000485044723c */ /* 0x040fe400000018ff */
[----:B------:R-:W2:Y:S06]  /*3380*/  MUFU.EX2 R22, R22 ;  /* 0x0000001600167308 */ /* 0x000eac0000000800 */
        /* <DEDUP_REMOVED lines=82> */
[----:B-----5:R-:W-:Y:S01]  /*38b0*/  F2FP.PACK_AB R4, R102, R91 ;  /* 0x0000005b6604723e */ /* 0x020fe200000000ff */
        /* <DEDUP_REMOVED lines=40> */
.L_x_4815:
        /* <DEDUP_REMOVED lines=64> */
.L_x_4812:
[C---:B------:R-:W-:Y:S04]  /*3f40*/  LEA R130, P0, R8.reuse, R130, 0x1 ;  /* 0x0000008208827211 */ /* 0x040fe800078008ff */
[----:B------:R-:W-:Y:S02]  /*3f50*/  LEA.HI.X R131, R8, R131, R0, 0x1, P0 ;  /* 0x0000008308837211 */ /* 0x000fe400000f0c00 */
[----:B------:R-:W-:Y:S03]  /*3f60*/  IADD3 R86, P0, R130, UR7, RZ ;  /* 0x0000000782567c10 */ /* 0x000fe6000ff1e0ff */
[----:B------:R-:W-:Y:S01]  /*3f70*/  @!PT LDS RZ, [RZ] ;  /* 0x00000000fffff984 */ /* 0x000fe20000000800 */
[----:B------:R-:W-:Y:S01]  /*3f80*/  @!PT LDS RZ, [RZ] ;  /* 0x00000000fffff984 */ /* 0x000fe20000000800 */
[----:B------:R-:W-:Y:S01]  /*3f90*/  @!PT LDS RZ, [RZ] ;  /* 0x00000000fffff984 */ /* 0x000fe20000000800 */
[----:B------:R1:W-:Y:S02]  /*3fa0*/  LDGSTS.E.BYPASS.LTC128B.128 [R121+0x6000], [R130.64] ;  /* 0x0600000082797fae */ /* 0x0003e4000b901d4a */
[----:B------:R-:W-:Y:S01]  /*3fb0*/  IMAD.X R87, R120, 0x1, R131, P0 ;  /* 0x0000000178577824 */ /* 0x000fe200000e0683 */
[----:B------:R-:W-:Y:S01]  /*3fc0*/  ISETP.GT.AND P0, PT, R137, R118, PT ;  /* 0x000000768900720c */ /* 0x000fe20003f04270 */
        /* <DEDUP_REMOVED lines=16> */
[----:B------:R-:W2:Y:S07]  /*40d0*/  LDSM.16.M88.4 R96, [R114] ;  /* 0x000000007260783b */ /* 0x000eae0000000200 */
        /* <DEDUP_REMOVED lines=133> */
.L_x_4814:
        /* <DEDUP_REMOVED lines=14> */
.L_x_4813:
        /* <DEDUP_REMOVED lines=66> */
[----:B------:R-:W-:Y:S02]  /*4e30*/  FFMA.FTZ R144, R18, c[0x0][0x23c], -R106 ;  /* 0x00008f0012907a23 */ /* 0x000fe4000001086a */
[----:B-1----:R-:W-:Y:S02]  /*4e40*/  FFMA.FTZ R88, R8, c[0x0][0x23c], -R104 ;  /* 0x00008f0008587a23 */ /* 0x002fe40000010868 */
        /* <DEDUP_REMOVED lines=12> */
[----:B---3--:R-:W-:Y:S01]  /*4f10*/  F2FP.PACK_AB R92, R110, R107 ;  /* 0x0000006b6e5c723e */ /* 0x008fe200000000ff */
[C---:B------:R-:W-:Y:S02]  /*4f20*/  FMUL.FTZ R56, R84.reuse, R56 ;  /* 0x0000003854387220 */ /* 0x040fe40000410000 */
        /* <DEDUP_REMOVED lines=15> */
[----:B------:R-:W-:Y:S02]  /*5020*/  FMUL.FTZ R81, R84, R81 ;  /* 0x0000005154517220 */ /* 0x000fe40000410000 */
[--C-:B------:R-:W-:Y:S02]  /*5030*/  FFMA.FTZ R147, R19, c[0x0][0x23c], -R106.reuse ;  /* 0x00008f0013937a23 */ /* 0x100fe4000001086a */
        /* <DEDUP_REMOVED lines=26> */
[----:B-1----:R-:W-:Y:S01]  /*51e0*/  F2FP.PACK_AB R95, R139, R90 ;  /* 0x0000005a8b5f723e */ /* 0x002fe200000000ff */
        /* <DEDUP_REMOVED lines=8> */
[----:B------:R-:W1:Y:S01]  /*5270*/  LDSM.16.MT88.4 R96, [R112+0x6000] ;  /* 0x006000007060783b */ /* 0x000e620000004200 */
[----:B------:R-:W-:Y:S02]  /*5280*/  MUFU.EX2 R147, R147 ;  /* 0x0000009300937308 */ /* 0x000fe40000000800 */
[--C-:B------:R-:W-:Y:S02]  /*5290*/  FFMA.FTZ R154, R31, c[0x0][0x23c], -R106.reuse ;  /* 0x00008f001f9a7a23 */ /* 0x100fe4000001086a */
[--C-:B------:R-:W-:Y:S02]  /*52a0*/  FFMA.FTZ R163, R34, c[0x0][0x23c], -R106.reuse ;  /* 0x00008f0022a37a23 */ /* 0x100fe4000001086a */
[----:B------:R-:W-:Y:S04]  /*52b0*/  FFMA.FTZ R160, R35, c[0x0][0x23c], -R106 ;  /* 0x00008f0023a07a23 */ /* 0x000fe8000001086a */
[----:B------:R-:W-:Y:S01]  /*52c0*/  FFMA.FTZ R109, R84, R109, R107 ;  /* 0x0000006d546d7223 */ /* 0x000fe2000001006b */
[----:B------:R-:W-:Y:S01]  /*52d0*/  MUFU.EX2 R149, R149 ;  /* 0x0000009500957308 */ /* 0x000fe20000000800 */
[C---:B------:R-:W-:Y:S02]  /*52e0*/  FFMA.FTZ R165, R3.reuse, R108, R105 ;  /* 0x0000006c03a57223 */ /* 0x040fe40000010069 */
[----:B------:R-:W-:Y:S02]  /*52f0*/  FADD.FTZ R109, R110, R109 ;  /* 0x0000006d6e6d7221 */ /* 0x000fe40000010000 */
[C---:B------:R-:W-:Y:S02]  /*5300*/  FMUL.FTZ R78, R3.reuse, R78 ;  /* 0x0000004e034e7220 */ /* 0x040fe40000410000 */
[----:B------:R-:W-:Y:S02]  /*5310*/  FADD.FTZ R88, R88, R109 ;  /* 0x0000006d58587221 */ /* 0x000fe40000010000 */
[----:B------:R-:W-:Y:S01]  /*5320*/  FMUL.FTZ R79, R3, R79 ;  /* 0x0000004f034f7220 */ /* 0x000fe20000410000 */
[----:B------:R-:W-:Y:S01]  /*5330*/  MUFU.EX2 R150, R150 ;  /* 0x0000009600967308 */ /* 0x000fe20000000800 */
[----:B------:R-:W-:Y:S02]  /*5340*/  FADD.FTZ R88, R111, R88 ;  /* 0x000000586f587221 */ /* 0x000fe40000010000 */
[----:B------:R-:W-:Y:S01]  /*5350*/  LDSM.16.MT88.4 R108, [R112+0x7c00] ;  /* 0x007c0000706c783b */ /* 0x000fe20000004200 */
[C---:B------:R-:W-:Y:S02]  /*5360*/  FMUL.FTZ R82, R3.reuse, R82 ;  /* 0x0000005203527220 */ /* 0x040fe40000410000 */
[----:B------:R-:W-:Y:S01]  /*5370*/  FMUL.FTZ R83, R3, R83 ;  /* 0x0000005303537220 */ /* 0x000fe20000410000 */
[----:B------:R-:W-:Y:S01]  /*5380*/  MOV R3, R0 ;  /* 0x0000000000037202 */ /* 0x000fe20000000f00 */
[--C-:B------:R-:W-:Y:S02]  /*5390*/  FFMA.FTZ R143, R12, c[0x0][0x23c], -R104.reuse ;  /* 0x00008f000c8f7a23 */ /* 0x100fe40000010868 */
[--C-:B------:R-:W-:Y:S01]  /*53a0*/  FFMA.FTZ R138, R13, c[0x0][0x23c], -R104.reuse ;  /* 0x00008f000d8a7a23 */ /* 0x100fe20000010868 */
[----:B------:R-:W-:Y:S01]  /*53b0*/  MUFU.EX2 R152, R152 ;  /* 0x0000009800987308 */ /* 0x000fe20000000800 */
[--C-:B------:R-:W-:Y:S02]  /*53c0*/  FFMA.FTZ R142, R16, c[0x0][0x23c], -R104.reuse ;  /* 0x00008f00108e7a23 */ /* 0x100fe40000010868 */
[--C-:B------:R-:W-:Y:S02]  /*53d0*/  FFMA.FTZ R145, R17, c[0x0][0x23c], -R104.reuse ;  /* 0x00008f0011917a23 */ /* 0x100fe40000010868 */
[--C-:B------:R-:W-:Y:S01]  /*53e0*/  FFMA.FTZ R153, R20, c[0x0][0x23c], -R104.reuse ;  /* 0x00008f0014997a23 */ /* 0x100fe20000010868 */
[C---:B-1----:R-:W-:Y:S03]  /*53f0*/  HMMA.16816.F32 R44, R92.reuse, R96, R44 ;  /* 0x000000605c2c723c */ /* 0x042fe6000000182c */
[--C-:B------:R-:W-:Y:S01]  /*5400*/  FFMA.FTZ R148, R21, c[0x0][0x23c], -R104.reuse ;  /* 0x00008f0015947a23 */ /* 0x100fe20000010868 */
[----:B------:R-:W-:Y:S01]  /*5410*/  MUFU.EX2 R143, R143 ;  /* 0x0000008f008f7308 */ /* 0x000fe20000000800 */
[--C-:B------:R-:W-:Y:S02]  /*5420*/  FFMA.FTZ R151, R24, c[0x0][0x23c], -R104.reuse ;  /* 0x00008f0018977a23 */ /* 0x100fe40000010868 */
[--C-:B------:R-:W-:Y:S01]  /*5430*/  FFMA.FTZ R146, R25, c[0x0][0x23c], -R104.reuse ;  /* 0x00008f0019927a23 */ /* 0x100fe20000010868 */
[C---:B------:R-:W-:Y:S01]  /*5440*/  HMMA.16816.F32 R48, R92.reuse, R98, R48 ;  /* 0x000000625c30723c */ /* 0x040fe20000001830 */
[----:B------:R-:W1:Y:S03]  /*5450*/  LDSM.16.MT88.4 R96, [R113+0x7000] ;  /* 0x007000007160783b */ /* 0x000e660000004200 */
[--C-:B------:R-:W-:Y:S02]  /*5460*/  FFMA.FTZ R161, R28, c[0x0][0x23c], -R104.reuse ;  /* 0x00008f001ca17a23 */ /* 0x100fe40000010868 */
[--C-:B------:R-:W-:Y:S01]  /*5470*/  FFMA.FTZ R158, R29, c[0x0][0x23c], -R104.reuse ;  /* 0x00008f001d9e7a23 */ /* 0x100fe20000010868 */
[----:B------:R-:W2:Y:S01]  /*5480*/  MUFU.EX2 R138, R138 ;  /* 0x0000008a008a7308 */ /* 0x000ea20000000800 */
[--C-:B------:R-:W-:Y:S04]  /*5490*/  FFMA.FTZ R159, R32, c[0x0][0x23c], -R104.reuse ;  /* 0x00008f00209f7a23 */ /* 0x100fe80000010868 */
[----:B------:R-:W-:Y:S02]  /*54a0*/  FFMA.FTZ R104, R33, c[0x0][0x23c], -R104 ;  /* 0x00008f0021687a23 */ /* 0x000fe40000010868 */
[----:B------:R-:W-:Y:S03]  /*54b0*/  FADD.FTZ R165, R136, R165 ;  /* 0x000000a588a57221 */ /* 0x000fe60000010000 */
[----:B------:R3:W-:Y:S01]  /*54c0*/  MUFU.EX2 R156, R104 ;  /* 0x00000068009c7308 */ /* 0x0007e20000000800 */
[----:B------:R-:W-:Y:S04]  /*54d0*/  FADD.FTZ R90, R90, R165 ;  /* 0x000000a55a5a7221 */ /* 0x000fe80000010000 */
[----:B------:R-:W-:Y:S05]  /*54e0*/  FADD.FTZ R139, R139, R90 ;  /* 0x0000005a8b8b7221 */ /* 0x000fea0000010000 */
[----:B------:R-:W-:Y:S10]  /*54f0*/  MUFU.EX2 R142, R142 ;  /* 0x0000008e008e7308 */ /* 0x000ff40000000800 */
[----:B------:R-:W4:Y:S01]  /*5500*/  MUFU.EX2 R145, R145 ;  /* 0x0000009100917308 */ /* 0x000f220000000800 */
[C---:B-1----:R-:W-:Y:S01]  /*5510*/  HMMA.16816.F32 R52, R92.reuse, R96, R52 ;  /* 0x000000605c34723c */ /* 0x042fe20000001834 */
[----:B---3--:R-:W-:Y:S08]  /*5520*/  LDSM.16.MT88.4 R104, [R113+0x6c00] ;  /* 0x006c00007168783b */ /* 0x008ff00000004200 */
[----:B------:R-:W-:Y:S01]  /*5530*/  MUFU.EX2 R153, R153 ;  /* 0x0000009900997308 */ /* 0x000fe20000000800 */
[C---:B------:R-:W-:Y:S01]  /*5540*/  HMMA.16816.F32 R56, R92.reuse, R98, R56 ;  /* 0x000000625c38723c */ /* 0x040fe20000001838 */
[----:B------:R-:W1:Y:S08]  /*5550*/  LDSM.16.MT88.4 R96, [R112+0x7000] ;  /* 0x007000007060783b */ /* 0x000e700000004200 */
[----:B------:R-:W3:Y:S10]  /*5560*/  MUFU.EX2 R148, R148 ;  /* 0x0000009400947308 */ /* 0x000ef40000000800 */
[----:B------:R-:W-:Y:S10]  /*5570*/  MUFU.EX2 R151, R151 ;  /* 0x0000009700977308 */ /* 0x000ff40000000800 */
[----:B------:R-:W5:Y:S10]  /*5580*/  MUFU.EX2 R146, R146 ;  /* 0x0000009200927308 */ /* 0x000f740000000800 */
[----:B------:R-:W2:Y:S01]  /*5590*/  MUFU.EX2 R155, R155 ;  /* 0x0000009b009b7308 */ /* 0x000ea20000000800 */
[C---:B-1----:R-:W-:Y:S09]  /*55a0*/  HMMA.16816.F32 R60, R92.reuse, R96, R60 ;  /* 0x000000605c3c723c */ /* 0x042ff2000000183c */
[----:B------:R-:W-:Y:S01]  /*55b0*/  MUFU.EX2 R161, R161 ;  /* 0x000000a100a17308 */ /* 0x000fe20000000800 */
[C---:B------:R-:W-:Y:S01]  /*55c0*/  HMMA.16816.F32 R64, R92.reuse, R98, R64 ;  /* 0x000000625c40723c */ /* 0x040fe20000001840 */
[----:B------:R-:W1:Y:S08]  /*55d0*/  LDSM.16.MT88.4 R96, [R113+0x8000] ;  /* 0x008000007160783b */ /* 0x000e700000004200 */
[----:B------:R-:W1:Y:S10]  /*55e0*/  MUFU.EX2 R158, R158 ;  /* 0x0000009e009e7308 */ /* 0x000e740000000800 */
[----:B------:R-:W-:Y:S10]  /*55f0*/  MUFU.EX2 R157, R157 ;  /* 0x0000009d009d7308 */ /* 0x000ff40000000800 */
[----:B------:R-:W2:Y:S10]  /*5600*/  MUFU.EX2 R154, R154 ;  /* 0x0000009a009a7308 */ /* 0x000eb40000000800 */
[----:B------:R-:W2:Y:S01]  /*5610*/  MUFU.EX2 R159, R159 ;  /* 0x0000009f009f7308 */ /* 0x000ea20000000800 */
[C---:B-1----:R-:W-:Y:S08]  /*5620*/  HMMA.16816.F32 R68, R92.reuse, R96, R68 ;  /* 0x000000605c44723c */ /* 0x042ff00000001844 */
[C---:B------:R-:W-:Y:S01]  /*5630*/  HMMA.16816.F32 R72, R92.reuse, R98, R72 ;  /* 0x000000625c48723c */ /* 0x040fe20000001848 */
[----:B------:R-:W1:Y:S01]  /*5640*/  LDSM.16.MT88.4 R96, [R112+0x8000] ;  /* 0x008000007060783b */ /* 0x000e620000004200 */
[----:B------:R-:W-:Y:S10]  /*5650*/  MUFU.EX2 R163, R163 ;  /* 0x000000a300a37308 */ /* 0x000ff40000000800 */
[----:B------:R-:W1:Y:S02]  /*5660*/  MUFU.EX2 R160, R160 ;  /* 0x000000a000a07308 */ /* 0x000e640000000800 */
[C---:B-1----:R-:W-:Y:S08]  /*5670*/  HMMA.16816.F32 R76, R92.reuse, R96, R76 ;  /* 0x000000605c4c723c */ /* 0x042ff0000000184c */
[----:B------:R-:W-:Y:S01]  /*5680*/  HMMA.16816.F32 R80, R92, R98, R80 ;  /* 0x000000625c50723c */ /* 0x000fe20000001850 */
[----:B------:R-:W1:Y:S06]  /*5690*/  LDSM.16.MT88.4 R96, [R113+0x6400] ;  /* 0x006400007160783b */ /* 0x000e6c0000004200 */
[----:B--2---:R-:W-:Y:S01]  /*56a0*/  F2FP.PACK_AB R92, R138, R143 ;  /* 0x0000008f8a5c723e */ /* 0x004fe200000000ff */
        /* <DEDUP_REMOVED lines=29> */
[----:B---3--:R-:W-:Y:S01]  /*5880*/  F2FP.PACK_AB R92, R148, R153 ;  /* 0x00000099945c723e */ /* 0x008fe200000000ff */
[----:B------:R-:W-:Y:S01]  /*5890*/  FADD.FTZ R153, R153, R142 ;  /* 0x0000008e99997221 */ /* 0x000fe20000010000 */
[----:B------:R-:W-:Y:S03]  /*58a0*/  F2FP.PACK_AB R93, R150, R149 ;  /* 0x00000095965d723e */ /* 0x000fe600000000ff */
[----:B-----5:R-:W-:Y:S01]  /*58b0*/  F2FP.PACK_AB R94, R146, R151 ;  /* 0x00000097925e723e */ /* 0x020fe200000000ff */
[----:B------:R-:W-:Y:S01]  /*58c0*/  FADD.FTZ R148, R148, R153 ;  /* 0x0000009994947221 */ /* 0x000fe20000010000 */
[----:B------:R-:W-:Y:S03]  /*58d0*/  F2FP.PACK_AB R95, R155, R152 ;  /* 0x000000989b5f723e */ /* 0x000fe600000000ff */
[----:B------:R-:W-:Y:S04]  /*58e0*/  FADD.FTZ R151, R151, R148 ;  /* 0x0000009497977221 */ /* 0x000fe80000010000 */
        /* <DEDUP_REMOVED lines=24> */
[----:B------:R-:W-:Y:S07]  /*5a70*/  F2FP.PACK_AB R95, R160, R163 ;  /* 0x000000a3a05f723e */ /* 0x000fee00000000ff */
        /* <DEDUP_REMOVED lines=8> */
[C---:B------:R-:W-:Y:S04]  /*5b00*/  HMMA.16816.F32 R56, R92.reuse, R102, R56 ;  /* 0x000000665c38723c */ /* 0x040fe80000001838 */
[----:B------:R-:W-:Y:S04]  /*5b10*/  FADD.FTZ R101, R150, R101 ;  /* 0x0000006596657221 */ /* 0x000fe80000010000 */
[C---:B------:R-:W-:Y:S04]  /*5b20*/  HMMA.16816.F32 R60, R92.reuse, R108, R60 ;  /* 0x0000006c5c3c723c */ /* 0x040fe8000000183c */
[----:B------:R-:W-:Y:S03]  /*5b30*/  FADD.FTZ R88, R152, R101 ;  /* 0x0000006598587221 */ /* 0x000fe60000010000 */
[----:B------:R-:W-:Y:S01]  /*5b40*/  FADD.FTZ R109, R159, R158 ;  /* 0x0000009e9f6d7221 */ /* 0x000fe20000010000 */
[C---:B------:R-:W-:Y:S04]  /*5b50*/  HMMA.16816.F32 R64, R92.reuse, R110, R64 ;  /* 0x0000006e5c40723c */ /* 0x040fe80000001840 */
[----:B------:R-:W-:Y:S02]  /*5b60*/  FADD.FTZ R88, R155, R88 ;  /* 0x000000589b587221 */ /* 0x000fe40000010000 */
[----:B------:R-:W-:Y:S02]  /*5b70*/  FADD.FTZ R109, R156, R109 ;  /* 0x0000006d9c6d7221 */ /* 0x000fe40000010000 */
[C---:B---3--:R-:W-:Y:S04]  /*5b80*/  HMMA.16816.F32 R68, R92.reuse, R104, R68 ;  /* 0x000000685c44723c */ /* 0x048fe80000001844 */
[----:B------:R-:W-:Y:S01]  /*5b90*/  FADD.FTZ R157, R157, R88 ;  /* 0x000000589d9d7221 */ /* 0x000fe20000010000 */
[----:B------:R-:W-:Y:S03]  /*5ba0*/  IADD3 R88, R137, -0x1, RZ ;  /* 0xffffffff89587810 */ /* 0x000fe60007ffe0ff */
[C---:B------:R-:W-:Y:S04]  /*5bb0*/  HMMA.16816.F32 R72, R92.reuse, R106, R72 ;  /* 0x0000006a5c48723c */ /* 0x040fe80000001848 */
[----:B------:R-:W-:Y:S01]  /*5bc0*/  FADD.FTZ R154, R154, R157 ;  /* 0x0000009d9a9a7221 */ /* 0x000fe20000010000 */
[----:B------:R-:W-:Y:S03]  /*5bd0*/  MOV R137, R88 ;  /* 0x0000005800897202 */ /* 0x000fe60000000f00 */
[C---:B-1----:R-:W-:Y:S04]  /*5be0*/  HMMA.16816.F32 R76, R92.reuse, R96, R76 ;  /* 0x000000605c4c723c */ /* 0x042fe8000000184c */
[----:B------:R-:W-:Y:S04]  /*5bf0*/  FADD.FTZ R163, R163, R154 ;  /* 0x0000009aa3a37221 */ /* 0x000fe80000010000 */
[----:B------:R-:W-:Y:S04]  /*5c00*/  HMMA.16816.F32 R80, R92, R98, R80 ;  /* 0x000000625c50723c */ /* 0x000fe80000001850 */
[----:B------:R-:W-:Y:S04]  /*5c10*/  FADD.FTZ R108, R160, R163 ;  /* 0x000000a3a06c7221 */ /* 0x000fe80000010000 */
[----:B------:R-:W-:-:S05]  /*5c20*/  @P0 BRA `(.L_x_4815) ;  /* 0xffffdf1000000947 */ /* 0x000fca000383ffff */
.L_x_4811:
[----:B------:R-:W1:Y:S01]  /*5c30*/  SHFL.BFLY PT, R8, R109, 0x2, 0x1f ;  /* 0x0c401f006d087f89 */ /* 0x000e6200000e0000 */
[----:B------:R-:W-:Y:S01]  /*5c40*/  MOV R9, 0x3f800000 ;  /* 0x3f80000000097802 */ /* 0x000fe20000000f00 */
[----:B------:R-:W-:Y:S01]  /*5c50*/  BSSY B0, `(.L_x_4816) ;  /* 0x00000b3000007945 */ /* 0x000fe20003800000 */
[----:B------:R-:W-:Y:S01]  /*5c60*/  SHF.L.U32 R124, R124, 0x3, RZ ;  /* 0x000000037c7c7819 */ /* 0x000fe200000006ff */
[----:B------:R-:W2:Y:S01]  /*5c70*/  S2R R5, SR_TID.X ;  /* 0x0000000000057919 */ /* 0x000ea20000002100 */
[----:B------:R-:W-:-:S03]  /*5c80*/  LEA R133, R133, R132, 0x4 ;  /* 0x0000008485857211 */ /* 0x000fc600078e20ff */
[----:B------:R-:W3:Y:S04]  /*5c90*/  SHFL.BFLY PT, R3, R108, 0x2, 0x1f ;  /* 0x0c401f006c037f89 */ /* 0x000ee800000e0000 */
[----:B------:R-:W-:Y:S01]  /*5ca0*/  BAR.SYNC.DEFER_BLOCKING 0x0 ;  /* 0x0000000000007b1d */ /* 0x000fe20000010000 */
        /* <DEDUP_REMOVED lines=9> */
[----:B------:R-:W-:-:S02]  /*5d40*/  LOP3.LUT R12, R12, 0x3fffff00, RZ, 0xc0, !PT ;  /* 0x3fffff000c0c7812 */ /* 0x000fc400078ec0ff */
[----:B------:R-:W-:Y:S02]  /*5d50*/  SHF.R.S32.HI R11, RZ, 0x2, R11 ;  /* 0x00000002ff0b7819 */ /* 0x000fe4000001140b */
[----:B------:R-:W-:Y:S02]  /*5d60*/  LEA R123, R123, R12, 0x5 ;  /* 0x0000000c7b7b7211 */ /* 0x000fe400078e28ff */
[----:B------:R-:W-:Y:S02]  /*5d70*/  SHF.R.S32.HI R12, RZ, 0x1f, R11 ;  /* 0x0000001fff0c7819 */ /* 0x000fe4000001140b */
[----:B------:R-:W-:Y:S02]  /*5d80*/  IADD3 R10, -R10, R5, RZ ;  /* 0x000000050a0a7210 */ /* 0x000fe40007ffe1ff */
[----:B------:R-:W-:Y:S01]  /*5d90*/  LEA.HI R12, R12, R11, RZ, 0x3 ;  /* 0x0000000b0c0c7211 */ /* 0x000fe200078f18ff */
[----:B-1----:R-:W-:Y:S01]  /*5da0*/  FADD.FTZ R7, R8, R7 ;  /* 0x0000000708077221 */ /* 0x002fe20000010000 */
[----:B------:R-:W-:-:S02]  /*5db0*/  MOV R8, 0x3f800000 ;  /* 0x3f80000000087802 */ /* 0x000fc40000000f00 */
[----:B------:R-:W-:Y:S02]  /*5dc0*/  LOP3.LUT R12, R12, 0xfffffff8, RZ, 0xc0, !PT ;  /* 0xfffffff80c0c7812 */ /* 0x000fe400078ec0ff */
[----:B------:R-:W-:Y:S02]  /*5dd0*/  FSETP.NE.FTZ.AND P3, PT, R7, RZ, PT ;  /* 0x000000ff0700720b */ /* 0x000fe40003f75000 */
[----:B------:R-:W-:Y:S01]  /*5de0*/  IADD3 R11, R11, -R12, RZ ;  /* 0x8000000c0b0b7210 */ /* 0x000fe20007ffe0ff */
[----:B--2---:R-:W-:Y:S01]  /*5df0*/  FADD.FTZ R6, R3, R6 ;  /* 0x0000000603067221 */ /* 0x004fe20000010000 */
[----:B------:R-:W-:Y:S02]  /*5e00*/  LEA.HI R3, R4, R5, RZ, 0x5 ;  /* 0x0000000504037211 */ /* 0x000fe400078f28ff */
[----:B------:R-:W-:Y:S02]  /*5e10*/  LEA.HI R12, R11, R11, RZ, 0x1 ;  /* 0x0000000b0b0c7211 */ /* 0x000fe400078f08ff */
[----:B------:R-:W-:-:S02]  /*5e20*/  SHF.R.S32.HI R13, RZ, 0x5, R3 ;  /* 0x00000005ff0d7819 */ /* 0x000fc40000011403 */
[----:B------:R-:W-:Y:S02]  /*5e30*/  LOP3.LUT R14, R12, 0x1fffffe, RZ, 0xc0, !PT ;  /* 0x01fffffe0c0e7812 */ /* 0x000fe400078ec0ff */
        /* <DEDUP_REMOVED lines=41> */
[C---:B------:R-:W-:Y:S01]  /*60d0*/  FMUL.FTZ R64, R9.reuse, R64 ;  /* 0x0000004009407220 */ /* 0x040fe20000410000 */
[----:B------:R-:W1:Y:S01]  /*60e0*/  @P2 MUFU.LG2 R6, R6 ;  /* 0x0000000600062308 */ /* 0x000e620000000c00 */
        /* <DEDUP_REMOVED lines=8> */
[----:B------:R-:W-:Y:S01]  /*6170*/  FMUL.FTZ R81, R9, R81 ;  /* 0x0000005109517220 */ /* 0x000fe20000410000 */
[----:B------:R-:W-:Y:S01]  /*6180*/  MOV R9, 0x40 ;  /* 0x0000004000097802 */ /* 0x000fe20000000f00 */
[C---:B--2---:R-:W-:Y:S02]  /*6190*/  FMUL.FTZ R39, R8.reuse, R39 ;  /* 0x0000002708277220 */ /* 0x044fe40000410000 */
[C---:B------:R-:W-:Y:S01]  /*61a0*/  FMUL.FTZ R38, R8.reuse, R38 ;  /* 0x0000002608267220 */ /* 0x040fe20000410000 */
[----:B------:R-:W-:Y:S01]  /*61b0*/  SEL R9, R9, 0xffffffc0, !P0 ;  /* 0xffffffc009097807 */ /* 0x000fe20004000000 */
[C---:B------:R-:W-:Y:S02]  /*61c0*/  FMUL.FTZ R43, R8.reuse, R43 ;  /* 0x0000002b082b7220 */ /* 0x040fe40000410000 */
[C---:B------:R-:W-:Y:S01]  /*61d0*/  FMUL.FTZ R42, R8.reuse, R42 ;  /* 0x0000002a082a7220 */ /* 0x040fe20000410000 */
[----:B------:R-:W-:Y:S01]  /*61e0*/  IADD3 R11, R11, R9, RZ ;  /* 0x000000090b0b7210 */ /* 0x000fe20007ffe0ff */
[C---:B------:R-:W-:Y:S01]  /*61f0*/  FMUL.FTZ R47, R8.reuse, R47 ;  /* 0x0000002f082f7220 */ /* 0x040fe20000410000 */
[----:B------:R-:W-:Y:S01]  /*6200*/  STS.64 [R10.X4+0x400], R38 ;  /* 0x000400260a007388 */ /* 0x000fe20000004a00 */
        /* <DEDUP_REMOVED lines=22> */
[----:B------:R-:W-:Y:S01]  /*6370*/  FMUL.FTZ R82, R8, R82 ;  /* 0x0000005208527220 */ /* 0x000fe20000410000 */
[----:B------:R-:W-:Y:S01]  /*6380*/  IADD3 R8, R122, R13, RZ ;  /* 0x0000000d7a087210 */ /* 0x000fe20007ffe0ff */
[----:B------:R-:W-:Y:S01]  /*6390*/  @P3 FMUL.FTZ R7, R7, 0.69314718246459960938 ;  /* 0x3f31721807073820 */ /* 0x000fe20000410000 */
[----:B------:R-:W-:-:S02]  /*63a0*/  IADD3 R13, R9, R12, RZ ;  /* 0x0000000c090d7210 */ /* 0x000fc40007ffe0ff */
[----:B------:R-:W2:Y:S04]  /*63b0*/  S2R R9, SR_CTAID.Z ;  /* 0x0000000000097919 */ /* 0x000ea80000002700 */
[----:B------:R-:W-:Y:S04]  /*63c0*/  STS.64 [R13], R48 ;  /* 0x000000300d007388 */ /* 0x000fe80000000a00 */
[----:B------:R-:W-:Y:S04]  /*63d0*/  STS.64 [R13+0x400], R50 ;  /* 0x000400320d007388 */ /* 0x000fe80000000a00 */
[----:B------:R-:W-:Y:S04]  /*63e0*/  STS.64 [R10.X4+0x2000], R52 ;  /* 0x002000340a007388 */ /* 0x000fe80000004a00 */
[----:B------:R-:W-:Y:S04]  /*63f0*/  STS.64 [R10.X4+0x2400], R54 ;  /* 0x002400360a007388 */ /* 0x000fe80000004a00 */
[----:B------:R-:W-:Y:S04]  /*6400*/  STS.64 [R12+0x2000], R56 ;  /* 0x002000380c007388 */ /* 0x000fe80000000a00 */
[----:B------:R-:W-:Y:S04]  /*6410*/  STS.64 [R12+0x2400], R58 ;  /* 0x0024003a0c007388 */ /* 0x000fe80000000a00 */
[----:B------:R1:W-:Y:S04]  /*6420*/  STS.64 [R11+0x2000], R60 ;  /* 0x0020003c0b007388 */ /* 0x0003e80000000a00 */
[----:B------:R3:W-:Y:S04]  /*6430*/  STS.64 [R11+0x2400], R62 ;  /* 0x0024003e0b007388 */ /* 0x0007e80000000a00 */
[----:B------:R4:W-:Y:S04]  /*6440*/  STS.64 [R13+0x2000], R64 ;  /* 0x002000400d007388 */ /* 0x0009e80000000a00 */
[----:B------:R-:W-:Y:S04]  /*6450*/  STS.64 [R13+0x2400], R66 ;  /* 0x002400420d007388 */ /* 0x000fe80000000a00 */
[----:B------:R-:W-:Y:S04]  /*6460*/  STS.64 [R10.X4+0x4000], R68 ;  /* 0x004000440a007388 */ /* 0x000fe80000004a00 */
[----:B------:R5:W-:Y:S04]  /*6470*/  STS.64 [R10.X4+0x4400], R70 ;  /* 0x004400460a007388 */ /* 0x000be80000004a00 */
[----:B------:R-:W-:Y:S01]  /*6480*/  STS.64 [R12+0x4000], R72 ;  /* 0x004000480c007388 */ /* 0x000fe20000000a00 */
[----:B-1----:R-:W-:-:S03]  /*6490*/  @P2 FMUL.FTZ R61, R6, 0.69314718246459960938 ;  /* 0x3f317218063d2820 */ /* 0x002fc60000410000 */
[----:B------:R-:W-:Y:S01]  /*64a0*/  STS.64 [R12+0x4400], R74 ;  /* 0x0044004a0c007388 */ /* 0x000fe20000000a00 */
[----:B---3--:R-:W-:-:S03]  /*64b0*/  IADD3 R62, -R125, RZ, RZ ;  /* 0x000000ff7d3e7210 */ /* 0x008fc60007ffe1ff */
[----:B------:R-:W-:Y:S01]  /*64c0*/  STS.64 [R11+0x4000], R76 ;  /* 0x0040004c0b007388 */ /* 0x000fe20000000a00 */
[----:B----4-:R-:W-:-:S03]  /*64d0*/  LOP3.LUT R64, R3, 0xffffffe0, RZ, 0xc0, !PT ;  /* 0xffffffe003407812 */ /* 0x010fc600078ec0ff */
[----:B------:R1:W-:Y:S01]  /*64e0*/  STS.64 [R11+0x4400], R78 ;  /* 0x0044004e0b007388 */ /* 0x0003e20000000a00 */
[----:B--2---:R-:W-:Y:S01]  /*64f0*/  IMAD R9, R62, c[0x0][0x1c0], R9 ;  /* 0x000070003e097a24 */ /* 0x004fe200078e0209 */
[----:B------:R-:W-:Y:S01]  /*6500*/  MOV R3, 0xff800000 ;  /* 0xff80000000037802 */ /* 0x000fe20000000f00 */
[----:B------:R-:W-:Y:S01]  /*6510*/  @P3 FFMA.FTZ R3, R2, c[0x0][0x238], R7 ;  /* 0x00008e0002033a23 */ /* 0x000fe20000010007 */
[----:B------:R-:W2:Y:S01]  /*6520*/  S2R R60, SR_CTAID.Y ;  /* 0x00000000003c7919 */ /* 0x000ea20000002600 */
[----:B------:R-:W-:-:S03]  /*6530*/  IADD3 R64, -R64, R5, RZ ;  /* 0x0000000540407210 */ /* 0x000fc60007ffe1ff */
[----:B------:R-:W-:Y:S01]  /*6540*/  STS.64 [R13+0x4000], R80 ;  /* 0x004000500d007388 */ /* 0x000fe20000000a00 */
[----:B------:R-:W-:-:S03]  /*6550*/  LOP3.LUT P0, RZ, R64, 0x3, RZ, 0xc0, !PT ;  /* 0x0000000340ff7812 */ /* 0x000fc6000780c0ff */
[----:B------:R-:W-:Y:S04]  /*6560*/  STS.64 [R13+0x4400], R82 ;  /* 0x004400520d007388 */ /* 0x000fe80000000a00 */
[----:B------:R-:W-:Y:S06]  /*6570*/  BAR.SYNC.DEFER_BLOCKING 0x0 ;  /* 0x0000000000007b1d */ /* 0x000fec0000010000 */
[----:B-----5:R-:W3:Y:S01]  /*6580*/  S2R R10, SR_CTAID.X ;  /* 0x00000000000a7919 */ /* 0x020ee20000002500 */
[----:B-1----:R-:W-:Y:S01]  /*6590*/  MOV R11, 0xff800000 ;  /* 0xff800000000b7802 */ /* 0x002fe20000000f00 */
[----:B--2---:R-:W-:-:S02]  /*65a0*/  IMAD R60, R60, c[0x0][0x210], R125 ;  /* 0x000084003c3c7a24 */ /* 0x004fc400078e027d */
[----:B------:R-:W-:Y:S02]  /*65b0*/  @P2 FFMA.FTZ R11, R0, c[0x0][0x238], R61 ;  /* 0x00008e00000b2a23 */ /* 0x000fe4000001003d */
[----:B------:R-:W-:Y:S01]  /*65c0*/  IMAD R9, R60, c[0x0][0x1c0], R9 ;  /* 0x000070003c097a24 */ /* 0x000fe200078e0209 */
[----:B------:R-:W1:Y:S04]  /*65d0*/  LDS.128 R52, [R8.X4] ;  /* 0x0000000008347984 */ /* 0x000e680000004c00 */
[----:B------:R-:W2:Y:S04]  /*65e0*/  LDS.128 R48, [R8.X4+0x800] ;  /* 0x0008000008307984 */ /* 0x000ea80000004c00 */
        /* <DEDUP_REMOVED lines=10> */
[----:B---3--:R-:W-:-:S05]  /*6690*/  SHF.L.U32 R8, R10, 0x6, RZ ;  /* 0x000000060a087819 */ /* 0x008fca00000006ff */
[----:B------:R-:W-:Y:S01]  /*66a0*/  IMAD R8, R9, c[0x0][0x214], R8 ;  /* 0x0000850009087a24 */ /* 0x000fe200078e0208 */
[----:B------:R-:W-:Y:S05]  /*66b0*/  @P0 BRA `(.L_x_4817) ;  /* 0x000000c000000947 */ /* 0x000fea0003800000 */
[----:B--2-4-:R-:W-:Y:S01]  /*66c0*/  IMAD.MOV.U32 R7, RZ, RZ, -0x40 ;  /* 0xffffffc0ff077424 */ /* 0x014fe200078e00ff */
        /* <DEDUP_REMOVED lines=11> */
.L_x_4817:
[----:B--2-4-:R-:W-:Y:S05]  /*6780*/  BSYNC B0 ;  /* 0x0000000000007941 */ /* 0x014fea0003800000 */
.L_x_4816:
[----:B------:R-:W-:Y:S01]  /*6790*/  LEA.HI R4, R4, R5, RZ, 0x3 ;  /* 0x0000000504047211 */ /* 0x000fe200078f18ff */
[----:B------:R-:W-:-:S03]  /*67a0*/  IMAD R8, R8, c[0x0][0x22c], RZ ;  /* 0x00008b0008087a24 */ /* 0x000fc600078e02ff */
[----:B------:R-:W-:Y:S02]  /*67b0*/  LOP3.LUT R0, R4, 0xfffffff8, RZ, 0xc0, !PT ;  /* 0xfffffff804007812 */ /* 0x000fe400078ec0ff */
[----:B------:R-:W-:-:S03]  /*67c0*/  SHF.R.S32.HI R4, RZ, 0x3, R4 ;  /* 0x00000003ff047819 */ /* 0x000fc60000011404 */
[----:B------:R-:W-:-:S04]  /*67d0*/  IMAD.IADD R0, R5, 0x1, -R0 ;  /* 0x0000000105007824 */ /* 0x000fc800078e0a00 */
[----:B------:R-:W-:-:S05]  /*67e0*/  IMAD.SHL.U32 R2, R0, 0x4, RZ ;  /* 0x0000000400027824 */ /* 0x000fca00078e00ff */
[----:B------:R-:W-:-:S05]  /*67f0*/  SHF.R.S32.HI R3, RZ, 0x1f, R2 ;  /* 0x0000001fff037819 */ /* 0x000fca0000011402 */
[----:B------:R-:W-:-:S05]  /*6800*/  IMAD.WIDE R4, R4, 0x60, R2 ;  /* 0x0000006004047825 */ /* 0x000fca00078e0202 */
[----:B------:R-:W-:-:S04]  /*6810*/  IADD3 R0, P0, R8, R4, RZ ;  /* 0x0000000408007210 */ /* 0x000fc80007f1e0ff */
[----:B------:R-:W-:Y:S02]  /*6820*/  LEA.HI.X.SX32 R3, R8, R5, 0x1, P0 ;  /* 0x0000000508037211 */ /* 0x000fe400000f0eff */
[----:B------:R-:W-:-:S04]  /*6830*/  LEA R2, P0, R0, c[0x0][0x1d8], 0x2 ;  /* 0x0000760000027a11 */ /* 0x000fc800078010ff */
[----:B------:R-:W-:-:S05]  /*6840*/  LEA.HI.X R3, R0, c[0x0][0x1dc], R3, 0x2, P0 ;  /* 0x0000770000037a11 */ /* 0x000fca00000f1403 */
[----:B-1----:R-:W-:Y:S04]  /*6850*/  STG.E.128 [R2.64], R52 ;  /* 0x0000003402007986 */ /* 0x002fe8000c101d0a */
        /* <DEDUP_REMOVED lines=12> */
.L_x_4818:
        /* <DEDUP_REMOVED lines=14> */
.L_x_6158:


//--------------------- .text._ZN5flash24flash_fwd_splitkv_kernelI23Flash_fwd_kernel_traitsILi96ELi64ELi64ELi4ELb0ELb0EN7cutlass6half_tE19Flash_kernel_traitsILi96ELi64ELi64ELi4ES3_EELb1ELb0ELb0ELb1ELb1ELb1ELb1ELb0EEEvNS_16Flash_fwd_paramsE --------------------------
	.section	.text._ZN5flash24flash_fwd_splitkv_kernelI23Flash_fwd_kernel_traitsILi96ELi64ELi64ELi4ELb0ELb0EN7cutlass6half_tE19Flash_kernel_traitsILi96ELi64ELi64ELi4ES3_EELb1ELb0ELb0ELb1ELb1ELb1ELb1ELb0EEEvNS_16Flash_fwd_paramsE,"ax",@progbits
	.sectioninfo	@"SHI_REGISTERS=167"
	.align	128
        .global         _ZN5flash24flash_fwd_splitkv_kernelI23Flash_fwd_kernel_traitsILi96ELi64ELi64ELi4ELb0ELb0EN7cutlass6half_tE19Flash_kernel_traitsILi96ELi64ELi64ELi4ES3_EELb1ELb0ELb0ELb1ELb1ELb1ELb1ELb0EEEvNS_16Flash_fwd_paramsE
        .type           _ZN5flash24flash_fwd_splitkv_kernelI23Flash_fwd_kernel_traitsILi96ELi64ELi64ELi4ELb0ELb0EN7cutlass6half_tE19Flash_kernel_traitsILi96ELi64ELi64ELi4ES3_EELb1ELb0ELb0ELb1ELb1ELb1ELb1ELb0EEEvNS_16Flash_fwd_paramsE,@function
        .size           _ZN5flash24flash_fwd_splitkv_kernelI23Flash_fwd_kernel_traitsILi96ELi64ELi64ELi4ELb0ELb0EN7cutlass6half_tE19Flash_kernel_traitsILi96ELi64ELi64ELi4ES3_EELb1ELb0ELb0ELb1ELb1ELb1ELb1ELb0EEEvNS_16Flash_fwd_paramsE,(.L_x_6159 - _ZN5flash24flash_fwd_splitkv_kernelI23Flash_fwd_kernel_traitsILi96ELi64ELi64ELi4ELb0ELb0EN7cutlass6half_tE19Flash_kernel_traitsILi96ELi64ELi64ELi4ES3_EELb1ELb0ELb0ELb1ELb1ELb1ELb1ELb0EEEvNS_16Flash_fwd_paramsE)
        .other          _ZN5flash24flash_fwd_splitkv_kernelI23Flash_fwd_kernel_traitsILi96ELi64ELi64ELi4ELb0ELb0EN7cutlass6half_tE19Flash_kernel_traitsILi96ELi64ELi64ELi4ES3_EELb1ELb0ELb0ELb1ELb1ELb1ELb1ELb0EEEvNS_16Flash_fwd_paramsE,@"STO_CUDA_ENTRY STV_DEFAULT"
_ZN5flash24flash_fwd_splitkv_kernelI23Flash_fwd_kernel_traitsILi96ELi64ELi64ELi4ELb0ELb0EN7cutlass6half_tE19Flash_kernel_traitsILi96ELi64ELi64ELi4ES3_EELb1ELb0ELb0ELb1ELb1ELb1ELb1ELb0EEEvNS_16Flash_fwd_paramsE:
.text._ZN5flash24flash_fwd_splitkv_kernelI23Flash_fwd_kernel_traitsILi96ELi64ELi64ELi4ELb0ELb0EN7cutlass6half_tE19Flash_kernel_traitsILi96ELi64ELi64ELi4ES3_EELb1ELb0ELb0ELb1ELb1ELb1ELb1ELb0EEEvNS_16Flash_fwd_paramsE:
        /* <DEDUP_REMOVED lines=14> */
[----:B-1----:R-:W-:-:S04]  /*00e0*/  IMAD.MOV R0, RZ, RZ, -R3 ;  /* 0x000000ffff007224 */ /* 0x002fc800078e0a03 */
[----:B------:R-:W-:-:S04]  /*00f0*/  IMAD R7, R0, c[0x0][0x1c0], RZ ;  /* 0x0000700000077a24 */ /* 0x000fc800078e02ff */
[----:B------:R-:W-:-:S04]  /*0100*/  IMAD.HI.U32 R2, R3, R7, R2 ;  /* 0x0000000703027227 */ /* 0x000fc800078e0002 */
[----:B------:R-:W-:Y:S02]  /*0110*/  @P1 IMAD.MOV.U32 R7, RZ, RZ, 0x4 ;  /* 0x00000004ff071424 */ /* 0x000fe400078e00ff */
[----:B--2---:R-:W-:-:S04]  /*0120*/  IMAD.HI.U32 R120, R2, R5, RZ ;  /* 0x0000000502787227 */ /* 0x004fc800078e00ff */
[----:B------:R-:W-:Y:S02]  /*0130*/  IMAD.MOV R0, RZ, RZ, -R120 ;  /* 0x000000ffff007224 */ /* 0x000fe400078e0a78 */
[----:B------:R-:W-:Y:S02]  /*0140*/  @P0 IMAD.MOV.U32 R3, RZ, RZ, 0x4 ;  /* 0x00000004ff030424 */ /* 0x000fe400078e00ff */
        /* <DEDUP_REMOVED lines=35> */
[----:B------:R-:W-:-:S02]  /*0380*/  LOP3.LUT R4, R4, c[0x0][0x10], RZ, 0x3c, !PT ;  /* 0x0000040004047a12 */ /* 0x000fc400078e3cff */
[----:B------:R-:W-:Y:S02]  /*0390*/  IMAD.MOV.U32 R5, RZ, RZ, R0 ;  /* 0x000000ffff057224 */ /* 0x000fe400078e0000 */
[----:B------:R-:W-:Y:S02]  /*03a0*/  ISETP.GE.AND P0, PT, R4, RZ, PT ;  /* 0x000000ff0400720c */ /* 0x000fe40003f06270 */
[----:B------:R-:W-:Y:S01]  /*03b0*/  IADD3 R4, R99, 0x7f, RZ ;  /* 0x0000007f63047810 */ /* 0x000fe20007ffe0ff */
[----:B--2---:R-:W-:Y:S02]  /*03c0*/  IMAD.MOV R2, RZ, RZ, -R7 ;  /* 0x000000ffff027224 */ /* 0x004fe400078e0a07 */
[----:B------:R-:W-:Y:S02]  /*03d0*/  IMAD.MOV.U32 R6, RZ, RZ, RZ ;  /* 0x000000ffff067224 */ /* 0x000fe400078e00ff */
[----:B------:R-:W-:-:S04]  /*03e0*/  IMAD R2, R2, R3, RZ ;  /* 0x0000000302027224 */ /* 0x000fc800078e02ff */
[----:B------:R-:W-:Y:S01]  /*03f0*/  IMAD.HI.U32 R2, R7, R2, R6 ;  /* 0x0000000207027227 */ /* 0x000fe200078e0006 */
[----:B------:R-:W-:-:S04]  /*0400*/  IADD3 R7, R95, -c[0x0][0x214], R4 ;  /* 0x800085005f077a10 */ /* 0x000fc80007ffe004 */
[----:B------:R-:W-:Y:S01]  /*0410*/  IADD3 R7, R7, c[0x0][0x2e8], RZ ;  /* 0x0000ba0007077a10 */ /* 0x000fe20007ffe0ff */
[----:B------:R-:W-:-:S03]  /*0420*/  IMAD.HI.U32 R0, R2, R5, RZ ;  /* 0x0000000502007227 */ /* 0x000fc600078e00ff */
[----:B------:R-:W-:Y:S01]  /*0430*/  SHF.R.S32.HI R88, RZ, 0x1f, R7 ;  /* 0x0000001fff587819 */ /* 0x000fe20000011407 */
[----:B------:R-:W-:-:S03]  /*0440*/  IMAD.MOV R2, RZ, RZ, -R0 ;  /* 0x000000ffff027224 */ /* 0x000fc600078e0a00 */
[----:B------:R-:W-:Y:S01]  /*0450*/  LEA.HI R88, R88, R7, RZ, 0x6 ;  /* 0x0000000758587211 */ /* 0x000fe200078f30ff */
[----:B------:R-:W-:-:S03]  /*0460*/  IMAD R2, R3, R2, R5 ;  /* 0x0000000203027224 */ /* 0x000fc600078e0205 */
[----:B------:R-:W-:Y:S02]  /*0470*/  SHF.R.S32.HI R88, RZ, 0x6, R88 ;  /* 0x00000006ff587819 */ /* 0x000fe40000011458 */
[----:B------:R-:W-:-:S13]  /*0480*/  ISETP.GT.U32.AND P1, PT, R3, R2, PT ;  /* 0x000000020300720c */ /* 0x000fda0003f24070 */
[----:B------:R-:W-:Y:S01]  /*0490*/  @!P1 IMAD.IADD R2, R2, 0x1, -R3 ;  /* 0x0000000102029824 */ /* 0x000fe200078e0a03 */
[----:B------:R-:W-:Y:S02]  /*04a0*/  @!P1 IADD3 R0, R0, 0x1, RZ ;  /* 0x0000000100009810 */ /* 0x000fe40007ffe0ff */
[----:B------:R-:W-:Y:S02]  /*04b0*/  ISETP.NE.AND P1, PT, RZ, c[0x0][0x10], PT ;  /* 0x00000400ff007a0c */ /* 0x000fe40003f25270 */
[----:B------:R-:W-:Y:S02]  /*04c0*/  ISETP.GE.U32.AND P2, PT, R2, R3, PT ;  /* 0x000000030200720c */ /* 0x000fe40003f46070 */
[----:B------:R-:W2:Y:S01]  /*04d0*/  S2R R3, SR_CTAID.Y ;  /* 0x0000000000037919 */ /* 0x000ea20000002600 */
[----:B------:R-:W-:-:S04]  /*04e0*/  IADD3 R2, R95, 0x3f, RZ ;  /* 0x0000003f5f027810 */ /* 0x000fc80007ffe0ff */
[----:B------:R-:W-:-:S04]  /*04f0*/  SHF.R.S32.HI R5, RZ, 0x1f, R2 ;  /* 0x0000001fff057819 */ /* 0x000fc80000011402 */
[----:B------:R-:W-:Y:S02]  /*0500*/  LEA.HI R5, R5, R2, RZ, 0x6 ;  /* 0x0000000205057211 */ /* 0x000fe400078f30ff */
[----:B------:R-:W-:Y:S02]  /*0510*/  @P2 IADD3 R0, R0, 0x1, RZ ;  /* 0x0000000100002810 */ /* 0x000fe40007ffe0ff */
[----:B------:R-:W-:-:S03]  /*0520*/  SHF.R.S32.HI R5, RZ, 0x6, R5 ;  /* 0x00000006ff057819 */ /* 0x000fc60000011405 */
        /* <DEDUP_REMOVED lines=13> */
[----:B------:R-:W-:Y:S02]  /*0600*/  LOP3.LUT R5, R0, 0x3ffffff8, RZ, 0xc0, !PT ;  /* 0x3ffffff800057812 */ /* 0x000fe400078ec0ff */
[----:B------:R-:W-:-:S03]  /*0610*/  SHF.R.S32.HI R0, RZ, 0x3, R0 ;  /* 0x00000003ff007819 */ /* 0x000fc60000011400 */
[----:B------:R-:W-:Y:S01]  /*0620*/  IMAD.IADD R5, R98, 0x1, -R5 ;  /* 0x0000000162057824 */ /* 0x000fe200078e0a05 */
[C---:B------:R-:W-:Y:S02]  /*0630*/  IADD3 R6, R0.reuse, 0x10, RZ ;  /* 0x0000001000067810 */ /* 0x040fe40007ffe0ff */
[----:B------:R-:W-:Y:S01]  /*0640*/  IADD3 R4, R0, 0x20, RZ ;  /* 0x0000002000047810 */ /* 0x000fe20007ffe0ff */
[----:B------:R-:W-:Y:S02]  /*0650*/  IMAD.SHL.U32 R8, R5, 0x4, RZ ;  /* 0x0000000405087824 */ /* 0x000fe400078e00ff */
[----:B------:R-:W-:Y:S01]  /*0660*/  IMAD R5, R2, c[0x0][0x214], R99 ;  /* 0x0000850002057a24 */ /* 0x000fe200078e0263 */
[----:B------:R-:W-:Y:S02]  /*0670*/  IADD3 R99, -R99, c[0x0][0x214], RZ ;  /* 0x0000850063637a10 */ /* 0x000fe40007ffe1ff */
[----:B------:R-:W-:Y:S01]  /*0680*/  SHF.R.S32.HI R9, RZ, 0x1f, R8 ;  /* 0x0000001fff097819 */ /* 0x000fe20000011408 */
[----:B------:R-:W-:Y:S01]  /*0690*/  IMAD R2, R5, c[0x0][0x22c], RZ ;  /* 0x00008b0005027a24 */ /* 0x000fe200078e02ff */
[----:B------:R-:W-:-:S02]  /*06a0*/  SHF.R.S32.HI R7, RZ, 0x1f, R5 ;  /* 0x0000001fff077819 */ /* 0x000fc40000011405 */
[----:B------:R-:W-:Y:S01]  /*06b0*/  IADD3 R5, P0, R5, R0, RZ ;  /* 0x0000000005057210 */ /* 0x000fe20007f1e0ff */
[----:B------:R-:W-:Y:S01]  /*06c0*/  IMAD.WIDE R8, R0, 0x60, R8 ;  /* 0x0000006000087825 */ /* 0x000fe200078e0208 */
[-C--:B------:R-:W-:Y:S02]  /*06d0*/  ISETP.GE.OR P3, PT, R6, R99.reuse, P5 ;  /* 0x000000630600720c */ /* 0x080fe40002f66670 */
[-C--:B------:R-:W-:Y:S02]  /*06e0*/  ISETP.GE.OR P2, PT, R4, R99.reuse, P5 ;  /* 0x000000630400720c */ /* 0x080fe40002f46670 */
[C---:B------:R-:W-:Y:S02]  /*06f0*/  ISETP.GE.OR P4, PT, R0.reuse, R99, P5 ;  /* 0x000000630000720c */ /* 0x040fe40002f86670 */
[C---:B------:R-:W-:Y:S02]  /*0700*/  LEA.HI.X.SX32 R4, R0.reuse, R7, 0x1, P0 ;  /* 0x0000000700047211 */ /* 0x040fe400000f0eff */
[----:B------:R-:W-:-:S02]  /*0710*/  IADD3 R0, R0, 0x30, RZ ;  /* 0x0000003000007810 */ /* 0x000fc40007ffe0ff */
[----:B------:R-:W-:Y:S02]  /*0720*/  IADD3 R3, P1, R2, R8, RZ ;  /* 0x0000000802037210 */ /* 0x000fe40007f3e0ff */
[----:B------:R-:W-:Y:S02]  /*0730*/  ISETP.GE.OR P5, PT, R0, R99, P5 ;  /* 0x000000630000720c */ /* 0x000fe40002fa6670 */
[----:B------:R-:W-:Y:S02]  /*0740*/  LEA.HI.X.SX32 R2, R2, R9, 0x1, P1 ;  /* 0x0000000902027211 */ /* 0x000fe400008f0eff */
[----:B------:R-:W-:Y:S01]  /*0750*/  LEA R8, P1, R3, c[0x0][0x1d8], 0x2 ;  /* 0x0000760003087a11 */ /* 0x000fe200078210ff */
[----:B------:R-:W-:Y:S01]  /*0760*/  @!P4 IMAD.MOV.U32 R11, RZ, RZ, -0x800000 ;  /* 0xff800000ff0bc424 */ /* 0x000fe200078e00ff */
[----:B------:R-:W-:Y:S02]  /*0770*/  LEA R6, P0, R5, c[0x0][0x208], 0x2 ;  /* 0x0000820005067a11 */ /* 0x000fe400078010ff */
[----:B------:R-:W-:Y:S01]  /*0780*/  LEA.HI.X R9, R3, c[0x0][0x1dc], R2, 0x2, P1 ;  /* 0x0000770003097a11 */ /* 0x000fe200008f1402 */
[----:B------:R-:W-:Y:S01]  /*0790*/  @!P2 IMAD.MOV.U32 R3, RZ, RZ, -0x800000 ;  /* 0xff800000ff03a424 */ /* 0x000fe200078e00ff */
[----:B------:R-:W-:Y:S01]  /*07a0*/  LEA.HI.X R7, R5, c[0x0][0x20c], R4, 0x2, P0 ;  /* 0x0000830005077a11 */ /* 0x000fe200000f1404 */
[----:B------:R-:W-:-:S02]  /*07b0*/  @!P3 IMAD.MOV.U32 R5, RZ, RZ, -0x800000 ;  /* 0xff800000ff05b424 */ /* 0x000fc400078e00ff */
        /* <DEDUP_REMOVED lines=19> */
.L_x_4819:
        /* <DEDUP_REMOVED lines=19> */
.L_x_4820:
[----:B------:R-:W-:Y:S01]  /*0a20*/  IABS R90, c[0x0][0x2d0] ;  /* 0x0000b400005a7a13 */ /* 0x000fe20000000000 */
[----:B------:R-:W-:Y:S05]  /*0a30*/  @P6 BRA `(.L_x_4821) ;  /* 0x0000047000006947 */ /* 0x000fea0003800000 */
[----:B-1----:R-:W1:Y:S01]  /*0a40*/  I2F.RP R4, R90 ;  /* 0x0000005a00047306 */ /* 0x002e620000209400 */
[----:B------:R-:W-:-:S04]  /*0a50*/  LEA R3, R88, 0xffffffc0, 0x6 ;  /* 0xffffffc058037811 */ /* 0x000fc800078e30ff */
[----:B------:R-:W-:-:S03]  /*0a60*/  IABS R0, R3 ;  /* 0x0000000300007213 */ /* 0x000fc60000000000 */
[----:B-1----:R-:W1:Y:S02]  /*0a70*/  MUFU.RCP R6, R4 ;  /* 0x0000000400067308 */ /* 0x002e640000001000 */
[----:B-1----:R-:W-:-:S06]  /*0a80*/  IADD3 R6, R6, 0xffffffe, RZ ;  /* 0x0ffffffe06067810 */ /* 0x002fcc0007ffe0ff */
[----:B------:R-:W1:Y:S02]  /*0a90*/  F2I.FTZ.U32.TRUNC.NTZ R7, R6 ;  /* 0x0000000600077305 */ /* 0x000e64000021f000 */
[----:B-1----:R-:W-:Y:S02]  /*0aa0*/  IMAD.MOV R5, RZ, RZ, -R7 ;  /* 0x000000ffff057224 */ /* 0x002fe400078e0a07 */
[----:B------:R-:W-:Y:S02]  /*0ab0*/  IMAD.MOV.U32 R6, RZ, RZ, RZ ;  /* 0x000000ffff067224 */ /* 0x000fe400078e00ff */
[----:B-----5:R-:W-:-:S04]  /*0ac0*/  IMAD R2, R5, R90, RZ ;  /* 0x0000005a05027224 */ /* 0x020fc800078e02ff */
        /* <DEDUP_REMOVED lines=51> */
[----:B------:R-:W-:Y:S02]  /*0e00*/  IMAD.IADD R11, R11, 0x1, R4 ;  /* 0x000000010b0b7824 */ /* 0x000fe400078e0204 */
        /* <DEDUP_REMOVED lines=10> */
.L_x_4821:
[----:B-1----:R-:W-:Y:S01]  /*0eb0*/  IABS R5, c[0x0][0x1c8] ;  /* 0x0000720000057a13 */ /* 0x002fe20000000000 */
[----:B------:R-:W-:Y:S01]  /*0ec0*/  IMAD.MOV.U32 R6, RZ, RZ, RZ ;  /* 0x000000ffff067224 */ /* 0x000fe200078e00ff */
[----:B-----5:R-:W-:Y:S02]  /*0ed0*/  SHF.R.S32.HI R17, RZ, 0x1f, R2 ;  /* 0x0000001fff117819 */ /* 0x020fe40000011402 */
[----:B------:R-:W1:Y:S08]  /*0ee0*/  I2F.RP R4, R5 ;  /* 0x0000000500047306 */ /* 0x000e700000209400 */
[----:B-1----:R-:W1:Y:S02]  /*0ef0*/  MUFU.RCP R7, R4 ;  /* 0x0000000400077308 */ /* 0x002e640000001000 */
[----:B-1----:R-:W-:-:S06]  /*0f00*/  IADD3 R7, R7, 0xffffffe, RZ ;  /* 0x0ffffffe07077810 */ /* 0x002fcc0007ffe0ff */
[----:B------:R-:W1:Y:S02]  /*0f10*/  F2I.FTZ.U32.TRUNC.NTZ R7, R7 ;  /* 0x0000000700077305 */ /* 0x000e64000021f000 */
[----:B-1----:R-:W-:-:S05]  /*0f20*/  IADD3 R0, RZ, -R7, RZ ;  /* 0x80000007ff007210 */ /* 0x002fca0007ffe0ff */
[----:B------:R-:W-:Y:S01]  /*0f30*/  IMAD R3, R0, R5, RZ ;  /* 0x0000000500037224 */ /* 0x000fe200078e02ff */
[----:B------:R-:W-:-:S03]  /*0f40*/  IABS R0, R8 ;  /* 0x0000000800007213 */ /* 0x000fc60000000000 */
[----:B------:R-:W-:Y:S01]  /*0f50*/  IMAD.HI.U32 R3, R7, R3, R6 ;  /* 0x0000000307037227 */ /* 0x000fe200078e0006 */
[----:B------:R-:W-:-:S05]  /*0f60*/  SHF.R.S32.HI R7, RZ, 0x1f, R14 ;  /* 0x0000001fff077819 */ /* 0x000fca000001140e */
[----:B------:R-:W-:Y:S01]  /*0f70*/  IMAD.HI.U32 R6, R3, R0, RZ ;  /* 0x0000000003067227 */ /* 0x000fe200078e00ff */
[----:B------:R-:W-:-:S04]  /*0f80*/  LEA R3, R88, 0xffffffc0, 0x6 ;  /* 0xffffffc058037811 */ /* 0x000fc800078e30ff */
[----:B------:R-:W-:Y:S02]  /*0f90*/  IADD3 R4, -R6, RZ, RZ ;  /* 0x000000ff06047210 */ /* 0x000fe40007ffe1ff */
[----:B------:R-:W-:-:S03]  /*0fa0*/  IADD3 R12, P1, R14, R3, RZ ;  /* 0x000000030e0c7210 */ /* 0x000fc60007f3e0ff */
[----:B------:R-:W-:Y:S01]  /*0fb0*/  IMAD R4, R5, R4, R0 ;  /* 0x0000000405047224 */ /* 0x000fe200078e0200 */
[----:B------:R-:W-:-:S04]  /*0fc0*/  SHF.R.S32.HI R0, RZ, 0x1f, R3 ;  /* 0x0000001fff007819 */ /* 0x000fc80000011403 */
[----:B------:R-:W-:-:S13]  /*0fd0*/  ISETP.GT.U32.AND P0, PT, R5, R4, PT ;  /* 0x000000040500720c */ /* 0x000fda0003f04070 */
[----:B------:R-:W-:Y:S01]  /*0fe0*/  @!P0 IMAD.IADD R4, R4, 0x1, -R5 ;  /* 0x0000000104048824 */ /* 0x000fe200078e0a05 */
[----:B------:R-:W-:Y:S02]  /*0ff0*/  @!P0 IADD3 R6, R6, 0x1, RZ ;  /* 0x0000000106068810 */ /* 0x000fe40007ffe0ff */
[----:B------:R-:W-:Y:S02]  /*1000*/  ISETP.NE.AND P0, PT, RZ, c[0x0][0x1c8], PT ;  /* 0x00007200ff007a0c */ /* 0x000fe40003f05270 */
[----:B------:R-:W-:Y:S02]  /*1010*/  ISETP.GE.U32.AND P2, PT, R4, R5, PT ;  /* 0x000000050400720c */ /* 0x000fe40003f46070 */
[----:B------:R-:W-:Y:S02]  /*1020*/  LOP3.LUT R4, R8, c[0x0][0x1c8], RZ, 0x3c, !PT ;  /* 0x0000720008047a12 */ /* 0x000fe400078e3cff */
[C---:B------:R-:W-:Y:S01]  /*1030*/  IADD3.X R5, R7.reuse, R0, RZ, P1, !PT ;  /* 0x0000000007057210 */ /* 0x040fe20000ffe4ff */
[----:B------:R-:W-:Y:S01]  /*1040*/  IMAD R7, R7, c[0x0][0x1a0], RZ ;  /* 0x0000680007077a24 */ /* 0x000fe200078e02ff */
[----:B------:R-:W-:-:S03]  /*1050*/  ISETP.GE.AND P1, PT, R4, RZ, PT ;  /* 0x000000ff0400720c */ /* 0x000fc60003f26270 */
[----:B------:R-:W-:Y:S02]  /*1060*/  IMAD R5, R5, c[0x0][0x198], RZ ;  /* 0x0000660005057a24 */ /* 0x000fe400078e02ff */
[----:B------:R-:W-:Y:S02]  /*1070*/  IMAD R10, R14, c[0x0][0x1a4], R7 ;  /* 0x000069000e0a7a24 */ /* 0x000fe400078e0207 */
[----:B------:R-:W-:Y:S01]  /*1080*/  IMAD R5, R12, c[0x0][0x19c], R5 ;  /* 0x000067000c057a24 */ /* 0x000fe200078e0205 */
[----:B------:R-:W-:Y:S01]  /*1090*/  @P2 IADD3 R6, R6, 0x1, RZ ;  /* 0x0000000106062810 */ /* 0x000fe20007ffe0ff */
[----:B------:R-:W-:-:S04]  /*10a0*/  IMAD.WIDE.U32 R12, R12, c[0x0][0x198], RZ ;  /* 0x000066000c0c7a25 */ /* 0x000fc800078e00ff */
[----:B------:R-:W-:Y:S01]  /*10b0*/  IMAD.IADD R13, R13, 0x1, R5 ;  /* 0x000000010d0d7824 */ /* 0x000fe200078e0205 */
[----:B------:R-:W-:Y:S01]  /*10c0*/  @!P1 IADD3 R6, -R6, RZ, RZ ;  /* 0x000000ff06069210 */ /* 0x000fe20007ffe1ff */
[----:B------:R-:W-:Y:S01]  /*10d0*/  IMAD R5, R17, c[0x0][0x180], RZ ;  /* 0x0000600011057a24 */ /* 0x000fe200078e02ff */
[----:B------:R-:W-:Y:S01]  /*10e0*/  @!P0 LOP3.LUT R6, RZ, c[0x0][0x1c8], RZ, 0x33, !PT ;  /* 0x00007200ff068a12 */ /* 0x000fe200078e33ff */
[----:B------:R-:W-:-:S04]  /*10f0*/  IMAD.WIDE.U32 R14, R14, c[0x0][0x1a0], RZ ;  /* 0x000068000e0e7a25 */ /* 0x000fc800078e00ff */
[C---:B------:R-:W-:Y:S01]  /*1100*/  IMAD R4, R2.reuse, c[0x0][0x184], R5 ;  /* 0x0000610002047a24 */ /* 0x040fe200078e0205 */
[----:B------:R-:W-:Y:S01]  /*1110*/  SHF.R.S32.HI R5, RZ, 0x1f, R6 ;  /* 0x0000001fff057819 */ /* 0x000fe20000011406 */
[----:B------:R-:W-:-:S04]  /*1120*/  IMAD.WIDE.U32 R12, R2, c[0x0][0x180], R12 ;  /* 0x00006000020c7a25 */ /* 0x000fc800078e000c */
[----:B------:R-:W-:Y:S01]  /*1130*/  IMAD.IADD R11, R15, 0x1, R10 ;  /* 0x000000010f0b7824 */ /* 0x000fe200078e020a */
[----:B------:R-:W-:Y:S01]  /*1140*/  MOV R10, R14 ;  /* 0x0000000e000a7202 */ /* 0x000fe20000000f00 */
[----:B------:R-:W-:Y:S01]  /*1150*/  IMAD R7, R5, c[0x0][0x1b0], RZ ;  /* 0x00006c0005077a24 */ /* 0x000fe200078e02ff */
[----:B------:R-:W-:Y:S01]  /*1160*/  IADD3 R13, R13, R4, RZ ;  /* 0x000000040d0d7210 */ /* 0x000fe20007ffe0ff */
        /* <DEDUP_REMOVED lines=8> */
.L_x_4822:
[----:B------:R-:W-:Y:S01]  /*11f0*/  SHF.R.S32.HI R97, RZ, 0x1f, R98 ;  /* 0x0000001fff617819 */ /* 0x000fe20000011462 */
[----:B------:R-:W-:Y:S01]  /*1200*/  IMAD.MOV.U32 R89, RZ, RZ, c[0x0][0x198] ;  /* 0x00006600ff597624 */ /* 0x000fe200078e00ff */
[----:B------:R-:W-:Y:S02]  /*1210*/  SHF.R.S32.HI R15, RZ, 0x1f, R120 ;  /* 0x0000001fff0f7819 */ /* 0x000fe40000011478 */
[-C--:B------:R-:W-:Y:S01]  /*1220*/  LEA.HI R25, R97, R98.reuse, RZ, 0x2 ;  /* 0x0000006261197211 */ /* 0x080fe200078f10ff */
[----:B------:R-:W-:Y:S01]  /*1230*/  IMAD.SHL.U32 R91, R89, 0x40, RZ ;  /* 0x00000040595b7824 */ /* 0x000fe200078e00ff */
[-C--:B------:R-:W-:Y:S01]  /*1240*/  LEA.HI R7, R97, R98.reuse, RZ, 0x3 ;  /* 0x0000006261077211 */ /* 0x080fe200078f18ff */
[----:B------:R-:W-:Y:S01]  /*1250*/  IMAD R15, R15, c[0x0][0x178], RZ ;  /* 0x00005e000f0f7a24 */ /* 0x000fe200078e02ff */
[----:B------:R-:W-:Y:S02]  /*1260*/  LOP3.LUT R9, R25, 0xfffffffc, RZ, 0xc0, !PT ;  /* 0xfffffffc19097812 */ /* 0x000fe400078ec0ff */
        /* <DEDUP_REMOVED lines=8> */
[----:B------:R-:W-:-:S02]  /*12f0*/  SHF.R.S32.HI R14, RZ, 0x4, R19 ;  /* 0x00000004ff0e7819 */ /* 0x000fc40000011413 */
[----:B------:R-:W-:Y:S02]  /*1300*/  LEA.HI R9, R7, R118, RZ, 0x1 ;  /* 0x0000007607097211 */ /* 0x000fe400078f08ff */
[----:B------:R-:W-:Y:S02]  /*1310*/  LOP3.LUT R11, R11, 0xc0, RZ, 0xc0, !PT ;  /* 0x000000c00b0b7812 */ /* 0x000fe400078ec0ff */
[----:B------:R-:W-:Y:S02]  /*1320*/  LEA.HI R97, R97, R98, RZ, 0x5 ;  /* 0x0000006261617211 */ /* 0x000fe400078f28ff */
[----:B------:R-:W-:Y:S02]  /*1330*/  LOP3.LUT R25, R25, 0x7fffffe, RZ, 0xc0, !PT ;  /* 0x07fffffe19197812 */ /* 0x000fe400078ec0ff */
[----:B------:R-:W-:Y:S02]  /*1340*/  LEA.HI R2, R19, R14, RZ, 0x1 ;  /* 0x0000000e13027211 */ /* 0x000fe400078f08ff */
[----:B------:R-:W-:Y:S01]  /*1350*/  LOP3.LUT R9, R9, 0xfffffffe, RZ, 0xc0, !PT ;  /* 0xfffffffe09097812 */ /* 0x000fe200078ec0ff */
[----:B------:R-:W-:Y:S01]  /*1360*/  IMAD.IADD R25, R12, 0x1, -R25 ;  /* 0x000000010c197824 */ /* 0x000fe200078e0a19 */
[----:B------:R-:W-:-:S02]  /*1370*/  LOP3.LUT R19, R19, 0xfffffff0, RZ, 0xc0, !PT ;  /* 0xfffffff013137812 */ /* 0x000fc400078ec0ff */
[--C-:B------:R-:W-:Y:S01]  /*1380*/  LOP3.LUT R4, R11, 0x18, R26.reuse, 0xf8, !PT ;  /* 0x000000180b047812 */ /* 0x100fe200078ef81a */
[----:B------:R-:W-:Y:S01]  /*1390*/  IMAD.IADD R118, R118, 0x1, -R9 ;  /* 0x0000000176767824 */ /* 0x000fe200078e0a09 */
[----:B------:R-:W-:Y:S01]  /*13a0*/  IADD3 R16, P0, R26, R16, RZ ;  /* 0x000000101a107210 */ /* 0x000fe20007f1e0ff */
[----:B------:R-:W-:Y:S01]  /*13b0*/  IMAD.IADD R19, R98, 0x1, -R19 ;  /* 0x0000000162137824 */ /* 0x000fe200078e0a13 */
[----:B------:R-:W-:Y:S02]  /*13c0*/  SHF.R.S32.HI R27, RZ, 0x1f, R26 ;  /* 0x0000001fff1b7819 */ /* 0x000fe4000001141a */
[----:B------:R-:W-:Y:S02]  /*13d0*/  IADD3 R20, P1, R26, R20, RZ ;  /* 0x000000141a147210 */ /* 0x000fe40007f3e0ff */
[----:B------:R-:W-:Y:S01]  /*13e0*/  SHF.R.U32.HI R11, RZ, 0x3, R11 ;  /* 0x00000003ff0b7819 */ /* 0x000fe2000001160b */
[C---:B------:R-:W-:Y:S01]  /*13f0*/  IMAD.X R17, R27.reuse, 0x1, R17, P0 ;  /* 0x000000011b117824 */ /* 0x040fe200000e0611 */
[----:B------:R-:W-:Y:S01]  /*1400*/  SHF.R.S32.HI R96, RZ, 0x5, R97 ;  /* 0x00000005ff607819 */ /* 0x000fe20000011461 */
[----:B------:R-:W-:Y:S01]  /*1410*/  IMAD.X R21, R27, 0x1, R10, P1 ;  /* 0x000000011b157824 */ /* 0x000fe200008e060a */
[----:B------:R-:W-:Y:S01]  /*1420*/  LOP3.LUT R2, R2, 0xfffffffe, RZ, 0xc0, !PT ;  /* 0xfffffffe02027812 */ /* 0x000fe200078ec0ff */
[----:B------:R-:W-:Y:S01]  /*1430*/  IMAD.WIDE.U32 R26, R120, c[0x0][0x178], R26 ;  /* 0x00005e00781a7a25 */ /* 0x000fe200078e001a */
[----:B------:R-:W-:-:S02]  /*1440*/  LOP3.LUT R7, R7, 0xfffffff8, RZ, 0xc0, !PT ;  /* 0xfffffff807077812 */ /* 0x000fc400078ec0ff */
[----:B------:R-:W-:Y:S01]  /*1450*/  LOP3.LUT R11, R4, R11, RZ, 0x3c, !PT ;  /* 0x0000000b040b7212 */ /* 0x000fe200078e3cff */
[----:B------:R-:W-:Y:S01]  /*1460*/  IMAD R10, R96, 0x8, R25 ;  /* 0x00000008600a7824 */ /* 0x000fe200078e0219 */
[----:B------:R-:W-:Y:S01]  /*1470*/  SHF.R.S32.HI R9, RZ, 0x1f, R8 ;  /* 0x0000001fff097819 */ /* 0x000fe20000011408 */
[----:B------:R-:W-:Y:S01]  /*1480*/  IMAD.IADD R2, R14, 0x1, -R2 ;  /* 0x000000010e027824 */ /* 0x000fe200078e0a02 */
[----:B------:R-:W-:Y:S01]  /*1490*/  SHF.R.S32.HI R13, RZ, 0x1f, R12 ;  /* 0x0000001fff0d7819 */ /* 0x000fe2000001140c */
[----:B------:R-:W-:Y:S01]  /*14a0*/  IMAD.IADD R14, R98, 0x1, -R7 ;  /* 0x00000001620e7824 */ /* 0x000fe200078e0a07 */
[----:B------:R-:W-:Y:S01]  /*14b0*/  IADD3 R3, P0, R12, R3, RZ ;  /* 0x000000030c037210 */ /* 0x000fe20007f1e0ff */
[----:B------:R-:W-:Y:S01]  /*14c0*/  IMAD.IADD R27, R27, 0x1, R15 ;  /* 0x000000011b1b7824 */ /* 0x000fe200078e020f */
[----:B------:R-:W-:Y:S01]  /*14d0*/  LEA.HI R7, R19, R19, RZ, 0x1 ;  /* 0x0000001313077211 */ /* 0x000fe200078f08ff */
[----:B------:R-:W-:Y:S01]  /*14e0*/  IMAD.U32 R10, R10, 0x20, R11 ;  /* 0x000000200a0a7824 */ /* 0x000fe200078e000b */
[----:B------:R-:W-:Y:S01]  /*14f0*/  LEA.HI R119, R14, R14, RZ, 0x1 ;  /* 0x0000000e0e777211 */ /* 0x000fe200078f08ff */
[----:B------:R-:W-:Y:S01]  /*1500*/  IMAD R9, R9, c[0x0][0x1a8], RZ ;  /* 0x00006a0009097a24 */ /* 0x000fe200078e02ff */
[----:B------:R-:W-:Y:S01]  /*1510*/  LOP3.LUT R94, R7, 0x7fffffe, RZ, 0xc0, !PT ;  /* 0x07fffffe075e7812 */ /* 0x000fe200078ec0ff */
[----:B------:R-:W-:Y:S01]  /*1520*/  IMAD R11, R5, c[0x0][0x1b8], RZ ;  /* 0x00006e00050b7a24 */ /* 0x000fe200078e02ff */
[----:B------:R-:W-:Y:S01]  /*1530*/  LOP3.LUT R117, R119, 0xfffffffe, RZ, 0xc0, !PT ;  /* 0xfffffffe77757812 */ /* 0x000fe200078ec0ff */
[----:B------:R-:W-:Y:S01]  /*1540*/  IMAD.X R5, R13, 0x1, R0, P0 ;  /* 0x000000010d057824 */ /* 0x000fe200000e0600 */
[----:B------:R-:W-:Y:S01]  /*1550*/  SHF.R.S32.HI R0, RZ, 0x1, R7 ;  /* 0x00000001ff007819 */ /* 0x000fe20000011407 */
[C---:B------:R-:W-:Y:S01]  /*1560*/  IMAD R9, R8.reuse, c[0x0][0x1ac], R9 ;  /* 0x00006b0008097a24 */ /* 0x040fe200078e0209 */
[----:B------:R-:W-:Y:S01]  /*1570*/  SHF.R.S32.HI R7, RZ, 0x1f, R7 ;  /* 0x0000001fff077819 */ /* 0x000fe20000011407 */
[----:B------:R-:W-:Y:S01]  /*1580*/  IMAD.WIDE.U32 R26, R8, c[0x0][0x1a8], R26 ;  /* 0x00006a00081a7a25 */ /* 0x000fe200078e001a */
[----:B------:R-:W-:-:S02]  /*1590*/  SHF.R.S32.HI R119, RZ, 0x1, R119 ;  /* 0x00000001ff777819 */ /* 0x000fc40000011477 */
[----:B------:R-:W-:Y:S01]  /*15a0*/  LEA.HI R7, R7, R0, RZ, 0x2 ;  /* 0x0000000007077211 */ /* 0x000fe200078f10ff */
[----:B------:R-:W-:Y:S01]  /*15b0*/  IMAD.WIDE R22, R23, 0x40, R12 ;  /* 0x0000004017167825 */ /* 0x000fe200078e020c */
[----:B------:R-:W-:Y:S02]  /*15c0*/  SHF.R.S32.HI R4, RZ, 0x1f, R19 ;  /* 0x0000001fff047819 */ /* 0x000fe40000011413 */
[----:B------:R-:W-:Y:S01]  /*15d0*/  LOP3.LUT R7, R7, 0xfffffffc, RZ, 0xc0, !PT ;  /* 0xfffffffc07077812 */ /* 0x000fe200078ec0ff */
[----:B------:R-:W-:Y:S01]  /*15e0*/  IMAD.IADD R27, R27, 0x1, R9 ;  /* 0x000000011b1b7824 */ /* 0x000fe200078e0209 */
[----:B------:R-:W-:Y:S01]  /*15f0*/  LEA.HI R4, R4, R19, RZ, 0x3 ;  /* 0x0000001304047211 */ /* 0x000fe200078f18ff */
[----:B------:R-:W-:Y:S01]  /*1600*/  IMAD R13, R13, c[0x0][0x198], RZ ;  /* 0x000066000d0d7a24 */ /* 0x000fe200078e02ff */
[----:B------:R-:W-:Y:S01]  /*1610*/  SHF.R.S32.HI R129, RZ, 0x1f, R97 ;  /* 0x0000001fff817819 */ /* 0x000fe20000011461 */
[----:B------:R-:W-:Y:S02]  /*1620*/  IMAD R9, R23, c[0x0][0x190], RZ ;  /* 0x0000640017097a24 */ /* 0x000fe400078e02ff */
[C---:B------:R-:W-:Y:S01]  /*1630*/  IMAD R13, R12.reuse, c[0x0][0x19c], R13 ;  /* 0x000067000c0d7a24 */ /* 0x040fe200078e020d */
[----:B------:R-:W-:Y:S01]  /*1640*/  LEA.HI R129, R129, R96, RZ, 0x2 ;  /* 0x0000006081817211 */ /* 0x000fe200078f10ff */
[----:B------:R-:W-:-:S03]  /*1650*/  IMAD.WIDE.U32 R20, R12, c[0x0][0x198], R20 ;  /* 0x000066000c147a25 */ /* 0x000fc600078e0014 */
[----:B------:R-:W-:Y:S01]  /*1660*/  LOP3.LUT R129, R129, 0xfffffffc, RZ, 0xc0, !PT ;  /* 0xfffffffc81817812 */ /* 0x000fe200078ec0ff */
[----:B------:R-:W-:Y:S01]  /*1670*/  IMAD R9, R22, c[0x0][0x194], R9 ;  /* 0x0000650016097a24 */ /* 0x000fe200078e0209 */
[----:B------:R-:W-:Y:S01]  /*1680*/  LEA R124, P0, R20, c[0x0][0x168], 0x1 ;  /* 0x00005a00147c7a11 */ /* 0x000fe200078008ff */
[----:B------:R-:W-:-:S04]  /*1690*/  IMAD.WIDE.U32 R22, R22, c[0x0][0x190], R26 ;  /* 0x0000640016167a25 */ /* 0x000fc800078e001a */
[----:B------:R-:W-:Y:S01]  /*16a0*/  IMAD R11, R6, c[0x0][0x1bc], R11 ;  /* 0x00006f00060b7a24 */ /* 0x000fe200078e020b */
[----:B------:R-:W-:Y:S01]  /*16b0*/  LEA R8, P1, R22, c[0x0][0x160], 0x1 ;  /* 0x0000580016087a11 */ /* 0x000fe200078208ff */
[----:B------:R-:W-:-:S04]  /*16c0*/  IMAD.WIDE.U32 R16, R6, c[0x0][0x1b8], R16 ;  /* 0x00006e0006107a25 */ /* 0x000fc800078e0010 */
[----:B------:R-:W-:Y:S02]  /*16d0*/  IMAD.IADD R13, R21, 0x1, R13 ;  /* 0x00000001150d7824 */ /* 0x000fe400078e020d */
[----:B------:R-:W-:Y:S02]  /*16e0*/  IMAD.IADD R0, R0, 0x1, -R7 ;  /* 0x0000000100007824 */ /* 0x000fe400078e0a07 */
[----:B------:R-:W-:Y:S01]  /*16f0*/  IMAD.IADD R9, R23, 0x1, R9 ;  /* 0x0000000117097824 */ /* 0x000fe200078e0209 */
[----:B------:R-:W-:Y:S01]  /*1700*/  LEA.HI.X R125, R20, c[0x0][0x16c], R13, 0x1, P0 ;  /* 0x00005b00147d7a11 */ /* 0x000fe200000f0c0d */
[----:B------:R-:W-:Y:S02]  /*1710*/  IMAD.MOV.U32 R7, RZ, RZ, c[0x0][0x190] ;  /* 0x00006400ff077624 */ /* 0x000fe400078e00ff */
[----:B------:R-:W-:Y:S01]  /*1720*/  IMAD.IADD R17, R17, 0x1, R11 ;  /* 0x0000000111117824 */ /* 0x000fe200078e020b */
[----:B------:R-:W-:Y:S01]  /*1730*/  LEA.HI.X R9, R22, c[0x0][0x164], R9, 0x1, P1 ;  /* 0x0000590016097a11 */ /* 0x000fe200008f0c09 */
[----:B------:R-:W-:Y:S01]  /*1740*/  IMAD.IADD R117, R14, 0x1, -R117 ;  /* 0x000000010e757824 */ /* 0x000fe200078e0a75 */
[----:B------:R-:W-:Y:S01]  /*1750*/  LEA R14, P0, R7, R8, 0x6 ;  /* 0x00000008070e7211 */ /* 0x000fe200078030ff */
[----:B------:R-:W-:Y:S01]  /*1760*/  IMAD.MOV.U32 R11, RZ, RZ, c[0x0][0x194] ;  /* 0x00006500ff0b7624 */ /* 0x000fe200078e00ff */
[----:B------:R-:W-:Y:S01]  /*1770*/  LOP3.LUT P1, RZ, R0, 0x2, RZ, 0xc0, !PT ;  /* 0x0000000200ff7812 */ /* 0x000fe2000782c0ff */
[----:B------:R-:W-:-:S02]  /*1780*/  IMAD.MOV.U32 R6, RZ, RZ, 0x6 ;  /* 0x00000006ff067424 */ /* 0x000fc400078e00ff */
[----:B------:R-:W-:Y:S01]  /*1790*/  IMAD.SHL.U32 R116, R10, 0x2, RZ ;  /* 0x000000020a747824 */ /* 0x000fe200078e00ff */
[----:B------:R-:W-:Y:S01]  /*17a0*/  LEA.HI.X R15, R7, R9, R11, 0x6, P0 ;  /* 0x00000009070f7211 */ /* 0x000fe200000f340b */
[----:B------:R-:W-:Y:S01]  /*17b0*/  IMAD.SHL.U32 R7, R119, 0x40, RZ ;  /* 0x0000004077077824 */ /* 0x000fe200078e00ff */
[----:B------:R-:W-:Y:S01]  /*17c0*/  SHF.L.U64.HI R114, R89, R6, c[0x0][0x19c] ;  /* 0x0000670059727619 */ /* 0x000fe20000010206 */
[----:B------:R-:W-:Y:S01]  /*17d0*/  IMAD.SHL.U32 R93, R4, 0x20, RZ ;  /* 0x00000020045d7824 */ /* 0x000fe200078e00ff */
[----:B------:R-:W-:Y:S01]  /*17e0*/  IADD3 R12, P0, R91, R124, RZ ;  /* 0x0000007c5b0c7210 */ /* 0x000fe20007f1e0ff */
[----:B------:R-:W-:Y:S01]  /*17f0*/  @!PT LDS RZ, [RZ] ;  /* 0x00000000fffff984 */ /* 0x000fe20000000800 */
[----:B------:R-:W-:Y:S01]  /*1800*/  @!PT LDS RZ, [RZ] ;  /* 0x00000000fffff984 */ /* 0x000fe20000000800 */
[----:B------:R-:W-:Y:S01]  /*1810*/  @!PT LDS RZ, [RZ] ;  /* 0x00000000fffff984 */ /* 0x000fe20000000800 */
[----:B------:R1:W-:Y:S01]  /*1820*/  LDGSTS.E.BYPASS.LTC128B.128 [R116], [R8.64] ;  /* 0x0000000008747fae */ /* 0x0003e2000b901d4a */
[----:B------:R-:W-:Y:S02]  /*1830*/  IMAD.SHL.U32 R4, R2, 0x8, RZ ;  /* 0x0000000802047824 */ /* 0x000fe400078e00ff */
[----:B------:R-:W-:Y:S01]  /*1840*/  IMAD R10, R5, c[0x0][0x1a0], RZ ;  /* 0x00006800050a7a24 */ /* 0x000fe200078e02ff */
[----:B------:R1:W-:Y:S01]  /*1850*/  LDGSTS.E.BYPASS.LTC128B.128 [R116+0x1000], [R8.64+0x40] ;  /* 0x0100004008747fae */ /* 0x0003e2000b901d4a */
[----:B------:R-:W-:Y:S01]  /*1860*/  IMAD.X R13, R114, 0x1, R125, P0 ;  /* 0x00000001720d7824 */ /* 0x000fe200000e067d */
[----:B------:R-:W-:Y:S01]  /*1870*/  LOP3.LUT R93, R93, 0xffffff00, RZ, 0xc0, !PT ;  /* 0xffffff005d5d7812 */ /* 0x000fe200078ec0ff */
[C---:B------:R-:W-:Y:S01]  /*1880*/  IMAD R5, R3.reuse, c[0x0][0x1a4], R10 ;  /* 0x0000690003057a24 */ /* 0x040fe200078e020a */
[----:B------:R1:W-:Y:S01]  /*1890*/  LDGSTS.E.BYPASS.LTC128B.128 [R116+0x2000], [R8.64+0x80] ;  /* 0x0200008008747fae */ /* 0x0003e2000b901d4a */
[----:B------:R-:W-:-:S03]  /*18a0*/  IMAD.WIDE.U32 R16, R3, c[0x0][0x1a0], R16 ;  /* 0x0000680003107a25 */ /* 0x000fc600078e0010 */
[----:B------:R2:W-:Y:S01]  /*18b0*/  LDGSTS.E.BYPASS.LTC128B.128 [R116+0x800], [R14.64] ;  /* 0x008000000e747fae */ /* 0x0005e2000b901d4a */
[----:B------:R-:W-:Y:S01]  /*18c0*/  IMAD.IADD R94, R19, 0x1, -R94 ;  /* 0x00000001135e7824 */ /* 0x000fe200078e0a5e */
[----:B------:R-:W-:Y:S01]  /*18d0*/  LEA R126, P0, R16, c[0x0][0x170], 0x1 ;  /* 0x00005c00107e7a11 */ /* 0x000fe200078008ff */
[----:B------:R-:W-:Y:S01]  /*18e0*/  IMAD R2, R2, 0x8, R117 ;  /* 0x0000000802027824 */ /* 0x000fe200078e0275 */
[----:B------:R2:W-:Y:S01]  /*18f0*/  LDGSTS.E.BYPASS.LTC128B.128 [R116+0x1800], [R14.64+0x40] ;  /* 0x018000400e747fae */ /* 0x0005e2000b901d4a */
[C---:B------:R-:W-:Y:S02]  /*1900*/  IMAD R99, R96.reuse, 0x10, R99 ;  /* 0x0000001060637824 */ /* 0x040fe400078e0263 */
[----:B------:R-:W-:Y:S01]  /*1910*/  IMAD.IADD R129, R96, 0x1, -R129 ;  /* 0x0000000160817824 */ /* 0x000fe200078e0a81 */
[----:B------:R2:W-:Y:S04]  /*1920*/  LDGSTS.E.BYPASS.LTC128B.128 [R116+0x2800], [R14.64+0x80] ;  /* 0x028000800e747fae */ /* 0x0005e8000b901d4a */
[----:B------:R3:W-:Y:S04]  /*1930*/  LDGSTS.E.BYPASS.LTC128B.128 [R116+0x3000], [R124.64] ;  /* 0x030000007c747fae */ /* 0x0007e8000b901d4a */
[----:B------:R3:W-:Y:S04]  /*1940*/  LDGSTS.E.BYPASS.LTC128B.128 [R116+0x4000], [R124.64+0x40] ;  /* 0x040000407c747fae */ /* 0x0007e8000b901d4a */
[----:B------:R3:W-:Y:S01]  /*1950*/  LDGSTS.E.BYPASS.LTC128B.128 [R116+0x5000], [R124.64+0x80] ;  /* 0x050000807c747fae */ /* 0x0007e2000b901d4a */
[----:B-1----:R-:W-:-:S03]  /*1960*/  LOP3.LUT R8, R7, 0xc0, RZ, 0xc0, !PT ;  /* 0x000000c007087812 */ /* 0x002fc600078ec0ff */
[----:B------:R2:W-:Y:S01]  /*1970*/  LDGSTS.E.BYPASS.LTC128B.128 [R116+0x3800], [R12.64] ;  /* 0x038000000c747fae */ /* 0x0005e2000b901d4a */
[----:B------:R-:W-:Y:S02]  /*1980*/  IMAD.SHL.U32 R7, R0, 0x40, RZ ;  /* 0x0000004000077824 */ /* 0x000fe400078e00ff */
[----:B------:R-:W-:Y:S01]  /*1990*/  IMAD.SHL.U32 R9, R118, 0x8, RZ ;  /* 0x0000000876097824 */ /* 0x000fe200078e00ff */
[----:B------:R2:W-:Y:S02]  /*19a0*/  LDGSTS.E.BYPASS.LTC128B.128 [R116+0x4800], [R12.64+0x40] ;  /* 0x048000400c747fae */ /* 0x0005e4000b901d4a */
[----:B------:R-:W-:Y:S02]  /*19b0*/  LOP3.LUT R7, R7, 0xc0, RZ, 0xc0, !PT ;  /* 0x000000c007077812 */ /* 0x000fe400078ec0ff */
[----:B------:R2:W-:Y:S01]  /*19c0*/  LDGSTS.E.BYPASS.LTC128B.128 [R116+0x5800], [R12.64+0x80] ;  /* 0x058000800c747fae */ /* 0x0005e2000b901d4a */
[----:B------:R-:W-:Y:S02]  /*19d0*/  LOP3.LUT R9, R8, 0x8, R9, 0xf8, !PT ;  /* 0x0000000808097812 */ /* 0x000fe400078ef809 */
[----:B------:R-:W-:Y:S01]  /*19e0*/  SHF.R.U32.HI R8, RZ, 0x3, R8 ;  /* 0x00000003ff087819 */ /* 0x000fe20000011608 */
[----:B------:R-:W0:Y:S01]  /*19f0*/  LDGDEPBAR ;  /* 0x00000000000079af */ /* 0x000e220000000000 */
[----:B------:R-:W-:-:S02]  /*1a00*/  LOP3.LUT R4, R7, 0x8, R4, 0xf8, !PT ;  /* 0x0000000807047812 */ /* 0x000fc400078ef804 */
[----:B------:R-:W-:Y:S02]  /*1a10*/  SHF.R.U32.HI R7, RZ, 0x3, R7 ;  /* 0x00000003ff077819 */ /* 0x000fe40000011607 */
[----:B------:R-:W-:Y:S01]  /*1a20*/  LOP3.LUT R3, R9, R8, RZ, 0x3c, !PT ;  /* 0x0000000809037212 */ /* 0x000fe200078e3cff */
[----:B------:R-:W-:Y:S01]  /*1a30*/  IMAD.IADD R9, R17, 0x1, R5 ;  /* 0x0000000111097824 */ /* 0x000fe200078e0205 */
[----:B------:R-:W-:Y:S01]  /*1a40*/  LOP3.LUT R92, R4, R7, RZ, 0x3c, !PT ;  /* 0x00000007045c7212 */ /* 0x000fe200078e3cff */
[----:B------:R-:W-:Y:S02]  /*1a50*/  IMAD.MOV.U32 R5, RZ, RZ, c[0x0][0x1a0] ;  /* 0x00006800ff057624 */ /* 0x000fe400078e00ff */
[----:B------:R-:W-:Y:S01]  /*1a60*/  IMAD R7, R96, 0x200, R93 ;  /* 0x0000020060077824 */ /* 0x000fe200078e025d */
[----:B------:R-:W-:Y:S01]  /*1a70*/  LEA.HI.X R127, R16, c[0x0][0x174], R9, 0x1, P0 ;  /* 0x00005d00107f7a11 */ /* 0x000fe200000f0c09 */
[----:B------:R-:W-:Y:S01]  /*1a80*/  IMAD.U32 R2, R2, 0x20, R3 ;  /* 0x0000002002027824 */ /* 0x000fe200078e0003 */
[C---:B------:R-:W-:Y:S01]  /*1a90*/  SHF.L.U64.HI R115, R5.reuse, R6, c[0x0][0x1a4] ;  /* 0x0000690005737619 */ /* 0x040fe20000010206 */
[----:B------:R-:W-:Y:S01]  /*1aa0*/  IMAD R7, R94, 0x20, R7 ;  /* 0x000000205e077824 */ /* 0x000fe200078e0207 */
[----:B------:R-:W-:Y:S01]  /*1ab0*/  LEA R4, P0, R5, R126, 0x6 ;  /* 0x0000007e05047211 */ /* 0x000fe200078030ff */
[C---:B------:R-:W-:Y:S01]  /*1ac0*/  IMAD.SHL.U32 R100, R2.reuse, 0x2, RZ ;  /* 0x0000000202647824 */ /* 0x040fe200078e00ff */
[----:B------:R-:W-:Y:S01]  /*1ad0*/  LEA R111, R2, 0x3000, 0x1 ;  /* 0x00003000026f7811 */ /* 0x000fe200078e08ff */
[----:B------:R-:W-:-:S02]  /*1ae0*/  IMAD.IADD R112, R92, 0x1, R7 ;  /* 0x000000015c707824 */ /* 0x000fc400078e0207 */
[----:B------:R-:W-:Y:S01]  /*1af0*/  IMAD.X R5, R115, 0x1, R127, P0 ;  /* 0x0000000173057824 */ /* 0x000fe200000e067f */
[----:B------:R-:W-:Y:S01]  /*1b00*/  LOP3.LUT P0, RZ, R119, 0x2, RZ, 0xc0, !PT ;  /* 0x0000000277ff7812 */ /* 0x000fe2000780c0ff */
[----:B------:R-:W-:Y:S01]  /*1b10*/  IMAD.SHL.U32 R112, R112, 0x2, RZ ;  /* 0x0000000270707824 */ /* 0x000fe200078e00ff */
[----:B------:R-:W-:-:S04]  /*1b20*/  DEPBAR.LE SB0, 0x0 ;  /* 0x000080000000791a */ /* 0x000fc80000000000 */
[----:B------:R-:W-:Y:S01]  /*1b30*/  BAR.SYNC.DEFER_BLOCKING 0x0 ;  /* 0x0000000000007b1d */ /* 0x000fe20000010000 */
[----:B------:R-:W-:Y:S02]  /*1b40*/  IMAD.MOV.U32 R3, RZ, RZ, 0x20 ;  /* 0x00000020ff037424 */ /* 0x000fe400078e00ff */
[----:B------:R-:W-:-:S03]  /*1b50*/  IMAD.MOV.U32 R121, RZ, RZ, R127 ;  /* 0x000000ffff797224 */ /* 0x000fc600078e007f */
[C---:B------:R-:W-:Y:S02]  /*1b60*/  SEL R0, R3.reuse, 0xffffffe0, !P0 ;  /* 0xffffffe003007807 */ /* 0x040fe40004000000 */
[----:B------:R-:W-:-:S03]  /*1b70*/  SEL R3, R3, 0xffffffe0, !P1 ;  /* 0xffffffe003037807 */ /* 0x000fc60004800000 */
[----:B------:R-:W-:Y:S02]  /*1b80*/  IMAD.IADD R109, R111, 0x1, R0 ;  /* 0x000000016f6d7824 */ /* 0x000fe400078e0200 */
[----:B------:R-:W-:Y:S01]  /*1b90*/  IMAD.IADD R110, R112, 0x1, R3 ;  /* 0x00000001706e7824 */ /* 0x000fe200078e0203 */
        /* <DEDUP_REMOVED lines=11> */
[----:B------:R-:W-:Y:S04]  /*1c50*/  LDSM.16.M88.4 R76, [R110] ;  /* 0x000000006e4c783b */ /* 0x000fe80000000200 */
[----:B------:R-:W4:Y:S04]  /*1c60*/  LDSM.16.M88.4 R40, [R100+0x3400] ;  /* 0x003400006428783b */ /* 0x000f280000000200 */
[----:B------:R-:W-:Y:S04]  /*1c70*/  LDSM.16.M88.4 R48, [R112+0x1000] ;  /* 0x001000007030783b */ /* 0x000fe80000000200 */
[----:B------:R-:W-:Y:S04]  /*1c80*/  LDSM.16.M88.4 R8, [R100+0x4000] ;  /* 0x004000006408783b */ /* 0x000fe80000000200 */
[----:B-1----:R-:W1:Y:S04]  /*1c90*/  LDSM.16.M88.4 R4, [R109] ;  /* 0x000000006d04783b */ /* 0x002e680000000200 */
[----:B------:R-:W5:Y:S04]  /*1ca0*/  LDSM.16.M88.4 R16, [R109+0x400] ;  /* 0x000400006d10783b */ /* 0x000f680000000200 */
[----:B------:R-:W3:Y:S04]  /*1cb0*/  LDSM.16.M88.4 R60, [R100+0x3800] ;  /* 0x00380000643c783b */ /* 0x000ee80000000200 */
[----:B------:R-:W-:Y:S04]  /*1cc0*/  LDSM.16.M88.4 R36, [R110+0x1000] ;  /* 0x001000006e24783b */ /* 0x000fe80000000200 */
[----:B------:R-:W-:Y:S01]  /*1cd0*/  LDSM.16.M88.4 R84, [R100+0x4400] ;  /* 0x004400006454783b */ /* 0x000fe20000000200 */
[C---:B--2---:R-:W-:Y:S03]  /*1ce0*/  HMMA.16816.F32 R12, R52.reuse, R20, RZ ;  /* 0x00000014340c723c */ /* 0x044fe600000018ff */
[----:B------:R-:W-:Y:S04]  /*1cf0*/  LDSM.16.M88.4 R72, [R109+0x800] ;  /* 0x000800006d48783b */ /* 0x000fe80000000200 */
[----:B------:R-:W-:Y:S01]  /*1d00*/  LDSM.16.M88.4 R80, [R100+0x5000] ;  /* 0x005000006450783b */ /* 0x000fe20000000200 */
[C---:B------:R-:W-:Y:S03]  /*1d10*/  HMMA.16816.F32 R20, R52.reuse, R22, RZ ;  /* 0x000000163414723c */ /* 0x040fe600000018ff */
[----:B------:R-:W-:Y:S04]  /*1d20*/  LDSM.16.M88.4 R24, [R100+0x3c00] ;  /* 0x003c00006418783b */ /* 0x000fe80000000200 */
[----:B------:R-:W-:Y:S01]  /*1d30*/  LDSM.16.M88.4 R32, [R109+0x1400] ;  /* 0x001400006d20783b */ /* 0x000fe20000000200 */
[----:B----4-:R-:W-:Y:S03]  /*1d40*/  HMMA.16816.F32 R28, R52, R40, RZ ;  /* 0x00000028341c723c */ /* 0x010fe600000018ff */
[----:B------:R-:W-:Y:S04]  /*1d50*/  LDSM.16.M88.4 R44, [R100+0x4800] ;  /* 0x00480000642c783b */ /* 0x000fe80000000200 */
[----:B------:R-:W-:Y:S01]  /*1d60*/  LDSM.16.M88.4 R68, [R109+0xc00] ;  /* 0x000c00006d44783b */ /* 0x000fe20000000200 */
[C---:B-1----:R-:W-:Y:S03]  /*1d70*/  HMMA.16816.F32 R12, R76.reuse, R4, R12 ;  /* 0x000000044c0c723c */ /* 0x042fe6000000180c */
[----:B------:R-:W0:Y:S05]  /*1d80*/  LDGDEPBAR ;  /* 0x00000000000079af */ /* 0x000e2a0000000000 */
[----:B------:R-:W-:Y:S01]  /*1d90*/  HMMA.16816.F32 R20, R76, R6, R20 ;  /* 0x000000064c14723c */ /* 0x000fe20000001814 */
[----:B------:R-:W1:Y:S07]  /*1da0*/  LDSM.16.M88.4 R4, [R109+0x1000] ;  /* 0x001000006d04783b */ /* 0x000e6e0000000200 */
[----:B------:R-:W-:Y:S08]  /*1db0*/  HMMA.16816.F32 R40, R52, R42, RZ ;  /* 0x0000002a3428723c */ /* 0x000ff000000018ff */
[C---:B------:R-:W-:Y:S08]  /*1dc0*/  HMMA.16816.F32 R12, R48.reuse, R8, R12 ;  /* 0x00000008300c723c */ /* 0x040ff0000000180c */
[----:B------:R-:W-:Y:S01]  /*1dd0*/  HMMA.16816.F32 R20, R48, R10, R20 ;  /* 0x0000000a3014723c */ /* 0x000fe20000001814 */
[----:B------:R-:W2:Y:S07]  /*1de0*/  LDSM.16.M88.4 R8, [R112+0x2000] ;  /* 0x002000007008783b */ /* 0x000eae0000000200 */
[----:B-----5:R-:W-:Y:S08]  /*1df0*/  HMMA.16816.F32 R28, R76, R16, R28 ;  /* 0x000000104c1c723c */ /* 0x020ff0000000181c */
[----:B---3--:R-:W-:Y:S08]  /*1e00*/  HMMA.16816.F32 R64, R52, R60, RZ ;  /* 0x0000003c3440723c */ /* 0x008ff000000018ff */
[----:B-1----:R-:W-:Y:S08]  /*1e10*/  HMMA.16816.F32 R12, R36, R4, R12 ;  /* 0x00000004240c723c */ /* 0x002ff0000000180c */
[----:B------:R-:W-:Y:S01]  /*1e20*/  HMMA.16816.F32 R40, R76, R18, R40 ;  /* 0x000000124c28723c */ /* 0x000fe20000001828 */
[----:B------:R-:W-:Y:S07]  /*1e30*/  LDSM.16.M88.4 R16, [R109+0x2000] ;  /* 0x002000006d10783b */ /* 0x000fee0000000200 */
[----:B------:R-:W-:Y:S01]  /*1e40*/  HMMA.16816.F32 R20, R36, R6, R20 ;  /* 0x000000062414723c */ /* 0x000fe20000001814 */
[----:B------:R-:W1:Y:S07]  /*1e50*/  LDSM.16.M88.4 R4, [R110+0x2000] ;  /* 0x002000006e04783b */ /* 0x000e6e0000000200 */
[----:B------:R-:W-:Y:S08]  /*1e60*/  HMMA.16816.F32 R60, R52, R62, RZ ;  /* 0x0000003e343c723c */ /* 0x000ff000000018ff */
[----:B------:R-:W-:Y:S08]  /*1e70*/  HMMA.16816.F32 R28, R48, R84, R28 ;  /* 0x00000054301c723c */ /* 0x000ff0000000181c */
[----:B------:R-:W-:Y:S08]  /*1e80*/  HMMA.16816.F32 R64, R76, R72, R64 ;  /* 0x000000484c40723c */ /* 0x000ff00000001840 */
[----:B--2---:R-:W-:Y:S08]  /*1e90*/  HMMA.16816.F32 R12, R8, R80, R12 ;  /* 0x00000050080c723c */ /* 0x004ff0000000180c */
[----:B------:R-:W-:Y:S08]  /*1ea0*/  HMMA.16816.F32 R40, R48, R86, R40 ;  /* 0x000000563028723c */ /* 0x000ff00000001828 */
[C---:B------:R-:W-:Y:S08]  /*1eb0*/  HMMA.16816.F32 R56, R52.reuse, R24, RZ ;  /* 0x000000183438723c */ /* 0x040ff000000018ff */
[----:B------:R-:W-:Y:S01]  /*1ec0*/  HMMA.16816.F32 R52, R52, R26, RZ ;  /* 0x0000001a3434723c */ /* 0x000fe200000018ff */
[----:B------:R-:W2:Y:S07]  /*1ed0*/  LDSM.16.M88.4 R24, [R100+0x5400] ;  /* 0x005400006418783b */ /* 0x000eae0000000200 */
[----:B------:R-:W-:Y:S01]  /*1ee0*/  HMMA.16816.F32 R60, R76, R74, R60 ;  /* 0x0000004a4c3c723c */ /* 0x000fe2000000183c */
[----:B------:R-:W3:Y:S07]  /*1ef0*/  LDSM.16.M88.4 R72, [R109+0x1800] ;  /* 0x001800006d48783b */ /* 0x000eee0000000200 */
[----:B------:R-:W-:Y:S08]  /*1f00*/  HMMA.16816.F32 R20, R8, R82, R20 ;  /* 0x000000520814723c */ /* 0x000ff00000001814 */
[----:B------:R-:W-:Y:S08]  /*1f10*/  HMMA.16816.F32 R28, R36, R32, R28 ;  /* 0x00000020241c723c */ /* 0x000ff0000000181c */
[----:B------:R-:W-:Y:S08]  /*1f20*/  HMMA.16816.F32 R64, R48, R44, R64 ;  /* 0x0000002c3040723c */ /* 0x000ff00000001840 */
[----:B-1----:R-:W-:Y:S08]  /*1f30*/  HMMA.16816.F32 R12, R4, R16, R12 ;  /* 0x00000010040c723c */ /* 0x002ff0000000180c */
[----:B------:R-:W-:Y:S01]  /*1f40*/  HMMA.16816.F32 R40, R36, R34, R40 ;  /* 0x000000222428723c */ /* 0x000fe20000001828 */
[----:B------:R-:W1:Y:S07]  /*1f50*/  LDSM.16.M88.4 R32, [R100+0x4c00] ;  /* 0x004c00006420783b */ /* 0x000e6e0000000200 */
[----:B------:R-:W-:Y:S01]  /*1f60*/  HMMA.16816.F32 R80, R76, R68, R56 ;  /* 0x000000444c50723c */ /* 0x000fe20000001838 */
[----:B------:R-:W4:Y:S07]  /*1f70*/  LDSM.16.M88.4 R56, [R109+0x2400] ;  /* 0x002400006d38783b */ /* 0x000f2e0000000200 */
[----:B------:R-:W-:Y:S01]  /*1f80*/  HMMA.16816.F32 R20, R4, R18, R20 ;  /* 0x000000120414723c */ /* 0x000fe20000001814 */
[----:B------:R-:W5:Y:S01]  /*1f90*/  LDSM.16.M88.4 R16, [R100+0x5800] ;  /* 0x005800006410783b */ /* 0x000f620000000200 */
[----:B------:R-:W-:-:S02]  /*1fa0*/  FMUL.FTZ R0, R12, c[0x0][0x2ec] ;  /* 0x0000bb000c007a20 */ /* 0x000fc40000410000 */
[----:B------:R-:W-:Y:S02]  /*1fb0*/  FMUL.FTZ R44, R13, c[0x0][0x2ec] ;  /* 0x0000bb000d2c7a20 */ /* 0x000fe40000410000 */
[----:B------:R-:W-:Y:S02]  /*1fc0*/  FMUL.FTZ R2, R14, c[0x0][0x2ec] ;  /* 0x0000bb000e027a20 */ /* 0x000fe40000410000 */
[----:B------:R-:W-:Y:S01]  /*1fd0*/  HMMA.16816.F32 R52, R76, R70, R52 ;  /* 0x000000464c34723c */ /* 0x000fe20000001834 */
[----:B------:R-:W-:Y:S01]  /*1fe0*/  FMUL.FTZ R45, R15, c[0x0][0x2ec] ;  /* 0x0000bb000f2d7a20 */ /* 0x000fe20000410000 */
[----:B------:R-:W1:Y:S01]  /*1ff0*/  MUFU.TANH R44, R44 ;  /* 0x0000002c002c7308 */ /* 0x000e620000002400 */
[----:B------:R-:W4:Y:S05]  /*2000*/  LDSM.16.M88.4 R12, [R109+0x1c00] ;  /* 0x001c00006d0c783b */ /* 0x000f2a0000000200 */
[----:B--2---:R-:W-:Y:S02]  /*2010*/  HMMA.16816.F32 R28, R8, R24, R28 ;  /* 0x00000018081c723c */ /* 0x004fe4000000181c */
[----:B------:R-:W-:Y:S06]  /*2020*/  MUFU.TANH R45, R45 ;  /* 0x0000002d002d7308 */ /* 0x000fec0000002400 */
[----:B---3--:R-:W-:Y:S01]  /*2030*/  HMMA.16816.F32 R64, R36, R72, R64 ;  /* 0x000000482440723c */ /* 0x008fe20000001840 */
[----:B------:R-:W-:Y:S01]  /*2040*/  FMUL.FTZ R20, R20, c[0x0][0x2ec] ;  /* 0x0000bb0014147a20 */ /* 0x000fe20000410000 */
[----:B------:R-:W-:Y:S01]  /*2050*/  MUFU.TANH R0, R0 ;  /* 0x0000000000007308 */ /* 0x000fe20000002400 */
[----:B------:R-:W-:-:S05]  /*2060*/  FMUL.FTZ R21, R21, c[0x0][0x2ec] ;  /* 0x0000bb0015157a20 */ /* 0x000fca0000410000 */
[----:B------:R-:W-:Y:S02]  /*2070*/  HMMA.16816.F32 R60, R48, R46, R60 ;  /* 0x0000002e303c723c */ /* 0x000fe4000000183c */
[----:B------:R-:W2:Y:S06]  /*2080*/  MUFU.TANH R46, R21 ;  /* 0x00000015002e7308 */ /* 0x000eac0000002400 */
[----:B------:R-:W-:Y:S01]  /*2090*/  HMMA.16816.F32 R40, R8, R26, R40 ;  /* 0x0000001a0828723c */ /* 0x000fe20000001828 */
[----:B------:R-:W3:Y:S01]  /*20a0*/  LDSM.16.M88.4 R24, [R109+0x2800] ;  /* 0x002800006d18783b */ /* 0x000ee20000000200 */
[----:B------:R-:W-:Y:S06]  /*20b0*/  MUFU.TANH R2, R2 ;  /* 0x0000000200027308 */ /* 0x000fec0000002400 */
[C---:B-1----:R-:W-:Y:S07]  /*20c0*/  HMMA.16816.F32 R80, R48.reuse, R32, R80 ;  /* 0x000000203050723c */ /* 0x042fee0000001850 */
[----:B------:R-:W-:Y:S01]  /*20d0*/  FMUL.FTZ R32, R22, c[0x0][0x2ec] ;  /* 0x0000bb0016207a20 */ /* 0x000fe20000410000 */
[----:B------:R-:W-:Y:S01]  /*20e0*/  HMMA.16816.F32 R52, R48, R34, R52 ;  /* 0x000000223034723c */ /* 0x000fe20000001834 */
[----:B------:R-:W-:-:S04]  /*20f0*/  IMAD R33, R94, 0x20, R93 ;  /* 0x000000205e217824 */ /* 0x000fc800078e025d */
[----:B------:R-:W-:Y:S01]  /*2100*/  MUFU.TANH R32, R32 ;  /* 0x0000002000207308 */ /* 0x000fe20000002400 */
[----:B------:R-:W-:Y:S02]  /*2110*/  IMAD.IADD R108, R92, 0x1, R33 ;  /* 0x000000015c6c7824 */ /* 0x000fe400078e0221 */
[----:B----4-:R-:W-:Y:S05]  /*2120*/  HMMA.16816.F32 R28, R4, R56, R28 ;  /* 0x00000038041c723c */ /* 0x010fea000000181c */
[----:B------:R1:W4:Y:S03]  /*2130*/  MUFU.TANH R56, R20 ;  /* 0x0000001400387308 */ /* 0x0003260000002400 */
[----:B-----5:R-:W-:Y:S07]  /*2140*/  HMMA.16816.F32 R64, R8, R16, R64 ;  /* 0x000000100840723c */ /* 0x020fee0000001840 */
[----:B------:R-:W-:Y:S01]  /*2150*/  FMUL.FTZ R16, R23, c[0x0][0x2ec] ;  /* 0x0000bb0017107a20 */ /* 0x000fe20000410000 */
[C---:B------:R-:W-:Y:S01]  /*2160*/  HMMA.16816.F32 R60, R36.reuse, R74, R60 ;  /* 0x0000004a243c723c */ /* 0x040fe2000000183c */
[----:B-1----:R-:W1:Y:S04]  /*2170*/  LDSM.16.M88.4 R20, [R100+0x5c00] ;  /* 0x005c00006414783b */ /* 0x002e680000000200 */
[----:B------:R-:W5:Y:S03]  /*2180*/  MUFU.TANH R16, R16 ;  /* 0x0000001000107308 */ /* 0x000f660000002400 */
[----:B------:R-:W-:Y:S01]  /*2190*/  HMMA.16816.F32 R80, R36, R12, R80 ;  /* 0x0000000c2450723c */ /* 0x000fe20000001850 */
[----:B------:R-:W-:-:S02]  /*21a0*/  FMUL.FTZ R17, R28, c[0x0][0x2ec] ;  /* 0x0000bb001c117a20 */ /* 0x000fc40000410000 */
[----:B------:R-:W-:Y:S02]  /*21b0*/  FMUL.FTZ R28, R29, c[0x0][0x2ec] ;  /* 0x0000bb001d1c7a20 */ /* 0x000fe40000410000 */
[----:B------:R-:W-:Y:S02]  /*21c0*/  FMUL.FTZ R29, R30, c[0x0][0x2ec] ;  /* 0x0000bb001e1d7a20 */ /* 0x000fe40000410000 */
[----:B------:R-:W-:Y:S01]  /*21d0*/  FMUL.FTZ R30, R31, c[0x0][0x2ec] ;  /* 0x0000bb001f1e7a20 */ /* 0x000fe20000410000 */
[----:B------:R-:W-:Y:S01]  /*21e0*/  HMMA.16816.F32 R52, R36, R14, R52 ;  /* 0x0000000e2434723c */ /* 0x000fe20000001834 */
[----:B------:R-:W2:Y:S01]  /*21f0*/  LDSM.16.M88.4 R12, [R109+0x2c00] ;  /* 0x002c00006d0c783b */ /* 0x000ea20000000200 */
[----:B------:R-:W-:Y:S01]  /*2200*/  MUFU.TANH R17, R17 ;  /* 0x0000001100117308 */ /* 0x000fe20000002400 */
[----:B------:R-:W-:-:S05]  /*2210*/  DEPBAR.LE SB0, 0x0 ;  /* 0x000080000000791a */ /* 0x000fca0000000000 */
[----:B------:R-:W-:Y:S02]  /*2220*/  HMMA.16816.F32 R60, R8, R18, R60 ;  /* 0x00000012083c723c */ /* 0x000fe4000000183c */
[----:B------:R-:W1:Y:S06]  /*2230*/  MUFU.TANH R30, R30 ;  /* 0x0000001e001e7308 */ /* 0x000e6c0000002400 */
[C---:B---3--:R-:W-:Y:S02]  /*2240*/  HMMA.16816.F32 R64, R4.reuse, R24, R64 ;  /* 0x000000180440723c */ /* 0x048fe40000001840 */
[----:B------:R-:W3:Y:S05]  /*2250*/  MUFU.TANH R29, R29 ;  /* 0x0000001d001d7308 */ /* 0x000eea0000002400 */
[----:B------:R-:W-:Y:S01]  /*2260*/  LOP3.LUT R25, R97, 0xffffffe0, RZ, 0xc0, !PT ;  /* 0xffffffe061197812 */ /* 0x000fe200078ec0ff */
[----:B------:R-:W-:Y:S02]  /*2270*/  HMMA.16816.F32 R40, R4, R58, R40 ;  /* 0x0000003a0428723c */ /* 0x000fe40000001828 */
[----:B------:R-:W2:Y:S02]  /*2280*/  MUFU.TANH R28, R28 ;  /* 0x0000001c001c7308 */ /* 0x000ea40000002400 */
[----:B------:R-:W-:-:S02]  /*2290*/  IMAD.IADD R25, R98, 0x1, -R25 ;  /* 0x0000000162197824 */ /* 0x000fc400078e0a19 */
[----:B------:R-:W-:Y:S02]  /*22a0*/  IMAD.SHL.U32 R98, R98, 0x2, RZ ;  /* 0x0000000262627824 */ /* 0x000fe400078e00ff */
[----:B-1----:R-:W-:Y:S01]  /*22b0*/  HMMA.16816.F32 R80, R8, R20, R80 ;  /* 0x000000140850723c */ /* 0x002fe20000001850 */
[----:B------:R-:W-:-:S04]  /*22c0*/  SHF.R.S32.HI R128, RZ, 0x1f, R25 ;  /* 0x0000001fff807819 */ /* 0x000fc80000011419 */
[----:B------:R-:W-:Y:S02]  /*22d0*/  LEA.HI R128, R128, R25, RZ, 0x2 ;  /* 0x0000001980807211 */ /* 0x000fe400078f10ff */
[----:B------:R-:W-:Y:S01]  /*22e0*/  IADD3 R20, R88, -0x1, RZ ;  /* 0xffffffff58147810 */ /* 0x000fe20007ffe0ff */
[----:B------:R-:W-:Y:S01]  /*22f0*/  HMMA.16816.F32 R52, R8, R22, R52 ;  /* 0x000000160834723c */ /* 0x000fe20000001834 */
[----:B------:R-:W-:Y:S01]  /*2300*/  SHF.R.S32.HI R128, RZ, 0x2, R128 ;  /* 0x00000002ff807819 */ /* 0x000fe20000011480 */
[----:B------:R-:W-:Y:S01]  /*2310*/  FMUL.FTZ R35, R64, c[0x0][0x2ec] ;  /* 0x0000bb0040237a20 */ /* 0x000fe20000410000 */
[C---:B------:R-:W-:Y:S01]  /*2320*/  ISETP.GT.AND P0, PT, R20.reuse, R113, PT ;  /* 0x000000711400720c */ /* 0x040fe20003f04270 */
[----:B------:R-:W-:Y:S01]  /*2330*/  IMAD.SHL.U32 R21, R20, 0x40, RZ ;  /* 0x0000004014157824 */ /* 0x000fe200078e00ff */
[----:B------:R-:W-:Y:S01]  /*2340*/  IADD3 R34, R99, 0x1, R128 ;  /* 0x0000000163227810 */ /* 0x000fe20007ffe080 */
[----:B------:R-:W-:Y:S02]  /*2350*/  FMUL.FTZ R36, R66, c[0x0][0x2ec] ;  /* 0x0000bb0042247a20 */ /* 0x000fe40000410000 */
[C---:B------:R-:W-:Y:S01]  /*2360*/  HMMA.16816.F32 R60, R4.reuse, R26, R60 ;  /* 0x0000001a043c723c */ /* 0x040fe2000000183c */
[----:B------:R-:W-:Y:S01]  /*2370*/  IADD3 R34, R95, -c[0x0][0x214], R34 ;  /* 0x800085005f227a10 */ /* 0x000fe20007ffe022 */
[----:B------:R-:W-:Y:S01]  /*2380*/  FMUL.FTZ R24, R40, c[0x0][0x2ec] ;  /* 0x0000bb0028187a20 */ /* 0x000fe20000410000 */
[----:B------:R-:W-:Y:S01]  /*2390*/  LOP3.LUT R25, R21, 0x6, R98, 0xf8, !PT ;  /* 0x0000000615197812 */ /* 0x000fe200078ef862 */
[----:B------:R-:W-:Y:S01]  /*23a0*/  FMUL.FTZ R18, R41, c[0x0][0x2ec] ;  /* 0x0000bb0029127a20 */ /* 0x000fe20000410000 */
[----:B------:R-:W-:Y:S01]  /*23b0*/  IADD3 R34, R34, c[0x0][0x2e8], RZ ;  /* 0x0000ba0022227a10 */ /* 0x000fe20007ffe0ff */
[----:B------:R-:W-:Y:S01]  /*23c0*/  FMUL.FTZ R19, R42, c[0x0][0x2ec] ;  /* 0x0000bb002a137a20 */ /* 0x000fe20000410000 */
[----:B------:R-:W-:Y:S01]  /*23d0*/  LOP3.LUT R27, R25, 0x1, RZ, 0xfc, !PT ;  /* 0x00000001191b7812 */ /* 0x000fe200078efcff */
[C---:B--2---:R-:W-:Y:S01]  /*23e0*/  HMMA.16816.F32 R80, R4.reuse, R12, R80 ;  /* 0x0000000c0450723c */ /* 0x044fe20000001850 */
[C---:B------:R-:W-:Y:S01]  /*23f0*/  IADD3 R26, R34.reuse, 0x8, RZ ;  /* 0x00000008221a7810 */ /* 0x040fe20007ffe0ff */
[----:B------:R-:W-:Y:S01]  /*2400*/  FMUL.FTZ R31, R43, c[0x0][0x2ec] ;  /* 0x0000bb002b1f7a20 */ /* 0x000fe20000410000 */
[-C--:B------:R-:W-:Y:S01]  /*2410*/  IMNMX R34, R34, R95.reuse, PT ;  /* 0x0000005f22227217 */ /* 0x080fe20003800200 */
[----:B------:R-:W1:Y:S01]  /*2420*/  MUFU.TANH R24, R24 ;  /* 0x0000001800187308 */ /* 0x000e620000002400 */
[----:B------:R-:W-:Y:S01]  /*2430*/  IMNMX R26, R26, R95, PT ;  /* 0x0000005f1a1a7217 */ /* 0x000fe20003800200 */
[----:B------:R-:W-:Y:S01]  /*2440*/  FMUL.FTZ R38, R67, c[0x0][0x2ec] ;  /* 0x0000bb0043267a20 */ /* 0x000fe20000410000 */
[----:B------:R-:W-:Y:S01]  /*2450*/  LOP3.LUT R13, R25, 0x9, RZ, 0xfc, !PT ;  /* 0x00000009190d7812 */ /* 0x000fe200078efcff */
[----:B------:R-:W-:Y:S01]  /*2460*/  HMMA.16816.F32 R52, R4, R14, R52 ;  /* 0x0000000e0434723c */ /* 0x000fe20000001834 */
[----:B------:R-:W-:Y:S01]  /*2470*/  ISETP.GE.AND P3, PT, R27, R34, PT ;  /* 0x000000221b00720c */ /* 0x000fe20003f66270 */
[----:B------:R-:W-:Y:S01]  /*2480*/  FMUL.FTZ R65, R65, c[0x0][0x2ec] ;  /* 0x0000bb0041417a20 */ /* 0x000fe20000410000 */
[----:B------:R-:W-:Y:S01]  /*2490*/  ISETP.GE.AND P1, PT, R27, R26, PT ;  /* 0x0000001a1b00720c */ /* 0x000fe20003f26270 */
[----:B------:R-:W2:Y:S01]  /*24a0*/  MUFU.TANH R35, R35 ;  /* 0x0000002300237308 */ /* 0x000ea20000002400 */
[----:B------:R-:W-:-:S02]  /*24b0*/  LOP3.LUT R27, R25, 0x8, RZ, 0xfc, !PT ;  /* 0x00000008191b7812 */ /* 0x000fc400078efcff */
[-C--:B------:R-:W-:Y:S01]  /*24c0*/  ISETP.GE.AND P2, PT, R13, R34.reuse, PT ;  /* 0x000000220d00720c */ /* 0x080fe20003f46270 */
[----:B------:R-:W-:Y:S01]  /*24d0*/  FMUL.FTZ R40, R60, c[0x0][0x2ec] ;  /* 0x0000bb003c287a20 */ /* 0x000fe20000410000 */
[----:B------:R-:W-:Y:S01]  /*24e0*/  FSEL R44, R44, -INF , !P3 ;  /* 0xff8000002c2c7808 */ /* 0x000fe20005800000 */
[----:B------:R-:W-:Y:S01]  /*24f0*/  FMUL.FTZ R39, R61, c[0x0][0x2ec] ;  /* 0x0000bb003d277a20 */ /* 0x000fe20000410000 */
[----:B------:R-:W-:Y:S01]  /*2500*/  LOP3.LUT R9, R25, 0x11, RZ, 0xfc, !PT ;  /* 0x0000001119097812 */ /* 0x000fe200078efcff */
[----:B------:R-:W-:Y:S01]  /*2510*/  MUFU.TANH R18, R18 ;  /* 0x0000001200127308 */ /* 0x000fe20000002400 */
[C---:B------:R-:W-:Y:S01]  /*2520*/  ISETP.GE.AND P5, PT, R27.reuse, R34, PT ;  /* 0x000000221b00720c */ /* 0x040fe20003fa6270 */
[----:B------:R-:W-:Y:S01]  /*2530*/  FMUL.FTZ R62, R62, c[0x0][0x2ec] ;  /* 0x0000bb003e3e7a20 */ /* 0x000fe20000410000 */
[-C--:B------:R-:W-:Y:S01]  /*2540*/  ISETP.GE.AND P4, PT, R27, R26.reuse, PT ;  /* 0x0000001a1b00720c */ /* 0x080fe20003f86270 */
[----:B------:R-:W-:Y:S01]  /*2550*/  FMUL.FTZ R63, R63, c[0x0][0x2ec] ;  /* 0x0000bb003f3f7a20 */ /* 0x000fe20000410000 */
[-C--:B------:R-:W-:Y:S01]  /*2560*/  ISETP.GE.AND P3, PT, R13, R26.reuse, PT ;  /* 0x0000001a0d00720c */ /* 0x080fe20003f66270 */
[----:B------:R-:W-:Y:S01]  /*2570*/  FMUL.FTZ R82, R82, c[0x0][0x2ec] ;  /* 0x0000bb0052527a20 */ /* 0x000fe20000410000 */
[C---:B------:R-:W-:Y:S01]  /*2580*/  LOP3.LUT R13, R25.reuse, 0x10, RZ, 0xfc, !PT ;  /* 0x00000010190d7812 */ /* 0x040fe200078efcff */
[----:B------:R-:W1:Y:S01]  /*2590*/  MUFU.TANH R19, R19 ;  /* 0x0000001300137308 */ /* 0x000e620000002400 */
[----:B------:R-:W-:Y:S01]  /*25a0*/  FSEL R46, R46, -INF , !P2 ;  /* 0xff8000002e2e7808 */ /* 0x000fe20005000000 */
[----:B------:R-:W-:Y:S01]  /*25b0*/  FMUL.FTZ R80, R80, c[0x0][0x2ec] ;  /* 0x0000bb0050507a20 */ /* 0x000fe20000410000 */
[----:B------:R-:W-:Y:S01]  /*25c0*/  LOP3.LUT R11, R25, 0x18, RZ, 0xfc, !PT ;  /* 0x00000018190b7812 */ /* 0x000fe200078efcff */
[----:B------:R-:W-:Y:S01]  /*25d0*/  FMUL.FTZ R81, R81, c[0x0][0x2ec] ;  /* 0x0000bb0051517a20 */ /* 0x000fe20000410000 */
[----:B------:R-:W-:Y:S01]  /*25e0*/  ISETP.GE.AND P2, PT, R9, R26, PT ;  /* 0x0000001a0900720c */ /* 0x000fe20003f46270 */
[----:B------:R-:W-:Y:S01]  /*25f0*/  FMUL.FTZ R83, R83, c[0x0][0x2ec] ;  /* 0x0000bb0053537a20 */ /* 0x000fe20000410000 */
[----:B------:R-:W-:Y:S01]  /*2600*/  FSEL R45, R45, -INF , !P1 ;  /* 0xff8000002d2d7808 */ /* 0x000fe20004800000 */
[----:B------:R-:W1:Y:S01]  /*2610*/  MUFU.TANH R31, R31 ;  /* 0x0000001f001f7308 */ /* 0x000e620000002400 */
[----:B----4-:R-:W-:Y:S01]  /*2620*/  FSEL R56, R56, -INF , !P5 ;  /* 0xff80000038387808 */ /* 0x010fe20006800000 */
[----:B------:R-:W-:Y:S01]  /*2630*/  FMUL.FTZ R52, R52, c[0x0][0x2ec] ;  /* 0x0000bb0034347a20 */ /* 0x000fe20000410000 */
[----:B------:R-:W-:Y:S01]  /*2640*/  FSEL R37, R32, -INF , !P4 ;  /* 0xff80000020257808 */ /* 0x000fe20006000000 */
[----:B------:R-:W-:Y:S01]  /*2650*/  FMUL.FTZ R4, R53, c[0x0][0x2ec] ;  /* 0x0000bb0035047a20 */ /* 0x000fe20000410000 */
[----:B------:R-:W-:Y:S01]  /*2660*/  LOP3.LUT R7, R25, 0x20, RZ, 0xfc, !PT ;  /* 0x0000002019077812 */ /* 0x000fe200078efcff */
[----:B------:R-:W-:Y:S01]  /*2670*/  FMUL.FTZ R54, R54, c[0x0][0x2ec] ;  /* 0x0000bb0036367a20 */ /* 0x000fe20000410000 */
[C---:B------:R-:W-:Y:S01]  /*2680*/  ISETP.GE.AND P1, PT, R13.reuse, R34, PT ;  /* 0x000000220d00720c */ /* 0x040fe20003f26270 */
[----:B------:R-:W-:Y:S01]  /*2690*/  MUFU.TANH R100, R65 ;  /* 0x0000004100647308 */ /* 0x000fe20000002400 */
[----:B------:R-:W-:-:S02]  /*26a0*/  ISETP.GE.AND P5, PT, R13, R26, PT ;  /* 0x0000001a0d00720c */ /* 0x000fc40003fa6270 */
[-C--:B------:R-:W-:Y:S02]  /*26b0*/  ISETP.GE.AND P4, PT, R9, R34.reuse, PT ;  /* 0x000000220900720c */ /* 0x080fe40003f86270 */
[----:B-----5:R-:W-:Y:S02]  /*26c0*/  FSEL R27, R16, -INF , !P3 ;  /* 0xff800000101b7808 */ /* 0x020fe40005800000 */
[----:B------:R-:W-:Y:S01]  /*26d0*/  LOP3.LUT R9, R25, 0x19, RZ, 0xfc, !PT ;  /* 0x0000001919097812 */ /* 0x000fe200078efcff */
[----:B------:R-:W4:Y:S01]  /*26e0*/  MUFU.TANH R36, R36 ;  /* 0x0000002400247308 */ /* 0x000f220000002400 */
[-C--:B------:R-:W-:Y:S02]  /*26f0*/  ISETP.GE.AND P3, PT, R11, R34.reuse, PT ;  /* 0x000000220b00720c */ /* 0x080fe40003f66270 */
[----:B------:R-:W-:Y:S02]  /*2700*/  FSEL R23, R30, -INF , !P2 ;  /* 0xff8000001e177808 */ /* 0x000fe40005000000 */
[----:B------:R-:W-:-:S02]  /*2710*/  ISETP.GE.AND P2, PT, R7, R34, PT ;  /* 0x000000220700720c */ /* 0x000fc40003f46270 */
[----:B------:R-:W-:Y:S01]  /*2720*/  FSEL R20, R17, -INF , !P1 ;  /* 0xff80000011147808 */ /* 0x000fe20004800000 */
[----:B------:R-:W5:Y:S01]  /*2730*/  MUFU.TANH R38, R38 ;  /* 0x0000002600267308 */ /* 0x000f620000002400 */
[----:B---3--:R-:W-:Y:S02]  /*2740*/  FSEL R13, R29, -INF , !P5 ;  /* 0xff8000001d0d7808 */ /* 0x008fe40006800000 */
[----:B------:R-:W-:Y:S02]  /*2750*/  ISETP.GE.AND P1, PT, R11, R26, PT ;  /* 0x0000001a0b00720c */ /* 0x000fe40003f26270 */
[----:B------:R-:W-:Y:S02]  /*2760*/  ISETP.GE.AND P5, PT, R9, R34, PT ;  /* 0x000000220900720c */ /* 0x000fe40003fa6270 */
[----:B------:R-:W-:Y:S01]  /*2770*/  FSEL R8, R28, -INF , !P4 ;  /* 0xff8000001c087808 */ /* 0x000fe20006000000 */
[----:B------:R-:W3:Y:S01]  /*2780*/  MUFU.TANH R40, R40 ;  /* 0x0000002800287308 */ /* 0x000ee20000002400 */
[----:B-1----:R-:W-:-:S02]  /*2790*/  FSEL R12, R24, -INF , !P3 ;  /* 0xff800000180c7808 */ /* 0x002fc40005800000 */
[-C--:B------:R-:W-:Y:S02]  /*27a0*/  ISETP.GE.AND P4, PT, R9, R26.reuse, PT ;  /* 0x0000001a0900720c */ /* 0x080fe40003f86270 */
[----:B------:R-:W-:Y:S02]  /*27b0*/  LOP3.LUT R5, R25, 0x21, RZ, 0xfc, !PT ;  /* 0x0000002119057812 */ /* 0x000fe400078efcff */
[----:B------:R-:W-:Y:S01]  /*27c0*/  ISETP.GE.AND P3, PT, R7, R26, PT ;  /* 0x0000001a0700720c */ /* 0x000fe20003f66270 */
[----:B------:R-:W-:Y:S01]  /*27d0*/  MUFU.TANH R39, R39 ;  /* 0x0000002700277308 */ /* 0x000fe20000002400 */
[----:B------:R-:W-:Y:S02]  /*27e0*/  LOP3.LUT R7, R25, 0x28, RZ, 0xfc, !PT ;  /* 0x0000002819077812 */ /* 0x000fe400078efcff */
[----:B--2---:R-:W-:Y:S01]  /*27f0*/  FSEL R98, R35, -INF , !P2 ;  /* 0xff80000023627808 */ /* 0x004fe20005000000 */
[----:B------:R-:W-:Y:S01]  /*2800*/  FMUL.FTZ R35, R55, c[0x0][0x2ec] ;  /* 0x0000bb0037237a20 */ /* 0x000fe20000410000 */
[----:B------:R-:W-:-:S02]  /*2810*/  FSEL R11, R19, -INF , !P1 ;  /* 0xff800000130b7808 */ /* 0x000fc40004800000 */
[----:B------:R-:W-:Y:S01]  /*2820*/  FSEL R10, R18, -INF , !P5 ;  /* 0xff800000120a7808 */ /* 0x000fe20006800000 */
[----:B------:R-:W1:Y:S01]  /*2830*/  MUFU.TANH R101, R62 ;  /* 0x0000003e00657308 */ /* 0x000e620000002400 */
[C---:B------:R-:W-:Y:S02]  /*2840*/  ISETP.GE.AND P1, PT, R5.reuse, R34, PT ;  /* 0x000000220500720c */ /* 0x040fe40003f26270 */
[----:B------:R-:W-:Y:S02]  /*2850*/  ISETP.GE.AND P5, PT, R5, R26, PT ;  /* 0x0000001a0500720c */ /* 0x000fe40003fa6270 */
[----:B------:R-:W-:Y:S02]  /*2860*/  FSEL R9, R31, -INF , !P4 ;  /* 0xff8000001f097808 */ /* 0x000fe40006000000 */
[----:B------:R-:W-:Y:S01]  /*2870*/  LOP3.LUT R5, R25, 0x29, RZ, 0xfc, !PT ;  /* 0x0000002919057812 */ /* 0x000fe200078efcff */
[----:B------:R-:W2:Y:S01]  /*2880*/  MUFU.TANH R103, R63 ;  /* 0x0000003f00677308 */ /* 0x000ea20000002400 */
[----:B------:R-:W-:-:S02]  /*2890*/  ISETP.GE.AND P4, PT, R7, R34, PT ;  /* 0x000000220700720c */ /* 0x000fc40003f86270 */
[----:B------:R-:W-:Y:S02]  /*28a0*/  ISETP.GE.AND P2, PT, R7, R26, PT ;  /* 0x0000001a0700720c */ /* 0x000fe40003f46270 */
[----:B------:R-:W-:Y:S02]  /*28b0*/  LOP3.LUT R7, R25, 0x30, RZ, 0xfc, !PT ;  /* 0x0000003019077812 */ /* 0x000fe400078efcff */
[----:B----4-:R-:W-:Y:S01]  /*28c0*/  FSEL R19, R36, -INF , !P3 ;  /* 0xff80000024137808 */ /* 0x010fe20005800000 */
[----:B------:R-:W4:Y:S01]  /*28d0*/  MUFU.TANH R93, R82 ;  /* 0x00000052005d7308 */ /* 0x000f220000002400 */
[----:B------:R-:W-:Y:S02]  /*28e0*/  FSEL R100, R100, -INF , !P1 ;  /* 0xff80000064647808 */ /* 0x000fe40004800000 */
[C---:B------:R-:W-:Y:S02]  /*28f0*/  ISETP.GE.AND P3, PT, R5.reuse, R34, PT ;  /* 0x000000220500720c */ /* 0x040fe40003f66270 */
[----:B------:R-:W-:-:S02]  /*2900*/  ISETP.GE.AND P1, PT, R5, R26, PT ;  /* 0x0000001a0500720c */ /* 0x000fc40003f26270 */
[----:B-----5:R-:W-:Y:S01]  /*2910*/  FSEL R17, R38, -INF , !P5 ;  /* 0xff80000026117808 */ /* 0x020fe20006800000 */
[----:B------:R-:W5:Y:S01]  /*2920*/  MUFU.TANH R96, R80 ;  /* 0x0000005000607308 */ /* 0x000f620000002400 */
[----:B---3--:R-:W-:Y:S02]  /*2930*/  FSEL R18, R40, -INF , !P4 ;  /* 0xff80000028127808 */ /* 0x008fe40006000000 */
[----:B------:R-:W-:Y:S02]  /*2940*/  LOP3.LUT R5, R25, 0x31, RZ, 0xfc, !PT ;  /* 0x0000003119057812 */ /* 0x000fe400078efcff */
[C---:B------:R-:W-:Y:S02]  /*2950*/  ISETP.GE.AND P5, PT, R7.reuse, R34, PT ;  /* 0x000000220700720c */ /* 0x040fe40003fa6270 */
[----:B------:R-:W-:Y:S01]  /*2960*/  ISETP.GE.AND P4, PT, R7, R26, PT ;  /* 0x0000001a0700720c */ /* 0x000fe20003f86270 */
[----:B------:R-:W3:Y:S01]  /*2970*/  MUFU.TANH R95, R81 ;  /* 0x00000051005f7308 */ /* 0x000ee20000002400 */
[----:B------:R-:W-:-:S02]  /*2980*/  LOP3.LUT R7, R25, 0x38, RZ, 0xfc, !PT ;  /* 0x0000003819077812 */ /* 0x000fc400078efcff */
[----:B-1----:R-:W-:Y:S02]  /*2990*/  FSEL R101, R101, -INF , !P2 ;  /* 0xff80000065657808 */ /* 0x002fe40005000000 */
[----:B------:R-:W-:Y:S02]  /*29a0*/  FSEL R16, R39, -INF , !P3 ;  /* 0xff80000027107808 */ /* 0x000fe40005800000 */
[C---:B------:R-:W-:Y:S01]  /*29b0*/  ISETP.GE.AND P2, PT, R5.reuse, R34, PT ;  /* 0x000000220500720c */ /* 0x040fe20003f46270 */
[----:B------:R-:W1:Y:S01]  /*29c0*/  MUFU.TANH R85, R83 ;  /* 0x0000005300557308 */ /* 0x000e620000002400 */
[----:B------:R-:W-:Y:S02]  /*29d0*/  ISETP.GE.AND P3, PT, R5, R26, PT ;  /* 0x0000001a0500720c */ /* 0x000fe40003f66270 */
[----:B--2---:R-:W-:Y:S02]  /*29e0*/  FSEL R103, R103, -INF , !P1 ;  /* 0xff80000067677808 */ /* 0x004fe40004800000 */
[----:B------:R-:W-:-:S02]  /*29f0*/  LOP3.LUT R5, R25, 0x39, RZ, 0xfc, !PT ;  /* 0x0000003919057812 */ /* 0x000fc400078efcff */
[-C--:B------:R-:W-:Y:S01]  /*2a00*/  ISETP.GE.AND P1, PT, R7, R34.reuse, PT ;  /* 0x000000220700720c */ /* 0x080fe20003f26270 */
[----:B------:R-:W2:Y:S01]  /*2a10*/  MUFU.TANH R94, R52 ;  /* 0x00000034005e7308 */ /* 0x000ea20000002400 */
[----:B----4-:R-:W-:Y:S02]  /*2a20*/  FSEL R93, R93, -INF , !P4 ;  /* 0xff8000005d5d7808 */ /* 0x010fe40006000000 */
[----:B-----5:R-:W-:Y:S02]  /*2a30*/  FSEL R96, R96, -INF , !P5 ;  /* 0xff80000060607808 */ /* 0x020fe40006800000 */
[-C--:B------:R-:W-:Y:S02]  /*2a40*/  ISETP.GE.AND P4, PT, R5, R34.reuse, PT ;  /* 0x000000220500720c */ /* 0x080fe40003f86270 */
[----:B---3--:R-:W-:Y:S01]  /*2a50*/  FSEL R95, R95, -INF , !P2 ;  /* 0xff8000005f5f7808 */ /* 0x008fe20005000000 */
[----:B------:R-:W3:Y:S01]  /*2a60*/  MUFU.TANH R4, R4 ;  /* 0x0000000400047308 */ /* 0x000ee20000002400 */
[----:B-1----:R-:W-:Y:S01]  /*2a70*/  FSEL R85, R85, -INF , !P3 ;  /* 0xff80000055557808 */ /* 0x002fe20005800000 */
[----:B------:R-:W-:Y:S01]  /*2a80*/  BAR.SYNC.DEFER_BLOCKING 0x0 ;  /* 0x0000000000007b1d */ /* 0x000fe20000010000 */
[----:B------:R-:W-:-:S02]  /*2a90*/  ISETP.GE.AND P5, PT, R25, R34, PT ;  /* 0x000000221900720c */ /* 0x000fc40003fa6270 */
[-C--:B------:R-:W-:Y:S02]  /*2aa0*/  ISETP.GE.AND P2, PT, R7, R26.reuse, PT ;  /* 0x0000001a0700720c */ /* 0x080fe40003f46270 */
[-C--:B------:R-:W-:Y:S01]  /*2ab0*/  ISETP.GE.AND P3, PT, R25, R26.reuse, PT ;  /* 0x0000001a1900720c */ /* 0x080fe20003f66270 */
[----:B------:R-:W1:Y:S01]  /*2ac0*/  MUFU.TANH R84, R54 ;  /* 0x0000003600547308 */ /* 0x000e620000002400 */
[----:B--2---:R-:W-:Y:S02]  /*2ad0*/  FSEL R94, R94, -INF , !P1 ;  /* 0xff8000005e5e7808 */ /* 0x004fe40004800000 */
[----:B------:R-:W-:Y:S02]  /*2ae0*/  ISETP.GE.AND P1, PT, R5, R26, PT ;  /* 0x0000001a0500720c */ /* 0x000fe40003f26270 */
[----:B------:R-:W-:-:S03]  /*2af0*/  FSEL R0, R0, -INF , !P5 ;  /* 0xff80000000007808 */ /* 0x000fc60006800000 */
[----:B------:R-:W2:Y:S01]  /*2b00*/  MUFU.TANH R35, R35 ;  /* 0x0000002300237308 */ /* 0x000ea20000002400 */
[----:B---3--:R-:W-:Y:S02]  /*2b10*/  FSEL R92, R4, -INF , !P4 ;  /* 0xff800000045c7808 */ /* 0x008fe40006000000 */
[----:B------:R-:W-:Y:S02]  /*2b20*/  FSEL R4, R2, -INF , !P3 ;  /* 0xff80000002047808 */ /* 0x000fe40005800000 */
[----:B-1----:R-:W-:Y:S02]  /*2b30*/  FSEL R84, R84, -INF , !P2 ;  /* 0xff80000054547808 */ /* 0x002fe40005000000 */
[----:B--2---:R-:W-:Y:S01]  /*2b40*/  FSEL R35, R35, -INF , !P1 ;  /* 0xff80000023237808 */ /* 0x004fe20004800000 */
        /* <DEDUP_REMOVED lines=62> */
.L_x_4824:
[----:B------:R-:W-:-:S04]  /*2f30*/  IADD3 R91, -R91, RZ, RZ ;  /* 0x000000ff5b5b7210 */ /* 0x000fc80007ffe1ff */
[----:B------:R-:W-:Y:S02]  /*2f40*/  SHF.R.S32.HI R5, RZ, 0x1f, R91 ;  /* 0x0000001fff057819 */ /* 0x000fe4000001145b */
.L_x_4825:
        /* <DEDUP_REMOVED lines=14> */
.L_x_4823:
        /* <DEDUP_REMOVED lines=25> */
[----:B------:R-:W-:-:S02]  /*31c0*/  SHF.L.U32 R108, R108, 0x1, RZ ;  /* 0x000000016c6c7819 */ /* 0x000fc400000006ff */
[----:B------:R-:W-:Y:S02]  /*31d0*/  FMNMX.FTZ R5, R94, R5, !PT ;  /* 0x000000055e057209 */ /* 0x000fe40007810000 */
[----:B------:R-:W-:Y:S01]  /*31e0*/  IADD3 R87, R3, R108, RZ ;  /* 0x0000006c03577210 */ /* 0x000fe20007ffe0ff */
[----:B------:R-:W-:Y:S01]  /*31f0*/  LDSM.16.MT88.4 R76, [R108+0x6000] ;  /* 0x006000006c4c783b */ /* 0x000fe20000004200 */
[----:B------:R-:W-:Y:S02]  /*3200*/  FMNMX.FTZ R14, R92, R5, !PT ;  /* 0x000000055c0e7209 */ /* 0x000fe40007810000 */
[----:B------:R-:W-:Y:S01]  /*3210*/  FMNMX.FTZ R5, R85, R2, !PT ;  /* 0x0000000255057209 */ /* 0x000fe20007810000 */
[----:B------:R-:W-:Y:S03]  /*3220*/  LDSM.16.MT88.4 R68, [R87+0x6000] ;  /* 0x006000005744783b */ /* 0x000fe60000004200 */
[----:B------:R-:W-:Y:S01]  /*3230*/  FMNMX.FTZ R2, R84, R5, !PT ;  /* 0x0000000554027209 */ /* 0x000fe20007810000 */
[----:B------:R-:W1:Y:S03]  /*3240*/  SHFL.BFLY PT, R7, R14, 0x2, 0x1f ;  /* 0x0c401f000e077f89 */ /* 0x000e6600000e0000 */
[----:B------:R-:W-:Y:S01]  /*3250*/  FMNMX.FTZ R15, R35, R2, !PT ;  /* 0x00000002230f7209 */ /* 0x000fe20007810000 */
[----:B------:R-:W-:Y:S04]  /*3260*/  LDSM.16.MT88.4 R60, [R108+0x7000] ;  /* 0x007000006c3c783b */ /* 0x000fe80000004200 */
[----:B------:R-:W2:Y:S04]  /*3270*/  SHFL.BFLY PT, R6, R15, 0x2, 0x1f ;  /* 0x0c401f000f067f89 */ /* 0x000ea800000e0000 */
[----:B------:R-:W-:Y:S04]  /*3280*/  LDSM.16.MT88.4 R52, [R87+0x7000] ;  /* 0x007000005734783b */ /* 0x000fe80000004200 */
[----:B------:R-:W-:Y:S01]  /*3290*/  LDSM.16.MT88.4 R40, [R108+0x8000] ;  /* 0x008000006c28783b */ /* 0x000fe20000004200 */
        /* <DEDUP_REMOVED lines=29> */
[----:B------:R-:W3:Y:S01]  /*3470*/  LDSM.16.MT88.4 R8, [R87+0x6400] ;  /* 0x006400005708783b */ /* 0x000ee20000004200 */
[--C-:B------:R-:W-:Y:S02]  /*3480*/  FFMA.FTZ R20, R12, c[0x0][0x23c], -R97.reuse ;  /* 0x00008f000c147a23 */ /* 0x100fe40000010861 */
[----:B------:R-:W4:Y:S01]  /*3490*/  MUFU.EX2 R24, R24 ;  /* 0x0000001800187308 */ /* 0x000f220000000800 */
[----:B-1----:R-:W-:Y:S01]  /*34a0*/  F2FP.PACK_AB R48, R33, R34 ;  /* 0x000000222130723e */ /* 0x002fe200000000ff */
[--C-:B------:R-:W-:Y:S02]  /*34b0*/  FFMA.FTZ R26, R13, c[0x0][0x23c], -R86.reuse ;  /* 0x00008f000d1a7a23 */ /* 0x100fe40000010856 */
[----:B------:R-:W-:Y:S01]  /*34c0*/  FFMA.FTZ R23, R23, c[0x0][0x23c], -R86 ;  /* 0x00008f0017177a23 */ /* 0x000fe20000010856 */
[----:B------:R-:W1:Y:S01]  /*34d0*/  LDSM.16.MT88.4 R12, [R108+0x6400] ;  /* 0x006400006c0c783b */ /* 0x000e620000004200 */
[----:B------:R-:W-:-:S02]  /*34e0*/  FFMA.FTZ R91, R100, c[0x0][0x23c], -R97 ;  /* 0x00008f00645b7a23 */ /* 0x000fc40000010861 */
[----:B------:R-:W-:Y:S01]  /*34f0*/  MUFU.EX2 R30, R30 ;  /* 0x0000001e001e7308 */ /* 0x000fe20000000800 */
[--C-:B------:R-:W-:Y:S02]  /*3500*/  FFMA.FTZ R98, R98, c[0x0][0x23c], -R97.reuse ;  /* 0x00008f0062627a23 */ /* 0x100fe40000010861 */
[--C-:B------:R-:W-:Y:S02]  /*3510*/  FFMA.FTZ R90, R18, c[0x0][0x23c], -R97.reuse ;  /* 0x00008f00125a7a23 */ /* 0x100fe40000010861 */
[----:B------:R-:W-:Y:S02]  /*3520*/  FFMA.FTZ R89, R16, c[0x0][0x23c], -R97 ;  /* 0x00008f0010597a23 */ /* 0x000fe40000010861 */
[--C-:B------:R-:W-:Y:S01]  /*3530*/  FFMA.FTZ R99, R19, c[0x0][0x23c], -R86.reuse ;  /* 0x00008f0013637a23 */ /* 0x100fe20000010856 */
[----:B------:R-:W5:Y:S01]  /*3540*/  MUFU.EX2 R31, R31 ;  /* 0x0000001f001f7308 */ /* 0x000f620000000800 */
[----:B----4-:R-:W-:Y:S01]  /*3550*/  F2FP.PACK_AB R50, R24, R29 ;  /* 0x0000001d1832723e */ /* 0x010fe200000000ff */
[----:B------:R-:W-:-:S02]  /*3560*/  FFMA.FTZ R102, R17, c[0x0][0x23c], -R86 ;  /* 0x00008f0011667a23 */ /* 0x000fc40000010856 */
[--C-:B------:R-:W-:Y:S01]  /*3570*/  FFMA.FTZ R101, R101, c[0x0][0x23c], -R86.reuse ;  /* 0x00008f0065657a23 */ /* 0x100fe20000010856 */
[----:B------:R-:W-:Y:S01]  /*3580*/  LDSM.16.MT88.4 R16, [R87+0x6800] ;  /* 0x006800005710783b */ /* 0x000fe20000004200 */
[--C-:B------:R-:W-:Y:S02]  /*3590*/  FFMA.FTZ R100, R103, c[0x0][0x23c], -R86.reuse ;  /* 0x00008f0067647a23 */ /* 0x100fe40000010856 */
        /* <DEDUP_REMOVED lines=20> */
[C---:B------:R-:W-:Y:S02]  /*36e0*/  HMMA.16816.F32 R72, R48.reuse, R68, RZ ;  /* 0x000000443048723c */ /* 0x040fe400000018ff */
[----:B------:R-:W-:Y:S06]  /*36f0*/  MUFU.EX2 R20, R20 ;  /* 0x0000001400147308 */ /* 0x000fec0000000800 */
[C---:B------:R-:W-:Y:S02]  /*3700*/  HMMA.16816.F32 R68, R48.reuse, R70, RZ ;  /* 0x000000463044723c */ /* 0x040fe400000018ff */
[----:B------:R-:W-:Y:S06]  /*3710*/  MUFU.EX2 R3, R3 ;  /* 0x0000000300037308 */ /* 0x000fec0000000800 */
[C---:B------:R-:W-:Y:S02]  /*3720*/  HMMA.16816.F32 R80, R48.reuse, R76, RZ ;  /* 0x0000004c3050723c */ /* 0x040fe400000018ff */
[----:B------:R-:W-:Y:S06]  /*3730*/  MUFU.EX2 R26, R26 ;  /* 0x0000001a001a7308 */ /* 0x000fec0000000800 */
[C---:B------:R-:W-:Y:S02]  /*3740*/  HMMA.16816.F32 R64, R48.reuse, R60, RZ ;  /* 0x0000003c3040723c */ /* 0x040fe400000018ff */
[----:B------:R-:W5:Y:S06]  /*3750*/  MUFU.EX2 R23, R23 ;  /* 0x0000001700177308 */ /* 0x000f6c0000000800 */
[C---:B------:R-:W-:Y:S02]  /*3760*/  HMMA.16816.F32 R56, R48.reuse, R52, RZ ;  /* 0x000000343038723c */ /* 0x040fe400000018ff */
[----:B------:R-:W-:Y:S06]  /*3770*/  MUFU.EX2 R25, R25 ;  /* 0x0000001900197308 */ /* 0x000fec0000000800 */
[C---:B------:R-:W-:Y:S02]  /*3780*/  HMMA.16816.F32 R36, R48.reuse, R40, RZ ;  /* 0x000000283024723c */ /* 0x040fe400000018ff */
[----:B------:R-:W1:Y:S06]  /*3790*/  MUFU.EX2 R22, R22 ;  /* 0x0000001600167308 */ /* 0x000e6c0000000800 */
[C---:B------:R-:W-:Y:S02]  /*37a0*/  HMMA.16816.F32 R76, R48.reuse, R78, RZ ;  /* 0x0000004e304c723c */ /* 0x040fe400000018ff */
[----:B------:R-:W-:Y:S06]  /*37b0*/  MUFU.EX2 R98, R98 ;  /* 0x0000006200627308 */ /* 0x000fec0000000800 */
[C---:B------:R-:W-:Y:S02]  /*37c0*/  HMMA.16816.F32 R60, R48.reuse, R62, RZ ;  /* 0x0000003e303c723c */ /* 0x040fe400000018ff */
[----:B------:R-:W1:Y:S06]  /*37d0*/  MUFU.EX2 R91, R91 ;  /* 0x0000005b005b7308 */ /* 0x000e6c0000000800 */
[C---:B------:R-:W-:Y:S02]  /*37e0*/  HMMA.16816.F32 R52, R48.reuse, R54, RZ ;  /* 0x000000363034723c */ /* 0x040fe400000018ff */
[----:B------:R-:W-:Y:S06]  /*37f0*/  MUFU.EX2 R90, R90 ;  /* 0x0000005a005a7308 */ /* 0x000fec0000000800 */
[C---:B------:R-:W-:Y:S02]  /*3800*/  HMMA.16816.F32 R40, R48.reuse, R42, RZ ;  /* 0x0000002a3028723c */ /* 0x040fe400000018ff */
[----:B------:R-:W-:Y:S06]  /*3810*/  MUFU.EX2 R89, R89 ;  /* 0x0000005900597308 */ /* 0x000fec0000000800 */
[C---:B--2---:R-:W-:Y:S02]  /*3820*/  HMMA.16816.F32 R44, R48.reuse, R4, RZ ;  /* 0x00000004302c723c */ /* 0x044fe400000018ff */
[----:B------:R-:W-:Y:S05]  /*3830*/  MUFU.EX2 R99, R99 ;  /* 0x0000006300637308 */ /* 0x000fea0000000800 */
[----:B----4-:R-:W-:Y:S01]  /*3840*/  F2FP.PACK_AB R4, R21, R28 ;  /* 0x0000001c1504723e */ /* 0x010fe200000000ff */
[----:B------:R-:W-:Y:S01]  /*3850*/  HMMA.16816.F32 R48, R48, R6, RZ ;  /* 0x000000063030723c */ /* 0x000fe200000018ff */
[----:B-----5:R-:W-:Y:S01]  /*3860*/  F2FP.PACK_AB R5, R23, R26 ;  /* 0x0000001a1705723e */ /* 0x020fe200000000ff */
[----:B------:R-:W2:Y:S01]  /*3870*/  MUFU.EX2 R102, R102 ;  /* 0x0000006600667308 */ /* 0x000ea20000000800 */
[----:B------:R-:W-:-:S02]  /*3880*/  FADD.FTZ R28, R28, R29 ;  /* 0x0000001d1c1c7221 */ /* 0x000fc40000010000 */
[----:B------:R-:W-:Y:S02]  /*3890*/  FADD.FTZ R26, R26, R27 ;  /* 0x0000001b1a1a7221 */ /* 0x000fe40000010000 */
[----:B------:R-:W-:Y:S01]  /*38a0*/  F2FP.PACK_AB R6, R3, R20 ;  /* 0x000000140306723e */ /* 0x000fe200000000ff */
[----:B------:R-:W-:Y:S01]  /*38b0*/  FADD.FTZ R21, R21, R28 ;  /* 0x0000001c15157221 */ /* 0x000fe20000010000 */
[----:B-1----:R-:W-:Y:S01]  /*38c0*/  F2FP.PACK_AB R7, R22, R25 ;  /* 0x000000191607723e */ /* 0x002fe200000000ff */
[----:B------:R-:W-:Y:S01]  /*38d0*/  MUFU.EX2 R101, R101 ;  /* 0x0000006500657308 */ /* 0x000fe20000000800 */
[----:B------:R-:W-:Y:S02]  /*38e0*/  FADD.FTZ R26, R23, R26 ;  /* 0x0000001a171a7221 */ /* 0x000fe40000010000 */
[----:B------:R-:W-:Y:S02]  /*38f0*/  FADD.FTZ R20, R20, R21 ;  /* 0x0000001514147221 */ /* 0x000fe40000010000 */
[----:B------:R-:W-:Y:S01]  /*3900*/  FADD.FTZ R25, R25, R26 ;  /* 0x0000001a19197221 */ /* 0x000fe20000010000 */
[----:B---3--:R-:W-:Y:S01]  /*3910*/  HMMA.16816.F32 R72, R4, R8, R72 ;  /* 0x000000080448723c */ /* 0x008fe20000001848 */
[----:B------:R-:W-:Y:S01]  /*3920*/  FADD.FTZ R3, R3, R20 ;  /* 0x0000001403037221 */ /* 0x000fe20000010000 */
[----:B------:R-:W1:Y:S01]  /*3930*/  MUFU.EX2 R100, R100 ;  /* 0x0000006400647308 */ /* 0x000e620000000800 */
[----:B------:R-:W-:-:S05]  /*3940*/  FADD.FTZ R22, R22, R25 ;  /* 0x0000001916167221 */ /* 0x000fca0000010000 */
[C---:B------:R-:W-:Y:S01]  /*3950*/  HMMA.16816.F32 R68, R4.reuse, R10, R68 ;  /* 0x0000000a0444723c */ /* 0x040fe20000001844 */
[----:B------:R-:W3:Y:S01]  /*3960*/  LDSM.16.MT88.4 R8, [R87+0x7400] ;  /* 0x007400005708783b */ /* 0x000ee20000004200 */
[----:B------:R-:W-:Y:S06]  /*3970*/  MUFU.EX2 R96, R96 ;  /* 0x0000006000607308 */ /* 0x000fec0000000800 */
[C---:B------:R-:W-:Y:S02]  /*3980*/  HMMA.16816.F32 R80, R4.reuse, R12, R80 ;  /* 0x0000000c0450723c */ /* 0x040fe40000001850 */
[----:B------:R-:W4:Y:S06]  /*3990*/  MUFU.EX2 R95, R95 ;  /* 0x0000005f005f7308 */ /* 0x000f2c0000000800 */
[C---:B------:R-:W-:Y:S01]  /*39a0*/  HMMA.16816.F32 R76, R4.reuse, R14, R76 ;  /* 0x0000000e044c723c */ /* 0x040fe2000000184c */
[----:B------:R-:W5:Y:S01]  /*39b0*/  LDSM.16.MT88.4 R12, [R108+0x7400] ;  /* 0x007400006c0c783b */ /* 0x000f620000004200 */
[----:B------:R-:W-:Y:S08]  /*39c0*/  MUFU.EX2 R94, R94 ;  /* 0x0000005e005e7308 */ /* 0x000ff00000000800 */
[----:B------:R-:W-:Y:S08]  /*39d0*/  MUFU.EX2 R97, R97 ;  /* 0x0000006100617308 */ /* 0x000ff00000000800 */
[----:B------:R-:W-:Y:S01]  /*39e0*/  MUFU.EX2 R92, R92 ;  /* 0x0000005c005c7308 */ /* 0x000fe20000000800 */
[C---:B---3--:R-:W-:Y:S07]  /*39f0*/  HMMA.16816.F32 R56, R4.reuse, R8, R56 ;  /* 0x000000080438723c */ /* 0x048fee0000001838 */
[----:B------:R-:W3:Y:S01]  /*3a00*/  MUFU.EX2 R85, R85 ;  /* 0x0000005500557308 */ /* 0x000ee20000000800 */
[C---:B------:R-:W-:Y:S01]  /*3a10*/  HMMA.16816.F32 R52, R4.reuse, R10, R52 ;  /* 0x0000000a0434723c */ /* 0x040fe20000001834 */
[----:B------:R-:W1:Y:S06]  /*3a20*/  LDSM.16.MT88.4 R8, [R87+0x8400] ;  /* 0x008400005708783b */ /* 0x000e6c0000004200 */
[----:B------:R-:W-:Y:S01]  /*3a30*/  MUFU.EX2 R84, R84 ;  /* 0x0000005400547308 */ /* 0x000fe20000000800 */
[C---:B-----5:R-:W-:Y:S07]  /*3a40*/  HMMA.16816.F32 R64, R4.reuse, R12, R64 ;  /* 0x0000000c0440723c */ /* 0x060fee0000001840 */
        /* <DEDUP_REMOVED lines=80> */
.L_x_4830:
        /* <DEDUP_REMOVED lines=64> */
.L_x_4827:
[C---:B------:R-:W-:Y:S04]  /*4350*/  LEA R126, P0, R8.reuse, R126, 0x1 ;  /* 0x0000007e087e7211 */ /* 0x040fe800078008ff */
[----:B------:R-:W-:Y:S02]  /*4360*/  LEA.HI.X R121, R8, R121, R0, 0x1, P0 ;  /* 0x0000007908797211 */ /* 0x000fe400000f0c00 */
[----:B------:R-:W-:Y:S02]  /*4370*/  IADD3 R138, P0, R126, UR7, RZ ;  /* 0x000000077e8a7c10 */ /* 0x000fe4000ff1e0ff */
[-C--:B------:R-:W-:Y:S02]  /*4380*/  MOV R127, R121.reuse ;  /* 0x00000079007f7202 */ /* 0x080fe40000000f00 */
[----:B------:R-:W-:Y:S02]  /*4390*/  IADD3.X R139, R115, R121, RZ, P0, !PT ;  /* 0x00000079738b7210 */ /* 0x000fe400007fe4ff */
[----:B------:R-:W-:Y:S01]  /*43a0*/  ISETP.GT.AND P0, PT, R132, R113, PT ;  /* 0x000000718400720c */ /* 0x000fe20003f04270 */
        /* <DEDUP_REMOVED lines=15> */
[C---:B---3--:R-:W-:Y:S08]  /*44a0*/  HMMA.16816.F32 R4, R88.reuse, R92, RZ ;  /* 0x0000005c5804723c */ /* 0x048ff000000018ff */
[C---:B------:R-:W-:Y:S01]  /*44b0*/  HMMA.16816.F32 R8, R88.reuse, R94, RZ ;  /* 0x0000005e5808723c */ /* 0x040fe200000018ff */
[----:B------:R-:W-:Y:S07]  /*44c0*/  LDSM.16.M88.4 R92, [R110] ;  /* 0x000000006e5c783b */ /* 0x000fee0000000200 */
[C---:B----4-:R-:W-:Y:S08]  /*44d0*/  HMMA.16816.F32 R12, R88.reuse, R96, RZ ;  /* 0x00000060580c723c */ /* 0x050ff000000018ff */
[C---:B------:R-:W-:Y:S01]  /*44e0*/  HMMA.16816.F32 R16, R88.reuse, R98, RZ ;  /* 0x000000625810723c */ /* 0x040fe200000018ff */
[----:B------:R-:W3:Y:S07]  /*44f0*/  LDSM.16.M88.4 R96, [R109] ;  /* 0x000000006d60783b */ /* 0x000eee0000000200 */
[C---:B-----5:R-:W-:Y:S08]  /*4500*/  HMMA.16816.F32 R20, R88.reuse, R100, RZ ;  /* 0x000000645814723c */ /* 0x060ff000000018ff */
[C---:B------:R-:W-:Y:S08]  /*4510*/  HMMA.16816.F32 R24, R88.reuse, R102, RZ ;  /* 0x000000665818723c */ /* 0x040ff000000018ff */
[C---:B-1----:R-:W-:Y:S08]  /*4520*/  HMMA.16816.F32 R28, R88.reuse, R104, RZ ;  /* 0x00000068581c723c */ /* 0x042ff000000018ff */
[----:B------:R-:W-:Y:S01]  /*4530*/  HMMA.16816.F32 R32, R88, R106, RZ ;  /* 0x0000006a5820723c */ /* 0x000fe200000018ff */
[----:B------:R-:W1:Y:S07]  /*4540*/  LDSM.16.M88.4 R88, [R109+0x400] ;  /* 0x000400006d58783b */ /* 0x000e6e0000000200 */
[C---:B---3--:R-:W-:Y:S08]  /*4550*/  HMMA.16816.F32 R4, R92.reuse, R96, R4 ;  /* 0x000000605c04723c */ /* 0x048ff00000001804 */
[C---:B------:R-:W-:Y:S01]  /*4560*/  HMMA.16816.F32 R8, R92.reuse, R98, R8 ;  /* 0x000000625c08723c */ /* 0x040fe20000001808 */
[----:B------:R-:W3:Y:S07]  /*4570*/  LDSM.16.M88.4 R96, [R109+0x800] ;  /* 0x000800006d60783b */ /* 0x000eee0000000200 */
        /* <DEDUP_REMOVED lines=8> */
[----:B------:R-:W1:Y:S08]  /*4600*/  LDSM.16.M88.4 R88, [R111+0x1000] ;  /* 0x001000006f58783b */ /* 0x000e700000000200 */
[----:B------:R-:W3:Y:S01]  /*4610*/  LDSM.16.M88.4 R92, [R111+0x1400] ;  /* 0x001400006f5c783b */ /* 0x000ee20000000200 */
[C---:B-1----:R-:W-:Y:S08]  /*4620*/  HMMA.16816.F32 R4, R96.reuse, R88, R4 ;  /* 0x000000586004723c */ /* 0x042ff00000001804 */
[C---:B------:R-:W-:Y:S01]  /*4630*/  HMMA.16816.F32 R8, R96.reuse, R90, R8 ;  /* 0x0000005a6008723c */ /* 0x040fe20000001808 */
[----:B------:R-:W1:Y:S07]  /*4640*/  LDSM.16.M88.4 R88, [R111+0x1800] ;  /* 0x001800006f58783b */ /* 0x000e6e0000000200 */
[C---:B---3--:R-:W-:Y:S08]  /*4650*/  HMMA.16816.F32 R12, R96.reuse, R92, R12 ;  /* 0x0000005c600c723c */ /* 0x048ff0000000180c */
[C---:B------:R-:W-:Y:S01]  /*4660*/  HMMA.16816.F32 R16, R96.reuse, R94, R16 ;  /* 0x0000005e6010723c */ /* 0x040fe20000001810 */
[----:B------:R-:W3:Y:S07]  /*4670*/  LDSM.16.M88.4 R92, [R111+0x1c00] ;  /* 0x001c00006f5c783b */ /* 0x000eee0000000200 */
[C---:B-1----:R-:W-:Y:S08]  /*4680*/  HMMA.16816.F32 R20, R96.reuse, R88, R20 ;  /* 0x000000586014723c */ /* 0x042ff00000001814 */
[C---:B------:R-:W-:Y:S01]  /*4690*/  HMMA.16816.F32 R24, R96.reuse, R90, R24 ;  /* 0x0000005a6018723c */ /* 0x040fe20000001818 */
[----:B------:R-:W-:Y:S07]  /*46a0*/  LDSM.16.M88.4 R88, [R110+0x1000] ;  /* 0x001000006e58783b */ /* 0x000fee0000000200 */
[C---:B---3--:R-:W-:Y:S08]  /*46b0*/  HMMA.16816.F32 R28, R96.reuse, R92, R28 ;  /* 0x0000005c601c723c */ /* 0x048ff0000000181c */
        /* <DEDUP_REMOVED lines=34> */
[----:B------:R-:W3:Y:S01]  /*48e0*/  LDSM.16.M88.4 R96, [R109+0x2c00] ;  /* 0x002c00006d60783b */ /* 0x000ee20000000200 */
[----:B------:R-:W-:Y:S04]  /*48f0*/  DEPBAR.LE SB0, 0x0 ;  /* 0x000080000000791a */ /* 0x000fe80000000000 */
[----:B------:R-:W-:Y:S02]  /*4900*/  FMUL.FTZ R160, R4, c[0x0][0x2ec] ;  /* 0x0000bb0004a07a20 */ /* 0x000fe40000410000 */
[----:B------:R-:W-:Y:S04]  /*4910*/  FMUL.FTZ R159, R5, c[0x0][0x2ec] ;  /* 0x0000bb00059f7a20 */ /* 0x000fe80000410000 */
[----:B------:R-:W4:Y:S01]  /*4920*/  MUFU.TANH R160, R160 ;  /* 0x000000a000a07308 */ /* 0x000f220000002400 */
[----:B------:R-:W-:Y:S01]  /*4930*/  BAR.SYNC.DEFER_BLOCKING 0x0 ;  /* 0x0000000000007b1d */ /* 0x000fe20000010000 */
[----:B------:R-:W-:Y:S02]  /*4940*/  FMUL.FTZ R158, R6, c[0x0][0x2ec] ;  /* 0x0000bb00069e7a20 */ /* 0x000fe40000410000 */
[----:B------:R-:W-:Y:S02]  /*4950*/  FMUL.FTZ R156, R7, c[0x0][0x2ec] ;  /* 0x0000bb00079c7a20 */ /* 0x000fe40000410000 */
[----:B------:R-:W-:Y:S02]  /*4960*/  FMUL.FTZ R157, R8, c[0x0][0x2ec] ;  /* 0x0000bb00089d7a20 */ /* 0x000fe40000410000 */
[----:B------:R-:W-:Y:S02]  /*4970*/  FMUL.FTZ R161, R9, c[0x0][0x2ec] ;  /* 0x0000bb0009a17a20 */ /* 0x000fe40000410000 */
[----:B------:R-:W2:Y:S01]  /*4980*/  MUFU.TANH R159, R159 ;  /* 0x0000009f009f7308 */ /* 0x000ea20000002400 */
[----:B------:R-:W-:Y:S01]  /*4990*/  FMUL.FTZ R164, R10, c[0x0][0x2ec] ;  /* 0x0000bb000aa47a20 */ /* 0x000fe20000410000 */
[C---:B-1----:R-:W-:Y:S05]  /*49a0*/  HMMA.16816.F32 R20, R88.reuse, R92, R20 ;  /* 0x0000005c5814723c */ /* 0x042fea0000001814 */
[----:B------:R-:W-:Y:S03]  /*49b0*/  FMUL.FTZ R162, R11, c[0x0][0x2ec] ;  /* 0x0000bb000ba27a20 */ /* 0x000fe60000410000 */
[----:B------:R-:W1:Y:S01]  /*49c0*/  MUFU.TANH R158, R158 ;  /* 0x0000009e009e7308 */ /* 0x000e620000002400 */
[C---:B------:R-:W-:Y:S03]  /*49d0*/  HMMA.16816.F32 R24, R88.reuse, R94, R24 ;  /* 0x0000005e5818723c */ /* 0x040fe60000001818 */
[----:B------:R-:W-:Y:S02]  /*49e0*/  FMUL.FTZ R153, R12, c[0x0][0x2ec] ;  /* 0x0000bb000c997a20 */ /* 0x000fe40000410000 */
[----:B------:R-:W-:Y:S03]  /*49f0*/  FMUL.FTZ R151, R13, c[0x0][0x2ec] ;  /* 0x0000bb000d977a20 */ /* 0x000fe60000410000 */
[C---:B---3--:R-:W-:Y:S01]  /*4a00*/  HMMA.16816.F32 R28, R88.reuse, R96, R28 ;  /* 0x00000060581c723c */ /* 0x048fe2000000181c */
[----:B------:R-:W3:Y:S03]  /*4a10*/  MUFU.TANH R156, R156 ;  /* 0x0000009c009c7308 */ /* 0x000ee60000002400 */
        /* <DEDUP_REMOVED lines=10> */
[----:B------:R-:W-:Y:S02]  /*4ac0*/  FMUL.FTZ R137, R21, c[0x0][0x2ec] ;  /* 0x0000bb0015897a20 */ /* 0x000fe40000410000 */
[----:B--2---:R-:W-:Y:S02]  /*4ad0*/  FMUL.FTZ R138, R22, c[0x0][0x2ec] ;  /* 0x0000bb00168a7a20 */ /* 0x004fe40000410000 */
[----:B------:R-:W-:Y:S02]  /*4ae0*/  FMUL.FTZ R139, R23, c[0x0][0x2ec] ;  /* 0x0000bb00178b7a20 */ /* 0x000fe40000410000 */
[----:B------:R-:W-:Y:S01]  /*4af0*/  FMUL.FTZ R143, R24, c[0x0][0x2ec] ;  /* 0x0000bb00188f7a20 */ /* 0x000fe20000410000 */
[----:B------:R-:W2:Y:S01]  /*4b00*/  MUFU.TANH R164, R164 ;  /* 0x000000a400a47308 */ /* 0x000ea20000002400 */
        /* <DEDUP_REMOVED lines=99> */
.L_x_4829:
        /* <DEDUP_REMOVED lines=14> */
.L_x_4828:
        /* <DEDUP_REMOVED lines=34> */
[----:B------:R-:W-:Y:S08]  /*5440*/  SHFL.BFLY PT, R13, R6, 0x2, 0x1f ;  /* 0x0c401f00060d7f89 */ /* 0x000ff000000e0000 */
        /* <DEDUP_REMOVED lines=40> */
[----:B------:R-:W-:Y:S02]  /*56d0*/  FMUL.FTZ R16, R85, R68 ;  /* 0x0000004455107220 */ /* 0x000fe40000410000 */
[C---:B--2---:R-:W-:Y:S02]  /*56e0*/  FMUL.FTZ R6, R3.reuse, R82 ;  /* 0x0000005203067220 */ /* 0x044fe40000410000 */
[C---:B------:R-:W-:Y:S02]  /*56f0*/  FMUL.FTZ R7, R3.reuse, R83 ;  /* 0x0000005303077220 */ /* 0x040fe40000410000 */
[C---:B------:R-:W-:Y:S01]  /*5700*/  FMUL.FTZ R10, R3.reuse, R78 ;  /* 0x0000004e030a7220 */ /* 0x040fe20000410000 */
[----:B------:R-:W-:Y:S01]  /*5710*/  MUFU.EX2 R95, R95 ;  /* 0x0000005f005f7308 */ /* 0x000fe20000000800 */
[----:B------:R-:W-:Y:S02]  /*5720*/  FMUL.FTZ R11, R3, R79 ;  /* 0x0000004f030b7220 */ /* 0x000fe40000410000 */
[----:B------:R-:W-:Y:S01]  /*5730*/  FMUL.FTZ R17, R85, R69 ;  /* 0x0000004555117220 */ /* 0x000fe20000410000 */
[----:B------:R-:W-:Y:S01]  /*5740*/  LDSM.16.MT88.4 R76, [R108+0x6c00] ;  /* 0x006c00006c4c783b */ /* 0x000fe20000004200 */
[C---:B------:R-:W-:Y:S02]  /*5750*/  FMUL.FTZ R18, R3.reuse, R70 ;  /* 0x0000004603127220 */ /* 0x040fe40000410000 */
[----:B------:R-:W-:Y:S02]  /*5760*/  FMUL.FTZ R19, R3, R71 ;  /* 0x0000004703137220 */ /* 0x000fe40000410000 */
[C---:B------:R-:W-:Y:S01]  /*5770*/  FMUL.FTZ R24, R85.reuse, R60 ;  /* 0x0000003c55187220 */ /* 0x040fe20000410000 */
[----:B------:R-:W2:Y:S01]  /*5780*/  MUFU.EX2 R92, R92 ;  /* 0x0000005c005c7308 */ /* 0x000ea20000000800 */
[----:B------:R-:W-:Y:S01]  /*5790*/  FMUL.FTZ R25, R85, R61 ;  /* 0x0000003d55197220 */ /* 0x000fe20000410000 */
[----:B------:R-:W-:Y:S01]  /*57a0*/  LDSM.16.MT88.4 R68, [R87+0x6c00] ;  /* 0x006c00005744783b */ /* 0x000fe20000004200 */
[----:B------:R-:W-:Y:S01]  /*57b0*/  FMUL.FTZ R26, R3, R62 ;  /* 0x0000003e031a7220 */ /* 0x000fe20000410000 */
[----:B-1----:R-:W-:Y:S01]  /*57c0*/  F2FP.PACK_AB R80, R93, R102 ;  /* 0x000000665d50723e */ /* 0x002fe200000000ff */
[----:B------:R-:W-:Y:S02]  /*57d0*/  FMUL.FTZ R27, R3, R63 ;  /* 0x0000003f031b7220 */ /* 0x000fe40000410000 */
[C---:B------:R-:W-:Y:S02]  /*57e0*/  FMUL.FTZ R32, R85.reuse, R52 ;  /* 0x0000003455207220 */ /* 0x040fe40000410000 */
[----:B------:R-:W-:Y:S01]  /*57f0*/  FMUL.FTZ R33, R85, R53 ;  /* 0x0000003555217220 */ /* 0x000fe20000410000 */
[----:B------:R-:W-:Y:S01]  /*5800*/  MUFU.EX2 R91, R91 ;  /* 0x0000005b005b7308 */ /* 0x000fe20000000800 */
[----:B------:R-:W1:Y:S01]  /*5810*/  LDSM.16.MT88.4 R60, [R87+0x7000] ;  /* 0x00700000573c783b */ /* 0x000e620000004200 */
[C---:B------:R-:W-:Y:S02]  /*5820*/  FMUL.FTZ R34, R3.reuse, R54 ;  /* 0x0000003603227220 */ /* 0x040fe40000410000 */
[----:B------:R-:W-:Y:S02]  /*5830*/  FMUL.FTZ R35, R3, R55 ;  /* 0x0000003703237220 */ /* 0x000fe40000410000 */
[C---:B------:R-:W-:Y:S02]  /*5840*/  FMUL.FTZ R36, R85.reuse, R36 ;  /* 0x0000002455247220 */ /* 0x040fe40000410000 */
[----:B------:R-:W-:Y:S01]  /*5850*/  FMUL.FTZ R37, R85, R37 ;  /* 0x0000002555257220 */ /* 0x000fe20000410000 */
[----:B------:R-:W3:Y:S01]  /*5860*/  LDSM.16.MT88.4 R52, [R108+0x8000] ;  /* 0x008000006c34783b */ /* 0x000ee20000004200 */
[----:B------:R-:W4:Y:S01]  /*5870*/  MUFU.EX2 R90, R90 ;  /* 0x0000005a005a7308 */ /* 0x000f220000000800 */
        /* <DEDUP_REMOVED lines=15> */
[----:B----4-:R-:W-:Y:S01]  /*5970*/  F2FP.PACK_AB R82, R90, R91 ;  /* 0x0000005b5a52723e */ /* 0x010fe200000000ff */
[----:B------:R-:W-:Y:S02]  /*5980*/  FMUL.FTZ R47, R3, R47 ;  /* 0x0000002f032f7220 */ /* 0x000fe40000410000 */
        /* <DEDUP_REMOVED lines=8> */
[----:B------:R-:W4:Y:S01]  /*5a10*/  MUFU.EX2 R96, R96 ;  /* 0x0000006000607308 */ /* 0x000f220000000800 */
        /* <DEDUP_REMOVED lines=12> */
[----:B------:R-:W-:Y:S02]  /*5ae0*/  FMUL.FTZ R13, R85, R73 ;  /* 0x00000049550d7220 */ /* 0x000fe40000410000 */
[----:B------:R-:W-:Y:S02]  /*5af0*/  FFMA.FTZ R144, R144, c[0x0][0x23c], -R105 ;  /* 0x00008f0090907a23 */ /* 0x000fe40000010869 */
[C---:B------:R-:W-:Y:S03]  /*5b00*/  FMUL.FTZ R14, R3.reuse, R74 ;  /* 0x0000004a030e7220 */ /* 0x040fe60000410000 */
[----:B------:R-:W2:Y:S01]  /*5b10*/  MUFU.EX2 R94, R94 ;  /* 0x0000005e005e7308 */ /* 0x000ea20000000800 */
[C---:B------:R-:W-:Y:S02]  /*5b20*/  FMUL.FTZ R15, R3.reuse, R75 ;  /* 0x0000004b030f7220 */ /* 0x040fe40000410000 */
[----:B------:R-:W-:Y:S02]  /*5b30*/  FFMA.FTZ R95, R3, R134, R95 ;  /* 0x00000086035f7223 */ /* 0x000fe4000001005f */
[----:B------:R-:W-:Y:S02]  /*5b40*/  FFMA.FTZ R102, R85, R136, R102 ;  /* 0x0000008855667223 */ /* 0x000fe40000010066 */
        /* <DEDUP_REMOVED lines=14> */
[----:B------:R-:W-:Y:S02]  /*5c30*/  FADD.FTZ R92, R88, R89 ;  /* 0x00000059585c7221 */ /* 0x000fe40000010000 */
[--C-:B------:R-:W-:Y:S01]  /*5c40*/  FFMA.FTZ R66, R133, c[0x0][0x23c], -R104.reuse ;  /* 0x00008f0085427a23 */ /* 0x100fe20000010868 */
[C---:B------:R-:W-:Y:S03]  /*5c50*/  HMMA.16816.F32 R20, R80.reuse, R28, R20 ;  /* 0x0000001c5014723c */ /* 0x040fe60000001814 */
[--C-:B------:R-:W-:Y:S02]  /*5c60*/  FFMA.FTZ R65, R141, c[0x0][0x23c], -R104.reuse ;  /* 0x00008f008d417a23 */ /* 0x100fe40000010868 */
[----:B------:R-:W-:Y:S01]  /*5c70*/  FFMA.FTZ R104, R147, c[0x0][0x23c], -R104 ;  /* 0x00008f0093687a23 */ /* 0x000fe20000010868 */
[----:B------:R-:W-:Y:S01]  /*5c80*/  MUFU.EX2 R138, R138 ;  /* 0x0000008a008a7308 */ /* 0x000fe20000000800 */
[C---:B------:R-:W-:Y:S01]  /*5c90*/  FMUL.FTZ R28, R85.reuse, R56 ;  /* 0x00000038551c7220 */ /* 0x040fe20000410000 */
[C---:B------:R-:W-:Y:S04]  /*5ca0*/  HMMA.16816.F32 R24, R80.reuse, R30, R24 ;  /* 0x0000001e5018723c */ /* 0x040fe80000001818 */
[----:B------:R-:W-:Y:S01]  /*5cb0*/  FMUL.FTZ R29, R85, R57 ;  /* 0x00000039551d7220 */ /* 0x000fe20000410000 */
[----:B------:R-:W-:Y:S01]  /*5cc0*/  MOV R85, R2 ;  /* 0x0000000200557202 */ /* 0x000fe20000000f00 */
[--C-:B------:R-:W-:Y:S02]  /*5cd0*/  FFMA.FTZ R133, R142, c[0x0][0x23c], -R105.reuse ;  /* 0x00008f008e857a23 */ /* 0x100fe40000010869 */
[C---:B------:R-:W-:Y:S01]  /*5ce0*/  FMUL.FTZ R30, R3.reuse, R58 ;  /* 0x0000003a031e7220 */ /* 0x040fe20000410000 */
[----:B------:R-:W5:Y:S03]  /*5cf0*/  MUFU.EX2 R101, R101 ;  /* 0x0000006500657308 */ /* 0x000f660000000800 */
[----:B------:R-:W-:Y:S01]  /*5d00*/  FMUL.FTZ R31, R3, R59 ;  /* 0x0000003b031f7220 */ /* 0x000fe20000410000 */
[----:B------:R-:W-:Y:S01]  /*5d10*/  IADD3 R3, R132, -0x1, RZ ;  /* 0xffffffff84037810 */ /* 0x000fe20007ffe0ff */
[----:B------:R-:W-:Y:S01]  /*5d20*/  LDSM.16.MT88.4 R56, [R108+0x6400] ;  /* 0x006400006c38783b */ /* 0x000fe20000004200 */
[--C-:B------:R-:W-:Y:S02]  /*5d30*/  FFMA.FTZ R64, R86, c[0x0][0x23c], -R105.reuse ;  /* 0x00008f0056407a23 */ /* 0x100fe40000010869 */
[----:B------:R-:W-:Y:S01]  /*5d40*/  FFMA.FTZ R105, R84, c[0x0][0x23c], -R105 ;  /* 0x00008f0054697a23 */ /* 0x000fe20000010869 */
[----:B------:R-:W-:Y:S01]  /*5d50*/  MOV R132, R3 ;  /* 0x0000000300847202 */ /* 0x000fe20000000f00 */
[C---:B-1----:R-:W-:Y:S01]  /*5d60*/  HMMA.16816.F32 R28, R80.reuse, R60, R28 ;  /* 0x0000003c501c723c */ /* 0x042fe2000000181c */
[----:B------:R-:W-:Y:S02]  /*5d70*/  MUFU.EX2 R137, R137 ;  /* 0x0000008900897308 */ /* 0x000fe40000000800 */
[----:B------:R-:W-:Y:S05]  /*5d80*/  MOV R3, R0 ;  /* 0x0000000000037202 */ /* 0x000fea0000000f00 */
[C---:B------:R-:W-:Y:S01]  /*5d90*/  HMMA.16816.F32 R32, R80.reuse, R62, R32 ;  /* 0x0000003e5020723c */ /* 0x040fe20000001820 */
[----:B------:R-:W-:Y:S02]  /*5da0*/  LDSM.16.MT88.4 R60, [R87+0x6800] ;  /* 0x00680000573c783b */ /* 0x000fe40000004200 */
[----:B------:R-:W-:Y:S05]  /*5db0*/  MUFU.EX2 R106, R106 ;  /* 0x0000006a006a7308 */ /* 0x000fea0000000800 */
[C---:B---3--:R-:W-:Y:S05]  /*5dc0*/  HMMA.16816.F32 R36, R80.reuse, R52, R36 ;  /* 0x000000345024723c */ /* 0x048fea0000001824 */
[----:B------:R-:W-:Y:S03]  /*5dd0*/  MUFU.EX2 R139, R139 ;  /* 0x0000008b008b7308 */ /* 0x000fe60000000800 */
[C---:B------:R-:W-:Y:S01]  /*5de0*/  HMMA.16816.F32 R40, R80.reuse, R54, R40 ;  /* 0x000000365028723c */ /* 0x040fe20000001828 */
[----:B------:R-:W1:Y:S06]  /*5df0*/  LDSM.16.MT88.4 R52, [R87+0x8000] ;  /* 0x008000005734783b */ /* 0x000e6c0000004200 */
[----:B------:R-:W-:Y:S10]  /*5e00*/  MUFU.EX2 R103, R103 ;  /* 0x0000006700677308 */ /* 0x000ff40000000800 */
[----:B------:R-:W3:Y:S10]  /*5e10*/  MUFU.EX2 R100, R100 ;  /* 0x0000006400647308 */ /* 0x000ef40000000800 */
[----:B------:R-:W-:Y:S10]  /*5e20*/  MUFU.EX2 R140, R140 ;  /* 0x0000008c008c7308 */ /* 0x000ff40000000800 */
[----:B------:R-:W-:Y:S01]  /*5e30*/  MUFU.EX2 R141, R66 ;  /* 0x00000042008d7308 */ /* 0x000fe20000000800 */
[C---:B-1----:R-:W-:Y:S09]  /*5e40*/  HMMA.16816.F32 R44, R80.reuse, R52, R44 ;  /* 0x00000034502c723c */ /* 0x042ff2000000182c */
[----:B------:R-:W1:Y:S03]  /*5e50*/  MUFU.EX2 R86, R65 ;  /* 0x0000004100567308 */ /* 0x000e660000000800 */
[----:B----4-:R-:W-:Y:S01]  /*5e60*/  F2FP.PACK_AB R52, R96, R99 ;  /* 0x000000636034723e */ /* 0x010fe200000000ff */
[----:B------:R-:W-:Y:S03]  /*5e70*/  HMMA.16816.F32 R48, R80, R54, R48 ;  /* 0x000000365030723c */ /* 0x000fe60000001830 */
[----:B--2---:R-:W-:Y:S01]  /*5e80*/  F2FP.PACK_AB R53, R94, R97 ;  /* 0x000000615e35723e */ /* 0x004fe200000000ff */
[----:B------:R-:W-:Y:S03]  /*5e90*/  FADD.FTZ R99, R99, R102 ;  /* 0x0000006663637221 */ /* 0x000fe60000010000 */
[----:B-----5:R-:W-:Y:S01]  /*5ea0*/  F2FP.PACK_AB R54, R101, R98 ;  /* 0x000000626536723e */ /* 0x020fe200000000ff */
[----:B------:R-:W-:Y:S01]  /*5eb0*/  MUFU.EX2 R133, R133 ;  /* 0x0000008500857308 */ /* 0x000fe20000000800 */
[----:B---3--:R-:W-:Y:S03]  /*5ec0*/  F2FP.PACK_AB R55, R100, R103 ;  /* 0x000000676437723e */ /* 0x008fe600000000ff */
[----:B------:R-:W-:Y:S02]  /*5ed0*/  FADD.FTZ R97, R97, R92 ;  /* 0x0000005c61617221 */ /* 0x000fe40000010000 */
[----:B------:R-:W-:Y:S02]  /*5ee0*/  FADD.FTZ R99, R96, R99 ;  /* 0x0000006360637221 */ /* 0x000fe40000010000 */
[C---:B------:R-:W-:Y:S02]  /*5ef0*/  HMMA.16816.F32 R4, R52.reuse, R56, R4 ;  /* 0x000000383404723c */ /* 0x040fe40000001804 */
[----:B------:R-:W2:Y:S03]  /*5f00*/  MUFU.EX2 R84, R144 ;  /* 0x0000009000547308 */ /* 0x000ea60000000800 */
[----:B------:R-:W-:Y:S01]  /*5f10*/  FADD.FTZ R94, R94, R97 ;  /* 0x000000615e5e7221 */ /* 0x000fe20000010000 */
[----:B-1----:R-:W-:Y:S01]  /*5f20*/  F2FP.PACK_AB R88, R86, R141 ;  /* 0x0000008d5658723e */ /* 0x002fe200000000ff */
[----:B------:R-:W-:Y:S01]  /*5f30*/  FADD.FTZ R98, R98, R99 ;  /* 0x0000006362627221 */ /* 0x000fe20000010000 */
[C---:B------:R-:W-:Y:S01]  /*5f40*/  HMMA.16816.F32 R8, R52.reuse, R58, R8 ;  /* 0x0000003a3408723c */ /* 0x040fe20000001808 */
[----:B------:R-:W1:Y:S03]  /*5f50*/  LDSM.16.MT88.4 R56, [R87+0x6400] ;  /* 0x006400005738783b */ /* 0x000e660000004200 */
[----:B------:R-:W-:Y:S01]  /*5f60*/  MUFU.EX2 R135, R135 ;  /* 0x0000008700877308 */ /* 0x000fe20000000800 */
[----:B------:R-:W-:Y:S02]  /*5f70*/  FADD.FTZ R103, R103, R94 ;  /* 0x0000005e67677221 */ /* 0x000fe40000010000 */
[----:B------:R-:W-:Y:S02]  /*5f80*/  FADD.FTZ R101, R101, R98 ;  /* 0x0000006265657221 */ /* 0x000fe40000010000 */
[----:B------:R-:W-:Y:S05]  /*5f90*/  FADD.FTZ R100, R100, R103 ;  /* 0x0000006764647221 */ /* 0x000fea0000010000 */
        /* <DEDUP_REMOVED lines=74> */
.L_x_4826:
[----:B------:R-:W1:Y:S01]  /*6440*/  SHFL.BFLY PT, R5, R136, 0x2, 0x1f ;  /* 0x0c401f0088057f89 */ /* 0x000e6200000e0000 */
[----:B------:R-:W-:Y:S01]  /*6450*/  MOV R9, 0x3f800000 ;  /* 0x3f80000000097802 */ /* 0x000fe20000000f00 */
[----:B------:R-:W-:Y:S01]  /*6460*/  BSSY B0, `(.L_x_4831) ;  /* 0x00000b3000007945 */ /* 0x000fe20003800000 */
[----:B------:R-:W-:Y:S01]  /*6470*/  SHF.L.U32 R119, R119, 0x3, RZ ;  /* 0x0000000377777819 */ /* 0x000fe200000006ff */
[----:B------:R-:W2:Y:S01]  /*6480*/  SHFL.BFLY PT, R3, R134, 0x2, 0x1f ;  /* 0x0c401f0086037f89 */ /* 0x000ea200000e0000 */
[----:B------:R-:W-:-:S03]  /*6490*/  LEA R129, R129, R128, 0x4 ;  /* 0x0000008081817211 */ /* 0x000fc600078e20ff */
        /* <DEDUP_REMOVED lines=9> */
[----:B------:R-:W-:Y:S02]  /*6530*/  MOV R8, 0x3f800000 ;  /* 0x3f80000000087802 */ /* 0x000fe40000000f00 */
[----:B------:R-:W-:Y:S01]  /*6540*/  LOP3.LUT R10, R11, 0xfffffffc, RZ, 0xc0, !PT ;  /* 0xfffffffc0b0a7812 */ /* 0x000fe200078ec0ff */
[----:B---3--:R-:W-:Y:S01]  /*6550*/  FADD.FTZ R6, R3, R6 ;  /* 0x0000000603067221 */ /* 0x008fe20000010000 */
[----:B------:R-:W-:Y:S02]  /*6560*/  SHF.R.S32.HI R11, RZ, 0x2, R11 ;  /* 0x00000002ff0b7819 */ /* 0x000fe4000001140b */
[----:B------:R-:W-:Y:S02]  /*6570*/  LEA.HI R3, R4, R5, RZ, 0x5 ;  /* 0x0000000504037211 */ /* 0x000fe400078f28ff */
[----:B------:R-:W-:-:S02]  /*6580*/  SHF.R.S32.HI R12, RZ, 0x1f, R11 ;  /* 0x0000001fff0c7819 */ /* 0x000fc4000001140b */
[----:B------:R-:W-:Y:S02]  /*6590*/  FSETP.NE.FTZ.AND P3, PT, R7, RZ, PT ;  /* 0x000000ff0700720b */ /* 0x000fe40003f75000 */
[----:B------:R-:W-:Y:S02]  /*65a0*/  LEA.HI R12, R12, R11, RZ, 0x3 ;  /* 0x0000000b0c0c7211 */ /* 0x000fe400078f18ff */
[----:B------:R-:W-:Y:S02]  /*65b0*/  SHF.R.S32.HI R13, RZ, 0x5, R3 ;  /* 0x00000005ff0d7819 */ /* 0x000fe40000011403 */
[----:B------:R-:W-:Y:S02]  /*65c0*/  LOP3.LUT R12, R12, 0xfffffff8, RZ, 0xc0, !PT ;  /* 0xfffffff80c0c7812 */ /* 0x000fe400078ec0ff */
[----:B------:R-:W-:Y:S02]  /*65d0*/  IADD3 R10, -R10, R5, RZ ;  /* 0x000000050a0a7210 */ /* 0x000fe40007ffe1ff */
[----:B------:R-:W-:-:S02]  /*65e0*/  IADD3 R11, R11, -R12, RZ ;  /* 0x8000000c0b0b7210 */ /* 0x000fc40007ffe0ff */
[----:B------:R-:W-:Y:S01]  /*65f0*/  LEA R10, R13, R10, 0x8 ;  /* 0x0000000a0d0a7211 */ /* 0x000fe200078e40ff */
[----:B------:R-:W1:Y:S01]  /*6600*/  @P3 MUFU.RCP R9, R7 ;  /* 0x0000000700093308 */ /* 0x000e620000001000 */
[----:B------:R-:W-:Y:S02]  /*6610*/  LEA.HI R12, R11, R11, RZ, 0x1 ;  /* 0x0000000b0b0c7211 */ /* 0x000fe400078f08ff */
[----:B------:R-:W-:Y:S02]  /*6620*/  LEA.HI R13, R4, R5, RZ, 0x4 ;  /* 0x00000005040d7211 */ /* 0x000fe400078f20ff */
[----:B------:R-:W-:Y:S02]  /*6630*/  LOP3.LUT R14, R12, 0x1fffffe, RZ, 0xc0, !PT ;  /* 0x01fffffe0c0e7812 */ /* 0x000fe400078ec0ff */
[----:B------:R-:W-:Y:S01]  /*6640*/  FSETP.NE.FTZ.AND P2, PT, R6, RZ, PT ;  /* 0x000000ff0600720b */ /* 0x000fe20003f55000 */
[----:B------:R-:W-:Y:S01]  /*6650*/  @P3 MUFU.LG2 R7, R7 ;  /* 0x0000000700073308 */ /* 0x000fe20000000c00 */
[----:B------:R-:W-:-:S02]  /*6660*/  SHF.R.S32.HI R13, RZ, 0x4, R13 ;  /* 0x00000004ff0d7819 */ /* 0x000fc4000001140d */
[----:B------:R-:W-:Y:S02]  /*6670*/  IADD3 R11, R11, -R14, RZ ;  /* 0x8000000e0b0b7210 */ /* 0x000fe40007ffe0ff */
[----:B------:R-:W-:Y:S02]  /*6680*/  SHF.R.S32.HI R12, RZ, 0x1, R12 ;  /* 0x00000001ff0c7819 */ /* 0x000fe4000001140c */
[----:B------:R-:W-:Y:S01]  /*6690*/  SHF.L.U32 R13, R13, 0x6, RZ ;  /* 0x000000060d0d7819 */ /* 0x000fe200000006ff */
[----:B-1----:R-:W-:Y:S01]  /*66a0*/  FMUL.FTZ R80, R9, R80 ;  /* 0x0000005009507220 */ /* 0x002fe20000410000 */
[----:B------:R-:W-:Y:S01]  /*66b0*/  LEA R10, R11, R10, 0x4 ;  /* 0x0000000a0b0a7211 */ /* 0x000fe200078e20ff */
[----:B------:R-:W-:Y:S01]  /*66c0*/  FMUL.FTZ R81, R9, R81 ;  /* 0x0000005109517220 */ /* 0x000fe20000410000 */
[----:B------:R-:W-:Y:S01]  /*66d0*/  SHF.L.U32 R11, R12, 0x6, RZ ;  /* 0x000000060c0b7819 */ /* 0x000fe200000006ff */
[----:B------:R-:W1:Y:S01]  /*66e0*/  @P2 MUFU.RCP R8, R6 ;  /* 0x0000000600082308 */ /* 0x000e620000001000 */
[----:B------:R-:W-:Y:S01]  /*66f0*/  LOP3.LUT R14, R13, 0xc0, RZ, 0xc0, !PT ;  /* 0x000000c00d0e7812 */ /* 0x000fe200078ec0ff */
[C---:B------:R-:W-:Y:S01]  /*6700*/  FMUL.FTZ R76, R9.reuse, R76 ;  /* 0x0000004c094c7220 */ /* 0x040fe20000410000 */
[----:B------:R-:W-:Y:S01]  /*6710*/  LEA.HI R15, R4, R5, RZ, 0x6 ;  /* 0x00000005040f7211 */ /* 0x000fe200078f30ff */
[----:B------:R-:W-:Y:S01]  /*6720*/  FMUL.FTZ R77, R9, R77 ;  /* 0x0000004d094d7220 */ /* 0x000fe20000410000 */
[----:B------:R-:W-:Y:S01]  /*6730*/  LOP3.LUT R11, R11, 0xc0, RZ, 0xc0, !PT ;  /* 0x000000c00b0b7812 */ /* 0x000fe200078ec0ff */
[C---:B------:R-:W-:Y:S01]  /*6740*/  FMUL.FTZ R72, R9.reuse, R72 ;  /* 0x0000004809487220 */ /* 0x040fe20000410000 */
[----:B------:R-:W-:Y:S01]  /*6750*/  LOP3.LUT R13, R12, 0x1, RZ, 0xc0, !PT ;  /* 0x000000010c0d7812 */ /* 0x000fe200078ec0ff */
[----:B------:R-:W-:Y:S01]  /*6760*/  FMUL.FTZ R73, R9, R73 ;  /* 0x0000004909497220 */ /* 0x000fe20000410000 */
[----:B------:R-:W-:Y:S01]  /*6770*/  SHF.L.U32 R15, R15, 0x2, RZ ;  /* 0x000000020f0f7819 */ /* 0x000fe200000006ff */
[----:B------:R-:W-:Y:S01]  /*6780*/  FMUL.FTZ R68, R9, R68 ;  /* 0x0000004409447220 */ /* 0x000fe20000410000 */
[----:B------:R-:W-:Y:S01]  /*6790*/  LEA.HI R11, R11, R11, RZ, 0x1d ;  /* 0x0000000b0b0b7211 */ /* 0x000fe200078fe8ff */
[----:B------:R-:W-:Y:S01]  /*67a0*/  FMUL.FTZ R69, R9, R69 ;  /* 0x0000004509457220 */ /* 0x000fe20000410000 */
[----:B------:R-:W-:Y:S01]  /*67b0*/  ISETP.NE.U32.AND P1, PT, R13, 0x1, PT ;  /* 0x000000010d00780c */ /* 0x000fe20003f25070 */
[----:B------:R-:W-:Y:S01]  /*67c0*/  FMUL.FTZ R64, R9, R64 ;  /* 0x0000004009407220 */ /* 0x000fe20000410000 */
[----:B------:R-:W-:Y:S01]  /*67d0*/  LOP3.LUT R15, R15, 0x3fffff00, RZ, 0xc0, !PT ;  /* 0x3fffff000f0f7812 */ /* 0x000fe200078ec0ff */
[C---:B------:R-:W-:Y:S01]  /*67e0*/  FMUL.FTZ R65, R9.reuse, R65 ;  /* 0x0000004109417220 */ /* 0x040fe20000410000 */
[----:B------:R-:W-:Y:S01]  /*67f0*/  LEA R10, R10, R11, 0x1 ;  /* 0x0000000b0a0a7211 */ /* 0x000fe200078e08ff */
[C---:B------:R-:W-:Y:S01]  /*6800*/  FMUL.FTZ R60, R9.reuse, R60 ;  /* 0x0000003c093c7220 */ /* 0x040fe20000410000 */
        /* <DEDUP_REMOVED lines=9> */
[----:B------:R-:W-:Y:S01]  /*68a0*/  FMUL.FTZ R53, R9, R53 ;  /* 0x0000003509357220 */ /* 0x000fe20000410000 */
[----:B------:R-:W-:Y:S01]  /*68b0*/  LEA R117, R117, R118, 0x2 ;  /* 0x0000007675757211 */ /* 0x000fe200078e10ff */
[----:B------:R-:W-:Y:S01]  /*68c0*/  FMUL.FTZ R36, R9, R36 ;  /* 0x0000002409247220 */ /* 0x000fe20000410000 */
        /* <DEDUP_REMOVED lines=8> */
[----:B------:R-:W2:Y:S01]  /*6950*/  @P2 MUFU.LG2 R6, R6 ;  /* 0x0000000600062308 */ /* 0x000ea20000000c00 */
[----:B------:R-:W-:-:S02]  /*6960*/  FMUL.FTZ R45, R9, R45 ;  /* 0x0000002d092d7220 */ /* 0x000fc40000410000 */
[C---:B------:R-:W-:Y:S02]  /*6970*/  FMUL.FTZ R48, R9.reuse, R48 ;  /* 0x0000003009307220 */ /* 0x040fe40000410000 */
[----:B------:R-:W-:Y:S01]  /*6980*/  FMUL.FTZ R49, R9, R49 ;  /* 0x0000003109317220 */ /* 0x000fe20000410000 */
[----:B------:R-:W-:Y:S01]  /*6990*/  MOV R9, 0x40 ;  /* 0x0000004000097802 */ /* 0x000fe20000000f00 */
[C---:B-1----:R-:W-:Y:S02]  /*69a0*/  FMUL.FTZ R83, R8.reuse, R83 ;  /* 0x0000005308537220 */ /* 0x042fe40000410000 */
        /* <DEDUP_REMOVED lines=21> */
[----:B------:R-:W1:Y:S01]  /*6b00*/  S2R R11, SR_CTAID.Z ;  /* 0x00000000000b7919 */ /* 0x000e620000002700 */
        /* <DEDUP_REMOVED lines=12> */
[----:B------:R-:W3:Y:S04]  /*6bd0*/  S2R R9, SR_CTAID.Y ;  /* 0x0000000000097919 */ /* 0x000ee80000002600 */
        /* <DEDUP_REMOVED lines=16> */
[----:B------:R5:W-:Y:S04]  /*6ce0*/  STS.64 [R14+0x4000], R48 ;  /* 0x004000300e007388 */ /* 0x000be80000000a00 */
[----:B------:R1:W-:Y:S04]  /*6cf0*/  STS.64 [R14+0x4400], R50 ;  /* 0x004400320e007388 */ /* 0x0003e80000000a00 */
[----:B------:R-:W-:Y:S06]  /*6d00*/  BAR.SYNC.DEFER_BLOCKING 0x0 ;  /* 0x0000000000007b1d */ /* 0x000fec0000010000 */
[----:B----4-:R-:W4:Y:S01]  /*6d10*/  S2R R10, SR_CTAID.X ;  /* 0x00000000000a7919 */ /* 0x010f220000002500 */
[----:B-----5:R-:W-:Y:S01]  /*6d20*/  IADD3 R48, -R120, RZ, RZ ;  /* 0x000000ff78307210 */ /* 0x020fe20007ffe1ff */
[----:B---3--:R-:W-:Y:S01]  /*6d30*/  IMAD R120, R9, c[0x0][0x210], R120 ;  /* 0x0000840009787a24 */ /* 0x008fe200078e0278 */
[----:B------:R-:W-:Y:S01]  /*6d40*/  MOV R9, 0xff800000 ;  /* 0xff80000000097802 */ /* 0x000fe20000000f00 */
[----:B--2---:R-:W-:Y:S01]  /*6d50*/  @P2 FMUL.FTZ R49, R6, 0.69314718246459960938 ;  /* 0x3f31721806312820 */ /* 0x004fe20000410000 */
[----:B-1----:R-:W-:Y:S01]  /*6d60*/  LOP3.LUT R50, R3, 0xffffffe0, RZ, 0xc0, !PT ;  /* 0xffffffe003327812 */ /* 0x002fe200078ec0ff */
[----:B------:R-:W-:Y:S01]  /*6d70*/  IMAD R11, R48, c[0x0][0x1c0], R11 ;  /* 0x00007000300b7a24 */ /* 0x000fe200078e020b */
[----:B------:R-:W1:Y:S01]  /*6d80*/  LDS.128 R60, [R8.X4] ;  /* 0x00000000083c7984 */ /* 0x000e620000004c00 */
[----:B------:R-:W-:Y:S01]  /*6d90*/  MOV R3, 0xff800000 ;  /* 0xff80000000037802 */ /* 0x000fe20000000f00 */
[----:B------:R-:W-:Y:S01]  /*6da0*/  @P3 FFMA.FTZ R3, R2, c[0x0][0x238], R7 ;  /* 0x00008e0002033a23 */ /* 0x000fe20000010007 */
[----:B------:R-:W-:Y:S01]  /*6db0*/  IADD3 R50, -R50, R5, RZ ;  /* 0x0000000532327210 */ /* 0x000fe20007ffe1ff */
[----:B------:R-:W2:Y:S01]  /*6dc0*/  LDS.128 R56, [R8.X4+0x800] ;  /* 0x0008000008387984 */ /* 0x000ea20000004c00 */
[----:B------:R-:W-:-:S02]  /*6dd0*/  IMAD R11, R120, c[0x0][0x1c0], R11 ;  /* 0x00007000780b7a24 */ /* 0x000fc400078e020b */
[----:B------:R-:W-:Y:S01]  /*6de0*/  LOP3.LUT P0, RZ, R50, 0x3, RZ, 0xc0, !PT ;  /* 0x0000000332ff7812 */ /* 0x000fe2000780c0ff */
[----:B------:R-:W3:Y:S01]  /*6df0*/  LDS.128 R52, [R8.X4+0x1000] ;  /* 0x0010000008347984 */ /* 0x000ee20000004c00 */
[----:B------:R-:W-:-:S03]  /*6e00*/  @P2 FFMA.FTZ R9, R0, c[0x0][0x238], R49 ;  /* 0x00008e0000092a23 */ /* 0x000fc60000010031 */
        /* <DEDUP_REMOVED lines=12> */
[----:B--23--:R-:W-:Y:S01]  /*6ed0*/  IMAD.MOV.U32 R7, RZ, RZ, -0x40 ;  /* 0xffffffc0ff077424 */ /* 0x00cfe200078e00ff */
        /* <DEDUP_REMOVED lines=11> */
.L_x_4832:
[----:B--23--:R-:W-:Y:S05]  /*6f90*/  BSYNC B0 ;  /* 0x0000000000007941 */ /* 0x00cfea0003800000 */
.L_x_4831:
        /* <DEDUP_REMOVED lines=25> */
.L_x_4833:
        /* <DEDUP_REMOVED lines=13> */
.L_x_6159:


//--------------------- .text._ZN5flash24flash_fwd_splitkv_kernelI23Flash_fwd_kernel_traitsILi96ELi64ELi64ELi4ELb0ELb0EN7cutlass6half_tE19Flash_kernel_traitsILi96ELi64ELi64ELi4ES3_EELb1ELb0ELb0ELb0ELb1ELb0ELb0ELb0EEEvNS_16Flash_fwd_paramsE --------------------------
	.section	.text._ZN5flash24flash_fwd_splitkv_kernelI23Flash_fwd_kernel_traitsILi96ELi64ELi64ELi4ELb0ELb0EN7cutlass6half_tE19Flash_kernel_traitsILi96ELi64ELi64ELi4ES3_EELb1ELb0ELb0ELb0ELb1ELb0ELb0ELb0EEEvNS_16Flash_fwd_paramsE,"ax",@progbits
	.sectioninfo	@"SHI_REGISTERS=168"
	.align	128
        .global         _ZN5flash24flash_fwd_splitkv_kernelI23Flash_fwd_kernel_traitsILi96ELi64ELi64ELi4ELb0ELb0EN7cutlass6half_tE19Flash_kernel_traitsILi96ELi64ELi64ELi4ES3_EELb1ELb0ELb0ELb0ELb1ELb0ELb0ELb0EEEvNS_16Flash_fwd_paramsE
        .type           _ZN5flash24flash_fwd_splitkv_kernelI23Flash_fwd_kernel_traitsILi96ELi64ELi64ELi4ELb0ELb0EN7cutlass6half_tE19Flash_kernel_traitsILi96ELi64ELi64ELi4ES3_EELb1ELb0ELb0ELb0ELb1ELb0ELb0ELb0EEEvNS_16Flash_fwd_paramsE,@function
        .size           _ZN5flash24flash_fwd_splitkv_kernelI23Flash_fwd_kernel_traitsILi96ELi64ELi64ELi4ELb0ELb0EN7cutlass6half_tE19Flash_kernel_traitsILi96ELi64ELi64ELi4ES3_EELb1ELb0ELb0ELb0ELb1ELb0ELb0ELb0EEEvNS_16Flash_fwd_paramsE,(.L_x_6160 - _ZN5flash24flash_fwd_splitkv_kernelI23Flash_fwd_kernel_traitsILi96ELi64ELi64ELi4ELb0ELb0EN7cutlass6half_tE19Flash_kernel_traitsILi96ELi64ELi64ELi4ES3_EELb1ELb0ELb0ELb0ELb1ELb0ELb0ELb0EEEvNS_16Flash_fwd_paramsE)
        .other          _ZN5flash24flash_fwd_splitkv_kernelI23Flash_fwd_kernel_traitsILi96ELi64ELi64ELi4ELb0ELb0EN7cutlass6half_tE19Flash_kernel_traitsILi96ELi64ELi64ELi4ES3_EELb1ELb0ELb0ELb0ELb1ELb0ELb0ELb0EEEvNS_16Flash_fwd_paramsE,@"STO_CUDA_ENTRY STV_DEFAULT"
_ZN5flash24flash_fwd_splitkv_kernelI23Flash_fwd_kernel_traitsILi96ELi64ELi64ELi4ELb0ELb0EN7cutlass6half_tE19Flash_kernel_traitsILi96ELi64ELi64ELi4ES3_EELb1ELb0ELb0ELb0ELb1ELb0ELb0ELb0EEEvNS_16Flash_fwd_paramsE:
.text._ZN5flash24flash_fwd_splitkv_kernelI23Flash_fwd_kernel_traitsILi96ELi64ELi64ELi4ELb0ELb0EN7cutlass6half_tE19Flash_kernel_traitsILi96ELi64ELi64ELi4ES3_EELb1ELb0ELb0ELb0ELb1ELb0ELb0ELb0EEEvNS_16Flash_fwd_paramsE:
        /* <DEDUP_REMOVED lines=24> */
[----:B------:R-:W4:Y:S04]  /*0180*/  S2R R20, SR_CTAID.Z ;  /* 0x0000000000147919 */ /* 0x000f280000002700 */
[----:B------:R-:W1:Y:S01]  /*0190*/  S2R R88, SR_TID.X ;  /* 0x0000000000587919 */ /* 0x000e620000002100 */
[----:B------:R-:W-:Y:S01]  /*01a0*/  ISETP.NE.AND.EX P0, PT, RZ, c[0x0][0x24c], PT, P0 ;  /* 0x00009300ff007a0c */ /* 0x000fe20003f05300 */
[----:B--2---:R-:W-:-:S02]  /*01b0*/  @P2 IMAD.IADD R126, R126, 0x1, -R123 ;  /* 0x000000017e7e2824 */ /* 0x004fc400078e0a7b */
[----:B------:R-:W-:-:S10]  /*01c0*/  @!P2 IMAD.MOV.U32 R126, RZ, RZ, c[0x0][0x214] ;  /* 0x00008500ff7ea624 */ /* 0x000fd400078e00ff */
[----:B------:R-:W-:Y:S05]  /*01d0*/  @!P0 BRA `(.L_x_4834) ;  /* 0x0000004000008947 */ /* 0x000fea0003800000 */
[----:B-1-34-:R-:W2:Y:S02]  /*01e0*/  @P3 LDG.E R7, [R8.64+0x4] ;  /* 0x0000040808073981 */ /* 0x01aea4000c1e1900 */
[----:B--2--5:R-:W-:-:S06]  /*01f0*/  @P3 IADD3 R4, R7, -R10, RZ ;  /* 0x8000000a07043210 */ /* 0x024fcc0007ffe0ff */
[----:B------:R1:W5:Y:S01]  /*0200*/  @!P3 LDG.E R4, [R8.64] ;  /* 0x000000080804b981 */ /* 0x000362000c1e1900 */
[----:B------:R-:W-:Y:S05]  /*0210*/  BRA `(.L_x_4835) ;  /* 0x0000001000007947 */ /* 0x000fea0003800000 */
.L_x_4834:
[----:B-1-34-:R-:W-:Y:S02]  /*0220*/  MOV R4, c[0x0][0x218] ;  /* 0x0000860000047a02 */ /* 0x01afe40000000f00 */
.L_x_4835:
        /* <DEDUP_REMOVED lines=15> */
[----:B-1----:R-:W-:Y:S02]  /*0320*/  IADD3 R9, R81, 0x3f, RZ ;  /* 0x0000003f51097810 */ /* 0x002fe40007ffe0ff */
        /* <DEDUP_REMOVED lines=40> */
[----:B------:R-:W-:Y:S02]  /*05b0*/  IMAD R0, R3, c[0x0][0x1c0], R20 ;  /* 0x0000700003007a24 */ /* 0x000fe400078e0214 */
[C---:B------:R-:W-:Y:S01]  /*05c0*/  IMAD R7, R20.reuse, c[0x0][0x1f4], R7 ;  /* 0x00007d0014077a24 */ /* 0x040fe200078e0207 */
[----:B------:R-:W-:Y:S01]  /*05d0*/  ISETP.GE.AND P0, PT, R5, R126, PT ;  /* 0x0000007e0500720c */ /* 0x000fe20003f06270 */
[----:B------:R-:W-:-:S04]  /*05e0*/  IMAD.WIDE.U32 R8, R20, c[0x0][0x1f0], R8 ;  /* 0x00007c0014087a25 */ /* 0x000fc800078e0008 */
[----:B------:R-:W-:Y:S01]  /*05f0*/  IMAD R91, R0, c[0x0][0x214], R91 ;  /* 0x00008500005b7a24 */ /* 0x000fe200078e025b */
[----:B------:R-:W-:Y:S02]  /*0600*/  SHF.R.S32.HI R0, RZ, 0x1f, R5 ;  /* 0x0000001fff007819 */ /* 0x000fe40000011405 */
        /* <DEDUP_REMOVED lines=12> */
.L_x_4838:
[----:B------:R-:W-:Y:S05]  /*06d0*/  BSYNC B0 ;  /* 0x0000000000007941 */ /* 0x000fea0003800000 */
.L_x_4837:
        /* <DEDUP_REMOVED lines=16> */
.L_x_4840:
[----:B------:R-:W-:Y:S05]  /*07e0*/  BSYNC B0 ;  /* 0x0000000000007941 */ /* 0x000fea0003800000 */
.L_x_4839:
        /* <DEDUP_REMOVED lines=13> */
.L_x_4836:
        /* <DEDUP_REMOVED lines=92> */
.L_x_4841:
        /* <DEDUP_REMOVED lines=17> */
.L_x_4843:
        /* <DEDUP_REMOVED lines=16> */
[----:B------:R-:W-:Y:S01]  /*1090*/  IMAD.HI.U32 R4, R13, R2, RZ ;  /* 0x000000020d047227 */ /* 0x000fe200078e00ff */
[----:B------:R-:W-:-:S03]  /*10a0*/  SHF.R.S32.HI R13, RZ, 0x1f, R15 ;  /* 0x0000001fff0d7819 */ /* 0x000fc6000001140f */
[----:B------:R-:W-:-:S04]  /*10b0*/  IMAD.MOV R9, RZ, RZ, -R4 ;  /* 0x000000ffff097224 */ /* 0x000fc800078e0a04 */
[----:B------:R-:W-:Y:S01]  /*10c0*/  IMAD R9, R8, R9, R2 ;  /* 0x0000000908097224 */ /* 0x000fe200078e0202 */
[----:B------:R-:W-:-:S04]  /*10d0*/  LOP3.LUT R2, R20, c[0x0][0x1c8], RZ, 0x3c, !PT ;  /* 0x0000720014027a12 */ /* 0x000fc800078e3cff */
[----:B------:R-:W-:Y:S02]  /*10e0*/  ISETP.GT.U32.AND P0, PT, R8, R9, PT ;  /* 0x000000090800720c */ /* 0x000fe40003f04070 */
[----:B------:R-:W-:Y:S01]  /*10f0*/  ISETP.GE.AND P1, PT, R2, RZ, PT ;  /* 0x000000ff0200720c */ /* 0x000fe20003f26270 */
[----:B------:R-:W-:-:S10]  /*1100*/  IMAD R2, R13, c[0x0][0x198], RZ ;  /* 0x000066000d027a24 */ /* 0x000fd400078e02ff */
[-C--:B------:R-:W-:Y:S02]  /*1110*/  @!P0 IADD3 R9, R9, -R8.reuse, RZ ;  /* 0x8000000809098210 */ /* 0x080fe40007ffe0ff */
[----:B------:R-:W-:Y:S02]  /*1120*/  @!P0 IADD3 R4, R4, 0x1, RZ ;  /* 0x0000000104048810 */ /* 0x000fe40007ffe0ff */
[----:B------:R-:W-:Y:S01]  /*1130*/  ISETP.GE.U32.AND P2, PT, R9, R8, PT ;  /* 0x000000080900720c */ /* 0x000fe20003f46070 */
[----:B------:R-:W-:Y:S01]  /*1140*/  IMAD R9, R15, c[0x0][0x19c], R2 ;  /* 0x000067000f097a24 */ /* 0x000fe200078e0202 */
[----:B------:R-:W-:-:S03]  /*1150*/  ISETP.NE.AND P0, PT, RZ, c[0x0][0x1c8], PT ;  /* 0x00007200ff007a0c */ /* 0x000fc60003f05270 */
[----:B------:R-:W-:-:S08]  /*1160*/  IMAD.IADD R83, R7, 0x1, R9 ;  /* 0x0000000107537824 */ /* 0x000fd000078e0209 */
[----:B------:R-:W-:-:S05]  /*1170*/  @P2 IADD3 R4, R4, 0x1, RZ ;  /* 0x0000000104042810 */ /* 0x000fca0007ffe0ff */
[----:B------:R-:W-:Y:S01]  /*1180*/  @!P1 IMAD.MOV R4, RZ, RZ, -R4 ;  /* 0x000000ffff049224 */ /* 0x000fe200078e0a04 */
        /* <DEDUP_REMOVED lines=17> */
.L_x_4842:
[----:B------:R-:W-:Y:S01]  /*12a0*/  ISETP.NE.AND P0, PT, R123, -0x1, PT ;  /* 0xffffffff7b00780c */ /* 0x000fe20003f05270 */
[----:B------:R-:W-:Y:S01]  /*12b0*/  IMAD.IADD R122, R126, 0x1, -R91 ;  /* 0x000000017e7a7824 */ /* 0x000fe200078e0a5b */
[----:B------:R-:W-:Y:S01]  /*12c0*/  SHF.R.S32.HI R93, RZ, 0x1f, R88 ;  /* 0x0000001fff5d7819 */ /* 0x000fe20000011458 */
[----:B------:R-:W-:Y:S01]  /*12d0*/  IMAD R25, R25, c[0x0][0x1b8], RZ ;  /* 0x00006e0019197a24 */ /* 0x000fe200078e02ff */
[----:B------:R-:W-:Y:S01]  /*12e0*/  IADD3 R124, R100, -0x1, RZ ;  /* 0xffffffff647c7810 */ /* 0x000fe20007ffe0ff */
[----:B------:R-:W-:Y:S01]  /*12f0*/  ULDC.64 UR4, c[0x0][0x198] ;  /* 0x0000660000047ab9 */ /* 0x000fe20000000a00 */
[CC--:B------:R-:W-:Y:S01]  /*1300*/  LEA.HI R9, R93.reuse, R88.reuse, RZ, 0x3 ;  /* 0x000000585d097211 */ /* 0x0c0fe200078f18ff */
[----:B------:R-:W-:Y:S01]  /*1310*/  USHF.L.U32 UR7, UR4, 0x5, URZ ;  /* 0x0000000504077899 */ /* 0x000fe2000800063f */
[----:B------:R-:W-:Y:S01]  /*1320*/  LEA.HI R8, R93, R88, RZ, 0x4 ;  /* 0x000000585d087211 */ /* 0x000fe200078f20ff */
[----:B------:R-:W-:Y:S01]  /*1330*/  UMOV UR6, 0x5 ;  /* 0x0000000500067882 */ /* 0x000fe20000000000 */
[----:B------:R-:W-:Y:S01]  /*1340*/  SHF.R.S32.HI R17, RZ, 0x3, R9 ;  /* 0x00000003ff117819 */ /* 0x000fe20000011409 */
[----:B------:R-:W-:Y:S01]  /*1350*/  USHF.L.U64.HI UR5, UR4, UR6, UR5 ;  /* 0x0000000604057299 */ /* 0x000fe20008010205 */
[----:B------:R-:W-:Y:S01]  /*1360*/  SHF.R.S32.HI R14, RZ, 0x4, R8 ;  /* 0x00000004ff0e7819 */ /* 0x000fe20000011408 */
[----:B------:R-:W-:Y:S01]  /*1370*/  @!P0 IMAD.WIDE.U32 R6, R3, c[0x0][0x178], RZ ;  /* 0x00005e0003068a25 */ /* 0x000fe200078e00ff */
[----:B-----5:R-:W-:-:S02]  /*1380*/  @!P0 SHF.R.S32.HI R0, RZ, 0x1f, R3 ;  /* 0x0000001fff008819 */ /* 0x020fc40000011403 */
[----:B------:R-:W-:Y:S01]  /*1390*/  LEA.HI R11, R8, R14, RZ, 0x1 ;  /* 0x0000000e080b7211 */ /* 0x000fe200078f08ff */
[----:B------:R-:W-:Y:S01]  /*13a0*/  @P0 IMAD.WIDE.U32 R30, R123, c[0x0][0x190], RZ ;  /* 0x000064007b1e0a25 */ /* 0x000fe200078e00ff */
[----:B------:R-:W-:Y:S02]  /*13b0*/  SHF.R.S32.HI R23, RZ, 0x1f, R20 ;  /* 0x0000001fff177819 */ /* 0x000fe40000011414 */
[----:B------:R-:W-:Y:S01]  /*13c0*/  LOP3.LUT R11, R11, 0xfffffffe, RZ, 0xc0, !PT ;  /* 0xfffffffe0b0b7812 */ /* 0x000fe200078ec0ff */
[----:B------:R-:W-:Y:S02]  /*13d0*/  @!P0 IMAD R0, R0, c[0x0][0x178], RZ ;  /* 0x00005e0000008a24 */ /* 0x000fe400078e02ff */
[----:B------:R-:W-:Y:S02]  /*13e0*/  @!P0 IMAD.MOV.U32 R30, RZ, RZ, R6 ;  /* 0x000000ffff1e8224 */ /* 0x000fe400078e0006 */
[----:B------:R-:W-:Y:S01]  /*13f0*/  @!P0 IMAD R0, R3, c[0x0][0x17c], R0 ;  /* 0x00005f0003008a24 */ /* 0x000fe200078e0200 */
[-C--:B------:R-:W-:Y:S01]  /*1400*/  LEA.HI R3, R93, R88.reuse, RZ, 0x2 ;  /* 0x000000585d037211 */ /* 0x080fe200078f10ff */
[----:B------:R-:W-:Y:S01]  /*1410*/  IMAD.SHL.U32 R27, R17, 0x40, RZ ;  /* 0x00000040111b7824 */ /* 0x000fe200078e00ff */
[----:B------:R-:W-:Y:S01]  /*1420*/  LEA.HI R93, R93, R88, RZ, 0x5 ;  /* 0x000000585d5d7211 */ /* 0x000fe200078f28ff */
[----:B------:R-:W-:Y:S01]  /*1430*/  @P0 IMAD R12, R123, c[0x0][0x194], R31 ;  /* 0x000065007b0c0a24 */ /* 0x000fe200078e021f */
[----:B------:R-:W-:Y:S01]  /*1440*/  LOP3.LUT R19, R3, 0xfffffffc, RZ, 0xc0, !PT ;  /* 0xfffffffc03137812 */ /* 0x000fe200078ec0ff */
[----:B------:R-:W-:Y:S01]  /*1450*/  @!P0 IMAD.IADD R12, R7, 0x1, R0 ;  /* 0x00000001070c8824 */ /* 0x000fe200078e0200 */
[----:B------:R-:W-:Y:S01]  /*1460*/  LOP3.LUT R27, R27, 0xc0, RZ, 0xc0, !PT ;  /* 0x000000c01b1b7812 */ /* 0x000fe200078ec0ff */
[----:B------:R-:W-:Y:S01]  /*1470*/  IMAD.IADD R11, R14, 0x1, -R11 ;  /* 0x000000010e0b7824 */ /* 0x000fe200078e0a0b */
[----:B------:R-:W-:Y:S01]  /*1480*/  SHF.R.S32.HI R6, RZ, 0x2, R3 ;  /* 0x00000002ff067819 */ /* 0x000fe20000011403 */
[----:B------:R-:W-:Y:S01]  /*1490*/  IMAD.IADD R128, R88, 0x1, -R19 ;  /* 0x0000000158807824 */ /* 0x000fe200078e0a13 */
[----:B------:R-:W-:Y:S01]  /*14a0*/  SHF.R.U32.HI R14, RZ, 0x3, R27 ;  /* 0x00000003ff0e7819 */ /* 0x000fe2000001161b */
[----:B------:R-:W-:Y:S01]  /*14b0*/  IMAD.SHL.U32 R0, R124, 0x40, RZ ;  /* 0x000000407c007824 */ /* 0x000fe200078e00ff */
[----:B------:R-:W-:Y:S01]  /*14c0*/  IADD3 R16, R6, 0x20, RZ ;  /* 0x0000002006107810 */ /* 0x000fe20007ffe0ff */
[----:B------:R-:W-:Y:S01]  /*14d0*/  IMAD.SHL.U32 R128, R128, 0x8, RZ ;  /* 0x0000000880807824 */ /* 0x000fe200078e00ff */
[----:B------:R-:W-:Y:S01]  /*14e0*/  LEA.HI R125, R3, R6, RZ, 0x1 ;  /* 0x00000006037d7211 */ /* 0x000fe200078f08ff */
[----:B------:R-:W-:Y:S01]  /*14f0*/  IMAD.IADD R5, R81, 0x1, -R0 ;  /* 0x0000000151057824 */ /* 0x000fe200078e0a00 */
[----:B------:R-:W-:Y:S01]  /*1500*/  ISETP.GE.AND P5, PT, R16, R122, PT ;  /* 0x0000007a1000720c */ /* 0x000fe20003fa6270 */
[----:B------:R-:W-:Y:S01]  /*1510*/  IMAD R23, R23, c[0x0][0x1a8], RZ ;  /* 0x00006a0017177a24 */ /* 0x000fe200078e02ff */
[C---:B------:R-:W-:Y:S01]  /*1520*/  IADD3 R26, P1, R128.reuse, R26, RZ ;  /* 0x0000001a801a7210 */ /* 0x040fe20007f3e0ff */
[----:B------:R-:W-:Y:S01]  /*1530*/  IMAD.SHL.U32 R17, R17, 0x8, RZ ;  /* 0x0000000811117824 */ /* 0x000fe200078e00ff */
[----:B------:R-:W-:Y:S01]  /*1540*/  IADD3 R82, P4, R128, R82, RZ ;  /* 0x0000005280527210 */ /* 0x000fe20007f9e0ff */
[----:B------:R-:W-:Y:S01]  /*1550*/  IMAD R23, R20, c[0x0][0x1ac], R23 ;  /* 0x00006b0014177a24 */ /* 0x000fe200078e0217 */
[----:B------:R-:W-:-:S02]  /*1560*/  SHF.R.S32.HI R19, RZ, 0x1f, R128 ;  /* 0x0000001fff137819 */ /* 0x000fc40000011480 */
[----:B------:R-:W-:Y:S02]  /*1570*/  IADD3 R30, P0, R128, R30, RZ ;  /* 0x0000001e801e7210 */ /* 0x000fe40007f1e0ff */
[----:B------:R-:W-:Y:S01]  /*1580*/  LOP3.LUT R21, R27, 0x18, R128, 0xf8, !PT ;  /* 0x000000181b157812 */ /* 0x000fe200078ef880 */
[C---:B------:R-:W-:Y:S01]  /*1590*/  IMAD.X R27, R19.reuse, 0x1, R10, P1 ;  /* 0x00000001131b7824 */ /* 0x040fe200008e060a */
[----:B------:R-:W-:Y:S01]  /*15a0*/  ISETP.GE.AND P3, PT, R16, R5, PT ;  /* 0x000000051000720c */ /* 0x000fe20003f66270 */
[----:B------:R-:W-:Y:S01]  /*15b0*/  IMAD.X R83, R19, 0x1, R2, P4 ;  /* 0x0000000113537824 */ /* 0x000fe200020e0602 */
[----:B------:R-:W-:Y:S01]  /*15c0*/  LOP3.LUT R2, R21, R14, RZ, 0x3c, !PT ;  /* 0x0000000e15027212 */ /* 0x000fe200078e3cff */
[----:B------:R-:W-:Y:S01]  /*15d0*/  IMAD.X R31, R19, 0x1, R12, P0 ;  /* 0x00000001131f7824 */ /* 0x000fe200000e060c */
[----:B------:R-:W-:Y:S01]  /*15e0*/  LOP3.LUT R19, R9, 0xfffffff8, RZ, 0xc0, !PT ;  /* 0xfffffff809137812 */ /* 0x000fe200078ec0ff */
[----:B------:R-:W-:Y:S01]  /*15f0*/  IMAD.WIDE.U32 R26, R4, c[0x0][0x1b8], R26 ;  /* 0x00006e00041a7a25 */ /* 0x000fe200078e001a */
[----:B------:R-:W-:-:S02]  /*1600*/  LOP3.LUT R21, R8, 0xfffffff0, RZ, 0xc0, !PT ;  /* 0xfffffff008157812 */ /* 0x000fc400078ec0ff */
[----:B------:R-:W-:Y:S01]  /*1610*/  ISETP.GE.AND P2, PT, R16, R5, PT ;  /* 0x000000051000720c */ /* 0x000fe20003f46270 */
[----:B------:R-:W-:Y:S01]  /*1620*/  IMAD.IADD R19, R88, 0x1, -R19 ;  /* 0x0000000158137824 */ /* 0x000fe200078e0a13 */
[----:B------:R-:W-:Y:S01]  /*1630*/  ISETP.GE.AND P0, PT, R6, R122, PT ;  /* 0x0000007a0600720c */ /* 0x000fe20003f06270 */
[----:B------:R-:W-:Y:S01]  /*1640*/  IMAD.IADD R21, R88, 0x1, -R21 ;  /* 0x0000000158157824 */ /* 0x000fe200078e0a15 */
[----:B------:R-:W-:Y:S01]  /*1650*/  SHF.R.S32.HI R7, RZ, 0x1f, R6 ;  /* 0x0000001fff077819 */ /* 0x000fe20000011406 */
[----:B------:R-:W-:Y:S01]  /*1660*/  IMAD.WIDE.U32 R82, R6, c[0x0][0x198], R82 ;  /* 0x0000660006527a25 */ /* 0x000fe200078e0052 */
[----:B------:R-:W-:Y:S02]  /*1670*/  LEA.HI R3, R19, R19, RZ, 0x1 ;  /* 0x0000001313037211 */ /* 0x000fe400078f08ff */
[----:B------:R-:W-:Y:S01]  /*1680*/  LEA.HI R16, R21, R21, RZ, 0x1 ;  /* 0x0000001515107211 */ /* 0x000fe200078f08ff */
[----:B------:R-:W-:Y:S01]  /*1690*/  IMAD.WIDE R28, R29, 0x40, R6 ;  /* 0x000000401d1c7825 */ /* 0x000fe200078e0206 */
[----:B------:R-:W-:-:S02]  /*16a0*/  LOP3.LUT R8, R3, 0x3fffffe, RZ, 0xc0, !PT ;  /* 0x03fffffe03087812 */ /* 0x000fc400078ec0ff */
[----:B------:R-:W-:Y:S02]  /*16b0*/  LOP3.LUT R90, R16, 0x7fffffe, RZ, 0xc0, !PT ;  /* 0x07fffffe105a7812 */ /* 0x000fe400078ec0ff */
[----:B------:R-:W-:Y:S01]  /*16c0*/  SHF.R.S32.HI R10, RZ, 0x1f, R21 ;  /* 0x0000001fff0a7819 */ /* 0x000fe20000011415 */
[----:B------:R-:W-:Y:S01]  /*16d0*/  IMAD.IADD R8, R19, 0x1, -R8 ;  /* 0x0000000113087824 */ /* 0x000fe200078e0a08 */
[----:B------:R-:W-:Y:S01]  /*16e0*/  LOP3.LUT R125, R125, 0x7fffffe, RZ, 0xc0, !PT ;  /* 0x07fffffe7d7d7812 */ /* 0x000fe200078ec0ff */
[----:B------:R-:W-:Y:S01]  /*16f0*/  IMAD.IADD R90, R21, 0x1, -R90 ;  /* 0x00000001155a7824 */ /* 0x000fe200078e0a5a */
[--C-:B------:R-:W-:Y:S02]  /*1700*/  SHF.R.S32.HI R19, RZ, 0x1, R16.reuse ;  /* 0x00000001ff137819 */ /* 0x100fe40000011410 */
[----:B------:R-:W-:Y:S01]  /*1710*/  SHF.R.S32.HI R16, RZ, 0x1f, R16 ;  /* 0x0000001fff107819 */ /* 0x000fe20000011410 */
[----:B------:R-:W-:Y:S01]  /*1720*/  IMAD.IADD R125, R6, 0x1, -R125 ;  /* 0x00000001067d7824 */ /* 0x000fe200078e0a7d */
[----:B------:R-:W-:Y:S01]  /*1730*/  LEA.HI R9, R10, R21, RZ, 0x3 ;  /* 0x000000150a097211 */ /* 0x000fe200078f18ff */
[----:B------:R-:W-:Y:S01]  /*1740*/  IMAD.WIDE.U32 R20, R20, c[0x0][0x1a8], R30 ;  /* 0x00006a0014147a25 */ /* 0x000fe200078e001e */
[----:B------:R-:W-:-:S02]  /*1750*/  SHF.R.S32.HI R92, RZ, 0x5, R93 ;  /* 0x00000005ff5c7819 */ /* 0x000fc4000001145d */
[----:B------:R-:W-:Y:S01]  /*1760*/  SHF.R.S32.HI R3, RZ, 0x1, R3 ;  /* 0x00000001ff037819 */ /* 0x000fe20000011403 */
[----:B------:R-:W-:Y:S01]  /*1770*/  @!P0 IMAD R10, R29, c[0x0][0x190], RZ ;  /* 0x000064001d0a8a24 */ /* 0x000fe200078e02ff */
[----:B------:R-:W-:Y:S01]  /*1780*/  LEA.HI R16, R16, R19, RZ, 0x2 ;  /* 0x0000001310107211 */ /* 0x000fe200078f10ff */
[----:B------:R-:W-:Y:S01]  /*1790*/  IMAD.IADD R21, R21, 0x1, R23 ;  /* 0x0000000115157824 */ /* 0x000fe200078e0217 */
[----:B------:R-:W-:Y:S01]  /*17a0*/  @!P5 IADD3 R14, P1, R28, 0x20, RZ ;  /* 0x000000201c0ed810 */ /* 0x000fe20007f3e0ff */
[----:B------:R-:W-:Y:S01]  /*17b0*/  IMAD R125, R92, 0x8, R125 ;  /* 0x000000085c7d7824 */ /* 0x000fe200078e027d */
[----:B------:R-:W-:Y:S01]  /*17c0*/  LOP3.LUT R16, R16, 0xfffffffc, RZ, 0xc0, !PT ;  /* 0xfffffffc10107812 */ /* 0x000fe200078ec0ff */
[----:B------:R-:W-:Y:S01]  /*17d0*/  IMAD.SHL.U32 R120, R3, 0x40, RZ ;  /* 0x0000004003787824 */ /* 0x000fe200078e00ff */
[----:B------:R-:W-:Y:S01]  /*17e0*/  ISETP.GE.AND P4, PT, R6, R5, PT ;  /* 0x000000050600720c */ /* 0x000fe20003f86270 */
[C---:B------:R-:W-:Y:S01]  /*17f0*/  @!P0 IMAD R10, R28.reuse, c[0x0][0x194], R10 ;  /* 0x000065001c0a8a24 */ /* 0x040fe200078e020a */
[----:B------:R-:W-:Y:S01]  /*1800*/  LOP3.LUT R93, R93, 0xffffffe0, RZ, 0xc0, !PT ;  /* 0xffffffe05d5d7812 */ /* 0x000fe200078ec0ff */
[----:B------:R-:W-:Y:S01]  /*1810*/  @!P0 IMAD.WIDE.U32 R22, R28, c[0x0][0x190], R20 ;  /* 0x000064001c168a25 */ /* 0x000fe200078e0014 */
[----:B------:R-:W-:-:S03]  /*1820*/  LOP3.LUT R120, R120, 0xc0, RZ, 0xc0, !PT ;  /* 0x000000c078787812 */ /* 0x000fc600078ec0ff */
[----:B------:R-:W-:Y:S01]  /*1830*/  IMAD.U32 R125, R125, 0x20, R2 ;  /* 0x000000207d7d7824 */ /* 0x000fe200078e0002 */
[----:B------:R-:W-:Y:S01]  /*1840*/  LOP3.LUT R17, R120, 0x8, R17, 0xf8, !PT ;  /* 0x0000000878117812 */ /* 0x000fe200078ef811 */
[----:B------:R-:W-:Y:S01]  /*1850*/  IMAD R2, R4, c[0x0][0x1bc], R25 ;  /* 0x00006f0004027a24 */ /* 0x000fe200078e0219 */
[----:B------:R-:W-:Y:S01]  /*1860*/  SHF.R.U32.HI R120, RZ, 0x3, R120 ;  /* 0x00000003ff787819 */ /* 0x000fe20000011678 */
[----:B------:R-:W-:Y:S02]  /*1870*/  IMAD.IADD R4, R19, 0x1, -R16 ;  /* 0x0000000113047824 */ /* 0x000fe400078e0a10 */
[----:B------:R-:W-:Y:S01]  /*1880*/  @!P5 IMAD.X R12, RZ, RZ, R29, P1 ;  /* 0x000000ffff0cd224 */ /* 0x000fe200008e061d */
[----:B------:R-:W-:Y:S01]  /*1890*/  @!P0 LEA R18, P1, R22, c[0x0][0x160], 0x1 ;  /* 0x0000580016128a11 */ /* 0x000fe200078208ff */
[----:B------:R-:W-:Y:S01]  /*18a0*/  @!P0 IMAD.IADD R19, R23, 0x1, R10 ;  /* 0x0000000117138824 */ /* 0x000fe200078e020a */
[----:B------:R-:W-:Y:S01]  /*18b0*/  LOP3.LUT R120, R17, R120, RZ, 0x3c, !PT ;  /* 0x0000007811787212 */ /* 0x000fe200078e3cff */
[----:B------:R-:W-:-:S02]  /*18c0*/  @!P5 IMAD R17, R12, c[0x0][0x190], RZ ;  /* 0x000064000c11da24 */ /* 0x000fc400078e02ff */
[----:B------:R-:W-:Y:S01]  /*18d0*/  @!P5 IMAD.WIDE.U32 R20, R14, c[0x0][0x190], R20 ;  /* 0x000064000e14da25 */ /* 0x000fe200078e0014 */
[----:B------:R-:W-:Y:S02]  /*18e0*/  @!P0 LEA.HI.X R19, R22, c[0x0][0x164], R19, 0x1, P1 ;  /* 0x0000590016138a11 */ /* 0x000fe400008f0c13 */
[----:B------:R-:W-:Y:S01]  /*18f0*/  IADD3 R15, P1, R6, R15, RZ ;  /* 0x0000000f060f7210 */ /* 0x000fe20007f3e0ff */
[----:B------:R-:W-:Y:S02]  /*1900*/  @!P5 IMAD R17, R14, c[0x0][0x194], R17 ;  /* 0x000065000e11da24 */ /* 0x000fe400078e0211 */
[----:B------:R-:W-:Y:S02]  /*1910*/  IMAD.SHL.U32 R125, R125, 0x2, RZ ;  /* 0x000000027d7d7824 */ /* 0x000fe400078e00ff */
[C---:B------:R-:W-:Y:S01]  /*1920*/  IMAD.X R13, R7.reuse, 0x1, R13, P1 ;  /* 0x00000001070d7824 */ /* 0x040fe200008e060d */
[----:B------:R-:W-:Y:S01]  /*1930*/  @!P5 LEA R16, P1, R20, c[0x0][0x160], 0x1 ;  /* 0x000058001410da11 */ /* 0x000fe200078208ff */
[----:B------:R-:W-:Y:S01]  /*1940*/  IMAD R7, R7, c[0x0][0x198], RZ ;  /* 0x0000660007077a24 */ /* 0x000fe200078e02ff */
[----:B------:R-:W-:Y:S01]  /*1950*/  @!PT LDS RZ, [RZ] ;  /* 0x00000000fffff984 */ /* 0x000fe20000000800 */
[----:B------:R-:W-:Y:S01]  /*1960*/  @!PT LDS RZ, [RZ] ;  /* 0x00000000fffff984 */ /* 0x000fe20000000800 */
[----:B------:R-:W-:Y:S01]  /*1970*/  @!PT LDS RZ, [RZ] ;  /* 0x00000000fffff984 */ /* 0x000fe20000000800 */
[----:B------:R1:W-:Y:S01]  /*1980*/  @!P0 LDGSTS.E.BYPASS.LTC128B.128 [R125], [R18.64] ;  /* 0x00000000127d8fae */ /* 0x0003e2000b901d48 */
[----:B------:R-:W-:-:S02]  /*1990*/  @!P5 IMAD.IADD R17, R21, 0x1, R17 ;  /* 0x000000011511d824 */ /* 0x000fc400078e0211 */
[----:B------:R-:W-:Y:S01]  /*19a0*/  IMAD R7, R6, c[0x0][0x19c], R7 ;  /* 0x0000670006077a24 */ /* 0x000fe200078e0207 */
[----:B------:R1:W-:Y:S01]  /*19b0*/  @!P0 LDGSTS.E.BYPASS.LTC128B.128 [R125+0x1000], [R18.64+0x40] ;  /* 0x01000040127d8fae */ /* 0x0003e2000b901d48 */
[----:B------:R-:W-:Y:S01]  /*19c0*/  IMAD.IADD R27, R27, 0x1, R2 ;  /* 0x000000011b1b7824 */ /* 0x000fe200078e0202 */
[----:B------:R-:W-:Y:S01]  /*19d0*/  @!P5 LEA.HI.X R17, R20, c[0x0][0x164], R17, 0x1, P1 ;  /* 0x000059001411da11 */ /* 0x000fe200008f0c11 */
[----:B------:R-:W-:Y:S01]  /*19e0*/  IMAD.IADD R2, R83, 0x1, R7 ;  /* 0x0000000153027824 */ /* 0x000fe200078e0207 */
[----:B------:R1:W-:Y:S01]  /*19f0*/  @!P0 LDGSTS.E.BYPASS.LTC128B.128 [R125+0x2000], [R18.64+0x80] ;  /* 0x02000080127d8fae */ /* 0x0003e2000b901d48 */
[----:B------:R-:W-:Y:S01]  /*1a00*/  @!P3 IADD3 R7, P0, R82, UR7, RZ ;  /* 0x000000075207bc10 */ /* 0x000fe2000ff1e0ff */
[----:B------:R-:W-:Y:S02]  /*1a10*/  IMAD R12, R13, c[0x0][0x1a0], RZ ;  /* 0x000068000d0c7a24 */ /* 0x000fe400078e02ff */
[----:B------:R-:W-:Y:S01]  /*1a20*/  IMAD.WIDE.U32 R86, R15, c[0x0][0x1a0], R26 ;  /* 0x000068000f567a25 */ /* 0x000fe200078e001a */
[----:B------:R-:W-:Y:S01]  /*1a30*/  @!P3 IADD3.X R10, R2, UR5, RZ, P0, !PT ;  /* 0x00000005020abc10 */ /* 0x000fe200087fe4ff */
[----:B------:R2:W-:Y:S01]  /*1a40*/  @!P5 LDGSTS.E.BYPASS.LTC128B.128 [R125+0x800], [R16.64] ;  /* 0x00800000107ddfae */ /* 0x0005e2000b901d48 */
[----:B------:R-:W-:Y:S01]  /*1a50*/  @!P3 LEA R14, P0, R7, c[0x0][0x168], 0x1 ;  /* 0x00005a00070eba11 */ /* 0x000fe200078008ff */
[----:B------:R-:W-:-:S02]  /*1a60*/  IMAD R13, R15, c[0x0][0x1a4], R12 ;  /* 0x000069000f0d7a24 */ /* 0x000fc400078e020c */
[----:B------:R2:W-:Y:S01]  /*1a70*/  @!P5 LDGSTS.E.BYPASS.LTC128B.128 [R125+0x1800], [R16.64+0x40] ;  /* 0x01800040107ddfae */ /* 0x0005e2000b901d48 */
[----:B------:R-:W-:Y:S01]  /*1a80*/  @!P3 LEA.HI.X R15, R7, c[0x0][0x16c], R10, 0x1, P0 ;  /* 0x00005b00070fba11 */ /* 0x000fe200000f0c0a */
[----:B------:R-:W-:Y:S01]  /*1a90*/  IMAD.SHL.U32 R80, R4, 0x40, RZ ;  /* 0x0000004004507824 */ /* 0x000fe200078e00ff */
[----:B------:R-:W-:Y:S01]  /*1aa0*/  LEA R132, P0, R86, c[0x0][0x170], 0x1 ;  /* 0x00005c0056847a11 */ /* 0x000fe200078008ff */
[----:B------:R2:W-:Y:S01]  /*1ab0*/  @!P5 LDGSTS.E.BYPASS.LTC128B.128 [R125+0x2800], [R16.64+0x80] ;  /* 0x02800080107ddfae */ /* 0x0005e2000b901d48 */
[----:B------:R-:W-:Y:S02]  /*1ac0*/  IMAD.SHL.U32 R89, R9, 0x20, RZ ;  /* 0x0000002009597824 */ /* 0x000fe400078e00ff */
[C---:B------:R-:W-:Y:S01]  /*1ad0*/  IMAD R9, R11.reuse, 0x8, R8 ;  /* 0x000000080b097824 */ /* 0x040fe200078e0208 */
[----:B------:R-:W-:Y:S01]  /*1ae0*/  LOP3.LUT R80, R80, 0xc0, RZ, 0xc0, !PT ;  /* 0x000000c050507812 */ /* 0x000fe200078ec0ff */
[----:B------:R-:W-:Y:S01]  /*1af0*/  IMAD.SHL.U32 R11, R11, 0x8, RZ ;  /* 0x000000080b0b7824 */ /* 0x000fe200078e00ff */
[----:B------:R-:W-:Y:S01]  /*1b00*/  LOP3.LUT R89, R89, 0xffffff00, RZ, 0xc0, !PT ;  /* 0xffffff0059597812 */ /* 0x000fe200078ec0ff */
[----:B------:R-:W-:-:S02]  /*1b10*/  IMAD.MOV.U32 R7, RZ, RZ, 0x40 ;  /* 0x00000040ff077424 */ /* 0x000fc400078e00ff */
[----:B------:R-:W-:Y:S01]  /*1b20*/  IMAD.IADD R84, R87, 0x1, R13 ;  /* 0x0000000157547824 */ /* 0x000fe200078e020d */
[----:B------:R-:W-:Y:S01]  /*1b30*/  LOP3.LUT R13, R80, 0x8, R11, 0xf8, !PT ;  /* 0x00000008500d7812 */ /* 0x000fe200078ef80b */
[----:B------:R-:W-:Y:S01]  /*1b40*/  IMAD.WIDE.U32 R10, R7, c[0x0][0x1a0], RZ ;  /* 0x00006800070a7a25 */ /* 0x000fe200078e00ff */
[----:B------:R-:W-:Y:S02]  /*1b50*/  SHF.R.U32.HI R80, RZ, 0x3, R80 ;  /* 0x00000003ff507819 */ /* 0x000fe40000011650 */
[----:B-1----:R-:W-:Y:S01]  /*1b60*/  @!P4 LEA R18, P1, R82, c[0x0][0x168], 0x1 ;  /* 0x00005a005212ca11 */ /* 0x002fe200078208ff */
[----:B------:R-:W-:Y:S01]  /*1b70*/  IMAD R121, R92, 0x200, R89 ;  /* 0x000002005c797824 */ /* 0x000fe200078e0259 */
[----:B------:R-:W-:Y:S01]  /*1b80*/  LOP3.LUT R80, R13, R80, RZ, 0x3c, !PT ;  /* 0x000000500d507212 */ /* 0x000fe200078e3cff */
[----:B------:R-:W-:Y:S01]  /*1b90*/  IMAD R7, R7, c[0x0][0x1a4], RZ ;  /* 0x0000690007077a24 */ /* 0x000fe200078e02ff */
[----:B------:R-:W-:Y:S01]  /*1ba0*/  @!P4 LEA.HI.X R19, R82, c[0x0][0x16c], R2, 0x1, P1 ;  /* 0x00005b005213ca11 */ /* 0x000fe200008f0c02 */
[----:B------:R-:W-:Y:S01]  /*1bb0*/  IMAD R121, R90, 0x20, R121 ;  /* 0x000000205a797824 */ /* 0x000fe200078e0279 */
[----:B------:R-:W-:Y:S01]  /*1bc0*/  ISETP.GE.AND P1, PT, R6, R5, PT ;  /* 0x000000050600720c */ /* 0x000fe20003f26270 */
[----:B------:R-:W-:Y:S01]  /*1bd0*/  IMAD.U32 R120, R9, 0x20, R120 ;  /* 0x0000002009787824 */ /* 0x000fe200078e0078 */
[----:B------:R-:W-:Y:S01]  /*1be0*/  LEA.HI.X R133, R86, c[0x0][0x174], R84, 0x1, P0 ;  /* 0x00005d0056857a11 */ /* 0x000fe200000f0c54 */
[----:B------:R2:W-:Y:S01]  /*1bf0*/  @!P4 LDGSTS.E.BYPASS.LTC128B.128 [R125+0x3000], [R18.64] ;  /* 0x03000000127dcfae */ /* 0x0005e2000b901d48 */
[----:B------:R-:W-:Y:S01]  /*1c00*/  @!P2 IADD3 R8, P0, R132, R10, RZ ;  /* 0x0000000a8408a210 */ /* 0x000fe20007f1e0ff */
[----:B------:R-:W-:-:S02]  /*1c10*/  IMAD.IADD R121, R80, 0x1, R121 ;  /* 0x0000000150797824 */ /* 0x000fc400078e0279 */
[----:B------:R2:W-:Y:S01]  /*1c20*/  @!P4 LDGSTS.E.BYPASS.LTC128B.128 [R125+0x4000], [R18.64+0x40] ;  /* 0x04000040127dcfae */ /* 0x0005e2000b901d48 */
[----:B------:R-:W-:Y:S01]  /*1c30*/  @!P2 IADD3.X R9, R133, R11, R7, P0, !PT ;  /* 0x0000000b8509a210 */ /* 0x000fe200007fe407 */
[----:B------:R-:W-:Y:S01]  /*1c40*/  IMAD.SHL.U32 R120, R120, 0x2, RZ ;  /* 0x0000000278787824 */ /* 0x000fe200078e00ff */
[----:B------:R-:W-:Y:S01]  /*1c50*/  LOP3.LUT P0, RZ, R3, 0x2, RZ, 0xc0, !PT ;  /* 0x0000000203ff7812 */ /* 0x000fe2000780c0ff */
[----:B------:R2:W-:Y:S01]  /*1c60*/  @!P4 LDGSTS.E.BYPASS.LTC128B.128 [R125+0x5000], [R18.64+0x80] ;  /* 0x05000080127dcfae */ /* 0x0005e2000b901d48 */
[----:B------:R-:W-:Y:S02]  /*1c70*/  IMAD.SHL.U32 R121, R121, 0x2, RZ ;  /* 0x0000000279797824 */ /* 0x000fe400078e00ff */
[----:B------:R-:W-:Y:S01]  /*1c80*/  IMAD.MOV.U32 R3, RZ, RZ, 0x10 ;  /* 0x00000010ff037424 */ /* 0x000fe200078e00ff */
[----:B------:R1:W-:Y:S01]  /*1c90*/  @!P3 LDGSTS.E.BYPASS.LTC128B.128 [R125+0x3800], [R14.64] ;  /* 0x038000000e7dbfae */ /* 0x0003e2000b901d48 */
[----:B------:R-:W-:Y:S02]  /*1ca0*/  IMAD.MOV.U32 R5, RZ, RZ, 0x20 ;  /* 0x00000020ff057424 */ /* 0x000fe400078e00ff */
[----:B------:R-:W-:Y:S01]  /*1cb0*/  IMAD R89, R90, 0x20, R89 ;  /* 0x000000205a597824 */ /* 0x000fe200078e0259 */
[----:B------:R1:W-:Y:S02]  /*1cc0*/  @!P3 LDGSTS.E.BYPASS.LTC128B.128 [R125+0x4800], [R14.64+0x40] ;  /* 0x048000400e7dbfae */ /* 0x0003e4000b901d48 */
[----:B------:R-:W-:-:S02]  /*1cd0*/  SEL R5, R5, 0xffffffe0, !P0 ;  /* 0xffffffe005057807 */ /* 0x000fc40004000000 */
[----:B------:R1:W-:Y:S03]  /*1ce0*/  @!P3 LDGSTS.E.BYPASS.LTC128B.128 [R125+0x5800], [R14.64+0x80] ;  /* 0x058000800e7dbfae */ /* 0x0003e6000b901d48 */
[----:B------:R-:W-:Y:S01]  /*1cf0*/  IMAD.IADD R117, R120, 0x1, R5 ;  /* 0x0000000178757824 */ /* 0x000fe200078e0205 */
[----:B------:R-:W0:Y:S01]  /*1d00*/  LDGDEPBAR ;  /* 0x00000000000079af */ /* 0x000e220000000000 */
[----:B------:R-:W-:-:S04]  /*1d10*/  DEPBAR.LE SB0, 0x0 ;  /* 0x000080000000791a */ /* 0x000fc80000000000 */
[----:B------:R-:W-:Y:S06]  /*1d20*/  BAR.SYNC.DEFER_BLOCKING 0x0 ;  /* 0x0000000000007b1d */ /* 0x000fec0000010000 */
        /* <DEDUP_REMOVED lines=12> */
[----:B------:R-:W-:Y:S01]  /*1df0*/  @P2 STS.128 [R125+0x6800], RZ ;  /* 0x006800ff7d002388 */ /* 0x000fe20000000c00 */
[----:B------:R-:W-:-:S03]  /*1e00*/  SEL R3, R3, 0xfffffff0, !P1 ;  /* 0xfffffff003037807 */ /* 0x000fc60004800000 */
[----:B------:R-:W-:Y:S02]  /*1e10*/  @P2 STS.128 [R125+0x7800], RZ ;  /* 0x007800ff7d002388 */ /* 0x000fe40000000c00 */
[----:B------:R-:W-:Y:S02]  /*1e20*/  IMAD R119, R3, 0x2, R121 ;  /* 0x0000000203777824 */ /* 0x000fe400078e0279 */
        /* <DEDUP_REMOVED lines=8> */
[----:B-1----:R-:W2:Y:S04]  /*1eb0*/  LDSM.16.M88.4 R12, [R120+0x3000] ;  /* 0x00300000780c783b */ /* 0x002ea80000000200 */
[----:B------:R-:W1:Y:S04]  /*1ec0*/  LDSM.16.M88.4 R56, [R120+0x3400] ;  /* 0x003400007838783b */ /* 0x000e680000000200 */
[----:B------:R-:W1:Y:S04]  /*1ed0*/  LDSM.16.M88.4 R48, [R120+0x3800] ;  /* 0x003800007830783b */ /* 0x000e680000000200 */
[----:B------:R-:W-:Y:S04]  /*1ee0*/  LDSM.16.M88.4 R76, [R119] ;  /* 0x00000000774c783b */ /* 0x000fe80000000200 */
[----:B------:R-:W-:Y:S04]  /*1ef0*/  LDSM.16.M88.4 R4, [R117+0x3000] ;  /* 0x003000007504783b */ /* 0x000fe80000000200 */
[----:B----4-:R-:W4:Y:S04]  /*1f00*/  LDSM.16.M88.4 R8, [R120+0x3c00] ;  /* 0x003c00007808783b */ /* 0x010f280000000200 */
[----:B------:R-:W3:Y:S04]  /*1f10*/  LDSM.16.M88.4 R64, [R117+0x3c00] ;  /* 0x003c00007540783b */ /* 0x000ee80000000200 */
[----:B------:R-:W3:Y:S04]  /*1f20*/  LDSM.16.M88.4 R72, [R117+0x3400] ;  /* 0x003400007548783b */ /* 0x000ee80000000200 */
[----:B------:R-:W3:Y:S04]  /*1f30*/  LDSM.16.M88.4 R68, [R117+0x3800] ;  /* 0x003800007544783b */ /* 0x000ee80000000200 */
[----:B------:R-:W-:Y:S01]  /*1f40*/  LDSM.16.M88.4 R36, [R121+0x1000] ;  /* 0x001000007924783b */ /* 0x000fe20000000200 */
[C---:B--2---:R-:W-:Y:S03]  /*1f50*/  HMMA.16816.F32 R16, R40.reuse, R12, RZ ;  /* 0x0000000c2810723c */ /* 0x044fe600000018ff */
[----:B------:R-:W2:Y:S04]  /*1f60*/  LDSM.16.M88.4 R32, [R120+0x4000] ;  /* 0x004000007820783b */ /* 0x000ea80000000200 */
[----:B------:R-:W2:Y:S01]  /*1f70*/  LDSM.16.M88.4 R20, [R120+0x4c00] ;  /* 0x004c00007814783b */ /* 0x000ea20000000200 */
[C---:B------:R-:W-:Y:S03]  /*1f80*/  HMMA.16816.F32 R12, R40.reuse, R14, RZ ;  /* 0x0000000e280c723c */ /* 0x040fe600000018ff */
[----:B------:R-:W2:Y:S04]  /*1f90*/  LDSM.16.M88.4 R28, [R120+0x4400] ;  /* 0x00440000781c783b */ /* 0x000ea80000000200 */
[----:B------:R-:W2:Y:S01]  /*1fa0*/  LDSM.16.M88.4 R24, [R120+0x4800] ;  /* 0x004800007818783b */ /* 0x000ea20000000200 */
[C---:B-1----:R-:W-:Y:S03]  /*1fb0*/  HMMA.16816.F32 R60, R40.reuse, R56, RZ ;  /* 0x00000038283c723c */ /* 0x042fe600000018ff */
[----:B------:R-:W0:Y:S05]  /*1fc0*/  LDGDEPBAR ;  /* 0x00000000000079af */ /* 0x000e2a0000000000 */
[C---:B------:R-:W-:Y:S08]  /*1fd0*/  HMMA.16816.F32 R52, R40.reuse, R48, RZ ;  /* 0x000000302834723c */ /* 0x040ff000000018ff */
[C---:B------:R-:W-:Y:S08]  /*1fe0*/  HMMA.16816.F32 R56, R40.reuse, R58, RZ ;  /* 0x0000003a2838723c */ /* 0x040ff000000018ff */
[C---:B------:R-:W-:Y:S08]  /*1ff0*/  HMMA.16816.F32 R48, R40.reuse, R50, RZ ;  /* 0x000000322830723c */ /* 0x040ff000000018ff */
[C---:B----4-:R-:W-:Y:S08]  /*2000*/  HMMA.16816.F32 R44, R40.reuse, R8, RZ ;  /* 0x00000008282c723c */ /* 0x050ff000000018ff */
[----:B------:R-:W-:Y:S01]  /*2010*/  HMMA.16816.F32 R40, R40, R10, RZ ;  /* 0x0000000a2828723c */ /* 0x000fe200000018ff */
[----:B------:R-:W-:Y:S07]  /*2020*/  LDSM.16.M88.4 R8, [R119+0x1000] ;  /* 0x001000007708783b */ /* 0x000fee0000000200 */
[C---:B------:R-:W-:Y:S08]  /*2030*/  HMMA.16816.F32 R16, R76.reuse, R4, R16 ;  /* 0x000000044c10723c */ /* 0x040ff00000001810 */
[C---:B------:R-:W-:Y:S01]  /*2040*/  HMMA.16816.F32 R12, R76.reuse, R6, R12 ;  /* 0x000000064c0c723c */ /* 0x040fe2000000180c */
[----:B------:R-:W1:Y:S07]  /*2050*/  LDSM.16.M88.4 R4, [R117+0x4000] ;  /* 0x004000007504783b */ /* 0x000e6e0000000200 */
[C---:B---3--:R-:W-:Y:S08]  /*2060*/  HMMA.16816.F32 R44, R76.reuse, R64, R44 ;  /* 0x000000404c2c723c */ /* 0x048ff0000000182c */
[C---:B------:R-:W-:Y:S01]  /*2070*/  HMMA.16816.F32 R64, R76.reuse, R66, R40 ;  /* 0x000000424c40723c */ /* 0x040fe20000001828 */
[----:B------:R-:W3:Y:S07]  /*2080*/  LDSM.16.M88.4 R40, [R117+0x4400] ;  /* 0x004400007528783b */ /* 0x000eee0000000200 */
[C---:B------:R-:W-:Y:S08]  /*2090*/  HMMA.16816.F32 R60, R76.reuse, R72, R60 ;  /* 0x000000484c3c723c */ /* 0x040ff0000000183c */
[C---:B------:R-:W-:Y:S08]  /*20a0*/  HMMA.16816.F32 R56, R76.reuse, R74, R56 ;  /* 0x0000004a4c38723c */ /* 0x040ff00000001838 */
[C---:B------:R-:W-:Y:S08]  /*20b0*/  HMMA.16816.F32 R52, R76.reuse, R68, R52 ;  /* 0x000000444c34723c */ /* 0x040ff00000001834 */
[----:B------:R-:W-:Y:S08]  /*20c0*/  HMMA.16816.F32 R48, R76, R70, R48 ;  /* 0x000000464c30723c */ /* 0x000ff00000001830 */
[C---:B--2---:R-:W-:Y:S08]  /*20d0*/  HMMA.16816.F32 R16, R36.reuse, R32, R16 ;  /* 0x000000202410723c */ /* 0x044ff00000001810 */
[C---:B------:R-:W-:Y:S01]  /*20e0*/  HMMA.16816.F32 R12, R36.reuse, R34, R12 ;  /* 0x00000022240c723c */ /* 0x040fe2000000180c */
[----:B------:R-:W-:Y:S07]  /*20f0*/  LDSM.16.M88.4 R32, [R117+0x4800] ;  /* 0x004800007520783b */ /* 0x000fee0000000200 */
[C---:B------:R-:W-:Y:S08]  /*2100*/  HMMA.16816.F32 R44, R36.reuse, R20, R44 ;  /* 0x00000014242c723c */ /* 0x040ff0000000182c */
        /* <DEDUP_REMOVED lines=12> */
[C---:B---3--:R-:W-:Y:S08]  /*21d0*/  HMMA.16816.F32 R60, R8.reuse, R40, R60 ;  /* 0x00000028083c723c */ /* 0x048ff0000000183c */
[C---:B------:R-:W-:Y:S01]  /*21e0*/  HMMA.16816.F32 R56, R8.reuse, R42, R56 ;  /* 0x0000002a0838723c */ /* 0x040fe20000001838 */
[----:B------:R-:W3:Y:S07]  /*21f0*/  LDSM.16.M88.4 R40, [R120+0x5c00] ;  /* 0x005c00007828783b */ /* 0x000eee0000000200 */
[C---:B--2---:R-:W-:Y:S07]  /*2200*/  HMMA.16816.F32 R44, R8.reuse, R20, R44 ;  /* 0x00000014082c723c */ /* 0x044fee000000182c */
[----:B------:R-:W-:Y:S01]  /*2210*/  IMAD.IADD R20, R88, 0x1, -R93 ;  /* 0x0000000158147824 */ /* 0x000fe200078e0a5d */
[----:B------:R-:W-:Y:S04]  /*2220*/  HMMA.16816.F32 R52, R8, R32, R52 ;  /* 0x000000200834723c */ /* 0x000fe80000001834 */
[----:B------:R-:W-:-:S04]  /*2230*/  SHF.R.S32.HI R127, RZ, 0x1f, R20 ;  /* 0x0000001fff7f7819 */ /* 0x000fc80000011414 */
[----:B------:R-:W-:Y:S01]  /*2240*/  HMMA.16816.F32 R68, R8, R34, R48 ;  /* 0x000000220844723c */ /* 0x000fe20000001830 */
[----:B------:R-:W-:Y:S01]  /*2250*/  LDSM.16.M88.4 R32, [R119+0x2000] ;  /* 0x002000007720783b */ /* 0x000fe20000000200 */
[----:B------:R-:W-:-:S03]  /*2260*/  LEA.HI R127, R127, R20, RZ, 0x2 ;  /* 0x000000147f7f7211 */ /* 0x000fc600078f10ff */
[----:B------:R-:W2:Y:S01]  /*2270*/  LDSM.16.M88.4 R48, [R117+0x5000] ;  /* 0x005000007530783b */ /* 0x000ea20000000200 */
[----:B------:R-:W-:Y:S02]  /*2280*/  SHF.R.S32.HI R127, RZ, 0x2, R127 ;  /* 0x00000002ff7f7819 */ /* 0x000fe4000001147f */
[----:B------:R-:W-:Y:S01]  /*2290*/  HMMA.16816.F32 R64, R8, R22, R64 ;  /* 0x000000160840723c */ /* 0x000fe20000001840 */
[----:B------:R-:W4:Y:S04]  /*22a0*/  LDSM.16.M88.4 R8, [R117+0x5400] ;  /* 0x005400007508783b */ /* 0x000f280000000200 */
[----:B------:R-:W2:Y:S03]  /*22b0*/  LDSM.16.M88.4 R20, [R117+0x5800] ;  /* 0x005800007514783b */ /* 0x000ea60000000200 */
[C---:B-1----:R-:W-:Y:S07]  /*22c0*/  HMMA.16816.F32 R60, R4.reuse, R24, R60 ;  /* 0x00000018043c723c */ /* 0x042fee000000183c */
[----:B------:R-:W-:Y:S01]  /*22d0*/  IMAD R24, R92, 0x10, R91 ;  /* 0x000000105c187824 */ /* 0x000fe200078e025b */
[----:B------:R-:W-:Y:S01]  /*22e0*/  HMMA.16816.F32 R16, R4, R28, R16 ;  /* 0x0000001c0410723c */ /* 0x000fe20000001810 */
[----:B------:R-:W-:-:S03]  /*22f0*/  IMAD.SHL.U32 R25, R88, 0x2, RZ ;  /* 0x0000000258197824 */ /* 0x000fc600078e00ff */
[----:B------:R-:W-:Y:S02]  /*2300*/  IADD3 R24, R24, 0x1, R127 ;  /* 0x0000000118187810 */ /* 0x000fe40007ffe07f */
[----:B------:R-:W-:Y:S02]  /*2310*/  LOP3.LUT R25, R25, 0x6, RZ, 0xc0, !PT ;  /* 0x0000000619197812 */ /* 0x000fe400078ec0ff */
[----:B------:R-:W-:Y:S01]  /*2320*/  IADD3 R24, R81, R24, -R126 ;  /* 0x0000001851187210 */ /* 0x000fe20007ffe87e */
[----:B------:R-:W-:Y:S03]  /*2330*/  HMMA.16816.F32 R12, R4, R30, R12 ;  /* 0x0000001e040c723c */ /* 0x000fe6000000180c */
[----:B------:R-:W-:Y:S01]  /*2340*/  IADD3 R102, R24, c[0x0][0x2e8], RZ ;  /* 0x0000ba0018667a10 */ /* 0x000fe20007ffe0ff */
[----:B------:R-:W-:-:S04]  /*2350*/  IMAD.IADD R24, R0, 0x1, R25 ;  /* 0x0000000100187824 */ /* 0x000fc800078e0219 */
[----:B------:R-:W-:Y:S01]  /*2360*/  HMMA.16816.F32 R56, R4, R26, R56 ;  /* 0x0000001a0438723c */ /* 0x000fe20000001838 */
[----:B------:R-:W-:-:S07]  /*2370*/  IADD3 R25, R24, 0x1, RZ ;  /* 0x0000000118197810 */ /* 0x000fce0007ffe0ff */
[C---:B------:R-:W-:Y:S08]  /*2380*/  HMMA.16816.F32 R52, R4.reuse, R36, R52 ;  /* 0x000000240434723c */ /* 0x040ff00000001834 */
[C---:B------:R-:W-:Y:S08]  /*2390*/  HMMA.16816.F32 R68, R4.reuse, R38, R68 ;  /* 0x000000260444723c */ /* 0x040ff00000001844 */
[C---:B---3--:R-:W-:Y:S08]  /*23a0*/  HMMA.16816.F32 R44, R4.reuse, R40, R44 ;  /* 0x00000028042c723c */ /* 0x048ff0000000182c */
[----:B------:R-:W-:Y:S07]  /*23b0*/  HMMA.16816.F32 R64, R4, R42, R64 ;  /* 0x0000002a0440723c */ /* 0x000fee0000001840 */
[C---:B------:R-:W-:Y:S01]  /*23c0*/  IADD3 R4, R102.reuse, 0x8, RZ ;  /* 0x0000000866047810 */ /* 0x040fe20007ffe0ff */
[----:B--2---:R-:W-:Y:S01]  /*23d0*/  HMMA.16816.F32 R16, R32, R48, R16 ;  /* 0x000000302010723c */ /* 0x004fe20000001810 */
[----:B------:R-:W-:-:S02]  /*23e0*/  IMNMX R102, R102, R81, PT ;  /* 0x0000005166667217 */ /* 0x000fc40003800200 */
[----:B------:R-:W-:Y:S02]  /*23f0*/  IMNMX R101, R4, R81, PT ;  /* 0x0000005104657217 */ /* 0x000fe40003800200 */
[----:B------:R-:W1:Y:S01]  /*2400*/  LDSM.16.M88.4 R4, [R117+0x5c00] ;  /* 0x005c00007504783b */ /* 0x000e620000000200 */
[----:B------:R-:W-:Y:S01]  /*2410*/  ISETP.GE.AND P0, PT, R25, R102, PT ;  /* 0x000000661900720c */ /* 0x000fe20003f06270 */
[----:B------:R-:W-:-:S04]  /*2420*/  DEPBAR.LE SB0, 0x0 ;  /* 0x000080000000791a */ /* 0x000fc80000000000 */
[----:B------:R-:W-:Y:S01]  /*2430*/  HMMA.16816.F32 R12, R32, R50, R12 ;  /* 0x00000032200c723c */ /* 0x000fe2000000180c */
[----:B------:R-:W-:-:S07]  /*2440*/  ISETP.GE.AND P4, PT, R25, R101, PT ;  /* 0x000000651900720c */ /* 0x000fce0003f86270 */
[C---:B----4-:R-:W-:Y:S05]  /*2450*/  HMMA.16816.F32 R60, R32.reuse, R8, R60 ;  /* 0x00000008203c723c */ /* 0x050fea000000183c */
[----:B------:R-:W-:Y:S02]  /*2460*/  FSEL R17, R17, -INF , !P0 ;  /* 0xff80000011117808 */ /* 0x000fe40004000000 */
[C---:B------:R-:W-:Y:S01]  /*2470*/  IADD3 R9, R24.reuse, 0x8, RZ ;  /* 0x0000000818097810 */ /* 0x040fe20007ffe0ff */
[----:B------:R-:W-:Y:S01]  /*2480*/  HMMA.16816.F32 R56, R32, R10, R56 ;  /* 0x0000000a2038723c */ /* 0x000fe20000001838 */
[----:B------:R-:W-:Y:S02]  /*2490*/  IADD3 R8, R24, 0x9, RZ ;  /* 0x0000000918087810 */ /* 0x000fe40007ffe0ff */
[----:B------:R-:W-:-:S02]  /*24a0*/  ISETP.GE.AND P1, PT, R9, R102, PT ;  /* 0x000000660900720c */ /* 0x000fc40003f26270 */
[CC--:B------:R-:W-:Y:S02]  /*24b0*/  ISETP.GE.AND P5, PT, R8.reuse, R102.reuse, PT ;  /* 0x000000660800720c */ /* 0x0c0fe40003fa6270 */
[-C--:B------:R-:W-:Y:S01]  /*24c0*/  ISETP.GE.AND P2, PT, R8, R101.reuse, PT ;  /* 0x000000650800720c */ /* 0x080fe20003f46270 */
[C---:B------:R-:W-:Y:S01]  /*24d0*/  HMMA.16816.F32 R52, R32.reuse, R20, R52 ;  /* 0x000000142034723c */ /* 0x040fe20000001834 */
[----:B------:R-:W-:Y:S02]  /*24e0*/  IADD3 R8, R24, 0x10, RZ ;  /* 0x0000001018087810 */ /* 0x000fe40007ffe0ff */
[-C--:B------:R-:W-:Y:S02]  /*24f0*/  ISETP.GE.AND P3, PT, R9, R101.reuse, PT ;  /* 0x000000650900720c */ /* 0x080fe40003f66270 */
[----:B------:R-:W-:Y:S02]  /*2500*/  FSEL R9, R12, -INF , !P1 ;  /* 0xff8000000c097808 */ /* 0x000fe40004800000 */
[C---:B------:R-:W-:Y:S01]  /*2510*/  ISETP.GE.AND P0, PT, R8.reuse, R102, PT ;  /* 0x000000660800720c */ /* 0x040fe20003f06270 */
[----:B------:R-:W-:Y:S01]  /*2520*/  HMMA.16816.F32 R68, R32, R22, R68 ;  /* 0x000000162044723c */ /* 0x000fe20000001844 */
[----:B------:R-:W-:-:S02]  /*2530*/  ISETP.GE.AND P1, PT, R8, R101, PT ;  /* 0x000000650800720c */ /* 0x000fc40003f26270 */
[C---:B------:R-:W-:Y:S02]  /*2540*/  IADD3 R8, R24.reuse, 0x18, RZ ;  /* 0x0000001818087810 */ /* 0x040fe40007ffe0ff */
[C---:B------:R-:W-:Y:S02]  /*2550*/  IADD3 R10, R24.reuse, 0x11, RZ ;  /* 0x00000011180a7810 */ /* 0x040fe40007ffe0ff */
[----:B------:R-:W-:Y:S01]  /*2560*/  IADD3 R12, R24, 0x19, RZ ;  /* 0x00000019180c7810 */ /* 0x000fe20007ffe0ff */
[----:B-1----:R-:W-:Y:S01]  /*2570*/  HMMA.16816.F32 R44, R32, R4, R44 ;  /* 0x00000004202c723c */ /* 0x002fe2000000182c */
[----:B------:R-:W-:Y:S02]  /*2580*/  FSEL R11, R60, -INF , !P0 ;  /* 0xff8000003c0b7808 */ /* 0x000fe40004000000 */
[----:B------:R-:W-:Y:S02]  /*2590*/  ISETP.GE.AND P0, PT, R8, R101, PT ;  /* 0x000000650800720c */ /* 0x000fe40003f06270 */
[----:B------:R-:W-:-:S02]  /*25a0*/  IADD3 R20, R24, 0x21, RZ ;  /* 0x0000002118147810 */ /* 0x000fc40007ffe0ff */
[----:B------:R-:W-:Y:S01]  /*25b0*/  FSEL R14, R14, -INF , !P3 ;  /* 0xff8000000e0e7808 */ /* 0x000fe20005800000 */
[----:B------:R-:W-:Y:S01]  /*25c0*/  HMMA.16816.F32 R64, R32, R6, R64 ;  /* 0x000000062040723c */ /* 0x000fe20000001840 */
[----:B------:R-:W-:Y:S01]  /*25d0*/  FSEL R62, R62, -INF , !P1 ;  /* 0xff8000003e3e7808 */ /* 0x000fe20004800000 */
[----:B------:R-:W-:Y:S01]  /*25e0*/  BAR.SYNC.DEFER_BLOCKING 0x0 ;  /* 0x0000000000007b1d */ /* 0x000fe20000010000 */
[-C--:B------:R-:W-:Y:S02]  /*25f0*/  ISETP.GE.AND P3, PT, R10, R102.reuse, PT ;  /* 0x000000660a00720c */ /* 0x080fe40003f66270 */
[----:B------:R-:W-:Y:S02]  /*2600*/  FSEL R13, R13, -INF , !P5 ;  /* 0xff8000000d0d7808 */ /* 0x000fe40006800000 */
[----:B------:R-:W-:Y:S02]  /*2610*/  ISETP.GE.AND P1, PT, R12, R102, PT ;  /* 0x000000660c00720c */ /* 0x000fe40003f26270 */
[----:B------:R-:W-:-:S02]  /*2620*/  ISETP.GE.AND P5, PT, R10, R101, PT ;  /* 0x000000650a00720c */ /* 0x000fc40003fa6270 */
[----:B------:R-:W-:Y:S02]  /*2630*/  FSEL R58, R58, -INF , !P0 ;  /* 0xff8000003a3a7808 */ /* 0x000fe40004000000 */
[----:B------:R-:W-:Y:S02]  /*2640*/  FSEL R10, R15, -INF , !P2 ;  /* 0xff8000000f0a7808 */ /* 0x000fe40005000000 */
[-C--:B------:R-:W-:Y:S02]  /*2650*/  ISETP.GE.AND P0, PT, R20, R102.reuse, PT ;  /* 0x000000661400720c */ /* 0x080fe40003f06270 */
[----:B------:R-:W-:Y:S02]  /*2660*/  ISETP.GE.AND P2, PT, R8, R102, PT ;  /* 0x000000660800720c */ /* 0x000fe40003f46270 */
[----:B------:R-:W-:Y:S02]  /*2670*/  IADD3 R5, R24, 0x29, RZ ;  /* 0x0000002918057810 */ /* 0x000fe40007ffe0ff */
[----:B------:R-:W-:-:S02]  /*2680*/  FSEL R61, R61, -INF , !P3 ;  /* 0xff8000003d3d7808 */ /* 0x000fc40005800000 */
[----:B------:R-:W-:Y:S02]  /*2690*/  IADD3 R8, R24, 0x20, RZ ;  /* 0x0000002018087810 */ /* 0x000fe40007ffe0ff */
[----:B------:R-:W-:Y:S02]  /*26a0*/  FSEL R57, R57, -INF , !P1 ;  /* 0xff80000039397808 */ /* 0x000fe40004800000 */
[-C--:B------:R-:W-:Y:S02]  /*26b0*/  ISETP.GE.AND P3, PT, R12, R101.reuse, PT ;  /* 0x000000650c00720c */ /* 0x080fe40003f66270 */
        /* <DEDUP_REMOVED lines=9> */
[----:B------:R-:W-:Y:S02]  /*2750*/  ISETP.GE.AND P3, PT, R20, R102, PT ;  /* 0x000000661400720c */ /* 0x000fe40003f66270 */
[----:B------:R-:W-:Y:S02]  /*2760*/  IADD3 R4, R24, 0x30, RZ ;  /* 0x0000003018047810 */ /* 0x000fe40007ffe0ff */
[----:B------:R-:W-:Y:S02]  /*2770*/  FSEL R108, R71, -INF , !P0 ;  /* 0xff800000476c7808 */ /* 0x000fe40004000000 */
[----:B------:R-:W-:Y:S02]  /*2780*/  ISETP.GT.AND P0, PT, R100, 0x1, PT ;  /* 0x000000016400780c */ /* 0x000fe40003f04270 */
[----:B------:R-:W-:Y:S02]  /*2790*/  FSEL R93, R52, -INF , !P5 ;  /* 0xff800000345d7808 */ /* 0x000fe40006800000 */
[----:B------:R-:W-:-:S02]  /*27a0*/  FSEL R94, R54, -INF , !P2 ;  /* 0xff800000365e7808 */ /* 0x000fc40005000000 */
[----:B------:R-:W-:Y:S02]  /*27b0*/  FSEL R106, R55, -INF , !P1 ;  /* 0xff800000376a7808 */ /* 0x000fe40004800000 */
[----:B------:R-:W-:Y:S02]  /*27c0*/  FSEL R96, R68, -INF , !P3 ;  /* 0xff80000044607808 */ /* 0x000fe40005800000 */
[-C--:B------:R-:W-:Y:S02]  /*27d0*/  ISETP.GE.AND P5, PT, R20, R101.reuse, PT ;  /* 0x000000651400720c */ /* 0x080fe40003fa6270 */
[-C--:B------:R-:W-:Y:S01]  /*27e0*/  ISETP.GE.AND P2, PT, R5, R102.reuse, PT ;  /* 0x000000660500720c */ /* 0x080fe20003f46270 */
[----:B------:R-:W-:Y:S01]  /*27f0*/  @!P0 IMAD.MOV.U32 R104, RZ, RZ, R82 ;  /* 0x000000ffff688224 */ /* 0x000fe200078e0052 */
[C---:B------:R-:W-:Y:S01]  /*2800*/  ISETP.GE.AND P1, PT, R4.reuse, R102, PT ;  /* 0x000000660400720c */ /* 0x040fe20003f26270 */
[----:B------:R-:W-:Y:S01]  /*2810*/  @!P0 IMAD.MOV.U32 R103, RZ, RZ, R2 ;  /* 0x000000ffff678224 */ /* 0x000fe200078e0002 */
        /* <DEDUP_REMOVED lines=8> */
[C---:B------:R-:W-:Y:S02]  /*28a0*/  IADD3 R4, R24.reuse, 0x38, RZ ;  /* 0x0000003818047810 */ /* 0x040fe40007ffe0ff */
[C---:B------:R-:W-:Y:S02]  /*28b0*/  ISETP.GE.AND P1, PT, R24.reuse, R102, PT ;  /* 0x000000661800720c */ /* 0x040fe40003f26270 */
[C---:B------:R-:W-:Y:S02]  /*28c0*/  ISETP.GE.AND P3, PT, R24.reuse, R101, PT ;  /* 0x000000651800720c */ /* 0x040fe40003f66270 */
[----:B------:R-:W-:Y:S02]  /*28d0*/  IADD3 R24, R24, 0x39, RZ ;  /* 0x0000003918187810 */ /* 0x000fe40007ffe0ff */
[----:B------:R-:W-:-:S02]  /*28e0*/  FSEL R6, R19, -INF , !P4 ;  /* 0xff80000013067808 */ /* 0x000fc40006000000 */
[----:B------:R-:W-:Y:S02]  /*28f0*/  FSEL R16, R16, -INF , !P1 ;  /* 0xff80000010107808 */ /* 0x000fe40004800000 */
[----:B------:R-:W-:Y:S02]  /*2900*/  FSEL R18, R18, -INF , !P3 ;  /* 0xff80000012127808 */ /* 0x000fe40005800000 */
[----:B------:R-:W-:Y:S02]  /*2910*/  FSEL R107, R45, -INF , !P5 ;  /* 0xff8000002d6b7808 */ /* 0x000fe40006800000 */
[----:B------:R-:W-:Y:S02]  /*2920*/  FSEL R31, R47, -INF , !P2 ;  /* 0xff8000002f1f7808 */ /* 0x000fe40005000000 */
[C---:B------:R-:W-:Y:S02]  /*2930*/  ISETP.GE.AND P4, PT, R4.reuse, R102, PT ;  /* 0x000000660400720c */ /* 0x040fe40003f86270 */
[----:B------:R-:W-:Y:S01]  /*2940*/  ISETP.GE.AND P1, PT, R4, R101, PT ;  /* 0x000000650400720c */ /* 0x000fe20003f26270 */
[----:B------:R-:W-:Y:S01]  /*2950*/  IMAD.IADD R4, R80, 0x1, R89 ;  /* 0x0000000150047824 */ /* 0x000fe200078e0259 */
[----:B------:R-:W-:-:S02]  /*2960*/  @!P0 LEA R136, P2, R82, c[0x0][0x168], 0x1 ;  /* 0x00005a0052888a11 */ /* 0x000fc400078408ff */
[C---:B------:R-:W-:Y:S02]  /*2970*/  ISETP.GE.AND P5, PT, R24.reuse, R102, PT ;  /* 0x000000661800720c */ /* 0x040fe40003fa6270 */
[----:B------:R-:W-:Y:S02]  /*2980*/  ISETP.GE.AND P3, PT, R24, R101, PT ;  /* 0x000000651800720c */ /* 0x000fe40003f66270 */
[----:B------:R-:W-:Y:S02]  /*2990*/  @!P0 LEA.HI.X R137, R82, c[0x0][0x16c], R2, 0x1, P2 ;  /* 0x00005b0052898a11 */ /* 0x000fe400010f0c02 */
        /* <DEDUP_REMOVED lines=48> */
[----:B------:R-:W-:-:S04]  /*2ca0*/  IMAD.MOV.U32 R7, RZ, RZ, 0x40 ;  /* 0x00000040ff077424 */ /* 0x000fc800078e00ff */
[----:B------:R-:W-:-:S04]  /*2cb0*/  IMAD R7, R0, c[0x0][0x2d0], -R7 ;  /* 0x0000b40000077a24 */ /* 0x000fc800078e0a07 */
        /* <DEDUP_REMOVED lines=13> */
.L_x_4845:
[----:B------:R-:W-:-:S04]  /*2d90*/  ULEA UR4, -UR4, URZ, 0x6 ;  /* 0x0000003f04047291 */ /* 0x000fc8000f8e313f */
[----:B------:R-:W-:Y:S02]  /*2da0*/  USHF.R.S32.HI UR6, URZ, 0x1f, UR4 ;  /* 0x0000001f3f067899 */ /* 0x000fe40008011404 */
[----:B------:R-:W-:-:S04]  /*2db0*/  MOV R7, UR4 ;  /* 0x0000000400077c02 */ /* 0x000fc80008000f00 */
[----:B------:R-:W-:Y:S02]  /*2dc0*/  MOV R5, UR6 ;  /* 0x0000000600057c02 */ /* 0x000fe40008000f00 */
.L_x_4846:
[----:B------:R-:W-:Y:S02]  /*2dd0*/  IADD3 R104, P2, R7, R82, RZ ;  /* 0x0000005207687210 */ /* 0x000fe40007f5e0ff */
[----:B------:R-:W-:-:S03]  /*2de0*/  IADD3 R0, P1, P0, R82, UR7, R7 ;  /* 0x0000000752007c10 */ /* 0x000fc6000f83e007 */
[----:B------:R-:W-:Y:S01]  /*2df0*/  IMAD.X R103, R5, 0x1, R2, P2 ;  /* 0x0000000105677824 */ /* 0x000fe200010e0602 */
[----:B------:R-:W-:Y:S02]  /*2e00*/  IADD3.X R5, R2, UR5, R5, P1, P0 ;  /* 0x0000000502057c10 */ /* 0x000fe40008fe0405 */
[----:B------:R-:W-:Y:S02]  /*2e10*/  LEA R136, P1, R104, c[0x0][0x168], 0x1 ;  /* 0x00005a0068887a11 */ /* 0x000fe400078208ff */
[----:B------:R-:W-:Y:S02]  /*2e20*/  LEA R20, P0, R0, c[0x0][0x168], 0x1 ;  /* 0x00005a0000147a11 */ /* 0x000fe400078008ff */
[----:B------:R-:W-:Y:S02]  /*2e30*/  LEA.HI.X R137, R104, c[0x0][0x16c], R103, 0x1, P1 ;  /* 0x00005b0068897a11 */ /* 0x000fe400008f0c67 */
[----:B------:R-:W-:-:S03]  /*2e40*/  LEA.HI.X R21, R0, c[0x0][0x16c], R5, 0x1, P0 ;  /* 0x00005b0000157a11 */ /* 0x000fc600000f0c05 */
        /* <DEDUP_REMOVED lines=9> */
[----:B------:R-:W0:Y:S02]  /*2ee0*/  LDGDEPBAR ;  /* 0x00000000000079af */ /* 0x000e240000000000 */
.L_x_4844:
        /* <DEDUP_REMOVED lines=55> */
[----:B------:R-:W2:Y:S01]  /*3260*/  MUFU.EX2 R89, R89 ;  /* 0x0000005900597308 */ /* 0x000ea20000000800 */
[--C-:B------:R-:W-:Y:S02]  /*3270*/  FFMA.FTZ R98, R93, c[0x0][0x23c], -R112.reuse ;  /* 0x00008f005d627a23 */ /* 0x100fe40000010870 */
[--C-:B------:R-:W-:Y:S02]  /*3280*/  FFMA.FTZ R97, R95, c[0x0][0x23c], -R112.reuse ;  /* 0x00008f005f617a23 */ /* 0x100fe40000010870 */
[----:B------:R-:W-:Y:S01]  /*3290*/  FFMA.FTZ R93, R99, c[0x0][0x23c], -R112 ;  /* 0x00008f00635d7a23 */ /* 0x000fe20000010870 */
[----:B-1----:R-:W-:-:S02]  /*32a0*/  FMNMX.FTZ R0, R5, R0, !PT ;  /* 0x0000000005007209 */ /* 0x002fc40007810000 */
[----:B------:R-:W-:Y:S01]  /*32b0*/  MUFU.EX2 R88, R88 ;  /* 0x0000005800587308 */ /* 0x000fe20000000800 */
[--C-:B------:R-:W-:Y:S01]  /*32c0*/  FFMA.FTZ R96, R96, c[0x0][0x23c], -R112.reuse ;  /* 0x00008f0060607a23 */ /* 0x100fe20000010870 */
[C---:B------:R-:W-:Y:S01]  /*32d0*/  FSETP.NEU.FTZ.AND P0, PT, R0.reuse, -INF , PT ;  /* 0xff8000000000780b */ /* 0x040fe20003f1d000 */
[----:B------:R-:W-:Y:S02]  /*32e0*/  FMUL.FTZ R35, R0, c[0x0][0x23c] ;  /* 0x00008f0000237a20 */ /* 0x000fe40000410000 */
        /* <DEDUP_REMOVED lines=10> */
[--C-:B------:R-:W-:Y:S01]  /*3390*/  FFMA.FTZ R29, R14, c[0x0][0x23c], -R35.reuse ;  /* 0x00008f000e1d7a23 */ /* 0x100fe20000010823 */
[----:B------:R-:W-:Y:S01]  /*33a0*/  LDSM.16.MT88.4 R16, [R118+0x7400] ;  /* 0x007400007610783b */ /* 0x000fe20000004200 */
[----:B------:R-:W-:-:S02]  /*33b0*/  FFMA.FTZ R28, R10, c[0x0][0x23c], -R35 ;  /* 0x00008f000a1c7a23 */ /* 0x000fc40000010823 */
[--C-:B------:R-:W-:Y:S02]  /*33c0*/  FFMA.FTZ R3, R8, c[0x0][0x23c], -R35.reuse ;  /* 0x00008f0008037a23 */ /* 0x100fe40000010823 */
[----:B------:R-:W-:Y:S01]  /*33d0*/  LDSM.16.MT88.4 R8, [R116+0x6400] ;  /* 0x006400007408783b */ /* 0x000fe20000004200 */
[----:B------:R-:W-:Y:S01]  /*33e0*/  MUFU.EX2 R34, R34 ;  /* 0x0000002200227308 */ /* 0x000fe20000000800 */
[----:B-1----:R-:W-:Y:S01]  /*33f0*/  F2FP.PACK_AB R82, R27, R88 ;  /* 0x000000581b52723e */ /* 0x002fe200000000ff */
[--C-:B------:R-:W-:Y:S02]  /*3400*/  FFMA.FTZ R26, R62, c[0x0][0x23c], -R35.reuse ;  /* 0x00008f003e1a7a23 */ /* 0x100fe40000010823 */
[--C-:B------:R-:W-:Y:S02]  /*3410*/  FFMA.FTZ R23, R12, c[0x0][0x23c], -R35.reuse ;  /* 0x00008f000c177a23 */ /* 0x100fe40000010823 */
[--C-:B------:R-:W-:Y:S01]  /*3420*/  FFMA.FTZ R24, R58, c[0x0][0x23c], -R35.reuse ;  /* 0x00008f003a187a23 */ /* 0x100fe20000010823 */
[----:B------:R-:W-:Y:S01]  /*3430*/  LDSM.16.MT88.4 R12, [R118+0x6400] ;  /* 0x00640000760c783b */ /* 0x000fe20000004200 */
[----:B------:R-:W1:Y:S01]  /*3440*/  MUFU.EX2 R91, R91 ;  /* 0x0000005b005b7308 */ /* 0x000e620000000800 */
[----:B------:R-:W-:-:S02]  /*3450*/  FFMA.FTZ R99, R94, c[0x0][0x23c], -R35 ;  /* 0x00008f005e637a23 */ /* 0x000fc40000010823 */
[----:B------:R-:W2:Y:S01]  /*3460*/  LDSM.16.MT88.4 R56, [R118+0x7000] ;  /* 0x007000007638783b */ /* 0x000ea20000004200 */
[--C-:B------:R-:W-:Y:S02]  /*3470*/  FFMA.FTZ R95, R92, c[0x0][0x23c], -R35.reuse ;  /* 0x00008f005c5f7a23 */ /* 0x100fe40000010823 */
[--C-:B------:R-:W-:Y:S02]  /*3480*/  FFMA.FTZ R94, R106, c[0x0][0x23c], -R35.reuse ;  /* 0x00008f006a5e7a23 */ /* 0x100fe40000010823 */
[----:B------:R-:W-:Y:S01]  /*3490*/  MUFU.EX2 R29, R29 ;  /* 0x0000001d001d7308 */ /* 0x000fe20000000800 */
[--C-:B------:R-:W-:Y:S02]  /*34a0*/  FFMA.FTZ R92, R108, c[0x0][0x23c], -R35.reuse ;  /* 0x00008f006c5c7a23 */ /* 0x100fe40000010823 */
[--C-:B------:R-:W-:Y:S02]  /*34b0*/  FFMA.FTZ R30, R30, c[0x0][0x23c], -R35.reuse ;  /* 0x00008f001e1e7a23 */ /* 0x100fe40000010823 */
[----:B------:R-:W-:-:S02]  /*34c0*/  FFMA.FTZ R31, R31, c[0x0][0x23c], -R35 ;  /* 0x00008f001f1f7a23 */ /* 0x000fc40000010823 */
[--C-:B------:R-:W-:Y:S01]  /*34d0*/  FFMA.FTZ R33, R33, c[0x0][0x23c], -R35.reuse ;  /* 0x00008f0021217a23 */ /* 0x100fe20000010823 */
[----:B------:R-:W3:Y:S01]  /*34e0*/  MUFU.EX2 R28, R28 ;  /* 0x0000001c001c7308 */ /* 0x000ee20000000800 */
[----:B-1----:R-:W-:Y:S01]  /*34f0*/  F2FP.PACK_AB R81, R91, R34 ;  /* 0x000000225b51723e */ /* 0x002fe200000000ff */
[----:B------:R-:W-:Y:S02]  /*3500*/  FFMA.FTZ R138, R32, c[0x0][0x23c], -R35 ;  /* 0x00008f00208a7a23 */ /* 0x000fe40000010823 */
[----:B------:R-:W-:Y:S02]  /*3510*/  FFMA.FTZ R107, R107, c[0x0][0x23c], -R112 ;  /* 0x00008f006b6b7a23 */ /* 0x000fe40000010870 */
[----:B------:R-:W-:Y:S02]  /*3520*/  FADD.FTZ R89, R90, R89 ;  /* 0x000000595a597221 */ /* 0x000fe40000010000 */
[----:B------:R-:W1:Y:S01]  /*3530*/  MUFU.EX2 R22, R22 ;  /* 0x0000001600167308 */ /* 0x000e620000000800 */
[----:B------:R-:W-:-:S02]  /*3540*/  FADD.FTZ R34, R34, R91 ;  /* 0x0000005b22227221 */ /* 0x000fc40000010000 */
[----:B------:R-:W-:-:S04]  /*3550*/  FADD.FTZ R88, R88, R89 ;  /* 0x0000005958587221 */ /* 0x000fc80000010000 */
[----:B------:R-:W-:Y:S01]  /*3560*/  FADD.FTZ R88, R27, R88 ;  /* 0x000000581b587221 */ /* 0x000fe20000010000 */
[----:B---3--:R-:W-:Y:S01]  /*3570*/  F2FP.PACK_AB R83, R28, R29 ;  /* 0x0000001d1c53723e */ /* 0x008fe200000000ff */
[----:B------:R-:W-:Y:S01]  /*3580*/  MUFU.EX2 R21, R21 ;  /* 0x0000001500157308 */ /* 0x000fe20000000800 */
[----:B------:R-:W-:-:S04]  /*3590*/  FADD.FTZ R29, R29, R34 ;  /* 0x000000221d1d7221 */ /* 0x000fc80000010000 */
[----:B------:R-:W-:Y:S01]  /*35a0*/  FADD.FTZ R27, R28, R29 ;  /* 0x0000001d1c1b7221 */ /* 0x000fe20000010000 */
[----:B------:R-:W-:Y:S01]  /*35b0*/  HMMA.16816.F32 R44, R80, R48, RZ ;  /* 0x00000030502c723c */ /* 0x000fe200000018ff */
        /* <DEDUP_REMOVED lines=8> */
[----:B-1----:R-:W-:Y:S01]  /*3640*/  F2FP.PACK_AB R6, R20, R21 ;  /* 0x000000151406723e */ /* 0x002fe200000000ff */
[----:B------:R-:W-:-:S04]  /*3650*/  FADD.FTZ R21, R21, R22 ;  /* 0x0000001615157221 */ /* 0x000fc80000010000 */
[C---:B------:R-:W-:Y:S01]  /*3660*/  HMMA.16816.F32 R64, R80.reuse, R66, RZ ;  /* 0x000000425040723c */ /* 0x040fe200000018ff */
[----:B------:R-:W-:Y:S01]  /*3670*/  FADD.FTZ R21, R20, R21 ;  /* 0x0000001514157221 */ /* 0x000fe20000010000 */
[----:B------:R-:W-:Y:S06]  /*3680*/  MUFU.EX2 R24, R24 ;  /* 0x0000001800187308 */ /* 0x000fec0000000800 */
[----:B------:R-:W-:Y:S02]  /*3690*/  HMMA.16816.F32 R36, R80, R40, RZ ;  /* 0x000000285024723c */ /* 0x000fe400000018ff */
[----:B------:R-:W1:Y:S01]  /*36a0*/  MUFU.EX2 R3, R3 ;  /* 0x0000000300037308 */ /* 0x000e620000000800 */
[----:B---3--:R-:W-:Y:S01]  /*36b0*/  F2FP.PACK_AB R5, R23, R26 ;  /* 0x0000001a1705723e */ /* 0x008fe200000000ff */
[----:B------:R-:W-:-:S04]  /*36c0*/  FADD.FTZ R26, R26, R27 ;  /* 0x0000001b1a1a7221 */ /* 0x000fc80000010000 */
[C---:B--2---:R-:W-:Y:S01]  /*36d0*/  HMMA.16816.F32 R52, R80.reuse, R56, RZ ;  /* 0x000000385034723c */ /* 0x044fe200000018ff */
[----:B------:R-:W-:Y:S01]  /*36e0*/  FADD.FTZ R23, R23, R26 ;  /* 0x0000001a17177221 */ /* 0x000fe20000010000 */
[----:B------:R-:W-:Y:S06]  /*36f0*/  MUFU.EX2 R98, R98 ;  /* 0x0000006200627308 */ /* 0x000fec0000000800 */
[----:B------:R-:W-:Y:S01]  /*3700*/  HMMA.16816.F32 R68, R80, R72, RZ ;  /* 0x000000485044723c */ /* 0x000fe200000018ff */
[----:B-1----:R-:W-:Y:S01]  /*3710*/  F2FP.PACK_AB R7, R3, R24 ;  /* 0x000000180307723e */ /* 0x002fe200000000ff */
        /* <DEDUP_REMOVED lines=20> */
[----:B------:R-:W1:Y:S06]  /*3860*/  MUFU.EX2 R106, R107 ;  /* 0x0000006b006a7308 */ /* 0x000e6c0000000800 */
[C---:B--2---:R-:W-:Y:S02]  /*3870*/  HMMA.16816.F32 R60, R4.reuse, R8, R60 ;  /* 0x00000008043c723c */ /* 0x044fe4000000183c */
[----:B------:R-:W-:Y:S06]  /*3880*/  MUFU.EX2 R109, R109 ;  /* 0x0000006d006d7308 */ /* 0x000fec0000000800 */
[C---:B------:R-:W-:Y:S01]  /*3890*/  HMMA.16816.F32 R64, R4.reuse, R10, R64 ;  /* 0x0000000a0440723c */ /* 0x040fe20000001840 */
[----:B------:R-:W2:Y:S01]  /*38a0*/  LDSM.16.MT88.4 R8, [R116+0x8000] ;  /* 0x008000007408783b */ /* 0x000ea20000004200 */
        /* <DEDUP_REMOVED lines=9> */
[----:B------:R-:W1:Y:S01]  /*3940*/  MUFU.EX2 R138, R138 ;  /* 0x0000008a008a7308 */ /* 0x000e620000000800 */
[C---:B--2---:R-:W-:Y:S08]  /*3950*/  HMMA.16816.F32 R76, R80.reuse, R8, RZ ;  /* 0x00000008504c723c */ /* 0x044ff000000018ff */
[----:B------:R-:W-:Y:S01]  /*3960*/  HMMA.16816.F32 R80, R80, R10, RZ ;  /* 0x0000000a5050723c */ /* 0x000fe200000018ff */
[----:B------:R-:W2:Y:S11]  /*3970*/  LDSM.16.MT88.4 R8, [R116+0x8400] ;  /* 0x008400007408783b */ /* 0x000eb60000004200 */
[----:B------:R-:W-:Y:S04]  /*3980*/  @!UPT UIADD3 URZ, URZ, URZ, URZ ;  /* 0x0000003f3f3ff290 */ /* 0x000fe8000fffe03f */
[C---:B--2---:R-:W-:Y:S08]  /*3990*/  HMMA.16816.F32 R76, R4.reuse, R8, R76 ;  /* 0x00000008044c723c */ /* 0x044ff0000000184c */
[----:B------:R-:W-:Y:S01]  /*39a0*/  HMMA.16816.F32 R80, R4, R10, R80 ;  /* 0x0000000a0450723c */ /* 0x000fe20000001850 */
[----:B------:R-:W2:Y:S06]  /*39b0*/  LDSM.16.MT88.4 R8, [R118+0x6800] ;  /* 0x006800007608783b */ /* 0x000eac0000004200 */
[----:B-1----:R-:W-:Y:S01]  /*39c0*/  F2FP.PACK_AB R4, R97, R98 ;  /* 0x000000626104723e */ /* 0x002fe200000000ff */
[----:B------:R-:W-:Y:S01]  /*39d0*/  FADD.FTZ R98, R98, R21 ;  /* 0x0000001562627221 */ /* 0x000fe20000010000 */
[----:B---3--:R-:W-:Y:S01]  /*39e0*/  F2FP.PACK_AB R5, R94, R99 ;  /* 0x000000635e05723e */ /* 0x008fe200000000ff */
[----:B------:R-:W-:Y:S01]  /*39f0*/  FADD.FTZ R99, R99, R24 ;  /* 0x0000001863637221 */ /* 0x000fe20000010000 */
[----:B------:R-:W-:Y:S01]  /*3a00*/  F2FP.PACK_AB R6, R93, R96 ;  /* 0x000000605d06723e */ /* 0x000fe200000000ff */
[----:B------:R-:W-:Y:S01]  /*3a10*/  FADD.FTZ R97, R97, R98 ;  /* 0x0000006261617221 */ /* 0x000fe20000010000 */
[----:B----4-:R-:W-:Y:S01]  /*3a20*/  F2FP.PACK_AB R7, R92, R95 ;  /* 0x0000005f5c07723e */ /* 0x010fe200000000ff */
[----:B------:R-:W-:-:S02]  /*3a30*/  FADD.FTZ R94, R94, R99 ;  /* 0x000000635e5e7221 */ /* 0x000fc40000010000 */
[----:B------:R-:W-:Y:S02]  /*3a40*/  FADD.FTZ R96, R96, R97 ;  /* 0x0000006160607221 */ /* 0x000fe40000010000 */
[----:B------:R-:W-:Y:S02]  /*3a50*/  FADD.FTZ R95, R95, R94 ;  /* 0x0000005e5f5f7221 */ /* 0x000fe40000010000 */
[----:B------:R-:W-:Y:S02]  /*3a60*/  FADD.FTZ R96, R93, R96 ;  /* 0x000000605d607221 */ /* 0x000fe40000010000 */
        /* <DEDUP_REMOVED lines=21> */
[C---:B-----5:R-:W-:Y:S01]  /*3bc0*/  F2FP.PACK_AB R5, R31.reuse, R30 ;  /* 0x0000001e1f05723e */ /* 0x060fe200000000ff */
        /* <DEDUP_REMOVED lines=72> */
[----:B------:R-:W-:-:S04]  /*4050*/  IMAD.MOV.U32 R6, RZ, RZ, 0x40 ;  /* 0x00000040ff067424 */ /* 0x000fc800078e00ff */
[----:B------:R-:W-:-:S04]  /*4060*/  IMAD R6, R3, c[0x0][0x2d0], -R6 ;  /* 0x0000b40003067a24 */ /* 0x000fc800078e0a06 */
        /* <DEDUP_REMOVED lines=12> */
.L_x_4848:
[----:B------:R-:W-:-:S05]  /*4130*/  IMAD.MOV.U32 R6, RZ, RZ, c[0x0][0x1a0] ;  /* 0x00006800ff067624 */ /* 0x000fca00078e00ff */
[----:B------:R-:W-:-:S04]  /*4140*/  LEA R6, -R6, RZ, 0x6 ;  /* 0x000000ff06067211 */ /* 0x000fc800078e31ff */
[----:B------:R-:W-:Y:S02]  /*4150*/  SHF.R.S32.HI R5, RZ, 0x1f, R6 ;  /* 0x0000001fff057819 */ /* 0x000fe40000011406 */
.L_x_4849:
[----:B------:R-:W-:Y:S01]  /*4160*/  IMAD.MOV.U32 R3, RZ, RZ, c[0x0][0x1a0] ;  /* 0x00006800ff037624 */ /* 0x000fe200078e00ff */
[C---:B------:R-:W-:Y:S01]  /*4170*/  LEA R132, P3, R6.reuse, R132, 0x1 ;  /* 0x0000008406847211 */ /* 0x040fe200078608ff */
[----:B------:R-:W-:Y:S01]  /*4180*/  IMAD.MOV.U32 R4, RZ, RZ, c[0x0][0x1a4] ;  /* 0x00006900ff047624 */ /* 0x000fe200078e00ff */
[C---:B------:R-:W-:Y:S02]  /*4190*/  IADD3 R8, P2, R6.reuse, R86, RZ ;  /* 0x0000005606087210 */ /* 0x040fe40007f5e0ff */
[----:B------:R-:W-:Y:S02]  /*41a0*/  LEA R7, P1, R3, R6, 0x5 ;  /* 0x0000000603077211 */ /* 0x000fe400078228ff */
[----:B------:R-:W-:Y:S02]  /*41b0*/  LEA.HI.X R133, R6, R133, R5, 0x1, P3 ;  /* 0x0000008506857211 */ /* 0x000fe400018f0c05 */
[----:B------:R-:W-:Y:S02]  /*41c0*/  IADD3 R86, P0, R7, R86, RZ ;  /* 0x0000005607567210 */ /* 0x000fe40007f1e0ff */
[----:B------:R-:W-:Y:S01]  /*41d0*/  LEA.HI.X R7, R3, R5, R4, 0x5, P1 ;  /* 0x0000000503077211 */ /* 0x000fe200008f2c04 */
[--C-:B------:R-:W-:Y:S01]  /*41e0*/  IMAD.X R5, R5, 0x1, R84.reuse, P2 ;  /* 0x0000000105057824 */ /* 0x100fe200010e0654 */
[----:B------:R-:W-:Y:S01]  /*41f0*/  LEA R10, P1, R8, c[0x0][0x170], 0x1 ;  /* 0x00005c00080a7a11 */ /* 0x000fe200078208ff */
[----:B------:R-:W-:Y:S01]  /*4200*/  @!PT LDS RZ, [RZ] ;  /* 0x00000000fffff984 */ /* 0x000fe20000000800 */
[----:B------:R-:W-:Y:S01]  /*4210*/  @!PT LDS RZ, [RZ] ;  /* 0x00000000fffff984 */ /* 0x000fe20000000800 */
[----:B------:R-:W-:Y:S01]  /*4220*/  @!PT LDS RZ, [RZ] ;  /* 0x00000000fffff984 */ /* 0x000fe20000000800 */
[----:B------:R1:W-:Y:S01]  /*4230*/  LDGSTS.E.BYPASS.LTC128B.128 [R125+0x6000], [R132.64] ;  /* 0x06000000847d7fae */ /* 0x0003e2000b901d48 */
[----:B------:R-:W-:Y:S01]  /*4240*/  LEA R16, P2, R3, R132, 0x6 ;  /* 0x0000008403107211 */ /* 0x000fe200078430ff */
[----:B------:R-:W-:Y:S01]  /*4250*/  IMAD.X R7, R7, 0x1, R84, P0 ;  /* 0x0000000107077824 */ /* 0x000fe200000e0654 */
[----:B------:R-:W-:-:S02]  /*4260*/  LEA R18, P0, R86, c[0x0][0x170], 0x1 ;  /* 0x00005c0056127a11 */ /* 0x000fc400078008ff */
[----:B------:R-:W-:Y:S02]  /*4270*/  LEA.HI.X R11, R8, c[0x0][0x174], R5, 0x1, P1 ;  /* 0x00005d00080b7a11 */ /* 0x000fe400008f0c05 */
[----:B------:R-:W-:Y:S02]  /*4280*/  LEA.HI.X R17, R3, R133, R4, 0x6, P2 ;  /* 0x0000008503117211 */ /* 0x000fe400010f3404 */
[----:B------:R-:W-:Y:S01]  /*4290*/  LEA.HI.X R19, R86, c[0x0][0x174], R7, 0x1, P0 ;  /* 0x00005d0056137a11 */ /* 0x000fe200000f0c07 */
[----:B------:R2:W-:Y:S01]  /*42a0*/  LDGSTS.E.BYPASS.LTC128B.128 [R125+0x7000], [R10.64+0x40] ;  /* 0x070000400a7d7fae */ /* 0x0005e2000b901d48 */
[----:B------:R-:W-:-:S03]  /*42b0*/  ISETP.GE.AND P0, PT, R100, 0x3, PT ;  /* 0x000000036400780c */ /* 0x000fc60003f06270 */
[----:B------:R2:W-:Y:S04]  /*42c0*/  LDGSTS.E.BYPASS.LTC128B.128 [R125+0x8000], [R10.64+0x80] ;  /* 0x080000800a7d7fae */ /* 0x0005e8000b901d48 */
[----:B------:R3:W-:Y:S04]  /*42d0*/  LDGSTS.E.BYPASS.LTC128B.128 [R125+0x6800], [R16.64] ;  /* 0x06800000107d7fae */ /* 0x0007e8000b901d48 */
[----:B------:R3:W-:Y:S04]  /*42e0*/  LDGSTS.E.BYPASS.LTC128B.128 [R125+0x7800], [R18.64+0x40] ;  /* 0x07800040127d7fae */ /* 0x0007e8000b901d48 */
[----:B------:R3:W-:Y:S04]  /*42f0*/  LDGSTS.E.BYPASS.LTC128B.128 [R125+0x8800], [R18.64+0x80] ;  /* 0x08800080127d7fae */ /* 0x0007e8000b901d48 */
[----:B------:R-:W-:Y:S04]  /*4300*/  LDSM.16.M88.4 R4, [R121] ;  /* 0x000000007904783b */ /* 0x000fe80000000200 */
[----:B------:R-:W4:Y:S04]  /*4310*/  LDSM.16.M88.4 R20, [R120+0x3400] ;  /* 0x003400007814783b */ /* 0x000f280000000200 */
[----:B------:R-:W5:Y:S04]  /*4320*/  LDSM.16.M88.4 R28, [R120+0x3000] ;  /* 0x00300000781c783b */ /* 0x000f680000000200 */
[----:B------:R-:W3:Y:S04]  /*4330*/  LDSM.16.M88.4 R12, [R120+0x3800] ;  /* 0x00380000780c783b */ /* 0x000ee80000000200 */
[----:B------:R-:W2:Y:S04]  /*4340*/  LDSM.16.M88.4 R92, [R120+0x3c00] ;  /* 0x003c0000785c783b */ /* 0x000ea80000000200 */
[----:B------:R-:W-:Y:S04]  /*4350*/  LDSM.16.M88.4 R84, [R119] ;  /* 0x000000007754783b */ /* 0x000fe80000000200 */
[----:B------:R-:W1:Y:S04]  /*4360*/  LDSM.16.M88.4 R88, [R117+0x3400] ;  /* 0x003400007558783b */ /* 0x000e680000000200 */
[----:B------:R-:W1:Y:S04]  /*4370*/  LDSM.16.M88.4 R96, [R117+0x3000] ;  /* 0x003000007560783b */ /* 0x000e680000000200 */
[----:B------:R-:W2:Y:S04]  /*4380*/  S2R R3, SR_TID.X ;  /* 0x0000000000037919 */ /* 0x000ea80000002100 */
[----:B------:R-:W0:Y:S01]  /*4390*/  LDGDEPBAR ;  /* 0x00000000000079af */ /* 0x000e220000000000 */
[C---:B----4-:R-:W-:Y:S08]  /*43a0*/  HMMA.16816.F32 R24, R4.reuse, R20, RZ ;  /* 0x000000140418723c */ /* 0x050ff000000018ff */
[----:B------:R-:W-:Y:S01]  /*43b0*/  HMMA.16816.F32 R20, R4, R22, RZ ;  /* 0x000000160414723c */ /* 0x000fe200000018ff */
[----:B--2---:R-:W-:-:S07]  /*43c0*/  IMAD.SHL.U32 R3, R3, 0x2, RZ ;  /* 0x0000000203037824 */ /* 0x004fce00078e00ff */
[----:B-----5:R-:W-:Y:S01]  /*43d0*/  HMMA.16816.F32 R32, R4, R28, RZ ;  /* 0x0000001c0420723c */ /* 0x020fe200000018ff */
[----:B------:R-:W-:-:S05]  /*43e0*/  LOP3.LUT R3, R3, 0x6, RZ, 0xc0, !PT ;  /* 0x0000000603037812 */ /* 0x000fca00078ec0ff */
[----:B------:R-:W-:Y:S02]  /*43f0*/  IMAD R3, R124, 0x40, R3 ;  /* 0x000000407c037824 */ /* 0x000fe400078e0203 */
[C---:B---3--:R-:W-:Y:S08]  /*4400*/  HMMA.16816.F32 R16, R4.reuse, R12, RZ ;  /* 0x0000000c0410723c */ /* 0x048ff000000018ff */
        /* <DEDUP_REMOVED lines=70> */
[C---:B------:R-:W-:Y:S01]  /*4870*/  IADD3 R84, R3.reuse, 0x9, RZ ;  /* 0x0000000903547810 */ /* 0x040fe20007ffe0ff */
[C---:B--2---:R-:W-:Y:S01]  /*4880*/  HMMA.16816.F32 R16, R92.reuse, R88, R16 ;  /* 0x000000585c10723c */ /* 0x044fe20000001810 */
[----:B------:R-:W-:Y:S02]  /*4890*/  IADD3 R87, R3, 0x10, RZ ;  /* 0x0000001003577810 */ /* 0x000fe40007ffe0ff */
[----:B------:R-:W-:Y:S02]  /*48a0*/  FSEL R86, R33, -INF , !P4 ;  /* 0xff80000021567808 */ /* 0x000fe40006000000 */
[-C--:B------:R-:W-:Y:S02]  /*48b0*/  ISETP.GE.AND P3, PT, R85, R102.reuse, PT ;  /* 0x000000665500720c */ /* 0x080fe40003f66270 */
[C---:B------:R-:W-:Y:S01]  /*48c0*/  ISETP.GE.AND P2, PT, R84.reuse, R102, PT ;  /* 0x000000665400720c */ /* 0x040fe20003f46270 */
[----:B------:R-:W-:Y:S01]  /*48d0*/  HMMA.16816.F32 R12, R92, R90, R12 ;  /* 0x0000005a5c0c723c */ /* 0x000fe2000000180c */
[----:B------:R-:W-:-:S02]  /*48e0*/  ISETP.GE.AND P4, PT, R84, R101, PT ;  /* 0x000000655400720c */ /* 0x000fc40003f86270 */
[-C--:B------:R-:W-:Y:S02]  /*48f0*/  ISETP.GE.AND P5, PT, R85, R101.reuse, PT ;  /* 0x000000655500720c */ /* 0x080fe40003fa6270 */
[----:B------:R-:W-:Y:S02]  /*4900*/  FSEL R84, R35, -INF , !P1 ;  /* 0xff80000023547808 */ /* 0x000fe40004800000 */
[----:B------:R-:W-:Y:S02]  /*4910*/  IADD3 R85, R3, 0x11, RZ ;  /* 0x0000001103557810 */ /* 0x000fe40007ffe0ff */
[C---:B------:R-:W-:Y:S02]  /*4920*/  ISETP.GE.AND P1, PT, R87.reuse, R102, PT ;  /* 0x000000665700720c */ /* 0x040fe40003f26270 */
        /* <DEDUP_REMOVED lines=9> */
[----:B------:R-:W-:Y:S02]  /*49c0*/  IADD3 R24, R3, 0x20, RZ ;  /* 0x0000002003187810 */ /* 0x000fe40007ffe0ff */
[----:B------:R-:W-:Y:S02]  /*49d0*/  FSEL R28, R31, -INF , !P4 ;  /* 0xff8000001f1c7808 */ /* 0x000fe40006000000 */
[----:B------:R-:W-:Y:S02]  /*49e0*/  FSEL R148, R26, -INF , !P3 ;  /* 0xff8000001a947808 */ /* 0x000fe40005800000 */
[C---:B------:R-:W-:Y:S02]  /*49f0*/  ISETP.GE.AND P4, PT, R33.reuse, R102, PT ;  /* 0x000000662100720c */ /* 0x040fe40003f86270 */
[----:B------:R-:W-:-:S02]  /*4a00*/  ISETP.GE.AND P1, PT, R33, R101, PT ;  /* 0x000000652100720c */ /* 0x000fc40003f26270 */
[-C--:B------:R-:W-:Y:S02]  /*4a10*/  ISETP.GE.AND P3, PT, R29, R102.reuse, PT ;  /* 0x000000661d00720c */ /* 0x080fe40003f66270 */
[----:B------:R-:W-:Y:S02]  /*4a20*/  FSEL R158, R25, -INF , !P5 ;  /* 0xff800000199e7808 */ /* 0x000fe40006800000 */
[----:B------:R-:W-:Y:S02]  /*4a30*/  FSEL R140, R27, -INF , !P2 ;  /* 0xff8000001b8c7808 */ /* 0x000fe40005000000 */
[----:B------:R-:W-:Y:S02]  /*4a40*/  IADD3 R25, R3, 0x21, RZ ;  /* 0x0000002103197810 */ /* 0x000fe40007ffe0ff */
[----:B------:R-:W-:Y:S02]  /*4a50*/  ISETP.GE.AND P2, PT, R24, R102, PT ;  /* 0x000000661800720c */ /* 0x000fe40003f46270 */
[----:B------:R-:W-:-:S02]  /*4a60*/  FSEL R160, R20, -INF , !P4 ;  /* 0xff80000014a07808 */ /* 0x000fc40006000000 */
        /* <DEDUP_REMOVED lines=18> */
[----:B------:R-:W-:Y:S02]  /*4b90*/  ISETP.GE.AND P3, PT, R16, R102, PT ;  /* 0x000000661000720c */ /* 0x000fe40003f66270 */
[----:B------:R-:W-:Y:S02]  /*4ba0*/  IADD3 R17, R3, 0x31, RZ ;  /* 0x0000003103117810 */ /* 0x000fe40007ffe0ff */
[----:B------:R-:W-:Y:S02]  /*4bb0*/  FSEL R150, R12, -INF , !P5 ;  /* 0xff8000000c967808 */ /* 0x000fe40006800000 */
[----:B------:R-:W-:Y:S02]  /*4bc0*/  FSEL R112, R14, -INF , !P2 ;  /* 0xff8000000e707808 */ /* 0x000fe40005000000 */
[----:B------:R-:W-:Y:S02]  /*4bd0*/  FSEL R144, R13, -INF , !P4 ;  /* 0xff8000000d907808 */ /* 0x000fe40006000000 */
[----:B------:R-:W-:-:S02]  /*4be0*/  FSEL R114, R15, -INF , !P1 ;  /* 0xff8000000f727808 */ /* 0x000fc40004800000 */
[----:B------:R-:W-:Y:S02]  /*4bf0*/  FSEL R105, R8, -INF , !P3 ;  /* 0xff80000008697808 */ /* 0x000fe40005800000 */
[-C--:B------:R-:W-:Y:S02]  /*4c00*/  ISETP.GE.AND P5, PT, R16, R101.reuse, PT ;  /* 0x000000651000720c */ /* 0x080fe40003fa6270 */
[CC--:B------:R-:W-:Y:S02]  /*4c10*/  ISETP.GE.AND P2, PT, R17.reuse, R102.reuse, PT ;  /* 0x000000661100720c */ /* 0x0c0fe40003f46270 */
[----:B------:R-:W-:Y:S02]  /*4c20*/  ISETP.GE.AND P4, PT, R17, R101, PT ;  /* 0x000000651100720c */ /* 0x000fe40003f86270 */
[C---:B------:R-:W-:Y:S02]  /*4c30*/  ISETP.GE.AND P1, PT, R3.reuse, R102, PT ;  /* 0x000000660300720c */ /* 0x040fe40003f26270 */
[----:B------:R-:W-:-:S02]  /*4c40*/  IADD3 R12, R3, 0x38, RZ ;  /* 0x00000038030c7810 */ /* 0x000fc40007ffe0ff */
[C---:B------:R-:W-:Y:S02]  /*4c50*/  ISETP.GE.AND P3, PT, R3.reuse, R101, PT ;  /* 0x000000650300720c */ /* 0x040fe40003f66270 */
        /* <DEDUP_REMOVED lines=10> */
[----:B------:R-:W-:-:S02]  /*4d00*/  FSEL R107, R4, -INF , !P5 ;  /* 0xff800000046b7808 */ /* 0x000fc40006800000 */
[----:B------:R-:W-:Y:S02]  /*4d10*/  FSEL R95, R6, -INF , !P2 ;  /* 0xff800000065f7808 */ /* 0x000fe40005000000 */
[----:B------:R-:W-:Y:S02]  /*4d20*/  FSEL R102, R5, -INF , !P4 ;  /* 0xff80000005667808 */ /* 0x000fe40006000000 */
[----:B------:R-:W-:Y:S01]  /*4d30*/  FSEL R98, R7, -INF , !P1 ;  /* 0xff80000007627808 */ /* 0x000fe20004800000 */
[----:B------:R-:W-:Y:S05]  /*4d40*/  @!P0 BRA `(.L_x_4850) ;  /* 0x0000054000008947 */ /* 0x000fea0003800000 */
[----:B------:R-:W-:Y:S01]  /*4d50*/  MOV R4, c[0x0][0x198] ;  /* 0x0000660000047a02 */ /* 0x000fe20000000f00 */
        /* <DEDUP_REMOVED lines=11> */
[----:B-1----:R-:W1:Y:S01]  /*4e10*/  MUFU.RCP R12, R6 ;  /* 0x00000006000c7308 */ /* 0x002e620000001000 */
[----:B------:R-:W-:Y:S02]  /*4e20*/  LOP3.LUT R5, RZ, c[0x0][0x2d0], RZ, 0x33, !PT ;  /* 0x0000b400ff057a12 */ /* 0x000fe400078e33ff */
[----:B-1----:R-:W-:-:S05]  /*4e30*/  IADD3 R12, R12, 0xffffffe, RZ ;  /* 0x0ffffffe0c0c7810 */ /* 0x002fca0007ffe0ff */
        /* <DEDUP_REMOVED lines=31> */
[----:B------:R-:W-:-:S04]  /*5030*/  IMAD.MOV.U32 R6, RZ, RZ, 0x40 ;  /* 0x00000040ff067424 */ /* 0x000fc800078e00ff */
[----:B------:R-:W-:-:S05]  /*5040*/  IMAD R6, R3, c[0x0][0x2d0], -R6 ;  /* 0x0000b40003067a24 */ /* 0x000fca00078e0a06 */
        /* <DEDUP_REMOVED lines=13> */
.L_x_4851:
[----:B------:R-:W-:-:S04]  /*5120*/  LEA R5, -R4, RZ, 0x6 ;  /* 0x000000ff04057211 */ /* 0x000fc800078e31ff */
[----:B------:R-:W-:Y:S02]  /*5130*/  SHF.R.S32.HI R6, RZ, 0x1f, R5 ;  /* 0x0000001fff067819 */ /* 0x000fe40000011405 */
.L_x_4852:
[----:B------:R-:W-:Y:S01]  /*5140*/  IMAD.MOV.U32 R3, RZ, RZ, c[0x0][0x19c] ;  /* 0x00006700ff037624 */ /* 0x000fe200078e00ff */
[-C--:B------:R-:W-:Y:S02]  /*5150*/  LEA R7, P1, R4, R5.reuse, 0x5 ;  /* 0x0000000504077211 */ /* 0x080fe400078228ff */
[C---:B------:R-:W-:Y:S02]  /*5160*/  IADD3 R5, P2, R104.reuse, R5, RZ ;  /* 0x0000000568057210 */ /* 0x040fe40007f5e0ff */
[----:B------:R-:W-:Y:S02]  /*5170*/  IADD3 R7, P0, R104, R7, RZ ;  /* 0x0000000768077210 */ /* 0x000fe40007f1e0ff */
[----:B------:R-:W-:Y:S01]  /*5180*/  LEA.HI.X R4, R4, R6, R3, 0x5, P1 ;  /* 0x0000000604047211 */ /* 0x000fe200008f2c03 */
[----:B------:R-:W-:Y:S01]  /*5190*/  IMAD.X R6, R103, 0x1, R6, P2 ;  /* 0x0000000167067824 */ /* 0x000fe200010e0606 */
[----:B------:R-:W-:-:S03]  /*51a0*/  LEA R136, P1, R5, c[0x0][0x168], 0x1 ;  /* 0x00005a0005887a11 */ /* 0x000fc600078208ff */
[----:B------:R-:W-:Y:S01]  /*51b0*/  IMAD.X R4, R103, 0x1, R4, P0 ;  /* 0x0000000167047824 */ /* 0x000fe200000e0604 */
        /* <DEDUP_REMOVED lines=13> */
.L_x_4850:
[----:B------:R-:W-:Y:S01]  /*5290*/  FMNMX.FTZ R5, R2, R32, !PT ;  /* 0x0000002002057209 */ /* 0x000fe20007810000 */
[----:B------:R-:W-:Y:S01]  /*52a0*/  LDSM.16.MT88.4 R24, [R118+0x7000] ;  /* 0x007000007618783b */ /* 0x000fe20000004200 */
[----:B------:R-:W-:-:S02]  /*52b0*/  FMNMX.FTZ R3, R0, R34, !PT ;  /* 0x0000002200037209 */ /* 0x000fc40007810000 */
[----:B------:R-:W-:Y:S01]  /*52c0*/  FMNMX.FTZ R5, R86, R5, !PT ;  /* 0x0000000556057209 */ /* 0x000fe20007810000 */
[----:B-1----:R-:W-:Y:S01]  /*52d0*/  LDSM.16.MT88.4 R8, [R118+0x6000] ;  /* 0x006000007608783b */ /* 0x002fe20000004200 */
        /* <DEDUP_REMOVED lines=54> */
[--C-:B------:R-:W-:Y:S01]  /*5640*/  FFMA.FTZ R3, R84, c[0x0][0x23c], -R101.reuse ;  /* 0x00008f0054037a23 */ /* 0x100fe20000010865 */
[----:B------:R-:W1:Y:S01]  /*5650*/  LDSM.16.MT88.4 R32, [R116+0x7000] ;  /* 0x007000007420783b */ /* 0x000e620000004200 */
[----:B------:R-:W-:Y:S01]  /*5660*/  FMUL.FTZ R99, R4, c[0x0][0x23c] ;  /* 0x00008f0004637a20 */ /* 0x000fe20000410000 */
[----:B------:R-:W-:Y:S01]  /*5670*/  MUFU.EX2 R97, R97 ;  /* 0x0000006100617308 */ /* 0x000fe20000000800 */
[--C-:B------:R-:W-:Y:S02]  /*5680*/  FFMA.FTZ R93, R28, c[0x0][0x23c], -R101.reuse ;  /* 0x00008f001c5d7a23 */ /* 0x100fe40000010865 */
[----:B------:R-:W-:Y:S02]  /*5690*/  FFMA.FTZ R30, R30, c[0x0][0x23c], -R101 ;  /* 0x00008f001e1e7a23 */ /* 0x000fe40000010865 */
[----:B------:R-:W-:Y:S02]  /*56a0*/  FMUL.FTZ R12, R12, c[0x0][0x23c] ;  /* 0x00008f000c0c7a20 */ /* 0x000fe40000410000 */
[----:B------:R-:W-:Y:S01]  /*56b0*/  FFMA.FTZ R109, R108, c[0x0][0x23c], -R103 ;  /* 0x00008f006c6d7a23 */ /* 0x000fe20000010867 */
[----:B------:R-:W2:Y:S01]  /*56c0*/  MUFU.EX2 R92, R92 ;  /* 0x0000005c005c7308 */ /* 0x000ea20000000800 */
[----:B------:R-:W-:-:S02]  /*56d0*/  FFMA.FTZ R115, R140, c[0x0][0x23c], -R101 ;  /* 0x00008f008c737a23 */ /* 0x000fc40000010865 */
[--C-:B------:R-:W-:Y:S02]  /*56e0*/  FFMA.FTZ R108, R158, c[0x0][0x23c], -R103.reuse ;  /* 0x00008f009e6c7a23 */ /* 0x100fe40000010867 */
[--C-:B------:R-:W-:Y:S02]  /*56f0*/  FFMA.FTZ R104, R160, c[0x0][0x23c], -R103.reuse ;  /* 0x00008f00a0687a23 */ /* 0x100fe40000010867 */
[----:B------:R-:W-:Y:S01]  /*5700*/  FFMA.FTZ R111, R156, c[0x0][0x23c], -R103 ;  /* 0x00008f009c6f7a23 */ /* 0x000fe20000010867 */
[----:B------:R-:W3:Y:S01]  /*5710*/  MUFU.EX2 R88, R88 ;  /* 0x0000005800587308 */ /* 0x000ee20000000800 */
[--C-:B------:R-:W-:Y:S02]  /*5720*/  FFMA.FTZ R148, R148, c[0x0][0x23c], -R101.reuse ;  /* 0x00008f0094947a23 */ /* 0x100fe40000010865 */
[--C-:B------:R-:W-:Y:S02]  /*5730*/  FFMA.FTZ R140, R152, c[0x0][0x23c], -R101.reuse ;  /* 0x00008f00988c7a23 */ /* 0x100fe40000010865 */
[----:B------:R-:W-:-:S02]  /*5740*/  FFMA.FTZ R113, R154, c[0x0][0x23c], -R101 ;  /* 0x00008f009a717a23 */ /* 0x000fc40000010865 */
[----:B------:R-:W-:Y:S01]  /*5750*/  FFMA.FTZ R141, R142, c[0x0][0x23c], -R103 ;  /* 0x00008f008e8d7a23 */ /* 0x000fe20000010867 */
        /* <DEDUP_REMOVED lines=16> */
[----:B--2---:R-:W-:Y:S01]  /*5860*/  F2FP.PACK_AB R85, R3, R96 ;  /* 0x000000600355723e */ /* 0x004fe200000000ff */
[----:B------:R-:W-:-:S02]  /*5870*/  FFMA.FTZ R102, R102, c[0x0][0x23c], -R103 ;  /* 0x00008f0066667a23 */ /* 0x000fc40000010867 */
[--C-:B------:R-:W-:Y:S02]  /*5880*/  FFMA.FTZ R103, R94, c[0x0][0x23c], -R101.reuse ;  /* 0x00008f005e677a23 */ /* 0x100fe40000010865 */
[--C-:B------:R-:W-:Y:S02]  /*5890*/  FFMA.FTZ R94, R95, c[0x0][0x23c], -R101.reuse ;  /* 0x00008f005f5e7a23 */ /* 0x100fe40000010865 */
[----:B------:R-:W2:Y:S01]  /*58a0*/  MUFU.EX2 R99, R99 ;  /* 0x0000006300637308 */ /* 0x000ea20000000800 */
[--C-:B------:R-:W-:Y:S02]  /*58b0*/  FFMA.FTZ R100, R100, c[0x0][0x23c], -R101.reuse ;  /* 0x00008f0064647a23 */ /* 0x100fe40000010865 */
[----:B------:R-:W-:-:S05]  /*58c0*/  FFMA.FTZ R95, R98, c[0x0][0x23c], -R101 ;  /* 0x00008f00625f7a23 */ /* 0x000fca0000010865 */
[----:B------:R-:W4:Y:S01]  /*58d0*/  MUFU.EX2 R93, R93 ;  /* 0x0000005d005d7308 */ /* 0x000f220000000800 */
[-C--:B---3--:R-:W-:Y:S02]  /*58e0*/  FMUL.FTZ R20, R52, R0.reuse ;  /* 0x0000000034147220 */ /* 0x088fe40000410000 */
[-C--:B------:R-:W-:Y:S02]  /*58f0*/  FMUL.FTZ R21, R53, R0.reuse ;  /* 0x0000000035157220 */ /* 0x080fe40000410000 */
[-C--:B------:R-:W-:Y:S02]  /*5900*/  FMUL.FTZ R56, R56, R0.reuse ;  /* 0x0000000038387220 */ /* 0x080fe40000410000 */
[----:B------:R-:W-:Y:S01]  /*5910*/  FMUL.FTZ R57, R57, R0 ;  /* 0x0000000039397220 */ /* 0x000fe20000410000 */
[----:B------:R-:W-:Y:S01]  /*5920*/  MUFU.EX2 R109, R109 ;  /* 0x0000006d006d7308 */ /* 0x000fe20000000800 */
[-C--:B--2---:R-:W-:Y:S02]  /*5930*/  FMUL.FTZ R22, R54, R99.reuse ;  /* 0x0000006336167220 */ /* 0x084fe40000410000 */
[----:B------:R-:W-:-:S02]  /*5940*/  FMUL.FTZ R23, R55, R99 ;  /* 0x0000006337177220 */ /* 0x000fc40000410000 */
[-C--:B------:R-:W-:Y:S02]  /*5950*/  FMUL.FTZ R58, R58, R99.reuse ;  /* 0x000000633a3a7220 */ /* 0x080fe40000410000 */
[-C--:B------:R-:W-:Y:S01]  /*5960*/  FMUL.FTZ R59, R59, R99.reuse ;  /* 0x000000633b3b7220 */ /* 0x080fe20000410000 */
[----:B----4-:R-:W-:Y:S01]  /*5970*/  F2FP.PACK_AB R87, R93, R2 ;  /* 0x000000025d57723e */ /* 0x010fe200000000ff */
[-C--:B------:R-:W-:Y:S01]  /*5980*/  FMUL.FTZ R4, R36, R0.reuse ;  /* 0x0000000024047220 */ /* 0x080fe20000410000 */
[----:B------:R-:W2:Y:S01]  /*5990*/  MUFU.EX2 R108, R108 ;  /* 0x0000006c006c7308 */ /* 0x000ea20000000800 */
        /* <DEDUP_REMOVED lines=9> */
[----:B------:R-:W3:Y:S01]  /*5a30*/  LDSM.16.MT88.4 R56, [R118+0x6400] ;  /* 0x006400007638783b */ /* 0x000ee20000004200 */
[----:B------:R-:W-:Y:S01]  /*5a40*/  FMUL.FTZ R43, R43, R99 ;  /* 0x000000632b2b7220 */ /* 0x000fe20000410000 */
[----:B--2---:R-:W-:Y:S01]  /*5a50*/  F2FP.PACK_AB R52, R108, R109 ;  /* 0x0000006d6c34723e */ /* 0x004fe200000000ff */
[----:B------:R-:W2:Y:S01]  /*5a60*/  MUFU.EX2 R111, R111 ;  /* 0x0000006f006f7308 */ /* 0x000ea20000000800 */
        /* <DEDUP_REMOVED lines=8> */
[C---:B------:R-:W-:Y:S01]  /*5af0*/  HMMA.16816.F32 R8, R84.reuse, R10, R40 ;  /* 0x0000000a5408723c */ /* 0x040fe20000001828 */
[-C--:B------:R-:W-:Y:S01]  /*5b00*/  FMUL.FTZ R30, R62, R99.reuse ;  /* 0x000000633e1e7220 */ /* 0x080fe20000410000 */
[----:B------:R-:W4:Y:S01]  /*5b10*/  LDSM.16.MT88.4 R40, [R118+0x8000] ;  /* 0x008000007628783b */ /* 0x000f220000004200 */
[-C--:B------:R-:W-:Y:S01]  /*5b20*/  FMUL.FTZ R31, R63, R99.reuse ;  /* 0x000000633f1f7220 */ /* 0x080fe20000410000 */
[----:B------:R-:W5:Y:S01]  /*5b30*/  MUFU.EX2 R115, R115 ;  /* 0x0000007300737308 */ /* 0x000f620000000800 */
[----:B--2---:R-:W-:Y:S01]  /*5b40*/  F2FP.PACK_AB R54, R111, R104 ;  /* 0x000000686f36723e */ /* 0x004fe200000000ff */
[-C--:B------:R-:W-:Y:S01]  /*5b50*/  FMUL.FTZ R48, R48, R0.reuse ;  /* 0x0000000030307220 */ /* 0x080fe20000410000 */
[----:B------:R-:W-:Y:S01]  /*5b60*/  LDSM.16.MT88.4 R60, [R116+0x7400] ;  /* 0x00740000743c783b */ /* 0x000fe20000004200 */
[----:B------:R-:W-:Y:S01]  /*5b70*/  FMUL.FTZ R49, R49, R0 ;  /* 0x0000000031317220 */ /* 0x000fe20000410000 */
[----:B------:R-:W-:Y:S01]  /*5b80*/  HMMA.16816.F32 R12, R84, R16, R12 ;  /* 0x00000010540c723c */ /* 0x000fe2000000180c */
[----:B------:R-:W-:-:S02]  /*5b90*/  FMUL.FTZ R50, R50, R99 ;  /* 0x0000006332327220 */ /* 0x000fc40000410000 */
[----:B------:R-:W-:Y:S01]  /*5ba0*/  MUFU.EX2 R140, R140 ;  /* 0x0000008c008c7308 */ /* 0x000fe20000000800 */
[-C--:B------:R-:W-:Y:S02]  /*5bb0*/  FMUL.FTZ R51, R51, R99.reuse ;  /* 0x0000006333337220 */ /* 0x080fe40000410000 */
[-C--:B------:R-:W-:Y:S02]  /*5bc0*/  FMUL.FTZ R64, R64, R0.reuse ;  /* 0x0000000040407220 */ /* 0x080fe40000410000 */
[----:B------:R-:W-:Y:S01]  /*5bd0*/  FMUL.FTZ R65, R65, R0 ;  /* 0x0000000041417220 */ /* 0x000fe20000410000 */
[----:B-1----:R-:W-:Y:S01]  /*5be0*/  HMMA.16816.F32 R28, R84, R32, R28 ;  /* 0x00000020541c723c */ /* 0x002fe2000000181c */
[-C--:B------:R-:W-:Y:S01]  /*5bf0*/  FMUL.FTZ R66, R66, R99.reuse ;  /* 0x0000006342427220 */ /* 0x080fe20000410000 */
[----:B------:R-:W1:Y:S01]  /*5c00*/  MUFU.EX2 R113, R113 ;  /* 0x0000007100717308 */ /* 0x000e620000000800 */
[----:B-----5:R-:W-:Y:S01]  /*5c10*/  F2FP.PACK_AB R53, R115, R148 ;  /* 0x000000947335723e */ /* 0x020fe200000000ff */
[----:B------:R-:W-:-:S02]  /*5c20*/  FMUL.FTZ R67, R67, R99 ;  /* 0x0000006343437220 */ /* 0x000fc40000410000 */
[-C--:B------:R-:W-:Y:S02]  /*5c30*/  FMUL.FTZ R44, R76, R0.reuse ;  /* 0x000000004c2c7220 */ /* 0x080fe40000410000 */
[C---:B------:R-:W-:Y:S01]  /*5c40*/  HMMA.16816.F32 R16, R84.reuse, R18, R48 ;  /* 0x000000125410723c */ /* 0x040fe20000001830 */
[----:B------:R-:W2:Y:S01]  /*5c50*/  LDSM.16.MT88.4 R48, [R116+0x8000] ;  /* 0x008000007430783b */ /* 0x000ea20000004200 */
[----:B------:R-:W-:Y:S01]  /*5c60*/  FMUL.FTZ R45, R77, R0 ;  /* 0x000000004d2d7220 */ /* 0x000fe20000410000 */
[----:B------:R-:W-:Y:S01]  /*5c70*/  MUFU.EX2 R141, R141 ;  /* 0x0000008d008d7308 */ /* 0x000fe20000000800 */
[-C--:B------:R-:W-:Y:S02]  /*5c80*/  FMUL.FTZ R46, R78, R99.reuse ;  /* 0x000000634e2e7220 */ /* 0x080fe40000410000 */
[----:B------:R-:W-:Y:S02]  /*5c90*/  FMUL.FTZ R47, R79, R99 ;  /* 0x000000634f2f7220 */ /* 0x000fe40000410000 */
[----:B------:R-:W-:Y:S01]  /*5ca0*/  HMMA.16816.F32 R32, R84, R34, R64 ;  /* 0x000000225420723c */ /* 0x000fe20000001840 */
[----:B------:R-:W5:Y:S01]  /*5cb0*/  LDSM.16.MT88.4 R64, [R116+0x6400] ;  /* 0x006400007440783b */ /* 0x000f620000004200 */
[----:B-1----:R-:W-:Y:S01]  /*5cc0*/  F2FP.PACK_AB R55, R113, R140 ;  /* 0x0000008c7137723e */ /* 0x002fe200000000ff */
[-C--:B------:R-:W-:Y:S01]  /*5cd0*/  FMUL.FTZ R80, R80, R0.reuse ;  /* 0x0000000050507220 */ /* 0x080fe20000410000 */
[----:B------:R-:W-:Y:S01]  /*5ce0*/  MUFU.EX2 R142, R142 ;  /* 0x0000008e008e7308 */ /* 0x000fe20000000800 */
[----:B------:R-:W-:-:S02]  /*5cf0*/  FMUL.FTZ R81, R81, R0 ;  /* 0x0000000051517220 */ /* 0x000fc40000410000 */
[-C--:B------:R-:W-:Y:S02]  /*5d00*/  FMUL.FTZ R82, R82, R99.reuse ;  /* 0x0000006352527220 */ /* 0x080fe40000410000 */
[C---:B---3--:R-:W-:Y:S01]  /*5d10*/  HMMA.16816.F32 R4, R52.reuse, R56, R4 ;  /* 0x000000383404723c */ /* 0x048fe20000001804 */
[-C--:B------:R-:W-:Y:S02]  /*5d20*/  FMUL.FTZ R83, R83, R99.reuse ;  /* 0x0000006353537220 */ /* 0x080fe40000410000 */
[-C--:B------:R-:W-:Y:S01]  /*5d30*/  FMUL.FTZ R36, R68, R0.reuse ;  /* 0x0000000044247220 */ /* 0x080fe20000410000 */
[----:B------:R-:W-:Y:S01]  /*5d40*/  MUFU.EX2 R135, R135 ;  /* 0x0000008700877308 */ /* 0x000fe20000000800 */
[----:B------:R-:W-:Y:S02]  /*5d50*/  FMUL.FTZ R37, R69, R0 ;  /* 0x0000000045257220 */ /* 0x000fe40000410000 */
[-C--:B------:R-:W-:Y:S01]  /*5d60*/  FMUL.FTZ R38, R70, R99.reuse ;  /* 0x0000006346267220 */ /* 0x080fe20000410000 */
[----:B------:R-:W-:Y:S01]  /*5d70*/  HMMA.16816.F32 R8, R52, R58, R8 ;  /* 0x0000003a3408723c */ /* 0x000fe20000001808 */
[----:B------:R-:W1:Y:S01]  /*5d80*/  LDSM.16.MT88.4 R56, [R118+0x7400] ;  /* 0x007400007638783b */ /* 0x000e620000004200 */
[----:B------:R-:W-:-:S02]  /*5d90*/  FMUL.FTZ R39, R71, R99 ;  /* 0x0000006347277220 */ /* 0x000fc40000410000 */
[-C--:B------:R-:W-:Y:S01]  /*5da0*/  FMUL.FTZ R72, R72, R0.reuse ;  /* 0x0000000048487220 */ /* 0x080fe20000410000 */
[----:B------:R-:W-:Y:S01]  /*5db0*/  MUFU.EX2 R144, R144 ;  /* 0x0000009000907308 */ /* 0x000fe20000000800 */
[-C--:B------:R-:W-:Y:S02]  /*5dc0*/  FMUL.FTZ R73, R73, R0.reuse ;  /* 0x0000000049497220 */ /* 0x080fe40000410000 */
[-C--:B------:R-:W-:Y:S01]  /*5dd0*/  FMUL.FTZ R74, R74, R99.reuse ;  /* 0x000000634a4a7220 */ /* 0x080fe20000410000 */
[----:B----4-:R-:W-:Y:S01]  /*5de0*/  HMMA.16816.F32 R36, R84, R40, R36 ;  /* 0x000000285424723c */ /* 0x010fe20000001824 */
[-C--:B------:R-:W-:Y:S02]  /*5df0*/  FMUL.FTZ R75, R75, R99.reuse ;  /* 0x000000634b4b7220 */ /* 0x080fe40000410000 */
[----:B------:R-:W-:Y:S01]  /*5e00*/  FFMA.FTZ R97, R139, R0, R97 ;  /* 0x000000008b617223 */ /* 0x000fe20000010061 */
[----:B------:R-:W-:Y:S01]  /*5e10*/  MUFU.EX2 R134, R134 ;  /* 0x0000008600867308 */ /* 0x000fe20000000800 */
[----:B------:R-:W-:-:S02]  /*5e20*/  FFMA.FTZ R96, R138, R99, R96 ;  /* 0x000000638a607223 */ /* 0x000fc40000010060 */
[----:B------:R-:W-:Y:S01]  /*5e30*/  FADD.FTZ R92, R92, R97 ;  /* 0x000000615c5c7221 */ /* 0x000fe20000010000 */
[----:B--2---:R-:W-:Y:S01]  /*5e40*/  HMMA.16816.F32 R44, R84, R48, R44 ;  /* 0x00000030542c723c */ /* 0x004fe2000000182c */
[----:B------:R-:W-:Y:S02]  /*5e50*/  FADD.FTZ R3, R3, R96 ;  /* 0x0000006003037221 */ /* 0x000fe40000010000 */
[----:B------:R-:W-:Y:S01]  /*5e60*/  FADD.FTZ R89, R89, R92 ;  /* 0x0000005c59597221 */ /* 0x000fe20000010000 */
[----:B------:R-:W-:Y:S01]  /*5e70*/  MUFU.EX2 R145, R145 ;  /* 0x0000009100917308 */ /* 0x000fe20000000800 */
[----:B------:R-:W-:Y:S02]  /*5e80*/  FADD.FTZ R2, R2, R3 ;  /* 0x0000000302027221 */ /* 0x000fe40000010000 */
[----:B------:R-:W-:Y:S01]  /*5e90*/  FADD.FTZ R88, R88, R89 ;  /* 0x0000005958587221 */ /* 0x000fe20000010000 */
[----:B-----5:R-:W-:Y:S01]  /*5ea0*/  HMMA.16816.F32 R12, R52, R64, R12 ;  /* 0x00000040340c723c */ /* 0x020fe2000000180c */
[----:B------:R-:W-:Y:S01]  /*5eb0*/  FADD.FTZ R93, R93, R2 ;  /* 0x000000025d5d7221 */ /* 0x000fe20000010000 */
[----:B------:R-:W-:Y:S01]  /*5ec0*/  MOV R2, R91 ;  /* 0x0000005b00027202 */ /* 0x000fe20000000f00 */
[----:B------:R-:W-:Y:S01]  /*5ed0*/  FADD.FTZ R3, R109, R88 ;  /* 0x000000586d037221 */ /* 0x000fe20000010000 */
[----:B------:R-:W-:Y:S01]  /*5ee0*/  MUFU.EX2 R110, R110 ;  /* 0x0000006e006e7308 */ /* 0x000fe20000000800 */
[----:B------:R-:W-:-:S02]  /*5ef0*/  FADD.FTZ R148, R148, R93 ;  /* 0x0000005d94947221 */ /* 0x000fc40000010000 */
[----:B------:R-:W-:Y:S01]  /*5f00*/  FADD.FTZ R3, R108, R3 ;  /* 0x000000036c037221 */ /* 0x000fe20000010000 */
[C---:B------:R-:W-:Y:S01]  /*5f10*/  HMMA.16816.F32 R16, R52.reuse, R66, R16 ;  /* 0x000000423410723c */ /* 0x040fe20000001810 */
[----:B------:R-:W2:Y:S01]  /*5f20*/  LDSM.16.MT88.4 R64, [R118+0x8400] ;  /* 0x008400007640783b */ /* 0x000ea20000004200 */
[----:B------:R-:W-:Y:S02]  /*5f30*/  FADD.FTZ R115, R115, R148 ;  /* 0x0000009473737221 */ /* 0x000fe40000010000 */
[----:B------:R-:W-:Y:S01]  /*5f40*/  MUFU.EX2 R143, R143 ;  /* 0x0000008f008f7308 */ /* 0x000fe20000000800 */
[----:B------:R-:W-:Y:S02]  /*5f50*/  FADD.FTZ R0, R104, R3 ;  /* 0x0000000368007221 */ /* 0x000fe40000010000 */
[----:B------:R-:W-:Y:S01]  /*5f60*/  FADD.FTZ R140, R140, R115 ;  /* 0x000000738c8c7221 */ /* 0x000fe20000010000 */
[----:B-1----:R-:W-:Y:S01]  /*5f70*/  HMMA.16816.F32 R20, R52, R56, R20 ;  /* 0x000000383414723c */ /* 0x002fe20000001814 */
[----:B------:R-:W-:-:S02]  /*5f80*/  FADD.FTZ R0, R111, R0 ;  /* 0x000000006f007221 */ /* 0x000fc40000010000 */
[----:B------:R-:W-:Y:S01]  /*5f90*/  FADD.FTZ R113, R113, R140 ;  /* 0x0000008c71717221 */ /* 0x000fe20000010000 */
[----:B------:R-:W-:Y:S04]  /*5fa0*/  MUFU.EX2 R105, R105 ;  /* 0x0000006900697308 */ /* 0x000fe80000000800 */
[----:B------:R-:W-:Y:S01]  /*5fb0*/  HMMA.16816.F32 R24, R52, R58, R24 ;  /* 0x0000003a3418723c */ /* 0x000fe20000001818 */
[----:B------:R-:W1:Y:S03]  /*5fc0*/  LDSM.16.MT88.4 R56, [R116+0x8400] ;  /* 0x008400007438783b */ /* 0x000e660000004200 */
[----:B------:R-:W3:Y:S04]  /*5fd0*/  MUFU.EX2 R106, R106 ;  /* 0x0000006a006a7308 */ /* 0x000ee80000000800 */
[C---:B------:R-:W-:Y:S01]  /*5fe0*/  HMMA.16816.F32 R48, R84.reuse, R50, R80 ;  /* 0x000000325430723c */ /* 0x040fe20000001850 */
[----:B------:R-:W-:Y:S03]  /*5ff0*/  LDSM.16.MT88.4 R80, [R116+0x8800] ;  /* 0x008800007450783b */ /* 0x000fe60000004200 */
[----:B------:R-:W-:Y:S04]  /*6000*/  MUFU.EX2 R107, R107 ;  /* 0x0000006b006b7308 */ /* 0x000fe80000000800 */
[----:B------:R-:W-:Y:S01]  /*6010*/  HMMA.16816.F32 R40, R84, R42, R72 ;  /* 0x0000002a5428723c */ /* 0x000fe20000001848 */
[----:B------:R-:W4:Y:S03]  /*6020*/  LDSM.16.MT88.4 R72, [R118+0x8800] ;  /* 0x008800007648783b */ /* 0x000f260000004200 */
[----:B------:R-:W5:Y:S03]  /*6030*/  MUFU.EX2 R102, R102 ;  /* 0x0000006600667308 */ /* 0x000f660000000800 */
[----:B---3--:R-:W-:Y:S01]  /*6040*/  F2FP.PACK_AB R84, R106, R105 ;  /* 0x000000696a54723e */ /* 0x008fe200000000ff */
[C---:B------:R-:W-:Y:S04]  /*6050*/  HMMA.16816.F32 R28, R52.reuse, R60, R28 ;  /* 0x0000003c341c723c */ /* 0x040fe8000000181c */
[----:B------:R-:W-:Y:S04]  /*6060*/  MUFU.EX2 R100, R100 ;  /* 0x0000006400647308 */ /* 0x000fe80000000800 */
[----:B--2---:R-:W-:Y:S04]  /*6070*/  HMMA.16816.F32 R36, R52, R64, R36 ;  /* 0x000000403424723c */ /* 0x004fe80000001824 */
[----:B------:R-:W2:Y:S01]  /*6080*/  MUFU.EX2 R103, R103 ;  /* 0x0000006700677308 */ /* 0x000ea20000000800 */
[----:B-----5:R-:W-:-:S03]  /*6090*/  F2FP.PACK_AB R86, R102, R107 ;  /* 0x0000006b6656723e */ /* 0x020fc600000000ff */
[C---:B------:R-:W-:Y:S01]  /*60a0*/  HMMA.16816.F32 R40, R52.reuse, R66, R40 ;  /* 0x000000423428723c */ /* 0x040fe20000001828 */
[----:B------:R-:W-:Y:S03]  /*60b0*/  LDSM.16.MT88.4 R64, [R116+0x6800] ;  /* 0x006800007440783b */ /* 0x000fe60000004200 */
[----:B------:R-:W-:Y:S04]  /*60c0*/  MUFU.EX2 R94, R94 ;  /* 0x0000005e005e7308 */ /* 0x000fe80000000800 */
[----:B-1----:R-:W-:Y:S04]  /*60d0*/  HMMA.16816.F32 R44, R52, R56, R44 ;  /* 0x00000038342c723c */ /* 0x002fe8000000182c */
[----:B------:R-:W1:Y:S01]  /*60e0*/  MUFU.EX2 R95, R95 ;  /* 0x0000005f005f7308 */ /* 0x000e620000000800 */
[----:B--2---:R-:W-:-:S03]  /*60f0*/  F2FP.PACK_AB R85, R103, R100 ;  /* 0x000000646755723e */ /* 0x004fc600000000ff */
[C---:B------:R-:W-:Y:S01]  /*6100*/  HMMA.16816.F32 R48, R52.reuse, R58, R48 ;  /* 0x0000003a3430723c */ /* 0x040fe20000001830 */
[----:B------:R-:W2:Y:S07]  /*6110*/  LDSM.16.MT88.4 R56, [R118+0x6800] ;  /* 0x006800007638783b */ /* 0x000eae0000004200 */
[----:B------:R-:W-:Y:S01]  /*6120*/  HMMA.16816.F32 R32, R52, R62, R32 ;  /* 0x0000003e3420723c */ /* 0x000fe20000001820 */
[----:B------:R-:W-:Y:S01]  /*6130*/  LDSM.16.MT88.4 R60, [R118+0x7800] ;  /* 0x00780000763c783b */ /* 0x000fe20000004200 */
[----:B-1----:R-:W-:-:S05]  /*6140*/  F2FP.PACK_AB R87, R95, R94 ;  /* 0x0000005e5f57723e */ /* 0x002fca00000000ff */
[----:B------:R-:W-:Y:S01]  /*6150*/  F2FP.PACK_AB R52, R142, R141 ;  /* 0x0000008d8e34723e */ /* 0x000fe200000000ff */
[----:B------:R-:W-:Y:S01]  /*6160*/  FADD.FTZ R141, R141, R0 ;  /* 0x000000008d8d7221 */ /* 0x000fe20000010000 */
[----:B------:R-:W-:Y:S01]  /*6170*/  F2FP.PACK_AB R53, R145, R134 ;  /* 0x000000869135723e */ /* 0x000fe200000000ff */
[----:B------:R-:W-:Y:S01]  /*6180*/  FADD.FTZ R134, R134, R113 ;  /* 0x0000007186867221 */ /* 0x000fe20000010000 */
[----:B------:R-:W-:Y:S01]  /*6190*/  F2FP.PACK_AB R54, R144, R135 ;  /* 0x000000879036723e */ /* 0x000fe200000000ff */
[----:B------:R-:W-:Y:S01]  /*61a0*/  FADD.FTZ R142, R142, R141 ;  /* 0x0000008d8e8e7221 */ /* 0x000fe20000010000 */
[----:B------:R-:W-:Y:S01]  /*61b0*/  F2FP.PACK_AB R55, R143, R110 ;  /* 0x0000006e8f37723e */ /* 0x000fe200000000ff */
[----:B------:R-:W-:Y:S01]  /*61c0*/  FADD.FTZ R145, R145, R134 ;  /* 0x0000008691917221 */ /* 0x000fe20000010000 */
[----:B------:R-:W-:Y:S01]  /*61d0*/  MOV R0, R90 ;  /* 0x0000005a00007202 */ /* 0x000fe20000000f00 */
        /* <DEDUP_REMOVED lines=16> */
[C---:B------:R-:W-:Y:S01]  /*62e0*/  HMMA.16816.F32 R8, R52.reuse, R58, R8 ;  /* 0x0000003a3408723c */ /* 0x040fe20000001808 */
[----:B------:R-:W2:Y:S07]  /*62f0*/  LDSM.16.MT88.4 R56, [R116+0x7800] ;  /* 0x007800007438783b */ /* 0x000eae0000004200 */
[C---:B------:R-:W-:Y:S08]  /*6300*/  HMMA.16816.F32 R76, R52.reuse, R80, R44 ;  /* 0x00000050344c723c */ /* 0x040ff0000000182c */
[C---:B------:R-:W-:Y:S08]  /*6310*/  HMMA.16816.F32 R12, R52.reuse, R64, R12 ;  /* 0x00000040340c723c */ /* 0x040ff0000000180c */
[C---:B------:R-:W-:Y:S01]  /*6320*/  HMMA.16816.F32 R16, R52.reuse, R66, R16 ;  /* 0x000000423410723c */ /* 0x040fe20000001810 */
[----:B------:R-:W-:Y:S07]  /*6330*/  LDSM.16.MT88.4 R64, [R116+0x7c00] ;  /* 0x007c00007440783b */ /* 0x000fee0000004200 */
[----:B------:R-:W-:Y:S01]  /*6340*/  HMMA.16816.F32 R80, R52, R82, R48 ;  /* 0x000000523450723c */ /* 0x000fe20000001830 */
[----:B------:R-:W3:Y:S07]  /*6350*/  LDSM.16.MT88.4 R48, [R116+0x6c00] ;  /* 0x006c00007430783b */ /* 0x000eee0000004200 */
[----:B-1----:R-:W-:Y:S01]  /*6360*/  HMMA.16816.F32 R36, R84, R40, R4 ;  /* 0x000000285424723c */ /* 0x002fe20000001804 */
[----:B------:R-:W-:Y:S07]  /*6370*/  LDSM.16.MT88.4 R4, [R116+0x8c00] ;  /* 0x008c00007404783b */ /* 0x000fee0000004200 */
[C---:B--2---:R-:W-:Y:S08]  /*6380*/  HMMA.16816.F32 R28, R52.reuse, R56, R28 ;  /* 0x00000038341c723c */ /* 0x044ff0000000181c */
[----:B------:R-:W-:Y:S01]  /*6390*/  HMMA.16816.F32 R32, R52, R58, R32 ;  /* 0x0000003a3420723c */ /* 0x000fe20000001820 */
[----:B------:R-:W1:Y:S07]  /*63a0*/  LDSM.16.MT88.4 R56, [R118+0x7c00] ;  /* 0x007c00007638783b */ /* 0x000e6e0000004200 */
[----:B------:R-:W-:Y:S01]  /*63b0*/  HMMA.16816.F32 R40, R84, R42, R8 ;  /* 0x0000002a5428723c */ /* 0x000fe20000001808 */
[----:B------:R-:W2:Y:S07]  /*63c0*/  LDSM.16.MT88.4 R8, [R118+0x8c00] ;  /* 0x008c00007608783b */ /* 0x000eae0000004200 */
[C---:B------:R-:W-:Y:S08]  /*63d0*/  HMMA.16816.F32 R20, R52.reuse, R60, R20 ;  /* 0x0000003c3414723c */ /* 0x040ff00000001814 */
[----:B------:R-:W-:Y:S08]  /*63e0*/  HMMA.16816.F32 R24, R52, R62, R24 ;  /* 0x0000003e3418723c */ /* 0x000ff00000001818 */
[C---:B---3--:R-:W-:Y:S08]  /*63f0*/  HMMA.16816.F32 R44, R84.reuse, R48, R12 ;  /* 0x00000030542c723c */ /* 0x048ff0000000180c */
[C---:B------:R-:W-:Y:S08]  /*6400*/  HMMA.16816.F32 R60, R84.reuse, R64, R28 ;  /* 0x00000040543c723c */ /* 0x040ff0000000181c */
[C---:B-1----:R-:W-:Y:S08]  /*6410*/  HMMA.16816.F32 R52, R84.reuse, R56, R20 ;  /* 0x000000385434723c */ /* 0x042ff00000001814 */
[C---:B------:R-:W-:Y:S08]  /*6420*/  HMMA.16816.F32 R48, R84.reuse, R50, R16 ;  /* 0x000000325430723c */ /* 0x040ff00000001810 */
[C---:B------:R-:W-:Y:S08]  /*6430*/  HMMA.16816.F32 R56, R84.reuse, R58, R24 ;  /* 0x0000003a5438723c */ /* 0x040ff00000001818 */
[C---:B------:R-:W-:Y:S08]  /*6440*/  HMMA.16816.F32 R64, R84.reuse, R66, R32 ;  /* 0x000000425440723c */ /* 0x040ff00000001820 */
[C---:B--2---:R-:W-:Y:S08]  /*6450*/  HMMA.16816.F32 R68, R84.reuse, R8, R68 ;  /* 0x000000085444723c */ /* 0x044ff00000001844 */
[C---:B------:R-:W-:Y:S08]  /*6460*/  HMMA.16816.F32 R72, R84.reuse, R10, R72 ;  /* 0x0000000a5448723c */ /* 0x040ff00000001848 */
[C---:B------:R-:W-:Y:S08]  /*6470*/  HMMA.16816.F32 R76, R84.reuse, R4, R76 ;  /* 0x00000004544c723c */ /* 0x040ff0000000184c */
[----:B------:R-:W-:Y:S08]  /*6480*/  HMMA.16816.F32 R80, R84, R6, R80 ;  /* 0x000000065450723c */ /* 0x000ff00000001850 */
.L_x_4847:
[----:B------:R-:W-:-:S13]  /*6490*/  ISETP.GE.AND P0, PT, R124, 0x1, PT ;  /* 0x000000017c00780c */ /* 0x000fda0003f06270 */
[----:B------:R-:W-:Y:S05]  /*64a0*/  @!P0 BRA `(.L_x_4853) ;  /* 0x0000222000008947 */ /* 0x000fea0003800000 */
[----:B------:R-:W-:Y:S01]  /*64b0*/  ULDC.64 UR4, c[0x0][0x1a0] ;  /* 0x0000680000047ab9 */ /* 0x000fe20000000a00 */
[----:B------:R-:W-:Y:S01]  /*64c0*/  IMAD.MOV.U32 R3, RZ, RZ, R0 ;  /* 0x000000ffff037224 */ /* 0x000fe200078e0000 */
[----:B------:R-:W-:Y:S01]  /*64d0*/  ULEA UR7, -UR4, URZ, 0x6 ;  /* 0x0000003f04077291 */ /* 0x000fe2000f8e313f */
[----:B------:R-:W-:Y:S01]  /*64e0*/  IMAD.MOV.U32 R85, RZ, RZ, R2 ;  /* 0x000000ffff557224 */ /* 0x000fe200078e0002 */
[----:B------:R-:W-:Y:S02]  /*64f0*/  UMOV UR10, 0x5 ;  /* 0x00000005000a7882 */ /* 0x000fe40000000000 */
[----:B------:R-:W-:Y:S02]  /*6500*/  USHF.L.U64.HI UR5, UR4, UR10, UR5 ;  /* 0x0000000a04057299 */ /* 0x000fe40008010205 */
[----:B------:R-:W-:Y:S01]  /*6510*/  USHF.R.S32.HI UR10, URZ, 0x1f, UR7 ;  /* 0x0000001f3f0a7899 */ /* 0x000fe20008011407 */
[----:B------:R-:W-:Y:S01]  /*6520*/  MOV R135, UR7 ;  /* 0x0000000700877c02 */ /* 0x000fe20008000f00 */
[----:B------:R-:W-:-:S02]  /*6530*/  ULDC UR6, c[0x0][0x198] ;  /* 0x0000660000067ab9 */ /* 0x000fc40000000800 */
[----:B------:R-:W-:Y:S02]  /*6540*/  USHF.L.U32 UR11, UR4, 0x5, URZ ;  /* 0x00000005040b7899 */ /* 0x000fe4000800063f */
[----:B------:R-:W-:Y:S01]  /*6550*/  ULEA UR6, -UR6, URZ, 0x6 ;  /* 0x0000003f06067291 */ /* 0x000fe2000f8e313f */
[----:B------:R-:W-:Y:S01]  /*6560*/  MOV R134, UR10 ;  /* 0x0000000a00867c02 */ /* 0x000fe20008000f00 */
[----:B------:R-:W-:Y:S02]  /*6570*/  USHF.L.U64.HI UR5, UR11, 0x1, UR5 ;  /* 0x000000010b057899 */ /* 0x000fe40008010205 */
[----:B------:R-:W-:Y:S02]  /*6580*/  USHF.R.S32.HI UR4, URZ, 0x1f, UR6 ;  /* 0x0000001f3f047899 */ /* 0x000fe40008011406 */
[----:B------:R-:W-:Y:S02]  /*6590*/  USHF.L.U32 UR11, UR11, 0x1, URZ ;  /* 0x000000010b0b7899 */ /* 0x000fe4000800063f */
.L_x_4857:
        /* <DEDUP_REMOVED lines=64> */
.L_x_4854:
        /* <DEDUP_REMOVED lines=20> */
[----:B------:R-:W-:Y:S04]  /*6ae0*/  LDSM.16.M88.4 R108, [R119] ;  /* 0x00000000776c783b */ /* 0x000fe80000000200 */
        /* <DEDUP_REMOVED lines=137> */
[----:B------:R-:W-:Y:S02]  /*7380*/  IMAD R87, R2, c[0x0][0x184], R87 ;  /* 0x0000610002577a24 */ /* 0x000fe400078e0257 */
[----:B------:R-:W-:Y:S02]  /*7390*/  IMAD.MOV.U32 R2, RZ, RZ, R90 ;  /* 0x000000ffff027224 */ /* 0x000fe400078e005a */
[----:B------:R-:W-:Y:S03]  /*73a0*/  IMAD.IADD R89, R91, 0x1, R87 ;  /* 0x000000015b597824 */ /* 0x000fe600078e0257 */
.L_x_4856:
[C---:B------:R-:W-:Y:S01]  /*73b0*/  LEA R136, P0, R2.reuse, R136, 0x1 ;  /* 0x0000008802887211 */ /* 0x040fe200078008ff */
[----:B------:R-:W-:Y:S02]  /*73c0*/  IMAD.MOV.U32 R87, RZ, RZ, c[0x0][0x198] ;  /* 0x00006600ff577624 */ /* 0x000fe400078e00ff */
[----:B------:R-:W-:Y:S01]  /*73d0*/  IMAD.MOV.U32 R0, RZ, RZ, c[0x0][0x19c] ;  /* 0x00006700ff007624 */ /* 0x000fe200078e00ff */
[----:B------:R-:W-:Y:S02]  /*73e0*/  LEA.HI.X R137, R2, R137, R89, 0x1, P0 ;  /* 0x0000008902897211 */ /* 0x000fe400000f0c59 */
[C---:B------:R-:W-:Y:S03]  /*73f0*/  LEA R88, P0, R87.reuse, R136, 0x6 ;  /* 0x0000008857587211 */ /* 0x040fe600078030ff */
[----:B------:R-:W-:Y:S01]  /*7400*/  @!PT LDS RZ, [RZ] ;  /* 0x00000000fffff984 */ /* 0x000fe20000000800 */
[----:B------:R-:W-:Y:S01]  /*7410*/  @!PT LDS RZ, [RZ] ;  /* 0x00000000fffff984 */ /* 0x000fe20000000800 */
[----:B------:R-:W-:Y:S01]  /*7420*/  @!PT LDS RZ, [RZ] ;  /* 0x00000000fffff984 */ /* 0x000fe20000000800 */
[----:B------:R1:W-:Y:S01]  /*7430*/  LDGSTS.E.BYPASS.LTC128B.128 [R125+0x3000], [R136.64] ;  /* 0x03000000887d7fae */ /* 0x0003e2000b901d48 */
[----:B------:R-:W-:Y:S03]  /*7440*/  LEA.HI.X R89, R87, R137, R0, 0x6, P0 ;  /* 0x0000008957597211 */ /* 0x000fe600000f3400 */
[----:B------:R1:W-:Y:S04]  /*7450*/  LDGSTS.E.BYPASS.LTC128B.128 [R125+0x4000], [R136.64+0x40] ;  /* 0x04000040887d7fae */ /* 0x0003e8000b901d48 */
[----:B------:R1:W-:Y:S04]  /*7460*/  LDGSTS.E.BYPASS.LTC128B.128 [R125+0x5000], [R136.64+0x80] ;  /* 0x05000080887d7fae */ /* 0x0003e8000b901d48 */
[----:B------:R1:W-:Y:S04]  /*7470*/  LDGSTS.E.BYPASS.LTC128B.128 [R125+0x3800], [R88.64] ;  /* 0x03800000587d7fae */ /* 0x0003e8000b901d48 */
[----:B------:R1:W-:Y:S04]  /*7480*/  LDGSTS.E.BYPASS.LTC128B.128 [R125+0x4800], [R88.64+0x40] ;  /* 0x04800040587d7fae */ /* 0x0003e8000b901d48 */
[----:B------:R1:W-:Y:S04]  /*7490*/  LDGSTS.E.BYPASS.LTC128B.128 [R125+0x5800], [R88.64+0x80] ;  /* 0x05800080587d7fae */ /* 0x0003e8000b901d48 */
[----:B------:R-:W0:Y:S02]  /*74a0*/  LDGDEPBAR ;  /* 0x00000000000079af */ /* 0x000e240000000000 */
.L_x_4855:
        /* <DEDUP_REMOVED lines=34> */
[----:B-1----:R-:W-:Y:S07]  /*76d0*/  FMNMX.FTZ R89, R35, R2, !PT ;  /* 0x0000000223597209 */ /* 0x002fee0007810000 */
        /* <DEDUP_REMOVED lines=255> */
.L_x_4853:
        /* <DEDUP_REMOVED lines=198> */
.L_x_4859:
[----:B------:R-:W-:Y:S05]  /*9330*/  BSYNC B0 ;  /* 0x0000000000007941 */ /* 0x000fea0003800000 */
.L_x_4858:
[----:B------:R-:W5:Y:S01]  /*9340*/  S2R R7, SR_CTAID.X ;  /* 0x0000000000077919 */ /* 0x000f620000002500 */
[----:B------:R-:W-:Y:S01]  /*9350*/  SHF.R.S32.HI R129, RZ, 0x1f, R128 ;  /* 0x0000001fff817819 */ /* 0x000fe20000011480 */
[----:B------:R-:W-:Y:S01]  /*9360*/  BSSY B0, `(.L_x_4860) ;  /* 0x000001e000007945 */ /* 0x000fe20003800000 */
[----:B---3--:R-:W-:Y:S01]  /*9370*/  SHF.R.S32.HI R4, RZ, 0x1f, R10 ;  /* 0x0000001fff047819 */ /* 0x008fe2000001140a */
[----:B------:R-:W3:Y:S01]  /*9380*/  S2R R3, SR_TID.X ;  /* 0x0000000000037919 */ /* 0x000ee20000002100 */
[----:B-----5:R-:W-:Y:S01]  /*9390*/  IMAD.SHL.U32 R5, R7, 0x40, RZ ;  /* 0x0000004007057824 */ /* 0x020fe200078e00ff */
[----:B---3--:R-:W-:-:S03]  /*93a0*/  SHF.R.S32.HI R0, RZ, 0x1f, R3 ;  /* 0x0000001fff007819 */ /* 0x008fc60000011403 */
[C---:B------:R-:W-:Y:S01]  /*93b0*/  IMAD.WIDE.U32 R128, R5.reuse, c[0x0][0x1e8], R128 ;  /* 0x00007a0005807a25 */ /* 0x040fe200078e0080 */
[----:B------:R-:W-:Y:S02]  /*93c0*/  SHF.R.S32.HI R2, RZ, 0x1f, R5 ;  /* 0x0000001fff027819 */ /* 0x000fe40000011405 */
[----:B------:R-:W-:Y:S01]  /*93d0*/  LEA.HI R0, R0, R3, RZ, 0x2 ;  /* 0x0000000300007211 */ /* 0x000fe200078f10ff */
[----:B------:R-:W-:Y:S01]  /*93e0*/  IMAD R3, R4, c[0x0][0x1f0], RZ ;  /* 0x00007c0004037a24 */ /* 0x000fe200078e02ff */
[----:B------:R-:W-:Y:S01]  /*93f0*/  IADD3 R38, P0, R38, R128, RZ ;  /* 0x0000008026267210 */ /* 0x000fe20007f1e0ff */
[----:B------:R-:W-:Y:S02]  /*9400*/  IMAD R2, R2, c[0x0][0x1e8], RZ ;  /* 0x00007a0002027a24 */ /* 0x000fe400078e02ff */
[----:B------:R-:W-:Y:S02]  /*9410*/  IMAD R3, R10, c[0x0][0x1f4], R3 ;  /* 0x00007d000a037a24 */ /* 0x000fe400078e0203 */
[----:B------:R-:W-:Y:S01]  /*9420*/  IMAD R2, R5, c[0x0][0x1ec], R2 ;  /* 0x00007b0005027a24 */ /* 0x000fe200078e0202 */
[----:B------:R-:W-:-:S04]  /*9430*/  SHF.R.S32.HI R5, RZ, 0x2, R0 ;  /* 0x00000002ff057819 */ /* 0x000fc80000011400 */
[----:B------:R-:W-:Y:S02]  /*9440*/  IADD3.X R39, R37, R2, R129, P0, !PT ;  /* 0x0000000225277210 */ /* 0x000fe400007fe481 */
[----:B------:R-:W-:Y:S02]  /*9450*/  ISETP.GE.AND P0, PT, R5, R122, PT ;  /* 0x0000007a0500720c */ /* 0x000fe40003f06270 */
[----:B------:R-:W-:Y:S01]  /*9460*/  SHF.R.S32.HI R5, RZ, 0x1f, R5 ;  /* 0x0000001fff057819 */ /* 0x000fe20000011405 */
        /* <DEDUP_REMOVED lines=13> */
.L_x_4861:
[----:B------:R-:W-:Y:S05]  /*9540*/  BSYNC B0 ;  /* 0x0000000000007941 */ /* 0x000fea0003800000 */
.L_x_4860:
        /* <DEDUP_REMOVED lines=17> */
.L_x_4862:
        /* <DEDUP_REMOVED lines=10> */
.L_x_6160:


//--------------------- .text._ZN5flash24flash_fwd_splitkv_kernelI23Flash_fwd_kernel_traitsILi96ELi64ELi64ELi4ELb0ELb0EN7cutlass6half_tE19Flash_kernel_traitsILi96ELi64ELi64ELi4ES3_EELb1ELb0ELb0ELb0ELb1ELb1ELb0ELb0EEEvNS_16Flash_fwd_paramsE --------------------------
	.section	.text._ZN5flash24flash_fwd_splitkv_kernelI23Flash_fwd_kernel_traitsILi96ELi64ELi64ELi4ELb0ELb0EN7cutlass6half_tE19Flash_kernel_traitsILi96ELi64ELi64ELi4ES3_EELb1ELb0ELb0ELb0ELb1ELb1ELb0ELb0EEEvNS_16Flash_fwd_paramsE,"ax",@progbits
	.sectioninfo	@"SHI_REGISTERS=168"
	.align	128
        .global         _ZN5flash24flash_fwd_splitkv_kernelI23Flash_fwd_kernel_traitsILi96ELi64ELi64ELi4ELb0ELb0EN7cutlass6half_tE19Flash_kernel_traitsILi96ELi64ELi64ELi4ES3_EELb1ELb0ELb0ELb0ELb1ELb1ELb0ELb0EEEvNS_16Flash_fwd_paramsE
        .type           _ZN5flash24flash_fwd_splitkv_kernelI23Flash_fwd_kernel_traitsILi96ELi64ELi64ELi4ELb0ELb0EN7cutlass6half_tE19Flash_kernel_traitsILi96ELi64ELi64ELi4ES3_EELb1ELb0ELb0ELb0ELb1ELb1ELb0ELb0EEEvNS_16Flash_fwd_paramsE,@function
        .size           _ZN5flash24flash_fwd_splitkv_kernelI23Flash_fwd_kernel_traitsILi96ELi64ELi64ELi4ELb0ELb0EN7cutlass6half_tE19Flash_kernel_traitsILi96ELi64ELi64ELi4ES3_EELb1ELb0ELb0ELb0ELb1ELb1ELb0ELb0EEEvNS_16Flash_fwd_paramsE,(.L_x_6161 - _ZN5flash24flash_fwd_splitkv_kernelI23Flash_fwd_kernel_traitsILi96ELi64ELi64ELi4ELb0ELb0EN7cutlass6half_tE19Flash_kernel_traitsILi96ELi64ELi64ELi4ES3_EELb1ELb0ELb0ELb0ELb1ELb1ELb0ELb0EEEvNS_16Flash_fwd_paramsE)
        .other          _ZN5flash24flash_fwd_splitkv_kernelI23Flash_fwd_kernel_traitsILi96ELi64ELi64ELi4ELb0ELb0EN7cutlass6half_tE19Flash_kernel_traitsILi96ELi64ELi64ELi4ES3_EELb1ELb0ELb0ELb0ELb1ELb1ELb0ELb0EEEvNS_16Flash_fwd_paramsE,@"STO_CUDA_ENTRY STV_DEFAULT"
_ZN5flash24flash_fwd_splitkv_kernelI23Flash_fwd_kernel_traitsILi96ELi64ELi64ELi4ELb0ELb0EN7cutlass6half_tE19Flash_kernel_traitsILi96ELi64ELi64ELi4ES3_EELb1ELb0ELb0ELb0ELb1ELb1ELb0ELb0EEEvNS_16Flash_fwd_paramsE:
.text._ZN5flash24flash_fwd_splitkv_kernelI23Flash_fwd_kernel_traitsILi96ELi64ELi64ELi4ELb0ELb0EN7cutlass6half_tE19Flash_kernel_traitsILi96ELi64ELi64ELi4ES3_EELb1ELb0ELb0ELb0ELb1ELb1ELb0ELb0EEEvNS_16Flash_fwd_paramsE:
        /* <DEDUP_REMOVED lines=34> */
.L_x_4863:
[----:B-1-34-:R-:W-:Y:S02]  /*0220*/  MOV R4, c[0x0][0x218] ;  /* 0x0000860000047a02 */ /* 0x01afe40000000f00 */
.L_x_4864:
        /* <DEDUP_REMOVED lines=74> */
.L_x_4867:
[----:B------:R-:W-:Y:S05]  /*06d0*/  BSYNC B0 ;  /* 0x0000000000007941 */ /* 0x000fea0003800000 */
.L_x_4866:
        /* <DEDUP_REMOVED lines=16> */
.L_x_4869:
[----:B------:R-:W-:Y:S05]  /*07e0*/  BSYNC B0 ;  /* 0x0000000000007941 */ /* 0x000fea0003800000 */
.L_x_4868:
        /* <DEDUP_REMOVED lines=13> */
.L_x_4865:
        /* <DEDUP_REMOVED lines=92> */
.L_x_4870:
        /* <DEDUP_REMOVED lines=17> */
.L_x_4872:
        /* <DEDUP_REMOVED lines=49> */
.L_x_4871:
        /* <DEDUP_REMOVED lines=161> */
[----:B------:R-:W-:Y:S01]  /*1cb0*/  IMAD.IADD R101, R96, 0x1, -R101 ;  /* 0x0000000160657824 */ /* 0x000fe200078e0a65 */
[----:B------:R1:W-:Y:S01]  /*1cc0*/  @!P3 LDGSTS.E.BYPASS.LTC128B.128 [R125+0x4800], [R14.64+0x40] ;  /* 0x048000400e7dbfae */ /* 0x0003e2000b901d48 */
[----:B------:R-:W-:Y:S01]  /*1cd0*/  IMAD R102, R102, 0x10, R99 ;  /* 0x0000001066667824 */ /* 0x000fe200078e0263 */
        /* <DEDUP_REMOVED lines=30> */
[----:B--2---:R-:W2:Y:S04]  /*1ec0*/  LDSM.16.M88.4 R16, [R120+0x3000] ;  /* 0x003000007810783b */ /* 0x004ea80000000200 */
[----:B------:R-:W-:Y:S04]  /*1ed0*/  LDSM.16.M88.4 R72, [R119] ;  /* 0x000000007748783b */ /* 0x000fe80000000200 */
[----:B------:R-:W3:Y:S04]  /*1ee0*/  LDSM.16.M88.4 R36, [R120+0x3400] ;  /* 0x003400007824783b */ /* 0x000ee80000000200 */
[----:B------:R-:W-:Y:S04]  /*1ef0*/  LDSM.16.M88.4 R44, [R121+0x1000] ;  /* 0x00100000792c783b */ /* 0x000fe80000000200 */
[----:B------:R-:W-:Y:S04]  /*1f00*/  LDSM.16.M88.4 R4, [R120+0x4000] ;  /* 0x004000007804783b */ /* 0x000fe80000000200 */
[----:B----4-:R-:W4:Y:S04]  /*1f10*/  LDSM.16.M88.4 R8, [R117+0x3000] ;  /* 0x003000007508783b */ /* 0x010f280000000200 */
[----:B------:R-:W4:Y:S04]  /*1f20*/  LDSM.16.M88.4 R32, [R117+0x3400] ;  /* 0x003400007520783b */ /* 0x000f280000000200 */
[----:B-1----:R-:W-:Y:S04]  /*1f30*/  LDSM.16.M88.4 R12, [R119+0x1000] ;  /* 0x00100000770c783b */ /* 0x002fe80000000200 */
[----:B------:R-:W1:Y:S04]  /*1f40*/  LDSM.16.M88.4 R52, [R117+0x4000] ;  /* 0x004000007534783b */ /* 0x000e680000000200 */
[----:B------:R-:W1:Y:S01]  /*1f50*/  LDSM.16.M88.4 R84, [R120+0x4400] ;  /* 0x004400007854783b */ /* 0x000e620000000200 */
[C---:B--2---:R-:W-:Y:S03]  /*1f60*/  HMMA.16816.F32 R20, R48.reuse, R16, RZ ;  /* 0x000000103014723c */ /* 0x044fe600000018ff */
[----:B------:R-:W2:Y:S04]  /*1f70*/  LDSM.16.M88.4 R56, [R120+0x3800] ;  /* 0x003800007838783b */ /* 0x000ea80000000200 */
[----:B------:R-:W-:Y:S01]  /*1f80*/  LDSM.16.M88.4 R80, [R120+0x5000] ;  /* 0x005000007850783b */ /* 0x000fe20000000200 */
[C---:B------:R-:W-:Y:S03]  /*1f90*/  HMMA.16816.F32 R16, R48.reuse, R18, RZ ;  /* 0x000000123010723c */ /* 0x040fe600000018ff */
[----:B------:R-:W-:Y:S04]  /*1fa0*/  LDSM.16.M88.4 R40, [R120+0x3c00] ;  /* 0x003c00007828783b */ /* 0x000fe80000000200 */
[----:B------:R-:W-:Y:S01]  /*1fb0*/  LDSM.16.M88.4 R76, [R117+0x4400] ;  /* 0x00440000754c783b */ /* 0x000fe20000000200 */
[----:B---3--:R-:W-:Y:S03]  /*1fc0*/  HMMA.16816.F32 R28, R48, R36, RZ ;  /* 0x00000024301c723c */ /* 0x008fe600000018ff */
[----:B------:R-:W-:Y:S04]  /*1fd0*/  LDSM.16.M88.4 R68, [R117+0x3800] ;  /* 0x003800007544783b */ /* 0x000fe80000000200 */
[----:B------:R-:W-:Y:S01]  /*1fe0*/  LDSM.16.M88.4 R24, [R117+0x5000] ;  /* 0x005000007518783b */ /* 0x000fe20000000200 */
[C---:B----4-:R-:W-:Y:S03]  /*1ff0*/  HMMA.16816.F32 R20, R72.reuse, R8, R20 ;  /* 0x000000084814723c */ /* 0x050fe60000001814 */
[----:B------:R-:W-:Y:S04]  /*2000*/  LDSM.16.M88.4 R64, [R117+0x3c00] ;  /* 0x003c00007540783b */ /* 0x000fe80000000200 */
[----:B------:R-:W0:Y:S01]  /*2010*/  LDGDEPBAR ;  /* 0x00000000000079af */ /* 0x000e220000000000 */
[----:B------:R-:W-:Y:S03]  /*2020*/  HMMA.16816.F32 R16, R72, R10, R16 ;  /* 0x0000000a4810723c */ /* 0x000fe60000001810 */
[----:B------:R-:W3:Y:S05]  /*2030*/  LDSM.16.M88.4 R8, [R121+0x2000] ;  /* 0x002000007908783b */ /* 0x000eea0000000200 */
[----:B------:R-:W-:Y:S08]  /*2040*/  HMMA.16816.F32 R36, R48, R38, RZ ;  /* 0x000000263024723c */ /* 0x000ff000000018ff */
[C---:B------:R-:W-:Y:S08]  /*2050*/  HMMA.16816.F32 R20, R44.reuse, R4, R20 ;  /* 0x000000042c14723c */ /* 0x040ff00000001814 */
[----:B------:R-:W-:Y:S01]  /*2060*/  HMMA.16816.F32 R16, R44, R6, R16 ;  /* 0x000000062c10723c */ /* 0x000fe20000001810 */
[----:B------:R-:W4:Y:S07]  /*2070*/  LDSM.16.M88.4 R4, [R119+0x2000] ;  /* 0x002000007704783b */ /* 0x000f2e0000000200 */
[C---:B------:R-:W-:Y:S08]  /*2080*/  HMMA.16816.F32 R28, R72.reuse, R32, R28 ;  /* 0x00000020481c723c */ /* 0x040ff0000000181c */
[----:B------:R-:W-:Y:S01]  /*2090*/  HMMA.16816.F32 R36, R72, R34, R36 ;  /* 0x000000224824723c */ /* 0x000fe20000001824 */
[----:B------:R-:W3:Y:S07]  /*20a0*/  LDSM.16.M88.4 R32, [R120+0x5400] ;  /* 0x005400007820783b */ /* 0x000eee0000000200 */
[C---:B-1----:R-:W-:Y:S08]  /*20b0*/  HMMA.16816.F32 R20, R12.reuse, R52, R20 ;  /* 0x000000340c14723c */ /* 0x042ff00000001814 */
[----:B------:R-:W-:Y:S08]  /*20c0*/  HMMA.16816.F32 R16, R12, R54, R16 ;  /* 0x000000360c10723c */ /* 0x000ff00000001810 */
[----:B------:R-:W-:Y:S08]  /*20d0*/  HMMA.16816.F32 R28, R44, R84, R28 ;  /* 0x000000542c1c723c */ /* 0x000ff0000000181c */
[C---:B--2---:R-:W-:Y:S08]  /*20e0*/  HMMA.16816.F32 R60, R48.reuse, R56, RZ ;  /* 0x00000038303c723c */ /* 0x044ff000000018ff */
[----:B------:R-:W-:Y:S08]  /*20f0*/  HMMA.16816.F32 R56, R48, R58, RZ ;  /* 0x0000003a3038723c */ /* 0x000ff000000018ff */
[----:B------:R-:W-:Y:S01]  /*2100*/  HMMA.16816.F32 R84, R44, R86, R36 ;  /* 0x000000562c54723c */ /* 0x000fe20000001824 */
[----:B------:R-:W-:Y:S07]  /*2110*/  LDSM.16.M88.4 R36, [R117+0x5400] ;  /* 0x005400007524783b */ /* 0x000fee0000000200 */
[----:B---3--:R-:W-:Y:S08]  /*2120*/  HMMA.16816.F32 R20, R8, R80, R20 ;  /* 0x000000500814723c */ /* 0x008ff00000001814 */
[C---:B------:R-:W-:Y:S08]  /*2130*/  HMMA.16816.F32 R52, R48.reuse, R40, RZ ;  /* 0x000000283034723c */ /* 0x040ff000000018ff */
[----:B------:R-:W-:Y:S01]  /*2140*/  HMMA.16816.F32 R48, R48, R42, RZ ;  /* 0x0000002a3030723c */ /* 0x000fe200000018ff */
[----:B------:R-:W1:Y:S07]  /*2150*/  LDSM.16.M88.4 R40, [R120+0x4800] ;  /* 0x004800007828783b */ /* 0x000e6e0000000200 */
[----:B------:R-:W-:Y:S08]  /*2160*/  HMMA.16816.F32 R16, R8, R82, R16 ;  /* 0x000000520810723c */ /* 0x000ff00000001810 */
[----:B------:R-:W-:Y:S08]  /*2170*/  HMMA.16816.F32 R28, R12, R76, R28 ;  /* 0x0000004c0c1c723c */ /* 0x000ff0000000181c */
[C---:B------:R-:W-:Y:S08]  /*2180*/  HMMA.16816.F32 R60, R72.reuse, R68, R60 ;  /* 0x00000044483c723c */ /* 0x040ff0000000183c */
[----:B------:R-:W-:Y:S08]  /*2190*/  HMMA.16816.F32 R56, R72, R70, R56 ;  /* 0x000000464838723c */ /* 0x000ff00000001838 */
[----:B------:R-:W-:Y:S08]  /*21a0*/  HMMA.16816.F32 R84, R12, R78, R84 ;  /* 0x0000004e0c54723c */ /* 0x000ff00000001854 */
[C---:B----4-:R-:W-:Y:S08]  /*21b0*/  HMMA.16816.F32 R20, R4.reuse, R24, R20 ;  /* 0x000000180414723c */ /* 0x050ff00000001814 */
[----:B------:R-:W-:Y:S01]  /*21c0*/  HMMA.16816.F32 R16, R4, R26, R16 ;  /* 0x0000001a0410723c */ /* 0x000fe20000001810 */
[----:B------:R-:W2:Y:S07]  /*21d0*/  LDSM.16.M88.4 R24, [R117+0x4800] ;  /* 0x004800007518783b */ /* 0x000eae0000000200 */
[----:B------:R-:W-:Y:S08]  /*21e0*/  HMMA.16816.F32 R28, R8, R32, R28 ;  /* 0x00000020081c723c */ /* 0x000ff0000000181c */
[----:B-1----:R-:W-:Y:S01]  /*21f0*/  HMMA.16816.F32 R60, R44, R40, R60 ;  /* 0x000000282c3c723c */ /* 0x002fe2000000183c */
[----:B------:R-:W-:-:S06]  /*2200*/  FMUL.FTZ R20, R20, c[0x0][0x2ec] ;  /* 0x0000bb0014147a20 */ /* 0x000fcc0000410000 */
[----:B------:R-:W-:Y:S01]  /*2210*/  FMUL.FTZ R40, R22, c[0x0][0x2ec] ;  /* 0x0000bb0016287a20 */ /* 0x000fe20000410000 */
[----:B------:R-:W-:Y:S01]  /*2220*/  HMMA.16816.F32 R56, R44, R42, R56 ;  /* 0x0000002a2c38723c */ /* 0x000fe20000001838 */
[----:B------:R-:W-:Y:S02]  /*2230*/  FMUL.FTZ R41, R23, c[0x0][0x2ec] ;  /* 0x0000bb0017297a20 */ /* 0x000fe40000410000 */
[----:B------:R-:W-:Y:S02]  /*2240*/  FMUL.FTZ R16, R16, c[0x0][0x2ec] ;  /* 0x0000bb0010107a20 */ /* 0x000fe40000410000 */
[----:B------:R-:W-:Y:S02]  /*2250*/  MUFU.TANH R40, R40 ;  /* 0x0000002800287308 */ /* 0x000fe40000002400 */
[----:B------:R-:W-:Y:S01]  /*2260*/  FMUL.FTZ R42, R18, c[0x0][0x2ec] ;  /* 0x0000bb00122a7a20 */ /* 0x000fe20000410000 */
[----:B------:R-:W-:Y:S01]  /*2270*/  HMMA.16816.F32 R84, R8, R34, R84 ;  /* 0x000000220854723c */ /* 0x000fe20000001854 */
[----:B------:R-:W1:Y:S01]  /*2280*/  LDSM.16.M88.4 R32, [R120+0x4c00] ;  /* 0x004c00007820783b */ /* 0x000e620000000200 */
[----:B------:R-:W-:-:S03]  /*2290*/  FMUL.FTZ R43, R19, c[0x0][0x2ec] ;  /* 0x0000bb00132b7a20 */ /* 0x000fc60000410000 */
[----:B------:R-:W-:Y:S03]  /*22a0*/  MUFU.TANH R42, R42 ;  /* 0x0000002a002a7308 */ /* 0x000fe60000002400 */
[----:B------:R-:W-:Y:S05]  /*22b0*/  HMMA.16816.F32 R52, R72, R64, R52 ;  /* 0x000000404834723c */ /* 0x000fea0000001834 */
[----:B------:R3:W-:Y:S02]  /*22c0*/  MUFU.TANH R64, R20 ;  /* 0x0000001400407308 */ /* 0x0007e40000002400 */
[----:B------:R-:W-:Y:S01]  /*22d0*/  FMUL.FTZ R65, R21, c[0x0][0x2ec] ;  /* 0x0000bb0015417a20 */ /* 0x000fe20000410000 */
[C---:B--2---:R-:W-:Y:S05]  /*22e0*/  HMMA.16816.F32 R60, R12.reuse, R24, R60 ;  /* 0x000000180c3c723c */ /* 0x044fea000000183c */
[----:B------:R-:W-:Y:S03]  /*22f0*/  MUFU.TANH R65, R65 ;  /* 0x0000004100417308 */ /* 0x000fe60000002400 */
[----:B------:R-:W-:Y:S01]  /*2300*/  HMMA.16816.F32 R56, R12, R26, R56 ;  /* 0x0000001a0c38723c */ /* 0x000fe20000001838 */
[----:B------:R-:W-:Y:S04]  /*2310*/  LDSM.16.M88.4 R24, [R117+0x4c00] ;  /* 0x004c00007518783b */ /* 0x000fe80000000200 */
[----:B---3--:R-:W2:Y:S01]  /*2320*/  LDSM.16.M88.4 R20, [R120+0x5800] ;  /* 0x005800007814783b */ /* 0x008ea20000000200 */
[----:B------:R-:W-:Y:S02]  /*2330*/  MUFU.TANH R41, R41 ;  /* 0x0000002900297308 */ /* 0x000fe40000002400 */
[----:B------:R-:W-:Y:S06]  /*2340*/  HMMA.16816.F32 R48, R72, R66, R48 ;  /* 0x000000424830723c */ /* 0x000fec0000001830 */
[----:B------:R-:W-:Y:S02]  /*2350*/  MUFU.TANH R43, R43 ;  /* 0x0000002b002b7308 */ /* 0x000fe40000002400 */
[----:B------:R-:W-:Y:S06]  /*2360*/  HMMA.16816.F32 R28, R4, R36, R28 ;  /* 0x00000024041c723c */ /* 0x000fec000000181c */
[----:B------:R3:W4:Y:S01]  /*2370*/  MUFU.TANH R36, R16 ;  /* 0x0000001000247308 */ /* 0x0007220000002400 */
[----:B------:R-:W-:Y:S01]  /*2380*/  FMUL.FTZ R37, R17, c[0x0][0x2ec] ;  /* 0x0000bb0011257a20 */ /* 0x000fe20000410000 */
[C---:B-1----:R-:W-:Y:S06]  /*2390*/  HMMA.16816.F32 R52, R44.reuse, R32, R52 ;  /* 0x000000202c34723c */ /* 0x042fec0000001834 */
[----:B------:R-:W1:Y:S02]  /*23a0*/  MUFU.TANH R37, R37 ;  /* 0x0000002500257308 */ /* 0x000e640000002400 */
[----:B------:R-:W-:Y:S01]  /*23b0*/  HMMA.16816.F32 R48, R44, R34, R48 ;  /* 0x000000222c30723c */ /* 0x000fe20000001830 */
[----:B---3--:R-:W3:Y:S06]  /*23c0*/  LDSM.16.M88.4 R16, [R117+0x5800] ;  /* 0x005800007510783b */ /* 0x008eec0000000200 */
[----:B------:R-:W-:Y:S01]  /*23d0*/  SHF.R.S32.HI R34, RZ, 0x1f, R101 ;  /* 0x0000001fff227819 */ /* 0x000fe20000011465 */
[----:B------:R-:W-:Y:S01]  /*23e0*/  FMUL.FTZ R28, R28, c[0x0][0x2ec] ;  /* 0x0000bb001c1c7a20 */ /* 0x000fe20000410000 */
[----:B------:R-:W-:Y:S01]  /*23f0*/  HMMA.16816.F32 R84, R4, R38, R84 ;  /* 0x000000260454723c */ /* 0x000fe20000001854 */
[----:B------:R-:W-:Y:S01]  /*2400*/  FMUL.FTZ R29, R29, c[0x0][0x2ec] ;  /* 0x0000bb001d1d7a20 */ /* 0x000fe20000410000 */
[----:B------:R-:W-:Y:S01]  /*2410*/  LEA.HI R34, R34, R101, RZ, 0x2 ;  /* 0x0000006522227211 */ /* 0x000fe200078f10ff */
[----:B------:R-:W-:Y:S01]  /*2420*/  FMUL.FTZ R30, R30, c[0x0][0x2ec] ;  /* 0x0000bb001e1e7a20 */ /* 0x000fe20000410000 */
[----:B------:R-:W1:Y:S01]  /*2430*/  MUFU.TANH R38, R28 ;  /* 0x0000001c00267308 */ /* 0x000e620000002400 */
[----:B------:R-:W-:Y:S01]  /*2440*/  FMUL.FTZ R31, R31, c[0x0][0x2ec] ;  /* 0x0000bb001f1f7a20 */ /* 0x000fe20000410000 */
[----:B------:R-:W-:-:S02]  /*2450*/  SHF.R.S32.HI R127, RZ, 0x2, R34 ;  /* 0x00000002ff7f7819 */ /* 0x000fc40000011422 */
[C---:B--2---:R-:W-:Y:S02]  /*2460*/  HMMA.16816.F32 R60, R8.reuse, R20, R60 ;  /* 0x00000014083c723c */ /* 0x044fe4000000183c */
[----:B------:R-:W-:Y:S02]  /*2470*/  IADD3 R102, R102, 0x1, R127 ;  /* 0x0000000166667810 */ /* 0x000fe40007ffe07f */
[----:B------:R-:W-:Y:S02]  /*2480*/  MUFU.TANH R39, R29 ;  /* 0x0000001d00277308 */ /* 0x000fe40000002400 */
[----:B------:R-:W-:Y:S02]  /*2490*/  IADD3 R102, R93, R102, -R126 ;  /* 0x000000665d667210 */ /* 0x000fe40007ffe87e */
[----:B------:R-:W-:Y:S01]  /*24a0*/  HMMA.16816.F32 R56, R8, R22, R56 ;  /* 0x000000160838723c */ /* 0x000fe20000001838 */
[----:B------:R-:W2:Y:S01]  /*24b0*/  LDSM.16.M88.4 R20, [R120+0x5c00] ;  /* 0x005c00007814783b */ /* 0x000ea20000000200 */
[----:B------:R-:W-:-:S02]  /*24c0*/  IADD3 R102, R102, c[0x0][0x2e8], RZ ;  /* 0x0000ba0066667a10 */ /* 0x000fc40007ffe0ff */
[----:B------:R-:W1:Y:S04]  /*24d0*/  MUFU.TANH R66, R30 ;  /* 0x0000001e00427308 */ /* 0x000e680000002400 */
[----:B------:R-:W-:Y:S01]  /*24e0*/  HMMA.16816.F32 R52, R12, R24, R52 ;  /* 0x000000180c34723c */ /* 0x000fe20000001834 */
[----:B------:R-:W-:-:S03]  /*24f0*/  FMUL.FTZ R33, R84, c[0x0][0x2ec] ;  /* 0x0000bb0054217a20 */ /* 0x000fc60000410000 */
[----:B------:R1:W1:Y:S03]  /*2500*/  MUFU.TANH R32, R31 ;  /* 0x0000001f00207308 */ /* 0x0002660000002400 */
[----:B------:R-:W-:Y:S01]  /*2510*/  FMUL.FTZ R24, R87, c[0x0][0x2ec] ;  /* 0x0000bb0057187a20 */ /* 0x000fe20000410000 */
[----:B------:R-:W-:Y:S04]  /*2520*/  HMMA.16816.F32 R48, R12, R26, R48 ;  /* 0x0000001a0c30723c */ /* 0x000fe80000001830 */
[----:B------:R-:W2:Y:S03]  /*2530*/  MUFU.TANH R33, R33 ;  /* 0x0000002100217308 */ /* 0x000ea60000002400 */
[C---:B------:R-:W-:Y:S01]  /*2540*/  IADD3 R14, R102.reuse, 0x8, RZ ;  /* 0x00000008660e7810 */ /* 0x040fe20007ffe0ff */
[----:B---3--:R-:W-:Y:S01]  /*2550*/  HMMA.16816.F32 R60, R4, R16, R60 ;  /* 0x00000010043c723c */ /* 0x008fe2000000183c */
[----:B------:R-:W-:-:S02]  /*2560*/  IMNMX R102, R102, R93, PT ;  /* 0x0000005d66667217 */ /* 0x000fc40003800200 */
[----:B------:R-:W-:Y:S01]  /*2570*/  IMNMX R101, R14, R93, PT ;  /* 0x0000005d0e657217 */ /* 0x000fe20003800200 */
[----:B-1----:R-:W1:Y:S01]  /*2580*/  LDSM.16.M88.4 R28, [R117+0x5c00] ;  /* 0x005c0000751c783b */ /* 0x002e620000000200 */
[----:B------:R-:W-:Y:S01]  /*2590*/  MUFU.TANH R24, R24 ;  /* 0x0000001800187308 */ /* 0x000fe20000002400 */
[----:B------:R-:W-:-:S04]  /*25a0*/  DEPBAR.LE SB0, 0x0 ;  /* 0x000080000000791a */ /* 0x000fc80000000000 */
[----:B------:R-:W-:Y:S01]  /*25b0*/  HMMA.16816.F32 R56, R4, R18, R56 ;  /* 0x000000120438723c */ /* 0x000fe20000001838 */
[----:B------:R-:W-:Y:S02]  /*25c0*/  FMUL.FTZ R17, R86, c[0x0][0x2ec] ;  /* 0x0000bb0056117a20 */ /* 0x000fe40000410000 */
[----:B------:R-:W-:-:S04]  /*25d0*/  FMUL.FTZ R16, R85, c[0x0][0x2ec] ;  /* 0x0000bb0055107a20 */ /* 0x000fc80000410000 */
[----:B------:R-:W3:Y:S01]  /*25e0*/  MUFU.TANH R17, R17 ;  /* 0x0000001100117308 */ /* 0x000ee20000002400 */
[----:B--2---:R-:W-:Y:S01]  /*25f0*/  HMMA.16816.F32 R52, R8, R20, R52 ;  /* 0x000000140834723c */ /* 0x004fe20000001834 */
[----:B------:R-:W-:-:S04]  /*2600*/  IMAD R19, R98, 0x20, R97 ;  /* 0x0000002062137824 */ /* 0x000fc800078e0261 */
[----:B------:R-:W-:Y:S02]  /*2610*/  IMAD.IADD R118, R92, 0x1, R19 ;  /* 0x000000015c767824 */ /* 0x000fe400078e0213 */
[----:B------:R-:W-:Y:S01]  /*2620*/  IMAD.SHL.U32 R21, R96, 0x2, RZ ;  /* 0x0000000260157824 */ /* 0x000fe200078e00ff */
[----:B------:R-:W-:Y:S01]  /*2630*/  HMMA.16816.F32 R48, R8, R22, R48 ;  /* 0x000000160830723c */ /* 0x000fe20000001830 */
[----:B------:R-:W2:Y:S01]  /*2640*/  MUFU.TANH R16, R16 ;  /* 0x0000001000107308 */ /* 0x000ea20000002400 */
[----:B------:R-:W-:Y:S02]  /*2650*/  FMUL.FTZ R61, R61, c[0x0][0x2ec] ;  /* 0x0000bb003d3d7a20 */ /* 0x000fe40000410000 */
[----:B------:R-:W-:Y:S01]  /*2660*/  LOP3.LUT R21, R21, 0x6, RZ, 0xc0, !PT ;  /* 0x0000000615157812 */ /* 0x000fe200078ec0ff */
[----:B------:R-:W-:Y:S02]  /*2670*/  FMUL.FTZ R60, R60, c[0x0][0x2ec] ;  /* 0x0000bb003c3c7a20 */ /* 0x000fe40000410000 */
[----:B------:R-:W-:-:S02]  /*2680*/  FMUL.FTZ R62, R62, c[0x0][0x2ec] ;  /* 0x0000bb003e3e7a20 */ /* 0x000fc40000410000 */
[----:B------:R-:W-:Y:S01]  /*2690*/  IMAD.IADD R18, R0, 0x1, R21 ;  /* 0x0000000100127824 */ /* 0x000fe200078e0215 */
[----:B------:R-:W2:Y:S01]  /*26a0*/  MUFU.TANH R20, R61 ;  /* 0x0000003d00147308 */ /* 0x000ea20000002400 */
[----:B------:R-:W-:Y:S02]  /*26b0*/  FMUL.FTZ R63, R63, c[0x0][0x2ec] ;  /* 0x0000bb003f3f7a20 */ /* 0x000fe40000410000 */
[----:B------:R-:W-:Y:S01]  /*26c0*/  FMUL.FTZ R56, R56, c[0x0][0x2ec] ;  /* 0x0000bb0038387a20 */ /* 0x000fe20000410000 */
[C---:B------:R-:W-:Y:S01]  /*26d0*/  IADD3 R12, R18.reuse, 0x1, RZ ;  /* 0x00000001120c7810 */ /* 0x040fe20007ffe0ff */
[----:B------:R-:W-:Y:S01]  /*26e0*/  FMUL.FTZ R57, R57, c[0x0][0x2ec] ;  /* 0x0000bb0039397a20 */ /* 0x000fe20000410000 */
[----:B------:R-:W-:Y:S01]  /*26f0*/  IADD3 R13, R18, 0x8, RZ ;  /* 0x00000008120d7810 */ /* 0x000fe20007ffe0ff */
[----:B------:R-:W-:Y:S01]  /*2700*/  FMUL.FTZ R58, R58, c[0x0][0x2ec] ;  /* 0x0000bb003a3a7a20 */ /* 0x000fe20000410000 */
[----:B-1----:R-:W-:Y:S01]  /*2710*/  HMMA.16816.F32 R52, R4, R28, R52 ;  /* 0x0000001c0434723c */ /* 0x002fe20000001834 */
[C---:B------:R-:W-:Y:S01]  /*2720*/  ISETP.GE.AND P3, PT, R12.reuse, R102, PT ;  /* 0x000000660c00720c */ /* 0x040fe20003f66270 */
[----:B------:R-:W1:Y:S01]  /*2730*/  MUFU.TANH R111, R60 ;  /* 0x0000003c006f7308 */ /* 0x000e620000002400 */
[----:B------:R-:W-:Y:S01]  /*2740*/  ISETP.GE.AND P0, PT, R12, R101, PT ;  /* 0x000000650c00720c */ /* 0x000fe20003f06270 */
[----:B------:R-:W-:Y:S01]  /*2750*/  FMUL.FTZ R59, R59, c[0x0][0x2ec] ;  /* 0x0000bb003b3b7a20 */ /* 0x000fe20000410000 */
[----:B------:R-:W-:-:S02]  /*2760*/  IADD3 R12, R18, 0x9, RZ ;  /* 0x00000009120c7810 */ /* 0x000fc40007ffe0ff */
[CC--:B------:R-:W-:Y:S01]  /*2770*/  ISETP.GE.AND P4, PT, R13.reuse, R102.reuse, PT ;  /* 0x000000660d00720c */ /* 0x0c0fe20003f86270 */
[----:B------:R-:W-:Y:S01]  /*2780*/  HMMA.16816.F32 R48, R4, R30, R48 ;  /* 0x0000001e0430723c */ /* 0x000fe20000001830 */
[-C--:B------:R-:W-:Y:S01]  /*2790*/  ISETP.GE.AND P2, PT, R13, R101.reuse, PT ;  /* 0x000000650d00720c */ /* 0x080fe20003f46270 */
[----:B------:R-:W1:Y:S01]  /*27a0*/  MUFU.TANH R134, R62 ;  /* 0x0000003e00867308 */ /* 0x000e620000002400 */
[----:B------:R-:W-:Y:S02]  /*27b0*/  IADD3 R10, R18, 0x11, RZ ;  /* 0x00000011120a7810 */ /* 0x000fe40007ffe0ff */
[C---:B------:R-:W-:Y:S02]  /*27c0*/  ISETP.GE.AND P1, PT, R12.reuse, R102, PT ;  /* 0x000000660c00720c */ /* 0x040fe40003f26270 */
[----:B------:R-:W-:Y:S02]  /*27d0*/  ISETP.GE.AND P5, PT, R12, R101, PT ;  /* 0x000000650c00720c */ /* 0x000fe40003fa6270 */
[C---:B------:R-:W-:Y:S01]  /*27e0*/  IADD3 R13, R18.reuse, 0x10, RZ ;  /* 0x00000010120d7810 */ /* 0x040fe20007ffe0ff */
[----:B------:R-:W-:Y:S01]  /*27f0*/  MUFU.TANH R114, R63 ;  /* 0x0000003f00727308 */ /* 0x000fe20000002400 */
[----:B------:R-:W-:-:S02]  /*2800*/  IADD3 R8, R18, 0x18, RZ ;  /* 0x0000001812087810 */ /* 0x000fc40007ffe0ff */
[----:B----4-:R-:W-:Y:S02]  /*2810*/  FSEL R9, R36, -INF , !P4 ;  /* 0xff80000024097808 */ /* 0x010fe40006000000 */
[----:B------:R-:W-:Y:S01]  /*2820*/  FSEL R42, R42, -INF , !P2 ;  /* 0xff8000002a2a7808 */ /* 0x000fe20005000000 */
[----:B------:R-:W-:Y:S01]  /*2830*/  FMUL.FTZ R52, R52, c[0x0][0x2ec] ;  /* 0x0000bb0034347a20 */ /* 0x000fe20000410000 */
[CC--:B------:R-:W-:Y:S01]  /*2840*/  ISETP.GE.AND P4, PT, R10.reuse, R102.reuse, PT ;  /* 0x000000660a00720c */ /* 0x0c0fe20003f86270 */
[----:B------:R-:W-:Y:S01]  /*2850*/  MUFU.TANH R99, R56 ;  /* 0x0000003800637308 */ /* 0x000fe20000002400 */
[-C--:B------:R-:W-:Y:S01]  /*2860*/  ISETP.GE.AND P2, PT, R10, R101.reuse, PT ;  /* 0x000000650a00720c */ /* 0x080fe20003f46270 */
[----:B------:R-:W-:Y:S01]  /*2870*/  FMUL.FTZ R53, R53, c[0x0][0x2ec] ;  /* 0x0000bb0035357a20 */ /* 0x000fe20000410000 */
[----:B------:R-:W-:Y:S01]  /*2880*/  FSEL R65, R65, -INF , !P3 ;  /* 0xff80000041417808 */ /* 0x000fe20005800000 */
[----:B------:R-:W-:Y:S01]  /*2890*/  FMUL.FTZ R31, R55, c[0x0][0x2ec] ;  /* 0x0000bb00371f7a20 */ /* 0x000fe20000410000 */
[----:B------:R-:W-:Y:S01]  /*28a0*/  FSEL R12, R41, -INF , !P0 ;  /* 0xff800000290c7808 */ /* 0x000fe20004000000 */
[----:B------:R-:W-:Y:S01]  /*28b0*/  FMUL.FTZ R30, R50, c[0x0][0x2ec] ;  /* 0x0000bb00321e7a20 */ /* 0x000fe20000410000 */
[----:B------:R-:W-:Y:S01]  /*28c0*/  FSEL R37, R37, -INF , !P1 ;  /* 0xff80000025257808 */ /* 0x000fe20004800000 */
[----:B------:R-:W4:Y:S01]  /*28d0*/  MUFU.TANH R107, R52 ;  /* 0x00000034006b7308 */ /* 0x000f220000002400 */
[----:B------:R-:W-:Y:S01]  /*28e0*/  FSEL R10, R43, -INF , !P5 ;  /* 0xff8000002b0a7808 */ /* 0x000fe20006800000 */
[----:B------:R-:W-:Y:S01]  /*28f0*/  FMUL.FTZ R48, R48, c[0x0][0x2ec] ;  /* 0x0000bb0030307a20 */ /* 0x000fe20000410000 */
[----:B------:R-:W-:Y:S01]  /*2900*/  ISETP.GE.AND P3, PT, R13, R102, PT ;  /* 0x000000660d00720c */ /* 0x000fe20003f66270 */
[----:B------:R-:W-:Y:S01]  /*2910*/  FMUL.FTZ R49, R49, c[0x0][0x2ec] ;  /* 0x0000bb0031317a20 */ /* 0x000fe20000410000 */
[----:B------:R-:W-:-:S02]  /*2920*/  ISETP.GE.AND P0, PT, R13, R101, PT ;  /* 0x000000650d00720c */ /* 0x000fc40003f06270 */
[C---:B------:R-:W-:Y:S01]  /*2930*/  ISETP.GE.AND P1, PT, R8.reuse, R102, PT ;  /* 0x000000660800720c */ /* 0x040fe20003f26270 */
[----:B------:R-:W-:Y:S01]  /*2940*/  MUFU.TANH R93, R57 ;  /* 0x00000039005d7308 */ /* 0x000fe20000002400 */
[----:B------:R-:W-:Y:S02]  /*2950*/  ISETP.GE.AND P5, PT, R8, R101, PT ;  /* 0x000000650800720c */ /* 0x000fe40003fa6270 */
[C---:B------:R-:W-:Y:S02]  /*2960*/  IADD3 R8, R18.reuse, 0x19, RZ ;  /* 0x0000001912087810 */ /* 0x040fe40007ffe0ff */
[----:B------:R-:W-:Y:S02]  /*2970*/  IADD3 R13, R18, 0x20, RZ ;  /* 0x00000020120d7810 */ /* 0x000fe40007ffe0ff */
[----:B------:R-:W-:Y:S01]  /*2980*/  FSEL R11, R38, -INF , !P3 ;  /* 0xff800000260b7808 */ /* 0x000fe20005800000 */
[----:B------:R-:W1:Y:S01]  /*2990*/  MUFU.TANH R110, R58 ;  /* 0x0000003a006e7308 */ /* 0x000e620000002400 */
[----:B------:R-:W-:-:S02]  /*29a0*/  FSEL R66, R66, -INF , !P0 ;  /* 0xff80000042427808 */ /* 0x000fc40004000000 */
[CC--:B------:R-:W-:Y:S02]  /*29b0*/  ISETP.GE.AND P3, PT, R8.reuse, R102.reuse, PT ;  /* 0x000000660800720c */ /* 0x0c0fe40003f66270 */
[----:B------:R-:W-:Y:S02]  /*29c0*/  ISETP.GE.AND P0, PT, R8, R101, PT ;  /* 0x000000650800720c */ /* 0x000fe40003f06270 */
[----:B------:R-:W-:Y:S01]  /*29d0*/  FSEL R39, R39, -INF , !P4 ;  /* 0xff80000027277808 */ /* 0x000fe20006000000 */
[----:B------:R-:W1:Y:S01]  /*29e0*/  MUFU.TANH R108, R59 ;  /* 0x0000003b006c7308 */ /* 0x000e620000002400 */
[----:B------:R-:W-:Y:S01]  /*29f0*/  FSEL R8, R32, -INF , !P2 ;  /* 0xff80000020087808 */ /* 0x000fe20005000000 */
[----:B------:R-:W-:Y:S01]  /*2a00*/  FMUL.FTZ R32, R54, c[0x0][0x2ec] ;  /* 0x0000bb0036207a20 */ /* 0x000fe20000410000 */
[----:B------:R-:W-:Y:S02]  /*2a10*/  IADD3 R4, R18, 0x21, RZ ;  /* 0x0000002112047810 */ /* 0x000fe40007ffe0ff */
[----:B------:R-:W-:-:S02]  /*2a20*/  ISETP.GE.AND P4, PT, R13, R102, PT ;  /* 0x000000660d00720c */ /* 0x000fc40003f86270 */
[-C--:B------:R-:W-:Y:S01]  /*2a30*/  ISETP.GE.AND P2, PT, R13, R101.reuse, PT ;  /* 0x000000650d00720c */ /* 0x080fe20003f46270 */
[----:B------:R-:W-:Y:S01]  /*2a40*/  MUFU.TANH R106, R53 ;  /* 0x00000035006a7308 */ /* 0x000fe20000002400 */
[----:B------:R-:W-:Y:S02]  /*2a50*/  IADD3 R13, R18, 0x28, RZ ;  /* 0x00000028120d7810 */ /* 0x000fe40007ffe0ff */
[----:B------:R-:W-:Y:S01]  /*2a60*/  FSEL R5, R33, -INF , !P1 ;  /* 0xff80000021057808 */ /* 0x000fe20004800000 */
[----:B------:R-:W-:Y:S01]  /*2a70*/  FMUL.FTZ R33, R51, c[0x0][0x2ec] ;  /* 0x0000bb0033217a20 */ /* 0x000fe20000410000 */
[----:B---3--:R-:W-:Y:S02]  /*2a80*/  FSEL R6, R17, -INF , !P5 ;  /* 0xff80000011067808 */ /* 0x008fe40006800000 */
[C---:B------:R-:W-:Y:S01]  /*2a90*/  ISETP.GE.AND P1, PT, R4.reuse, R102, PT ;  /* 0x000000660400720c */ /* 0x040fe20003f26270 */
[----:B------:R-:W3:Y:S01]  /*2aa0*/  MUFU.TANH R32, R32 ;  /* 0x0000002000207308 */ /* 0x000ee20000002400 */
[----:B------:R-:W-:-:S02]  /*2ab0*/  ISETP.GE.AND P5, PT, R4, R101, PT ;  /* 0x000000650400720c */ /* 0x000fc40003fa6270 */
[----:B--2---:R-:W-:Y:S02]  /*2ac0*/  FSEL R7, R16, -INF , !P3 ;  /* 0xff80000010077808 */ /* 0x004fe40005800000 */
[----:B------:R-:W-:Y:S02]  /*2ad0*/  FSEL R4, R24, -INF , !P0 ;  /* 0xff80000018047808 */ /* 0x000fe40004000000 */
[C---:B------:R-:W-:Y:S01]  /*2ae0*/  ISETP.GE.AND P3, PT, R13.reuse, R102, PT ;  /* 0x000000660d00720c */ /* 0x040fe20003f66270 */
[----:B------:R-:W2:Y:S01]  /*2af0*/  MUFU.TANH R31, R31 ;  /* 0x0000001f001f7308 */ /* 0x000ea20000002400 */
[----:B------:R-:W-:Y:S02]  /*2b00*/  ISETP.GE.AND P0, PT, R13, R101, PT ;  /* 0x000000650d00720c */ /* 0x000fe40003f06270 */
[C---:B------:R-:W-:Y:S02]  /*2b10*/  IADD3 R13, R18.reuse, 0x30, RZ ;  /* 0x00000030120d7810 */ /* 0x040fe40007ffe0ff */
[----:B------:R-:W-:-:S02]  /*2b20*/  IADD3 R14, R18, 0x29, RZ ;  /* 0x00000029120e7810 */ /* 0x000fc40007ffe0ff */
[----:B------:R-:W-:Y:S01]  /*2b30*/  FSEL R97, R20, -INF , !P1 ;  /* 0xff80000014617808 */ /* 0x000fe20004800000 */
[----:B------:R-:W2:Y:S01]  /*2b40*/  MUFU.TANH R105, R48 ;  /* 0x0000003000697308 */ /* 0x000ea20000002400 */
[-C--:B------:R-:W-:Y:S02]  /*2b50*/  ISETP.GE.AND P1, PT, R13, R102.reuse, PT ;  /* 0x000000660d00720c */ /* 0x080fe40003f26270 */
[----:B-1----:R-:W-:Y:S02]  /*2b60*/  FSEL R111, R111, -INF , !P4 ;  /* 0xff8000006f6f7808 */ /* 0x002fe40006000000 */
[----:B------:R-:W-:Y:S02]  /*2b70*/  FSEL R134, R134, -INF , !P2 ;  /* 0xff80000086867808 */ /* 0x000fe40005000000 */
[C---:B------:R-:W-:Y:S01]  /*2b80*/  ISETP.GE.AND P4, PT, R14.reuse, R102, PT ;  /* 0x000000660e00720c */ /* 0x040fe20003f86270 */
[----:B------:R-:W1:Y:S01]  /*2b90*/  MUFU.TANH R30, R30 ;  /* 0x0000001e001e7308 */ /* 0x000e620000002400 */
[----:B------:R-:W-:-:S02]  /*2ba0*/  ISETP.GE.AND P2, PT, R14, R101, PT ;  /* 0x000000650e00720c */ /* 0x000fc40003f46270 */
[----:B------:R-:W-:Y:S02]  /*2bb0*/  IADD3 R14, R18, 0x31, RZ ;  /* 0x00000031120e7810 */ /* 0x000fe40007ffe0ff */
[----:B----4-:R-:W-:Y:S02]  /*2bc0*/  FSEL R107, R107, -INF , !P1 ;  /* 0xff8000006b6b7808 */ /* 0x010fe40004800000 */
[----:B------:R-:W-:Y:S01]  /*2bd0*/  ISETP.GT.AND P1, PT, R100, 0x1, PT ;  /* 0x000000016400780c */ /* 0x000fe20003f24270 */
[----:B------:R-:W4:Y:S01]  /*2be0*/  MUFU.TANH R109, R49 ;  /* 0x00000031006d7308 */ /* 0x000f220000002400 */
[----:B------:R-:W-:Y:S02]  /*2bf0*/  FSEL R114, R114, -INF , !P5 ;  /* 0xff80000072727808 */ /* 0x000fe40006800000 */
[----:B------:R-:W-:Y:S02]  /*2c00*/  FSEL R99, R99, -INF , !P3 ;  /* 0xff80000063637808 */ /* 0x000fe40005800000 */
[----:B------:R-:W-:-:S02]  /*2c10*/  ISETP.GE.AND P5, PT, R13, R101, PT ;  /* 0x000000650d00720c */ /* 0x000fc40003fa6270 */
[----:B------:R-:W-:Y:S01]  /*2c20*/  ISETP.GE.AND P3, PT, R14, R102, PT ;  /* 0x000000660e00720c */ /* 0x000fe20003f66270 */
[----:B------:R-:W1:Y:S01]  /*2c30*/  MUFU.TANH R33, R33 ;  /* 0x0000002100217308 */ /* 0x000e620000002400 */
[----:B------:R-:W-:Y:S02]  /*2c40*/  IADD3 R13, R18, 0x38, RZ ;  /* 0x00000038120d7810 */ /* 0x000fe40007ffe0ff */
[----:B------:R-:W-:Y:S01]  /*2c50*/  FSEL R110, R110, -INF , !P0 ;  /* 0xff8000006e6e7808 */ /* 0x000fe20004000000 */
[----:B------:R-:W-:Y:S01]  /*2c60*/  @!P1 IMAD.MOV.U32 R104, RZ, RZ, R94 ;  /* 0x000000ffff689224 */ /* 0x000fe200078e005e */
[----:B------:R-:W-:Y:S01]  /*2c70*/  FSEL R93, R93, -INF , !P4 ;  /* 0xff8000005d5d7808 */ /* 0x000fe20006000000 */
[----:B------:R-:W-:Y:S01]  /*2c80*/  @!P1 IMAD.MOV.U32 R103, RZ, RZ, R2 ;  /* 0x000000ffff679224 */ /* 0x000fe200078e0002 */
[----:B------:R-:W-:Y:S02]  /*2c90*/  FSEL R108, R108, -INF , !P2 ;  /* 0xff8000006c6c7808 */ /* 0x000fe40005000000 */
[----:B---3--:R-:W-:-:S02]  /*2ca0*/  FSEL R32, R32, -INF , !P5 ;  /* 0xff80000020207808 */ /* 0x008fc40006800000 */
[----:B------:R-:W-:Y:S01]  /*2cb0*/  FSEL R106, R106, -INF , !P3 ;  /* 0xff8000006a6a7808 */ /* 0x000fe20005800000 */
[----:B------:R-:W-:Y:S01]  /*2cc0*/  BAR.SYNC.DEFER_BLOCKING 0x0 ;  /* 0x0000000000007b1d */ /* 0x000fe20000010000 */
[-C--:B------:R-:W-:Y:S02]  /*2cd0*/  ISETP.GE.AND P0, PT, R14, R101.reuse, PT ;  /* 0x000000650e00720c */ /* 0x080fe40003f06270 */
[CC--:B------:R-:W-:Y:S02]  /*2ce0*/  ISETP.GE.AND P4, PT, R13.reuse, R102.reuse, PT ;  /* 0x000000660d00720c */ /* 0x0c0fe40003f86270 */
[-C--:B------:R-:W-:Y:S02]  /*2cf0*/  ISETP.GE.AND P2, PT, R13, R101.reuse, PT ;  /* 0x000000650d00720c */ /* 0x080fe40003f46270 */
[C---:B------:R-:W-:Y:S02]  /*2d00*/  ISETP.GE.AND P5, PT, R18.reuse, R102, PT ;  /* 0x000000661200720c */ /* 0x040fe40003fa6270 */
[----:B------:R-:W-:-:S02]  /*2d10*/  ISETP.GE.AND P3, PT, R18, R101, PT ;  /* 0x000000651200720c */ /* 0x000fc40003f66270 */
[----:B------:R-:W-:Y:S02]  /*2d20*/  IADD3 R18, R18, 0x39, RZ ;  /* 0x0000003912127810 */ /* 0x000fe40007ffe0ff */
[----:B--2---:R-:W-:Y:S02]  /*2d30*/  FSEL R31, R31, -INF , !P0 ;  /* 0xff8000001f1f7808 */ /* 0x004fe40004000000 */
[----:B------:R-:W-:Y:S02]  /*2d40*/  FSEL R105, R105, -INF , !P4 ;  /* 0xff80000069697808 */ /* 0x000fe40006000000 */
[----:B-1----:R-:W-:Y:S02]  /*2d50*/  FSEL R30, R30, -INF , !P2 ;  /* 0xff8000001e1e7808 */ /* 0x002fe40005000000 */
[----:B------:R-:W-:Y:S02]  /*2d60*/  @!P1 LEA R136, P0, R94, c[0x0][0x168], 0x1 ;  /* 0x00005a005e889a11 */ /* 0x000fe400078008ff */
[----:B------:R-:W-:-:S02]  /*2d70*/  ISETP.GE.AND P4, PT, R18, R102, PT ;  /* 0x000000661200720c */ /* 0x000fc40003f86270 */
[----:B------:R-:W-:Y:S02]  /*2d80*/  ISETP.GE.AND P2, PT, R18, R101, PT ;  /* 0x000000651200720c */ /* 0x000fe40003f46270 */
[----:B------:R-:W-:Y:S02]  /*2d90*/  @!P1 LEA.HI.X R137, R94, c[0x0][0x16c], R2, 0x1, P0 ;  /* 0x00005b005e899a11 */ /* 0x000fe400000f0c02 */
[----:B------:R-:W-:Y:S02]  /*2da0*/  FSEL R64, R64, -INF , !P5 ;  /* 0xff80000040407808 */ /* 0x000fe40006800000 */
[----:B------:R-:W-:Y:S02]  /*2db0*/  FSEL R40, R40, -INF , !P3 ;  /* 0xff80000028287808 */ /* 0x000fe40005800000 */
[----:B----4-:R-:W-:Y:S02]  /*2dc0*/  FSEL R109, R109, -INF , !P4 ;  /* 0xff8000006d6d7808 */ /* 0x010fe40006000000 */
        /* <DEDUP_REMOVED lines=10> */
[----:B------:R-:W-:-:S02]  /*2e70*/  ISETP.GE.AND P0, PT, R18, RZ, PT ;  /* 0x000000ff1200720c */ /* 0x000fc40003f06270 */
        /* <DEDUP_REMOVED lines=49> */
.L_x_4874:
[----:B------:R-:W-:-:S04]  /*3190*/  ULEA UR4, -UR4, URZ, 0x6 ;  /* 0x0000003f04047291 */ /* 0x000fc8000f8e313f */
[----:B------:R-:W-:Y:S02]  /*31a0*/  USHF.R.S32.HI UR6, URZ, 0x1f, UR4 ;  /* 0x0000001f3f067899 */ /* 0x000fe40008011404 */
[----:B------:R-:W-:-:S04]  /*31b0*/  MOV R15, UR4 ;  /* 0x00000004000f7c02 */ /* 0x000fc80008000f00 */
[----:B------:R-:W-:Y:S02]  /*31c0*/  MOV R13, UR6 ;  /* 0x00000006000d7c02 */ /* 0x000fe40008000f00 */
.L_x_4875:
        /* <DEDUP_REMOVED lines=18> */
.L_x_4873:
        /* <DEDUP_REMOVED lines=53> */
[----:B------:R-:W-:Y:S01]  /*3640*/  ISETP.GE.AND P0, PT, R100, 0x2, PT ;  /* 0x000000026400780c */ /* 0x000fe20003f06270 */
[--C-:B------:R-:W-:Y:S02]  /*3650*/  FFMA.FTZ R84, R9, c[0x0][0x23c], -R112.reuse ;  /* 0x00008f0009547a23 */ /* 0x100fe40000010870 */
[----:B------:R-:W-:Y:S01]  /*3660*/  FFMA.FTZ R27, R37, c[0x0][0x23c], -R112 ;  /* 0x00008f00251b7a23 */ /* 0x000fe20000010870 */
[----:B------:R-:W-:Y:S01]  /*3670*/  MUFU.EX2 R86, R86 ;  /* 0x0000005600567308 */ /* 0x000fe20000000800 */
[--C-:B------:R-:W-:Y:S02]  /*3680*/  FFMA.FTZ R34, R40, c[0x0][0x23c], -R35.reuse ;  /* 0x00008f0028227a23 */ /* 0x100fe40000010823 */
[----:B------:R-:W-:-:S02]  /*3690*/  FFMA.FTZ R87, R12, c[0x0][0x23c], -R35 ;  /* 0x00008f000c577a23 */ /* 0x000fc40000010823 */
[--C-:B------:R-:W-:Y:S01]  /*36a0*/  FFMA.FTZ R29, R42, c[0x0][0x23c], -R35.reuse ;  /* 0x00008f002a1d7a23 */ /* 0x100fe20000010823 */
[----:B------:R-:W-:Y:S01]  /*36b0*/  LDSM.16.MT88.4 R12, [R118+0x6400] ;  /* 0x00640000760c783b */ /* 0x000fe20000004200 */
[--C-:B------:R-:W-:Y:S01]  /*36c0*/  FFMA.FTZ R28, R10, c[0x0][0x23c], -R35.reuse ;  /* 0x00008f000a1c7a23 */ /* 0x100fe20000010823 */
[----:B------:R-:W1:Y:S01]  /*36d0*/  MUFU.EX2 R85, R85 ;  /* 0x0000005500557308 */ /* 0x000e620000000800 */
[--C-:B------:R-:W-:Y:S01]  /*36e0*/  FFMA.FTZ R25, R11, c[0x0][0x23c], -R112.reuse ;  /* 0x00008f000b197a23 */ /* 0x100fe20000010870 */
[----:B------:R-:W2:Y:S01]  /*36f0*/  LDSM.16.MT88.4 R40, [R118+0x8000] ;  /* 0x008000007628783b */ /* 0x000ea20000004200 */
[----:B------:R-:W-:Y:S02]  /*3700*/  FFMA.FTZ R23, R8, c[0x0][0x23c], -R35 ;  /* 0x00008f0008177a23 */ /* 0x000fe40000010823 */
[--C-:B------:R-:W-:Y:S01]  /*3710*/  FFMA.FTZ R22, R39, c[0x0][0x23c], -R112.reuse ;  /* 0x00008f0027167a23 */ /* 0x100fe20000010870 */
[----:B------:R-:W3:Y:S01]  /*3720*/  LDSM.16.MT88.4 R8, [R116+0x6400] ;  /* 0x006400007408783b */ /* 0x000ee20000004200 */
[--C-:B------:R-:W-:Y:S01]  /*3730*/  FFMA.FTZ R21, R5, c[0x0][0x23c], -R112.reuse ;  /* 0x00008f0005157a23 */ /* 0x100fe20000010870 */
[----:B------:R-:W-:Y:S01]  /*3740*/  MUFU.EX2 R84, R84 ;  /* 0x0000005400547308 */ /* 0x000fe20000000800 */
[----:B------:R-:W-:-:S02]  /*3750*/  FFMA.FTZ R20, R7, c[0x0][0x23c], -R112 ;  /* 0x00008f0007147a23 */ /* 0x000fc40000010870 */
[--C-:B------:R-:W-:Y:S02]  /*3760*/  FFMA.FTZ R26, R66, c[0x0][0x23c], -R35.reuse ;  /* 0x00008f00421a7a23 */ /* 0x100fe40000010823 */
[--C-:B------:R-:W-:Y:S02]  /*3770*/  FFMA.FTZ R24, R6, c[0x0][0x23c], -R35.reuse ;  /* 0x00008f0006187a23 */ /* 0x100fe40000010823 */
[----:B------:R-:W-:Y:S01]  /*3780*/  FFMA.FTZ R3, R4, c[0x0][0x23c], -R35 ;  /* 0x00008f0004037a23 */ /* 0x000fe20000010823 */
[----:B------:R-:W4:Y:S01]  /*3790*/  MUFU.EX2 R27, R27 ;  /* 0x0000001b001b7308 */ /* 0x000f220000000800 */
        /* <DEDUP_REMOVED lines=29> */
[----:B------:R-:W1:Y:S01]  /*3970*/  MUFU.EX2 R22, R22 ;  /* 0x0000001600167308 */ /* 0x000e620000000800 */
[----:B------:R-:W-:-:S04]  /*3980*/  FADD.FTZ R29, R29, R34 ;  /* 0x000000221d1d7221 */ /* 0x000fc80000010000 */
        /* <DEDUP_REMOVED lines=17> */
[----:B------:R-:W-:Y:S02]  /*3aa0*/  HMMA.16816.F32 R64, R48, R60, RZ ;  /* 0x0000003c3040723c */ /* 0x000fe400000018ff */
[----:B------:R-:W4:Y:S01]  /*3ab0*/  MUFU.EX2 R3, R3 ;  /* 0x0000000300037308 */ /* 0x000f220000000800 */
[----:B-1----:R-:W-:Y:S01]  /*3ac0*/  F2FP.PACK_AB R5, R23, R26 ;  /* 0x0000001a1705723e */ /* 0x002fe200000000ff */
[----:B------:R-:W-:-:S04]  /*3ad0*/  FADD.FTZ R26, R26, R27 ;  /* 0x0000001b1a1a7221 */ /* 0x000fc80000010000 */
[C---:B--2---:R-:W-:Y:S01]  /*3ae0*/  HMMA.16816.F32 R36, R48.reuse, R40, RZ ;  /* 0x000000283024723c */ /* 0x044fe200000018ff */
[----:B------:R-:W-:Y:S01]  /*3af0*/  FADD.FTZ R23, R23, R26 ;  /* 0x0000001a17177221 */ /* 0x000fe20000010000 */
[----:B------:R-:W-:Y:S06]  /*3b00*/  MUFU.EX2 R98, R98 ;  /* 0x0000006200627308 */ /* 0x000fec0000000800 */
[----:B------:R-:W-:Y:S01]  /*3b10*/  HMMA.16816.F32 R76, R48, R78, RZ ;  /* 0x0000004e304c723c */ /* 0x000fe200000018ff */
[----:B----4-:R-:W-:Y:S01]  /*3b20*/  F2FP.PACK_AB R7, R3, R24 ;  /* 0x000000180307723e */ /* 0x010fe200000000ff */
        /* <DEDUP_REMOVED lines=19> */
[C---:B------:R-:W-:Y:S01]  /*3c60*/  HMMA.16816.F32 R60, R4.reuse, R18, R60 ;  /* 0x00000012043c723c */ /* 0x040fe2000000183c */
[----:B------:R-:W-:Y:S01]  /*3c70*/  LDSM.16.MT88.4 R16, [R118+0x6c00] ;  /* 0x006c00007610783b */ /* 0x000fe20000004200 */
[----:B------:R-:W1:Y:S06]  /*3c80*/  MUFU.EX2 R106, R106 ;  /* 0x0000006a006a7308 */ /* 0x000e6c0000000800 */
[C---:B--2---:R-:W-:Y:S02]  /*3c90*/  HMMA.16816.F32 R56, R4.reuse, R8, R56 ;  /* 0x000000080438723c */ /* 0x044fe40000001838 */
[----:B------:R-:W-:Y:S06]  /*3ca0*/  MUFU.EX2 R105, R105 ;  /* 0x0000006900697308 */ /* 0x000fec0000000800 */
[C---:B------:R-:W-:Y:S01]  /*3cb0*/  HMMA.16816.F32 R52, R4.reuse, R10, R52 ;  /* 0x0000000a0434723c */ /* 0x040fe20000001834 */
[----:B------:R-:W2:Y:S01]  /*3cc0*/  LDSM.16.MT88.4 R8, [R116+0x8000] ;  /* 0x008000007408783b */ /* 0x000ea20000004200 */
[----:B------:R-:W-:Y:S06]  /*3cd0*/  MUFU.EX2 R108, R109 ;  /* 0x0000006d006c7308 */ /* 0x000fec0000000800 */
[C---:B----4-:R-:W-:Y:S02]  /*3ce0*/  HMMA.16816.F32 R36, R4.reuse, R12, R36 ;  /* 0x0000000c0424723c */ /* 0x050fe40000001824 */
[----:B------:R-:W-:Y:S06]  /*3cf0*/  MUFU.EX2 R32, R32 ;  /* 0x0000002000207308 */ /* 0x000fec0000000800 */
[----:B------:R-:W-:Y:S01]  /*3d00*/  HMMA.16816.F32 R40, R4, R14, R40 ;  /* 0x0000000e0428723c */ /* 0x000fe20000001828 */
[----:B------:R-:W-:Y:S01]  /*3d10*/  LDSM.16.MT88.4 R12, [R116+0x6c00] ;  /* 0x006c0000740c783b */ /* 0x000fe20000004200 */
[----:B------:R-:W4:Y:S08]  /*3d20*/  MUFU.EX2 R31, R31 ;  /* 0x0000001f001f7308 */ /* 0x000f300000000800 */
        /* <DEDUP_REMOVED lines=128> */
.L_x_4877:
[----:B------:R-:W-:-:S05]  /*4530*/  IMAD.MOV.U32 R6, RZ, RZ, c[0x0][0x1a0] ;  /* 0x00006800ff067624 */ /* 0x000fca00078e00ff */
[----:B------:R-:W-:-:S04]  /*4540*/  LEA R6, -R6, RZ, 0x6 ;  /* 0x000000ff06067211 */ /* 0x000fc800078e31ff */
[----:B------:R-:W-:Y:S02]  /*4550*/  SHF.R.S32.HI R5, RZ, 0x1f, R6 ;  /* 0x0000001fff057819 */ /* 0x000fe40000011406 */
.L_x_4878:
        /* <DEDUP_REMOVED lines=34> */
[----:B------:R-:W0:Y:S01]  /*4780*/  LDGDEPBAR ;  /* 0x00000000000079af */ /* 0x000e220000000000 */
[C---:B----4-:R-:W-:Y:S08]  /*4790*/  HMMA.16816.F32 R24, R4.reuse, R20, RZ ;  /* 0x000000140418723c */ /* 0x050ff000000018ff */
[C---:B------:R-:W-:Y:S08]  /*47a0*/  HMMA.16816.F32 R20, R4.reuse, R22, RZ ;  /* 0x000000160414723c */ /* 0x040ff000000018ff */
[C---:B-----5:R-:W-:Y:S08]  /*47b0*/  HMMA.16816.F32 R32, R4.reuse, R28, RZ ;  /* 0x0000001c0420723c */ /* 0x060ff000000018ff */
[C---:B---3--:R-:W-:Y:S08]  /*47c0*/  HMMA.16816.F32 R16, R4.reuse, R12, RZ ;  /* 0x0000000c0410723c */ /* 0x048ff000000018ff */
        /* <DEDUP_REMOVED lines=76> */
[----:B-1----:R-:W-:Y:S01]  /*4c90*/  HMMA.16816.F32 R16, R92, R88, R16 ;  /* 0x000000585c10723c */ /* 0x002fe20000001810 */
[----:B------:R-:W-:Y:S02]  /*4ca0*/  FMUL.FTZ R20, R20, c[0x0][0x2ec] ;  /* 0x0000bb0014147a20 */ /* 0x000fe40000410000 */
[----:B------:R-:W-:Y:S02]  /*4cb0*/  FMUL.FTZ R27, R27, c[0x0][0x2ec] ;  /* 0x0000bb001b1b7a20 */ /* 0x000fe40000410000 */
[----:B------:R-:W-:-:S02]  /*4cc0*/  FMUL.FTZ R25, R25, c[0x0][0x2ec] ;  /* 0x0000bb0019197a20 */ /* 0x000fc40000410000 */
[----:B------:R-:W1:Y:S01]  /*4cd0*/  MUFU.TANH R35, R35 ;  /* 0x0000002300237308 */ /* 0x000e620000002400 */
[C---:B------:R-:W-:Y:S01]  /*4ce0*/  HMMA.16816.F32 R12, R92.reuse, R90, R12 ;  /* 0x0000005a5c0c723c */ /* 0x040fe2000000180c */
[----:B------:R-:W-:Y:S02]  /*4cf0*/  FMUL.FTZ R21, R21, c[0x0][0x2ec] ;  /* 0x0000bb0015157a20 */ /* 0x000fe40000410000 */
[----:B------:R-:W-:Y:S02]  /*4d00*/  FMUL.FTZ R22, R22, c[0x0][0x2ec] ;  /* 0x0000bb0016167a20 */ /* 0x000fe40000410000 */
[----:B------:R-:W-:Y:S01]  /*4d10*/  FMUL.FTZ R23, R23, c[0x0][0x2ec] ;  /* 0x0000bb0017177a20 */ /* 0x000fe20000410000 */
[----:B----4-:R-:W4:Y:S02]  /*4d20*/  S2R R24, SR_TID.X ;  /* 0x0000000000187919 */ /* 0x010f240000002100 */
[C---:B--2---:R-:W-:Y:S01]  /*4d30*/  HMMA.16816.F32 R8, R92.reuse, R84, R8 ;  /* 0x000000545c08723c */ /* 0x044fe20000001808 */
[----:B------:R-:W-:Y:S07]  /*4d40*/  MUFU.TANH R34, R34 ;  /* 0x0000002200227308 */ /* 0x000fee0000002400 */
[----:B------:R-:W-:Y:S01]  /*4d50*/  FMUL.FTZ R150, R17, c[0x0][0x2ec] ;  /* 0x0000bb0011967a20 */ /* 0x000fe20000410000 */
[----:B------:R-:W-:Y:S01]  /*4d60*/  MUFU.TANH R28, R28 ;  /* 0x0000001c001c7308 */ /* 0x000fe20000002400 */
[----:B------:R-:W-:Y:S01]  /*4d70*/  FMUL.FTZ R16, R16, c[0x0][0x2ec] ;  /* 0x0000bb0010107a20 */ /* 0x000fe20000410000 */
[----:B------:R-:W-:Y:S01]  /*4d80*/  HMMA.16816.F32 R4, R92, R86, R4 ;  /* 0x000000565c04723c */ /* 0x000fe20000001804 */
[----:B------:R-:W-:-:S02]  /*4d90*/  FMUL.FTZ R18, R18, c[0x0][0x2ec] ;  /* 0x0000bb0012127a20 */ /* 0x000fc40000410000 */
[----:B------:R-:W-:Y:S02]  /*4da0*/  FMUL.FTZ R19, R19, c[0x0][0x2ec] ;  /* 0x0000bb0013137a20 */ /* 0x000fe40000410000 */
[----:B------:R-:W-:Y:S01]  /*4db0*/  FMUL.FTZ R152, R12, c[0x0][0x2ec] ;  /* 0x0000bb000c987a20 */ /* 0x000fe20000410000 */
[----:B------:R-:W2:Y:S01]  /*4dc0*/  MUFU.TANH R30, R30 ;  /* 0x0000001e001e7308 */ /* 0x000ea20000002400 */
[----:B------:R-:W-:Y:S02]  /*4dd0*/  FMUL.FTZ R13, R13, c[0x0][0x2ec] ;  /* 0x0000bb000d0d7a20 */ /* 0x000fe40000410000 */
[----:B------:R-:W-:Y:S02]  /*4de0*/  FMUL.FTZ R114, R14, c[0x0][0x2ec] ;  /* 0x0000bb000e727a20 */ /* 0x000fe40000410000 */
[----:B------:R-:W-:Y:S02]  /*4df0*/  FMUL.FTZ R15, R15, c[0x0][0x2ec] ;  /* 0x0000bb000f0f7a20 */ /* 0x000fe40000410000 */
[----:B----4-:R-:W-:Y:S01]  /*4e00*/  IMAD.SHL.U32 R17, R24, 0x2, RZ ;  /* 0x0000000218117824 */ /* 0x010fe200078e00ff */
[----:B------:R-:W-:Y:S01]  /*4e10*/  MUFU.TANH R29, R29 ;  /* 0x0000001d001d7308 */ /* 0x000fe20000002400 */
[----:B------:R-:W-:-:S02]  /*4e20*/  FMUL.FTZ R106, R8, c[0x0][0x2ec] ;  /* 0x0000bb00086a7a20 */ /* 0x000fc40000410000 */
[----:B------:R-:W-:Y:S01]  /*4e30*/  FMUL.FTZ R105, R9, c[0x0][0x2ec] ;  /* 0x0000bb0009697a20 */ /* 0x000fe20000410000 */
[----:B------:R-:W-:Y:S01]  /*4e40*/  LOP3.LUT R17, R17, 0x6, RZ, 0xc0, !PT ;  /* 0x0000000611117812 */ /* 0x000fe200078ec0ff */
[----:B------:R-:W-:Y:S02]  /*4e50*/  FMUL.FTZ R100, R10, c[0x0][0x2ec] ;  /* 0x0000bb000a647a20 */ /* 0x000fe40000410000 */
[----:B------:R-:W-:Y:S01]  /*4e60*/  FMUL.FTZ R11, R11, c[0x0][0x2ec] ;  /* 0x0000bb000b0b7a20 */ /* 0x000fe20000410000 */
[----:B------:R4:W-:Y:S01]  /*4e70*/  MUFU.TANH R148, R16 ;  /* 0x0000001000947308 */ /* 0x0009e20000002400 */
[----:B------:R-:W-:Y:S02]  /*4e80*/  IMAD R17, R124, 0x40, R17 ;  /* 0x000000407c117824 */ /* 0x000fe400078e0211 */
[----:B------:R-:W-:Y:S02]  /*4e90*/  FMUL.FTZ R108, R4, c[0x0][0x2ec] ;  /* 0x0000bb00046c7a20 */ /* 0x000fe40000410000 */
[----:B------:R-:W-:Y:S01]  /*4ea0*/  FMUL.FTZ R4, R5, c[0x0][0x2ec] ;  /* 0x0000bb0005047a20 */ /* 0x000fe20000410000 */
[C---:B------:R-:W-:Y:S01]  /*4eb0*/  IADD3 R12, R17.reuse, 0x1, RZ ;  /* 0x00000001110c7810 */ /* 0x040fe20007ffe0ff */
[----:B------:R-:W-:Y:S01]  /*4ec0*/  FMUL.FTZ R6, R6, c[0x0][0x2ec] ;  /* 0x0000bb0006067a20 */ /* 0x000fe20000410000 */
[----:B------:R3:W-:Y:S01]  /*4ed0*/  MUFU.TANH R160, R20 ;  /* 0x0000001400a07308 */ /* 0x0007e20000002400 */
[----:B------:R-:W-:Y:S01]  /*4ee0*/  IADD3 R9, R17, 0x20, RZ ;  /* 0x0000002011097810 */ /* 0x000fe20007ffe0ff */
[----:B------:R-:W-:Y:S01]  /*4ef0*/  FMUL.FTZ R7, R7, c[0x0][0x2ec] ;  /* 0x0000bb0007077a20 */ /* 0x000fe20000410000 */
[----:B------:R-:W-:-:S02]  /*4f00*/  ISETP.GE.AND P4, PT, R12, R102, PT ;  /* 0x000000660c00720c */ /* 0x000fc40003f86270 */
[-C--:B------:R-:W-:Y:S02]  /*4f10*/  ISETP.GE.AND P5, PT, R12, R101.reuse, PT ;  /* 0x000000650c00720c */ /* 0x080fe40003fa6270 */
[C---:B------:R-:W-:Y:S01]  /*4f20*/  IADD3 R12, R17.reuse, 0x9, RZ ;  /* 0x00000009110c7810 */ /* 0x040fe20007ffe0ff */
[----:B------:R-:W5:Y:S01]  /*4f30*/  MUFU.TANH R140, R26 ;  /* 0x0000001a008c7308 */ /* 0x000f620000002400 */
[----:B----4-:R-:W-:Y:S02]  /*4f40*/  IADD3 R16, R17, 0x8, RZ ;  /* 0x0000000811107810 */ /* 0x010fe40007ffe0ff */
[-C--:B------:R-:W-:Y:S02]  /*4f50*/  ISETP.GE.AND P2, PT, R12, R102.reuse, PT ;  /* 0x000000660c00720c */ /* 0x080fe40003f46270 */
[C---:B------:R-:W-:Y:S02]  /*4f60*/  ISETP.GE.AND P3, PT, R16.reuse, R102, PT ;  /* 0x000000661000720c */ /* 0x040fe40003f66270 */
[----:B------:R-:W-:Y:S01]  /*4f70*/  ISETP.GE.AND P1, PT, R16, R101, PT ;  /* 0x000000651000720c */ /* 0x000fe20003f26270 */
[----:B------:R-:W4:Y:S01]  /*4f80*/  MUFU.TANH R112, R27 ;  /* 0x0000001b00707308 */ /* 0x000f220000002400 */
[----:B---3--:R-:W-:-:S02]  /*4f90*/  FSEL R20, R33, -INF , !P4 ;  /* 0xff80000021147808 */ /* 0x008fc40006000000 */
[----:B------:R-:W-:Y:S02]  /*4fa0*/  ISETP.GE.AND P4, PT, R12, R101, PT ;  /* 0x000000650c00720c */ /* 0x000fe40003f86270 */
[----:B------:R-:W-:Y:S02]  /*4fb0*/  IADD3 R12, R17, 0x10, RZ ;  /* 0x00000010110c7810 */ /* 0x000fe40007ffe0ff */
[----:B-1----:R-:W-:Y:S01]  /*4fc0*/  FSEL R16, R35, -INF , !P5 ;  /* 0xff80000023107808 */ /* 0x002fe20006800000 */
[----:B------:R1:W-:Y:S01]  /*4fd0*/  MUFU.TANH R144, R18 ;  /* 0x0000001200907308 */ /* 0x0003e20000002400 */
[----:B------:R-:W-:Y:S02]  /*4fe0*/  ISETP.GE.AND P5, PT, R12, R102, PT ;  /* 0x000000660c00720c */ /* 0x000fe40003fa6270 */
[----:B--2---:R-:W-:Y:S02]  /*4ff0*/  FSEL R14, R30, -INF , !P1 ;  /* 0xff8000001e0e7808 */ /* 0x004fe40004800000 */
[----:B------:R-:W-:-:S02]  /*5000*/  FSEL R8, R28, -INF , !P2 ;  /* 0xff8000001c087808 */ /* 0x000fc40005000000 */
[----:B------:R-:W-:Y:S01]  /*5010*/  FSEL R110, R110, -INF , !P5 ;  /* 0xff8000006e6e7808 */ /* 0x000fe20006800000 */
[----:B------:R-:W2:Y:S01]  /*5020*/  MUFU.TANH R162, R25 ;  /* 0x0000001900a27308 */ /* 0x000ea20000002400 */
[C---:B------:R-:W-:Y:S02]  /*5030*/  IADD3 R10, R17.reuse, 0x28, RZ ;  /* 0x00000028110a7810 */ /* 0x040fe40007ffe0ff */
[----:B------:R-:W-:Y:S02]  /*5040*/  IADD3 R5, R17, 0x31, RZ ;  /* 0x0000003111057810 */ /* 0x000fe40007ffe0ff */
[----:B-1----:R-:W-:-:S03]  /*5050*/  FSEL R18, R34, -INF , !P3 ;  /* 0xff80000022127808 */ /* 0x002fc60005800000 */
[----:B------:R-:W-:Y:S01]  /*5060*/  MUFU.TANH R158, R21 ;  /* 0x00000015009e7308 */ /* 0x000fe20000002400 */
[-C--:B------:R-:W-:Y:S02]  /*5070*/  ISETP.GE.AND P3, PT, R12, R101.reuse, PT ;  /* 0x000000650c00720c */ /* 0x080fe40003f66270 */
[----:B------:R-:W-:Y:S02]  /*5080*/  IADD3 R12, R17, 0x11, RZ ;  /* 0x00000011110c7810 */ /* 0x000fe40007ffe0ff */
[----:B-----5:R-:W-:Y:S02]  /*5090*/  FSEL R140, R140, -INF , !P3 ;  /* 0xff8000008c8c7808 */ /* 0x020fe40005800000 */
[C---:B------:R-:W-:Y:S01]  /*50a0*/  ISETP.GE.AND P1, PT, R12.reuse, R102, PT ;  /* 0x000000660c00720c */ /* 0x040fe20003f26270 */
[----:B------:R-:W1:Y:S01]  /*50b0*/  MUFU.TANH R156, R22 ;  /* 0x00000016009c7308 */ /* 0x000e620000002400 */
[----:B------:R-:W-:Y:S02]  /*50c0*/  ISETP.GE.AND P2, PT, R12, R101, PT ;  /* 0x000000650c00720c */ /* 0x000fe40003f46270 */
[----:B------:R-:W-:-:S02]  /*50d0*/  FSEL R12, R29, -INF , !P4 ;  /* 0xff8000001d0c7808 */ /* 0x000fc40006000000 */
[----:B----4-:R-:W-:Y:S02]  /*50e0*/  FSEL R112, R112, -INF , !P2 ;  /* 0xff80000070707808 */ /* 0x010fe40005000000 */
[----:B------:R-:W-:Y:S01]  /*50f0*/  ISETP.GE.AND P2, PT, R9, R102, PT ;  /* 0x000000660900720c */ /* 0x000fe20003f46270 */
[----:B------:R3:W-:Y:S01]  /*5100*/  MUFU.TANH R146, R13 ;  /* 0x0000000d00927308 */ /* 0x0007e20000002400 */
[----:B--2---:R-:W-:Y:S02]  /*5110*/  FSEL R162, R162, -INF , !P1 ;  /* 0xff800000a2a27808 */ /* 0x004fe40004800000 */
[----:B------:R-:W-:Y:S02]  /*5120*/  FSEL R148, R148, -INF , !P2 ;  /* 0xff80000094947808 */ /* 0x000fe40005000000 */
[----:B------:R-:W-:-:S03]  /*5130*/  ISETP.GE.AND P2, PT, R10, R101, PT ;  /* 0x000000650a00720c */ /* 0x000fc60003f46270 */
[----:B------:R-:W2:Y:S01]  /*5140*/  MUFU.TANH R154, R23 ;  /* 0x00000017009a7308 */ /* 0x000ea20000002400 */
[----:B---3--:R-:W-:-:S07]  /*5150*/  IADD3 R13, R17, 0x18, RZ ;  /* 0x00000018110d7810 */ /* 0x008fce0007ffe0ff */
[----:B------:R-:W3:Y:S01]  /*5160*/  MUFU.TANH R150, R150 ;  /* 0x0000009600967308 */ /* 0x000ee20000002400 */
[C---:B------:R-:W-:Y:S02]  /*5170*/  ISETP.GE.AND P4, PT, R13.reuse, R102, PT ;  /* 0x000000660d00720c */ /* 0x040fe40003f86270 */
[----:B------:R-:W-:Y:S02]  /*5180*/  ISETP.GE.AND P5, PT, R13, R101, PT ;  /* 0x000000650d00720c */ /* 0x000fe40003fa6270 */
[----:B------:R-:W-:-:S03]  /*5190*/  IADD3 R13, R17, 0x19, RZ ;  /* 0x00000019110d7810 */ /* 0x000fc60007ffe0ff */
[----:B------:R-:W4:Y:S01]  /*51a0*/  MUFU.TANH R134, R19 ;  /* 0x0000001300867308 */ /* 0x000f220000002400 */
[----:B------:R-:W-:Y:S02]  /*51b0*/  FSEL R160, R160, -INF , !P4 ;  /* 0xff800000a0a07808 */ /* 0x000fe40006000000 */
[----:B------:R-:W-:Y:S02]  /*51c0*/  ISETP.GE.AND P3, PT, R13, R102, PT ;  /* 0x000000660d00720c */ /* 0x000fe40003f66270 */
[----:B------:R-:W-:Y:S02]  /*51d0*/  ISETP.GE.AND P4, PT, R9, R101, PT ;  /* 0x000000650900720c */ /* 0x000fe40003f86270 */
[----:B------:R-:W-:Y:S01]  /*51e0*/  IADD3 R9, R17, 0x21, RZ ;  /* 0x0000002111097810 */ /* 0x000fe20007ffe0ff */
[----:B------:R-:W5:Y:S01]  /*51f0*/  MUFU.TANH R152, R152 ;  /* 0x0000009800987308 */ /* 0x000f620000002400 */
[----:B-1----:R-:W-:Y:S02]  /*5200*/  FSEL R156, R156, -INF , !P5 ;  /* 0xff8000009c9c7808 */ /* 0x002fe40006800000 */
[----:B------:R-:W-:-:S02]  /*5210*/  FSEL R158, R158, -INF , !P3 ;  /* 0xff8000009e9e7808 */ /* 0x000fc40005800000 */
[-C--:B------:R-:W-:Y:S02]  /*5220*/  ISETP.GE.AND P1, PT, R13, R101.reuse, PT ;  /* 0x000000650d00720c */ /* 0x080fe40003f26270 */
[C---:B------:R-:W-:Y:S01]  /*5230*/  ISETP.GE.AND P5, PT, R9.reuse, R102, PT ;  /* 0x000000660900720c */ /* 0x040fe20003fa6270 */
[----:B------:R-:W1:Y:S01]  /*5240*/  MUFU.TANH R114, R114 ;  /* 0x0000007200727308 */ /* 0x000e620000002400 */
[----:B------:R-:W-:Y:S02]  /*5250*/  ISETP.GE.AND P3, PT, R9, R101, PT ;  /* 0x000000650900720c */ /* 0x000fe40003f66270 */
[----:B------:R-:W-:Y:S02]  /*5260*/  IADD3 R9, R17, 0x29, RZ ;  /* 0x0000002911097810 */ /* 0x000fe40007ffe0ff */
[----:B--2---:R-:W-:Y:S02]  /*5270*/  FSEL R154, R154, -INF , !P1 ;  /* 0xff8000009a9a7808 */ /* 0x004fe40004800000 */
[----:B------:R-:W-:Y:S01]  /*5280*/  FSEL R144, R144, -INF , !P4 ;  /* 0xff80000090907808 */ /* 0x000fe20006000000 */
[----:B------:R-:W2:Y:S01]  /*5290*/  MUFU.TANH R142, R15 ;  /* 0x0000000f008e7308 */ /* 0x000ea20000002400 */
[----:B---3--:R-:W-:-:S02]  /*52a0*/  FSEL R150, R150, -INF , !P5 ;  /* 0xff80000096967808 */ /* 0x008fc40006800000 */
[-C--:B------:R-:W-:Y:S02]  /*52b0*/  ISETP.GE.AND P1, PT, R10, R102.reuse, PT ;  /* 0x000000660a00720c */ /* 0x080fe40003f26270 */
[C---:B------:R-:W-:Y:S02]  /*52c0*/  ISETP.GE.AND P4, PT, R9.reuse, R102, PT ;  /* 0x000000660900720c */ /* 0x040fe40003f86270 */
[----:B------:R-:W-:Y:S01]  /*52d0*/  ISETP.GE.AND P5, PT, R9, R101, PT ;  /* 0x000000650900720c */ /* 0x000fe20003fa6270 */
[----:B------:R-:W3:Y:S01]  /*52e0*/  MUFU.TANH R106, R106 ;  /* 0x0000006a006a7308 */ /* 0x000ee20000002400 */
[----:B------:R-:W-:Y:S02]  /*52f0*/  IADD3 R9, R17, 0x30, RZ ;  /* 0x0000003011097810 */ /* 0x000fe40007ffe0ff */
[----:B----4-:R-:W-:Y:S02]  /*5300*/  FSEL R134, R134, -INF , !P3 ;  /* 0xff80000086867808 */ /* 0x010fe40005800000 */
[----:B-----5:R-:W-:-:S02]  /*5310*/  FSEL R152, R152, -INF , !P1 ;  /* 0xff80000098987808 */ /* 0x020fc40004800000 */
[----:B-1----:R-:W-:Y:S01]  /*5320*/  FSEL R114, R114, -INF , !P2 ;  /* 0xff80000072727808 */ /* 0x002fe20005000000 */
[----:B------:R-:W1:Y:S01]  /*5330*/  MUFU.TANH R100, R100 ;  /* 0x0000006400647308 */ /* 0x000e620000002400 */
[----:B------:R-:W-:Y:S02]  /*5340*/  FSEL R146, R146, -INF , !P4 ;  /* 0xff80000092927808 */ /* 0x000fe40006000000 */
[CC--:B------:R-:W-:Y:S02]  /*5350*/  ISETP.GE.AND P3, PT, R9.reuse, R102.reuse, PT ;  /* 0x000000660900720c */ /* 0x0c0fe40003f66270 */
[-C--:B------:R-:W-:Y:S02]  /*5360*/  ISETP.GE.AND P1, PT, R9, R101.reuse, PT ;  /* 0x000000650900720c */ /* 0x080fe40003f26270 */
[C---:B------:R-:W-:Y:S01]  /*5370*/  ISETP.GE.AND P2, PT, R5.reuse, R102, PT ;  /* 0x000000660500720c */ /* 0x040fe20003f46270 */
[----:B------:R-:W4:Y:S01]  /*5380*/  MUFU.TANH R105, R105 ;  /* 0x0000006900697308 */ /* 0x000f220000002400 */
[----:B------:R-:W-:-:S02]  /*5390*/  ISETP.GE.AND P4, PT, R5, R101, PT ;  /* 0x000000650500720c */ /* 0x000fc40003f86270 */
[C---:B------:R-:W-:Y:S02]  /*53a0*/  IADD3 R5, R17.reuse, 0x38, RZ ;  /* 0x0000003811057810 */ /* 0x040fe40007ffe0ff */
[----:B--2---:R-:W-:Y:S02]  /*53b0*/  FSEL R142, R142, -INF , !P5 ;  /* 0xff8000008e8e7808 */ /* 0x004fe40006800000 */
[----:B---3--:R-:W-:Y:S01]  /*53c0*/  FSEL R106, R106, -INF , !P3 ;  /* 0xff8000006a6a7808 */ /* 0x008fe20005800000 */
[----:B------:R-:W2:Y:S01]  /*53d0*/  MUFU.TANH R94, R11 ;  /* 0x0000000b005e7308 */ /* 0x000ea20000002400 */
[----:B-1----:R-:W-:Y:S02]  /*53e0*/  FSEL R100, R100, -INF , !P1 ;  /* 0xff80000064647808 */ /* 0x002fe40004800000 */
[C---:B------:R-:W-:Y:S02]  /*53f0*/  ISETP.GE.AND P5, PT, R17.reuse, R102, PT ;  /* 0x000000661100720c */ /* 0x040fe40003fa6270 */
[----:B------:R-:W-:-:S02]  /*5400*/  ISETP.GE.AND P3, PT, R17, R101, PT ;  /* 0x000000651100720c */ /* 0x000fc40003f66270 */
[-C--:B------:R-:W-:Y:S01]  /*5410*/  ISETP.GE.AND P1, PT, R5, R102.reuse, PT ;  /* 0x000000660500720c */ /* 0x080fe20003f26270 */
[----:B------:R-:W1:Y:S01]  /*5420*/  MUFU.TANH R108, R108 ;  /* 0x0000006c006c7308 */ /* 0x000e620000002400 */
[----:B------:R-:W-:Y:S02]  /*5430*/  IADD3 R17, R17, 0x39, RZ ;  /* 0x0000003911117810 */ /* 0x000fe40007ffe0ff */
[----:B----4-:R-:W-:Y:S02]  /*5440*/  FSEL R105, R105, -INF , !P2 ;  /* 0xff80000069697808 */ /* 0x010fe40005000000 */
[----:B------:R-:W-:Y:S02]  /*5450*/  ISETP.GE.AND P2, PT, R5, R101, PT ;  /* 0x000000650500720c */ /* 0x000fe40003f46270 */
[----:B------:R-:W-:Y:S01]  /*5460*/  FSEL R3, R3, -INF , !P5 ;  /* 0xff80000003037808 */ /* 0x000fe20006800000 */
[----:B------:R-:W3:Y:S01]  /*5470*/  MUFU.TANH R32, R32 ;  /* 0x0000002000207308 */ /* 0x000ee20000002400 */
[----:B--2---:R-:W-:Y:S01]  /*5480*/  FSEL R94, R94, -INF , !P4 ;  /* 0xff8000005e5e7808 */ /* 0x004fe20006000000 */
[----:B------:R-:W-:Y:S01]  /*5490*/  BAR.SYNC.DEFER_BLOCKING 0x0 ;  /* 0x0000000000007b1d */ /* 0x000fe20000010000 */
[----:B------:R-:W-:-:S05]  /*54a0*/  ISETP.GE.AND P4, PT, R17, R102, PT ;  /* 0x000000661100720c */ /* 0x000fca0003f86270 */
[----:B------:R-:W2:Y:S01]  /*54b0*/  MUFU.TANH R4, R4 ;  /* 0x0000000400047308 */ /* 0x000ea20000002400 */
[----:B-1----:R-:W-:Y:S02]  /*54c0*/  FSEL R108, R108, -INF , !P1 ;  /* 0xff8000006c6c7808 */ /* 0x002fe40004800000 */
[----:B------:R-:W-:-:S05]  /*54d0*/  ISETP.GE.AND P1, PT, R17, R101, PT ;  /* 0x000000651100720c */ /* 0x000fca0003f26270 */
[----:B------:R-:W1:Y:S01]  /*54e0*/  MUFU.TANH R98, R6 ;  /* 0x0000000600627308 */ /* 0x000e620000002400 */
[----:B---3--:R-:W-:-:S07]  /*54f0*/  FSEL R32, R32, -INF , !P3 ;  /* 0xff80000020207808 */ /* 0x008fce0005800000 */
[----:B------:R-:W3:Y:S01]  /*5500*/  MUFU.TANH R97, R7 ;  /* 0x0000000700617308 */ /* 0x000ee20000002400 */
[----:B--2---:R-:W-:Y:S02]  /*5510*/  FSEL R102, R4, -INF , !P4 ;  /* 0xff80000004667808 */ /* 0x004fe40006000000 */
[----:B-1----:R-:W-:Y:S02]  /*5520*/  FSEL R98, R98, -INF , !P2 ;  /* 0xff80000062627808 */ /* 0x002fe40005000000 */
[----:B---3--:R-:W-:Y:S01]  /*5530*/  FSEL R97, R97, -INF , !P1 ;  /* 0xff80000061617808 */ /* 0x008fe20004800000 */
        /* <DEDUP_REMOVED lines=61> */
.L_x_4880:
[----:B------:R-:W-:-:S04]  /*5910*/  LEA R10, -R5, RZ, 0x6 ;  /* 0x000000ff050a7211 */ /* 0x000fc800078e31ff */
[----:B------:R-:W-:Y:S02]  /*5920*/  SHF.R.S32.HI R6, RZ, 0x1f, R10 ;  /* 0x0000001fff067819 */ /* 0x000fe4000001140a */
.L_x_4881:
[----:B------:R-:W-:Y:S01]  /*5930*/  IMAD.MOV.U32 R4, RZ, RZ, c[0x0][0x19c] ;  /* 0x00006700ff047624 */ /* 0x000fe200078e00ff */
[CC--:B------:R-:W-:Y:S02]  /*5940*/  LEA R7, P1, R5.reuse, R10.reuse, 0x5 ;  /* 0x0000000a05077211 */ /* 0x0c0fe400078228ff */
[C---:B------:R-:W-:Y:S02]  /*5950*/  IADD3 R10, P2, R104.reuse, R10, RZ ;  /* 0x0000000a680a7210 */ /* 0x040fe40007f5e0ff */
[----:B------:R-:W-:Y:S02]  /*5960*/  IADD3 R7, P0, R104, R7, RZ ;  /* 0x0000000768077210 */ /* 0x000fe40007f1e0ff */
[----:B------:R-:W-:Y:S01]  /*5970*/  LEA.HI.X R4, R5, R6, R4, 0x5, P1 ;  /* 0x0000000605047211 */ /* 0x000fe200008f2c04 */
[----:B------:R-:W-:Y:S01]  /*5980*/  IMAD.X R5, R103, 0x1, R6, P2 ;  /* 0x0000000167057824 */ /* 0x000fe200010e0606 */
[----:B------:R-:W-:-:S03]  /*5990*/  LEA R136, P1, R10, c[0x0][0x168], 0x1 ;  /* 0x00005a000a887a11 */ /* 0x000fc600078208ff */
[----:B------:R-:W-:Y:S01]  /*59a0*/  IMAD.X R4, R103, 0x1, R4, P0 ;  /* 0x0000000167047824 */ /* 0x000fe200000e0604 */
[C---:B------:R-:W-:Y:S02]  /*59b0*/  LEA R6, P0, R7.reuse, c[0x0][0x168], 0x1 ;  /* 0x00005a0007067a11 */ /* 0x040fe400078008ff */
        /* <DEDUP_REMOVED lines=12> */
.L_x_4879:
[----:B------:R-:W-:Y:S01]  /*5a80*/  FMNMX.FTZ R5, R0, R32, !PT ;  /* 0x0000002000057209 */ /* 0x000fe20007810000 */
[----:B------:R-:W-:Y:S01]  /*5a90*/  LDSM.16.MT88.4 R24, [R118+0x7000] ;  /* 0x007000007618783b */ /* 0x000fe20000004200 */
        /* <DEDUP_REMOVED lines=44> */
[C---:B------:R-:W-:Y:S01]  /*5d60*/  FSETP.NEU.FTZ.AND P1, PT, R91.reuse, -INF , PT ;  /* 0xff8000005b00780b */ /* 0x040fe20003f3d000 */
[----:B------:R-:W-:Y:S02]  /*5d70*/  FADD.FTZ R0, R0, -R5 ;  /* 0x8000000500007221 */ /* 0x000fe40000010000 */
[----:B------:R-:W-:Y:S01]  /*5d80*/  FFMA.FTZ R95, R32, c[0x0][0x23c], -R101 ;  /* 0x00008f00205f7a23 */ /* 0x000fe20000010865 */
[----:B------:R-:W-:Y:S01]  /*5d90*/  FSEL R99, R91, RZ, P1 ;  /* 0x000000ff5b637208 */ /* 0x000fe20000800000 */
[----:B------:R-:W1:Y:S01]  /*5da0*/  LDSM.16.MT88.4 R32, [R116+0x7000] ;  /* 0x007000007420783b */ /* 0x000e620000004200 */
[----:B------:R-:W-:Y:S01]  /*5db0*/  FSEL R103, R103, RZ, P1 ;  /* 0x000000ff67677208 */ /* 0x000fe20000800000 */
[----:B------:R-:W-:-:S02]  /*5dc0*/  FMUL.FTZ R0, R0, c[0x0][0x23c] ;  /* 0x00008f0000007a20 */ /* 0x000fc40000410000 */
[----:B------:R-:W-:Y:S01]  /*5dd0*/  FADD.FTZ R99, R2, -R99 ;  /* 0x8000006302637221 */ /* 0x000fe20000010000 */
[----:B------:R-:W-:Y:S01]  /*5de0*/  MUFU.EX2 R95, R95 ;  /* 0x0000005f005f7308 */ /* 0x000fe20000000800 */
[--C-:B------:R-:W-:Y:S02]  /*5df0*/  FFMA.FTZ R96, R3, c[0x0][0x23c], -R103.reuse ;  /* 0x00008f0003607a23 */ /* 0x100fe40000010867 */
[--C-:B------:R-:W-:Y:S02]  /*5e00*/  FFMA.FTZ R92, R20, c[0x0][0x23c], -R103.reuse ;  /* 0x00008f00145c7a23 */ /* 0x100fe40000010867 */
[--C-:B------:R-:W-:Y:S02]  /*5e10*/  FFMA.FTZ R89, R18, c[0x0][0x23c], -R103.reuse ;  /* 0x00008f0012597a23 */ /* 0x100fe40000010867 */
[----:B------:R-:W-:Y:S01]  /*5e20*/  FFMA.FTZ R88, R8, c[0x0][0x23c], -R103 ;  /* 0x00008f0008587a23 */ /* 0x000fe20000010867 */
[----:B------:R-:W-:Y:S01]  /*5e30*/  MUFU.EX2 R96, R96 ;  /* 0x0000006000607308 */ /* 0x000fe20000000800 */
[----:B------:R-:W-:Y:S01]  /*5e40*/  FFMA.FTZ R3, R16, c[0x0][0x23c], -R101 ;  /* 0x00008f0010037a23 */ /* 0x000fe20000010865 */
[----:B------:R-:W2:Y:S01]  /*5e50*/  LDSM.16.MT88.4 R8, [R118+0x6000] ;  /* 0x006000007608783b */ /* 0x000ea20000004200 */
[----:B------:R-:W-:-:S02]  /*5e60*/  FMUL.FTZ R99, R99, c[0x0][0x23c] ;  /* 0x00008f0063637a20 */ /* 0x000fc40000410000 */
[--C-:B------:R-:W-:Y:S01]  /*5e70*/  FFMA.FTZ R93, R12, c[0x0][0x23c], -R101.reuse ;  /* 0x00008f000c5d7a23 */ /* 0x100fe20000010865 */
[----:B------:R-:W-:Y:S01]  /*5e80*/  LDSM.16.MT88.4 R16, [R116+0x6000] ;  /* 0x006000007410783b */ /* 0x000fe20000004200 */
[--C-:B------:R-:W-:Y:S01]  /*5e90*/  FFMA.FTZ R14, R14, c[0x0][0x23c], -R101.reuse ;  /* 0x00008f000e0e7a23 */ /* 0x100fe20000010865 */
[----:B------:R-:W3:Y:S01]  /*5ea0*/  MUFU.EX2 R92, R92 ;  /* 0x0000005c005c7308 */ /* 0x000ee20000000800 */
[----:B------:R-:W-:Y:S02]  /*5eb0*/  FFMA.FTZ R113, R112, c[0x0][0x23c], -R101 ;  /* 0x00008f0070717a23 */ /* 0x000fe40000010865 */
        /* <DEDUP_REMOVED lines=13> */
[----:B------:R-:W3:Y:S01]  /*5f90*/  MUFU.EX2 R3, R3 ;  /* 0x0000000300037308 */ /* 0x000ee20000000800 */
[----:B------:R-:W-:Y:S02]  /*5fa0*/  FFMA.FTZ R146, R146, c[0x0][0x23c], -R103 ;  /* 0x00008f0092927a23 */ /* 0x000fe40000010867 */
[--C-:B------:R-:W-:Y:S02]  /*5fb0*/  FFMA.FTZ R143, R144, c[0x0][0x23c], -R101.reuse ;  /* 0x00008f00908f7a23 */ /* 0x100fe40000010865 */
[--C-:B------:R-:W-:Y:S02]  /*5fc0*/  FFMA.FTZ R134, R134, c[0x0][0x23c], -R101.reuse ;  /* 0x00008f0086867a23 */ /* 0x100fe40000010865 */
[--C-:B------:R-:W-:Y:S01]  /*5fd0*/  FFMA.FTZ R114, R114, c[0x0][0x23c], -R101.reuse ;  /* 0x00008f0072727a23 */ /* 0x100fe20000010865 */
[----:B------:R-:W-:Y:S01]  /*5fe0*/  MUFU.EX2 R2, R14 ;  /* 0x0000000e00027308 */ /* 0x000fe20000000800 */
[----:B----4-:R-:W-:Y:S01]  /*5ff0*/  F2FP.PACK_AB R86, R88, R89 ;  /* 0x000000595856723e */ /* 0x010fe200000000ff */
[----:B------:R-:W-:-:S02]  /*6000*/  FFMA.FTZ R141, R142, c[0x0][0x23c], -R101 ;  /* 0x00008f008e8d7a23 */ /* 0x000fc40000010865 */
[--C-:B------:R-:W-:Y:S02]  /*6010*/  FFMA.FTZ R106, R106, c[0x0][0x23c], -R103.reuse ;  /* 0x00008f006a6a7a23 */ /* 0x100fe40000010867 */
[--C-:B------:R-:W-:Y:S02]  /*6020*/  FFMA.FTZ R105, R105, c[0x0][0x23c], -R103.reuse ;  /* 0x00008f0069697a23 */ /* 0x100fe40000010867 */
[----:B------:R-:W4:Y:S01]  /*6030*/  MUFU.EX2 R99, R99 ;  /* 0x0000006300637308 */ /* 0x000f220000000800 */
[----:B---3--:R-:W-:Y:S01]  /*6040*/  F2FP.PACK_AB R85, R3, R95 ;  /* 0x0000005f0355723e */ /* 0x008fe200000000ff */
[----:B------:R-:W-:Y:S02]  /*6050*/  FFMA.FTZ R108, R108, c[0x0][0x23c], -R103 ;  /* 0x00008f006c6c7a23 */ /* 0x000fe40000010867 */
[----:B------:R-:W-:Y:S02]  /*6060*/  FFMA.FTZ R145, R94, c[0x0][0x23c], -R101 ;  /* 0x00008f005e917a23 */ /* 0x000fe40000010865 */
[----:B------:R-:W-:-:S02]  /*6070*/  FFMA.FTZ R103, R102, c[0x0][0x23c], -R103 ;  /* 0x00008f0066677a23 */ /* 0x000fc40000010867 */
[----:B------:R-:W3:Y:S01]  /*6080*/  MUFU.EX2 R0, R0 ;  /* 0x0000000000007308 */ /* 0x000ee20000000800 */
[--C-:B------:R-:W-:Y:S02]  /*6090*/  FFMA.FTZ R100, R100, c[0x0][0x23c], -R101.reuse ;  /* 0x00008f0064647a23 */ /* 0x100fe40000010865 */
[--C-:B------:R-:W-:Y:S02]  /*60a0*/  FFMA.FTZ R94, R98, c[0x0][0x23c], -R101.reuse ;  /* 0x00008f00625e7a23 */ /* 0x100fe40000010865 */
[----:B------:R-:W-:-:S03]  /*60b0*/  FFMA.FTZ R97, R97, c[0x0][0x23c], -R101 ;  /* 0x00008f0061617a23 */ /* 0x000fc60000010865 */
[----:B------:R-:W5:Y:S01]  /*60c0*/  MUFU.EX2 R93, R93 ;  /* 0x0000005d005d7308 */ /* 0x000f620000000800 */
[-C--:B----4-:R-:W-:Y:S02]  /*60d0*/  FMUL.FTZ R28, R56, R99.reuse ;  /* 0x00000063381c7220 */ /* 0x090fe40000410000 */
[-C--:B------:R-:W-:Y:S02]  /*60e0*/  FMUL.FTZ R29, R57, R99.reuse ;  /* 0x00000063391d7220 */ /* 0x080fe40000410000 */
[-C--:B------:R-:W-:Y:S02]  /*60f0*/  FMUL.FTZ R52, R52, R99.reuse ;  /* 0x0000006334347220 */ /* 0x080fe40000410000 */
[----:B------:R-:W-:Y:S01]  /*6100*/  FMUL.FTZ R53, R53, R99 ;  /* 0x0000006335357220 */ /* 0x000fe20000410000 */
[----:B------:R-:W-:Y:S01]  /*6110*/  MUFU.EX2 R110, R110 ;  /* 0x0000006e006e7308 */ /* 0x000fe20000000800 */
[-C--:B---3--:R-:W-:Y:S02]  /*6120*/  FMUL.FTZ R30, R58, R0.reuse ;  /* 0x000000003a1e7220 */ /* 0x088fe40000410000 */
[----:B------:R-:W-:-:S02]  /*6130*/  FMUL.FTZ R31, R59, R0 ;  /* 0x000000003b1f7220 */ /* 0x000fc40000410000 */
[-C--:B------:R-:W-:Y:S01]  /*6140*/  FMUL.FTZ R54, R54, R0.reuse ;  /* 0x0000000036367220 */ /* 0x080fe20000410000 */
[----:B------:R-:W-:Y:S01]  /*6150*/  LDSM.16.MT88.4 R56, [R118+0x6400] ;  /* 0x006400007638783b */ /* 0x000fe20000004200 */
[----:B------:R-:W-:Y:S01]  /*6160*/  FMUL.FTZ R55, R55, R0 ;  /* 0x0000000037377220 */ /* 0x000fe20000410000 */
[----:B-----5:R-:W-:Y:S01]  /*6170*/  F2FP.PACK_AB R87, R93, R2 ;  /* 0x000000025d57723e */ /* 0x020fe200000000ff */
[-C--:B------:R-:W-:Y:S01]  /*6180*/  FMUL.FTZ R4, R80, R99.reuse ;  /* 0x0000006350047220 */ /* 0x080fe20000410000 */
[----:B------:R-:W3:Y:S01]  /*6190*/  MUFU.EX2 R107, R107 ;  /* 0x0000006b006b7308 */ /* 0x000ee20000000800 */
[----:B------:R-:W-:Y:S02]  /*61a0*/  FMUL.FTZ R5, R81, R99 ;  /* 0x0000006351057220 */ /* 0x000fe40000410000 */
[-C--:B------:R-:W-:Y:S02]  /*61b0*/  FMUL.FTZ R6, R82, R0.reuse ;  /* 0x0000000052067220 */ /* 0x080fe40000410000 */
[----:B-1----:R-:W-:Y:S01]  /*61c0*/  HMMA.16816.F32 R28, R84, R32, R28 ;  /* 0x00000020541c723c */ /* 0x002fe2000000181c */
[----:B------:R-:W-:-:S02]  /*61d0*/  FMUL.FTZ R7, R83, R0 ;  /* 0x0000000053077220 */ /* 0x000fc40000410000 */
[-C--:B------:R-:W-:Y:S01]  /*61e0*/  FMUL.FTZ R76, R76, R99.reuse ;  /* 0x000000634c4c7220 */ /* 0x080fe20000410000 */
[----:B------:R-:W-:Y:S01]  /*61f0*/  MUFU.EX2 R104, R104 ;  /* 0x0000006800687308 */ /* 0x000fe20000000800 */
[-C--:B------:R-:W-:Y:S02]  /*6200*/  FMUL.FTZ R77, R77, R99.reuse ;  /* 0x000000634d4d7220 */ /* 0x080fe40000410000 */
[-C--:B------:R-:W-:Y:S01]  /*6210*/  FMUL.FTZ R78, R78, R0.reuse ;  /* 0x000000004e4e7220 */ /* 0x080fe20000410000 */
[----:B------:R-:W-:Y:S01]  /*6220*/  HMMA.16816.F32 R32, R84, R34, R52 ;  /* 0x000000225420723c */ /* 0x000fe20000001834 */
[----:B------:R-:W1:Y:S01]  /*6230*/  LDSM.16.MT88.4 R52, [R116+0x8000] ;  /* 0x008000007434783b */ /* 0x000e620000004200 */
[----:B------:R-:W-:Y:S02]  /*6240*/  FMUL.FTZ R79, R79, R0 ;  /* 0x000000004f4f7220 */ /* 0x000fe40000410000 */
[----:B------:R-:W-:Y:S01]  /*6250*/  MUFU.EX2 R109, R109 ;  /* 0x0000006d006d7308 */ /* 0x000fe20000000800 */
[----:B------:R-:W-:-:S02]  /*6260*/  FMUL.FTZ R44, R44, R99 ;  /* 0x000000632c2c7220 */ /* 0x000fc40000410000 */
[-C--:B------:R-:W-:Y:S01]  /*6270*/  FMUL.FTZ R45, R45, R99.reuse ;  /* 0x000000632d2d7220 */ /* 0x080fe20000410000 */
[C---:B--2---:R-:W-:Y:S01]  /*6280*/  HMMA.16816.F32 R4, R84.reuse, R8, R4 ;  /* 0x000000085404723c */ /* 0x044fe20000001804 */
[-C--:B------:R-:W-:Y:S02]  /*6290*/  FMUL.FTZ R46, R46, R0.reuse ;  /* 0x000000002e2e7220 */ /* 0x080fe40000410000 */
        /* <DEDUP_REMOVED lines=8> */
[----:B------:R-:W2:Y:S01]  /*6320*/  MUFU.EX2 R113, R113 ;  /* 0x0000007100717308 */ /* 0x000ea20000000800 */
[----:B------:R-:W-:-:S02]  /*6330*/  FMUL.FTZ R20, R64, R99 ;  /* 0x0000006340147220 */ /* 0x000fc40000410000 */
[-C--:B------:R-:W-:Y:S02]  /*6340*/  FMUL.FTZ R21, R65, R99.reuse ;  /* 0x0000006341157220 */ /* 0x080fe40000410000 */
[-C--:B------:R-:W-:Y:S02]  /*6350*/  FMUL.FTZ R22, R66, R0.reuse ;  /* 0x0000000042167220 */ /* 0x080fe40000410000 */
[-C--:B------:R-:W-:Y:S01]  /*6360*/  FMUL.FTZ R23, R67, R0.reuse ;  /* 0x0000000043177220 */ /* 0x080fe20000410000 */
[----:B------:R-:W-:Y:S01]  /*6370*/  MUFU.EX2 R112, R112 ;  /* 0x0000007000707308 */ /* 0x000fe20000000800 */
[-C--:B------:R-:W-:Y:S01]  /*6380*/  FMUL.FTZ R60, R60, R99.reuse ;  /* 0x000000633c3c7220 */ /* 0x080fe20000410000 */
[----:B------:R-:W-:Y:S01]  /*6390*/  LDSM.16.MT88.4 R64, [R116+0x6400] ;  /* 0x006400007440783b */ /* 0x000fe20000004200 */
[-C--:B------:R-:W-:Y:S02]  /*63a0*/  FMUL.FTZ R61, R61, R99.reuse ;  /* 0x000000633d3d7220 */ /* 0x080fe40000410000 */
[-C--:B------:R-:W-:Y:S01]  /*63b0*/  FMUL.FTZ R62, R62, R0.reuse ;  /* 0x000000003e3e7220 */ /* 0x080fe20000410000 */
[----:B------:R-:W-:Y:S01]  /*63c0*/  HMMA.16816.F32 R20, R84, R24, R20 ;  /* 0x000000185414723c */ /* 0x000fe20000001814 */
[----:B------:R-:W-:Y:S01]  /*63d0*/  FMUL.FTZ R63, R63, R0 ;  /* 0x000000003f3f7220 */ /* 0x000fe20000410000 */
[----:B------:R-:W4:Y:S01]  /*63e0*/  MUFU.EX2 R111, R111 ;  /* 0x0000006f006f7308 */ /* 0x000f220000000800 */
[----:B------:R-:W-:-:S02]  /*63f0*/  FMUL.FTZ R12, R72, R99 ;  /* 0x00000063480c7220 */ /* 0x000fc40000410000 */
[-C--:B------:R-:W-:Y:S02]  /*6400*/  FMUL.FTZ R13, R73, R99.reuse ;  /* 0x00000063490d7220 */ /* 0x080fe40000410000 */
[-C--:B------:R-:W-:Y:S01]  /*6410*/  FMUL.FTZ R14, R74, R0.reuse ;  /* 0x000000004a0e7220 */ /* 0x080fe20000410000 */
[C---:B-1----:R-:W-:Y:S01]  /*6420*/  HMMA.16816.F32 R44, R84.reuse, R52, R44 ;  /* 0x00000034542c723c */ /* 0x042fe2000000182c */
[----:B------:R-:W-:Y:S01]  /*6430*/  FMUL.FTZ R15, R75, R0 ;  /* 0x000000004b0f7220 */ /* 0x000fe20000410000 */
[----:B------:R-:W-:Y:S01]  /*6440*/  MUFU.EX2 R135, R135 ;  /* 0x0000008700877308 */ /* 0x000fe20000000800 */
[-C--:B------:R-:W-:Y:S02]  /*6450*/  FMUL.FTZ R68, R68, R99.reuse ;  /* 0x0000006344447220 */ /* 0x080fe40000410000 */
[----:B------:R-:W-:Y:S02]  /*6460*/  FMUL.FTZ R69, R69, R99 ;  /* 0x0000006345457220 */ /* 0x000fe40000410000 */
[----:B---3--:R-:W-:Y:S01]  /*6470*/  F2FP.PACK_AB R52, R107, R110 ;  /* 0x0000006e6b34723e */ /* 0x008fe200000000ff */
[----:B------:R-:W-:Y:S01]  /*6480*/  HMMA.16816.F32 R48, R84, R54, R48 ;  /* 0x000000365430723c */ /* 0x000fe20000001830 */
[----:B--2---:R-:W-:Y:S01]  /*6490*/  F2FP.PACK_AB R53, R113, R140 ;  /* 0x0000008c7135723e */ /* 0x004fe200000000ff */
[-C--:B------:R-:W-:Y:S01]  /*64a0*/  FMUL.FTZ R70, R70, R0.reuse ;  /* 0x0000000046467220 */ /* 0x080fe20000410000 */
[----:B------:R-:W-:Y:S01]  /*64b0*/  MUFU.EX2 R148, R148 ;  /* 0x0000009400947308 */ /* 0x000fe20000000800 */
[----:B------:R-:W-:-:S02]  /*64c0*/  FMUL.FTZ R71, R71, R0 ;  /* 0x0000000047477220 */ /* 0x000fc40000410000 */
[-C--:B------:R-:W-:Y:S01]  /*64d0*/  FMUL.FTZ R36, R36, R99.reuse ;  /* 0x0000006324247220 */ /* 0x080fe20000410000 */
[----:B------:R-:W-:Y:S01]  /*64e0*/  F2FP.PACK_AB R54, R109, R104 ;  /* 0x000000686d36723e */ /* 0x000fe200000000ff */
[----:B------:R-:W-:Y:S01]  /*64f0*/  HMMA.16816.F32 R24, R84, R26, R60 ;  /* 0x0000001a5418723c */ /* 0x000fe2000000183c */
[----:B----4-:R-:W-:Y:S01]  /*6500*/  F2FP.PACK_AB R55, R111, R112 ;  /* 0x000000706f37723e */ /* 0x010fe200000000ff */
[----:B------:R-:W1:Y:S01]  /*6510*/  LDSM.16.MT88.4 R60, [R118+0x8000] ;  /* 0x00800000763c783b */ /* 0x000e620000004200 */
[-C--:B------:R-:W-:Y:S01]  /*6520*/  FMUL.FTZ R37, R37, R99.reuse ;  /* 0x0000006325257220 */ /* 0x080fe20000410000 */
[----:B------:R-:W-:Y:S01]  /*6530*/  MUFU.EX2 R115, R115 ;  /* 0x0000007300737308 */ /* 0x000fe20000000800 */
        /* <DEDUP_REMOVED lines=9> */
[----:B------:R-:W2:Y:S01]  /*65d0*/  LDSM.16.MT88.4 R56, [R118+0x7400] ;  /* 0x007400007638783b */ /* 0x000ea20000004200 */
[----:B------:R-:W-:Y:S02]  /*65e0*/  FFMA.FTZ R99, R139, R99, R96 ;  /* 0x000000638b637223 */ /* 0x000fe40000010060 */
[----:B------:R-:W3:Y:S01]  /*65f0*/  MUFU.EX2 R143, R143 ;  /* 0x0000008f008f7308 */ /* 0x000ee20000000800 */
[----:B------:R-:W-:-:S02]  /*6600*/  FFMA.FTZ R0, R138, R0, R95 ;  /* 0x000000008a007223 */ /* 0x000fc4000001005f */
[----:B------:R-:W-:Y:S01]  /*6610*/  FADD.FTZ R92, R92, R99 ;  /* 0x000000635c5c7221 */ /* 0x000fe20000010000 */
[C---:B------:R-:W-:Y:S01]  /*6620*/  HMMA.16816.F32 R12, R84.reuse, R16, R12 ;  /* 0x00000010540c723c */ /* 0x040fe2000000180c */
[----:B------:R-:W-:Y:S02]  /*6630*/  FADD.FTZ R3, R3, R0 ;  /* 0x0000000003037221 */ /* 0x000fe40000010000 */
[----:B------:R-:W-:Y:S01]  /*6640*/  FADD.FTZ R89, R89, R92 ;  /* 0x0000005c59597221 */ /* 0x000fe20000010000 */
[----:B------:R-:W4:Y:S01]  /*6650*/  MUFU.EX2 R134, R134 ;  /* 0x0000008600867308 */ /* 0x000f220000000800 */
[----:B------:R-:W-:Y:S02]  /*6660*/  FADD.FTZ R2, R2, R3 ;  /* 0x0000000302027221 */ /* 0x000fe40000010000 */
[----:B------:R-:W-:Y:S01]  /*6670*/  FADD.FTZ R3, R88, R89 ;  /* 0x0000005958037221 */ /* 0x000fe20000010000 */
[----:B------:R-:W-:Y:S01]  /*6680*/  HMMA.16816.F32 R16, R84, R18, R68 ;  /* 0x000000125410723c */ /* 0x000fe20000001844 */
[----:B------:R-:W-:Y:S01]  /*6690*/  LDSM.16.MT88.4 R68, [R116+0x6c00] ;  /* 0x006c00007444783b */ /* 0x000fe20000004200 */
[----:B------:R-:W-:-:S02]  /*66a0*/  FADD.FTZ R93, R93, R2 ;  /* 0x000000025d5d7221 */ /* 0x000fc40000010000 */
[----:B------:R-:W-:Y:S01]  /*66b0*/  MUFU.EX2 R114, R114 ;  /* 0x0000007200727308 */ /* 0x000fe20000000800 */
[----:B------:R-:W-:Y:S02]  /*66c0*/  FADD.FTZ R110, R110, R3 ;  /* 0x000000036e6e7221 */ /* 0x000fe40000010000 */
[----:B------:R-:W-:Y:S02]  /*66d0*/  FADD.FTZ R140, R140, R93 ;  /* 0x0000005d8c8c7221 */ /* 0x000fe40000010000 */
[----:B------:R-:W-:Y:S01]  /*66e0*/  FADD.FTZ R107, R107, R110 ;  /* 0x0000006e6b6b7221 */ /* 0x000fe20000010000 */
[----:B-1----:R-:W-:Y:S01]  /*66f0*/  HMMA.16816.F32 R36, R84, R60, R36 ;  /* 0x0000003c5424723c */ /* 0x002fe20000001824 */
[----:B------:R-:W-:Y:S01]  /*6700*/  FADD.FTZ R113, R113, R140 ;  /* 0x0000008c71717221 */ /* 0x000fe20000010000 */
[----:B------:R-:W-:Y:S01]  /*6710*/  MUFU.EX2 R141, R141 ;  /* 0x0000008d008d7308 */ /* 0x000fe20000000800 */
[----:B------:R-:W-:Y:S02]  /*6720*/  FADD.FTZ R0, R104, R107 ;  /* 0x0000006b68007221 */ /* 0x000fe40000010000 */
[----:B------:R-:W-:-:S02]  /*6730*/  FADD.FTZ R2, R112, R113 ;  /* 0x0000007170027221 */ /* 0x000fc40000010000 */
[----:B------:R-:W-:Y:S01]  /*6740*/  FADD.FTZ R0, R109, R0 ;  /* 0x000000006d007221 */ /* 0x000fe20000010000 */
[----:B------:R-:W-:Y:S01]  /*6750*/  HMMA.16816.F32 R40, R84, R62, R40 ;  /* 0x0000003e5428723c */ /* 0x000fe20000001828 */
[----:B------:R-:W1:Y:S01]  /*6760*/  LDSM.16.MT88.4 R60, [R116+0x7400] ;  /* 0x00740000743c783b */ /* 0x000e620000004200 */
[----:B------:R-:W-:Y:S01]  /*6770*/  MUFU.EX2 R106, R106 ;  /* 0x0000006a006a7308 */ /* 0x000fe20000000800 */
[----:B------:R-:W-:-:S04]  /*6780*/  FADD.FTZ R2, R111, R2 ;  /* 0x000000026f027221 */ /* 0x000fc80000010000 */
[----:B---3--:R-:W-:Y:S01]  /*6790*/  FADD.FTZ R3, R143, R2 ;  /* 0x000000028f037221 */ /* 0x008fe20000010000 */
[----:B--2---:R-:W-:Y:S01]  /*67a0*/  HMMA.16816.F32 R20, R52, R56, R20 ;  /* 0x000000383414723c */ /* 0x004fe20000001814 */
[----:B------:R-:W-:Y:S01]  /*67b0*/  MOV R2, R91 ;  /* 0x0000005b00027202 */ /* 0x000fe20000000f00 */
[----:B------:R-:W2:Y:S01]  /*67c0*/  MUFU.EX2 R105, R105 ;  /* 0x0000006900697308 */ /* 0x000ea20000000800 */
[----:B----4-:R-:W-:-:S05]  /*67d0*/  FADD.FTZ R3, R134, R3 ;  /* 0x0000000386037221 */ /* 0x010fca0000010000 */
[C---:B------:R-:W-:Y:S01]  /*67e0*/  HMMA.16816.F32 R24, R52.reuse, R58, R24 ;  /* 0x0000003a3418723c */ /* 0x040fe20000001818 */
[----:B------:R-:W3:Y:S01]  /*67f0*/  LDSM.16.MT88.4 R56, [R116+0x8400] ;  /* 0x008400007438783b */ /* 0x000ee20000004200 */
[----:B------:R-:W-:Y:S06]  /*6800*/  MUFU.EX2 R108, R108 ;  /* 0x0000006c006c7308 */ /* 0x000fec0000000800 */
[----:B------:R-:W-:Y:S02]  /*6810*/  HMMA.16816.F32 R12, R52, R64, R12 ;  /* 0x00000040340c723c */ /* 0x000fe4000000180c */
[----:B------:R-:W4:Y:S01]  /*6820*/  MUFU.EX2 R103, R103 ;  /* 0x0000006700677308 */ /* 0x000f220000000800 */
[----:B--2---:R-:W-:-:S05]  /*6830*/  F2FP.PACK_AB R84, R105, R106 ;  /* 0x0000006a6954723e */ /* 0x004fca00000000ff */
[C---:B------:R-:W-:Y:S01]  /*6840*/  HMMA.16816.F32 R16, R52.reuse, R66, R16 ;  /* 0x000000423410723c */ /* 0x040fe20000001810 */
[----:B------:R-:W2:Y:S01]  /*6850*/  LDSM.16.MT88.4 R64, [R118+0x8400] ;  /* 0x008400007640783b */ /* 0x000ea20000004200 */
[----:B------:R-:W-:Y:S06]  /*6860*/  MUFU.EX2 R100, R100 ;  /* 0x0000006400647308 */ /* 0x000fec0000000800 */
[----:B-1----:R-:W-:Y:S02]  /*6870*/  HMMA.16816.F32 R28, R52, R60, R28 ;  /* 0x0000003c341c723c */ /* 0x002fe4000000181c */
[----:B------:R-:W1:Y:S01]  /*6880*/  MUFU.EX2 R145, R145 ;  /* 0x0000009100917308 */ /* 0x000e620000000800 */
[----:B----4-:R-:W-:-:S05]  /*6890*/  F2FP.PACK_AB R86, R103, R108 ;  /* 0x0000006c6756723e */ /* 0x010fca00000000ff */
[C---:B------:R-:W-:Y:S01]  /*68a0*/  HMMA.16816.F32 R32, R52.reuse, R62, R32 ;  /* 0x0000003e3420723c */ /* 0x040fe20000001820 */
[----:B------:R-:W4:Y:S01]  /*68b0*/  LDSM.16.MT88.4 R60, [R116+0x7800] ;  /* 0x00780000743c783b */ /* 0x000f220000004200 */
[----:B------:R-:W-:Y:S06]  /*68c0*/  MUFU.EX2 R94, R94 ;  /* 0x0000005e005e7308 */ /* 0x000fec0000000800 */
[C---:B---3--:R-:W-:Y:S01]  /*68d0*/  HMMA.16816.F32 R44, R52.reuse, R56, R44 ;  /* 0x00000038342c723c */ /* 0x048fe2000000182c */
[----:B-1----:R-:W-:Y:S01]  /*68e0*/  F2FP.PACK_AB R85, R145, R100 ;  /* 0x000000649155723e */ /* 0x002fe200000000ff */
[----:B------:R-:W1:Y:S06]  /*68f0*/  MUFU.EX2 R97, R97 ;  /* 0x0000006100617308 */ /* 0x000e6c0000000800 */
[C---:B------:R-:W-:Y:S01]  /*6900*/  HMMA.16816.F32 R48, R52.reuse, R58, R48 ;  /* 0x0000003a3430723c */ /* 0x040fe20000001830 */
[----:B------:R-:W3:Y:S07]  /*6910*/  LDSM.16.MT88.4 R56, [R118+0x6800] ;  /* 0x006800007638783b */ /* 0x000eee0000004200 */
[----:B--2---:R-:W-:Y:S01]  /*6920*/  HMMA.16816.F32 R36, R52, R64, R36 ;  /* 0x000000403424723c */ /* 0x004fe20000001824 */
[----:B-1----:R-:W-:-:S07]  /*6930*/  F2FP.PACK_AB R87, R97, R94 ;  /* 0x0000005e6157723e */ /* 0x002fce00000000ff */
[----:B------:R-:W-:Y:S01]  /*6940*/  HMMA.16816.F32 R40, R52, R66, R40 ;  /* 0x000000423428723c */ /* 0x000fe20000001828 */
[----:B------:R-:W1:Y:S06]  /*6950*/  LDSM.16.MT88.4 R64, [R116+0x6800] ;  /* 0x006800007440783b */ /* 0x000e6c0000004200 */
[----:B------:R-:W-:Y:S01]  /*6960*/  F2FP.PACK_AB R52, R148, R135 ;  /* 0x000000879434723e */ /* 0x000fe200000000ff */
[----:B------:R-:W-:Y:S01]  /*6970*/  FADD.FTZ R135, R135, R0 ;  /* 0x0000000087877221 */ /* 0x000fe20000010000 */
[----:B------:R-:W-:Y:S02]  /*6980*/  F2FP.PACK_AB R53, R134, R143 ;  /* 0x0000008f8635723e */ /* 0x000fe400000000ff */
[----:B------:R-:W-:Y:S01]  /*6990*/  F2FP.PACK_AB R54, R146, R115 ;  /* 0x000000739236723e */ /* 0x000fe200000000ff */
[----:B------:R-:W-:Y:S01]  /*69a0*/  FADD.FTZ R148, R148, R135 ;  /* 0x0000008794947221 */ /* 0x000fe20000010000 */
[----:B------:R-:W-:Y:S01]  /*69b0*/  F2FP.PACK_AB R55, R141, R114 ;  /* 0x000000728d37723e */ /* 0x000fe200000000ff */
[----:B------:R-:W-:Y:S01]  /*69c0*/  FADD.FTZ R114, R114, R3 ;  /* 0x0000000372727221 */ /* 0x000fe20000010000 */
[----:B------:R-:W-:Y:S01]  /*69d0*/  MOV R0, R90 ;  /* 0x0000005a00007202 */ /* 0x000fe20000000f00 */
[----:B------:R-:W-:-:S02]  /*69e0*/  FADD.FTZ R115, R115, R148 ;  /* 0x0000009473737221 */ /* 0x000fc40000010000 */
[----:B------:R-:W-:Y:S02]  /*69f0*/  FADD.FTZ R141, R141, R114 ;  /* 0x000000728d8d7221 */ /* 0x000fe40000010000 */
[C---:B----4-:R-:W-:Y:S01]  /*6a00*/  HMMA.16816.F32 R28, R52.reuse, R60, R28 ;  /* 0x0000003c341c723c */ /* 0x050fe2000000181c */
[----:B------:R-:W-:Y:S02]  /*6a10*/  FADD.FTZ R3, R146, R115 ;  /* 0x0000007392037221 */ /* 0x000fe40000010000 */
        /* <DEDUP_REMOVED lines=9> */
[----:B------:R-:W2:Y:S01]  /*6ab0*/  LDSM.16.MT88.4 R56, [R118+0x7800] ;  /* 0x007800007638783b */ /* 0x000ea20000004200 */
[----:B------:R-:W-:-:S06]  /*6ac0*/  FADD.FTZ R139, R103, R108 ;  /* 0x0000006c678b7221 */ /* 0x000fcc0000010000 */
[C---:B-1----:R-:W-:Y:S08]  /*6ad0*/  HMMA.16816.F32 R12, R52.reuse, R64, R12 ;  /* 0x00000040340c723c */ /* 0x042ff0000000180c */
[C---:B------:R-:W-:Y:S01]  /*6ae0*/  HMMA.16816.F32 R16, R52.reuse, R66, R16 ;  /* 0x000000423410723c */ /* 0x040fe20000001810 */
[----:B------:R-:W1:Y:S07]  /*6af0*/  LDSM.16.MT88.4 R64, [R118+0x8800] ;  /* 0x008800007640783b */ /* 0x000e6e0000004200 */
[----:B------:R-:W-:Y:S01]  /*6b00*/  HMMA.16816.F32 R32, R52, R62, R32 ;  /* 0x0000003e3420723c */ /* 0x000fe20000001820 */
[----:B------:R-:W3:Y:S07]  /*6b10*/  LDSM.16.MT88.4 R60, [R118+0x7c00] ;  /* 0x007c0000763c783b */ /* 0x000eee0000004200 */
[C---:B------:R-:W-:Y:S01]  /*6b20*/  HMMA.16816.F32 R80, R84.reuse, R76, R4 ;  /* 0x0000004c5450723c */ /* 0x040fe20000001804 */
[----:B------:R-:W-:Y:S07]  /*6b30*/  LDSM.16.MT88.4 R4, [R116+0x8c00] ;  /* 0x008c00007404783b */ /* 0x000fee0000004200 */
[----:B------:R-:W-:Y:S01]  /*6b40*/  HMMA.16816.F32 R76, R84, R78, R8 ;  /* 0x0000004e544c723c */ /* 0x000fe20000001808 */
[----:B------:R-:W-:Y:S07]  /*6b50*/  LDSM.16.MT88.4 R8, [R118+0x8c00] ;  /* 0x008c00007608783b */ /* 0x000fee0000004200 */
[C---:B--2---:R-:W-:Y:S08]  /*6b60*/  HMMA.16816.F32 R20, R52.reuse, R56, R20 ;  /* 0x000000383414723c */ /* 0x044ff00000001814 */
[C---:B------:R-:W-:Y:S01]  /*6b70*/  HMMA.16816.F32 R24, R52.reuse, R58, R24 ;  /* 0x0000003a3418723c */ /* 0x040fe20000001818 */
[----:B------:R-:W2:Y:S07]  /*6b80*/  LDSM.16.MT88.4 R56, [R116+0x8800] ;  /* 0x008800007438783b */ /* 0x000eae0000004200 */
[C---:B-1----:R-:W-:Y:S08]  /*6b90*/  HMMA.16816.F32 R36, R52.reuse, R64, R36 ;  /* 0x000000403424723c */ /* 0x042ff00000001824 */
[----:B------:R-:W-:Y:S08]  /*6ba0*/  HMMA.16816.F32 R40, R52, R66, R40 ;  /* 0x000000423428723c */ /* 0x000ff00000001828 */
[C---:B------:R-:W-:Y:S08]  /*6bb0*/  HMMA.16816.F32 R72, R84.reuse, R68, R12 ;  /* 0x000000445448723c */ /* 0x040ff0000000180c */
[C---:B---3--:R-:W-:Y:S08]  /*6bc0*/  HMMA.16816.F32 R64, R84.reuse, R60, R20 ;  /* 0x0000003c5440723c */ /* 0x048ff00000001814 */
[----:B------:R-:W-:Y:S08]  /*6bd0*/  HMMA.16816.F32 R68, R84, R70, R16 ;  /* 0x000000465444723c */ /* 0x000ff00000001810 */
[C---:B--2---:R-:W-:Y:S08]  /*6be0*/  HMMA.16816.F32 R44, R52.reuse, R56, R44 ;  /* 0x00000038342c723c */ /* 0x044ff0000000182c */
[----:B------:R-:W-:Y:S01]  /*6bf0*/  HMMA.16816.F32 R48, R52, R58, R48 ;  /* 0x0000003a3430723c */ /* 0x000fe20000001830 */
[----:B------:R-:W1:Y:S07]  /*6c00*/  LDSM.16.MT88.4 R52, [R116+0x7c00] ;  /* 0x007c00007434783b */ /* 0x000e6e0000004200 */
[C---:B------:R-:W-:Y:S08]  /*6c10*/  HMMA.16816.F32 R60, R84.reuse, R62, R24 ;  /* 0x0000003e543c723c */ /* 0x040ff00000001818 */
[C---:B------:R-:W-:Y:S08]  /*6c20*/  HMMA.16816.F32 R36, R84.reuse, R8, R36 ;  /* 0x000000085424723c */ /* 0x040ff00000001824 */
[C---:B------:R-:W-:Y:S08]  /*6c30*/  HMMA.16816.F32 R40, R84.reuse, R10, R40 ;  /* 0x0000000a5428723c */ /* 0x040ff00000001828 */
[C---:B------:R-:W-:Y:S08]  /*6c40*/  HMMA.16816.F32 R44, R84.reuse, R4, R44 ;  /* 0x00000004542c723c */ /* 0x040ff0000000182c */
[C---:B------:R-:W-:Y:S08]  /*6c50*/  HMMA.16816.F32 R48, R84.reuse, R6, R48 ;  /* 0x000000065430723c */ /* 0x040ff00000001830 */
[C---:B-1----:R-:W-:Y:S08]  /*6c60*/  HMMA.16816.F32 R56, R84.reuse, R52, R28 ;  /* 0x000000345438723c */ /* 0x042ff0000000181c */
[----:B------:R-:W-:Y:S08]  /*6c70*/  HMMA.16816.F32 R52, R84, R54, R32 ;  /* 0x000000365434723c */ /* 0x000ff00000001820 */
.L_x_4876:
        /* <DEDUP_REMOVED lines=17> */
.L_x_4886:
        /* <DEDUP_REMOVED lines=64> */
.L_x_4883:
        /* <DEDUP_REMOVED lines=8> */
[----:B------:R-:W-:Y:S05]  /*7210*/  ISETP.GE.AND P0, PT, R124, 0x2, PT ;  /* 0x000000027c00780c */ /* 0x000fea0003f06270 */
[----:B------:R1:W-:Y:S08]  /*7220*/  LDGSTS.E.BYPASS.LTC128B.128 [R125+0x7000], [R132.64+0x40] ;  /* 0x07000040847d7fae */ /* 0x0003f0000b901d48 */
[----:B------:R1:W-:Y:S08]  /*7230*/  LDGSTS.E.BYPASS.LTC128B.128 [R125+0x8000], [R132.64+0x80] ;  /* 0x08000080847d7fae */ /* 0x0003f0000b901d48 */
[----:B------:R2:W-:Y:S08]  /*7240*/  LDGSTS.E.BYPASS.LTC128B.128 [R125+0x6800], [R84.64] ;  /* 0x06800000547d7fae */ /* 0x0005f0000b901d48 */
[----:B------:R2:W-:Y:S08]  /*7250*/  LDGSTS.E.BYPASS.LTC128B.128 [R125+0x7800], [R84.64+0x40] ;  /* 0x07800040547d7fae */ /* 0x0005f0000b901d48 */
[----:B------:R2:W-:Y:S08]  /*7260*/  LDGSTS.E.BYPASS.LTC128B.128 [R125+0x8800], [R84.64+0x80] ;  /* 0x08800080547d7fae */ /* 0x0005f0000b901d48 */
[----:B------:R-:W-:Y:S08]  /*7270*/  LDSM.16.M88.4 R88, [R121] ;  /* 0x000000007958783b */ /* 0x000ff00000000200 */
[----:B------:R-:W3:Y:S08]  /*7280*/  LDSM.16.M88.4 R92, [R120+0x3000] ;  /* 0x00300000785c783b */ /* 0x000ef00000000200 */
[----:B------:R-:W4:Y:S08]  /*7290*/  LDSM.16.M88.4 R96, [R120+0x3400] ;  /* 0x003400007860783b */ /* 0x000f300000000200 */
[----:B------:R-:W5:Y:S08]  /*72a0*/  LDSM.16.M88.4 R100, [R120+0x3800] ;  /* 0x003800007864783b */ /* 0x000f700000000200 */
[----:B------:R-:W0:Y:S08]  /*72b0*/  LDGDEPBAR ;  /* 0x00000000000079af */ /* 0x000e300000000000 */
[----:B------:R-:W1:Y:S01]  /*72c0*/  LDSM.16.M88.4 R104, [R120+0x3c00] ;  /* 0x003c00007868783b */ /* 0x000e620000000200 */
[C---:B---3--:R-:W-:Y:S07]  /*72d0*/  HMMA.16816.F32 R4, R88.reuse, R92, RZ ;  /* 0x0000005c5804723c */ /* 0x048fee00000018ff */
[----:B------:R-:W-:Y:S01]  /*72e0*/  LDSM.16.M88.4 R108, [R119] ;  /* 0x00000000776c783b */ /* 0x000fe20000000200 */
[C---:B------:R-:W-:Y:S07]  /*72f0*/  HMMA.16816.F32 R8, R88.reuse, R94, RZ ;  /* 0x0000005e5808723c */ /* 0x040fee00000018ff */
[----:B------:R-:W3:Y:S01]  /*7300*/  LDSM.16.M88.4 R112, [R117+0x3000] ;  /* 0x003000007570783b */ /* 0x000ee20000000200 */
        /* <DEDUP_REMOVED lines=200> */
.L_x_4885:
        /* <DEDUP_REMOVED lines=16> */
.L_x_4884:
[----:B--234-:R-:W-:Y:S01]  /*8090*/  FMNMX.FTZ R0, R106, R87, !PT ;  /* 0x000000576a007209 */ /* 0x01cfe20007810000 */
[----:B------:R-:W-:Y:S01]  /*80a0*/  LDSM.16.MT88.4 R12, [R118+0x6000] ;  /* 0x00600000760c783b */ /* 0x000fe20000004200 */
[----:B------:R-:W-:Y:S02]  /*80b0*/  FMNMX.FTZ R2, R164, R3, !PT ;  /* 0x00000003a4027209 */ /* 0x000fe40007810000 */
[----:B------:R-:W-:Y:S02]  /*80c0*/  FMNMX.FTZ R5, R165, R0, !PT ;  /* 0x00000000a5057209 */ /* 0x000fe40007810000 */
[----:B------:R-:W-:Y:S02]  /*80d0*/  FMNMX.FTZ R2, R163, R2, !PT ;  /* 0x00000002a3027209 */ /* 0x000fe40007810000 */
        /* <DEDUP_REMOVED lines=123> */
[----:B------:R-:W5:Y:S01]  /*8890*/  MUFU.EX2 R99, R99 ;  /* 0x0000006300637308 */ /* 0x000f620000000800 */
[--C-:B------:R-:W-:Y:S02]  /*88a0*/  FFMA.FTZ R111, R151, c[0x0][0x23c], -R96.reuse ;  /* 0x00008f00976f7a23 */ /* 0x100fe40000010860 */
        /* <DEDUP_REMOVED lines=41> */
[----:B------:R-:W-:Y:S02]  /*8b40*/  FMUL.FTZ R31, R3, R59 ;  /* 0x0000003b031f7220 */ /* 0x000fe40000410000 */
[----:B------:R-:W2:Y:S01]  /*8b50*/  LDSM.16.MT88.4 R56, [R118+0x6400] ;  /* 0x006400007638783b */ /* 0x000ea20000004200 */
[----:B------:R-:W-:Y:S04]  /*8b60*/  FADD.FTZ R3, R93, R84 ;  /* 0x000000545d037221 */ /* 0x000fe80000010000 */
[C---:B---3--:R-:W-:Y:S01]  /*8b70*/  HMMA.16816.F32 R28, R80.reuse, R68, R28 ;  /* 0x00000044501c723c */ /* 0x048fe2000000181c */
[----:B------:R-:W-:Y:S02]  /*8b80*/  MUFU.EX2 R110, R110 ;  /* 0x0000006e006e7308 */ /* 0x000fe40000000800 */
[----:B------:R-:W-:Y:S05]  /*8b90*/  FADD.FTZ R3, R92, R3 ;  /* 0x000000035c037221 */ /* 0x000fea0000010000 */
        /* <DEDUP_REMOVED lines=13> */
[----:B------:R-:W-:Y:S01]  /*8c70*/  FADD.FTZ R100, R100, R3 ;  /* 0x0000000364647221 */ /* 0x000fe20000010000 */
[----:B------:R-:W-:Y:S02]  /*8c80*/  IADD3 R3, R124, -0x1, RZ ;  /* 0xffffffff7c037810 */ /* 0x000fe40007ffe0ff */
[----:B------:R-:W-:Y:S01]  /*8c90*/  F2FP.PACK_AB R54, R102, R103 ;  /* 0x000000676636723e */ /* 0x000fe200000000ff */
[----:B------:R-:W-:Y:S02]  /*8ca0*/  FADD.FTZ R101, R101, R100 ;  /* 0x0000006465657221 */ /* 0x000fe40000010000 */
[----:B------:R-:W-:Y:S01]  /*8cb0*/  MUFU.EX2 R113, R113 ;  /* 0x0000007100717308 */ /* 0x000fe20000000800 */
[----:B------:R-:W-:Y:S02]  /*8cc0*/  MOV R124, R3 ;  /* 0x00000003007c7202 */ /* 0x000fe40000000f00 */
[----:B------:R-:W-:Y:S02]  /*8cd0*/  MOV R3, R0 ;  /* 0x0000000000037202 */ /* 0x000fe40000000f00 */
[C---:B---3--:R-:W-:Y:S01]  /*8ce0*/  F2FP.PACK_AB R55, R105.reuse, R104 ;  /* 0x000000686937723e */ /* 0x048fe200000000ff */
[----:B------:R-:W-:Y:S04]  /*8cf0*/  FADD.FTZ R104, R104, R101 ;  /* 0x0000006568687221 */ /* 0x000fe80000010000 */
[----:B------:R-:W-:Y:S01]  /*8d00*/  MUFU.EX2 R115, R115 ;  /* 0x0000007300737308 */ /* 0x000fe20000000800 */
[----:B------:R-:W-:Y:S01]  /*8d10*/  FADD.FTZ R105, R105, R104 ;  /* 0x0000006869697221 */ /* 0x000fe20000010000 */
        /* <DEDUP_REMOVED lines=89> */
.L_x_4882:
        /* <DEDUP_REMOVED lines=198> */
.L_x_4888:
[----:B------:R-:W-:Y:S05]  /*9f10*/  BSYNC B0 ;  /* 0x0000000000007941 */ /* 0x000fea0003800000 */
.L_x_4887:
        /* <DEDUP_REMOVED lines=32> */
.L_x_4890:
[----:B------:R-:W-:Y:S05]  /*a120*/  BSYNC B0 ;  /* 0x0000000000007941 */ /* 0x000fea0003800000 */
.L_x_4889:
        /* <DEDUP_REMOVED lines=13> */
[----:B--2---:R-:W-:Y:S04]  /*a200*/  STG.E.128 [R4.64], R24 ;  /* 0x0000001804007986 */ /* 0x004fe8000c101d08 */
[----:B-1----:R-:W-:Y:S04]  /*a210*/  STG.E.128 [R4.64+0x40], R16 ;  /* 0x0000401004007986 */ /* 0x002fe8000c101d08 */
[----:B------:R-:W-:Y:S01]  /*a220*/  STG.E.128 [R4.64+0x80], R32 ;  /* 0x0000802004007986 */ /* 0x000fe2000c101d08 */
[----:B------:R-:W-:Y:S05]  /*a230*/  EXIT ;  /* 0x000000000000794d */ /* 0x000fea0003800000 */
.L_x_4891:
        /* <DEDUP_REMOVED lines=12> */
.L_x_6161:


//--------------------- .text._ZN5flash24flash_fwd_splitkv_kernelI23Flash_fwd_kernel_traitsILi96ELi64ELi64ELi4ELb0ELb0EN7cutlass6half_tE19Flash_kernel_traitsILi96ELi64ELi64ELi4ES3_EELb1ELb0ELb1ELb0ELb0ELb0ELb0ELb0EEEvNS_16Flash_fwd_paramsE --------------------------
	.section	.text._ZN5flash24flash_fwd_splitkv_kernelI23Flash_fwd_kernel_traitsILi96ELi64ELi64ELi4ELb0ELb0EN7cutlass6half_tE19Flash_kernel_traitsILi96ELi64ELi64ELi4ES3_EELb1ELb0ELb1ELb0ELb0ELb0ELb0ELb0EEEvNS_16Flash_fwd_paramsE,"ax",@progbits
	.sectioninfo	@"SHI_REGISTERS=161"
	.align	128
        .global         _ZN5flash24flash_fwd_splitkv_kernelI23Flash_fwd_kernel_traitsILi96ELi64ELi64ELi4ELb0ELb0EN7cutlass6half_tE19Flash_kernel_traitsILi96ELi64ELi64ELi4ES3_EELb1ELb0ELb1ELb0ELb0ELb0ELb0ELb0EEEvNS_16Flash_fwd_paramsE
        .type           _ZN5flash24flash_fwd_splitkv_kernelI23Flash_fwd_kernel_traitsILi96ELi64ELi64ELi4ELb0ELb0EN7cutlass6half_tE19Flash_kernel_traitsILi96ELi64ELi64ELi4ES3_EELb1ELb0ELb1ELb0ELb0ELb0ELb0ELb0EEEvNS_16Flash_fwd_paramsE,@function
        .size           _ZN5flash24flash_fwd_splitkv_kernelI23Flash_fwd_kernel_traitsILi96ELi64ELi64ELi4ELb0ELb0EN7cutlass6half_tE19Flash_kernel_traitsILi96ELi64ELi64ELi4ES3_EELb1ELb0ELb1ELb0ELb0ELb0ELb0ELb0EEEvNS_16Flash_fwd_paramsE,(.L_x_6162 - _ZN5flash24flash_fwd_splitkv_kernelI23Flash_fwd_kernel_traitsILi96ELi64ELi64ELi4ELb0ELb0EN7cutlass6half_tE19Flash_kernel_traitsILi96ELi64ELi64ELi4ES3_EELb1ELb0ELb1ELb0ELb0ELb0ELb0ELb0EEEvNS_16Flash_fwd_paramsE)
        .other          _ZN5flash24flash_fwd_splitkv_kernelI23Flash_fwd_kernel_traitsILi96ELi64ELi64ELi4ELb0ELb0EN7cutlass6half_tE19Flash_kernel_traitsILi96ELi64ELi64ELi4ES3_EELb1ELb0ELb1ELb0ELb0ELb0ELb0ELb0EEEvNS_16Flash_fwd_paramsE,@"STO_CUDA_ENTRY STV_DEFAULT"
_ZN5flash24flash_fwd_splitkv_kernelI23Flash_fwd_kernel_traitsILi96ELi64ELi64ELi4ELb0ELb0EN7cutlass6half_tE19Flash_kernel_traitsILi96ELi64ELi64ELi4ES3_EELb1ELb0ELb1ELb0ELb0ELb0ELb0ELb0EEEvNS_16Flash_fwd_paramsE:
.text._ZN5flash24flash_fwd_splitkv_kernelI23Flash_fwd_kernel_traitsILi96ELi64ELi64ELi4ELb0ELb0EN7cutlass6half_tE19Flash_kernel_traitsILi96ELi64ELi64ELi4ES3_EELb1ELb0ELb1ELb0ELb0ELb0ELb0ELb0EEEvNS_16Flash_fwd_paramsE:
        /* <DEDUP_REMOVED lines=33> */
.L_x_4892:
[----:B-1-34-:R-:W-:Y:S02]  /*0210*/  MOV R2, c[0x0][0x218] ;  /* 0x0000860000027a02 */ /* 0x01afe40000000f00 */
.L_x_4893:
        /* <DEDUP_REMOVED lines=54> */
[----:B------:R-:W-:Y:S01]  /*0580*/  IADD3 R10, R8, 0x20, RZ ;  /* 0x00000020080a7810 */ /* 0x000fe20007ffe0ff */
[----:B------:R-:W-:-:S03]  /*0590*/  IMAD R5, R5, c[0x0][0x1f0], RZ ;  /* 0x00007c0005057a24 */ /* 0x000fc600078e02ff */
[----:B------:R-:W-:Y:S01]  /*05a0*/  IADD3.X R7, R4, R13, R3, P0, !PT ;  /* 0x0000000d04077210 */ /* 0x000fe200007fe403 */
[----:B------:R-:W-:Y:S01]  /*05b0*/  IMAD R5, R24, c[0x0][0x1f4], R5 ;  /* 0x00007d0018057a24 */ /* 0x000fe200078e0205 */
[----:B------:R-:W-:Y:S01]  /*05c0*/  SHF.R.S32.HI R3, RZ, 0x2, R2 ;  /* 0x00000002ff037819 */ /* 0x000fe20000011402 */
[----:B------:R-:W-:Y:S01]  /*05d0*/  IMAD R2, R15, c[0x0][0x1c0], R24 ;  /* 0x000070000f027a24 */ /* 0x000fe200078e0218 */
[----:B------:R-:W-:Y:S01]  /*05e0*/  IADD3 R4, R8, 0x40, RZ ;  /* 0x0000004008047810 */ /* 0x000fe20007ffe0ff */
[----:B------:R-:W-:Y:S01]  /*05f0*/  IMAD.WIDE.U32 R6, R24, c[0x0][0x1f0], R6 ;  /* 0x00007c0018067a25 */ /* 0x000fe200078e0006 */
[----:B------:R-:W-:-:S03]  /*0600*/  ISETP.GE.AND P0, PT, R3, R122, PT ;  /* 0x0000007a0300720c */ /* 0x000fc60003f06270 */
[----:B------:R-:W-:Y:S01]  /*0610*/  IMAD R19, R2, c[0x0][0x214], R19 ;  /* 0x0000850002137a24 */ /* 0x000fe200078e0213 */
[----:B------:R-:W-:Y:S01]  /*0620*/  SHF.R.S32.HI R2, RZ, 0x1f, R3 ;  /* 0x0000001fff027819 */ /* 0x000fe20000011403 */
[----:B------:R-:W-:-:S08]  /*0630*/  IMAD.IADD R13, R7, 0x1, R5 ;  /* 0x00000001070d7824 */ /* 0x000fd000078e0205 */
        /* <DEDUP_REMOVED lines=14> */
.L_x_4896:
[----:B------:R-:W-:Y:S05]  /*0720*/  BSYNC B0 ;  /* 0x0000000000007941 */ /* 0x000fea0003800000 */
.L_x_4895:
        /* <DEDUP_REMOVED lines=19> */
.L_x_4898:
[----:B------:R-:W-:Y:S05]  /*0860*/  BSYNC B0 ;  /* 0x0000000000007941 */ /* 0x000fea0003800000 */
.L_x_4897:
        /* <DEDUP_REMOVED lines=13> */
.L_x_4894:
        /* <DEDUP_REMOVED lines=72> */
[----:B------:R-:W-:-:S06]  /*0dc0*/  IMAD R6, R3, c[0x0][0x198], RZ ;  /* 0x0000660003067a24 */ /* 0x000fcc00078e02ff */
        /* <DEDUP_REMOVED lines=19> */
.L_x_4899:
        /* <DEDUP_REMOVED lines=16> */
.L_x_4901:
        /* <DEDUP_REMOVED lines=16> */
[----:B------:R-:W-:Y:S01]  /*1100*/  IMAD R3, R6, R3, R9 ;  /* 0x0000000306037224 */ /* 0x000fe200078e0209 */
[----:B------:R-:W-:-:S04]  /*1110*/  LEA R9, R92, 0xffffffc0, 0x6 ;  /* 0xffffffc05c097811 */ /* 0x000fc800078e30ff */
[----:B------:R-:W-:Y:S01]  /*1120*/  ISETP.GT.U32.AND P0, PT, R6, R3, PT ;  /* 0x000000030600720c */ /* 0x000fe20003f04070 */
[----:B------:R-:W-:-:S12]  /*1130*/  IMAD.WIDE.U32 R10, R9, c[0x0][0x198], R10 ;  /* 0x00006600090a7a25 */ /* 0x000fd800078e000a */
[----:B------:R-:W-:Y:S01]  /*1140*/  @!P0 IMAD.IADD R3, R3, 0x1, -R6 ;  /* 0x0000000103038824 */ /* 0x000fe200078e0a06 */
[----:B------:R-:W-:Y:S02]  /*1150*/  @!P0 IADD3 R4, R4, 0x1, RZ ;  /* 0x0000000104048810 */ /* 0x000fe40007ffe0ff */
[----:B------:R-:W-:Y:S02]  /*1160*/  ISETP.NE.AND P0, PT, RZ, c[0x0][0x1c8], PT ;  /* 0x00007200ff007a0c */ /* 0x000fe40003f05270 */
[----:B------:R-:W-:Y:S02]  /*1170*/  ISETP.GE.U32.AND P2, PT, R3, R6, PT ;  /* 0x000000060300720c */ /* 0x000fe40003f46070 */
[----:B------:R-:W-:-:S04]  /*1180*/  LOP3.LUT R3, R24, c[0x0][0x1c8], RZ, 0x3c, !PT ;  /* 0x0000720018037a12 */ /* 0x000fc800078e3cff */
[----:B------:R-:W-:Y:S02]  /*1190*/  ISETP.GE.AND P1, PT, R3, RZ, PT ;  /* 0x000000ff0300720c */ /* 0x000fe40003f26270 */
[----:B------:R-:W-:-:S05]  /*11a0*/  SHF.R.S32.HI R3, RZ, 0x1f, R9 ;  /* 0x0000001fff037819 */ /* 0x000fca0000011409 */
        /* <DEDUP_REMOVED lines=22> */
.L_x_4900:
[----:B------:R-:W-:Y:S01]  /*1310*/  ISETP.NE.AND P0, PT, R123, -0x1, PT ;  /* 0xffffffff7b00780c */ /* 0x000fe20003f05270 */
[----:B------:R-:W-:Y:S01]  /*1320*/  IMAD R13, R13, c[0x0][0x1b8], RZ ;  /* 0x00006e000d0d7a24 */ /* 0x000fe200078e02ff */
[----:B------:R-:W-:Y:S01]  /*1330*/  SHF.R.S32.HI R21, RZ, 0x1f, R0 ;  /* 0x0000001fff157819 */ /* 0x000fe20000011400 */
[----:B------:R-:W-:Y:S03]  /*1340*/  BSSY B0, `(.L_x_4902) ;  /* 0x000006c000007945 */ /* 0x000fe60003800000 */
[CC--:B------:R-:W-:Y:S02]  /*1350*/  LEA.HI R5, R21.reuse, R0.reuse, RZ, 0x2 ;  /* 0x0000000015057211 */ /* 0x0c0fe400078f10ff */
[----:B------:R-:W-:Y:S02]  /*1360*/  LEA.HI R14, R21, R0, RZ, 0x4 ;  /* 0x00000000150e7211 */ /* 0x000fe400078f20ff */
[----:B------:R-:W-:-:S03]  /*1370*/  SHF.R.S32.HI R22, RZ, 0x2, R5 ;  /* 0x00000002ff167819 */ /* 0x000fc60000011405 */
[C---:B------:R-:W-:Y:S01]  /*1380*/  @P0 IMAD.WIDE.U32 R10, R123.reuse, c[0x0][0x190], RZ ;  /* 0x000064007b0a0a25 */ /* 0x040fe200078e00ff */
[----:B-----5:R-:W-:Y:S02]  /*1390*/  @!P0 SHF.R.S32.HI R2, RZ, 0x1f, R15 ;  /* 0x0000001fff028819 */ /* 0x020fe4000001140f */
[----:B------:R-:W-:Y:S01]  /*13a0*/  SHF.R.S32.HI R23, RZ, 0x1f, R22 ;  /* 0x0000001fff177819 */ /* 0x000fe20000011416 */
[----:B------:R-:W-:Y:S01]  /*13b0*/  @P0 IMAD R25, R123, c[0x0][0x194], R11 ;  /* 0x000065007b190a24 */ /* 0x000fe200078e020b */
[----:B------:R-:W-:Y:S01]  /*13c0*/  LOP3.LUT R11, R5, 0xfffffffc, RZ, 0xc0, !PT ;  /* 0xfffffffc050b7812 */ /* 0x000fe200078ec0ff */
[----:B------:R-:W-:Y:S02]  /*13d0*/  @!P0 IMAD R2, R2, c[0x0][0x178], RZ ;  /* 0x00005e0002028a24 */ /* 0x000fe400078e02ff */
[----:B------:R-:W-:-:S04]  /*13e0*/  @!P0 IMAD.WIDE.U32 R34, R15, c[0x0][0x178], RZ ;  /* 0x00005e000f228a25 */ /* 0x000fc800078e00ff */
[----:B------:R-:W-:Y:S01]  /*13f0*/  IMAD.IADD R124, R0, 0x1, -R11 ;  /* 0x00000001007c7824 */ /* 0x000fe200078e0a0b */
[CC--:B------:R-:W-:Y:S01]  /*1400*/  LEA.HI R11, R21.reuse, R0.reuse, RZ, 0x3 ;  /* 0x00000000150b7211 */ /* 0x0c0fe200078f18ff */
[----:B------:R-:W-:Y:S01]  /*1410*/  @P0 IMAD.MOV.U32 R26, RZ, RZ, R10 ;  /* 0x000000ffff1a0224 */ /* 0x000fe200078e000a */
[----:B------:R-:W-:Y:S01]  /*1420*/  LEA.HI R21, R21, R0, RZ, 0x5 ;  /* 0x0000000015157211 */ /* 0x000fe200078f28ff */
[----:B------:R-:W-:Y:S01]  /*1430*/  IMAD.SHL.U32 R124, R124, 0x8, RZ ;  /* 0x000000087c7c7824 */ /* 0x000fe200078e00ff */
[----:B------:R-:W-:Y:S01]  /*1440*/  SHF.R.S32.HI R18, RZ, 0x3, R11 ;  /* 0x00000003ff127819 */ /* 0x000fe2000001140b */
[----:B------:R-:W-:Y:S02]  /*1450*/  @!P0 IMAD R2, R15, c[0x0][0x17c], R2 ;  /* 0x00005f000f028a24 */ /* 0x000fe400078e0202 */
[----:B------:R-:W-:Y:S01]  /*1460*/  @!P0 IMAD.MOV.U32 R26, RZ, RZ, R34 ;  /* 0x000000ffff1a8224 */ /* 0x000fe200078e0022 */
[----:B------:R-:W-:Y:S01]  /*1470*/  SHF.R.S32.HI R6, RZ, 0x1f, R124 ;  /* 0x0000001fff067819 */ /* 0x000fe2000001147c */
[----:B------:R-:W-:Y:S01]  /*1480*/  @!P0 IMAD.IADD R25, R35, 0x1, R2 ;  /* 0x0000000123198824 */ /* 0x000fe200078e0202 */
[C---:B------:R-:W-:Y:S01]  /*1490*/  IADD3 R32, P2, R124.reuse, R32, RZ ;  /* 0x000000207c207210 */ /* 0x040fe20007f5e0ff */
[----:B------:R-:W-:Y:S01]  /*14a0*/  IMAD.WIDE R30, R31, 0x40, R22 ;  /* 0x000000401f1e7825 */ /* 0x000fe200078e0216 */
[----:B------:R-:W-:-:S02]  /*14b0*/  IADD3 R28, P1, R124, R28, RZ ;  /* 0x0000001c7c1c7210 */ /* 0x000fc40007f3e0ff */
[----:B------:R-:W-:Y:S01]  /*14c0*/  SHF.L.U32 R2, R18, 0x6, RZ ;  /* 0x0000000612027819 */ /* 0x000fe200000006ff */
[----:B------:R-:W-:Y:S01]  /*14d0*/  IMAD.X R33, R6, 0x1, R17, P2 ;  /* 0x0000000106217824 */ /* 0x000fe200010e0611 */
[----:B------:R-:W-:Y:S01]  /*14e0*/  IADD3 R26, P0, R124, R26, RZ ;  /* 0x0000001a7c1a7210 */ /* 0x000fe20007f1e0ff */
[----:B------:R-:W-:Y:S01]  /*14f0*/  IMAD.X R29, R6, 0x1, R27, P1 ;  /* 0x00000001061d7824 */ /* 0x000fe200008e061b */
[----:B------:R-:W-:Y:S01]  /*1500*/  LOP3.LUT R17, R14, 0xfffffff0, RZ, 0xc0, !PT ;  /* 0xfffffff00e117812 */ /* 0x000fe200078ec0ff */
[----:B------:R-:W-:Y:S01]  /*1510*/  IMAD.WIDE.U32 R94, R22, c[0x0][0x198], R32 ;  /* 0x00006600165e7a25 */ /* 0x000fe200078e0020 */
[----:B------:R-:W-:Y:S02]  /*1520*/  LOP3.LUT R35, R2, 0xc0, RZ, 0xc0, !PT ;  /* 0x000000c002237812 */ /* 0x000fe400078ec0ff */
[----:B------:R-:W-:Y:S01]  /*1530*/  IADD3 R115, R124, 0x20, RZ ;  /* 0x000000207c737810 */ /* 0x000fe20007ffe0ff */
[----:B------:R-:W-:Y:S01]  /*1540*/  IMAD.X R27, R6, 0x1, R25, P0 ;  /* 0x00000001061b7824 */ /* 0x000fe200000e0619 */
[----:B------:R-:W-:Y:S01]  /*1550*/  LEA.HI R25, R5, R22, RZ, 0x1 ;  /* 0x0000001605197211 */ /* 0x000fe200078f08ff */
[----:B------:R-:W-:Y:S01]  /*1560*/  IMAD.IADD R12, R0, 0x1, -R17 ;  /* 0x00000001000c7824 */ /* 0x000fe200078e0a11 */
[----:B------:R-:W-:Y:S01]  /*1570*/  LOP3.LUT R5, R35, 0x18, R124, 0xf8, !PT ;  /* 0x0000001823057812 */ /* 0x000fe200078ef87c */
[----:B------:R-:W-:Y:S01]  /*1580*/  IMAD.WIDE.U32 R28, R4, c[0x0][0x1b8], R28 ;  /* 0x00006e00041c7a25 */ /* 0x000fe200078e001c */
[----:B------:R-:W-:-:S02]  /*1590*/  SHF.R.U32.HI R2, RZ, 0x3, R35 ;  /* 0x00000003ff027819 */ /* 0x000fc40000011623 */
[----:B------:R-:W-:Y:S01]  /*15a0*/  LOP3.LUT R25, R25, 0x7fffffe, RZ, 0xc0, !PT ;  /* 0x07fffffe19197812 */ /* 0x000fe200078ec0ff */
[----:B------:R-:W-:Y:S01]  /*15b0*/  IMAD.WIDE.U32 R26, R24, c[0x0][0x1a8], R26 ;  /* 0x00006a00181a7a25 */ /* 0x000fe200078e001a */
[----:B------:R-:W-:Y:S02]  /*15c0*/  LOP3.LUT R2, R5, R2, RZ, 0x3c, !PT ;  /* 0x0000000205027212 */ /* 0x000fe400078e3cff */
[----:B------:R-:W-:Y:S02]  /*15d0*/  LEA.HI R5, R12, R12, RZ, 0x1 ;  /* 0x0000000c0c057211 */ /* 0x000fe400078f08ff */
[----:B------:R-:W-:Y:S02]  /*15e0*/  SHF.R.S32.HI R17, RZ, 0x5, R21 ;  /* 0x00000005ff117819 */ /* 0x000fe40000011415 */
[C---:B------:R-:W-:Y:S02]  /*15f0*/  IADD3 R6, R22.reuse, -R25, RZ ;  /* 0x8000001916067210 */ /* 0x040fe40007ffe0ff */
[----:B------:R-:W-:-:S02]  /*1600*/  IADD3 R86, P0, R22, R9, RZ ;  /* 0x0000000916567210 */ /* 0x000fc40007f1e0ff */
[--C-:B------:R-:W-:Y:S01]  /*1610*/  SHF.R.S32.HI R16, RZ, 0x1, R5.reuse ;  /* 0x00000001ff107819 */ /* 0x100fe20000011405 */
[----:B------:R-:W-:Y:S01]  /*1620*/  IMAD R121, R17, 0x8, R6 ;  /* 0x0000000811797824 */ /* 0x000fe200078e0206 */
[----:B------:R-:W-:Y:S01]  /*1630*/  SHF.R.S32.HI R9, RZ, 0x1f, R5 ;  /* 0x0000001fff097819 */ /* 0x000fe20000011405 */
[----:B------:R-:W-:Y:S01]  /*1640*/  IMAD.X R3, R23, 0x1, R3, P0 ;  /* 0x0000000117037824 */ /* 0x000fe200000e0603 */
[----:B------:R-:W-:Y:S01]  /*1650*/  SHF.R.S32.HI R25, RZ, 0x1f, R24 ;  /* 0x0000001fff197819 */ /* 0x000fe20000011418 */
[----:B------:R-:W-:Y:S01]  /*1660*/  IMAD.U32 R121, R121, 0x20, R2 ;  /* 0x0000002079797824 */ /* 0x000fe200078e0002 */
[----:B------:R-:W-:Y:S01]  /*1670*/  LEA.HI R6, R9, R16, RZ, 0x2 ;  /* 0x0000001009067211 */ /* 0x000fe200078f10ff */
[----:B------:R-:W-:Y:S01]  /*1680*/  IMAD R9, R23, c[0x0][0x198], RZ ;  /* 0x0000660017097a24 */ /* 0x000fe200078e02ff */
[----:B------:R-:W-:Y:S01]  /*1690*/  LOP3.LUT R21, R21, 0xffffffe0, RZ, 0xc0, !PT ;  /* 0xffffffe015157812 */ /* 0x000fe200078ec0ff */
[----:B------:R-:W-:Y:S01]  /*16a0*/  IMAD R2, R4, c[0x0][0x1bc], R13 ;  /* 0x00006f0004027a24 */ /* 0x000fe200078e020d */
[----:B------:R-:W-:Y:S01]  /*16b0*/  LOP3.LUT R13, R6, 0xfffffffc, RZ, 0xc0, !PT ;  /* 0xfffffffc060d7812 */ /* 0x000fe200078ec0ff */
[----:B------:R-:W-:Y:S01]  /*16c0*/  IMAD R9, R22, c[0x0][0x19c], R9 ;  /* 0x0000670016097a24 */ /* 0x000fe200078e0209 */
[----:B------:R-:W-:Y:S01]  /*16d0*/  IADD3 R114, R124, 0x40, RZ ;  /* 0x000000407c727810 */ /* 0x000fe20007ffe0ff */
[----:B------:R-:W-:Y:S01]  /*16e0*/  IMAD R3, R3, c[0x0][0x1a0], RZ ;  /* 0x0000680003037a24 */ /* 0x000fe200078e02ff */
[----:B------:R-:W-:Y:S01]  /*16f0*/  IADD3 R29, R29, R2, RZ ;  /* 0x000000021d1d7210 */ /* 0x000fe20007ffe0ff */
[----:B------:R-:W-:Y:S01]  /*1700*/  IMAD.IADD R95, R95, 0x1, R9 ;  /* 0x000000015f5f7824 */ /* 0x000fe200078e0209 */
[----:B------:R-:W-:Y:S01]  /*1710*/  SHF.L.U32 R121, R121, 0x1, RZ ;  /* 0x0000000179797819 */ /* 0x000fe200000006ff */
[----:B------:R-:W-:-:S02]  /*1720*/  IMAD.IADD R9, R122, 0x1, -R19 ;  /* 0x000000017a097824 */ /* 0x000fc400078e0a13 */
[----:B------:R-:W-:Y:S02]  /*1730*/  IMAD.IADD R16, R16, 0x1, -R13 ;  /* 0x0000000110107824 */ /* 0x000fe400078e0a0d */
[----:B------:R-:W-:Y:S01]  /*1740*/  IMAD R13, R86, c[0x0][0x1a4], R3 ;  /* 0x00006900560d7a24 */ /* 0x000fe200078e0203 */
[----:B------:R-:W-:Y:S01]  /*1750*/  ISETP.GE.AND P0, PT, R22, R9, PT ;  /* 0x000000091600720c */ /* 0x000fe20003f06270 */
[----:B------:R-:W-:Y:S01]  /*1760*/  IMAD.WIDE.U32 R86, R86, c[0x0][0x1a0], R28 ;  /* 0x0000680056567a25 */ /* 0x000fe200078e001c */
[----:B------:R-:W-:-:S03]  /*1770*/  LOP3.LUT P1, RZ, R16, 0x2, RZ, 0xc0, !PT ;  /* 0x0000000210ff7812 */ /* 0x000fc6000782c0ff */
[----:B------:R-:W-:Y:S02]  /*1780*/  IMAD R29, R25, c[0x0][0x1a8], RZ ;  /* 0x00006a00191d7a24 */ /* 0x000fe400078e02ff */
[----:B------:R-:W-:Y:S02]  /*1790*/  IMAD.MOV.U32 R3, RZ, RZ, 0x10 ;  /* 0x00000010ff037424 */ /* 0x000fe400078e00ff */
[----:B------:R-:W-:Y:S02]  /*17a0*/  IMAD R29, R24, c[0x0][0x1ac], R29 ;  /* 0x00006b00181d7a24 */ /* 0x000fe400078e021d */
        /* <DEDUP_REMOVED lines=37> */
.L_x_4903:
[----:B------:R-:W-:Y:S05]  /*1a00*/  BSYNC B0 ;  /* 0x0000000000007941 */ /* 0x000fea0003800000 */
.L_x_4902:
        /* <DEDUP_REMOVED lines=36> */
.L_x_4905:
[----:B------:R-:W-:Y:S05]  /*1c50*/  BSYNC B0 ;  /* 0x0000000000007941 */ /* 0x000fea0003800000 */
.L_x_4904:
        /* <DEDUP_REMOVED lines=33> */
.L_x_4907:
[----:B------:R-:W-:Y:S05]  /*1e70*/  BSYNC B0 ;  /* 0x0000000000007941 */ /* 0x000fea0003800000 */
.L_x_4906:
        /* <DEDUP_REMOVED lines=34> */
.L_x_4909:
[----:B------:R-:W-:Y:S05]  /*20a0*/  BSYNC B0 ;  /* 0x0000000000007941 */ /* 0x000fea0003800000 */
.L_x_4908:
        /* <DEDUP_REMOVED lines=9> */
[----:B------:R-:W-:Y:S01]  /*2140*/  LOP3.LUT R11, R11, 0xfffffff8, RZ, 0xc0, !PT ;  /* 0xfffffff80b0b7812 */ /* 0x000fe200078ec0ff */
[----:B------:R-:W-:Y:S01]  /*2150*/  IMAD.SHL.U32 R16, R16, 0x40, RZ ;  /* 0x0000004010107824 */ /* 0x000fe200078e00ff */
[----:B------:R-:W-:-:S04]  /*2160*/  DEPBAR.LE SB0, 0x0 ;  /* 0x000080000000791a */ /* 0x000fc80000000000 */
[----:B------:R-:W-:Y:S01]  /*2170*/  LOP3.LUT R13, R5, 0x7fffffe, RZ, 0xc0, !PT ;  /* 0x07fffffe050d7812 */ /* 0x000fe200078ec0ff */
[----:B------:R-:W-:Y:S01]  /*2180*/  IMAD.IADD R11, R0, 0x1, -R11 ;  /* 0x00000001000b7824 */ /* 0x000fe200078e0a0b */
[----:B------:R-:W-:Y:S01]  /*2190*/  SHF.R.S32.HI R15, RZ, 0x4, R14 ;  /* 0x00000004ff0f7819 */ /* 0x000fe2000001140e */
[----:B------:R-:W-:Y:S01]  /*21a0*/  IMAD.SHL.U32 R18, R18, 0x8, RZ ;  /* 0x0000000812127824 */ /* 0x000fe200078e00ff */
[----:B------:R-:W-:Y:S01]  /*21b0*/  SHF.R.S32.HI R5, RZ, 0x1f, R12 ;  /* 0x0000001fff057819 */ /* 0x000fe2000001140c */
[----:B------:R-:W-:Y:S01]  /*21c0*/  IMAD.IADD R13, R12, 0x1, -R13 ;  /* 0x000000010c0d7824 */ /* 0x000fe200078e0a0d */
[----:B------:R-:W-:Y:S01]  /*21d0*/  ISETP.GE.AND P1, PT, R22, R9, PT ;  /* 0x000000091600720c */ /* 0x000fe20003f26270 */
[----:B------:R-:W-:Y:S01]  /*21e0*/  BAR.SYNC.DEFER_BLOCKING 0x0 ;  /* 0x0000000000007b1d */ /* 0x000fe20000010000 */
[----:B------:R-:W-:Y:S01]  /*21f0*/  LEA.HI R14, R14, R15, RZ, 0x1 ;  /* 0x0000000f0e0e7211 */ /* 0x000fe200078f08ff */
[----:B------:R-:W-:Y:S01]  /*2200*/  IMAD R19, R17, 0x10, R19 ;  /* 0x0000001011137824 */ /* 0x000fe200078e0213 */
[----:B------:R-:W-:Y:S01]  /*2210*/  LEA.HI R12, R5, R12, RZ, 0x3 ;  /* 0x0000000c050c7211 */ /* 0x000fe200078f18ff */
[----:B------:R-:W-:Y:S01]  /*2220*/  IMAD.SHL.U32 R119, R0, 0x2, RZ ;  /* 0x0000000200777824 */ /* 0x000fe200078e00ff */
[----:B------:R-:W-:Y:S01]  /*2230*/  LEA.HI R5, R11, R11, RZ, 0x1 ;  /* 0x0000000b0b057211 */ /* 0x000fe200078f08ff */
[----:B------:R-:W-:Y:S01]  /*2240*/  BSSY B0, `(.L_x_4910) ;  /* 0x0000048000007945 */ /* 0x000fe20003800000 */
[----:B------:R-:W-:Y:S01]  /*2250*/  LOP3.LUT R14, R14, 0xfffffffe, RZ, 0xc0, !PT ;  /* 0xfffffffe0e0e7812 */ /* 0x000fe200078ec0ff */
[----:B------:R-:W-:Y:S01]  /*2260*/  IMAD.SHL.U32 R12, R12, 0x20, RZ ;  /* 0x000000200c0c7824 */ /* 0x000fe200078e00ff */
[----:B------:R-:W-:-:S02]  /*2270*/  LOP3.LUT R20, R5, 0x7fffffe, RZ, 0xc0, !PT ;  /* 0x07fffffe05147812 */ /* 0x000fc400078ec0ff */
[----:B------:R-:W-:Y:S01]  /*2280*/  SHF.R.S32.HI R5, RZ, 0x1, R5 ;  /* 0x00000001ff057819 */ /* 0x000fe20000011405 */
[----:B------:R-:W-:Y:S01]  /*2290*/  IMAD.IADD R14, R15, 0x1, -R14 ;  /* 0x000000010f0e7824 */ /* 0x000fe200078e0a0e */
[----:B------:R-:W-:Y:S01]  /*22a0*/  SHF.R.S32.HI R118, RZ, 0x1f, R21 ;  /* 0x0000001fff767819 */ /* 0x000fe20000011415 */
[----:B------:R-:W-:Y:S01]  /*22b0*/  IMAD.IADD R11, R11, 0x1, -R20 ;  /* 0x000000010b0b7824 */ /* 0x000fe200078e0a14 */
[----:B------:R-:W-:Y:S01]  /*22c0*/  LOP3.LUT R12, R12, 0xffffff00, RZ, 0xc0, !PT ;  /* 0xffffff000c0c7812 */ /* 0x000fe200078ec0ff */
[----:B------:R-:W-:Y:S01]  /*22d0*/  IMAD.SHL.U32 R15, R14, 0x8, RZ ;  /* 0x000000080e0f7824 */ /* 0x000fe200078e00ff */
[C---:B------:R-:W-:Y:S01]  /*22e0*/  LOP3.LUT P2, RZ, R5.reuse, 0x2, RZ, 0xc0, !PT ;  /* 0x0000000205ff7812 */ /* 0x040fe2000784c0ff */
[----:B------:R-:W-:Y:S01]  /*22f0*/  IMAD.SHL.U32 R5, R5, 0x40, RZ ;  /* 0x0000004005057824 */ /* 0x000fe200078e00ff */
[----:B------:R-:W-:Y:S01]  /*2300*/  LOP3.LUT R16, R16, 0xc0, RZ, 0xc0, !PT ;  /* 0x000000c010107812 */ /* 0x000fe200078ec0ff */
[----:B------:R-:W-:Y:S01]  /*2310*/  IMAD R112, R14, 0x8, R11 ;  /* 0x000000080e707824 */ /* 0x000fe200078e020b */
[----:B------:R-:W-:Y:S01]  /*2320*/  LEA.HI R118, R118, R21, RZ, 0x2 ;  /* 0x0000001576767211 */ /* 0x000fe200078f10ff */
[----:B------:R-:W2:Y:S01]  /*2330*/  MUFU.RCP R11, c[0x0][0x238] ;  /* 0x00008e00000b7b08 */ /* 0x000ea20000001000 */
[--C-:B------:R-:W-:Y:S01]  /*2340*/  IMAD R20, R17, 0x200, R12.reuse ;  /* 0x0000020011147824 */ /* 0x100fe200078e020c */
[----:B------:R3:W-:Y:S01]  /*2350*/  @P1 STS [R121+0x6000], RZ ;  /* 0x006000ff79001388 */ /* 0x0007e20000000800 */
[----:B------:R-:W-:Y:S01]  /*2360*/  LOP3.LUT R15, R16, 0x8, R15, 0xf8, !PT ;  /* 0x00000008100f7812 */ /* 0x000fe200078ef80f */
[----:B------:R-:W-:Y:S01]  /*2370*/  IMAD R12, R13, 0x20, R12 ;  /* 0x000000200d0c7824 */ /* 0x000fe200078e020c */
[----:B------:R-:W-:Y:S01]  /*2380*/  SHF.R.U32.HI R16, RZ, 0x3, R16 ;  /* 0x00000003ff107819 */ /* 0x000fe20000011610 */
[----:B------:R3:W-:Y:S01]  /*2390*/  @P1 STS [R121+0x6004], RZ ;  /* 0x006004ff79001388 */ /* 0x0007e20000000800 */
[----:B------:R-:W-:Y:S01]  /*23a0*/  LOP3.LUT R5, R5, 0xc0, RZ, 0xc0, !PT ;  /* 0x000000c005057812 */ /* 0x000fe200078ec0ff */
[----:B------:R-:W-:Y:S01]  /*23b0*/  IMAD R20, R13, 0x20, R20 ;  /* 0x000000200d147824 */ /* 0x000fe200078e0214 */
[----:B------:R-:W-:Y:S01]  /*23c0*/  SHF.R.S32.HI R118, RZ, 0x2, R118 ;  /* 0x00000002ff767819 */ /* 0x000fe20000011476 */
[----:B------:R3:W-:Y:S01]  /*23d0*/  @P1 STS.64 [R121+0x6008], RZ ;  /* 0x006008ff79001388 */ /* 0x0007e20000000a00 */
[----:B------:R-:W-:-:S02]  /*23e0*/  LOP3.LUT R15, R15, R16, RZ, 0x3c, !PT ;  /* 0x000000100f0f7212 */ /* 0x000fc400078e3cff */
[----:B------:R-:W-:Y:S01]  /*23f0*/  LOP3.LUT R13, R5, 0x8, R18, 0xf8, !PT ;  /* 0x00000008050d7812 */ /* 0x000fe200078ef812 */
[----:B------:R3:W-:Y:S01]  /*2400*/  @P1 STS.128 [R121+0x7000], RZ ;  /* 0x007000ff79001388 */ /* 0x0007e20000000c00 */
[----:B------:R-:W-:Y:S01]  /*2410*/  SHF.R.U32.HI R14, RZ, 0x3, R5 ;  /* 0x00000003ff0e7819 */ /* 0x000fe20000011605 */
[----:B------:R-:W-:Y:S01]  /*2420*/  IMAD.IADD R113, R15, 0x1, R20 ;  /* 0x000000010f717824 */ /* 0x000fe200078e0214 */
[----:B------:R-:W-:Y:S01]  /*2430*/  IADD3 R19, R19, 0x1, R118 ;  /* 0x0000000113137810 */ /* 0x000fe20007ffe076 */
[----:B------:R3:W-:Y:S01]  /*2440*/  @P1 STS.128 [R121+0x8000], RZ ;  /* 0x008000ff79001388 */ /* 0x0007e20000000c00 */
[----:B------:R-:W-:Y:S01]  /*2450*/  LOP3.LUT R13, R13, R14, RZ, 0x3c, !PT ;  /* 0x0000000e0d0d7212 */ /* 0x000fe200078e3cff */
[----:B------:R-:W-:Y:S01]  /*2460*/  IMAD.IADD R5, R15, 0x1, R12 ;  /* 0x000000010f057824 */ /* 0x000fe200078e020c */
[----:B------:R-:W-:Y:S01]  /*2470*/  LEA R138, P0, R86, c[0x0][0x170], 0x1 ;  /* 0x00005c00568a7a11 */ /* 0x000fe200078008ff */
[----:B------:R-:W-:Y:S01]  /*2480*/  IMAD.SHL.U32 R113, R113, 0x2, RZ ;  /* 0x0000000271717824 */ /* 0x000fe200078e00ff */
[----:B------:R-:W-:Y:S01]  /*2490*/  IADD3 R88, R7, R19, -R122 ;  /* 0x0000001307587210 */ /* 0x000fe20007ffe87a */
[----:B------:R-:W-:Y:S01]  /*24a0*/  IMAD.U32 R112, R112, 0x20, R13 ;  /* 0x0000002070707824 */ /* 0x000fe200078e000d */
[----:B------:R-:W-:-:S02]  /*24b0*/  LEA.HI.X R139, R86, c[0x0][0x174], R84, 0x1, P0 ;  /* 0x00005d00568b7a11 */ /* 0x000fc400000f0c54 */
[----:B------:R-:W-:Y:S02]  /*24c0*/  LOP3.LUT R119, R119, 0x6, RZ, 0xc0, !PT ;  /* 0x0000000677777812 */ /* 0x000fe400078ec0ff */
[----:B------:R-:W-:Y:S02]  /*24d0*/  SEL R3, R3, 0xfffffff0, !P2 ;  /* 0xfffffff003037807 */ /* 0x000fe40005000000 */
[----:B------:R-:W-:Y:S01]  /*24e0*/  IADD3 R88, R88, c[0x0][0x2e8], RZ ;  /* 0x0000ba0058587a10 */ /* 0x000fe20007ffe0ff */
[----:B--2---:R-:W-:Y:S01]  /*24f0*/  FMUL.FTZ R0, R10, R11 ;  /* 0x0000000b0a007220 */ /* 0x004fe20000410000 */
[----:B------:R-:W-:Y:S05]  /*2500*/  @P1 BRA `(.L_x_4911) ;  /* 0x000001b000001947 */ /* 0x000fea0003800000 */
[----:B---3--:R-:W-:Y:S02]  /*2510*/  ISETP.GE.AND P2, PT, R124, c[0x0][0x220], PT ;  /* 0x000088007c007a0c */ /* 0x008fe40003f46270 */
        /* <DEDUP_REMOVED lines=20> */
[----:B--2---:R-:W-:Y:S02]  /*2660*/  MOV R10, R138 ;  /* 0x0000008a000a7202 */ /* 0x004fe40000000f00 */
[----:B------:R-:W-:-:S05]  /*2670*/  MOV R11, R139 ;  /* 0x0000008b000b7202 */ /* 0x000fca0000000f00 */
[----:B------:R-:W-:Y:S01]  /*2680*/  @!PT LDS RZ, [RZ] ;  /* 0x00000000fffff984 */ /* 0x000fe20000000800 */
[----:B------:R-:W-:Y:S01]  /*2690*/  @!PT LDS RZ, [RZ] ;  /* 0x00000000fffff984 */ /* 0x000fe20000000800 */
[----:B------:R-:W-:Y:S01]  /*26a0*/  @!PT LDS RZ, [RZ] ;  /* 0x00000000fffff984 */ /* 0x000fe20000000800 */
[----:B------:R2:W-:Y:S02]  /*26b0*/  LDGSTS.E.BYPASS.LTC128B.128 [R121+0x8000], [R10.64+0x80] ;  /* 0x080000800a797fae */ /* 0x0005e4000b901d48 */
.L_x_4911:
[----:B---3--:R-:W-:Y:S05]  /*26c0*/  BSYNC B0 ;  /* 0x0000000000007941 */ /* 0x008fea0003800000 */
.L_x_4910:
        /* <DEDUP_REMOVED lines=34> */
.L_x_4913:
[----:B------:R-:W-:Y:S05]  /*28f0*/  BSYNC B0 ;  /* 0x0000000000007941 */ /* 0x000fea0003800000 */
.L_x_4912:
[----:B------:R-:W-:Y:S01]  /*2900*/  IMAD.SHL.U32 R112, R112, 0x2, RZ ;  /* 0x0000000270707824 */ /* 0x000fe200078e00ff */
[----:B------:R-:W-:Y:S01]  /*2910*/  LDSM.16.M88.4 R68, [R113] ;  /* 0x000000007144783b */ /* 0x000fe20000000200 */
[----:B------:R-:W-:Y:S01]  /*2920*/  IMAD R111, R4, 0x2, R113 ;  /* 0x00000002046f7824 */ /* 0x000fe200078e0271 */
[----:B------:R-:W-:Y:S01]  /*2930*/  IADD3 R96, R88, 0x8, RZ ;  /* 0x0000000858607810 */ /* 0x000fe20007ffe0ff */
[----:B------:R-:W-:Y:S01]  /*2940*/  IMAD R109, R3, 0x2, R112 ;  /* 0x00000002036d7824 */ /* 0x000fe200078e0270 */
[----:B------:R-:W4:Y:S01]  /*2950*/  LDSM.16.M88.4 R16, [R112+0x3000] ;  /* 0x003000007010783b */ /* 0x000f220000000200 */
[----:B------:R-:W-:Y:S01]  /*2960*/  IMAD.IADD R3, R2, 0x1, R119 ;  /* 0x0000000102037824 */ /* 0x000fe200078e0277 */
[-C--:B------:R-:W-:Y:S02]  /*2970*/  IMNMX R97, R88, R7.reuse, PT ;  /* 0x0000000758617217 */ /* 0x080fe40003800200 */
[----:B------:R-:W-:Y:S01]  /*2980*/  LDSM.16.M88.4 R28, [R111] ;  /* 0x000000006f1c783b */ /* 0x000fe20000000200 */
[----:B------:R-:W-:-:S03]  /*2990*/  IMNMX R96, R96, R7, PT ;  /* 0x0000000760607217 */ /* 0x000fc60003800200 */
[----:B--2---:R-:W-:Y:S04]  /*29a0*/  LDSM.16.M88.4 R12, [R109+0x3000] ;  /* 0x003000006d0c783b */ /* 0x004fe80000000200 */
[----:B------:R-:W2:Y:S04]  /*29b0*/  LDSM.16.M88.4 R44, [R112+0x3400] ;  /* 0x00340000702c783b */ /* 0x000ea80000000200 */
[----:B-1----:R-:W1:Y:S04]  /*29c0*/  LDSM.16.M88.4 R36, [R112+0x3800] ;  /* 0x003800007024783b */ /* 0x002e680000000200 */
[----:B------:R-:W5:Y:S04]  /*29d0*/  LDSM.16.M88.4 R8, [R112+0x3c00] ;  /* 0x003c00007008783b */ /* 0x000f680000000200 */
[----:B------:R-:W-:Y:S04]  /*29e0*/  LDSM.16.M88.4 R80, [R113+0x1000] ;  /* 0x001000007150783b */ /* 0x000fe80000000200 */
[----:B------:R-:W3:Y:S04]  /*29f0*/  LDSM.16.M88.4 R52, [R112+0x4000] ;  /* 0x004000007034783b */ /* 0x000ee80000000200 */
[----:B------:R-:W1:Y:S04]  /*2a00*/  LDSM.16.M88.4 R60, [R109+0x3400] ;  /* 0x003400006d3c783b */ /* 0x000e680000000200 */
[----:B------:R-:W1:Y:S01]  /*2a10*/  LDSM.16.M88.4 R56, [R109+0x3800] ;  /* 0x003800006d38783b */ /* 0x000e620000000200 */
[C---:B----4-:R-:W-:Y:S03]  /*2a20*/  HMMA.16816.F32 R20, R68.reuse, R16, RZ ;  /* 0x000000104414723c */ /* 0x050fe600000018ff */
[----:B------:R-:W4:Y:S04]  /*2a30*/  LDSM.16.M88.4 R32, [R109+0x3c00] ;  /* 0x003c00006d20783b */ /* 0x000f280000000200 */
[----:B------:R-:W-:Y:S01]  /*2a40*/  LDSM.16.M88.4 R64, [R111+0x1000] ;  /* 0x001000006f40783b */ /* 0x000fe20000000200 */
[C---:B------:R-:W-:Y:S03]  /*2a50*/  HMMA.16816.F32 R16, R68.reuse, R18, RZ ;  /* 0x000000124410723c */ /* 0x040fe600000018ff */
[----:B------:R-:W-:Y:S04]  /*2a60*/  LDSM.16.M88.4 R24, [R112+0x4400] ;  /* 0x004400007018783b */ /* 0x000fe80000000200 */
[----:B------:R-:W-:Y:S01]  /*2a70*/  LDSM.16.M88.4 R76, [R112+0x4c00] ;  /* 0x004c0000704c783b */ /* 0x000fe20000000200 */
[----:B--2---:R-:W-:Y:S03]  /*2a80*/  HMMA.16816.F32 R48, R68, R44, RZ ;  /* 0x0000002c4430723c */ /* 0x004fe600000018ff */
[----:B------:R-:W0:Y:S05]  /*2a90*/  LDGDEPBAR ;  /* 0x00000000000079af */ /* 0x000e2a0000000000 */
[C---:B------:R-:W-:Y:S08]  /*2aa0*/  HMMA.16816.F32 R20, R28.reuse, R12, R20 ;  /* 0x0000000c1c14723c */ /* 0x040ff00000001814 */
[----:B------:R-:W-:Y:S01]  /*2ab0*/  HMMA.16816.F32 R16, R28, R14, R16 ;  /* 0x0000000e1c10723c */ /* 0x000fe20000001810 */
[----:B------:R-:W-:Y:S07]  /*2ac0*/  LDSM.16.M88.4 R12, [R112+0x4800] ;  /* 0x00480000700c783b */ /* 0x000fee0000000200 */
[C---:B-1----:R-:W-:Y:S08]  /*2ad0*/  HMMA.16816.F32 R40, R68.reuse, R36, RZ ;  /* 0x000000244428723c */ /* 0x042ff000000018ff */
[C---:B------:R-:W-:Y:S08]  /*2ae0*/  HMMA.16816.F32 R44, R68.reuse, R46, RZ ;  /* 0x0000002e442c723c */ /* 0x040ff000000018ff */
[C---:B------:R-:W-:Y:S08]  /*2af0*/  HMMA.16816.F32 R36, R68.reuse, R38, RZ ;  /* 0x000000264424723c */ /* 0x040ff000000018ff */
[C---:B-----5:R-:W-:Y:S08]  /*2b00*/  HMMA.16816.F32 R72, R68.reuse, R8, RZ ;  /* 0x000000084448723c */ /* 0x060ff000000018ff */
[----:B------:R-:W-:Y:S01]  /*2b10*/  HMMA.16816.F32 R68, R68, R10, RZ ;  /* 0x0000000a4444723c */ /* 0x000fe200000018ff */
[----:B------:R-:W1:Y:S07]  /*2b20*/  LDSM.16.M88.4 R8, [R109+0x4000] ;  /* 0x004000006d08783b */ /* 0x000e6e0000000200 */
[C---:B---3--:R-:W-:Y:S08]  /*2b30*/  HMMA.16816.F32 R20, R80.reuse, R52, R20 ;  /* 0x000000345014723c */ /* 0x048ff00000001814 */
[----:B------:R-:W-:Y:S01]  /*2b40*/  HMMA.16816.F32 R16, R80, R54, R16 ;  /* 0x000000365010723c */ /* 0x000fe20000001810 */
[----:B------:R-:W-:Y:S07]  /*2b50*/  LDSM.16.M88.4 R52, [R109+0x4c00] ;  /* 0x004c00006d34783b */ /* 0x000fee0000000200 */
[C---:B------:R-:W-:Y:S08]  /*2b60*/  HMMA.16816.F32 R48, R28.reuse, R60, R48 ;  /* 0x0000003c1c30723c */ /* 0x040ff00000001830 */
[C---:B------:R-:W-:Y:S01]  /*2b70*/  HMMA.16816.F32 R44, R28.reuse, R62, R44 ;  /* 0x0000003e1c2c723c */ /* 0x040fe2000000182c */
[----:B------:R-:W-:Y:S07]  /*2b80*/  LDSM.16.M88.4 R60, [R109+0x4400] ;  /* 0x004400006d3c783b */ /* 0x000fee0000000200 */
[C---:B------:R-:W-:Y:S08]  /*2b90*/  HMMA.16816.F32 R40, R28.reuse, R56, R40 ;  /* 0x000000381c28723c */ /* 0x040ff00000001828 */
[C---:B------:R-:W-:Y:S01]  /*2ba0*/  HMMA.16816.F32 R36, R28.reuse, R58, R36 ;  /* 0x0000003a1c24723c */ /* 0x040fe20000001824 */
[----:B------:R-:W-:Y:S07]  /*2bb0*/  LDSM.16.M88.4 R56, [R109+0x4800] ;  /* 0x004800006d38783b */ /* 0x000fee0000000200 */
[C---:B----4-:R-:W-:Y:S08]  /*2bc0*/  HMMA.16816.F32 R72, R28.reuse, R32, R72 ;  /* 0x000000201c48723c */ /* 0x050ff00000001848 */
[----:B------:R-:W-:Y:S01]  /*2bd0*/  HMMA.16816.F32 R68, R28, R34, R68 ;  /* 0x000000221c44723c */ /* 0x000fe20000001844 */
[----:B------:R-:W-:Y:S04]  /*2be0*/  LDSM.16.M88.4 R32, [R113+0x2000] ;  /* 0x002000007120783b */ /* 0x000fe80000000200 */
[----:B------:R-:W2:Y:S03]  /*2bf0*/  LDSM.16.M88.4 R28, [R112+0x5000] ;  /* 0x00500000701c783b */ /* 0x000ea60000000200 */
[C---:B-1----:R-:W-:Y:S08]  /*2c00*/  HMMA.16816.F32 R20, R64.reuse, R8, R20 ;  /* 0x000000084014723c */ /* 0x042ff00000001814 */
[----:B------:R-:W-:Y:S01]  /*2c10*/  HMMA.16816.F32 R16, R64, R10, R16 ;  /* 0x0000000a4010723c */ /* 0x000fe20000001810 */
[----:B------:R-:W-:Y:S07]  /*2c20*/  LDSM.16.M88.4 R8, [R109+0x5000] ;  /* 0x005000006d08783b */ /* 0x000fee0000000200 */
[C---:B------:R-:W-:Y:S08]  /*2c30*/  HMMA.16816.F32 R48, R80.reuse, R24, R48 ;  /* 0x000000185030723c */ /* 0x040ff00000001830 */
[C---:B------:R-:W-:Y:S01]  /*2c40*/  HMMA.16816.F32 R44, R80.reuse, R26, R44 ;  /* 0x0000001a502c723c */ /* 0x040fe2000000182c */
[----:B------:R-:W-:Y:S07]  /*2c50*/  LDSM.16.M88.4 R24, [R112+0x5400] ;  /* 0x005400007018783b */ /* 0x000fee0000000200 */
[C---:B------:R-:W-:Y:S08]  /*2c60*/  HMMA.16816.F32 R40, R80.reuse, R12, R40 ;  /* 0x0000000c5028723c */ /* 0x040ff00000001828 */
[----:B------:R-:W-:Y:S01]  /*2c70*/  HMMA.16816.F32 R36, R80, R14, R36 ;  /* 0x0000000e5024723c */ /* 0x000fe20000001824 */
[----:B------:R-:W1:Y:S07]  /*2c80*/  LDSM.16.M88.4 R12, [R111+0x2000] ;  /* 0x002000006f0c783b */ /* 0x000e6e0000000200 */
[C---:B--2---:R-:W-:Y:S08]  /*2c90*/  HMMA.16816.F32 R20, R32.reuse, R28, R20 ;  /* 0x0000001c2014723c */ /* 0x044ff00000001814 */
[----:B------:R-:W-:Y:S01]  /*2ca0*/  HMMA.16816.F32 R28, R32, R30, R16 ;  /* 0x0000001e201c723c */ /* 0x000fe20000001810 */
[----:B------:R-:W2:Y:S07]  /*2cb0*/  LDSM.16.M88.4 R16, [R112+0x5800] ;  /* 0x005800007010783b */ /* 0x000eae0000000200 */
[C---:B------:R-:W-:Y:S08]  /*2cc0*/  HMMA.16816.F32 R48, R64.reuse, R60, R48 ;  /* 0x0000003c4030723c */ /* 0x040ff00000001830 */
[----:B------:R-:W-:Y:S08]  /*2cd0*/  HMMA.16816.F32 R44, R64, R62, R44 ;  /* 0x0000003e402c723c */ /* 0x000ff0000000182c */
[C---:B------:R-:W-:Y:S08]  /*2ce0*/  HMMA.16816.F32 R72, R80.reuse, R76, R72 ;  /* 0x0000004c5048723c */ /* 0x040ff00000001848 */
[----:B------:R-:W-:Y:S08]  /*2cf0*/  HMMA.16816.F32 R68, R80, R78, R68 ;  /* 0x0000004e5044723c */ /* 0x000ff00000001844 */
[C---:B------:R-:W-:Y:S08]  /*2d00*/  HMMA.16816.F32 R40, R64.reuse, R56, R40 ;  /* 0x000000384028723c */ /* 0x040ff00000001828 */
[----:B------:R-:W-:Y:S01]  /*2d10*/  HMMA.16816.F32 R56, R64, R58, R36 ;  /* 0x0000003a4038723c */ /* 0x000fe20000001824 */
[----:B------:R-:W3:Y:S07]  /*2d20*/  LDSM.16.M88.4 R36, [R109+0x5400] ;  /* 0x005400006d24783b */ /* 0x000eee0000000200 */
[----:B-1----:R-:W-:Y:S08]  /*2d30*/  HMMA.16816.F32 R20, R12, R8, R20 ;  /* 0x000000080c14723c */ /* 0x002ff00000001814 */
[C---:B------:R-:W-:Y:S07]  /*2d40*/  HMMA.16816.F32 R48, R32.reuse, R24, R48 ;  /* 0x000000182030723c */ /* 0x040fee0000001830 */
[----:B------:R-:W-:Y:S01]  /*2d50*/  IADD3 R24, R3, 0x1, RZ ;  /* 0x0000000103187810 */ /* 0x000fe20007ffe0ff */
[----:B------:R-:W-:Y:S03]  /*2d60*/  HMMA.16816.F32 R44, R32, R26, R44 ;  /* 0x0000001a202c723c */ /* 0x000fe6000000182c */
[----:B------:R-:W-:-:S02]  /*2d70*/  ISETP.GE.AND P3, PT, R24, R97, PT ;  /* 0x000000611800720c */ /* 0x000fc40003f66270 */
[----:B------:R-:W-:-:S03]  /*2d80*/  ISETP.GE.AND P0, PT, R24, R96, PT ;  /* 0x000000601800720c */ /* 0x000fc60003f06270 */
[----:B------:R-:W-:Y:S01]  /*2d90*/  HMMA.16816.F32 R28, R12, R10, R28 ;  /* 0x0000000a0c1c723c */ /* 0x000fe2000000181c */
[----:B------:R-:W1:Y:S07]  /*2da0*/  LDSM.16.M88.4 R8, [R112+0x5c00] ;  /* 0x005c00007008783b */ /* 0x000e6e0000000200 */
[C---:B------:R-:W-:Y:S01]  /*2db0*/  HMMA.16816.F32 R72, R64.reuse, R52, R72 ;  /* 0x000000344048723c */ /* 0x040fe20000001848 */
[----:B------:R4:W5:Y:S07]  /*2dc0*/  I2F R52, R24 ;  /* 0x0000001800347306 */ /* 0x00096e0000201400 */
[----:B------:R-:W-:Y:S07]  /*2dd0*/  HMMA.16816.F32 R68, R64, R54, R68 ;  /* 0x000000364044723c */ /* 0x000fee0000001844 */
[C---:B------:R-:W-:Y:S01]  /*2de0*/  IADD3 R55, R3.reuse, 0x9, RZ ;  /* 0x0000000903377810 */ /* 0x040fe20007ffe0ff */
[----:B--2---:R-:W-:Y:S01]  /*2df0*/  HMMA.16816.F32 R40, R32, R16, R40 ;  /* 0x000000102028723c */ /* 0x004fe20000001828 */
[----:B----4-:R-:W2:Y:S01]  /*2e00*/  LDSM.16.M88.4 R24, [R109+0x5800] ;  /* 0x005800006d18783b */ /* 0x010ea20000000200 */
[CC--:B-----5:R-:W-:Y:S01]  /*2e10*/  FFMA.FTZ R7, R0.reuse, R52.reuse, R21 ;  /* 0x0000003400077223 */ /* 0x0e0fe20000010015 */
[----:B------:R-:W4:Y:S01]  /*2e20*/  I2F R16, R55 ;  /* 0x0000003700107306 */ /* 0x000f220000201400 */
[----:B------:R-:W-:Y:S01]  /*2e30*/  FFMA.FTZ R23, R0, R52, R23 ;  /* 0x0000003400177223 */ /* 0x000fe20000010017 */
[----:B------:R-:W-:-:S02]  /*2e40*/  IADD3 R54, R3, 0x8, RZ ;  /* 0x0000000803367810 */ /* 0x000fc40007ffe0ff */
[----:B------:R-:W-:Y:S01]  /*2e50*/  IADD3 R17, R3, 0x10, RZ ;  /* 0x0000001003117810 */ /* 0x000fe20007ffe0ff */
[C---:B---3--:R-:W-:Y:S01]  /*2e60*/  HMMA.16816.F32 R48, R12.reuse, R36, R48 ;  /* 0x000000240c30723c */ /* 0x048fe20000001830 */
[----:B------:R-:W-:Y:S02]  /*2e70*/  FSEL R7, R7, -INF , !P3 ;  /* 0xff80000007077808 */ /* 0x000fe40005800000 */
[-C--:B------:R-:W-:Y:S01]  /*2e80*/  ISETP.GE.AND P3, PT, R17, R97.reuse, PT ;  /* 0x000000611100720c */ /* 0x080fe20003f66270 */
[----:B------:R3:W-:Y:S01]  /*2e90*/  I2F R37, R17 ;  /* 0x0000001100257306 */ /* 0x0007e20000201400 */
[----:B------:R-:W-:Y:S02]  /*2ea0*/  ISETP.GE.AND P5, PT, R54, R97, PT ;  /* 0x000000613600720c */ /* 0x000fe40003fa6270 */
[----:B------:R-:W-:Y:S01]  /*2eb0*/  FSEL R36, R23, -INF , !P0 ;  /* 0xff80000017247808 */ /* 0x000fe20004000000 */
[----:B------:R-:W-:Y:S01]  /*2ec0*/  HMMA.16816.F32 R44, R12, R38, R44 ;  /* 0x000000260c2c723c */ /* 0x000fe2000000182c */
[----:B------:R-:W-:Y:S01]  /*2ed0*/  ISETP.GE.AND P0, PT, R17, R96, PT ;  /* 0x000000601100720c */ /* 0x000fe20003f06270 */
[----:B----4-:R-:W-:-:S02]  /*2ee0*/  FFMA.FTZ R23, R0, R16, R29 ;  /* 0x0000001000177223 */ /* 0x010fc4000001001d */
[----:B------:R4:W5:Y:S01]  /*2ef0*/  I2F R53, R54 ;  /* 0x0000003600357306 */ /* 0x0009620000201400 */
[----:B------:R-:W-:Y:S02]  /*2f00*/  ISETP.GE.AND P1, PT, R54, R96, PT ;  /* 0x000000603600720c */ /* 0x000fe40003f26270 */
[----:B------:R-:W-:Y:S01]  /*2f10*/  FFMA.FTZ R38, R0, R16, R31 ;  /* 0x0000001000267223 */ /* 0x000fe2000001001f */
[----:B------:R-:W-:Y:S01]  /*2f20*/  HMMA.16816.F32 R56, R32, R18, R56 ;  /* 0x000000122038723c */ /* 0x000fe20000001838 */
[C---:B------:R-:W-:Y:S02]  /*2f30*/  IADD3 R29, R3.reuse, 0x18, RZ ;  /* 0x00000018031d7810 */ /* 0x040fe40007ffe0ff */
[----:B------:R-:W-:Y:S01]  /*2f40*/  IADD3 R39, R3, 0x19, RZ ;  /* 0x0000001903277810 */ /* 0x000fe20007ffe0ff */
[----:B---3--:R-:W3:Y:S01]  /*2f50*/  LDSM.16.M88.4 R16, [R109+0x5c00] ;  /* 0x005c00006d10783b */ /* 0x008ee20000000200 */
[----:B------:R-:W2:Y:S01]  /*2f60*/  I2F R31, R29 ;  /* 0x0000001d001f7306 */ /* 0x000ea20000201400 */
[----:B------:R-:W-:Y:S01]  /*2f70*/  ISETP.GE.AND P4, PT, R55, R97, PT ;  /* 0x000000613700720c */ /* 0x000fe20003f86270 */
[----:B------:R-:W-:-:S04]  /*2f80*/  DEPBAR.LE SB0, 0x0 ;  /* 0x000080000000791a */ /* 0x000fc80000000000 */
[----:B-1----:R-:W-:Y:S01]  /*2f90*/  HMMA.16816.F32 R72, R32, R8, R72 ;  /* 0x000000082048723c */ /* 0x002fe20000001848 */
[----:B----4-:R-:W-:Y:S01]  /*2fa0*/  IADD3 R54, R3, 0x11, RZ ;  /* 0x0000001103367810 */ /* 0x010fe20007ffe0ff */
[CC--:B-----5:R-:W-:Y:S01]  /*2fb0*/  FFMA.FTZ R21, R0.reuse, R53.reuse, R28 ;  /* 0x0000003500157223 */ /* 0x0e0fe2000001001c */
[----:B------:R-:W-:Y:S01]  /*2fc0*/  ISETP.GE.AND P2, PT, R55, R96, PT ;  /* 0x000000603700720c */ /* 0x000fe20003f46270 */
[C---:B------:R-:W-:Y:S01]  /*2fd0*/  FFMA.FTZ R30, R0.reuse, R53, R30 ;  /* 0x00000035001e7223 */ /* 0x040fe2000001001e */
[----:B------:R-:W1:Y:S01]  /*2fe0*/  I2F R28, R54 ;  /* 0x00000036001c7306 */ /* 0x000e620000201400 */
[-C--:B------:R-:W-:Y:S01]  /*2ff0*/  FFMA.FTZ R48, R0, R37.reuse, R48 ;  /* 0x0000002500307223 */ /* 0x080fe20000010030 */
[----:B------:R-:W-:Y:S01]  /*3000*/  FSEL R23, R23, -INF , !P4 ;  /* 0xff80000017177808 */ /* 0x000fe20006000000 */
[----:B--2---:R-:W-:Y:S01]  /*3010*/  HMMA.16816.F32 R40, R12, R24, R40 ;  /* 0x000000180c28723c */ /* 0x004fe20000001828 */
[----:B------:R-:W-:Y:S01]  /*3020*/  FSEL R52, R30, -INF , !P1 ;  /* 0xff8000001e347808 */ /* 0x000fe20004800000 */
[----:B------:R-:W-:Y:S01]  /*3030*/  FFMA.FTZ R8, R0, R37, R50 ;  /* 0x0000002500087223 */ /* 0x000fe20000010032 */
[----:B------:R-:W-:Y:S01]  /*3040*/  FSEL R9, R48, -INF , !P3 ;  /* 0xff80000030097808 */ /* 0x000fe20005800000 */
[CC--:B------:R-:W-:Y:S01]  /*3050*/  FFMA.FTZ R37, R0.reuse, R31.reuse, R44 ;  /* 0x0000001f00257223 */ /* 0x0c0fe2000001002c */
[----:B------:R-:W2:Y:S01]  /*3060*/  I2F R30, R39 ;  /* 0x00000027001e7306 */ /* 0x000ea20000201400 */
[----:B------:R-:W-:Y:S01]  /*3070*/  IADD3 R48, R3, 0x20, RZ ;  /* 0x0000002003307810 */ /* 0x000fe20007ffe0ff */
[----:B------:R-:W-:Y:S01]  /*3080*/  FFMA.FTZ R44, R0, R31, R46 ;  /* 0x0000001f002c7223 */ /* 0x000fe2000001002e */
[----:B------:R-:W-:Y:S01]  /*3090*/  HMMA.16816.F32 R68, R32, R10, R68 ;  /* 0x0000000a2044723c */ /* 0x000fe20000001844 */
[----:B------:R-:W-:-:S02]  /*30a0*/  FSEL R38, R38, -INF , !P2 ;  /* 0xff80000026267808 */ /* 0x000fc40005000000 */
[C---:B------:R-:W-:Y:S02]  /*30b0*/  ISETP.GE.AND P4, PT, R29.reuse, R97, PT ;  /* 0x000000611d00720c */ /* 0x040fe40003f86270 */
[----:B------:R-:W4:Y:S01]  /*30c0*/  I2F R25, R48 ;  /* 0x0000003000197306 */ /* 0x000f220000201400 */
[----:B------:R-:W-:Y:S01]  /*30d0*/  ISETP.GE.AND P2, PT, R29, R96, PT ;  /* 0x000000601d00720c */ /* 0x000fe20003f46270 */
[CC--:B-1----:R-:W-:Y:S01]  /*30e0*/  FFMA.FTZ R29, R0.reuse, R28.reuse, R49 ;  /* 0x0000001c001d7223 */ /* 0x0c2fe20000010031 */
[C---:B------:R-:W-:Y:S01]  /*30f0*/  HMMA.16816.F32 R56, R12.reuse, R26, R56 ;  /* 0x0000001a0c38723c */ /* 0x040fe20000001838 */
[C---:B------:R-:W-:Y:S01]  /*3100*/  FFMA.FTZ R51, R0.reuse, R28, R51 ;  /* 0x0000001c00337223 */ /* 0x040fe20000010033 */
[----:B------:R-:W-:Y:S02]  /*3110*/  IADD3 R28, R3, 0x21, RZ ;  /* 0x00000021031c7810 */ /* 0x000fe40007ffe0ff */
[----:B------:R-:W-:Y:S01]  /*3120*/  FSEL R37, R37, -INF , !P4 ;  /* 0xff80000025257808 */ /* 0x000fe20006000000 */
[CC--:B--2---:R-:W-:Y:S01]  /*3130*/  FFMA.FTZ R45, R0.reuse, R30.reuse, R45 ;  /* 0x0000001e002d7223 */ /* 0x0c4fe2000001002d */
[----:B------:R1:W2:Y:S01]  /*3140*/  I2F R26, R28 ;  /* 0x0000001c001a7306 */ /* 0x0002a20000201400 */
[----:B------:R-:W-:Y:S01]  /*3150*/  IADD3 R27, R3, 0x28, RZ ;  /* 0x00000028031b7810 */ /* 0x000fe20007ffe0ff */
[----:B------:R-:W-:Y:S01]  /*3160*/  FFMA.FTZ R47, R0, R30, R47 ;  /* 0x0000001e002f7223 */ /* 0x000fe2000001002f */
[----:B---3--:R-:W-:Y:S01]  /*3170*/  HMMA.16816.F32 R72, R12, R16, R72 ;  /* 0x000000100c48723c */ /* 0x008fe20000001848 */
[----:B------:R-:W-:-:S02]  /*3180*/  FSEL R44, R44, -INF , !P2 ;  /* 0xff8000002c2c7808 */ /* 0x000fc40005000000 */
[----:B------:R-:W-:Y:S01]  /*3190*/  IADD3 R30, R3, 0x30, RZ ;  /* 0x00000030031e7810 */ /* 0x000fe20007ffe0ff */
[----:B----4-:R-:W-:Y:S01]  /*31a0*/  FFMA.FTZ R35, R0, R25, R40 ;  /* 0x0000001900237223 */ /* 0x010fe20000010028 */
[----:B------:R-:W3:Y:S01]  /*31b0*/  I2F R31, R27 ;  /* 0x0000001b001f7306 */ /* 0x000ee20000201400 */
[----:B------:R-:W-:Y:S01]  /*31c0*/  ISETP.GE.AND P4, PT, R28, R97, PT ;  /* 0x000000611c00720c */ /* 0x000fe20003f86270 */
[----:B------:R-:W-:Y:S01]  /*31d0*/  FFMA.FTZ R34, R0, R25, R42 ;  /* 0x0000001900227223 */ /* 0x000fe2000001002a */
[----:B------:R-:W-:Y:S01]  /*31e0*/  ISETP.GE.AND P2, PT, R28, R96, PT ;  /* 0x000000601c00720c */ /* 0x000fe20003f46270 */
[----:B------:R-:W-:Y:S01]  /*31f0*/  HMMA.16816.F32 R68, R12, R18, R68 ;  /* 0x000000120c44723c */ /* 0x000fe20000001844 */
[----:B------:R-:W-:Y:S02]  /*3200*/  FSEL R8, R8, -INF , !P0 ;  /* 0xff80000008087808 */ /* 0x000fe40004000000 */
[----:B------:R-:W-:Y:S01]  /*3210*/  ISETP.GE.AND P3, PT, R39, R97, PT ;  /* 0x000000612700720c */ /* 0x000fe20003f66270 */
[----:B------:R-:W4:Y:S01]  /*3220*/  I2F R25, R30 ;  /* 0x0000001e00197306 */ /* 0x000f220000201400 */
[C---:B-1----:R-:W-:Y:S01]  /*3230*/  IADD3 R28, R3.reuse, 0x29, RZ ;  /* 0x00000029031c7810 */ /* 0x042fe20007ffe0ff */
[CC--:B--2---:R-:W-:Y:S01]  /*3240*/  FFMA.FTZ R41, R0.reuse, R26.reuse, R41 ;  /* 0x0000001a00297223 */ /* 0x0c4fe20000010029 */
[----:B------:R-:W-:Y:S01]  /*3250*/  IADD3 R12, R3, 0x38, RZ ;  /* 0x00000038030c7810 */ /* 0x000fe20007ffe0ff */
[----:B------:R-:W-:Y:S01]  /*3260*/  FFMA.FTZ R43, R0, R26, R43 ;  /* 0x0000001a002b7223 */ /* 0x000fe2000001002b */
[----:B------:R-:W-:-:S02]  /*3270*/  ISETP.GE.AND P0, PT, R39, R96, PT ;  /* 0x000000602700720c */ /* 0x000fc40003f06270 */
[----:B------:R-:W-:Y:S01]  /*3280*/  FSEL R21, R21, -INF , !P5 ;  /* 0xff80000015157808 */ /* 0x000fe20006800000 */
[----:B------:R-:W1:Y:S01]  /*3290*/  I2F R16, R28 ;  /* 0x0000001c00107306 */ /* 0x000e620000201400 */
[----:B------:R-:W-:Y:S01]  /*32a0*/  ISETP.GE.AND P5, PT, R54, R97, PT ;  /* 0x000000613600720c */ /* 0x000fe20003fa6270 */
[CC--:B---3--:R-:W-:Y:S01]  /*32b0*/  FFMA.FTZ R56, R0.reuse, R31.reuse, R56 ;  /* 0x0000001f00387223 */ /* 0x0c8fe20000010038 */
[----:B------:R-:W-:Y:S01]  /*32c0*/  FSEL R11, R45, -INF , !P3 ;  /* 0xff8000002d0b7808 */ /* 0x000fe20005800000 */
[C---:B------:R-:W-:Y:S01]  /*32d0*/  FFMA.FTZ R32, R0.reuse, R31, R58 ;  /* 0x0000001f00207223 */ /* 0x040fe2000001003a */
[----:B------:R-:W-:Y:S02]  /*32e0*/  FSEL R10, R47, -INF , !P0 ;  /* 0xff8000002f0a7808 */ /* 0x000fe40004000000 */
[C---:B------:R-:W-:Y:S01]  /*32f0*/  ISETP.GE.AND P3, PT, R27.reuse, R97, PT ;  /* 0x000000611b00720c */ /* 0x040fe20003f66270 */
[----:B------:R-:W2:Y:S01]  /*3300*/  I2F R15, R12 ;  /* 0x0000000c000f7306 */ /* 0x000ea20000201400 */
[----:B------:R-:W-:Y:S01]  /*3310*/  ISETP.GE.AND P0, PT, R27, R96, PT ;  /* 0x000000601b00720c */ /* 0x000fe20003f06270 */
[----:B----4-:R-:W-:Y:S01]  /*3320*/  FFMA.FTZ R72, R0, R25, R72 ;  /* 0x0000001900487223 */ /* 0x010fe20000010048 */
[----:B------:R-:W-:-:S02]  /*3330*/  IADD3 R26, R3, 0x31, RZ ;  /* 0x00000031031a7810 */ /* 0x000fc40007ffe0ff */
[----:B------:R-:W-:Y:S02]  /*3340*/  FSEL R29, R29, -INF , !P5 ;  /* 0xff8000001d1d7808 */ /* 0x000fe40006800000 */
[-C--:B------:R-:W-:Y:S01]  /*3350*/  ISETP.GE.AND P5, PT, R48, R97.reuse, PT ;  /* 0x000000613000720c */ /* 0x080fe20003fa6270 */
[----:B------:R3:W4:Y:S01]  /*3360*/  I2F R17, R26 ;  /* 0x0000001a00117306 */ /* 0x0007220000201400 */
[----:B------:R-:W-:Y:S01]  /*3370*/  FSEL R88, R56, -INF , !P3 ;  /* 0xff80000038587808 */ /* 0x000fe20005800000 */
[-C--:B-1----:R-:W-:Y:S01]  /*3380*/  FFMA.FTZ R57, R0, R16.reuse, R57 ;  /* 0x0000001000397223 */ /* 0x082fe20000010039 */
[----:B------:R-:W-:Y:S01]  /*3390*/  FSEL R32, R32, -INF , !P0 ;  /* 0xff80000020207808 */ /* 0x000fe20004000000 */
[----:B------:R-:W-:Y:S01]  /*33a0*/  FFMA.FTZ R59, R0, R16, R59 ;  /* 0x00000010003b7223 */ /* 0x000fe2000001003b */
[C---:B------:R-:W-:Y:S02]  /*33b0*/  ISETP.GE.AND P3, PT, R26.reuse, R97, PT ;  /* 0x000000611a00720c */ /* 0x040fe40003f66270 */
[----:B------:R-:W-:Y:S01]  /*33c0*/  ISETP.GE.AND P0, PT, R26, R96, PT ;  /* 0x000000601a00720c */ /* 0x000fe20003f06270 */
[----:B------:R-:W1:Y:S01]  /*33d0*/  I2F R13, R3 ;  /* 0x00000003000d7306 */ /* 0x000e620000201400 */
[----:B------:R-:W-:Y:S01]  /*33e0*/  FSEL R89, R41, -INF , !P4 ;  /* 0xff80000029597808 */ /* 0x000fe20006000000 */
[----:B--2---:R-:W-:Y:S01]  /*33f0*/  FFMA.FTZ R68, R0, R15, R68 ;  /* 0x0000000f00447223 */ /* 0x004fe20000010044 */
[----:B------:R-:W-:-:S02]  /*3400*/  FSEL R98, R43, -INF , !P2 ;  /* 0xff8000002b627808 */ /* 0x000fc40005000000 */
[C---:B------:R-:W-:Y:S02]  /*3410*/  ISETP.GE.AND P4, PT, R30.reuse, R97, PT ;  /* 0x000000611e00720c */ /* 0x040fe40003f86270 */
[----:B------:R-:W-:Y:S01]  /*3420*/  ISETP.GE.AND P2, PT, R30, R96, PT ;  /* 0x000000601e00720c */ /* 0x000fe20003f46270 */
[C---:B---3--:R-:W-:Y:S01]  /*3430*/  FFMA.FTZ R26, R0.reuse, R25, R74 ;  /* 0x00000019001a7223 */ /* 0x048fe2000001004a */
[----:B------:R-:W-:Y:S01]  /*3440*/  FSEL R35, R35, -INF , !P5 ;  /* 0xff80000023237808 */ /* 0x000fe20006800000 */
[----:B----4-:R-:W-:Y:S01]  /*3450*/  FFMA.FTZ R73, R0, R17, R73 ;  /* 0x0000001100497223 */ /* 0x010fe20000010049 */
[----:B------:R-:W-:Y:S01]  /*3460*/  ISETP.GE.AND P5, PT, R28, R97, PT ;  /* 0x000000611c00720c */ /* 0x000fe20003fa6270 */
[----:B------:R-:W-:Y:S01]  /*3470*/  FFMA.FTZ R25, R0, R17, R75 ;  /* 0x0000001100197223 */ /* 0x000fe2000001004b */
[C---:B------:R-:W-:Y:S02]  /*3480*/  IADD3 R14, R3.reuse, 0x39, RZ ;  /* 0x00000039030e7810 */ /* 0x040fe40007ffe0ff */
[----:B------:R-:W-:Y:S01]  /*3490*/  FSEL R100, R72, -INF , !P4 ;  /* 0xff80000048647808 */ /* 0x000fe20006000000 */
[----:B-1----:R-:W-:Y:S01]  /*34a0*/  FFMA.FTZ R20, R0, R13, R20 ;  /* 0x0000000d00147223 */ /* 0x002fe20000010014 */
[----:B------:R-:W-:Y:S01]  /*34b0*/  FSEL R26, R26, -INF , !P2 ;  /* 0xff8000001a1a7808 */ /* 0x000fe20005000000 */
[----:B------:R-:W-:Y:S01]  /*34c0*/  BAR.SYNC.DEFER_BLOCKING 0x0 ;  /* 0x0000000000007b1d */ /* 0x000fe20000010000 */
[----:B------:R-:W-:-:S02]  /*34d0*/  ISETP.GE.AND P4, PT, R3, R97, PT ;  /* 0x000000610300720c */ /* 0x000fc40003f86270 */
[-C--:B------:R-:W-:Y:S02]  /*34e0*/  ISETP.GE.AND P2, PT, R3, R96.reuse, PT ;  /* 0x000000600300720c */ /* 0x080fe40003f46270 */
[-C--:B------:R-:W-:Y:S01]  /*34f0*/  ISETP.GE.AND P1, PT, R54, R96.reuse, PT ;  /* 0x000000603600720c */ /* 0x080fe20003f26270 */
[----:B------:R-:W1:Y:S01]  /*3500*/  I2F R3, R14 ;  /* 0x0000000e00037306 */ /* 0x000e620000201400 */
[----:B------:R-:W-:Y:S02]  /*3510*/  FSEL R91, R57, -INF , !P5 ;  /* 0xff800000395b7808 */ /* 0x000fe40006800000 */
[----:B------:R-:W-:Y:S02]  /*3520*/  ISETP.GE.AND P5, PT, R12, R97, PT ;  /* 0x000000610c00720c */ /* 0x000fe40003fa6270 */
[----:B------:R-:W-:Y:S02]  /*3530*/  FSEL R24, R51, -INF , !P1 ;  /* 0xff80000033187808 */ /* 0x000fe40004800000 */
[----:B------:R-:W-:-:S02]  /*3540*/  ISETP.GE.AND P1, PT, R48, R96, PT ;  /* 0x000000603000720c */ /* 0x000fc40003f26270 */
[----:B------:R-:W-:Y:S02]  /*3550*/  FSEL R103, R68, -INF , !P5 ;  /* 0xff80000044677808 */ /* 0x000fe40006800000 */
[----:B------:R-:W-:Y:S02]  /*3560*/  ISETP.GE.AND P5, PT, R92, 0x2, PT ;  /* 0x000000025c00780c */ /* 0x000fe40003fa6270 */
[----:B------:R-:W-:Y:S02]  /*3570*/  FSEL R34, R34, -INF , !P1 ;  /* 0xff80000022227808 */ /* 0x000fe40004800000 */
[-C--:B------:R-:W-:Y:S01]  /*3580*/  ISETP.GE.AND P1, PT, R28, R96.reuse, PT ;  /* 0x000000601c00720c */ /* 0x080fe20003f26270 */
[C---:B------:R-:W-:Y:S01]  /*3590*/  FFMA.FTZ R28, R0.reuse, R15, R70 ;  /* 0x0000000f001c7223 */ /* 0x040fe20000010046 */
[----:B------:R-:W-:Y:S01]  /*35a0*/  FSEL R101, R73, -INF , !P3 ;  /* 0xff80000049657808 */ /* 0x000fe20005800000 */
[CC--:B-1----:R-:W-:Y:S01]  /*35b0*/  FFMA.FTZ R69, R0.reuse, R3.reuse, R69 ;  /* 0x0000000300457223 */ /* 0x0c2fe20000010045 */
[----:B------:R-:W-:Y:S01]  /*35c0*/  FSEL R102, R59, -INF , !P1 ;  /* 0xff8000003b667808 */ /* 0x000fe20004800000 */
[----:B------:R-:W-:Y:S01]  /*35d0*/  FFMA.FTZ R27, R0, R3, R71 ;  /* 0x00000003001b7223 */ /* 0x000fe20000010047 */
[----:B------:R-:W-:Y:S01]  /*35e0*/  ISETP.GE.AND P1, PT, R12, R96, PT ;  /* 0x000000600c00720c */ /* 0x000fe20003f26270 */
[----:B------:R-:W-:Y:S01]  /*35f0*/  FFMA.FTZ R12, R0, R13, R22 ;  /* 0x0000000d000c7223 */ /* 0x000fe20000010016 */
[----:B------:R-:W-:-:S02]  /*3600*/  FSEL R25, R25, -INF , !P0 ;  /* 0xff80000019197808 */ /* 0x000fc40004000000 */
        /* <DEDUP_REMOVED lines=66> */
.L_x_4915:
[----:B------:R-:W-:-:S04]  /*3a30*/  LEA R2, -R6, RZ, 0x6 ;  /* 0x000000ff06027211 */ /* 0x000fc800078e31ff */
[----:B------:R-:W-:Y:S02]  /*3a40*/  SHF.R.S32.HI R6, RZ, 0x1f, R2 ;  /* 0x0000001fff067819 */ /* 0x000fe40000011402 */
.L_x_4916:
[----:B------:R-:W-:Y:S01]  /*3a50*/  ISETP.GE.AND P4, PT, R124, c[0x0][0x220], PT ;  /* 0x000088007c007a0c */ /* 0x000fe20003f86270 */
[----:B------:R-:W-:Y:S01]  /*3a60*/  BSSY B0, `(.L_x_4917) ;  /* 0x000003a000007945 */ /* 0x000fe20003800000 */
[----:B------:R-:W-:Y:S02]  /*3a70*/  ISETP.GE.AND P3, PT, R115, c[0x0][0x220], PT ;  /* 0x0000880073007a0c */ /* 0x000fe40003f66270 */
[----:B------:R-:W-:Y:S02]  /*3a80*/  IADD3 R16, P1, R2, R94, RZ ;  /* 0x0000005e02107210 */ /* 0x000fe40007f3e0ff */
[----:B------:R-:W-:-:S03]  /*3a90*/  IADD3 R3, P0, R117, R2, RZ ;  /* 0x0000000275037210 */ /* 0x000fc60007f1e0ff */
[----:B------:R-:W-:Y:S02]  /*3aa0*/  IMAD.X R13, R6, 0x1, R95, P1 ;  /* 0x00000001060d7824 */ /* 0x000fe400008e065f */
[----:B------:R-:W-:Y:S02]  /*3ab0*/  IMAD.X R6, R116, 0x1, R6, P0 ;  /* 0x0000000174067824 */ /* 0x000fe400000e0606 */
[C---:B------:R-:W-:Y:S01]  /*3ac0*/  @!P4 LEA R40, P1, R16.reuse, c[0x0][0x168], 0x1 ;  /* 0x00005a001028ca11 */ /* 0x040fe200078208ff */
[----:B------:R1:W-:Y:S01]  /*3ad0*/  @P4 STS [R121+0x3000], RZ ;  /* 0x003000ff79004388 */ /* 0x0003e20000000800 */
[CC--:B------:R-:W-:Y:S02]  /*3ae0*/  @!P4 IADD3 R18, P0, R3.reuse, R94.reuse, RZ ;  /* 0x0000005e0312c210 */ /* 0x0c0fe40007f1e0ff */
        /* <DEDUP_REMOVED lines=12> */
[----:B------:R-:W-:Y:S01]  /*3bb0*/  @!P3 LEA R42, P2, R16, c[0x0][0x168], 0x1 ;  /* 0x00005a00102aba11 */ /* 0x000fe200078408ff */
[----:B------:R-:W-:Y:S01]  /*3bc0*/  @!P3 IMAD.X R15, R6, 0x1, R95, P0 ;  /* 0x00000001060fb824 */ /* 0x000fe200000e065f */
[----:B------:R-:W-:Y:S01]  /*3bd0*/  @!P3 LEA R18, P0, R2, c[0x0][0x168], 0x1 ;  /* 0x00005a000212ba11 */ /* 0x000fe200078008ff */
[----:B------:R1:W-:Y:S01]  /*3be0*/  @P3 STS.128 [R121+0x4000], RZ ;  /* 0x004000ff79003388 */ /* 0x0003e20000000c00 */
[----:B------:R-:W-:Y:S02]  /*3bf0*/  @!P3 LEA.HI.X R43, R16, c[0x0][0x16c], R13, 0x1, P2 ;  /* 0x00005b00102bba11 */ /* 0x000fe400010f0c0d */
        /* <DEDUP_REMOVED lines=32> */
.L_x_4918:
[----:B------:R-:W-:Y:S05]  /*3e00*/  BSYNC B0 ;  /* 0x0000000000007941 */ /* 0x000fea0003800000 */
.L_x_4917:
[----:B------:R-:W0:Y:S01]  /*3e10*/  LDGDEPBAR ;  /* 0x00000000000079af */ /* 0x000e220000000000 */
[----:B------:R-:W-:Y:S02]  /*3e20*/  MOV R94, R16 ;  /* 0x00000010005e7202 */ /* 0x000fe40000000f00 */
[----:B------:R-:W-:Y:S02]  /*3e30*/  MOV R95, R13 ;  /* 0x0000000d005f7202 */ /* 0x000fe40000000f00 */
.L_x_4914:
[----:B--2---:R-:W-:Y:S02]  /*3e40*/  FMNMX.FTZ R2, R14, R7, !PT ;  /* 0x000000070e027209 */ /* 0x004fe40007810000 */
        /* <DEDUP_REMOVED lines=10> */
[----:B------:R-:W-:-:S03]  /*3ef0*/  FMNMX.FTZ R2, R37, R2, !PT ;  /* 0x0000000225027209 */ /* 0x000fc60007810000 */
[----:B------:R-:W-:Y:S01]  /*3f00*/  LDSM.16.MT88.4 R56, [R110+0x7000] ;  /* 0x007000006e38783b */ /* 0x000fe20000004200 */
        /* <DEDUP_REMOVED lines=28> */
[----:B-1----:R-:W-:-:S03]  /*40d0*/  FMNMX.FTZ R3, R16, R3, !PT ;  /* 0x0000000310037209 */ /* 0x002fc60007810000 */
[----:B------:R-:W-:Y:S01]  /*40e0*/  LDSM.16.MT88.4 R16, [R110+0x6400] ;  /* 0x006400006e10783b */ /* 0x000fe20000004200 */
        /* <DEDUP_REMOVED lines=17> */
[----:B------:R-:W-:Y:S01]  /*4200*/  FFMA.FTZ R99, R35, c[0x0][0x23c], -R106 ;  /* 0x00008f0023637a23 */ /* 0x000fe2000001086a */
[----:B-1----:R-:W-:-:S02]  /*4210*/  FMNMX.FTZ R2, R13, R2, !PT ;  /* 0x000000020d027209 */ /* 0x002fc40007810000 */
[----:B------:R-:W1:Y:S01]  /*4220*/  MUFU.EX2 R133, R133 ;  /* 0x0000008500857308 */ /* 0x000e620000000800 */
[--C-:B------:R-:W-:Y:S01]  /*4230*/  FFMA.FTZ R88, R91, c[0x0][0x23c], -R106.reuse ;  /* 0x00008f005b587a23 */ /* 0x100fe2000001086a */
[C---:B------:R-:W-:Y:S01]  /*4240*/  FSETP.NEU.FTZ.AND P0, PT, R2.reuse, -INF , PT ;  /* 0xff8000000200780b */ /* 0x040fe20003f1d000 */
[----:B------:R-:W-:Y:S02]  /*4250*/  FMUL.FTZ R29, R2, c[0x0][0x23c] ;  /* 0x00008f00021d7a20 */ /* 0x000fe40000410000 */
[----:B------:R-:W-:-:S03]  /*4260*/  FFMA.FTZ R100, R100, c[0x0][0x23c], -R106 ;  /* 0x00008f0064647a23 */ /* 0x000fc6000001086a */
[----:B------:R-:W-:Y:S01]  /*4270*/  MUFU.EX2 R132, R132 ;  /* 0x0000008400847308 */ /* 0x000fe20000000800 */
[----:B------:R-:W-:Y:S01]  /*4280*/  FSEL R29, R29, RZ, P0 ;  /* 0x000000ff1d1d7208 */ /* 0x000fe20000000000 */
[--C-:B------:R-:W-:Y:S02]  /*4290*/  FFMA.FTZ R101, R101, c[0x0][0x23c], -R106.reuse ;  /* 0x00008f0065657a23 */ /* 0x100fe4000001086a */
[----:B------:R-:W-:Y:S02]  /*42a0*/  FFMA.FTZ R103, R103, c[0x0][0x23c], -R106 ;  /* 0x00008f0067677a23 */ /* 0x000fe4000001086a */
[--C-:B------:R-:W-:Y:S02]  /*42b0*/  FFMA.FTZ R131, R12, c[0x0][0x23c], -R29.reuse ;  /* 0x00008f000c837a23 */ /* 0x100fe4000001081d */
[--C-:B------:R-:W-:Y:S01]  /*42c0*/  FFMA.FTZ R134, R36, c[0x0][0x23c], -R29.reuse ;  /* 0x00008f0024867a23 */ /* 0x100fe2000001081d */
[----:B------:R-:W2:Y:S01]  /*42d0*/  MUFU.EX2 R105, R105 ;  /* 0x0000006900697308 */ /* 0x000ea20000000800 */
[--C-:B------:R-:W-:Y:S01]  /*42e0*/  FFMA.FTZ R130, R52, c[0x0][0x23c], -R29.reuse ;  /* 0x00008f0034827a23 */ /* 0x100fe2000001081d */
[----:B-1----:R-:W-:Y:S01]  /*42f0*/  F2FP.PACK_AB R80, R133, R136 ;  /* 0x000000888550723e */ /* 0x002fe200000000ff */
[--C-:B------:R-:W-:Y:S01]  /*4300*/  FFMA.FTZ R107, R38, c[0x0][0x23c], -R29.reuse ;  /* 0x00008f00266b7a23 */ /* 0x100fe2000001081d */
[----:B------:R-:W-:Y:S01]  /*4310*/  LDSM.16.MT88.4 R12, [R110+0x7400] ;  /* 0x007400006e0c783b */ /* 0x000fe20000004200 */
[----:B------:R-:W-:-:S02]  /*4320*/  FFMA.FTZ R33, R8, c[0x0][0x23c], -R29 ;  /* 0x00008f0008217a23 */ /* 0x000fc4000001081d */
[--C-:B------:R-:W-:Y:S01]  /*4330*/  FFMA.FTZ R20, R10, c[0x0][0x23c], -R29.reuse ;  /* 0x00008f000a147a23 */ /* 0x100fe2000001081d */
[----:B------:R-:W-:Y:S01]  /*4340*/  MUFU.EX2 R131, R131 ;  /* 0x0000008300837308 */ /* 0x000fe20000000800 */
[----:B------:R-:W1:Y:S01]  /*4350*/  LDSM.16.MT88.4 R8, [R108+0x6400] ;  /* 0x006400006c08783b */ /* 0x000e620000004200 */
[--C-:B------:R-:W-:Y:S02]  /*4360*/  FFMA.FTZ R24, R24, c[0x0][0x23c], -R29.reuse ;  /* 0x00008f0018187a23 */ /* 0x100fe4000001081d */
[--C-:B------:R-:W-:Y:S02]  /*4370*/  FFMA.FTZ R23, R44, c[0x0][0x23c], -R29.reuse ;  /* 0x00008f002c177a23 */ /* 0x100fe4000001081d */
[--C-:B------:R-:W-:Y:S02]  /*4380*/  FFMA.FTZ R91, R34, c[0x0][0x23c], -R29.reuse ;  /* 0x00008f00225b7a23 */ /* 0x100fe4000001081d */
[----:B------:R-:W3:Y:S01]  /*4390*/  MUFU.EX2 R134, R134 ;  /* 0x0000008600867308 */ /* 0x000ee20000000800 */
[----:B--2---:R-:W-:Y:S01]  /*43a0*/  F2FP.PACK_AB R82, R105, R132 ;  /* 0x000000846952723e */ /* 0x004fe200000000ff */
[----:B------:R-:W-:-:S02]  /*43b0*/  FFMA.FTZ R35, R32, c[0x0][0x23c], -R29 ;  /* 0x00008f0020237a23 */ /* 0x000fc4000001081d */
[--C-:B------:R-:W-:Y:S02]  /*43c0*/  FFMA.FTZ R34, R98, c[0x0][0x23c], -R29.reuse ;  /* 0x00008f0062227a23 */ /* 0x100fe4000001081d */
[----:B------:R-:W-:Y:S02]  /*43d0*/  FFMA.FTZ R32, R102, c[0x0][0x23c], -R29 ;  /* 0x00008f0066207a23 */ /* 0x000fe4000001081d */
[----:B------:R-:W-:Y:S01]  /*43e0*/  MUFU.EX2 R130, R130 ;  /* 0x0000008200827308 */ /* 0x000fe20000000800 */
[----:B------:R-:W-:Y:S02]  /*43f0*/  FADD.FTZ R133, R136, R133 ;  /* 0x0000008588857221 */ /* 0x000fe40000010000 */
[----:B------:R-:W-:Y:S02]  /*4400*/  FFMA.FTZ R104, R104, c[0x0][0x23c], -R106 ;  /* 0x00008f0068687a23 */ /* 0x000fe4000001086a */
[--C-:B------:R-:W-:Y:S02]  /*4410*/  FFMA.FTZ R26, R26, c[0x0][0x23c], -R29.reuse ;  /* 0x00008f001a1a7a23 */ /* 0x100fe4000001081d */
[----:B------:R-:W-:Y:S01]  /*4420*/  FFMA.FTZ R25, R25, c[0x0][0x23c], -R29 ;  /* 0x00008f0019197a23 */ /* 0x000fe2000001081d */
[----:B------:R-:W2:Y:S01]  /*4430*/  MUFU.EX2 R107, R107 ;  /* 0x0000006b006b7308 */ /* 0x000ea20000000800 */
[----:B---3--:R-:W-:Y:S01]  /*4440*/  F2FP.PACK_AB R81, R134, R131 ;  /* 0x000000838651723e */ /* 0x008fe200000000ff */
[----:B------:R-:W-:-:S02]  /*4450*/  FADD.FTZ R131, R131, R134 ;  /* 0x0000008683837221 */ /* 0x000fc40000010000 */
[--C-:B------:R-:W-:Y:S02]  /*4460*/  FFMA.FTZ R136, R27, c[0x0][0x23c], -R29.reuse ;  /* 0x00008f001b887a23 */ /* 0x100fe4000001081d */
[----:B------:R-:W-:Y:S02]  /*4470*/  FFMA.FTZ R28, R28, c[0x0][0x23c], -R29 ;  /* 0x00008f001c1c7a23 */ /* 0x000fe4000001081d */
[----:B------:R-:W3:Y:S01]  /*4480*/  MUFU.EX2 R31, R31 ;  /* 0x0000001f001f7308 */ /* 0x000ee20000000800 */
[----:B--2---:R-:W-:-:S07]  /*4490*/  F2FP.PACK_AB R83, R107, R130 ;  /* 0x000000826b53723e */ /* 0x004fce00000000ff */
[----:B------:R-:W-:Y:S01]  /*44a0*/  MUFU.EX2 R22, R22 ;  /* 0x0000001600167308 */ /* 0x000fe20000000800 */
[----:B------:R-:W-:Y:S01]  /*44b0*/  HMMA.16816.F32 R44, R80, R48, RZ ;  /* 0x00000030502c723c */ /* 0x000fe200000018ff */
[----:B---3--:R-:W-:-:S06]  /*44c0*/  F2FP.PACK_AB R4, R30, R31 ;  /* 0x0000001f1e04723e */ /* 0x008fcc00000000ff */
[----:B------:R-:W2:Y:S01]  /*44d0*/  MUFU.EX2 R21, R21 ;  /* 0x0000001500157308 */ /* 0x000ea20000000800 */
[C---:B------:R-:W-:Y:S07]  /*44e0*/  HMMA.16816.F32 R48, R80.reuse, R50, RZ ;  /* 0x000000325030723c */ /* 0x040fee00000018ff */
[----:B------:R-:W-:Y:S01]  /*44f0*/  MUFU.EX2 R33, R33 ;  /* 0x0000002100217308 */ /* 0x000fe20000000800 */
[C---:B------:R-:W-:Y:S07]  /*4500*/  HMMA.16816.F32 R60, R80.reuse, R64, RZ ;  /* 0x00000040503c723c */ /* 0x040fee00000018ff */
[----:B------:R-:W3:Y:S01]  /*4510*/  MUFU.EX2 R24, R24 ;  /* 0x0000001800187308 */ /* 0x000ee20000000800 */
[----:B--2---:R-:W-:Y:S01]  /*4520*/  F2FP.PACK_AB R6, R21, R22 ;  /* 0x000000161506723e */ /* 0x004fe200000000ff */
[C---:B------:R-:W-:Y:S06]  /*4530*/  HMMA.16816.F32 R64, R80.reuse, R66, RZ ;  /* 0x000000425040723c */ /* 0x040fec00000018ff */
[----:B------:R-:W-:Y:S02]  /*4540*/  MUFU.EX2 R23, R23 ;  /* 0x0000001700177308 */ /* 0x000fe40000000800 */
[C---:B------:R-:W-:Y:S06]  /*4550*/  HMMA.16816.F32 R68, R80.reuse, R72, RZ ;  /* 0x000000485044723c */ /* 0x040fec00000018ff */
[----:B------:R-:W2:Y:S01]  /*4560*/  MUFU.EX2 R20, R20 ;  /* 0x0000001400147308 */ /* 0x000ea20000000800 */
[----:B---3--:R-:W-:Y:S01]  /*4570*/  F2FP.PACK_AB R5, R24, R33 ;  /* 0x000000211805723e */ /* 0x008fe200000000ff */
[C---:B------:R-:W-:Y:S06]  /*4580*/  HMMA.16816.F32 R72, R80.reuse, R74, RZ ;  /* 0x0000004a5048723c */ /* 0x040fec00000018ff */
[----:B------:R-:W-:Y:S02]  /*4590*/  MUFU.EX2 R99, R99 ;  /* 0x0000006300637308 */ /* 0x000fe40000000800 */
[----:B------:R-:W-:Y:S01]  /*45a0*/  HMMA.16816.F32 R36, R80, R40, RZ ;  /* 0x000000285024723c */ /* 0x000fe200000018ff */
[----:B--2---:R-:W-:-:S05]  /*45b0*/  F2FP.PACK_AB R7, R20, R23 ;  /* 0x000000171407723e */ /* 0x004fca00000000ff */
[----:B------:R-:W2:Y:S02]  /*45c0*/  MUFU.EX2 R90, R90 ;  /* 0x0000005a005a7308 */ /* 0x000ea40000000800 */
[----:B------:R-:W-:Y:S06]  /*45d0*/  HMMA.16816.F32 R52, R80, R56, RZ ;  /* 0x000000385034723c */ /* 0x000fec00000018ff */
[----:B------:R-:W-:Y:S02]  /*45e0*/  MUFU.EX2 R89, R89 ;  /* 0x0000005900597308 */ /* 0x000fe40000000800 */
[C---:B-1----:R-:W-:Y:S06]  /*45f0*/  HMMA.16816.F32 R44, R4.reuse, R8, R44 ;  /* 0x00000008042c723c */ /* 0x042fec000000182c */
[----:B------:R-:W-:Y:S02]  /*4600*/  MUFU.EX2 R88, R88 ;  /* 0x0000005800587308 */ /* 0x000fe40000000800 */
[----:B------:R-:W-:Y:S01]  /*4610*/  HMMA.16816.F32 R48, R4, R10, R48 ;  /* 0x0000000a0430723c */ /* 0x000fe20000001830 */
[----:B------:R-:W1:Y:S05]  /*4620*/  LDSM.16.MT88.4 R8, [R108+0x7400] ;  /* 0x007400006c08783b */ /* 0x000e6a0000004200 */
[----:B------:R-:W-:Y:S02]  /*4630*/  MUFU.EX2 R91, R91 ;  /* 0x0000005b005b7308 */ /* 0x000fe40000000800 */
[C---:B------:R-:W-:Y:S06]  /*4640*/  HMMA.16816.F32 R40, R80.reuse, R42, RZ ;  /* 0x0000002a5028723c */ /* 0x040fec00000018ff */
[----:B------:R-:W3:Y:S02]  /*4650*/  MUFU.EX2 R34, R34 ;  /* 0x0000002200227308 */ /* 0x000ee40000000800 */
[----:B------:R-:W-:Y:S06]  /*4660*/  HMMA.16816.F32 R56, R80, R58, RZ ;  /* 0x0000003a5038723c */ /* 0x000fec00000018ff */
[----:B------:R-:W-:Y:S02]  /*4670*/  MUFU.EX2 R35, R35 ;  /* 0x0000002300237308 */ /* 0x000fe40000000800 */
[C---:B------:R-:W-:Y:S06]  /*4680*/  HMMA.16816.F32 R36, R4.reuse, R16, R36 ;  /* 0x000000100424723c */ /* 0x040fec0000001824 */
[----:B------:R-:W4:Y:S02]  /*4690*/  MUFU.EX2 R32, R32 ;  /* 0x0000002000207308 */ /* 0x000f240000000800 */
[C---:B------:R-:W-:Y:S01]  /*46a0*/  HMMA.16816.F32 R40, R4.reuse, R18, R40 ;  /* 0x000000120428723c */ /* 0x040fe20000001828 */
[----:B------:R-:W-:Y:S05]  /*46b0*/  LDSM.16.MT88.4 R16, [R110+0x6c00] ;  /* 0x006c00006e10783b */ /* 0x000fea0000004200 */
[----:B------:R-:W-:Y:S02]  /*46c0*/  MUFU.EX2 R100, R100 ;  /* 0x0000006400647308 */ /* 0x000fe40000000800 */
[C---:B------:R-:W-:Y:S06]  /*46d0*/  HMMA.16816.F32 R52, R4.reuse, R12, R52 ;  /* 0x0000000c0434723c */ /* 0x040fec0000001834 */
[----:B------:R-:W5:Y:S01]  /*46e0*/  MUFU.EX2 R101, R101 ;  /* 0x0000006500657308 */ /* 0x000f620000000800 */
[----:B------:R-:W-:Y:S01]  /*46f0*/  FADD.FTZ R12, R132, R133 ;  /* 0x00000085840c7221 */ /* 0x000fe20000010000 */
[----:B-1----:R-:W-:Y:S01]  /*4700*/  HMMA.16816.F32 R60, R4, R8, R60 ;  /* 0x00000008043c723c */ /* 0x002fe2000000183c */
[----:B------:R-:W-:-:S02]  /*4710*/  LEA R132, P0, R94, c[0x0][0x168], 0x1 ;  /* 0x00005a005e847a11 */ /* 0x000fc400078008ff */
[----:B------:R-:W-:-:S03]  /*4720*/  FADD.FTZ R12, R105, R12 ;  /* 0x0000000c690c7221 */ /* 0x000fc60000010000 */
[----:B------:R-:W-:Y:S01]  /*4730*/  MUFU.EX2 R103, R103 ;  /* 0x0000006700677308 */ /* 0x000fe20000000800 */
[----:B------:R-:W-:Y:S01]  /*4740*/  LEA.HI.X R133, R94, c[0x0][0x16c], R95, 0x1, P0 ;  /* 0x00005b005e857a11 */ /* 0x000fe200000f0c5f */
[C---:B------:R-:W-:Y:S01]  /*4750*/  HMMA.16816.F32 R64, R4.reuse, R10, R64 ;  /* 0x0000000a0440723c */ /* 0x040fe20000001840 */
[----:B------:R-:W1:Y:S05]  /*4760*/  LDSM.16.MT88.4 R8, [R110+0x8400] ;  /* 0x008400006e08783b */ /* 0x000e6a0000004200 */
[----:B------:R-:W1:Y:S02]  /*4770*/  MUFU.EX2 R104, R104 ;  /* 0x0000006800687308 */ /* 0x000e640000000800 */
[----:B------:R-:W-:Y:S06]  /*4780*/  HMMA.16816.F32 R56, R4, R14, R56 ;  /* 0x0000000e0438723c */ /* 0x000fec0000001838 */
[----:B------:R-:W-:Y:S01]  /*4790*/  MUFU.EX2 R26, R26 ;  /* 0x0000001a001a7308 */ /* 0x000fe20000000800 */
[----:B------:R-:W-:-:S04]  /*47a0*/  FADD.FTZ R14, R130, R131 ;  /* 0x00000083820e7221 */ /* 0x000fc80000010000 */
[----:B------:R-:W-:-:S03]  /*47b0*/  FADD.FTZ R14, R107, R14 ;  /* 0x0000000e6b0e7221 */ /* 0x000fc60000010000 */
[----:B------:R-:W-:Y:S01]  /*47c0*/  MUFU.EX2 R25, R25 ;  /* 0x0000001900197308 */ /* 0x000fe20000000800 */
[----:B------:R-:W-:-:S04]  /*47d0*/  FADD.FTZ R33, R33, R14 ;  /* 0x0000000e21217221 */ /* 0x000fc80000010000 */
[----:B------:R-:W-:-:S03]  /*47e0*/  FADD.FTZ R24, R24, R33 ;  /* 0x0000002118187221 */ /* 0x000fc60000010000 */
[----:B------:R-:W-:Y:S01]  /*47f0*/  MUFU.EX2 R27, R28 ;  /* 0x0000001c001b7308 */ /* 0x000fe20000000800 */
[----:B------:R-:W-:-:S04]  /*4800*/  FADD.FTZ R23, R23, R24 ;  /* 0x0000001817177221 */ /* 0x000fc80000010000 */
[----:B------:R-:W-:-:S03]  /*4810*/  FADD.FTZ R20, R20, R23 ;  /* 0x0000001714147221 */ /* 0x000fc60000010000 */
        /* <DEDUP_REMOVED lines=38> */
[----:B-----5:R-:W-:Y:S01]  /*4a80*/  F2FP.PACK_AB R4, R101, R100 ;  /* 0x000000646504723e */ /* 0x020fe200000000ff */
[----:B------:R-:W2:Y:S01]  /*4a90*/  LDSM.16.MT88.4 R12, [R108+0x6c00] ;  /* 0x006c00006c0c783b */ /* 0x000ea20000004200 */
[----:B------:R-:W-:Y:S01]  /*4aa0*/  F2FP.PACK_AB R6, R104, R103 ;  /* 0x000000676806723e */ /* 0x000fe200000000ff */
[----:B------:R-:W-:Y:S01]  /*4ab0*/  FADD.FTZ R5, R30, R5 ;  /* 0x000000051e057221 */ /* 0x000fe20000010000 */
[----:B------:R-:W-:-:S03]  /*4ac0*/  F2FP.PACK_AB R7, R136, R27 ;  /* 0x0000001b8807723e */ /* 0x000fc600000000ff */
[----:B------:R-:W-:Y:S01]  /*4ad0*/  FADD.FTZ R22, R22, R5 ;  /* 0x0000000516167221 */ /* 0x000fe20000010000 */
[----:B------:R-:W-:Y:S01]  /*4ae0*/  F2FP.PACK_AB R5, R25, R26 ;  /* 0x0000001a1905723e */ /* 0x000fe200000000ff */
[----:B------:R-:W-:Y:S02]  /*4af0*/  FADD.FTZ R26, R26, R35 ;  /* 0x000000231a1a7221 */ /* 0x000fe40000010000 */
[----:B------:R-:W-:Y:S02]  /*4b00*/  FADD.FTZ R22, R21, R22 ;  /* 0x0000001615167221 */ /* 0x000fe40000010000 */
[----:B------:R-:W-:Y:S02]  /*4b10*/  FADD.FTZ R26, R25, R26 ;  /* 0x0000001a191a7221 */ /* 0x000fe40000010000 */
[----:B------:R-:W-:Y:S01]  /*4b20*/  HMMA.16816.F32 R36, R4, R16, R36 ;  /* 0x000000100424723c */ /* 0x000fe20000001824 */
[----:B------:R-:W-:Y:S02]  /*4b30*/  FADD.FTZ R99, R99, R22 ;  /* 0x0000001663637221 */ /* 0x000fe40000010000 */
[----:B------:R-:W-:-:S02]  /*4b40*/  FADD.FTZ R27, R27, R26 ;  /* 0x0000001a1b1b7221 */ /* 0x000fc40000010000 */
[----:B------:R-:W-:Y:S02]  /*4b50*/  FADD.FTZ R90, R90, R99 ;  /* 0x000000635a5a7221 */ /* 0x000fe40000010000 */
[----:B------:R-:W-:Y:S01]  /*4b60*/  FADD.FTZ R136, R136, R27 ;  /* 0x0000001b88887221 */ /* 0x000fe20000010000 */
        /* <DEDUP_REMOVED lines=82> */
.L_x_4920:
[----:B------:R-:W-:-:S04]  /*5090*/  LEA R6, -R85, RZ, 0x6 ;  /* 0x000000ff55067211 */ /* 0x000fc800078e31ff */
[----:B------:R-:W-:Y:S02]  /*50a0*/  SHF.R.S32.HI R5, RZ, 0x1f, R6 ;  /* 0x0000001fff057819 */ /* 0x000fe40000011406 */
.L_x_4921:
        /* <DEDUP_REMOVED lines=8> */
[----:B------:R-:W-:Y:S01]  /*5130*/  IMAD.X R9, R126, 0x1, R5, P1 ;  /* 0x000000017e097824 */ /* 0x000fe200008e0605 */
[CC--:B------:R-:W-:Y:S01]  /*5140*/  @!P3 IADD3 R4, P5, R6.reuse, R86.reuse, RZ ;  /* 0x000000560604b210 */ /* 0x0c0fe20007fbe0ff */
[----:B------:R-:W-:Y:S01]  /*5150*/  @P4 STS [R121+0x6000], RZ ;  /* 0x006000ff79004388 */ /* 0x000fe20000000800 */
[----:B------:R-:W-:Y:S02]  /*5160*/  @!P4 LEA.HI.X R13, R85, R139, R8, 0x6, P0 ;  /* 0x0000008b550dc211 */ /* 0x000fe400000f3408 */
[-C--:B------:R-:W-:Y:S01]  /*5170*/  @!P2 IADD3 R6, P0, R6, R86.reuse, RZ ;  /* 0x000000560606a210 */ /* 0x080fe20007f1e0ff */
[--C-:B------:R-:W-:Y:S01]  /*5180*/  @!P3 IMAD.X R11, R5, 0x1, R84.reuse, P5 ;  /* 0x00000001050bb824 */ /* 0x100fe200028e0654 */
[-C--:B------:R-:W-:Y:S01]  /*5190*/  @!P3 IADD3 R8, P1, R7, R86.reuse, RZ ;  /* 0x000000560708b210 */ /* 0x080fe20007f3e0ff */
[----:B------:R-:W-:Y:S01]  /*51a0*/  @P4 STS [R121+0x6004], RZ ;  /* 0x006004ff79004388 */ /* 0x000fe20000000800 */
        /* <DEDUP_REMOVED lines=44> */
[----:B------:R-:W1:Y:S04]  /*5470*/  LDSM.16.M88.4 R28, [R112+0x3000] ;  /* 0x00300000701c783b */ /* 0x000e680000000200 */
[----:B------:R-:W-:Y:S04]  /*5480*/  LDSM.16.M88.4 R84, [R111] ;  /* 0x000000006f54783b */ /* 0x000fe80000000200 */
[----:B------:R-:W1:Y:S04]  /*5490*/  LDSM.16.M88.4 R88, [R109+0x3400] ;  /* 0x003400006d58783b */ /* 0x000e680000000200 */
[----:B--2---:R-:W2:Y:S04]  /*54a0*/  LDSM.16.M88.4 R16, [R109+0x3000] ;  /* 0x003000006d10783b */ /* 0x004ea80000000200 */
[----:B---3--:R-:W3:Y:S04]  /*54b0*/  LDSM.16.M88.4 R8, [R112+0x3800] ;  /* 0x003800007008783b */ /* 0x008ee80000000200 */
[----:B----4-:R-:W4:Y:S04]  /*54c0*/  LDSM.16.M88.4 R12, [R109+0x3800] ;  /* 0x003800006d0c783b */ /* 0x010f280000000200 */
[----:B------:R-:W0:Y:S01]  /*54d0*/  LDGDEPBAR ;  /* 0x00000000000079af */ /* 0x000e220000000000 */
[C---:B-----5:R-:W-:Y:S08]  /*54e0*/  HMMA.16816.F32 R24, R4.reuse, R20, RZ ;  /* 0x000000140418723c */ /* 0x060ff000000018ff */
[C---:B------:R-:W-:Y:S08]  /*54f0*/  HMMA.16816.F32 R20, R4.reuse, R22, RZ ;  /* 0x000000160414723c */ /* 0x040ff000000018ff */
[C---:B-1----:R-:W-:Y:S08]  /*5500*/  HMMA.16816.F32 R32, R4.reuse, R28, RZ ;  /* 0x0000001c0420723c */ /* 0x042ff000000018ff */
[----:B------:R-:W-:Y:S08]  /*5510*/  HMMA.16816.F32 R28, R4, R30, RZ ;  /* 0x0000001e041c723c */ /* 0x000ff000000018ff */
[C---:B------:R-:W-:Y:S08]  /*5520*/  HMMA.16816.F32 R24, R84.reuse, R88, R24 ;  /* 0x000000585418723c */ /* 0x040ff00000001818 */
[C---:B------:R-:W-:Y:S01]  /*5530*/  HMMA.16816.F32 R20, R84.reuse, R90, R20 ;  /* 0x0000005a5414723c */ /* 0x040fe20000001814 */
[----:B------:R-:W1:Y:S07]  /*5540*/  LDSM.16.M88.4 R88, [R112+0x3c00] ;  /* 0x003c00007058783b */ /* 0x000e6e0000000200 */
[C---:B--2---:R-:W-:Y:S08]  /*5550*/  HMMA.16816.F32 R32, R84.reuse, R16, R32 ;  /* 0x000000105420723c */ /* 0x044ff00000001820 */
[----:B------:R-:W-:Y:S08]  /*5560*/  HMMA.16816.F32 R28, R84, R18, R28 ;  /* 0x00000012541c723c */ /* 0x000ff0000000181c */
[C---:B---3--:R-:W-:Y:S08]  /*5570*/  HMMA.16816.F32 R16, R4.reuse, R8, RZ ;  /* 0x000000080410723c */ /* 0x048ff000000018ff */
[----:B------:R-:W-:Y:S11]  /*5580*/  HMMA.16816.F32 R8, R4, R10, RZ ;  /* 0x0000000a0408723c */ /* 0x000ff600000018ff */
[----:B------:R-:W-:Y:S05]  /*5590*/  @!UPT UIADD3 URZ, URZ, URZ, URZ ;  /* 0x0000003f3f3ff290 */ /* 0x000fea000fffe03f */
[C---:B----4-:R-:W-:Y:S08]  /*55a0*/  HMMA.16816.F32 R16, R84.reuse, R12, R16 ;  /* 0x0000000c5410723c */ /* 0x050ff00000001810 */
[----:B------:R-:W-:Y:S08]  /*55b0*/  HMMA.16816.F32 R12, R84, R14, R8 ;  /* 0x0000000e540c723c */ /* 0x000ff00000001808 */
[C---:B-1----:R-:W-:Y:S08]  /*55c0*/  HMMA.16816.F32 R8, R4.reuse, R88, RZ ;  /* 0x000000580408723c */ /* 0x042ff000000018ff */
[----:B------:R-:W-:Y:S01]  /*55d0*/  HMMA.16816.F32 R4, R4, R90, RZ ;  /* 0x0000005a0404723c */ /* 0x000fe200000018ff */
[----:B------:R-:W1:Y:S11]  /*55e0*/  LDSM.16.M88.4 R88, [R109+0x3c00] ;  /* 0x003c00006d58783b */ /* 0x000e760000000200 */
[----:B------:R-:W-:Y:S04]  /*55f0*/  @!UPT UIADD3 URZ, URZ, URZ, URZ ;  /* 0x0000003f3f3ff290 */ /* 0x000fe8000fffe03f */
        /* <DEDUP_REMOVED lines=54> */
[----:B------:R-:W-:Y:S01]  /*5960*/  IMAD R84, R120, 0x40, R119 ;  /* 0x0000004078547824 */ /* 0x000fe200078e0277 */
[----:B------:R-:W-:Y:S07]  /*5970*/  HMMA.16816.F32 R4, R88, R86, R4 ;  /* 0x000000565804723c */ /* 0x000fee0000001804 */
[----:B------:R-:W-:-:S02]  /*5980*/  IADD3 R90, R84, 0x1, RZ ;  /* 0x00000001545a7810 */ /* 0x000fc40007ffe0ff */
[----:B------:R-:W-:Y:S02]  /*5990*/  IADD3 R89, R84, 0x8, RZ ;  /* 0x0000000854597810 */ /* 0x000fe40007ffe0ff */
[----:B------:R-:W1:Y:S01]  /*59a0*/  I2F R86, R90 ;  /* 0x0000005a00567306 */ /* 0x000e620000201400 */
[----:B------:R-:W-:Y:S01]  /*59b0*/  BAR.SYNC.DEFER_BLOCKING 0x0 ;  /* 0x0000000000007b1d */ /* 0x000fe20000010000 */
[-C--:B------:R-:W-:Y:S02]  /*59c0*/  ISETP.GE.AND P0, PT, R90, R97.reuse, PT ;  /* 0x000000615a00720c */ /* 0x080fe40003f06270 */
[----:B------:R-:W-:Y:S02]  /*59d0*/  IADD3 R88, R84, 0x9, RZ ;  /* 0x0000000954587810 */ /* 0x000fe40007ffe0ff */
[----:B------:R-:W-:Y:S02]  /*59e0*/  ISETP.GE.AND P5, PT, R90, R96, PT ;  /* 0x000000605a00720c */ /* 0x000fe40003fa6270 */
[----:B------:R-:W2:Y:S01]  /*59f0*/  I2F R87, R89 ;  /* 0x0000005900577306 */ /* 0x000ea20000201400 */
[----:B------:R-:W-:Y:S01]  /*5a00*/  ISETP.GE.AND P1, PT, R89, R97, PT ;  /* 0x000000615900720c */ /* 0x000fe20003f26270 */
[----:B-1----:R-:W-:-:S05]  /*5a10*/  FFMA.FTZ R33, R0, R86, R33 ;  /* 0x0000005600217223 */ /* 0x002fca0000010021 */
[----:B------:R-:W-:Y:S01]  /*5a20*/  FSEL R85, R33, -INF , !P0 ;  /* 0xff80000021557808 */ /* 0x000fe20004000000 */
[C---:B------:R-:W-:Y:S01]  /*5a30*/  FFMA.FTZ R33, R0.reuse, R86, R35 ;  /* 0x0000005600217223 */ /* 0x040fe20000010023 */
[----:B------:R-:W-:Y:S01]  /*5a40*/  ISETP.GE.AND P0, PT, R89, R96, PT ;  /* 0x000000605900720c */ /* 0x000fe20003f06270 */
[CC--:B--2---:R-:W-:Y:S01]  /*5a50*/  FFMA.FTZ R86, R0.reuse, R87.reuse, R28 ;  /* 0x0000005700567223 */ /* 0x0c4fe2000001001c */
[----:B------:R-:W1:Y:S01]  /*5a60*/  I2F R35, R88 ;  /* 0x0000005800237306 */ /* 0x000e620000201400 */
[----:B------:R-:W-:Y:S01]  /*5a70*/  FFMA.FTZ R30, R0, R87, R30 ;  /* 0x00000057001e7223 */ /* 0x000fe2000001001e */
[----:B------:R-:W-:Y:S02]  /*5a80*/  FSEL R28, R33, -INF , !P5 ;  /* 0xff800000211c7808 */ /* 0x000fe40006800000 */
[----:B------:R-:W-:Y:S02]  /*5a90*/  FSEL R33, R86, -INF , !P1 ;  /* 0xff80000056217808 */ /* 0x000fe40004800000 */
[----:B------:R-:W-:-:S02]  /*5aa0*/  IADD3 R86, R84, 0x10, RZ ;  /* 0x0000001054567810 */ /* 0x000fc40007ffe0ff */
[CC--:B------:R-:W-:Y:S02]  /*5ab0*/  ISETP.GE.AND P5, PT, R88.reuse, R97.reuse, PT ;  /* 0x000000615800720c */ /* 0x0c0fe40003fa6270 */
[----:B------:R2:W3:Y:S01]  /*5ac0*/  I2F R87, R86 ;  /* 0x0000005600577306 */ /* 0x0004e20000201400 */
[----:B------:R-:W-:Y:S02]  /*5ad0*/  ISETP.GE.AND P1, PT, R88, R96, PT ;  /* 0x000000605800720c */ /* 0x000fe40003f26270 */
[----:B------:R-:W-:Y:S02]  /*5ae0*/  FSEL R30, R30, -INF , !P0 ;  /* 0xff8000001e1e7808 */ /* 0x000fe40004000000 */
[----:B------:R-:W-:Y:S01]  /*5af0*/  ISETP.GE.AND P0, PT, R86, R97, PT ;  /* 0x000000615600720c */ /* 0x000fe20003f06270 */
[-C--:B-1----:R-:W-:Y:S01]  /*5b00*/  FFMA.FTZ R29, R0, R35.reuse, R29 ;  /* 0x00000023001d7223 */ /* 0x082fe2000001001d */
[----:B------:R-:W-:Y:S01]  /*5b10*/  IADD3 R88, R84, 0x11, RZ ;  /* 0x0000001154587810 */ /* 0x000fe20007ffe0ff */
[----:B------:R-:W-:-:S03]  /*5b20*/  FFMA.FTZ R31, R0, R35, R31 ;  /* 0x00000023001f7223 */ /* 0x000fc6000001001f */
[----:B------:R-:W-:Y:S01]  /*5b30*/  FSEL R29, R29, -INF , !P5 ;  /* 0xff8000001d1d7808 */ /* 0x000fe20006800000 */
[----:B------:R-:W1:Y:S01]  /*5b40*/  I2F R35, R88 ;  /* 0x0000005800237306 */ /* 0x000e620000201400 */
[----:B------:R-:W-:Y:S02]  /*5b50*/  ISETP.GE.AND P5, PT, R86, R96, PT ;  /* 0x000000605600720c */ /* 0x000fe40003fa6270 */
[----:B--2---:R-:W-:Y:S01]  /*5b60*/  IADD3 R86, R84, 0x18, RZ ;  /* 0x0000001854567810 */ /* 0x004fe20007ffe0ff */
[CC--:B---3--:R-:W-:Y:S01]  /*5b70*/  FFMA.FTZ R135, R0.reuse, R87.reuse, R24 ;  /* 0x0000005700877223 */ /* 0x0c8fe20000010018 */
[----:B------:R-:W-:Y:S01]  /*5b80*/  FSEL R24, R31, -INF , !P1 ;  /* 0xff8000001f187808 */ /* 0x000fe20004800000 */
[----:B------:R-:W-:Y:S02]  /*5b90*/  FFMA.FTZ R26, R0, R87, R26 ;  /* 0x00000057001a7223 */ /* 0x000fe4000001001a */
[----:B------:R-:W2:Y:S01]  /*5ba0*/  I2F R31, R86 ;  /* 0x00000056001f7306 */ /* 0x000ea20000201400 */
[----:B------:R-:W-:-:S02]  /*5bb0*/  ISETP.GE.AND P1, PT, R88, R97, PT ;  /* 0x000000615800720c */ /* 0x000fc40003f26270 */
[----:B------:R-:W-:Y:S02]  /*5bc0*/  FSEL R135, R135, -INF , !P0 ;  /* 0xff80000087877808 */ /* 0x000fe40004000000 */
[----:B------:R-:W-:Y:S02]  /*5bd0*/  ISETP.GE.AND P0, PT, R88, R96, PT ;  /* 0x000000605800720c */ /* 0x000fe40003f06270 */
[----:B------:R-:W-:Y:S01]  /*5be0*/  FSEL R140, R26, -INF , !P5 ;  /* 0xff8000001a8c7808 */ /* 0x000fe20006800000 */
[----:B-1----:R-:W-:Y:S01]  /*5bf0*/  FFMA.FTZ R25, R0, R35, R25 ;  /* 0x0000002300197223 */ /* 0x002fe20000010019 */
[----:B------:R-:W-:Y:S01]  /*5c00*/  ISETP.GE.AND P5, PT, R86, R97, PT ;  /* 0x000000615600720c */ /* 0x000fe20003fa6270 */
[----:B------:R-:W-:Y:S01]  /*5c10*/  FFMA.FTZ R27, R0, R35, R27 ;  /* 0x00000023001b7223 */ /* 0x000fe2000001001b */
[----:B------:R-:W-:Y:S02]  /*5c20*/  IADD3 R35, R84, 0x19, RZ ;  /* 0x0000001954237810 */ /* 0x000fe40007ffe0ff */
[----:B------:R-:W-:-:S02]  /*5c30*/  FSEL R141, R25, -INF , !P1 ;  /* 0xff800000198d7808 */ /* 0x000fc40004800000 */
[----:B------:R-:W-:Y:S01]  /*5c40*/  ISETP.GE.AND P1, PT, R86, R96, PT ;  /* 0x000000605600720c */ /* 0x000fe20003f26270 */
[CC--:B--2---:R-:W-:Y:S01]  /*5c50*/  FFMA.FTZ R22, R0.reuse, R31.reuse, R22 ;  /* 0x0000001f00167223 */ /* 0x0c4fe20000010016 */
[----:B------:R-:W1:Y:S01]  /*5c60*/  I2F R26, R35 ;  /* 0x00000023001a7306 */ /* 0x000e620000201400 */
[----:B------:R-:W-:Y:S01]  /*5c70*/  FFMA.FTZ R20, R0, R31, R20 ;  /* 0x0000001f00147223 */ /* 0x000fe20000010014 */
[----:B------:R-:W-:Y:S02]  /*5c80*/  FSEL R150, R27, -INF , !P0 ;  /* 0xff8000001b967808 */ /* 0x000fe40004000000 */
[----:B------:R-:W-:Y:S02]  /*5c90*/  FSEL R146, R22, -INF , !P1 ;  /* 0xff80000016927808 */ /* 0x000fe40004800000 */
[C---:B------:R-:W-:Y:S02]  /*5ca0*/  IADD3 R27, R84.reuse, 0x20, RZ ;  /* 0x00000020541b7810 */ /* 0x040fe40007ffe0ff */
[----:B------:R-:W-:-:S02]  /*5cb0*/  IADD3 R22, R84, 0x21, RZ ;  /* 0x0000002154167810 */ /* 0x000fc40007ffe0ff */
[----:B------:R-:W-:Y:S01]  /*5cc0*/  FSEL R145, R20, -INF , !P5 ;  /* 0xff80000014917808 */ /* 0x000fe20006800000 */
[----:B------:R-:W2:Y:S01]  /*5cd0*/  I2F R25, R27 ;  /* 0x0000001b00197306 */ /* 0x000ea20000201400 */
[CC--:B------:R-:W-:Y:S02]  /*5ce0*/  ISETP.GE.AND P0, PT, R35.reuse, R97.reuse, PT ;  /* 0x000000612300720c */ /* 0x0c0fe40003f06270 */
[----:B------:R-:W-:Y:S01]  /*5cf0*/  ISETP.GE.AND P5, PT, R35, R96, PT ;  /* 0x000000602300720c */ /* 0x000fe20003fa6270 */
[CC--:B-1----:R-:W-:Y:S01]  /*5d00*/  FFMA.FTZ R21, R0.reuse, R26.reuse, R21 ;  /* 0x0000001a00157223 */ /* 0x0c2fe20000010015 */
[----:B------:R-:W-:Y:S01]  /*5d10*/  ISETP.GE.AND P1, PT, R27, R97, PT ;  /* 0x000000611b00720c */ /* 0x000fe20003f26270 */
[----:B------:R-:W-:Y:S02]  /*5d20*/  FFMA.FTZ R23, R0, R26, R23 ;  /* 0x0000001a00177223 */ /* 0x000fe40000010017 */
[----:B------:R-:W1:Y:S01]  /*5d30*/  I2F R20, R22 ;  /* 0x0000001600147306 */ /* 0x000e620000201400 */
[----:B------:R-:W-:-:S02]  /*5d40*/  FSEL R147, R21, -INF , !P0 ;  /* 0xff80000015937808 */ /* 0x000fc40004000000 */
[----:B------:R-:W-:Y:S02]  /*5d50*/  FSEL R148, R23, -INF , !P5 ;  /* 0xff80000017947808 */ /* 0x000fe40006800000 */
[----:B------:R-:W-:Y:S01]  /*5d60*/  ISETP.GE.AND P0, PT, R27, R96, PT ;  /* 0x000000601b00720c */ /* 0x000fe20003f06270 */
[----:B--2---:R-:W-:Y:S01]  /*5d70*/  FFMA.FTZ R102, R0, R25, R18 ;  /* 0x0000001900667223 */ /* 0x004fe20000010012 */
[----:B------:R-:W-:Y:S01]  /*5d80*/  ISETP.GE.AND P5, PT, R22, R97, PT ;  /* 0x000000611600720c */ /* 0x000fe20003fa6270 */
[----:B------:R-:W-:Y:S01]  /*5d90*/  FFMA.FTZ R16, R0, R25, R16 ;  /* 0x0000001900107223 */ /* 0x000fe20000010010 */
[----:B------:R-:W-:Y:S02]  /*5da0*/  IADD3 R18, R84, 0x28, RZ ;  /* 0x0000002854127810 */ /* 0x000fe40007ffe0ff */
[----:B------:R-:W-:Y:S02]  /*5db0*/  FSEL R102, R102, -INF , !P0 ;  /* 0xff80000066667808 */ /* 0x000fe40004000000 */
[----:B------:R2:W3:Y:S01]  /*5dc0*/  I2F R21, R18 ;  /* 0x0000001200157306 */ /* 0x0004e20000201400 */
[-C--:B-1----:R-:W-:Y:S01]  /*5dd0*/  FFMA.FTZ R17, R0, R20.reuse, R17 ;  /* 0x0000001400117223 */ /* 0x082fe20000010011 */
[----:B------:R-:W-:Y:S01]  /*5de0*/  ISETP.GE.AND P0, PT, R18, R97, PT ;  /* 0x000000611200720c */ /* 0x000fe20003f06270 */
[----:B------:R-:W-:Y:S01]  /*5df0*/  FFMA.FTZ R106, R0, R20, R19 ;  /* 0x00000014006a7223 */ /* 0x000fe20000010013 */
[----:B------:R-:W-:-:S02]  /*5e00*/  IADD3 R19, R84, 0x29, RZ ;  /* 0x0000002954137810 */ /* 0x000fc40007ffe0ff */
[----:B------:R-:W-:Y:S02]  /*5e10*/  FSEL R104, R17, -INF , !P5 ;  /* 0xff80000011687808 */ /* 0x000fe40006800000 */
[-C--:B------:R-:W-:Y:S02]  /*5e20*/  ISETP.GE.AND P5, PT, R18, R96.reuse, PT ;  /* 0x000000601200720c */ /* 0x080fe40003fa6270 */
[----:B------:R-:W-:Y:S02]  /*5e30*/  FSEL R101, R16, -INF , !P1 ;  /* 0xff80000010657808 */ /* 0x000fe40004800000 */
[----:B------:R-:W1:Y:S01]  /*5e40*/  I2F R16, R19 ;  /* 0x0000001300107306 */ /* 0x000e620000201400 */
[----:B------:R-:W-:Y:S02]  /*5e50*/  ISETP.GE.AND P1, PT, R22, R96, PT ;  /* 0x000000601600720c */ /* 0x000fe40003f26270 */
[----:B--2---:R-:W-:Y:S01]  /*5e60*/  IADD3 R18, R84, 0x30, RZ ;  /* 0x0000003054127810 */ /* 0x004fe20007ffe0ff */
[-C--:B---3--:R-:W-:Y:S01]  /*5e70*/  FFMA.FTZ R14, R0, R21.reuse, R14 ;  /* 0x00000015000e7223 */ /* 0x088fe2000001000e */
[----:B------:R-:W-:Y:S01]  /*5e80*/  FSEL R106, R106, -INF , !P1 ;  /* 0xff8000006a6a7808 */ /* 0x000fe20004800000 */
[----:B------:R-:W-:-:S02]  /*5e90*/  FFMA.FTZ R12, R0, R21, R12 ;  /* 0x00000015000c7223 */ /* 0x000fc4000001000c */
[----:B------:R-:W2:Y:S01]  /*5ea0*/  I2F R17, R18 ;  /* 0x0000001200117306 */ /* 0x000ea20000201400 */
[CC--:B------:R-:W-:Y:S02]  /*5eb0*/  ISETP.GE.AND P1, PT, R19.reuse, R97.reuse, PT ;  /* 0x000000611300720c */ /* 0x0c0fe40003f26270 */
[----:B------:R-:W-:Y:S02]  /*5ec0*/  FSEL R130, R14, -INF , !P5 ;  /* 0xff8000000e827808 */ /* 0x000fe40006800000 */
[----:B------:R-:W-:Y:S02]  /*5ed0*/  ISETP.GE.AND P5, PT, R18, R97, PT ;  /* 0x000000611200720c */ /* 0x000fe40003fa6270 */
[----:B------:R-:W-:Y:S01]  /*5ee0*/  IADD3 R14, R84, 0x31, RZ ;  /* 0x00000031540e7810 */ /* 0x000fe20007ffe0ff */
[-C--:B-1----:R-:W-:Y:S01]  /*5ef0*/  FFMA.FTZ R13, R0, R16.reuse, R13 ;  /* 0x00000010000d7223 */ /* 0x082fe2000001000d */
[----:B------:R-:W-:Y:S01]  /*5f00*/  FSEL R105, R12, -INF , !P0 ;  /* 0xff8000000c697808 */ /* 0x000fe20004000000 */
[----:B------:R-:W-:Y:S01]  /*5f10*/  FFMA.FTZ R15, R0, R16, R15 ;  /* 0x00000010000f7223 */ /* 0x000fe2000001000f */
[----:B------:R-:W1:Y:S01]  /*5f20*/  I2F R12, R14 ;  /* 0x0000000e000c7306 */ /* 0x000e620000201400 */
[----:B------:R-:W-:-:S02]  /*5f30*/  ISETP.GE.AND P0, PT, R19, R96, PT ;  /* 0x000000601300720c */ /* 0x000fc40003f06270 */
[----:B------:R-:W-:Y:S01]  /*5f40*/  FSEL R131, R13, -INF , !P1 ;  /* 0xff8000000d837808 */ /* 0x000fe20004800000 */
[CC--:B--2---:R-:W-:Y:S01]  /*5f50*/  FFMA.FTZ R8, R0.reuse, R17.reuse, R8 ;  /* 0x0000001100087223 */ /* 0x0c4fe20000010008 */
[----:B------:R-:W-:Y:S01]  /*5f60*/  FSEL R100, R15, -INF , !P0 ;  /* 0xff8000000f647808 */ /* 0x000fe20004000000 */
[----:B------:R-:W-:Y:S01]  /*5f70*/  FFMA.FTZ R10, R0, R17, R10 ;  /* 0x00000011000a7223 */ /* 0x000fe2000001000a */
[----:B------:R-:W-:Y:S02]  /*5f80*/  ISETP.GE.AND P1, PT, R18, R96, PT ;  /* 0x000000601200720c */ /* 0x000fe40003f26270 */
[----:B------:R-:W-:Y:S02]  /*5f90*/  FSEL R99, R8, -INF , !P5 ;  /* 0xff80000008637808 */ /* 0x000fe40006800000 */
[----:B------:R-:W-:Y:S02]  /*5fa0*/  IADD3 R8, R84, 0x38, RZ ;  /* 0x0000003854087810 */ /* 0x000fe40007ffe0ff */
[----:B------:R-:W-:-:S02]  /*5fb0*/  ISETP.GE.AND P0, PT, R14, R97, PT ;  /* 0x000000610e00720c */ /* 0x000fc40003f06270 */
[----:B------:R-:W2:Y:S01]  /*5fc0*/  I2F R13, R8 ;  /* 0x00000008000d7306 */ /* 0x000ea20000201400 */
[-C--:B-1----:R-:W-:Y:S01]  /*5fd0*/  FFMA.FTZ R9, R0, R12.reuse, R9 ;  /* 0x0000000c00097223 */ /* 0x082fe20000010009 */
[----:B------:R-:W-:Y:S01]  /*5fe0*/  FSEL R91, R10, -INF , !P1 ;  /* 0xff8000000a5b7808 */ /* 0x000fe20004800000 */
[----:B------:R-:W-:Y:S01]  /*5ff0*/  FFMA.FTZ R11, R0, R12, R11 ;  /* 0x0000000c000b7223 */ /* 0x000fe2000001000b */
[C---:B------:R-:W-:Y:S02]  /*6000*/  ISETP.GE.AND P1, PT, R8.reuse, R97, PT ;  /* 0x000000610800720c */ /* 0x040fe40003f26270 */
[----:B------:R-:W-:Y:S02]  /*6010*/  FSEL R103, R9, -INF , !P0 ;  /* 0xff80000009677808 */ /* 0x000fe40004000000 */
[-C--:B------:R-:W-:Y:S01]  /*6020*/  ISETP.GE.AND P0, PT, R8, R96.reuse, PT ;  /* 0x000000600800720c */ /* 0x080fe20003f06270 */
[----:B------:R-:W1:Y:S01]  /*6030*/  I2F R9, R84 ;  /* 0x0000005400097306 */ /* 0x000e620000201400 */
[----:B------:R-:W-:-:S04]  /*6040*/  ISETP.GE.AND P5, PT, R14, R96, PT ;  /* 0x000000600e00720c */ /* 0x000fc80003fa6270 */
[----:B------:R-:W-:Y:S01]  /*6050*/  FSEL R98, R11, -INF , !P5 ;  /* 0xff8000000b627808 */ /* 0x000fe20006800000 */
[-C--:B--2---:R-:W-:Y:S01]  /*6060*/  FFMA.FTZ R4, R0, R13.reuse, R4 ;  /* 0x0000000d00047223 */ /* 0x084fe20000010004 */
[----:B------:R-:W-:Y:S01]  /*6070*/  IADD3 R8, R84, 0x39, RZ ;  /* 0x0000003954087810 */ /* 0x000fe20007ffe0ff */
[----:B------:R-:W-:Y:S01]  /*6080*/  FFMA.FTZ R6, R0, R13, R6 ;  /* 0x0000000d00067223 */ /* 0x000fe20000010006 */
[-C--:B------:R-:W-:Y:S02]  /*6090*/  ISETP.GE.AND P5, PT, R84, R97.reuse, PT ;  /* 0x000000615400720c */ /* 0x080fe40003fa6270 */
[----:B------:R-:W-:Y:S02]  /*60a0*/  FSEL R107, R4, -INF , !P1 ;  /* 0xff800000046b7808 */ /* 0x000fe40004800000 */
[----:B------:R-:W2:Y:S01]  /*60b0*/  I2F R4, R8 ;  /* 0x0000000800047306 */ /* 0x000ea20000201400 */
[----:B------:R-:W-:Y:S01]  /*60c0*/  ISETP.GE.AND P1, PT, R8, R97, PT ;  /* 0x000000610800720c */ /* 0x000fe20003f26270 */
[-C--:B-1----:R-:W-:Y:S01]  /*60d0*/  FFMA.FTZ R34, R0, R9.reuse, R34 ;  /* 0x0000000900227223 */ /* 0x082fe20000010022 */
[----:B------:R-:W-:Y:S01]  /*60e0*/  FSEL R90, R6, -INF , !P0 ;  /* 0xff800000065a7808 */ /* 0x000fe20004000000 */
[----:B------:R-:W-:Y:S01]  /*60f0*/  FFMA.FTZ R6, R0, R9, R32 ;  /* 0x0000000900067223 */ /* 0x000fe20000010020 */
[----:B------:R-:W-:-:S04]  /*6100*/  ISETP.GE.AND P0, PT, R84, R96, PT ;  /* 0x000000605400720c */ /* 0x000fc80003f06270 */
[----:B------:R-:W-:Y:S02]  /*6110*/  FSEL R6, R6, -INF , !P5 ;  /* 0xff80000006067808 */ /* 0x000fe40006800000 */
[----:B------:R-:W-:Y:S01]  /*6120*/  ISETP.GE.AND P5, PT, R8, R96, PT ;  /* 0x000000600800720c */ /* 0x000fe20003fa6270 */
[CC--:B--2---:R-:W-:Y:S02]  /*6130*/  FFMA.FTZ R5, R0.reuse, R4.reuse, R5 ;  /* 0x0000000400057223 */ /* 0x0c4fe40000010005 */
[----:B------:R-:W-:Y:S01]  /*6140*/  FFMA.FTZ R7, R0, R4, R7 ;  /* 0x0000000400077223 */ /* 0x000fe20000010007 */
[----:B------:R-:W-:Y:S02]  /*6150*/  FSEL R4, R34, -INF , !P0 ;  /* 0xff80000022047808 */ /* 0x000fe40004000000 */
[----:B------:R-:W-:Y:S02]  /*6160*/  FSEL R134, R5, -INF , !P1 ;  /* 0xff80000005867808 */ /* 0x000fe40004800000 */
[----:B------:R-:W-:-:S02]  /*6170*/  ISETP.GE.AND P1, PT, R92, 0x3, PT ;  /* 0x000000035c00780c */ /* 0x000fc40003f26270 */
[C---:B------:R-:W-:Y:S02]  /*6180*/  LEA R132, P0, R94.reuse, c[0x0][0x168], 0x1 ;  /* 0x00005a005e847a11 */ /* 0x040fe400078008ff */
[----:B------:R-:W-:Y:S02]  /*6190*/  FSEL R92, R7, -INF , !P5 ;  /* 0xff800000075c7808 */ /* 0x000fe40006800000 */
[----:B------:R-:W-:-:S07]  /*61a0*/  LEA.HI.X R133, R94, c[0x0][0x16c], R95, 0x1, P0 ;  /* 0x00005b005e857a11 */ /* 0x000fce00000f0c5f */
[----:B------:R-:W-:Y:S05]  /*61b0*/  @!P1 BRA `(.L_x_4922) ;  /* 0x000007a000009947 */ /* 0x000fea0003800000 */
[----:B------:R-:W-:Y:S05]  /*61c0*/  @!P6 BRA `(.L_x_4923) ;  /* 0x000003a00000e947 */ /* 0x000fea0003800000 */
[----:B------:R-:W1:Y:S01]  /*61d0*/  I2F.RP R11, R93 ;  /* 0x0000005d000b7306 */ /* 0x000e620000209400 */
[----:B------:R-:W-:Y:S02]  /*61e0*/  IMAD.MOV.U32 R8, RZ, RZ, RZ ;  /* 0x000000ffff087224 */ /* 0x000fe400078e00ff */
[----:B------:R-:W-:-:S05]  /*61f0*/  IMAD.SHL.U32 R7, R120, 0x40, RZ ;  /* 0x0000004078077824 */ /* 0x000fca00078e00ff */
[----:B------:R-:W-:Y:S01]  /*6200*/  IABS R12, R7 ;  /* 0x00000007000c7213 */ /* 0x000fe20000000000 */
        /* <DEDUP_REMOVED lines=54> */
.L_x_4923:
[----:B------:R-:W-:-:S05]  /*6570*/  IMAD.MOV.U32 R7, RZ, RZ, c[0x0][0x198] ;  /* 0x00006600ff077624 */ /* 0x000fca00078e00ff */
[----:B------:R-:W-:-:S04]  /*6580*/  LEA R7, -R7, RZ, 0x6 ;  /* 0x000000ff07077211 */ /* 0x000fc800078e31ff */
[----:B------:R-:W-:Y:S02]  /*6590*/  SHF.R.S32.HI R8, RZ, 0x1f, R7 ;  /* 0x0000001fff087819 */ /* 0x000fe40000011407 */
.L_x_4924:
[C---:B------:R-:W-:Y:S01]  /*65a0*/  LEA R132, P0, R7.reuse, R132, 0x1 ;  /* 0x0000008407847211 */ /* 0x040fe200078008ff */
[----:B------:R1:W-:Y:S01]  /*65b0*/  @P4 STS [R121+0x3000], RZ ;  /* 0x003000ff79004388 */ /* 0x0003e20000000800 */
[----:B------:R-:W-:Y:S02]  /*65c0*/  BSSY B0, `(.L_x_4925) ;  /* 0x0000038000007945 */ /* 0x000fe40003800000 */
[----:B------:R-:W-:Y:S01]  /*65d0*/  LEA.HI.X R133, R7, R133, R8, 0x1, P0 ;  /* 0x0000008507857211 */ /* 0x000fe200000f0c08 */
[----:B------:R1:W-:Y:S01]  /*65e0*/  @P4 STS [R121+0x3004], RZ ;  /* 0x003004ff79004388 */ /* 0x0003e20000000800 */
[----:B------:R-:W-:-:S03]  /*65f0*/  @!P3 IADD3 R10, P0, R94, R7, RZ ;  /* 0x000000075e0ab210 */ /* 0x000fc60007f1e0ff */
[----:B------:R1:W-:Y:S02]  /*6600*/  @P4 STS.64 [R121+0x3008], RZ ;  /* 0x003008ff79004388 */ /* 0x0003e40000000a00 */
[--C-:B------:R-:W-:Y:S01]  /*6610*/  @!P3 IMAD.X R5, R95, 0x1, R8.reuse, P0 ;  /* 0x000000015f05b824 */ /* 0x100fe200000e0608 */
        /* <DEDUP_REMOVED lines=14> */
[----:B------:R-:W-:Y:S01]  /*6700*/  @!P2 LEA R16, P0, R10, c[0x0][0x168], 0x1 ;  /* 0x00005a000a10aa11 */ /* 0x000fe200078008ff */
[----:B------:R-:W-:Y:S01]  /*6710*/  IMAD.X R8, R116, 0x1, R8, P1 ;  /* 0x0000000174087824 */ /* 0x000fe200008e0608 */
[----:B------:R1:W-:Y:S02]  /*6720*/  @P2 STS.128 [R121+0x5000], RZ ;  /* 0x005000ff79002388 */ /* 0x0003e40000000c00 */
[----:B------:R-:W-:Y:S01]  /*6730*/  @!P2 LEA.HI.X R17, R10, c[0x0][0x16c], R5, 0x1, P0 ;  /* 0x00005b000a11aa11 */ /* 0x000fe200000f0c05 */
[----:B------:R-:W-:-:S02]  /*6740*/  IMAD.MOV.U32 R5, RZ, RZ, c[0x0][0x198] ;  /* 0x00006600ff057624 */ /* 0x000fc400078e00ff */
[----:B------:R-:W-:Y:S02]  /*6750*/  @!P4 IMAD.MOV.U32 R10, RZ, RZ, c[0x0][0x19c] ;  /* 0x00006700ff0ac624 */ /* 0x000fe400078e00ff */
[----:B------:R-:W-:Y:S01]  /*6760*/  @!PT LDS RZ, [RZ] ;  /* 0x00000000fffff984 */ /* 0x000fe20000000800 */
[----:B------:R-:W-:Y:S01]  /*6770*/  @!PT LDS RZ, [RZ] ;  /* 0x00000000fffff984 */ /* 0x000fe20000000800 */
[----:B------:R-:W-:Y:S01]  /*6780*/  @!PT LDS RZ, [RZ] ;  /* 0x00000000fffff984 */ /* 0x000fe20000000800 */
[----:B------:R1:W-:Y:S01]  /*6790*/  @!P2 LDGSTS.E.BYPASS.LTC128B.128 [R121+0x5000], [R16.64+0x80] ;  /* 0x050000801079afae */ /* 0x0003e2000b901d48 */
[----:B------:R-:W-:-:S03]  /*67a0*/  @!P4 LEA R12, P0, R5, R132, 0x6 ;  /* 0x00000084050cc211 */ /* 0x000fc600078030ff */
[----:B------:R1:W-:Y:S01]  /*67b0*/  @P4 STS.128 [R121+0x3800], RZ ;  /* 0x003800ff79004388 */ /* 0x0003e20000000c00 */
        /* <DEDUP_REMOVED lines=24> */
.L_x_4926:
[----:B------:R-:W-:Y:S05]  /*6940*/  BSYNC B0 ;  /* 0x0000000000007941 */ /* 0x000fea0003800000 */
.L_x_4925:
[----:B------:R-:W0:Y:S02]  /*6950*/  LDGDEPBAR ;  /* 0x00000000000079af */ /* 0x000e240000000000 */
.L_x_4922:
        /* <DEDUP_REMOVED lines=52> */
[--C-:B------:R-:W-:Y:S02]  /*6ca0*/  FFMA.FTZ R149, R6, c[0x0][0x23c], -R144.reuse ;  /* 0x00008f0006957a23 */ /* 0x100fe40000010890 */
[--C-:B------:R-:W-:Y:S02]  /*6cb0*/  FFMA.FTZ R96, R85, c[0x0][0x23c], -R144.reuse ;  /* 0x00008f0055607a23 */ /* 0x100fe40000010890 */
[--C-:B------:R-:W-:Y:S02]  /*6cc0*/  FFMA.FTZ R97, R33, c[0x0][0x23c], -R144.reuse ;  /* 0x00008f0021617a23 */ /* 0x100fe40000010890 */
[----:B------:R-:W-:Y:S01]  /*6cd0*/  FFMA.FTZ R94, R29, c[0x0][0x23c], -R144 ;  /* 0x00008f001d5e7a23 */ /* 0x000fe20000010890 */
[----:B------:R-:W-:Y:S01]  /*6ce0*/  MUFU.EX2 R149, R149 ;  /* 0x0000009500957308 */ /* 0x000fe20000000800 */
[--C-:B------:R-:W-:Y:S01]  /*6cf0*/  FFMA.FTZ R142, R4, c[0x0][0x23c], -R95.reuse ;  /* 0x00008f00048e7a23 */ /* 0x100fe2000001085f */
[----:B------:R-:W-:Y:S01]  /*6d00*/  LDSM.16.MT88.4 R32, [R108+0x7000] ;  /* 0x007000006c20783b */ /* 0x000fe20000004200 */
[----:B------:R-:W-:-:S02]  /*6d10*/  FFMA.FTZ R93, R28, c[0x0][0x23c], -R95 ;  /* 0x00008f001c5d7a23 */ /* 0x000fc4000001085f */
[----:B------:R-:W-:Y:S02]  /*6d20*/  FMUL.FTZ R152, R152, c[0x0][0x23c] ;  /* 0x00008f0098987a20 */ /* 0x000fe40000410000 */
[----:B------:R-:W-:Y:S01]  /*6d30*/  FMUL.FTZ R143, R143, c[0x0][0x23c] ;  /* 0x00008f008f8f7a20 */ /* 0x000fe20000410000 */
[----:B------:R-:W2:Y:S01]  /*6d40*/  MUFU.EX2 R96, R96 ;  /* 0x0000006000607308 */ /* 0x000ea20000000800 */
[--C-:B------:R-:W-:Y:S02]  /*6d50*/  FFMA.FTZ R2, R24, c[0x0][0x23c], -R95.reuse ;  /* 0x00008f0018027a23 */ /* 0x100fe4000001085f */
[--C-:B------:R-:W-:Y:S01]  /*6d60*/  FFMA.FTZ R30, R30, c[0x0][0x23c], -R95.reuse ;  /* 0x00008f001e1e7a23 */ /* 0x100fe2000001085f */
[----:B------:R-:W3:Y:S01]  /*6d70*/  LDSM.16.MT88.4 R24, [R110+0x7000] ;  /* 0x007000006e18783b */ /* 0x000ee20000004200 */
[----:B------:R-:W-:Y:S02]  /*6d80*/  FFMA.FTZ R141, R141, c[0x0][0x23c], -R144 ;  /* 0x00008f008d8d7a23 */ /* 0x000fe40000010890 */
        /* <DEDUP_REMOVED lines=8> */
[----:B------:R-:W-:-:S06]  /*6e10*/  FFMA.FTZ R92, R92, c[0x0][0x23c], -R95 ;  /* 0x00008f005c5c7a23 */ /* 0x000fcc000001085f */
[----:B------:R-:W-:Y:S08]  /*6e20*/  MUFU.EX2 R142, R142 ;  /* 0x0000008e008e7308 */ /* 0x000ff00000000800 */
[----:B------:R-:W2:Y:S01]  /*6e30*/  MUFU.EX2 R93, R93 ;  /* 0x0000005d005d7308 */ /* 0x000ea20000000800 */
[----:B----4-:R-:W-:-:S07]  /*6e40*/  F2FP.PACK_AB R86, R94, R97 ;  /* 0x000000615e56723e */ /* 0x010fce00000000ff */
[----:B------:R-:W-:Y:S08]  /*6e50*/  MUFU.EX2 R3, R30 ;  /* 0x0000001e00037308 */ /* 0x000ff00000000800 */
[----:B------:R-:W4:Y:S01]  /*6e60*/  MUFU.EX2 R152, R152 ;  /* 0x0000009800987308 */ /* 0x000f220000000800 */
[----:B--2---:R-:W-:-:S07]  /*6e70*/  F2FP.PACK_AB R85, R93, R142 ;  /* 0x0000008e5d55723e */ /* 0x004fce00000000ff */
[----:B------:R-:W2:Y:S08]  /*6e80*/  MUFU.EX2 R143, R143 ;  /* 0x0000008f008f7308 */ /* 0x000eb00000000800 */
[----:B------:R-:W5:Y:S01]  /*6e90*/  MUFU.EX2 R2, R2 ;  /* 0x0000000200027308 */ /* 0x000f620000000800 */
[-C--:B----4-:R-:W-:Y:S02]  /*6ea0*/  FMUL.FTZ R4, R36, R152.reuse ;  /* 0x0000009824047220 */ /* 0x090fe40000410000 */
[----:B------:R-:W-:-:S02]  /*6eb0*/  FMUL.FTZ R5, R37, R152 ;  /* 0x0000009825057220 */ /* 0x000fc40000410000 */
[-C--:B------:R-:W-:Y:S02]  /*6ec0*/  FMUL.FTZ R12, R44, R152.reuse ;  /* 0x000000982c0c7220 */ /* 0x080fe40000410000 */
[-C--:B------:R-:W-:Y:S01]  /*6ed0*/  FMUL.FTZ R13, R45, R152.reuse ;  /* 0x000000982d0d7220 */ /* 0x080fe20000410000 */
[----:B------:R-:W-:Y:S01]  /*6ee0*/  MUFU.EX2 R141, R141 ;  /* 0x0000008d008d7308 */ /* 0x000fe20000000800 */
[-C--:B--2---:R-:W-:Y:S02]  /*6ef0*/  FMUL.FTZ R6, R38, R143.reuse ;  /* 0x0000008f26067220 */ /* 0x084fe40000410000 */
[-C--:B------:R-:W-:Y:S02]  /*6f00*/  FMUL.FTZ R7, R39, R143.reuse ;  /* 0x0000008f27077220 */ /* 0x080fe40000410000 */
[-C--:B------:R-:W-:Y:S02]  /*6f10*/  FMUL.FTZ R14, R46, R143.reuse ;  /* 0x0000008f2e0e7220 */ /* 0x080fe40000410000 */
[----:B------:R-:W-:Y:S01]  /*6f20*/  FMUL.FTZ R15, R47, R143 ;  /* 0x0000008f2f0f7220 */ /* 0x000fe20000410000 */
[----:B-----5:R-:W-:Y:S01]  /*6f30*/  F2FP.PACK_AB R87, R2, R3 ;  /* 0x000000030257723e */ /* 0x020fe200000000ff */
[-C--:B------:R-:W-:Y:S01]  /*6f40*/  FMUL.FTZ R40, R40, R152.reuse ;  /* 0x0000009828287220 */ /* 0x080fe20000410000 */
        /* <DEDUP_REMOVED lines=17> */
[----:B------:R-:W1:Y:S01]  /*7060*/  LDSM.16.MT88.4 R40, [R110+0x8000] ;  /* 0x008000006e28783b */ /* 0x000e620000004200 */
[-C--:B------:R-:W-:Y:S01]  /*7070*/  FMUL.FTZ R56, R56, R152.reuse ;  /* 0x0000009838387220 */ /* 0x080fe20000410000 */
[----:B------:R-:W-:Y:S01]  /*7080*/  MUFU.EX2 R98, R98 ;  /* 0x0000006200627308 */ /* 0x000fe20000000800 */
[-C--:B------:R-:W-:Y:S02]  /*7090*/  FMUL.FTZ R57, R57, R152.reuse ;  /* 0x0000009839397220 */ /* 0x080fe40000410000 */
[-C--:B------:R-:W-:Y:S02]  /*70a0*/  FMUL.FTZ R58, R58, R143.reuse ;  /* 0x0000008f3a3a7220 */ /* 0x080fe40000410000 */
[----:B------:R-:W-:Y:S01]  /*70b0*/  HMMA.16816.F32 R16, R84, R18, R48 ;  /* 0x000000125410723c */ /* 0x000fe20000001830 */
[----:B------:R-:W2:Y:S01]  /*70c0*/  LDSM.16.MT88.4 R48, [R108+0x8000] ;  /* 0x008000006c30783b */ /* 0x000ea20000004200 */
[----:B------:R-:W-:Y:S01]  /*70d0*/  FMUL.FTZ R59, R59, R143 ;  /* 0x0000008f3b3b7220 */ /* 0x000fe20000410000 */
[----:B------:R-:W-:Y:S01]  /*70e0*/  MUFU.EX2 R90, R90 ;  /* 0x0000005a005a7308 */ /* 0x000fe20000000800 */
[----:B------:R-:W-:-:S02]  /*70f0*/  FMUL.FTZ R28, R60, R152 ;  /* 0x000000983c1c7220 */ /* 0x000fc40000410000 */
[-C--:B------:R-:W-:Y:S02]  /*7100*/  FMUL.FTZ R29, R61, R152.reuse ;  /* 0x000000983d1d7220 */ /* 0x080fe40000410000 */
[C---:B---3--:R-:W-:Y:S01]  /*7110*/  HMMA.16816.F32 R20, R84.reuse, R24, R20 ;  /* 0x000000185414723c */ /* 0x048fe20000001814 */
[-C--:B------:R-:W-:Y:S02]  /*7120*/  FMUL.FTZ R30, R62, R143.reuse ;  /* 0x0000008f3e1e7220 */ /* 0x080fe40000410000 */
[-C--:B------:R-:W-:Y:S02]  /*7130*/  FMUL.FTZ R31, R63, R143.reuse ;  /* 0x0000008f3f1f7220 */ /* 0x080fe40000410000 */
[-C--:B------:R-:W-:Y:S01]  /*7140*/  FMUL.FTZ R64, R64, R152.reuse ;  /* 0x0000009840407220 */ /* 0x080fe20000410000 */
[----:B------:R-:W-:Y:S01]  /*7150*/  LDSM.16.MT88.4 R60, [R110+0x6800] ;  /* 0x006800006e3c783b */ /* 0x000fe20000004200 */
[----:B------:R-:W-:Y:S01]  /*7160*/  FMUL.FTZ R65, R65, R152 ;  /* 0x0000009841417220 */ /* 0x000fe20000410000 */
[----:B------:R-:W-:Y:S01]  /*7170*/  HMMA.16816.F32 R24, R84, R26, R56 ;  /* 0x0000001a5418723c */ /* 0x000fe20000001838 */
[-C--:B------:R-:W-:Y:S01]  /*7180*/  FMUL.FTZ R66, R66, R143.reuse ;  /* 0x0000008f42427220 */ /* 0x080fe20000410000 */
[----:B------:R-:W3:Y:S01]  /*7190*/  LDSM.16.MT88.4 R56, [R110+0x6400] ;  /* 0x006400006e38783b */ /* 0x000ee20000004200 */
[----:B------:R-:W-:-:S02]  /*71a0*/  FMUL.FTZ R67, R67, R143 ;  /* 0x0000008f43437220 */ /* 0x000fc40000410000 */
[-C--:B------:R-:W-:Y:S02]  /*71b0*/  FMUL.FTZ R36, R68, R152.reuse ;  /* 0x0000009844247220 */ /* 0x080fe40000410000 */
[-C--:B------:R-:W-:Y:S01]  /*71c0*/  FMUL.FTZ R37, R69, R152.reuse ;  /* 0x0000009845257220 */ /* 0x080fe20000410000 */
[C---:B------:R-:W-:Y:S01]  /*71d0*/  HMMA.16816.F32 R28, R84.reuse, R32, R28 ;  /* 0x00000020541c723c */ /* 0x040fe2000000181c */
[-C--:B------:R-:W-:Y:S02]  /*71e0*/  FMUL.FTZ R38, R70, R143.reuse ;  /* 0x0000008f46267220 */ /* 0x080fe40000410000 */
[-C--:B------:R-:W-:Y:S02]  /*71f0*/  FMUL.FTZ R39, R71, R143.reuse ;  /* 0x0000008f47277220 */ /* 0x080fe40000410000 */
[-C--:B------:R-:W-:Y:S02]  /*7200*/  FMUL.FTZ R44, R76, R152.reuse ;  /* 0x000000984c2c7220 */ /* 0x080fe40000410000 */
[----:B------:R-:W-:Y:S01]  /*7210*/  FMUL.FTZ R45, R77, R152 ;  /* 0x000000984d2d7220 */ /* 0x000fe20000410000 */
[----:B------:R-:W-:Y:S01]  /*7220*/  HMMA.16816.F32 R32, R84, R34, R64 ;  /* 0x000000225420723c */ /* 0x000fe20000001840 */
[----:B------:R-:W-:-:S02]  /*7230*/  FMUL.FTZ R46, R78, R143 ;  /* 0x0000008f4e2e7220 */ /* 0x000fc40000410000 */
[-C--:B------:R-:W-:Y:S02]  /*7240*/  FMUL.FTZ R47, R79, R143.reuse ;  /* 0x0000008f4f2f7220 */ /* 0x080fe40000410000 */
[-C--:B------:R-:W-:Y:S02]  /*7250*/  FMUL.FTZ R72, R72, R152.reuse ;  /* 0x0000009848487220 */ /* 0x080fe40000410000 */
[-C--:B------:R-:W-:Y:S01]  /*7260*/  FMUL.FTZ R73, R73, R152.reuse ;  /* 0x0000009849497220 */ /* 0x080fe20000410000 */
[----:B-1----:R-:W-:Y:S01]  /*7270*/  HMMA.16816.F32 R36, R84, R40, R36 ;  /* 0x000000285424723c */ /* 0x002fe20000001824 */
[-C--:B------:R-:W-:Y:S02]  /*7280*/  FMUL.FTZ R74, R74, R143.reuse ;  /* 0x0000008f4a4a7220 */ /* 0x080fe40000410000 */
[----:B------:R-:W-:Y:S02]  /*7290*/  FMUL.FTZ R75, R75, R143 ;  /* 0x0000008f4b4b7220 */ /* 0x000fe40000410000 */
[----:B------:R-:W-:-:S02]  /*72a0*/  FMUL.FTZ R80, R80, R152 ;  /* 0x0000009850507220 */ /* 0x000fc40000410000 */
[----:B------:R-:W-:Y:S01]  /*72b0*/  FMUL.FTZ R81, R81, R152 ;  /* 0x0000009851517220 */ /* 0x000fe20000410000 */
[C---:B--2---:R-:W-:Y:S01]  /*72c0*/  HMMA.16816.F32 R44, R84.reuse, R48, R44 ;  /* 0x00000030542c723c */ /* 0x044fe2000000182c */
[-C--:B------:R-:W-:Y:S02]  /*72d0*/  FMUL.FTZ R82, R82, R143.reuse ;  /* 0x0000008f52527220 */ /* 0x080fe40000410000 */
[----:B------:R-:W-:Y:S02]  /*72e0*/  FMUL.FTZ R83, R83, R143 ;  /* 0x0000008f53537220 */ /* 0x000fe40000410000 */
[--C-:B------:R-:W-:Y:S02]  /*72f0*/  FFMA.FTZ R64, R135, c[0x0][0x23c], -R144.reuse ;  /* 0x00008f0087407a23 */ /* 0x100fe40000010890 */
[----:B------:R-:W-:Y:S01]  /*7300*/  FFMA.FTZ R135, R150, c[0x0][0x23c], -R95 ;  /* 0x00008f0096877a23 */ /* 0x000fe2000001085f */
[----:B------:R-:W-:Y:S01]  /*7310*/  HMMA.16816.F32 R40, R84, R42, R72 ;  /* 0x0000002a5428723c */ /* 0x000fe20000001848 */
[----:B------:R-:W-:Y:S01]  /*7320*/  LDSM.16.MT88.4 R72, [R110+0x8800] ;  /* 0x008800006e48783b */ /* 0x000fe20000004200 */
[--C-:B------:R-:W-:Y:S01]  /*7330*/  FFMA.FTZ R65, R99, c[0x0][0x23c], -R144.reuse ;  /* 0x00008f0063417a23 */ /* 0x100fe20000010890 */
[----:B------:R-:W1:Y:S01]  /*7340*/  MUFU.EX2 R64, R64 ;  /* 0x0000004000407308 */ /* 0x000e620000000800 */
[----:B------:R-:W-:-:S02]  /*7350*/  FFMA.FTZ R99, R107, c[0x0][0x23c], -R144 ;  /* 0x00008f006b637a23 */ /* 0x000fc40000010890 */
[----:B------:R-:W-:Y:S02]  /*7360*/  FFMA.FTZ R136, R136, R143, R142 ;  /* 0x0000008f88887223 */ /* 0x000fe4000001008e */
[----:B------:R-:W-:Y:S01]  /*7370*/  HMMA.16816.F32 R48, R84, R50, R80 ;  /* 0x000000325430723c */ /* 0x000fe20000001850 */
[----:B------:R-:W2:Y:S01]  /*7380*/  LDSM.16.MT88.4 R80, [R108+0x8400] ;  /* 0x008400006c50783b */ /* 0x000ea20000004200 */
[----:B------:R-:W-:Y:S01]  /*7390*/  FFMA.FTZ R137, R137, R152, R149 ;  /* 0x0000009889897223 */ /* 0x000fe20000010095 */
[----:B------:R-:W4:Y:S01]  /*73a0*/  MUFU.EX2 R135, R135 ;  /* 0x0000008700877308 */ /* 0x000f220000000800 */
[----:B------:R-:W-:Y:S02]  /*73b0*/  FADD.FTZ R136, R93, R136 ;  /* 0x000000885d887221 */ /* 0x000fe40000010000 */
[----:B------:R-:W-:Y:S02]  /*73c0*/  FADD.FTZ R96, R96, R137 ;  /* 0x0000008960607221 */ /* 0x000fe40000010000 */
[----:B------:R-:W-:-:S02]  /*73d0*/  FFMA.FTZ R87, R145, c[0x0][0x23c], -R144 ;  /* 0x00008f0091577a23 */ /* 0x000fc40000010890 */
[--C-:B------:R-:W-:Y:S01]  /*73e0*/  FFMA.FTZ R86, R147, c[0x0][0x23c], -R144.reuse ;  /* 0x00008f0093567a23 */ /* 0x100fe20000010890 */
[----:B-1----:R-:W-:Y:S01]  /*73f0*/  F2FP.PACK_AB R52, R141, R64 ;  /* 0x000000408d34723e */ /* 0x002fe200000000ff */
[--C-:B------:R-:W-:Y:S01]  /*7400*/  FFMA.FTZ R85, R146, c[0x0][0x23c], -R95.reuse ;  /* 0x00008f0092557a23 */ /* 0x100fe2000001085f */
[----:B------:R-:W-:Y:S01]  /*7410*/  MUFU.EX2 R99, R99 ;  /* 0x0000006300637308 */ /* 0x000fe20000000800 */
[----:B------:R-:W-:Y:S02]  /*7420*/  FFMA.FTZ R84, R148, c[0x0][0x23c], -R95 ;  /* 0x00008f0094547a23 */ /* 0x000fe4000001085f */
[--C-:B------:R-:W-:Y:S02]  /*7430*/  FFMA.FTZ R146, R104, c[0x0][0x23c], -R144.reuse ;  /* 0x00008f0068927a23 */ /* 0x100fe40000010890 */
[--C-:B------:R-:W-:Y:S01]  /*7440*/  FFMA.FTZ R145, R101, c[0x0][0x23c], -R144.reuse ;  /* 0x00008f0065917a23 */ /* 0x100fe20000010890 */
[----:B----4-:R-:W-:Y:S01]  /*7450*/  F2FP.PACK_AB R53, R135, R140 ;  /* 0x0000008c8735723e */ /* 0x010fe200000000ff */
[--C-:B------:R-:W-:Y:S01]  /*7460*/  FFMA.FTZ R104, R131, c[0x0][0x23c], -R144.reuse ;  /* 0x00008f0083687a23 */ /* 0x100fe20000010890 */
[----:B------:R-:W-:Y:S01]  /*7470*/  MUFU.EX2 R87, R87 ;  /* 0x0000005700577308 */ /* 0x000fe20000000800 */
[----:B------:R-:W-:-:S02]  /*7480*/  FFMA.FTZ R101, R105, c[0x0][0x23c], -R144 ;  /* 0x00008f0069657a23 */ /* 0x000fc40000010890 */
[--C-:B------:R-:W-:Y:S02]  /*7490*/  FFMA.FTZ R131, R102, c[0x0][0x23c], -R95.reuse ;  /* 0x00008f0066837a23 */ /* 0x100fe4000001085f */
[--C-:B------:R-:W-:Y:S02]  /*74a0*/  FFMA.FTZ R102, R130, c[0x0][0x23c], -R95.reuse ;  /* 0x00008f0082667a23 */ /* 0x100fe4000001085f */
[----:B------:R-:W-:Y:S01]  /*74b0*/  FFMA.FTZ R105, R100, c[0x0][0x23c], -R95 ;  /* 0x00008f0064697a23 */ /* 0x000fe2000001085f */
[----:B------:R-:W1:Y:S01]  /*74c0*/  MUFU.EX2 R86, R86 ;  /* 0x0000005600567308 */ /* 0x000e620000000800 */
[--C-:B------:R-:W-:Y:S02]  /*74d0*/  FFMA.FTZ R100, R103, c[0x0][0x23c], -R144.reuse ;  /* 0x00008f0067647a23 */ /* 0x100fe40000010890 */
[----:B------:R-:W-:Y:S02]  /*74e0*/  FFMA.FTZ R130, R134, c[0x0][0x23c], -R144 ;  /* 0x00008f0086827a23 */ /* 0x000fe40000010890 */
[----:B------:R-:W-:-:S03]  /*74f0*/  FADD.FTZ R3, R3, R136 ;  /* 0x0000008803037221 */ /* 0x000fc60000010000 */
[----:B------:R-:W-:Y:S01]  /*7500*/  MUFU.EX2 R85, R85 ;  /* 0x0000005500557308 */ /* 0x000fe20000000800 */
[----:B------:R-:W-:-:S07]  /*7510*/  FADD.FTZ R3, R2, R3 ;  /* 0x0000000302037221 */ /* 0x000fce0000010000 */
[----:B------:R-:W4:Y:S01]  /*7520*/  MUFU.EX2 R84, R84 ;  /* 0x0000005400547308 */ /* 0x000f220000000800 */
[----:B-1----:R-:W-:-:S07]  /*7530*/  F2FP.PACK_AB R54, R86, R87 ;  /* 0x000000575636723e */ /* 0x002fce00000000ff */
[----:B------:R-:W-:Y:S01]  /*7540*/  MUFU.EX2 R145, R145 ;  /* 0x0000009100917308 */ /* 0x000fe20000000800 */
[----:B----4-:R-:W-:-:S07]  /*7550*/  F2FP.PACK_AB R55, R84, R85 ;  /* 0x000000555437723e */ /* 0x010fce00000000ff */
[----:B------:R-:W1:Y:S01]  /*7560*/  MUFU.EX2 R146, R146 ;  /* 0x0000009200927308 */ /* 0x000e620000000800 */
[C---:B---3--:R-:W-:Y:S07]  /*7570*/  HMMA.16816.F32 R4, R52.reuse, R56, R4 ;  /* 0x000000383404723c */ /* 0x048fee0000001804 */
[----:B------:R-:W-:Y:S01]  /*7580*/  MUFU.EX2 R101, R101 ;  /* 0x0000006500657308 */ /* 0x000fe20000000800 */
[C---:B------:R-:W-:Y:S01]  /*7590*/  HMMA.16816.F32 R8, R52.reuse, R58, R8 ;  /* 0x0000003a3408723c */ /* 0x040fe20000001808 */
[----:B------:R-:W3:Y:S06]  /*75a0*/  LDSM.16.MT88.4 R56, [R108+0x6400] ;  /* 0x006400006c38783b */ /* 0x000eec0000004200 */
[----:B------:R-:W-:Y:S01]  /*75b0*/  MUFU.EX2 R104, R104 ;  /* 0x0000006800687308 */ /* 0x000fe20000000800 */
[C---:B--2---:R-:W-:Y:S07]  /*75c0*/  HMMA.16816.F32 R44, R52.reuse, R80, R44 ;  /* 0x00000050342c723c */ /* 0x044fee000000182c */
[----:B------:R-:W2:Y:S01]  /*75d0*/  MUFU.EX2 R131, R131 ;  /* 0x0000008300837308 */ /* 0x000ea20000000800 */
[C---:B------:R-:W-:Y:S07]  /*75e0*/  HMMA.16816.F32 R80, R52.reuse, R82, R48 ;  /* 0x000000523450723c */ /* 0x040fee0000001830 */
[----:B------:R-:W-:Y:S08]  /*75f0*/  MUFU.EX2 R102, R102 ;  /* 0x0000006600667308 */ /* 0x000ff00000000800 */
[----:B------:R-:W4:Y:S08]  /*7600*/  MUFU.EX2 R105, R105 ;  /* 0x0000006900697308 */ /* 0x000f300000000800 */
[----:B------:R-:W-:Y:S01]  /*7610*/  MUFU.EX2 R103, R65 ;  /* 0x0000004100677308 */ /* 0x000fe20000000800 */
[C---:B---3--:R-:W-:Y:S07]  /*7620*/  HMMA.16816.F32 R12, R52.reuse, R56, R12 ;  /* 0x00000038340c723c */ /* 0x048fee000000180c */
[----:B------:R-:W3:Y:S01]  /*7630*/  MUFU.EX2 R100, R100 ;  /* 0x0000006400647308 */ /* 0x000ee20000000800 */
[C---:B------:R-:W-:Y:S01]  /*7640*/  HMMA.16816.F32 R16, R52.reuse, R58, R16 ;  /* 0x0000003a3410723c */ /* 0x040fe20000001810 */
[----:B------:R-:W5:Y:S06]  /*7650*/  LDSM.16.MT88.4 R56, [R110+0x7400] ;  /* 0x007400006e38783b */ /* 0x000f6c0000004200 */
[----:B------:R-:W1:Y:S08]  /*7660*/  MUFU.EX2 R130, R130 ;  /* 0x0000008200827308 */ /* 0x000e700000000800 */
[----:B------:R-:W1:Y:S01]  /*7670*/  MUFU.EX2 R93, R92 ;  /* 0x0000005c005d7308 */ /* 0x000e620000000800 */
        /* <DEDUP_REMOVED lines=9> */
[----:B-1----:R-:W-:-:S02]  /*7710*/  F2FP.PACK_AB R52, R146, R145 ;  /* 0x000000919234723e */ /* 0x002fc400000000ff */
[----:B--2---:R-:W-:Y:S02]  /*7720*/  F2FP.PACK_AB R53, R106, R131 ;  /* 0x000000836a35723e */ /* 0x004fe400000000ff */
[----:B------:R-:W-:Y:S02]  /*7730*/  F2FP.PACK_AB R54, R104, R101 ;  /* 0x000000656836723e */ /* 0x000fe400000000ff */
[----:B----4-:R-:W-:-:S07]  /*7740*/  F2FP.PACK_AB R55, R105, R102 ;  /* 0x000000666937723e */ /* 0x010fce00000000ff */
[C---:B------:R-:W-:Y:S01]  /*7750*/  HMMA.16816.F32 R48, R52.reuse, R60, R4 ;  /* 0x0000003c3430723c */ /* 0x040fe20000001804 */
[----:B------:R-:W1:Y:S07]  /*7760*/  LDSM.16.MT88.4 R4, [R108+0x7800] ;  /* 0x007800006c04783b */ /* 0x000e6e0000004200 */
[C---:B------:R-:W-:Y:S08]  /*7770*/  HMMA.16816.F32 R68, R52.reuse, R72, R36 ;  /* 0x000000483444723c */ /* 0x040ff00000001824 */
[C---:B------:R-:W-:Y:S01]  /*7780*/  HMMA.16816.F32 R72, R52.reuse, R74, R40 ;  /* 0x0000004a3448723c */ /* 0x040fe20000001828 */
[----:B------:R-:W-:Y:S07]  /*7790*/  LDSM.16.MT88.4 R40, [R110+0x6c00] ;  /* 0x006c00006e28783b */ /* 0x000fee0000004200 */
[C---:B-----5:R-:W-:Y:S08]  /*77a0*/  HMMA.16816.F32 R12, R52.reuse, R56, R12 ;  /* 0x00000038340c723c */ /* 0x060ff0000000180c */
[C---:B------:R-:W-:Y:S01]  /*77b0*/  HMMA.16816.F32 R16, R52.reuse, R58, R16 ;  /* 0x0000003a3410723c */ /* 0x040fe20000001810 */
[----:B------:R-:W2:Y:S07]  /*77c0*/  LDSM.16.MT88.4 R56, [R110+0x7800] ;  /* 0x007800006e38783b */ /* 0x000eae0000004200 */
[C---:B------:R-:W-:Y:S08]  /*77d0*/  HMMA.16816.F32 R8, R52.reuse, R62, R8 ;  /* 0x0000003e3408723c */ /* 0x040ff00000001808 */
[C---:B-1----:R-:W-:Y:S08]  /*77e0*/  HMMA.16816.F32 R28, R52.reuse, R4, R28 ;  /* 0x00000004341c723c */ /* 0x042ff0000000181c */
[C---:B------:R-:W-:Y:S01]  /*77f0*/  HMMA.16816.F32 R32, R52.reuse, R6, R32 ;  /* 0x000000063420723c */ /* 0x040fe20000001820 */
[----:B------:R-:W1:Y:S07]  /*7800*/  LDSM.16.MT88.4 R4, [R108+0x8800] ;  /* 0x008800006c04783b */ /* 0x000e6e0000004200 */
[C---:B--2---:R-:W-:Y:S08]  /*7810*/  HMMA.16816.F32 R20, R52.reuse, R56, R20 ;  /* 0x000000383414723c */ /* 0x044ff00000001814 */
[C---:B------:R-:W-:Y:S01]  /*7820*/  HMMA.16816.F32 R24, R52.reuse, R58, R24 ;  /* 0x0000003a3418723c */ /* 0x040fe20000001818 */
[----:B------:R-:W-:Y:S07]  /*7830*/  LDSM.16.MT88.4 R56, [R110+0x7c00] ;  /* 0x007c00006e38783b */ /* 0x000fee0000004200 */
[C---:B-1----:R-:W-:Y:S07]  /*7840*/  HMMA.16816.F32 R76, R52.reuse, R4, R44 ;  /* 0x00000004344c723c */ /* 0x042fee000000182c */
[----:B------:R-:W-:Y:S01]  /*7850*/  FADD.FTZ R5, R97, R96 ;  /* 0x0000006061057221 */ /* 0x000fe20000010000 */
[----:B------:R-:W-:Y:S01]  /*7860*/  HMMA.16816.F32 R80, R52, R6, R80 ;  /* 0x000000063450723c */ /* 0x000fe20000001850 */
[----:B------:R-:W1:Y:S01]  /*7870*/  LDSM.16.MT88.4 R52, [R108+0x6c00] ;  /* 0x006c00006c34783b */ /* 0x000e620000004200 */
[----:B---3--:R-:W-:Y:S01]  /*7880*/  F2FP.PACK_AB R4, R100, R103 ;  /* 0x000000676404723e */ /* 0x008fe200000000ff */
[----:B------:R-:W-:-:S04]  /*7890*/  FADD.FTZ R5, R94, R5 ;  /* 0x000000055e057221 */ /* 0x000fc80000010000 */
[----:B------:R-:W-:Y:S01]  /*78a0*/  FADD.FTZ R2, R64, R5 ;  /* 0x0000000540027221 */ /* 0x000fe20000010000 */
[----:B------:R-:W-:Y:S01]  /*78b0*/  F2FP.PACK_AB R5, R98, R91 ;  /* 0x0000005b6205723e */ /* 0x000fe200000000ff */
[----:B------:R-:W2:Y:S01]  /*78c0*/  LDSM.16.MT88.4 R64, [R108+0x7c00] ;  /* 0x007c00006c40783b */ /* 0x000ea20000004200 */
[----:B------:R-:W-:Y:S01]  /*78d0*/  F2FP.PACK_AB R6, R130, R99 ;  /* 0x000000638206723e */ /* 0x000fe200000000ff */
[----:B------:R-:W-:Y:S01]  /*78e0*/  FADD.FTZ R2, R141, R2 ;  /* 0x000000028d027221 */ /* 0x000fe20000010000 */
[----:B------:R-:W-:-:S03]  /*78f0*/  F2FP.PACK_AB R7, R93, R90 ;  /* 0x0000005a5d07723e */ /* 0x000fc600000000ff */
[----:B------:R-:W-:-:S04]  /*7900*/  FADD.FTZ R87, R87, R2 ;  /* 0x0000000257577221 */ /* 0x000fc80000010000 */
[----:B------:R-:W-:Y:S01]  /*7910*/  HMMA.16816.F32 R36, R4, R40, R48 ;  /* 0x000000280424723c */ /* 0x000fe20000001830 */
[----:B------:R-:W-:-:S04]  /*7920*/  FADD.FTZ R86, R86, R87 ;  /* 0x0000005756567221 */ /* 0x000fc80000010000 */
[----:B------:R-:W-:-:S03]  /*7930*/  FADD.FTZ R145, R145, R86 ;  /* 0x0000005691917221 */ /* 0x000fc60000010000 */
[----:B------:R-:W-:Y:S01]  /*7940*/  HMMA.16816.F32 R40, R4, R42, R8 ;  /* 0x0000002a0428723c */ /* 0x000fe20000001808 */
[----:B------:R-:W-:Y:S01]  /*7950*/  LDSM.16.MT88.4 R8, [R108+0x8c00] ;  /* 0x008c00006c08783b */ /* 0x000fe20000004200 */
[----:B------:R-:W-:-:S04]  /*7960*/  FADD.FTZ R146, R146, R145 ;  /* 0x0000009192927221 */ /* 0x000fc80000010000 */
[----:B------:R-:W-:-:S04]  /*7970*/  FADD.FTZ R101, R101, R146 ;  /* 0x0000009265657221 */ /* 0x000fc80000010000 */
[----:B------:R-:W-:Y:S01]  /*7980*/  FADD.FTZ R104, R104, R101 ;  /* 0x0000006568687221 */ /* 0x000fe20000010000 */
[----:B-1----:R-:W-:Y:S01]  /*7990*/  HMMA.16816.F32 R44, R4, R52, R12 ;  /* 0x00000034042c723c */ /* 0x002fe2000000180c */
[----:B------:R-:W1:Y:S02]  /*79a0*/  LDSM.16.MT88.4 R12, [R110+0x8c00] ;  /* 0x008c00006e0c783b */ /* 0x000e640000004200 */
[----:B------:R-:W-:-:S04]  /*79b0*/  FADD.FTZ R103, R103, R104 ;  /* 0x0000006867677221 */ /* 0x000fc80000010000 */
[----:B------:R-:W-:Y:S01]  /*79c0*/  FADD.FTZ R100, R100, R103 ;  /* 0x0000006764647221 */ /* 0x000fe20000010000 */
[----:B------:R-:W-:Y:S03]  /*79d0*/  HMMA.16816.F32 R48, R4, R54, R16 ;  /* 0x000000360430723c */ /* 0x000fe60000001810 */
[----:B------:R-:W-:-:S04]  /*79e0*/  FADD.FTZ R99, R99, R100 ;  /* 0x0000006463637221 */ /* 0x000fc80000010000 */
[----:B------:R-:W-:Y:S02]  /*79f0*/  FADD.FTZ R137, R130, R99 ;  /* 0x0000006382897221 */ /* 0x000fe40000010000 */
        /* <DEDUP_REMOVED lines=14> */
[----:B-1----:R-:W-:Y:S01]  /*7ae0*/  HMMA.16816.F32 R68, R4, R12, R68 ;  /* 0x0000000c0444723c */ /* 0x002fe20000001844 */
[----:B------:R-:W-:Y:S02]  /*7af0*/  MOV R2, R88 ;  /* 0x0000005800027202 */ /* 0x000fe40000000f00 */
[----:B------:R-:W-:-:S04]  /*7b00*/  FADD.FTZ R91, R98, R91 ;  /* 0x0000005b625b7221 */ /* 0x000fc80000010000 */
[----:B------:R-:W-:Y:S01]  /*7b10*/  FADD.FTZ R90, R90, R91 ;  /* 0x0000005b5a5a7221 */ /* 0x000fe20000010000 */
[----:B------:R-:W-:Y:S03]  /*7b20*/  HMMA.16816.F32 R72, R4, R14, R72 ;  /* 0x0000000e0448723c */ /* 0x000fe60000001848 */
[----:B------:R-:W-:-:S05]  /*7b30*/  FADD.FTZ R136, R93, R90 ;  /* 0x0000005a5d887221 */ /* 0x000fca0000010000 */
[C---:B------:R-:W-:Y:S08]  /*7b40*/  HMMA.16816.F32 R76, R4.reuse, R8, R76 ;  /* 0x00000008044c723c */ /* 0x040ff0000000184c */
[----:B------:R-:W-:Y:S08]  /*7b50*/  HMMA.16816.F32 R80, R4, R10, R80 ;  /* 0x0000000a0450723c */ /* 0x000ff00000001850 */
.L_x_4919:
        /* <DEDUP_REMOVED lines=12> */
.L_x_4931:
        /* <DEDUP_REMOVED lines=64> */
.L_x_4928:
        /* <DEDUP_REMOVED lines=58> */
[C---:B------:R-:W-:Y:S08]  /*83c0*/  HMMA.16816.F32 R16, R88.reuse, R98, RZ ;  /* 0x000000625810723c */ /* 0x040ff000000018ff */
[C---:B----4-:R-:W-:Y:S08]  /*83d0*/  HMMA.16816.F32 R20, R88.reuse, R100, RZ ;  /* 0x000000645814723c */ /* 0x050ff000000018ff */
[C---:B------:R-:W-:Y:S08]  /*83e0*/  HMMA.16816.F32 R24, R88.reuse, R102, RZ ;  /* 0x000000665818723c */ /* 0x040ff000000018ff */
[C---:B-----5:R-:W-:Y:S08]  /*83f0*/  HMMA.16816.F32 R28, R88.reuse, R104, RZ ;  /* 0x00000068581c723c */ /* 0x060ff000000018ff */
[----:B------:R-:W-:Y:S01]  /*8400*/  HMMA.16816.F32 R32, R88, R106, RZ ;  /* 0x0000006a5820723c */ /* 0x000fe200000018ff */
[----:B------:R-:W2:Y:S07]  /*8410*/  LDSM.16.M88.4 R88, [R109+0x3000] ;  /* 0x003000006d58783b */ /* 0x000eae0000000200 */
[C---:B--2---:R-:W-:Y:S08]  /*8420*/  HMMA.16816.F32 R4, R92.reuse, R88, R4 ;  /* 0x000000585c04723c */ /* 0x044ff00000001804 */
[C---:B------:R-:W-:Y:S01]  /*8430*/  HMMA.16816.F32 R8, R92.reuse, R90, R8 ;  /* 0x0000005a5c08723c */ /* 0x040fe20000001808 */
        /* <DEDUP_REMOVED lines=8> */
[----:B------:R-:W-:Y:S01]  /*84c0*/  HMMA.16816.F32 R32, R92, R90, R32 ;  /* 0x0000005a5c20723c */ /* 0x000fe20000001820 */
[----:B------:R-:W-:Y:S04]  /*84d0*/  LDSM.16.M88.4 R88, [R113+0x1000] ;  /* 0x001000007158783b */ /* 0x000fe80000000200 */
[----:B------:R-:W2:Y:S03]  /*84e0*/  LDSM.16.M88.4 R92, [R112+0x4000] ;  /* 0x00400000705c783b */ /* 0x000ea60000000200 */
        /* <DEDUP_REMOVED lines=47> */
[----:B------:R-:W2:Y:S01]  /*87e0*/  LDSM.16.M88.4 R92, [R109+0x5c00] ;  /* 0x005c00006d5c783b */ /* 0x000ea20000000200 */
[----:B------:R-:W-:Y:S04]  /*87f0*/  DEPBAR.LE SB0, 0x0 ;  /* 0x000080000000791a */ /* 0x000fe80000000000 */
[----:B------:R-:W-:Y:S02]  /*8800*/  BAR.SYNC.DEFER_BLOCKING 0x0 ;  /* 0x0000000000007b1d */ /* 0x000fe40000010000 */
[C---:B--2---:R-:W-:Y:S08]  /*8810*/  HMMA.16816.F32 R28, R88.reuse, R92, R28 ;  /* 0x0000005c581c723c */ /* 0x044ff0000000181c */
        /* <DEDUP_REMOVED lines=66> */
.L_x_4930:
[----:B------:R1:W-:Y:S01]  /*8c40*/  @P3 STS [R121+0x3000], RZ ;  /* 0x003000ff79003388 */ /* 0x0003e20000000800 */
[C---:B------:R-:W-:Y:S01]  /*8c50*/  LEA R88, P0, R86.reuse, R132, 0x1 ;  /* 0x0000008456587211 */ /* 0x040fe200078008ff */
[----:B------:R-:W-:Y:S02]  /*8c60*/  @!P3 IMAD.MOV.U32 R3, RZ, RZ, c[0x0][0x198] ;  /* 0x00006600ff03b624 */ /* 0x000fe400078e00ff */
[----:B------:R1:W-:Y:S01]  /*8c70*/  @P3 STS [R121+0x3004], RZ ;  /* 0x003004ff79003388 */ /* 0x0003e20000000800 */
[--C-:B------:R-:W-:Y:S01]  /*8c80*/  LEA.HI.X R89, R86, R133, R87.reuse, 0x1, P0 ;  /* 0x0000008556597211 */ /* 0x100fe200000f0c57 */
[----:B------:R-:W-:Y:S01]  /*8c90*/  @!P3 IMAD.MOV.U32 R2, RZ, RZ, c[0x0][0x19c] ;  /* 0x00006700ff02b624 */ /* 0x000fe200078e00ff */
[----:B------:R-:W-:Y:S01]  /*8ca0*/  @!P3 LEA R90, P0, R3, R88, 0x6 ;  /* 0x00000058035ab211 */ /* 0x000fe200078030ff */
[----:B------:R1:W-:Y:S01]  /*8cb0*/  @P3 STS.64 [R121+0x3008], RZ ;  /* 0x003008ff79003388 */ /* 0x0003e20000000a00 */
[----:B------:R-:W-:Y:S02]  /*8cc0*/  IADD3 R86, P4, R117, R86, RZ ;  /* 0x0000005675567210 */ /* 0x000fe40007f9e0ff */
[----:B------:R-:W-:Y:S01]  /*8cd0*/  @!P3 LEA.HI.X R91, R3, R89, R2, 0x6, P0 ;  /* 0x00000059035bb211 */ /* 0x000fe200000f3402 */
[----:B------:R-:W-:Y:S01]  /*8ce0*/  @!PT LDS RZ, [RZ] ;  /* 0x00000000fffff984 */ /* 0x000fe20000000800 */
[----:B------:R-:W-:Y:S01]  /*8cf0*/  @!PT LDS RZ, [RZ] ;  /* 0x00000000fffff984 */ /* 0x000fe20000000800 */
[----:B------:R-:W-:Y:S01]  /*8d00*/  @!PT LDS RZ, [RZ] ;  /* 0x00000000fffff984 */ /* 0x000fe20000000800 */
[----:B------:R1:W-:Y:S01]  /*8d10*/  @!P3 LDGSTS.E.BYPASS.LTC128B.128 [R121+0x3000], [R88.64] ;  /* 0x030000005879bfae */ /* 0x0003e2000b901d48 */
[-C--:B------:R-:W-:Y:S01]  /*8d20*/  @!P1 LEA R92, P0, R86, R132.reuse, 0x1 ;  /* 0x00000084565c9211 */ /* 0x080fe200078008ff */
[----:B------:R-:W-:Y:S01]  /*8d30*/  IMAD.X R87, R116, 0x1, R87, P4 ;  /* 0x0000000174577824 */ /* 0x000fe200020e0657 */
[C---:B------:R-:W-:Y:S01]  /*8d40*/  @!P2 LEA R2, P4, R86.reuse, R132, 0x1 ;  /* 0x000000845602a211 */ /* 0x040fe200078808ff */
[----:B------:R1:W-:Y:S01]  /*8d50*/  @P2 STS.128 [R121+0x4000], RZ ;  /* 0x004000ff79002388 */ /* 0x0003e20000000c00 */
[----:B------:R-:W-:Y:S02]  /*8d60*/  IMAD.MOV.U32 R132, RZ, RZ, R88 ;  /* 0x000000ffff847224 */ /* 0x000fe400078e0058 */
[CCC-:B------:R-:W-:Y:S01]  /*8d70*/  @!P2 LEA.HI.X R3, R86.reuse, R133.reuse, R87.reuse, 0x1, P4 ;  /* 0x000000855603a211 */ /* 0x1c0fe200020f0c57 */
[----:B------:R-:W-:Y:S01]  /*8d80*/  @!PT LDS RZ, [RZ] ;  /* 0x00000000fffff984 */ /* 0x000fe20000000800 */
[----:B------:R-:W-:Y:S01]  /*8d90*/  @!PT LDS RZ, [RZ] ;  /* 0x00000000fffff984 */ /* 0x000fe20000000800 */
[----:B------:R-:W-:Y:S01]  /*8da0*/  @!PT LDS RZ, [RZ] ;  /* 0x00000000fffff984 */ /* 0x000fe20000000800 */
[----:B------:R1:W-:Y:S01]  /*8db0*/  @!P2 LDGSTS.E.BYPASS.LTC128B.128 [R121+0x4000], [R88.64+0x40] ;  /* 0x040000405879afae */ /* 0x0003e2000b901d48 */
[----:B------:R-:W-:Y:S01]  /*8dc0*/  @!P1 LEA.HI.X R93, R86, R133, R87, 0x1, P0 ;  /* 0x00000085565d9211 */ /* 0x000fe200000f0c57 */
[----:B------:R-:W-:Y:S02]  /*8dd0*/  IMAD.MOV.U32 R133, RZ, RZ, R89 ;  /* 0x000000ffff857224 */ /* 0x000fe400078e0059 */
        /* <DEDUP_REMOVED lines=21> */
.L_x_4929:
        /* <DEDUP_REMOVED lines=26> */
[----:B------:R-:W1:Y:S01]  /*90d0*/  I2F R91, R91 ;  /* 0x0000005b005b7306 */ /* 0x000e620000201400 */
[C---:B------:R-:W-:Y:S02]  /*90e0*/  FFMA.FTZ R13, R0.reuse, R87, R13 ;  /* 0x00000057000d7223 */ /* 0x040fe4000001000d */
[CC--:B------:R-:W-:Y:S02]  /*90f0*/  FFMA.FTZ R18, R0.reuse, R93.reuse, R18 ;  /* 0x0000005d00127223 */ /* 0x0c0fe40000010012 */
[C---:B------:R-:W-:Y:S01]  /*9100*/  FFMA.FTZ R16, R0.reuse, R93, R16 ;  /* 0x0000005d00107223 */ /* 0x040fe20000010010 */
[----:B------:R-:W-:Y:S01]  /*9110*/  FMNMX.FTZ R93, R7, R92, !PT ;  /* 0x0000005c075d7209 */ /* 0x000fe20007810000 */
[-C--:B------:R-:W-:Y:S01]  /*9120*/  FFMA.FTZ R8, R0, R89.reuse, R8 ;  /* 0x0000005900087223 */ /* 0x080fe20000010008 */
[----:B------:R-:W-:Y:S01]  /*9130*/  FMNMX.FTZ R92, R4, R84, !PT ;  /* 0x00000054045c7209 */ /* 0x000fe20007810000 */
[C---:B------:R-:W-:Y:S01]  /*9140*/  FFMA.FTZ R10, R0.reuse, R89, R10 ;  /* 0x00000059000a7223 */ /* 0x040fe2000001000a */
[----:B------:R-:W2:Y:S01]  /*9150*/  I2F R88, R88 ;  /* 0x0000005800587306 */ /* 0x000ea20000201400 */
[----:B------:R-:W-:Y:S01]  /*9160*/  FFMA.FTZ R14, R0, R95, R14 ;  /* 0x0000005f000e7223 */ /* 0x000fe2000001000e */
[----:B------:R-:W-:Y:S01]  /*9170*/  IADD3 R95, R2, 0x38, RZ ;  /* 0x00000038025f7810 */ /* 0x000fe20007ffe0ff */
[-C--:B------:R-:W-:Y:S01]  /*9180*/  FFMA.FTZ R11, R0, R86.reuse, R11 ;  /* 0x00000056000b7223 */ /* 0x080fe2000001000b */
[----:B------:R-:W-:Y:S01]  /*9190*/  IADD3 R89, R2, 0x28, RZ ;  /* 0x0000002802597810 */ /* 0x000fe20007ffe0ff */
[----:B------:R-:W-:Y:S01]  /*91a0*/  FFMA.FTZ R9, R0, R86, R9 ;  /* 0x0000005600097223 */ /* 0x000fe20000010009 */
[----:B------:R-:W-:Y:S01]  /*91b0*/  FMNMX.FTZ R94, R10, R93, !PT ;  /* 0x0000005d0a5e7209 */ /* 0x000fe20007810000 */
[----:B------:R-:W-:Y:S01]  /*91c0*/  FFMA.FTZ R15, R0, R87, R15 ;  /* 0x00000057000f7223 */ /* 0x000fe2000001000f */
[----:B------:R-:W-:Y:S01]  /*91d0*/  IADD3 R86, R2, 0x29, RZ ;  /* 0x0000002902567810 */ /* 0x000fe20007ffe0ff */
[----:B------:R-:W-:Y:S01]  /*91e0*/  FFMA.FTZ R17, R0, R90, R17 ;  /* 0x0000005a00117223 */ /* 0x000fe20000010011 */
[----:B------:R-:W3:Y:S01]  /*91f0*/  I2F R89, R89 ;  /* 0x0000005900597306 */ /* 0x000ee20000201400 */
[----:B------:R-:W-:Y:S02]  /*9200*/  FMNMX.FTZ R93, R11, R94, !PT ;  /* 0x0000005e0b5d7209 */ /* 0x000fe40007810000 */
[----:B------:R-:W-:Y:S01]  /*9210*/  IADD3 R87, R2, 0x30, RZ ;  /* 0x0000003002577810 */ /* 0x000fe20007ffe0ff */
[-C--:B-1----:R-:W-:Y:S01]  /*9220*/  FFMA.FTZ R22, R0, R91.reuse, R22 ;  /* 0x0000005b00167223 */ /* 0x082fe20000010016 */
[----:B------:R-:W-:Y:S01]  /*9230*/  IADD3 R94, R2, 0x39, RZ ;  /* 0x00000039025e7810 */ /* 0x000fe20007ffe0ff */
[----:B------:R-:W-:Y:S01]  /*9240*/  FFMA.FTZ R20, R0, R91, R20 ;  /* 0x0000005b00147223 */ /* 0x000fe20000010014 */
[----:B------:R-:W-:Y:S02]  /*9250*/  FMNMX.FTZ R91, R5, R92, !PT ;  /* 0x0000005c055b7209 */ /* 0x000fe40007810000 */
[----:B------:R-:W-:Y:S01]  /*9260*/  FMNMX.FTZ R92, R14, R93, !PT ;  /* 0x0000005d0e5c7209 */ /* 0x000fe20007810000 */
[----:B------:R-:W1:Y:S01]  /*9270*/  I2F R86, R86 ;  /* 0x0000005600567306 */ /* 0x000e620000201400 */
[----:B------:R-:W-:Y:S02]  /*9280*/  IADD3 R90, R2, 0x31, RZ ;  /* 0x00000031025a7810 */ /* 0x000fe40007ffe0ff */
[----:B------:R-:W-:Y:S01]  /*9290*/  FMNMX.FTZ R93, R15, R92, !PT ;  /* 0x0000005c0f5d7209 */ /* 0x000fe20007810000 */
[CC--:B--2---:R-:W-:Y:S02]  /*92a0*/  FFMA.FTZ R23, R0.reuse, R88.reuse, R23 ;  /* 0x0000005800177223 */ /* 0x0c4fe40000010017 */
[----:B------:R-:W-:Y:S01]  /*92b0*/  FFMA.FTZ R21, R0, R88, R21 ;  /* 0x0000005800157223 */ /* 0x000fe20000010015 */
[----:B------:R-:W-:Y:S03]  /*92c0*/  FMNMX.FTZ R88, R8, R91, !PT ;  /* 0x0000005b08587209 */ /* 0x000fe60007810000 */
[----:B------:R-:W2:Y:S01]  /*92d0*/  I2F R91, R95 ;  /* 0x0000005f005b7306 */ /* 0x000ea20000201400 */
[----:B------:R-:W-:Y:S02]  /*92e0*/  FMNMX.FTZ R97, R9, R88, !PT ;  /* 0x0000005809617209 */ /* 0x000fe40007810000 */
[----:B------:R-:W-:Y:S01]  /*92f0*/  FMNMX.FTZ R88, R18, R93, !PT ;  /* 0x0000005d12587209 */ /* 0x000fe20007810000 */
[----:B---3--:R-:W-:Y:S01]  /*9300*/  FFMA.FTZ R26, R0, R89, R26 ;  /* 0x00000059001a7223 */ /* 0x008fe2000001001a */
[----:B------:R-:W-:Y:S01]  /*9310*/  FMNMX.FTZ R92, R12, R97, !PT ;  /* 0x000000610c5c7209 */ /* 0x000fe20007810000 */
[----:B------:R-:W-:Y:S01]  /*9320*/  FFMA.FTZ R24, R0, R89, R24 ;  /* 0x0000005900187223 */ /* 0x000fe20000010018 */
[----:B------:R-:W-:Y:S02]  /*9330*/  FMNMX.FTZ R93, R19, R88, !PT ;  /* 0x00000058135d7209 */ /* 0x000fe40007810000 */
[----:B------:R-:W-:Y:S01]  /*9340*/  FMNMX.FTZ R97, R13, R92, !PT ;  /* 0x0000005c0d617209 */ /* 0x000fe20007810000 */
[----:B------:R-:W3:Y:S01]  /*9350*/  I2F R87, R87 ;  /* 0x0000005700577306 */ /* 0x000ee20000201400 */
[----:B------:R-:W-:Y:S02]  /*9360*/  FMNMX.FTZ R2, R22, R93, !PT ;  /* 0x0000005d16027209 */ /* 0x000fe40007810000 */
[----:B------:R-:W-:Y:S01]  /*9370*/  FMNMX.FTZ R88, R16, R97, !PT ;  /* 0x0000006110587209 */ /* 0x000fe20007810000 */
[C---:B-1----:R-:W-:Y:S01]  /*9380*/  FFMA.FTZ R27, R0.reuse, R86, R27 ;  /* 0x00000056001b7223 */ /* 0x042fe2000001001b */
[----:B------:R-:W-:Y:S01]  /*9390*/  FMNMX.FTZ R93, R23, R2, !PT ;  /* 0x00000002175d7209 */ /* 0x000fe20007810000 */
[----:B------:R-:W-:Y:S03]  /*93a0*/  FFMA.FTZ R25, R0, R86, R25 ;  /* 0x0000005600197223 */ /* 0x000fe60000010019 */
[----:B------:R-:W-:Y:S01]  /*93b0*/  FMNMX.FTZ R2, R26, R93, !PT ;  /* 0x0000005d1a027209 */ /* 0x000fe20007810000 */
[----:B------:R-:W1:Y:S03]  /*93c0*/  I2F R90, R90 ;  /* 0x0000005a005a7306 */ /* 0x000e660000201400 */
[----:B------:R-:W-:Y:S01]  /*93d0*/  FMNMX.FTZ R93, R27, R2, !PT ;  /* 0x000000021b5d7209 */ /* 0x000fe20007810000 */
[CC--:B--2---:R-:W-:Y:S01]  /*93e0*/  FFMA.FTZ R34, R0.reuse, R91.reuse, R34 ;  /* 0x0000005b00227223 */ /* 0x0c4fe20000010022 */
[----:B------:R-:W-:Y:S01]  /*93f0*/  FMNMX.FTZ R95, R17, R88, !PT ;  /* 0x00000058115f7209 */ /* 0x000fe20007810000 */
[----:B------:R-:W-:Y:S03]  /*9400*/  FFMA.FTZ R32, R0, R91, R32 ;  /* 0x0000005b00207223 */ /* 0x000fe60000010020 */
[----:B------:R-:W-:Y:S01]  /*9410*/  FMNMX.FTZ R88, R20, R95, !PT ;  /* 0x0000005f14587209 */ /* 0x000fe20007810000 */
[----:B------:R-:W2:Y:S03]  /*9420*/  I2F R3, R94 ;  /* 0x0000005e00037306 */ /* 0x000ea60000201400 */
[----:B------:R-:W-:Y:S01]  /*9430*/  FMNMX.FTZ R89, R21, R88, !PT ;  /* 0x0000005815597209 */ /* 0x000fe20007810000 */
[CC--:B---3--:R-:W-:Y:S02]  /*9440*/  FFMA.FTZ R30, R0.reuse, R87.reuse, R30 ;  /* 0x00000057001e7223 */ /* 0x0c8fe4000001001e */
[----:B------:R-:W-:Y:S01]  /*9450*/  FFMA.FTZ R28, R0, R87, R28 ;  /* 0x00000057001c7223 */ /* 0x000fe2000001001c */
[----:B------:R-:W-:Y:S02]  /*9460*/  FMNMX.FTZ R2, R24, R89, !PT ;  /* 0x0000005918027209 */ /* 0x000fe40007810000 */
[----:B------:R-:W-:Y:S02]  /*9470*/  FMNMX.FTZ R86, R30, R93, !PT ;  /* 0x0000005d1e567209 */ /* 0x000fe40007810000 */
[----:B------:R-:W-:Y:S01]  /*9480*/  FMNMX.FTZ R89, R25, R2, !PT ;  /* 0x0000000219597209 */ /* 0x000fe20007810000 */
[CC--:B-1----:R-:W-:Y:S02]  /*9490*/  FFMA.FTZ R31, R0.reuse, R90.reuse, R31 ;  /* 0x0000005a001f7223 */ /* 0x0c2fe4000001001f */
[----:B------:R-:W-:Y:S03]  /*94a0*/  FFMA.FTZ R29, R0, R90, R29 ;  /* 0x0000005a001d7223 */ /* 0x000fe6000001001d */
[----:B------:R-:W-:Y:S02]  /*94b0*/  FMNMX.FTZ R87, R31, R86, !PT ;  /* 0x000000561f577209 */ /* 0x000fe40007810000 */
[----:B------:R-:W-:Y:S02]  /*94c0*/  FMNMX.FTZ R86, R28, R89, !PT ;  /* 0x000000591c567209 */ /* 0x000fe40007810000 */
[----:B------:R-:W-:Y:S01]  /*94d0*/  FMNMX.FTZ R2, R34, R87, !PT ;  /* 0x0000005722027209 */ /* 0x000fe20007810000 */
[CC--:B--2---:R-:W-:Y:S01]  /*94e0*/  FFMA.FTZ R35, R0.reuse, R3.reuse, R35 ;  /* 0x0000000300237223 */ /* 0x0c4fe20000010023 */
[----:B------:R-:W-:Y:S01]  /*94f0*/  FMNMX.FTZ R95, R29, R86, !PT ;  /* 0x000000561d5f7209 */ /* 0x000fe20007810000 */
[----:B------:R-:W-:Y:S03]  /*9500*/  FFMA.FTZ R33, R0, R3, R33 ;  /* 0x0000000300217223 */ /* 0x000fe60000010021 */
        /* <DEDUP_REMOVED lines=8> */
[----:B------:R-:W2:Y:S08]  /*9590*/  SHFL.BFLY PT, R88, R91, 0x1, 0x1f ;  /* 0x0c201f005b587f89 */ /* 0x000eb000000e0000 */
[----:B------:R-:W3:Y:S01]  /*95a0*/  LDSM.16.MT88.4 R92, [R110+0x6000] ;  /* 0x006000006e5c783b */ /* 0x000ee20000004200 */
        /* <DEDUP_REMOVED lines=12> */
[--C-:B------:R-:W-:Y:S01]  /*9670*/  FFMA.FTZ R98, R7, c[0x0][0x23c], -R102.reuse ;  /* 0x00008f0007627a23 */ /* 0x100fe20000010866 */
[----:B------:R-:W1:Y:S01]  /*9680*/  MUFU.EX2 R85, R85 ;  /* 0x0000005500557308 */ /* 0x000e620000000800 */
[----:B------:R-:W-:Y:S01]  /*9690*/  FFMA.FTZ R87, R10, c[0x0][0x23c], -R102 ;  /* 0x00008f000a577a23 */ /* 0x000fe20000010866 */
[----:B------:R-:W-:Y:S01]  /*96a0*/  ISETP.GT.AND P0, PT, R120, 0x1, PT ;  /* 0x000000017800780c */ /* 0x000fe20003f04270 */
[--C-:B------:R-:W-:Y:S01]  /*96b0*/  FFMA.FTZ R140, R4, c[0x0][0x23c], -R100.reuse ;  /* 0x00008f00048c7a23 */ /* 0x100fe20000010864 */
[----:B------:R-:W-:Y:S01]  /*96c0*/  MOV R120, R104 ;  /* 0x0000006800787202 */ /* 0x000fe20000000f00 */
[--C-:B------:R-:W-:Y:S02]  /*96d0*/  FFMA.FTZ R99, R5, c[0x0][0x23c], -R100.reuse ;  /* 0x00008f0005637a23 */ /* 0x100fe40000010864 */
[--C-:B------:R-:W-:Y:S02]  /*96e0*/  FFMA.FTZ R97, R8, c[0x0][0x23c], -R100.reuse ;  /* 0x00008f0008617a23 */ /* 0x100fe40000010864 */
[----:B------:R-:W-:Y:S01]  /*96f0*/  FFMA.FTZ R96, R9, c[0x0][0x23c], -R100 ;  /* 0x00008f0009607a23 */ /* 0x000fe20000010864 */
[----:B------:R-:W-:Y:S01]  /*9700*/  MUFU.EX2 R101, R101 ;  /* 0x0000006500657308 */ /* 0x000fe20000000800 */
[----:B------:R-:W-:Y:S02]  /*9710*/  FMUL.FTZ R84, R86, c[0x0][0x23c] ;  /* 0x00008f0056547a20 */ /* 0x000fe40000410000 */
        /* <DEDUP_REMOVED lines=37> */
[--C-:B------:R-:W-:Y:S02]  /*9970*/  FFMA.FTZ R144, R13, c[0x0][0x23c], -R100.reuse ;  /* 0x00008f000d907a23 */ /* 0x100fe40000010864 */
[--C-:B------:R-:W-:Y:S02]  /*9980*/  FFMA.FTZ R138, R16, c[0x0][0x23c], -R100.reuse ;  /* 0x00008f00108a7a23 */ /* 0x100fe40000010864 */
[----:B------:R-:W-:Y:S02]  /*9990*/  FFMA.FTZ R107, R17, c[0x0][0x23c], -R100 ;  /* 0x00008f00116b7a23 */ /* 0x000fe40000010864 */
[----:B------:R-:W-:Y:S01]  /*99a0*/  FFMA.FTZ R101, R85, R136, R101 ;  /* 0x0000008855657223 */ /* 0x000fe20000010065 */
[----:B------:R-:W4:Y:S01]  /*99b0*/  MUFU.EX2 R97, R97 ;  /* 0x0000006100617308 */ /* 0x000f220000000800 */
[--C-:B------:R-:W-:Y:S01]  /*99c0*/  FFMA.FTZ R148, R22, c[0x0][0x23c], -R102.reuse ;  /* 0x00008f0016947a23 */ /* 0x100fe20000010866 */
[----:B------:R-:W-:Y:S01]  /*99d0*/  MOV R85, R2 ;  /* 0x0000000200557202 */ /* 0x000fe20000000f00 */
[----:B------:R-:W-:Y:S01]  /*99e0*/  FADD.FTZ R98, R98, R101 ;  /* 0x0000006562627221 */ /* 0x000fe20000010000 */
[----:B--2---:R-:W-:Y:S01]  /*99f0*/  F2FP.PACK_AB R91, R86, R87 ;  /* 0x00000057565b723e */ /* 0x004fe200000000ff */
[----:B------:R-:W-:Y:S02]  /*9a00*/  FFMA.FTZ R143, R23, c[0x0][0x23c], -R102 ;  /* 0x00008f00178f7a23 */ /* 0x000fe40000010866 */
[----:B------:R-:W-:Y:S02]  /*9a10*/  FADD.FTZ R87, R87, R98 ;  /* 0x0000006257577221 */ /* 0x000fe40000010000 */
[--C-:B------:R-:W-:Y:S01]  /*9a20*/  FFMA.FTZ R146, R26, c[0x0][0x23c], -R102.reuse ;  /* 0x00008f001a927a23 */ /* 0x100fe20000010866 */
[----:B------:R-:W2:Y:S01]  /*9a30*/  MUFU.EX2 R84, R84 ;  /* 0x0000005400547308 */ /* 0x000ea20000000800 */
[----:B------:R-:W-:Y:S02]  /*9a40*/  FFMA.FTZ R141, R27, c[0x0][0x23c], -R102 ;  /* 0x00008f001b8d7a23 */ /* 0x000fe40000010866 */
[--C-:B------:R-:W-:Y:S01]  /*9a50*/  FFMA.FTZ R150, R20, c[0x0][0x23c], -R100.reuse ;  /* 0x00008f0014967a23 */ /* 0x100fe20000010864 */
[----:B-1----:R-:W-:Y:S01]  /*9a60*/  F2FP.PACK_AB R88, R99, R140 ;  /* 0x0000008c6358723e */ /* 0x002fe200000000ff */
[--C-:B------:R-:W-:Y:S02]  /*9a70*/  FFMA.FTZ R145, R21, c[0x0][0x23c], -R100.reuse ;  /* 0x00008f0015917a23 */ /* 0x100fe40000010864 */
[--C-:B------:R-:W-:Y:S02]  /*9a80*/  FFMA.FTZ R152, R24, c[0x0][0x23c], -R100.reuse ;  /* 0x00008f0018987a23 */ /* 0x100fe40000010864 */
[----:B------:R-:W-:Y:S01]  /*9a90*/  FFMA.FTZ R147, R25, c[0x0][0x23c], -R100 ;  /* 0x00008f0019937a23 */ /* 0x000fe20000010864 */
[----:B------:R-:W-:Y:S01]  /*9aa0*/  MUFU.EX2 R103, R103 ;  /* 0x0000006700677308 */ /* 0x000fe20000000800 */
[--C-:B------:R-:W-:Y:S02]  /*9ab0*/  FFMA.FTZ R153, R30, c[0x0][0x23c], -R102.reuse ;  /* 0x00008f001e997a23 */ /* 0x100fe40000010866 */
[--C-:B------:R-:W-:Y:S01]  /*9ac0*/  FFMA.FTZ R31, R31, c[0x0][0x23c], -R102.reuse ;  /* 0x00008f001f1f7a23 */ /* 0x100fe20000010866 */
[----:B----4-:R-:W-:Y:S01]  /*9ad0*/  F2FP.PACK_AB R90, R96, R97 ;  /* 0x00000061605a723e */ /* 0x010fe200000000ff */
[--C-:B------:R-:W-:Y:S02]  /*9ae0*/  FFMA.FTZ R151, R34, c[0x0][0x23c], -R102.reuse ;  /* 0x00008f0022977a23 */ /* 0x100fe40000010866 */
[----:B------:R-:W-:Y:S02]  /*9af0*/  FFMA.FTZ R102, R35, c[0x0][0x23c], -R102 ;  /* 0x00008f0023667a23 */ /* 0x000fe40000010866 */
[--C-:B------:R-:W-:Y:S01]  /*9b00*/  FFMA.FTZ R154, R28, c[0x0][0x23c], -R100.reuse ;  /* 0x00008f001c9a7a23 */ /* 0x100fe20000010864 */
[----:B------:R-:W-:Y:S01]  /*9b10*/  MUFU.EX2 R142, R142 ;  /* 0x0000008e008e7308 */ /* 0x000fe20000000800 */
[----:B------:R-:W-:Y:S02]  /*9b20*/  FFMA.FTZ R156, R32, c[0x0][0x23c], -R100 ;  /* 0x00008f00209c7a23 */ /* 0x000fe40000010864 */
[----:B------:R-:W-:Y:S02]  /*9b30*/  FADD.FTZ R87, R86, R87 ;  /* 0x0000005756577221 */ /* 0x000fe40000010000 */
[C---:B--2---:R-:W-:Y:S02]  /*9b40*/  FMUL.FTZ R36, R84.reuse, R36 ;  /* 0x0000002454247220 */ /* 0x044fe40000410000 */
[C---:B------:R-:W-:Y:S02]  /*9b50*/  FMUL.FTZ R37, R84.reuse, R37 ;  /* 0x0000002554257220 */ /* 0x040fe40000410000 */
[C---:B------:R-:W-:Y:S01]  /*9b60*/  FMUL.FTZ R40, R84.reuse, R40 ;  /* 0x0000002854287220 */ /* 0x040fe20000410000 */
[----:B------:R-:W-:Y:S01]  /*9b70*/  MUFU.EX2 R136, R102 ;  /* 0x0000006600887308 */ /* 0x000fe20000000800 */
[C---:B------:R-:W-:Y:S02]  /*9b80*/  FMUL.FTZ R41, R84.reuse, R41 ;  /* 0x0000002954297220 */ /* 0x040fe40000410000 */
[C---:B------:R-:W-:Y:S01]  /*9b90*/  FMUL.FTZ R44, R84.reuse, R44 ;  /* 0x0000002c542c7220 */ /* 0x040fe20000410000 */
[C---:B---3--:R-:W-:Y:S05]  /*9ba0*/  HMMA.16816.F32 R36, R88.reuse, R92, R36 ;  /* 0x0000005c5824723c */ /* 0x048fea0000001824 */
[C---:B------:R-:W-:Y:S01]  /*9bb0*/  FMUL.FTZ R45, R84.reuse, R45 ;  /* 0x0000002d542d7220 */ /* 0x040fe20000410000 */
[----:B------:R-:W-:Y:S01]  /*9bc0*/  MUFU.EX2 R106, R106 ;  /* 0x0000006a006a7308 */ /* 0x000fe20000000800 */
[C---:B------:R-:W-:Y:S01]  /*9bd0*/  FMUL.FTZ R48, R84.reuse, R48 ;  /* 0x0000003054307220 */ /* 0x040fe20000410000 */
[C---:B------:R-:W-:Y:S01]  /*9be0*/  HMMA.16816.F32 R40, R88.reuse, R94, R40 ;  /* 0x0000005e5828723c */ /* 0x040fe20000001828 */
[----:B------:R-:W1:Y:S03]  /*9bf0*/  LDSM.16.MT88.4 R92, [R108+0x6000] ;  /* 0x006000006c5c783b */ /* 0x000e660000004200 */
[C---:B------:R-:W-:Y:S02]  /*9c00*/  FMUL.FTZ R49, R84.reuse, R49 ;  /* 0x0000003154317220 */ /* 0x040fe40000410000 */
[C---:B------:R-:W-:Y:S02]  /*9c10*/  FMUL.FTZ R52, R84.reuse, R52 ;  /* 0x0000003454347220 */ /* 0x040fe40000410000 */
[C---:B------:R-:W-:Y:S01]  /*9c20*/  FMUL.FTZ R53, R84.reuse, R53 ;  /* 0x0000003554357220 */ /* 0x040fe20000410000 */
[----:B------:R-:W-:Y:S03]  /*9c30*/  MUFU.EX2 R105, R105 ;  /* 0x0000006900697308 */ /* 0x000fe60000000800 */
        /* <DEDUP_REMOVED lines=17> */
[----:B------:R-:W-:Y:S01]  /*9d50*/  FFMA.FTZ R140, R84, R137, R140 ;  /* 0x00000089548c7223 */ /* 0x000fe2000001008c */
[C---:B-1----:R-:W-:Y:S03]  /*9d60*/  HMMA.16816.F32 R44, R88.reuse, R92, R44 ;  /* 0x0000005c582c723c */ /* 0x042fe6000000182c */
[----:B------:R-:W-:Y:S01]  /*9d70*/  FADD.FTZ R158, R99, R140 ;  /* 0x0000008c639e7221 */ /* 0x000fe20000010000 */
[----:B------:R-:W-:Y:S01]  /*9d80*/  MOV R84, R3 ;  /* 0x0000000300547202 */ /* 0x000fe20000000f00 */
[--C-:B------:R-:W-:Y:S02]  /*9d90*/  FFMA.FTZ R137, R29, c[0x0][0x23c], -R100.reuse ;  /* 0x00008f001d897a23 */ /* 0x100fe40000010864 */
[----:B------:R-:W-:Y:S01]  /*9da0*/  FFMA.FTZ R100, R33, c[0x0][0x23c], -R100 ;  /* 0x00008f0021647a23 */ /* 0x000fe20000010864 */
[C---:B------:R-:W-:Y:S01]  /*9db0*/  HMMA.16816.F32 R48, R88.reuse, R94, R48 ;  /* 0x0000005e5830723c */ /* 0x040fe20000001830 */
[----:B------:R-:W1:Y:S01]  /*9dc0*/  LDSM.16.MT88.4 R92, [R110+0x7000] ;  /* 0x007000006e5c783b */ /* 0x000e620000004200 */
[----:B------:R-:W-:Y:S02]  /*9dd0*/  MUFU.EX2 R107, R107 ;  /* 0x0000006b006b7308 */ /* 0x000fe40000000800 */
[----:B------:R-:W-:Y:S04]  /*9de0*/  FADD.FTZ R97, R97, R158 ;  /* 0x0000009e61617221 */ /* 0x000fe80000010000 */
[----:B------:R-:W-:Y:S02]  /*9df0*/  FADD.FTZ R86, R96, R97 ;  /* 0x0000006160567221 */ /* 0x000fe40000010000 */
[----:B------:R-:W-:Y:S02]  /*9e00*/  LDSM.16.MT88.4 R96, [R108+0x6c00] ;  /* 0x006c00006c60783b */ /* 0x000fe40000004200 */
[----:B------:R-:W-:Y:S10]  /*9e10*/  MUFU.EX2 R149, R100 ;  /* 0x0000006400957308 */ /* 0x000ff40000000800 */
[----:B------:R-:W-:Y:S10]  /*9e20*/  MUFU.EX2 R148, R148 ;  /* 0x0000009400947308 */ /* 0x000ff40000000800 */
[----:B------:R-:W2:Y:S01]  /*9e30*/  MUFU.EX2 R143, R143 ;  /* 0x0000008f008f7308 */ /* 0x000ea20000000800 */
[C---:B-1----:R-:W-:Y:S09]  /*9e40*/  HMMA.16816.F32 R52, R88.reuse, R92, R52 ;  /* 0x0000005c5834723c */ /* 0x042ff20000001834 */
[----:B------:R-:W-:Y:S01]  /*9e50*/  MUFU.EX2 R146, R146 ;  /* 0x0000009200927308 */ /* 0x000fe20000000800 */
[C---:B------:R-:W-:Y:S01]  /*9e60*/  HMMA.16816.F32 R56, R88.reuse, R94, R56 ;  /* 0x0000005e5838723c */ /* 0x040fe20000001838 */
[----:B------:R-:W1:Y:S08]  /*9e70*/  LDSM.16.MT88.4 R92, [R108+0x7000] ;  /* 0x007000006c5c783b */ /* 0x000e700000004200 */
[----:B------:R-:W3:Y:S03]  /*9e80*/  MUFU.EX2 R141, R141 ;  /* 0x0000008d008d7308 */ /* 0x000ee60000000800 */
[----:B--2---:R-:W-:Y:S07]  /*9e90*/  F2FP.PACK_AB R33, R143, R148 ;  /* 0x000000948f21723e */ /* 0x004fee00000000ff */
[----:B------:R-:W-:Y:S10]  /*9ea0*/  MUFU.EX2 R150, R150 ;  /* 0x0000009600967308 */ /* 0x000ff40000000800 */
[----:B------:R-:W2:Y:S01]  /*9eb0*/  MUFU.EX2 R145, R145 ;  /* 0x0000009100917308 */ /* 0x000ea20000000800 */
[----:B---3--:R-:W-:Y:S09]  /*9ec0*/  F2FP.PACK_AB R35, R141, R146 ;  /* 0x000000928d23723e */ /* 0x008ff200000000ff */
[----:B------:R-:W-:Y:S01]  /*9ed0*/  MUFU.EX2 R152, R152 ;  /* 0x0000009800987308 */ /* 0x000fe20000000800 */
[C---:B-1----:R-:W-:Y:S09]  /*9ee0*/  HMMA.16816.F32 R60, R88.reuse, R92, R60 ;  /* 0x0000005c583c723c */ /* 0x042ff2000000183c */
[----:B------:R-:W1:Y:S03]  /*9ef0*/  MUFU.EX2 R147, R147 ;  /* 0x0000009300937308 */ /* 0x000e660000000800 */
[----:B--2---:R-:W-:Y:S01]  /*9f00*/  F2FP.PACK_AB R32, R145, R150 ;  /* 0x000000969120723e */ /* 0x004fe200000000ff */
[C---:B------:R-:W-:Y:S01]  /*9f10*/  HMMA.16816.F32 R64, R88.reuse, R94, R64 ;  /* 0x0000005e5840723c */ /* 0x040fe20000001840 */
[----:B------:R-:W2:Y:S05]  /*9f20*/  LDSM.16.MT88.4 R92, [R110+0x8000] ;  /* 0x008000006e5c783b */ /* 0x000eaa0000004200 */
[----:B------:R-:W-:Y:S10]  /*9f30*/  MUFU.EX2 R140, R153 ;  /* 0x00000099008c7308 */ /* 0x000ff40000000800 */
[----:B------:R-:W3:Y:S01]  /*9f40*/  MUFU.EX2 R31, R31 ;  /* 0x0000001f001f7308 */ /* 0x000ee20000000800 */
[----:B-1----:R-:W-:Y:S09]  /*9f50*/  F2FP.PACK_AB R34, R147, R152 ;  /* 0x000000989322723e */ /* 0x002ff200000000ff */
[----:B------:R-:W1:Y:S10]  /*9f60*/  MUFU.EX2 R29, R151 ;  /* 0x00000097001d7308 */ /* 0x000e740000000800 */
[----:B------:R-:W-:Y:S01]  /*9f70*/  MUFU.EX2 R154, R154 ;  /* 0x0000009a009a7308 */ /* 0x000fe20000000800 */
[C---:B--2---:R-:W-:Y:S09]  /*9f80*/  HMMA.16816.F32 R68, R88.reuse, R92, R68 ;  /* 0x0000005c5844723c */ /* 0x044ff20000001844 */
[----:B------:R-:W2:Y:S01]  /*9f90*/  MUFU.EX2 R137, R137 ;  /* 0x0000008900897308 */ /* 0x000ea20000000800 */
[C---:B------:R-:W-:Y:S01]  /*9fa0*/  HMMA.16816.F32 R72, R88.reuse, R94, R72 ;  /* 0x0000005e5848723c */ /* 0x040fe20000001848 */
[----:B------:R-:W4:Y:S08]  /*9fb0*/  LDSM.16.MT88.4 R92, [R108+0x8000] ;  /* 0x008000006c5c783b */ /* 0x000f300000004200 */
[----:B------:R-:W5:Y:S01]  /*9fc0*/  MUFU.EX2 R156, R156 ;  /* 0x0000009c009c7308 */ /* 0x000f620000000800 */
        /* <DEDUP_REMOVED lines=9> */
[----:B------:R-:W-:Y:S01]  /*a060*/  LDSM.16.MT88.4 R100, [R108+0x7c00] ;  /* 0x007c00006c64783b */ /* 0x000fe20000004200 */
[----:B------:R-:W-:Y:S02]  /*a070*/  FADD.FTZ R139, R139, R86 ;  /* 0x000000568b8b7221 */ /* 0x000fe40000010000 */
[----:B------:R-:W-:Y:S02]  /*a080*/  FADD.FTZ R106, R106, R87 ;  /* 0x000000576a6a7221 */ /* 0x000fe40000010000 */
[----:B------:R-:W-:Y:S02]  /*a090*/  FADD.FTZ R139, R144, R139 ;  /* 0x0000008b908b7221 */ /* 0x000fe40000010000 */
[----:B------:R-:W-:Y:S02]  /*a0a0*/  FADD.FTZ R105, R105, R106 ;  /* 0x0000006a69697221 */ /* 0x000fe40000010000 */
[----:B------:R-:W-:Y:S01]  /*a0b0*/  FADD.FTZ R138, R138, R139 ;  /* 0x0000008b8a8a7221 */ /* 0x000fe20000010000 */
[----:B------:R-:W-:Y:S01]  /*a0c0*/  MOV R139, R135 ;  /* 0x00000087008b7202 */ /* 0x000fe20000000f00 */
[----:B------:R-:W-:Y:S02]  /*a0d0*/  FADD.FTZ R148, R148, R105 ;  /* 0x0000006994947221 */ /* 0x000fe40000010000 */
[----:B------:R-:W-:Y:S01]  /*a0e0*/  FADD.FTZ R107, R107, R138 ;  /* 0x0000008a6b6b7221 */ /* 0x000fe20000010000 */
[----:B------:R-:W-:Y:S01]  /*a0f0*/  MOV R138, R134 ;  /* 0x00000086008a7202 */ /* 0x000fe20000000f00 */
[----:B------:R-:W-:Y:S02]  /*a100*/  FADD.FTZ R143, R143, R148 ;  /* 0x000000948f8f7221 */ /* 0x000fe40000010000 */
[----:B------:R-:W-:Y:S02]  /*a110*/  FADD.FTZ R150, R150, R107 ;  /* 0x0000006b96967221 */ /* 0x000fe40000010000 */
[----:B------:R-:W-:Y:S02]  /*a120*/  FADD.FTZ R146, R146, R143 ;  /* 0x0000008f92927221 */ /* 0x000fe40000010000 */
[----:B------:R-:W-:Y:S02]  /*a130*/  FADD.FTZ R145, R145, R150 ;  /* 0x0000009691917221 */ /* 0x000fe40000010000 */
[----:B------:R-:W-:Y:S02]  /*a140*/  FADD.FTZ R141, R141, R146 ;  /* 0x000000928d8d7221 */ /* 0x000fe40000010000 */
[----:B------:R-:W-:Y:S01]  /*a150*/  FADD.FTZ R152, R152, R145 ;  /* 0x0000009198987221 */ /* 0x000fe20000010000 */
[C---:B----4-:R-:W-:Y:S03]  /*a160*/  HMMA.16816.F32 R36, R88.reuse, R92, R36 ;  /* 0x0000005c5824723c */ /* 0x050fe60000001824 */
[----:B------:R-:W-:Y:S05]  /*a170*/  FADD.FTZ R147, R147, R152 ;  /* 0x0000009893937221 */ /* 0x000fea0000010000 */
        /* <DEDUP_REMOVED lines=16> */
[----:B------:R-:W4:Y:S08]  /*a280*/  LDSM.16.MT88.4 R88, [R110+0x6800] ;  /* 0x006800006e58783b */ /* 0x000f300000004200 */
[----:B------:R-:W1:Y:S01]  /*a290*/  LDSM.16.MT88.4 R92, [R108+0x6800] ;  /* 0x006800006c5c783b */ /* 0x000e620000004200 */
[C---:B----4-:R-:W-:Y:S08]  /*a2a0*/  HMMA.16816.F32 R36, R32.reuse, R88, R36 ;  /* 0x000000582024723c */ /* 0x050ff00000001824 */
[C---:B------:R-:W-:Y:S01]  /*a2b0*/  HMMA.16816.F32 R40, R32.reuse, R90, R40 ;  /* 0x0000005a2028723c */ /* 0x040fe20000001828 */
[----:B------:R-:W4:Y:S07]  /*a2c0*/  LDSM.16.MT88.4 R88, [R110+0x7800] ;  /* 0x007800006e58783b */ /* 0x000f2e0000004200 */
[C---:B-1----:R-:W-:Y:S08]  /*a2d0*/  HMMA.16816.F32 R44, R32.reuse, R92, R44 ;  /* 0x0000005c202c723c */ /* 0x042ff0000000182c */
[C---:B------:R-:W-:Y:S01]  /*a2e0*/  HMMA.16816.F32 R48, R32.reuse, R94, R48 ;  /* 0x0000005e2030723c */ /* 0x040fe20000001830 */
[----:B------:R-:W1:Y:S07]  /*a2f0*/  LDSM.16.MT88.4 R92, [R108+0x7800] ;  /* 0x007800006c5c783b */ /* 0x000e6e0000004200 */
        /* <DEDUP_REMOVED lines=10> */
[----:B------:R-:W-:Y:S01]  /*a3a0*/  HMMA.16816.F32 R80, R32, R94, R80 ;  /* 0x0000005e2050723c */ /* 0x000fe20000001850 */
[----:B------:R-:W1:Y:S06]  /*a3b0*/  LDSM.16.MT88.4 R92, [R110+0x7c00] ;  /* 0x007c00006e5c783b */ /* 0x000e6c0000004200 */
[----:B---3--:R-:W-:Y:S01]  /*a3c0*/  F2FP.PACK_AB R33, R31, R140 ;  /* 0x0000008c1f21723e */ /* 0x008fe200000000ff */
[----:B------:R-:W-:Y:S01]  /*a3d0*/  FADD.FTZ R140, R140, R141 ;  /* 0x0000008d8c8c7221 */ /* 0x000fe20000010000 */
[----:B------:R-:W-:Y:S03]  /*a3e0*/  F2FP.PACK_AB R35, R136, R29 ;  /* 0x0000001d8823723e */ /* 0x000fe600000000ff */
[----:B--2---:R-:W-:Y:S01]  /*a3f0*/  F2FP.PACK_AB R32, R137, R154 ;  /* 0x0000009a8920723e */ /* 0x004fe200000000ff */
[----:B------:R-:W-:Y:S01]  /*a400*/  FADD.FTZ R154, R154, R147 ;  /* 0x000000939a9a7221 */ /* 0x000fe20000010000 */
[----:B-----5:R-:W-:Y:S01]  /*a410*/  F2FP.PACK_AB R34, R149, R156 ;  /* 0x0000009c9522723e */ /* 0x020fe200000000ff */
        /* <DEDUP_REMOVED lines=8> */
[----:B------:R-:W2:Y:S07]  /*a4a0*/  LDSM.16.MT88.4 R88, [R110+0x8c00] ;  /* 0x008c00006e58783b */ /* 0x000eae0000004200 */
[C---:B------:R-:W-:Y:S08]  /*a4b0*/  HMMA.16816.F32 R44, R32.reuse, R96, R44 ;  /* 0x00000060202c723c */ /* 0x040ff0000000182c */
[C---:B------:R-:W-:Y:S01]  /*a4c0*/  HMMA.16816.F32 R48, R32.reuse, R98, R48 ;  /* 0x000000622030723c */ /* 0x040fe20000001830 */
[----:B------:R-:W3:Y:S07]  /*a4d0*/  LDSM.16.MT88.4 R96, [R108+0x8c00] ;  /* 0x008c00006c60783b */ /* 0x000eee0000004200 */
        /* <DEDUP_REMOVED lines=9> */
.L_x_4927:
        /* <DEDUP_REMOVED lines=160> */
.L_x_4932:
[----:B------:R-:W1:Y:S04]  /*af70*/  S2R R3, SR_CTAID.Z ;  /* 0x0000000000037919 */ /* 0x000e680000002700 */
[----:B------:R-:W1:Y:S02]  /*af80*/  S2R R2, SR_CTAID.Y ;  /* 0x0000000000027919 */ /* 0x000e640000002600 */
[----:B-1----:R-:W-:-:S04]  /*af90*/  IMAD R4, R2, c[0x0][0x1c0], R3 ;  /* 0x0000700002047a24 */ /* 0x002fc800078e0203 */
[----:B------:R-:W-:Y:S02]  /*afa0*/  IMAD R4, R4, c[0x0][0x214], RZ ;  /* 0x0000850004047a24 */ /* 0x000fe400078e02ff */
.L_x_4933:
        /* <DEDUP_REMOVED lines=39> */
.L_x_4935:
[----:B------:R-:W-:Y:S05]  /*b220*/  BSYNC B0 ;  /* 0x0000000000007941 */ /* 0x000fea0003800000 */
.L_x_4934:
[----:B------:R-:W5:Y:S01]  /*b230*/  S2R R7, SR_CTAID.X ;  /* 0x0000000000077919 */ /* 0x000f620000002500 */
[----:B------:R-:W-:Y:S01]  /*b240*/  SHF.R.S32.HI R125, RZ, 0x1f, R124 ;  /* 0x0000001fff7d7819 */ /* 0x000fe2000001147c */
[----:B------:R-:W-:Y:S02]  /*b250*/  BSSY B0, `(.L_x_4936) ;  /* 0x0000022000007945 */ /* 0x000fe40003800000 */
[----:B------:R-:W4:Y:S02]  /*b260*/  S2R R2, SR_TID.X ;  /* 0x0000000000027919 */ /* 0x000f240000002100 */
[----:B----45:R-:W-:-:S04]  /*b270*/  IMAD.SHL.U32 R5, R7, 0x40, RZ ;  /* 0x0000004007057824 */ /* 0x030fc800078e00ff */
[----:B------:R-:W-:Y:S01]  /*b280*/  IMAD.WIDE.U32 R10, R5, c[0x0][0x1e8], R124 ;  /* 0x00007a00050a7a25 */ /* 0x000fe200078e007c */
[----:B------:R-:W-:Y:S02]  /*b290*/  SHF.R.S32.HI R4, RZ, 0x1f, R5 ;  /* 0x0000001fff047819 */ /* 0x000fe40000011405 */
[----:B------:R-:W-:Y:S02]  /*b2a0*/  SHF.R.S32.HI R9, RZ, 0x1f, R2 ;  /* 0x0000001fff097819 */ /* 0x000fe40000011402 */
[----:B------:R-:W-:Y:S01]  /*b2b0*/  IADD3 R10, P0, R0, R10, RZ ;  /* 0x0000000a000a7210 */ /* 0x000fe20007f1e0ff */
[----:B------:R-:W-:Y:S01]  /*b2c0*/  IMAD R4, R4, c[0x0][0x1e8], RZ ;  /* 0x00007a0004047a24 */ /* 0x000fe200078e02ff */
[----:B------:R-:W-:Y:S02]  /*b2d0*/  SHF.R.S32.HI R0, RZ, 0x1f, R3 ;  /* 0x0000001fff007819 */ /* 0x000fe40000011403 */
[----:B------:R-:W-:Y:S01]  /*b2e0*/  LEA.HI R9, R9, R2, RZ, 0x2 ;  /* 0x0000000209097211 */ /* 0x000fe200078f10ff */
[----:B------:R-:W-:-:S02]  /*b2f0*/  IMAD R4, R5, c[0x0][0x1ec], R4 ;  /* 0x00007b0005047a24 */ /* 0x000fc400078e0204 */
[----:B------:R-:W-:Y:S01]  /*b300*/  IMAD.IADD R5, R122, 0x1, -R5 ;  /* 0x000000017a057824 */ /* 0x000fe200078e0a05 */
[----:B------:R-:W-:Y:S01]  /*b310*/  SHF.R.S32.HI R2, RZ, 0x2, R9 ;  /* 0x00000002ff027819 */ /* 0x000fe20000011409 */
[----:B------:R-:W-:Y:S01]  /*b320*/  IMAD R0, R0, c[0x0][0x1f0], RZ ;  /* 0x00007c0000007a24 */ /* 0x000fe200078e02ff */
[----:B------:R-:W-:Y:S02]  /*b330*/  IADD3.X R11, R123, R11, R4, P0, !PT ;  /* 0x0000000b7b0b7210 */ /* 0x000fe400007fe404 */
[----:B------:R-:W-:Y:S01]  /*b340*/  ISETP.GE.AND P0, PT, R8, R5, PT ;  /* 0x000000050800720c */ /* 0x000fe20003f06270 */
[C---:B------:R-:W-:Y:S01]  /*b350*/  IMAD R0, R3.reuse, c[0x0][0x1f4], R0 ;  /* 0x00007d0003007a24 */ /* 0x040fe200078e0200 */
[----:B------:R-:W-:Y:S01]  /*b360*/  SHF.R.S32.HI R2, RZ, 0x1f, R2 ;  /* 0x0000001fff027819 */ /* 0x000fe20000011402 */
[----:B------:R-:W-:-:S04]  /*b370*/  IMAD.WIDE.U32 R10, R3, c[0x0][0x1f0], R10 ;  /* 0x00007c00030a7a25 */ /* 0x000fc800078e000a */
[----:B------:R-:W-:-:S06]  /*b380*/  IMAD.IADD R5, R0, 0x1, R11 ;  /* 0x0000000100057824 */ /* 0x000fcc00078e020b */
        /* <DEDUP_REMOVED lines=14> */
.L_x_4937:
[----:B------:R-:W-:Y:S05]  /*b470*/  BSYNC B0 ;  /* 0x0000000000007941 */ /* 0x000fea0003800000 */
.L_x_4936:
        /* <DEDUP_REMOVED lines=21> */
.L_x_4938:
        /* <DEDUP_REMOVED lines=11> */
.L_x_6162:


//--------------------- .text._ZN5flash24flash_fwd_splitkv_kernelI23Flash_fwd_kernel_traitsILi96ELi64ELi64ELi4ELb0ELb0EN7cutlass6half_tE19Flash_kernel_traitsILi96ELi64ELi64ELi4ES3_EELb1ELb0ELb1ELb0ELb0ELb1ELb0ELb0EEEvNS_16Flash_fwd_paramsE --------------------------
	.section	.text._ZN5flash24flash_fwd_splitkv_kernelI23Flash_fwd_kernel_traitsILi96ELi64ELi64ELi4ELb0ELb0EN7cutlass6half_tE19Flash_kernel_traitsILi96ELi64ELi64ELi4ES3_EELb1ELb0ELb1ELb0ELb0ELb1ELb0ELb0EEEvNS_16Flash_fwd_paramsE,"ax",@progbits
	.sectioninfo	@"SHI_REGISTERS=162"
	.align	128
        .global         _ZN5flash24flash_fwd_splitkv_kernelI23Flash_fwd_kernel_traitsILi96ELi64ELi64ELi4ELb0ELb0EN7cutlass6half_tE19Flash_kernel_traitsILi96ELi64ELi64ELi4ES3_EELb1ELb0ELb1ELb0ELb0ELb1ELb0ELb0EEEvNS_16Flash_fwd_paramsE
        .type           _ZN5flash24flash_fwd_splitkv_kernelI23Flash_fwd_kernel_traitsILi96ELi64ELi64ELi4ELb0ELb0EN7cutlass6half_tE19Flash_kernel_traitsILi96ELi64ELi64ELi4ES3_EELb1ELb0ELb1ELb0ELb0ELb1ELb0ELb0EEEvNS_16Flash_fwd_paramsE,@function
        .size           _ZN5flash24flash_fwd_splitkv_kernelI23Flash_fwd_kernel_traitsILi96ELi64ELi64ELi4ELb0ELb0EN7cutlass6half_tE19Flash_kernel_traitsILi96ELi64ELi64ELi4ES3_EELb1ELb0ELb1ELb0ELb0ELb1ELb0ELb0EEEvNS_16Flash_fwd_paramsE,(.L_x_6163 - _ZN5flash24flash_fwd_splitkv_kernelI23Flash_fwd_kernel_traitsILi96ELi64ELi64ELi4ELb0ELb0EN7cutlass6half_tE19Flash_kernel_traitsILi96ELi64ELi64ELi4ES3_EELb1ELb0ELb1ELb0ELb0ELb1ELb0ELb0EEEvNS_16Flash_fwd_paramsE)
        .other          _ZN5flash24flash_fwd_splitkv_kernelI23Flash_fwd_kernel_traitsILi96ELi64ELi64ELi4ELb0ELb0EN7cutlass6half_tE19Flash_kernel_traitsILi96ELi64ELi64ELi4ES3_EELb1ELb0ELb1ELb0ELb0ELb1ELb0ELb0EEEvNS_16Flash_fwd_paramsE,@"STO_CUDA_ENTRY STV_DEFAULT"
_ZN5flash24flash_fwd_splitkv_kernelI23Flash_fwd_kernel_traitsILi96ELi64ELi64ELi4ELb0ELb0EN7cutlass6half_tE19Flash_kernel_traitsILi96ELi64ELi64ELi4ES3_EELb1ELb0ELb1ELb0ELb0ELb1ELb0ELb0EEEvNS_16Flash_fwd_paramsE:
.text._ZN5flash24flash_fwd_splitkv_kernelI23Flash_fwd_kernel_traitsILi96ELi64ELi64ELi4ELb0ELb0EN7cutlass6half_tE19Flash_kernel_traitsILi96ELi64ELi64ELi4ES3_EELb1ELb0ELb1ELb0ELb0ELb1ELb0ELb0EEEvNS_16Flash_fwd_paramsE:
        /* <DEDUP_REMOVED lines=33> */
.L_x_4939:
[----:B-1-34-:R-:W-:Y:S02]  /*0210*/  MOV R2, c[0x0][0x218] ;  /* 0x0000860000027a02 */ /* 0x01afe40000000f00 */
.L_x_4940:
        /* <DEDUP_REMOVED lines=80> */
.L_x_4943:
[----:B------:R-:W-:Y:S05]  /*0720*/  BSYNC B0 ;  /* 0x0000000000007941 */ /* 0x000fea0003800000 */
.L_x_4942:
        /* <DEDUP_REMOVED lines=19> */
.L_x_4945:
[----:B------:R-:W-:Y:S05]  /*0860*/  BSYNC B0 ;  /* 0x0000000000007941 */ /* 0x000fea0003800000 */
.L_x_4944:
        /* <DEDUP_REMOVED lines=13> */
.L_x_4941:
        /* <DEDUP_REMOVED lines=92> */
.L_x_4946:
        /* <DEDUP_REMOVED lines=16> */
.L_x_4948:
        /* <DEDUP_REMOVED lines=49> */
.L_x_4947:
        /* <DEDUP_REMOVED lines=111> */
.L_x_4950:
[----:B------:R-:W-:Y:S05]  /*1a00*/  BSYNC B0 ;  /* 0x0000000000007941 */ /* 0x000fea0003800000 */
.L_x_4949:
        /* <DEDUP_REMOVED lines=36> */
.L_x_4952:
[----:B------:R-:W-:Y:S05]  /*1c50*/  BSYNC B0 ;  /* 0x0000000000007941 */ /* 0x000fea0003800000 */
.L_x_4951:
        /* <DEDUP_REMOVED lines=33> */
.L_x_4954:
[----:B------:R-:W-:Y:S05]  /*1e70*/  BSYNC B0 ;  /* 0x0000000000007941 */ /* 0x000fea0003800000 */
.L_x_4953:
        /* <DEDUP_REMOVED lines=34> */
.L_x_4956:
[----:B------:R-:W-:Y:S05]  /*20a0*/  BSYNC B0 ;  /* 0x0000000000007941 */ /* 0x000fea0003800000 */
.L_x_4955:
        /* <DEDUP_REMOVED lines=97> */
.L_x_4958:
[----:B---3--:R-:W-:Y:S05]  /*26c0*/  BSYNC B0 ;  /* 0x0000000000007941 */ /* 0x008fea0003800000 */
.L_x_4957:
        /* <DEDUP_REMOVED lines=34> */
.L_x_4960:
[----:B------:R-:W-:Y:S05]  /*28f0*/  BSYNC B0 ;  /* 0x0000000000007941 */ /* 0x000fea0003800000 */
.L_x_4959:
[----:B------:R-:W-:Y:S01]  /*2900*/  IMAD.SHL.U32 R112, R112, 0x2, RZ ;  /* 0x0000000270707824 */ /* 0x000fe200078e00ff */
[----:B------:R-:W-:Y:S01]  /*2910*/  LDSM.16.M88.4 R52, [R113] ;  /* 0x000000007134783b */ /* 0x000fe20000000200 */
[----:B------:R-:W-:Y:S01]  /*2920*/  IMAD R111, R4, 0x2, R113 ;  /* 0x00000002046f7824 */ /* 0x000fe200078e0271 */
[----:B------:R-:W-:Y:S01]  /*2930*/  IMNMX R97, R96, R7, PT ;  /* 0x0000000760617217 */ /* 0x000fe20003800200 */
[----:B------:R-:W-:Y:S01]  /*2940*/  IMAD R109, R3, 0x2, R112 ;  /* 0x00000002036d7824 */ /* 0x000fe200078e0270 */
[----:B------:R-:W4:Y:S04]  /*2950*/  LDSM.16.M88.4 R20, [R112+0x3000] ;  /* 0x003000007014783b */ /* 0x000f280000000200 */
[----:B------:R-:W-:Y:S04]  /*2960*/  LDSM.16.M88.4 R76, [R111] ;  /* 0x000000006f4c783b */ /* 0x000fe80000000200 */
[----:B------:R-:W-:Y:S04]  /*2970*/  LDSM.16.M88.4 R24, [R109+0x3000] ;  /* 0x003000006d18783b */ /* 0x000fe80000000200 */
[----:B------:R-:W-:Y:S04]  /*2980*/  LDSM.16.M88.4 R48, [R113+0x1000] ;  /* 0x001000007130783b */ /* 0x000fe80000000200 */
[----:B------:R-:W-:Y:S04]  /*2990*/  LDSM.16.M88.4 R16, [R112+0x4000] ;  /* 0x004000007010783b */ /* 0x000fe80000000200 */
[----:B-1----:R-:W1:Y:S04]  /*29a0*/  LDSM.16.M88.4 R36, [R112+0x3400] ;  /* 0x003400007024783b */ /* 0x002e680000000200 */
[----:B------:R-:W-:Y:S04]  /*29b0*/  LDSM.16.M88.4 R32, [R111+0x1000] ;  /* 0x001000006f20783b */ /* 0x000fe80000000200 */
[----:B------:R-:W-:Y:S04]  /*29c0*/  LDSM.16.M88.4 R84, [R109+0x4000] ;  /* 0x004000006d54783b */ /* 0x000fe80000000200 */
[----:B------:R-:W5:Y:S04]  /*29d0*/  LDSM.16.M88.4 R28, [R109+0x3400] ;  /* 0x003400006d1c783b */ /* 0x000f680000000200 */
[----:B------:R-:W2:Y:S02]  /*29e0*/  LDSM.16.M88.4 R60, [R112+0x3800] ;  /* 0x00380000703c783b */ /* 0x000ea40000000200 */
[C---:B--2-4-:R-:W-:Y:S02]  /*29f0*/  HMMA.16816.F32 R8, R52.reuse, R20, RZ ;  /* 0x000000143408723c */ /* 0x054fe400000018ff */
[----:B------:R-:W2:Y:S04]  /*2a00*/  LDSM.16.M88.4 R12, [R112+0x3c00] ;  /* 0x003c0000700c783b */ /* 0x000ea80000000200 */
[----:B------:R-:W-:Y:S02]  /*2a10*/  LDSM.16.M88.4 R80, [R112+0x5000] ;  /* 0x005000007050783b */ /* 0x000fe40000000200 */
[C---:B------:R-:W-:Y:S02]  /*2a20*/  HMMA.16816.F32 R20, R52.reuse, R22, RZ ;  /* 0x000000163414723c */ /* 0x040fe400000018ff */
[----:B------:R-:W-:Y:S04]  /*2a30*/  LDSM.16.M88.4 R44, [R112+0x4400] ;  /* 0x00440000702c783b */ /* 0x000fe80000000200 */
[----:B------:R-:W-:Y:S04]  /*2a40*/  LDSM.16.M88.4 R72, [R109+0x3800] ;  /* 0x003800006d48783b */ /* 0x000fe80000000200 */
[----:B------:R-:W-:Y:S01]  /*2a50*/  LDSM.16.M88.4 R68, [R109+0x3c00] ;  /* 0x003c00006d44783b */ /* 0x000fe20000000200 */
[----:B-1----:R-:W-:Y:S03]  /*2a60*/  HMMA.16816.F32 R40, R52, R36, RZ ;  /* 0x000000243428723c */ /* 0x002fe600000018ff */
[----:B------:R-:W0:Y:S05]  /*2a70*/  LDGDEPBAR ;  /* 0x00000000000079af */ /* 0x000e2a0000000000 */
[C---:B------:R-:W-:Y:S08]  /*2a80*/  HMMA.16816.F32 R8, R76.reuse, R24, R8 ;  /* 0x000000184c08723c */ /* 0x040ff00000001808 */
[----:B------:R-:W-:Y:S01]  /*2a90*/  HMMA.16816.F32 R20, R76, R26, R20 ;  /* 0x0000001a4c14723c */ /* 0x000fe20000001814 */
[----:B------:R-:W1:Y:S07]  /*2aa0*/  LDSM.16.M88.4 R24, [R113+0x2000] ;  /* 0x002000007118783b */ /* 0x000e6e0000000200 */
[----:B------:R-:W-:Y:S08]  /*2ab0*/  HMMA.16816.F32 R36, R52, R38, RZ ;  /* 0x000000263424723c */ /* 0x000ff000000018ff */
[C---:B------:R-:W-:Y:S08]  /*2ac0*/  HMMA.16816.F32 R8, R48.reuse, R16, R8 ;  /* 0x000000103008723c */ /* 0x040ff00000001808 */
[----:B------:R-:W-:Y:S01]  /*2ad0*/  HMMA.16816.F32 R20, R48, R18, R20 ;  /* 0x000000123014723c */ /* 0x000fe20000001814 */
[----:B------:R-:W-:Y:S07]  /*2ae0*/  LDSM.16.M88.4 R16, [R111+0x2000] ;  /* 0x002000006f10783b */ /* 0x000fee0000000200 */
[----:B-----5:R-:W-:Y:S08]  /*2af0*/  HMMA.16816.F32 R40, R76, R28, R40 ;  /* 0x0000001c4c28723c */ /* 0x020ff00000001828 */
[----:B------:R-:W-:Y:S08]  /*2b00*/  HMMA.16816.F32 R8, R32, R84, R8 ;  /* 0x000000542008723c */ /* 0x000ff00000001808 */
[C---:B------:R-:W-:Y:S08]  /*2b10*/  HMMA.16816.F32 R64, R52.reuse, R60, RZ ;  /* 0x0000003c3440723c */ /* 0x040ff000000018ff */
[C---:B------:R-:W-:Y:S08]  /*2b20*/  HMMA.16816.F32 R60, R52.reuse, R62, RZ ;  /* 0x0000003e343c723c */ /* 0x040ff000000018ff */
[----:B--2---:R-:W-:Y:S08]  /*2b30*/  HMMA.16816.F32 R56, R52, R12, RZ ;  /* 0x0000000c3438723c */ /* 0x004ff000000018ff */
[----:B------:R-:W-:Y:S08]  /*2b40*/  HMMA.16816.F32 R20, R32, R86, R20 ;  /* 0x000000562014723c */ /* 0x000ff00000001814 */
[----:B------:R-:W-:Y:S01]  /*2b50*/  HMMA.16816.F32 R52, R52, R14, RZ ;  /* 0x0000000e3434723c */ /* 0x000fe200000018ff */
[----:B------:R-:W2:Y:S07]  /*2b60*/  LDSM.16.M88.4 R12, [R109+0x5000] ;  /* 0x005000006d0c783b */ /* 0x000eae0000000200 */
[----:B------:R-:W-:Y:S01]  /*2b70*/  HMMA.16816.F32 R36, R76, R30, R36 ;  /* 0x0000001e4c24723c */ /* 0x000fe20000001824 */
[----:B------:R-:W4:Y:S07]  /*2b80*/  LDSM.16.M88.4 R28, [R109+0x4400] ;  /* 0x004400006d1c783b */ /* 0x000f2e0000000200 */
[----:B-1----:R-:W-:Y:S08]  /*2b90*/  HMMA.16816.F32 R8, R24, R80, R8 ;  /* 0x000000501808723c */ /* 0x002ff00000001808 */
[----:B------:R-:W-:Y:S08]  /*2ba0*/  HMMA.16816.F32 R40, R48, R44, R40 ;  /* 0x0000002c3028723c */ /* 0x000ff00000001828 */
[----:B------:R-:W-:Y:S01]  /*2bb0*/  HMMA.16816.F32 R20, R24, R82, R20 ;  /* 0x000000521814723c */ /* 0x000fe20000001814 */
[----:B------:R-:W-:Y:S07]  /*2bc0*/  LDSM.16.M88.4 R80, [R112+0x4800] ;  /* 0x004800007050783b */ /* 0x000fee0000000200 */
[C---:B------:R-:W-:Y:S08]  /*2bd0*/  HMMA.16816.F32 R64, R76.reuse, R72, R64 ;  /* 0x000000484c40723c */ /* 0x040ff00000001840 */
[----:B------:R-:W-:Y:S01]  /*2be0*/  HMMA.16816.F32 R60, R76, R74, R60 ;  /* 0x0000004a4c3c723c */ /* 0x000fe2000000183c */
[----:B------:R-:W1:Y:S07]  /*2bf0*/  LDSM.16.M88.4 R72, [R112+0x5400] ;  /* 0x005400007048783b */ /* 0x000e6e0000000200 */
[----:B--2---:R-:W-:Y:S08]  /*2c00*/  HMMA.16816.F32 R8, R16, R12, R8 ;  /* 0x0000000c1008723c */ /* 0x004ff00000001808 */
[----:B----4-:R-:W-:Y:S08]  /*2c10*/  HMMA.16816.F32 R40, R32, R28, R40 ;  /* 0x0000001c2028723c */ /* 0x010ff00000001828 */
[----:B------:R-:W-:Y:S01]  /*2c20*/  HMMA.16816.F32 R20, R16, R14, R20 ;  /* 0x0000000e1014723c */ /* 0x000fe20000001814 */
[----:B------:R-:W2:Y:S07]  /*2c30*/  LDSM.16.M88.4 R12, [R112+0x4c00] ;  /* 0x004c0000700c783b */ /* 0x000eae0000000200 */
[----:B------:R-:W-:Y:S01]  /*2c40*/  HMMA.16816.F32 R56, R76, R68, R56 ;  /* 0x000000444c38723c */ /* 0x000fe20000001838 */
[----:B------:R-:W-:-:S02]  /*2c50*/  FMUL.FTZ R8, R8, c[0x0][0x2ec] ;  /* 0x0000bb0008087a20 */ /* 0x000fc40000410000 */
[----:B------:R-:W-:Y:S02]  /*2c60*/  FMUL.FTZ R9, R9, c[0x0][0x2ec] ;  /* 0x0000bb0009097a20 */ /* 0x000fe40000410000 */
[----:B------:R-:W-:Y:S02]  /*2c70*/  FMUL.FTZ R98, R11, c[0x0][0x2ec] ;  /* 0x0000bb000b627a20 */ /* 0x000fe40000410000 */
[----:B------:R-:W-:Y:S01]  /*2c80*/  IMAD.IADD R68, R2, 0x1, R119 ;  /* 0x0000000102447824 */ /* 0x000fe200078e0277 */
[----:B------:R-:W-:Y:S01]  /*2c90*/  HMMA.16816.F32 R52, R76, R70, R52 ;  /* 0x000000464c34723c */ /* 0x000fe20000001834 */
[----:B------:R-:W-:Y:S03]  /*2ca0*/  MUFU.TANH R70, R8 ;  /* 0x0000000800467308 */ /* 0x000fe60000002400 */
[C---:B------:R-:W-:Y:S02]  /*2cb0*/  IADD3 R87, R68.reuse, 0x8, RZ ;  /* 0x0000000844577810 */ /* 0x040fe40007ffe0ff */
[----:B------:R-:W-:-:S02]  /*2cc0*/  IADD3 R86, R68, 0x9, RZ ;  /* 0x0000000944567810 */ /* 0x000fc40007ffe0ff */
[----:B------:R-:W-:Y:S01]  /*2cd0*/  HMMA.16816.F32 R44, R48, R46, R36 ;  /* 0x0000002e302c723c */ /* 0x000fe20000001824 */
[----:B------:R4:W-:Y:S01]  /*2ce0*/  MUFU.TANH R76, R9 ;  /* 0x00000009004c7308 */ /* 0x0009e20000002400 */
[----:B------:R-:W5:Y:S01]  /*2cf0*/  LDSM.16.M88.4 R36, [R109+0x5400] ;  /* 0x005400006d24783b */ /* 0x000f620000000200 */
[----:B------:R-:W-:Y:S01]  /*2d00*/  FMUL.FTZ R20, R20, c[0x0][0x2ec] ;  /* 0x0000bb0014147a20 */ /* 0x000fe20000410000 */
[C---:B------:R-:W-:Y:S01]  /*2d10*/  IADD3 R79, R68.reuse, 0x11, RZ ;  /* 0x00000011444f7810 */ /* 0x040fe20007ffe0ff */
[----:B------:R-:W-:Y:S01]  /*2d20*/  FMUL.FTZ R21, R21, c[0x0][0x2ec] ;  /* 0x0000bb0015157a20 */ /* 0x000fe20000410000 */
[----:B------:R-:W-:Y:S01]  /*2d30*/  IADD3 R84, R68, 0x1, RZ ;  /* 0x0000000144547810 */ /* 0x000fe20007ffe0ff */
[----:B------:R-:W-:Y:S01]  /*2d40*/  FMUL.FTZ R22, R22, c[0x0][0x2ec] ;  /* 0x0000bb0016167a20 */ /* 0x000fe20000410000 */
[----:B-1----:R-:W-:Y:S01]  /*2d50*/  HMMA.16816.F32 R40, R24, R72, R40 ;  /* 0x000000481828723c */ /* 0x002fe20000001828 */
[----:B------:R-:W-:Y:S01]  /*2d60*/  I2F R85, R87 ;  /* 0x0000005700557306 */ /* 0x000fe20000201400 */
[----:B------:R-:W-:-:S02]  /*2d70*/  IADD3 R78, R68, 0x10, RZ ;  /* 0x00000010444e7810 */ /* 0x000fc40007ffe0ff */
[-C--:B------:R-:W-:Y:S02]  /*2d80*/  ISETP.GE.AND P5, PT, R87, R97.reuse, PT ;  /* 0x000000615700720c */ /* 0x080fe40003fa6270 */
[-C--:B------:R-:W-:Y:S01]  /*2d90*/  ISETP.GE.AND P4, PT, R86, R97.reuse, PT ;  /* 0x000000615600720c */ /* 0x080fe20003f86270 */
[----:B------:R-:W-:Y:S01]  /*2da0*/  FMUL.FTZ R72, R10, c[0x0][0x2ec] ;  /* 0x0000bb000a487a20 */ /* 0x000fe20000410000 */
[----:B------:R-:W-:Y:S01]  /*2db0*/  HMMA.16816.F32 R64, R48, R80, R64 ;  /* 0x000000503040723c */ /* 0x000fe20000001840 */
[----:B----4-:R-:W1:Y:S01]  /*2dc0*/  LDSM.16.M88.4 R8, [R109+0x4800] ;  /* 0x004800006d08783b */ /* 0x010e620000000200 */
[----:B------:R-:W-:Y:S01]  /*2dd0*/  I2F R73, R79 ;  /* 0x0000004f00497306 */ /* 0x000fe20000201400 */
[----:B------:R-:W-:-:S04]  /*2de0*/  ISETP.GE.AND P3, PT, R84, R97, PT ;  /* 0x000000615400720c */ /* 0x000fc80003f66270 */
[C---:B------:R-:W-:Y:S01]  /*2df0*/  IADD3 R80, R68.reuse, 0x18, RZ ;  /* 0x0000001844507810 */ /* 0x040fe20007ffe0ff */
[C---:B------:R-:W-:Y:S02]  /*2e00*/  HMMA.16816.F32 R60, R48.reuse, R82, R60 ;  /* 0x00000052303c723c */ /* 0x040fe4000000183c */
[----:B------:R-:W-:Y:S06]  /*2e10*/  MUFU.TANH R82, R20 ;  /* 0x0000001400527308 */ /* 0x000fec0000002400 */
[C---:B--2---:R-:W-:Y:S02]  /*2e20*/  HMMA.16816.F32 R56, R48.reuse, R12, R56 ;  /* 0x0000000c3038723c */ /* 0x044fe40000001838 */
[----:B------:R-:W-:Y:S06]  /*2e30*/  MUFU.TANH R83, R22 ;  /* 0x0000001600537308 */ /* 0x000fec0000002400 */
[----:B------:R-:W-:Y:S01]  /*2e40*/  HMMA.16816.F32 R52, R48, R14, R52 ;  /* 0x0000000e3034723c */ /* 0x000fe20000001834 */
[----:B------:R-:W2:Y:S01]  /*2e50*/  LDSM.16.M88.4 R12, [R109+0x4c00] ;  /* 0x004c00006d0c783b */ /* 0x000ea20000000200 */
[----:B------:R-:W-:Y:S05]  /*2e60*/  I2F R71, R86 ;  /* 0x0000005600477306 */ /* 0x000fea0000201400 */
[----:B------:R-:W-:Y:S01]  /*2e70*/  IADD3 R50, R68, 0x29, RZ ;  /* 0x0000002944327810 */ /* 0x000fe20007ffe0ff */
[----:B------:R-:W-:Y:S01]  /*2e80*/  HMMA.16816.F32 R44, R32, R30, R44 ;  /* 0x0000001e202c723c */ /* 0x000fe2000000182c */
[----:B------:R-:W4:Y:S01]  /*2e90*/  LDSM.16.M88.4 R28, [R112+0x5800] ;  /* 0x00580000701c783b */ /* 0x000f220000000200 */
[----:B------:R-:W-:Y:S06]  /*2ea0*/  I2F R69, R84 ;  /* 0x0000005400457306 */ /* 0x000fec0000201400 */
[----:B-----5:R-:W-:Y:S02]  /*2eb0*/  HMMA.16816.F32 R40, R16, R36, R40 ;  /* 0x000000241028723c */ /* 0x020fe40000001828 */
[----:B------:R-:W5:Y:S06]  /*2ec0*/  MUFU.TANH R36, R21 ;  /* 0x0000001500247308 */ /* 0x000f6c0000002400 */
[C---:B-1----:R-:W-:Y:S02]  /*2ed0*/  HMMA.16816.F32 R64, R32.reuse, R8, R64 ;  /* 0x000000082040723c */ /* 0x042fe40000001840 */
[----:B------:R-:W-:Y:S06]  /*2ee0*/  MUFU.TANH R98, R98 ;  /* 0x0000006200627308 */ /* 0x000fec0000002400 */
[----:B------:R-:W-:Y:S01]  /*2ef0*/  HMMA.16816.F32 R60, R32, R10, R60 ;  /* 0x0000000a203c723c */ /* 0x000fe2000000183c */
[----:B------:R-:W1:Y:S01]  /*2f00*/  LDSM.16.M88.4 R8, [R112+0x5c00] ;  /* 0x005c00007008783b */ /* 0x000e620000000200 */
[----:B------:R-:W-:Y:S01]  /*2f10*/  I2F R51, R50 ;  /* 0x0000003200337306 */ /* 0x000fe20000201400 */
[----:B-----5:R-:W-:-:S05]  /*2f20*/  FFMA.FTZ R36, R0, R71, R36 ;  /* 0x0000004700247223 */ /* 0x020fca0000010024 */
[----:B------:R-:W-:Y:S01]  /*2f30*/  HMMA.16816.F32 R44, R24, R74, R44 ;  /* 0x0000004a182c723c */ /* 0x000fe2000000182c */
[----:B------:R-:W-:Y:S01]  /*2f40*/  FMUL.FTZ R41, R41, c[0x0][0x2ec] ;  /* 0x0000bb0029297a20 */ /* 0x000fe20000410000 */
[----:B------:R-:W-:Y:S01]  /*2f50*/  I2F R77, R78 ;  /* 0x0000004e004d7306 */ /* 0x000fe20000201400 */
[----:B------:R-:W-:Y:S02]  /*2f60*/  FMUL.FTZ R40, R40, c[0x0][0x2ec] ;  /* 0x0000bb0028287a20 */ /* 0x000fe40000410000 */
[----:B------:R-:W-:Y:S02]  /*2f70*/  FMUL.FTZ R43, R43, c[0x0][0x2ec] ;  /* 0x0000bb002b2b7a20 */ /* 0x000fe40000410000 */
[----:B------:R-:W-:Y:S01]  /*2f80*/  FMUL.FTZ R75, R23, c[0x0][0x2ec] ;  /* 0x0000bb00174b7a20 */ /* 0x000fe20000410000 */
[----:B--2---:R-:W-:Y:S01]  /*2f90*/  HMMA.16816.F32 R52, R32, R14, R52 ;  /* 0x0000000e2034723c */ /* 0x004fe20000001834 */
[----:B------:R-:W2:Y:S01]  /*2fa0*/  LDSM.16.M88.4 R20, [R109+0x5800] ;  /* 0x005800006d14783b */ /* 0x000ea20000000200 */
[----:B------:R-:W5:Y:S01]  /*2fb0*/  MUFU.TANH R41, R41 ;  /* 0x0000002900297308 */ /* 0x000f620000002400 */
[----:B------:R-:W-:-:S05]  /*2fc0*/  IADD3 R74, R68, 0x19, RZ ;  /* 0x00000019444a7810 */ /* 0x000fca0007ffe0ff */
[----:B----4-:R-:W-:Y:S02]  /*2fd0*/  HMMA.16816.F32 R64, R24, R28, R64 ;  /* 0x0000001c1840723c */ /* 0x010fe40000001840 */
[----:B------:R-:W-:Y:S05]  /*2fe0*/  MUFU.TANH R48, R75 ;  /* 0x0000004b00307308 */ /* 0x000fea0000002400 */
[----:B------:R-:W-:Y:S01]  /*2ff0*/  IADD3 R28, R68, 0x21, RZ ;  /* 0x00000021441c7810 */ /* 0x000fe20007ffe0ff */
[----:B------:R-:W-:Y:S01]  /*3000*/  HMMA.16816.F32 R56, R32, R12, R56 ;  /* 0x0000000c2038723c */ /* 0x000fe20000001838 */
[----:B------:R-:W4:Y:S01]  /*3010*/  LDSM.16.M88.4 R12, [R109+0x5c00] ;  /* 0x005c00006d0c783b */ /* 0x000f220000000200 */
[----:B------:R-:W3:Y:S01]  /*3020*/  MUFU.TANH R40, R40 ;  /* 0x0000002800287308 */ /* 0x000ee20000002400 */
[----:B-----5:R-:W-:Y:S01]  /*3030*/  FFMA.FTZ R41, R0, R73, R41 ;  /* 0x0000004900297223 */ /* 0x020fe20000010029 */
[----:B------:R-:W-:-:S04]  /*3040*/  DEPBAR.LE SB0, 0x0 ;  /* 0x000080000000791a */ /* 0x000fc80000000000 */
[C---:B------:R-:W-:Y:S01]  /*3050*/  HMMA.16816.F32 R60, R24.reuse, R30, R60 ;  /* 0x0000001e183c723c */ /* 0x040fe2000000183c */
[----:B------:R-:W-:Y:S01]  /*3060*/  IADD3 R35, R68, 0x39, RZ ;  /* 0x0000003944237810 */ /* 0x000fe20007ffe0ff */
[----:B------:R-:W-:Y:S06]  /*3070*/  MUFU.TANH R43, R43 ;  /* 0x0000002b002b7308 */ /* 0x000fec0000002400 */
[----:B-1----:R-:W-:Y:S02]  /*3080*/  HMMA.16816.F32 R52, R24, R10, R52 ;  /* 0x0000000a1834723c */ /* 0x002fe40000001834 */
[----:B------:R-:W-:Y:S01]  /*3090*/  I2F R81, R80 ;  /* 0x0000005000517306 */ /* 0x000fe20000201400 */
[----:B---3--:R-:W-:-:S04]  /*30a0*/  FFMA.FTZ R40, R0, R77, R40 ;  /* 0x0000004d00287223 */ /* 0x008fc80000010028 */
[----:B------:R-:W-:Y:S01]  /*30b0*/  FFMA.FTZ R10, R0, R71, R48 ;  /* 0x00000047000a7223 */ /* 0x000fe20000010030 */
[----:B------:R-:W-:Y:S01]  /*30c0*/  HMMA.16816.F32 R44, R16, R38, R44 ;  /* 0x00000026102c723c */ /* 0x000fe2000000182c */
[----:B------:R-:W-:Y:S01]  /*30d0*/  FSEL R48, R36, -INF , !P4 ;  /* 0xff80000024307808 */ /* 0x000fe20006000000 */
[----:B------:R-:W-:Y:S01]  /*30e0*/  I2F R37, R74 ;  /* 0x0000004a00257306 */ /* 0x000fe20000201400 */
[----:B------:R-:W-:-:S04]  /*30f0*/  ISETP.GE.AND P4, PT, R80, R97, PT ;  /* 0x000000615000720c */ /* 0x000fc80003f86270 */
[----:B------:R-:W-:Y:S01]  /*3100*/  FMUL.FTZ R38, R42, c[0x0][0x2ec] ;  /* 0x0000bb002a267a20 */ /* 0x000fe20000410000 */
[C---:B--2---:R-:W-:Y:S01]  /*3110*/  HMMA.16816.F32 R64, R16.reuse, R20, R64 ;  /* 0x000000141040723c */ /* 0x044fe20000001840 */
[C---:B------:R-:W-:Y:S01]  /*3120*/  IADD3 R42, R68.reuse, 0x20, RZ ;  /* 0x00000020442a7810 */ /* 0x040fe20007ffe0ff */
[----:B------:R-:W-:Y:S05]  /*3130*/  I2F R29, R28 ;  /* 0x0000001c001d7306 */ /* 0x000fea0000201400 */
[C---:B------:R-:W-:Y:S01]  /*3140*/  IADD3 R20, R68.reuse, 0x30, RZ ;  /* 0x0000003044147810 */ /* 0x040fe20007ffe0ff */
[----:B------:R-:W-:Y:S02]  /*3150*/  HMMA.16816.F32 R60, R16, R22, R60 ;  /* 0x00000016103c723c */ /* 0x000fe4000000183c */
[----:B------:R-:W-:Y:S05]  /*3160*/  I2F R39, R42 ;  /* 0x0000002a00277306 */ /* 0x000fea0000201400 */
[----:B------:R-:W-:Y:S01]  /*3170*/  IADD3 R22, R68, 0x31, RZ ;  /* 0x0000003144167810 */ /* 0x000fe20007ffe0ff */
[----:B------:R-:W-:Y:S01]  /*3180*/  HMMA.16816.F32 R56, R24, R8, R56 ;  /* 0x000000081838723c */ /* 0x000fe20000001838 */
[----:B------:R-:W-:Y:S01]  /*3190*/  FMUL.FTZ R75, R44, c[0x0][0x2ec] ;  /* 0x0000bb002c4b7a20 */ /* 0x000fe20000410000 */
[----:B------:R-:W-:Y:S01]  /*31a0*/  IADD3 R44, R68, 0x28, RZ ;  /* 0x00000028442c7810 */ /* 0x000fe20007ffe0ff */
[----:B------:R-:W-:Y:S01]  /*31b0*/  FMUL.FTZ R32, R45, c[0x0][0x2ec] ;  /* 0x0000bb002d207a20 */ /* 0x000fe20000410000 */
[----:B------:R-:W-:Y:S01]  /*31c0*/  MUFU.TANH R38, R38 ;  /* 0x0000002600267308 */ /* 0x000fe20000002400 */
[----:B------:R-:W-:Y:S01]  /*31d0*/  FMUL.FTZ R33, R46, c[0x0][0x2ec] ;  /* 0x0000bb002e217a20 */ /* 0x000fe20000410000 */
[----:B------:R-:W-:Y:S01]  /*31e0*/  IADD3 R45, R68, 0x38, RZ ;  /* 0x00000038442d7810 */ /* 0x000fe20007ffe0ff */
[----:B------:R-:W-:Y:S01]  /*31f0*/  FMUL.FTZ R30, R47, c[0x0][0x2ec] ;  /* 0x0000bb002f1e7a20 */ /* 0x000fe20000410000 */
[----:B----4-:R-:W-:Y:S01]  /*3200*/  HMMA.16816.F32 R52, R16, R14, R52 ;  /* 0x0000000e1034723c */ /* 0x010fe20000001834 */
[----:B------:R-:W-:Y:S01]  /*3210*/  FMUL.FTZ R31, R65, c[0x0][0x2ec] ;  /* 0x0000bb00411f7a20 */ /* 0x000fe20000410000 */
[----:B------:R-:W-:Y:S01]  /*3220*/  IADD3 R8, R96, 0x8, RZ ;  /* 0x0000000860087810 */ /* 0x000fe20007ffe0ff */
[----:B------:R-:W-:Y:S01]  /*3230*/  FMUL.FTZ R34, R64, c[0x0][0x2ec] ;  /* 0x0000bb0040227a20 */ /* 0x000fe20000410000 */
[----:B------:R-:W-:Y:S01]  /*3240*/  I2F R49, R44 ;  /* 0x0000002c00317306 */ /* 0x000fe20000201400 */
[----:B------:R-:W-:Y:S01]  /*3250*/  FMUL.FTZ R47, R66, c[0x0][0x2ec] ;  /* 0x0000bb00422f7a20 */ /* 0x000fe20000410000 */
[----:B------:R-:W-:Y:S01]  /*3260*/  IMNMX R96, R8, R7, PT ;  /* 0x0000000708607217 */ /* 0x000fe20003800200 */
[----:B------:R-:W-:-:S02]  /*3270*/  FMUL.FTZ R64, R67, c[0x0][0x2ec] ;  /* 0x0000bb0043407a20 */ /* 0x000fc40000410000 */
[----:B------:R-:W-:Y:S01]  /*3280*/  FMUL.FTZ R65, R60, c[0x0][0x2ec] ;  /* 0x0000bb003c417a20 */ /* 0x000fe20000410000 */
[-C--:B------:R-:W-:Y:S01]  /*3290*/  ISETP.GE.AND P0, PT, R84, R96.reuse, PT ;  /* 0x000000605400720c */ /* 0x080fe20003f06270 */
[----:B------:R-:W-:Y:S01]  /*32a0*/  FMUL.FTZ R61, R61, c[0x0][0x2ec] ;  /* 0x0000bb003d3d7a20 */ /* 0x000fe20000410000 */
[----:B------:R-:W1:Y:S01]  /*32b0*/  MUFU.TANH R34, R34 ;  /* 0x0000002200227308 */ /* 0x000e620000002400 */
[----:B------:R-:W-:Y:S01]  /*32c0*/  FFMA.FTZ R60, R0, R85, R82 ;  /* 0x00000055003c7223 */ /* 0x000fe20000010052 */
[-C--:B------:R-:W-:Y:S01]  /*32d0*/  ISETP.GE.AND P1, PT, R87, R96.reuse, PT ;  /* 0x000000605700720c */ /* 0x080fe20003f26270 */
[----:B------:R-:W-:Y:S01]  /*32e0*/  FMUL.FTZ R25, R62, c[0x0][0x2ec] ;  /* 0x0000bb003e197a20 */ /* 0x000fe20000410000 */
[----:B------:R-:W-:Y:S01]  /*32f0*/  HMMA.16816.F32 R56, R16, R12, R56 ;  /* 0x0000000c1038723c */ /* 0x000fe20000001838 */
[----:B------:R-:W-:Y:S01]  /*3300*/  FMUL.FTZ R26, R63, c[0x0][0x2ec] ;  /* 0x0000bb003f1a7a20 */ /* 0x000fe20000410000 */
[----:B------:R-:W-:Y:S01]  /*3310*/  FSEL R60, R60, -INF , !P5 ;  /* 0xff8000003c3c7808 */ /* 0x000fe20006800000 */
[C---:B------:R-:W-:Y:S01]  /*3320*/  FFMA.FTZ R46, R0.reuse, R69, R76 ;  /* 0x00000045002e7223 */ /* 0x040fe2000001004c */
[----:B------:R-:W2:Y:S01]  /*3330*/  MUFU.TANH R13, R65 ;  /* 0x00000041000d7308 */ /* 0x000ea20000002400 */
[----:B------:R-:W-:Y:S01]  /*3340*/  ISETP.GE.AND P5, PT, R79, R97, PT ;  /* 0x000000614f00720c */ /* 0x000fe20003fa6270 */
[----:B------:R-:W-:Y:S01]  /*3350*/  FFMA.FTZ R8, R0, R69, R98 ;  /* 0x0000004500087223 */ /* 0x000fe20000010062 */
[-C--:B------:R-:W-:Y:S01]  /*3360*/  ISETP.GE.AND P2, PT, R86, R96.reuse, PT ;  /* 0x000000605600720c */ /* 0x080fe20003f46270 */
[----:B------:R-:W-:Y:S01]  /*3370*/  FMUL.FTZ R52, R52, c[0x0][0x2ec] ;  /* 0x0000bb0034347a20 */ /* 0x000fe20000410000 */
[----:B------:R-:W-:Y:S01]  /*3380*/  FSEL R62, R41, -INF , !P5 ;  /* 0xff800000293e7808 */ /* 0x000fe20006800000 */
[----:B------:R-:W-:Y:S01]  /*3390*/  FMUL.FTZ R54, R54, c[0x0][0x2ec] ;  /* 0x0000bb0036367a20 */ /* 0x000fe20000410000 */
[----:B------:R-:W-:Y:S01]  /*33a0*/  ISETP.GE.AND P5, PT, R42, R97, PT ;  /* 0x000000612a00720c */ /* 0x000fe20003fa6270 */
[----:B------:R-:W3:Y:S01]  /*33b0*/  MUFU.TANH R11, R61 ;  /* 0x0000003d000b7308 */ /* 0x000ee20000002400 */
[----:B-1----:R-:W-:Y:S01]  /*33c0*/  FFMA.FTZ R34, R0, R39, R34 ;  /* 0x0000002700227223 */ /* 0x002fe20000010022 */
[----:B------:R-:W-:Y:S01]  /*33d0*/  FSEL R46, R46, -INF , !P3 ;  /* 0xff8000002e2e7808 */ /* 0x000fe20005800000 */
[----:B------:R-:W-:Y:S01]  /*33e0*/  FFMA.FTZ R12, R0, R85, R83 ;  /* 0x00000055000c7223 */ /* 0x000fe20000010053 */
[----:B------:R-:W-:Y:S01]  /*33f0*/  FSEL R8, R8, -INF , !P0 ;  /* 0xff80000008087808 */ /* 0x000fe20004000000 */
[----:B------:R-:W-:Y:S01]  /*3400*/  FMUL.FTZ R55, R55, c[0x0][0x2ec] ;  /* 0x0000bb0037377a20 */ /* 0x000fe20000410000 */
[----:B------:R-:W-:Y:S01]  /*3410*/  FSEL R134, R34, -INF , !P5 ;  /* 0xff80000022867808 */ /* 0x000fe20006800000 */
[C---:B------:R-:W-:Y:S01]  /*3420*/  FFMA.FTZ R36, R0.reuse, R77, R38 ;  /* 0x0000004d00247223 */ /* 0x040fe20000010026 */
[----:B------:R-:W-:Y:S01]  /*3430*/  I2F R7, R45 ;  /* 0x0000002d00077306 */ /* 0x000fe20000201400 */
[----:B--2---:R-:W-:Y:S01]  /*3440*/  FFMA.FTZ R132, R0, R49, R13 ;  /* 0x0000003100847223 */ /* 0x004fe2000001000d */
[-C--:B------:R-:W-:Y:S01]  /*3450*/  ISETP.GE.AND P5, PT, R50, R97.reuse, PT ;  /* 0x000000613200720c */ /* 0x080fe20003fa6270 */
[----:B------:R-:W-:Y:S01]  /*3460*/  FMUL.FTZ R53, R53, c[0x0][0x2ec] ;  /* 0x0000bb0035357a20 */ /* 0x000fe20000410000 */
[----:B------:R-:W-:Y:S01]  /*3470*/  ISETP.GE.AND P3, PT, R78, R97, PT ;  /* 0x000000614e00720c */ /* 0x000fe20003f66270 */
[----:B------:R-:W-:Y:S01]  /*3480*/  FMUL.FTZ R56, R56, c[0x0][0x2ec] ;  /* 0x0000bb0038387a20 */ /* 0x000fe20000410000 */
[-C--:B------:R-:W-:Y:S01]  /*3490*/  ISETP.GE.AND P0, PT, R78, R96.reuse, PT ;  /* 0x000000604e00720c */ /* 0x080fe20003f06270 */
[----:B------:R-:W-:Y:S01]  /*34a0*/  FMUL.FTZ R15, R57, c[0x0][0x2ec] ;  /* 0x0000bb00390f7a20 */ /* 0x000fe20000410000 */
[----:B------:R-:W1:Y:S01]  /*34b0*/  MUFU.TANH R13, R52 ;  /* 0x00000034000d7308 */ /* 0x000e620000002400 */
[----:B------:R-:W-:Y:S01]  /*34c0*/  FMUL.FTZ R17, R58, c[0x0][0x2ec] ;  /* 0x0000bb003a117a20 */ /* 0x000fe20000410000 */
[----:B------:R-:W-:Y:S01]  /*34d0*/  FSEL R12, R12, -INF , !P1 ;  /* 0xff8000000c0c7808 */ /* 0x000fe20004800000 */
[----:B------:R-:W-:Y:S01]  /*34e0*/  FMUL.FTZ R19, R59, c[0x0][0x2ec] ;  /* 0x0000bb003b137a20 */ /* 0x000fe20000410000 */
[----:B------:R-:W-:Y:S01]  /*34f0*/  ISETP.GE.AND P1, PT, R79, R96, PT ;  /* 0x000000604f00720c */ /* 0x000fe20003f26270 */
[----:B---3--:R-:W-:Y:S01]  /*3500*/  FFMA.FTZ R84, R0, R51, R11 ;  /* 0x0000003300547223 */ /* 0x008fe2000001000b */
[----:B------:R-:W-:Y:S01]  /*3510*/  FSEL R10, R10, -INF , !P2 ;  /* 0xff8000000a0a7808 */ /* 0x000fe20005000000 */
[----:B------:R-:W-:Y:S01]  /*3520*/  FFMA.FTZ R24, R0, R73, R43 ;  /* 0x0000004900187223 */ /* 0x000fe2000001002b */
[----:B------:R-:W2:Y:S01]  /*3530*/  MUFU.TANH R75, R75 ;  /* 0x0000004b004b7308 */ /* 0x000ea20000002400 */
[----:B------:R-:W-:-:S02]  /*3540*/  FSEL R40, R40, -INF , !P3 ;  /* 0xff80000028287808 */ /* 0x000fc40005800000 */
[----:B------:R-:W-:Y:S02]  /*3550*/  FSEL R84, R84, -INF , !P5 ;  /* 0xff80000054547808 */ /* 0x000fe40006800000 */
[----:B------:R-:W-:Y:S02]  /*3560*/  FSEL R36, R36, -INF , !P0 ;  /* 0xff80000024247808 */ /* 0x000fe40004000000 */
[----:B------:R-:W-:Y:S01]  /*3570*/  ISETP.GE.AND P5, PT, R45, R97, PT ;  /* 0x000000612d00720c */ /* 0x000fe20003fa6270 */
[----:B------:R-:W3:Y:S01]  /*3580*/  MUFU.TANH R32, R32 ;  /* 0x0000002000207308 */ /* 0x000ee20000002400 */
[----:B-1----:R-:W-:Y:S01]  /*3590*/  FFMA.FTZ R13, R0, R7, R13 ;  /* 0x00000007000d7223 */ /* 0x002fe2000001000d */
[-C--:B------:R-:W-:Y:S02]  /*35a0*/  ISETP.GE.AND P2, PT, R80, R96.reuse, PT ;  /* 0x000000605000720c */ /* 0x080fe40003f46270 */
[C---:B------:R-:W-:Y:S02]  /*35b0*/  ISETP.GE.AND P3, PT, R74.reuse, R97, PT ;  /* 0x000000614a00720c */ /* 0x040fe40003f66270 */
[----:B------:R-:W-:-:S02]  /*35c0*/  ISETP.GE.AND P0, PT, R74, R96, PT ;  /* 0x000000604a00720c */ /* 0x000fc40003f06270 */
[----:B------:R-:W1:Y:S01]  /*35d0*/  MUFU.TANH R33, R33 ;  /* 0x0000002100217308 */ /* 0x000e620000002400 */
[----:B--2---:R-:W-:Y:S01]  /*35e0*/  FFMA.FTZ R75, R0, R81, R75 ;  /* 0x00000051004b7223 */ /* 0x004fe2000001004b */
[----:B------:R-:W-:Y:S02]  /*35f0*/  FSEL R24, R24, -INF , !P1 ;  /* 0xff80000018187808 */ /* 0x000fe40004800000 */
[----:B------:R-:W-:Y:S02]  /*3600*/  ISETP.GE.AND P1, PT, R42, R96, PT ;  /* 0x000000602a00720c */ /* 0x000fe40003f26270 */
[----:B------:R-:W-:Y:S02]  /*3610*/  FSEL R103, R13, -INF , !P5 ;  /* 0xff8000000d677808 */ /* 0x000fe40006800000 */
[----:B------:R-:W2:Y:S01]  /*3620*/  MUFU.TANH R30, R30 ;  /* 0x0000001e001e7308 */ /* 0x000ea20000002400 */
[----:B---3--:R-:W-:Y:S01]  /*3630*/  FFMA.FTZ R18, R0, R37, R32 ;  /* 0x0000002500127223 */ /* 0x008fe20000010020 */
[----:B------:R-:W-:-:S02]  /*3640*/  FSEL R16, R75, -INF , !P4 ;  /* 0xff8000004b107808 */ /* 0x000fc40006000000 */
[----:B------:R-:W-:Y:S02]  /*3650*/  ISETP.GE.AND P5, PT, R92, 0x2, PT ;  /* 0x000000025c00780c */ /* 0x000fe40003fa6270 */
[----:B------:R-:W-:Y:S02]  /*3660*/  FSEL R18, R18, -INF , !P3 ;  /* 0xff80000012127808 */ /* 0x000fe40005800000 */
[----:B------:R-:W3:Y:S01]  /*3670*/  MUFU.TANH R47, R47 ;  /* 0x0000002f002f7308 */ /* 0x000ee20000002400 */
[----:B-1----:R-:W-:Y:S01]  /*3680*/  FFMA.FTZ R33, R0, R81, R33 ;  /* 0x0000005100217223 */ /* 0x002fe20000010021 */
[-C--:B------:R-:W-:Y:S02]  /*3690*/  ISETP.GE.AND P4, PT, R28, R97.reuse, PT ;  /* 0x000000611c00720c */ /* 0x080fe40003f86270 */
[----:B------:R-:W-:Y:S02]  /*36a0*/  ISETP.GE.AND P3, PT, R44, R97, PT ;  /* 0x000000612c00720c */ /* 0x000fe40003f66270 */
[----:B------:R-:W-:-:S02]  /*36b0*/  FSEL R38, R33, -INF , !P2 ;  /* 0xff80000021267808 */ /* 0x000fc40005000000 */
[----:B------:R-:W1:Y:S01]  /*36c0*/  MUFU.TANH R31, R31 ;  /* 0x0000001f001f7308 */ /* 0x000e620000002400 */
[----:B--2---:R-:W-:Y:S01]  /*36d0*/  FFMA.FTZ R14, R0, R37, R30 ;  /* 0x00000025000e7223 */ /* 0x004fe2000001001e */
[-C--:B------:R-:W-:Y:S02]  /*36e0*/  ISETP.GE.AND P2, PT, R28, R96.reuse, PT ;  /* 0x000000601c00720c */ /* 0x080fe40003f46270 */
[----:B------:R-:W-:Y:S02]  /*36f0*/  FSEL R132, R132, -INF , !P3 ;  /* 0xff80000084847808 */ /* 0x000fe40005800000 */
[----:B------:R-:W-:Y:S02]  /*3700*/  FSEL R14, R14, -INF , !P0 ;  /* 0xff8000000e0e7808 */ /* 0x000fe40004000000 */
[----:B------:R-:W2:Y:S01]  /*3710*/  MUFU.TANH R64, R64 ;  /* 0x0000004000407308 */ /* 0x000ea20000002400 */
[----:B---3--:R-:W-:Y:S01]  /*3720*/  FFMA.FTZ R47, R0, R39, R47 ;  /* 0x00000027002f7223 */ /* 0x008fe2000001002f */
[----:B------:R-:W-:-:S02]  /*3730*/  ISETP.GE.AND P0, PT, R44, R96, PT ;  /* 0x000000602c00720c */ /* 0x000fc40003f06270 */
[----:B------:R-:W-:Y:S02]  /*3740*/  ISETP.GE.AND P3, PT, R22, R97, PT ;  /* 0x000000611600720c */ /* 0x000fe40003f66270 */
[----:B------:R-:W-:Y:S02]  /*3750*/  FSEL R130, R47, -INF , !P1 ;  /* 0xff8000002f827808 */ /* 0x000fe40004800000 */
[----:B------:R-:W3:Y:S01]  /*3760*/  MUFU.TANH R25, R25 ;  /* 0x0000001900197308 */ /* 0x000ee20000002400 */
[----:B-1----:R-:W-:Y:S01]  /*3770*/  FFMA.FTZ R31, R0, R29, R31 ;  /* 0x0000001d001f7223 */ /* 0x002fe2000001001f */
[----:B------:R-:W-:-:S04]  /*3780*/  ISETP.GE.AND P1, PT, R50, R96, PT ;  /* 0x000000603200720c */ /* 0x000fc80003f26270 */
[----:B------:R-:W-:Y:S02]  /*3790*/  FSEL R86, R31, -INF , !P4 ;  /* 0xff8000001f567808 */ /* 0x000fe40006000000 */
[----:B------:R-:W1:Y:S01]  /*37a0*/  MUFU.TANH R26, R26 ;  /* 0x0000001a001a7308 */ /* 0x000e620000002400 */
[----:B--2---:R-:W-:Y:S01]  /*37b0*/  FFMA.FTZ R34, R0, R29, R64 ;  /* 0x0000001d00227223 */ /* 0x004fe20000010040 */
[----:B------:R-:W-:-:S04]  /*37c0*/  ISETP.GE.AND P4, PT, R20, R97, PT ;  /* 0x000000611400720c */ /* 0x000fc80003f86270 */
[----:B------:R-:W-:Y:S02]  /*37d0*/  FSEL R34, R34, -INF , !P2 ;  /* 0xff80000022227808 */ /* 0x000fe40005000000 */
[----:B------:R-:W-:Y:S01]  /*37e0*/  I2F R21, R20 ;  /* 0x0000001400157306 */ /* 0x000fe20000201400 */
[----:B---3--:R-:W-:Y:S01]  /*37f0*/  FFMA.FTZ R25, R0, R49, R25 ;  /* 0x0000003100197223 */ /* 0x008fe20000010019 */
[----:B------:R-:W-:-:S04]  /*3800*/  ISETP.GE.AND P2, PT, R20, R96, PT ;  /* 0x000000601400720c */ /* 0x000fc80003f46270 */
[----:B------:R-:W-:Y:S02]  /*3810*/  FSEL R102, R25, -INF , !P0 ;  /* 0xff80000019667808 */ /* 0x000fe40004000000 */
[----:B------:R-:W-:Y:S01]  /*3820*/  I2F R23, R22 ;  /* 0x0000001600177306 */ /* 0x000fe20000201400 */
[----:B-1----:R-:W-:Y:S01]  /*3830*/  FFMA.FTZ R26, R0, R51, R26 ;  /* 0x00000033001a7223 */ /* 0x002fe2000001001a */
        /* <DEDUP_REMOVED lines=20> */
[----:B------:R-:W1:Y:S01]  /*3980*/  MUFU.TANH R72, R72 ;  /* 0x0000004800487308 */ /* 0x000e620000002400 */
[----:B--2---:R-:W-:Y:S01]  /*3990*/  FFMA.FTZ R26, R0, R7, R54 ;  /* 0x00000007001a7223 */ /* 0x004fe20000010036 */
[----:B------:R-:W-:Y:S01]  /*39a0*/  BAR.SYNC.DEFER_BLOCKING 0x0 ;  /* 0x0000000000007b1d */ /* 0x000fe20000010000 */
[----:B------:R-:W-:-:S03]  /*39b0*/  ISETP.GE.AND P0, PT, R35, R96, PT ;  /* 0x000000602300720c */ /* 0x000fc60003f06270 */
[----:B------:R-:W-:Y:S02]  /*39c0*/  FSEL R26, R26, -INF , !P1 ;  /* 0xff8000001a1a7808 */ /* 0x000fe40004800000 */
[----:B------:R-:W-:Y:S01]  /*39d0*/  I2F R9, R35 ;  /* 0x0000002300097306 */ /* 0x000fe20000201400 */
[----:B---3--:R-:W-:-:S07]  /*39e0*/  FFMA.FTZ R70, R0, R3, R70 ;  /* 0x0000000300467223 */ /* 0x008fce0000010046 */
[----:B------:R-:W2:Y:S01]  /*39f0*/  MUFU.TANH R11, R53 ;  /* 0x00000035000b7308 */ /* 0x000ea20000002400 */
[----:B-1----:R-:W-:-:S05]  /*3a00*/  FFMA.FTZ R7, R0, R3, R72 ;  /* 0x0000000300077223 */ /* 0x002fca0000010048 */
[----:B------:R-:W-:Y:S02]  /*3a10*/  FSEL R7, R7, -INF , !P2 ;  /* 0xff80000007077808 */ /* 0x000fe40005000000 */
[----:B------:R-:W1:Y:S01]  /*3a20*/  MUFU.TANH R55, R55 ;  /* 0x0000003700377308 */ /* 0x000e620000002400 */
[----:B--2---:R-:W-:Y:S01]  /*3a30*/  FFMA.FTZ R101, R0, R9, R11 ;  /* 0x0000000900657223 */ /* 0x004fe2000001000b */
[----:B------:R-:W-:-:S04]  /*3a40*/  FSEL R11, R70, -INF , !P4 ;  /* 0xff800000460b7808 */ /* 0x000fc80006000000 */
[----:B------:R-:W-:Y:S01]  /*3a50*/  FSEL R101, R101, -INF , !P3 ;  /* 0xff80000065657808 */ /* 0x000fe20005800000 */
[----:B-1----:R-:W-:-:S05]  /*3a60*/  FFMA.FTZ R25, R0, R9, R55 ;  /* 0x0000000900197223 */ /* 0x002fca0000010037 */
        /* <DEDUP_REMOVED lines=60> */
.L_x_4962:
[----:B------:R-:W-:-:S04]  /*3e30*/  LEA R2, -R6, RZ, 0x6 ;  /* 0x000000ff06027211 */ /* 0x000fc800078e31ff */
[----:B------:R-:W-:Y:S02]  /*3e40*/  SHF.R.S32.HI R6, RZ, 0x1f, R2 ;  /* 0x0000001fff067819 */ /* 0x000fe40000011402 */
.L_x_4963:
        /* <DEDUP_REMOVED lines=59> */
.L_x_4965:
[----:B------:R-:W-:Y:S05]  /*4200*/  BSYNC B0 ;  /* 0x0000000000007941 */ /* 0x000fea0003800000 */
.L_x_4964:
[----:B------:R-:W0:Y:S01]  /*4210*/  LDGDEPBAR ;  /* 0x00000000000079af */ /* 0x000e220000000000 */
[----:B------:R-:W-:Y:S02]  /*4220*/  MOV R94, R20 ;  /* 0x00000014005e7202 */ /* 0x000fe40000000f00 */
[----:B------:R-:W-:Y:S02]  /*4230*/  MOV R95, R9 ;  /* 0x00000009005f7202 */ /* 0x000fe40000000f00 */
.L_x_4961:
        /* <DEDUP_REMOVED lines=23> */
[----:B------:R-:W-:Y:S02]  /*43b0*/  SHF.L.U32 R110, R5, 0x1, RZ ;  /* 0x00000001056e7819 */ /* 0x000fe400000006ff */
[----:B------:R-:W-:Y:S02]  /*43c0*/  FMNMX.FTZ R2, R100, R9, !PT ;  /* 0x0000000964027209 */ /* 0x000fe40007810000 */
[----:B------:R-:W-:Y:S01]  /*43d0*/  LEA R108, R4, R110, 0x1 ;  /* 0x0000006e046c7211 */ /* 0x000fe200078e08ff */
[----:B------:R-:W-:Y:S01]  /*43e0*/  LDSM.16.MT88.4 R76, [R110+0x6000] ;  /* 0x006000006e4c783b */ /* 0x000fe20000004200 */
[----:B------:R-:W-:-:S03]  /*43f0*/  FMNMX.FTZ R2, R103, R2, !PT ;  /* 0x0000000267027209 */ /* 0x000fc60007810000 */
[----:B------:R-:W-:Y:S01]  /*4400*/  LDSM.16.MT88.4 R68, [R108+0x6000] ;  /* 0x006000006c44783b */ /* 0x000fe20000004200 */
[----:B------:R-:W-:Y:S02]  /*4410*/  FMNMX.FTZ R13, R101, R2, !PT ;  /* 0x00000002650d7209 */ /* 0x000fe40007810000 */
[----:B------:R-:W-:Y:S01]  /*4420*/  FMNMX.FTZ R2, R28, R3, !PT ;  /* 0x000000031c027209 */ /* 0x000fe20007810000 */
[----:B------:R-:W-:Y:S03]  /*4430*/  LDSM.16.MT88.4 R52, [R108+0x7000] ;  /* 0x007000006c34783b */ /* 0x000fe60000004200 */
[----:B------:R-:W-:Y:S01]  /*4440*/  FMNMX.FTZ R9, R27, R2, !PT ;  /* 0x000000021b097209 */ /* 0x000fe20007810000 */
[----:B------:R-:W2:Y:S03]  /*4450*/  SHFL.BFLY PT, R20, R13, 0x2, 0x1f ;  /* 0x0c401f000d147f89 */ /* 0x000ea600000e0000 */
[----:B------:R-:W-:-:S04]  /*4460*/  FMNMX.FTZ R6, R26, R9, !PT ;  /* 0x000000091a067209 */ /* 0x000fc80007810000 */
[----:B------:R-:W-:-:S05]  /*4470*/  FMNMX.FTZ R6, R25, R6, !PT ;  /* 0x0000000619067209 */ /* 0x000fca0007810000 */
[----:B------:R-:W3:Y:S01]  /*4480*/  SHFL.BFLY PT, R9, R6, 0x2, 0x1f ;  /* 0x0c401f0006097f89 */ /* 0x000ee200000e0000 */
[----:B--2---:R-:W-:-:S05]  /*4490*/  FMNMX.FTZ R20, R13, R20, !PT ;  /* 0x000000140d147209 */ /* 0x004fca0007810000 */
[----:B------:R-:W2:Y:S01]  /*44a0*/  SHFL.BFLY PT, R3, R20, 0x1, 0x1f ;  /* 0x0c201f0014037f89 */ /* 0x000ea200000e0000 */
[----:B---3--:R-:W-:-:S05]  /*44b0*/  FMNMX.FTZ R9, R6, R9, !PT ;  /* 0x0000000906097209 */ /* 0x008fca0007810000 */
[----:B------:R-:W3:Y:S01]  /*44c0*/  SHFL.BFLY PT, R2, R9, 0x1, 0x1f ;  /* 0x0c201f0009027f89 */ /* 0x000ee200000e0000 */
[----:B--2---:R-:W-:-:S04]  /*44d0*/  FMNMX.FTZ R3, R20, R3, !PT ;  /* 0x0000000314037209 */ /* 0x004fc80007810000 */
[C---:B------:R-:W-:Y:S01]  /*44e0*/  FSETP.NEU.FTZ.AND P0, PT, R3.reuse, -INF , PT ;  /* 0xff8000000300780b */ /* 0x040fe20003f1d000 */
[----:B------:R-:W-:-:S05]  /*44f0*/  FMUL.FTZ R105, R3, c[0x0][0x23c] ;  /* 0x00008f0003697a20 */ /* 0x000fca0000410000 */
[----:B------:R-:W-:Y:S02]  /*4500*/  FSEL R105, R105, RZ, P0 ;  /* 0x000000ff69697208 */ /* 0x000fe40000000000 */
[----:B---3--:R-:W-:-:S03]  /*4510*/  FMNMX.FTZ R2, R9, R2, !PT ;  /* 0x0000000209027209 */ /* 0x008fc60007810000 */
        /* <DEDUP_REMOVED lines=8> */
[----:B-1----:R-:W-:-:S02]  /*45a0*/  FFMA.FTZ R31, R40, c[0x0][0x23c], -R105 ;  /* 0x00008f00281f7a23 */ /* 0x002fc40000010869 */
[--C-:B------:R-:W-:Y:S01]  /*45b0*/  FFMA.FTZ R35, R7, c[0x0][0x23c], -R29.reuse ;  /* 0x00008f0007237a23 */ /* 0x100fe2000001081d */
[----:B------:R-:W1:Y:S01]  /*45c0*/  LDSM.16.MT88.4 R40, [R110+0x8000] ;  /* 0x008000006e28783b */ /* 0x000e620000004200 */
[--C-:B------:R-:W-:Y:S02]  /*45d0*/  FFMA.FTZ R136, R8, c[0x0][0x23c], -R29.reuse ;  /* 0x00008f0008887a23 */ /* 0x100fe4000001081d */
[--C-:B------:R-:W-:Y:S01]  /*45e0*/  FFMA.FTZ R107, R12, c[0x0][0x23c], -R29.reuse ;  /* 0x00008f000c6b7a23 */ /* 0x100fe2000001081d */
[----:B------:R-:W2:Y:S01]  /*45f0*/  MUFU.EX2 R87, R87 ;  /* 0x0000005700577308 */ /* 0x000ea20000000800 */
[----:B------:R-:W-:Y:S02]  /*4600*/  FFMA.FTZ R106, R10, c[0x0][0x23c], -R29 ;  /* 0x00008f000a6a7a23 */ /* 0x000fe4000001081d */
[----:B------:R-:W-:Y:S01]  /*4610*/  LDSM.16.MT88.4 R8, [R108+0x6400] ;  /* 0x006400006c08783b */ /* 0x000fe20000004200 */
[--C-:B------:R-:W-:Y:S02]  /*4620*/  FFMA.FTZ R30, R62, c[0x0][0x23c], -R105.reuse ;  /* 0x00008f003e1e7a23 */ /* 0x100fe40000010869 */
[--C-:B------:R-:W-:Y:S01]  /*4630*/  FFMA.FTZ R22, R16, c[0x0][0x23c], -R105.reuse ;  /* 0x00008f0010167a23 */ /* 0x100fe20000010869 */
[----:B------:R-:W3:Y:S01]  /*4640*/  LDSM.16.MT88.4 R60, [R110+0x7000] ;  /* 0x007000006e3c783b */ /* 0x000ee20000004200 */
[----:B------:R-:W-:Y:S01]  /*4650*/  MUFU.EX2 R131, R131 ;  /* 0x0000008300837308 */ /* 0x000fe20000000800 */
[----:B------:R-:W-:-:S02]  /*4660*/  FFMA.FTZ R21, R18, c[0x0][0x23c], -R105 ;  /* 0x00008f0012157a23 */ /* 0x000fc40000010869 */
[--C-:B------:R-:W-:Y:S01]  /*4670*/  FFMA.FTZ R33, R36, c[0x0][0x23c], -R29.reuse ;  /* 0x00008f0024217a23 */ /* 0x100fe2000001081d */
[----:B------:R-:W4:Y:S01]  /*4680*/  LDSM.16.MT88.4 R16, [R110+0x6400] ;  /* 0x006400006e10783b */ /* 0x000f220000004200 */
[--C-:B------:R-:W-:Y:S02]  /*4690*/  FFMA.FTZ R24, R24, c[0x0][0x23c], -R29.reuse ;  /* 0x00008f0018187a23 */ /* 0x100fe4000001081d */
[--C-:B------:R-:W-:Y:S01]  /*46a0*/  FFMA.FTZ R23, R38, c[0x0][0x23c], -R29.reuse ;  /* 0x00008f0026177a23 */ /* 0x100fe2000001081d */
[----:B------:R-:W5:Y:S01]  /*46b0*/  MUFU.EX2 R104, R104 ;  /* 0x0000006800687308 */ /* 0x000f620000000800 */
[----:B--2---:R-:W-:Y:S01]  /*46c0*/  F2FP.PACK_AB R48, R87, R140 ;  /* 0x0000008c5730723e */ /* 0x004fe200000000ff */
[----:B------:R-:W-:Y:S02]  /*46d0*/  FFMA.FTZ R20, R14, c[0x0][0x23c], -R29 ;  /* 0x00008f000e147a23 */ /* 0x000fe4000001081d */
[----:B------:R-:W2:Y:S01]  /*46e0*/  LDSM.16.MT88.4 R12, [R110+0x7400] ;  /* 0x007400006e0c783b */ /* 0x000ea20000004200 */
[----:B------:R-:W-:-:S02]  /*46f0*/  FFMA.FTZ R99, R134, c[0x0][0x23c], -R105 ;  /* 0x00008f0086637a23 */ /* 0x000fc40000010869 */
[--C-:B------:R-:W-:Y:S01]  /*4700*/  FFMA.FTZ R86, R86, c[0x0][0x23c], -R105.reuse ;  /* 0x00008f0056567a23 */ /* 0x100fe20000010869 */
[----:B------:R-:W-:Y:S01]  /*4710*/  MUFU.EX2 R35, R35 ;  /* 0x0000002300237308 */ /* 0x000fe20000000800 */
[--C-:B------:R-:W-:Y:S01]  /*4720*/  FFMA.FTZ R85, R132, c[0x0][0x23c], -R105.reuse ;  /* 0x00008f0084557a23 */ /* 0x100fe20000010869 */
[----:B------:R-:W-:Y:S01]  /*4730*/  LEA R132, P0, R94, c[0x0][0x168], 0x1 ;  /* 0x00005a005e847a11 */ /* 0x000fe200078008ff */
[----:B------:R-:W-:Y:S02]  /*4740*/  FFMA.FTZ R84, R84, c[0x0][0x23c], -R105 ;  /* 0x00008f0054547a23 */ /* 0x000fe40000010869 */
[----:B------:R-:W-:Y:S01]  /*4750*/  FFMA.FTZ R34, R34, c[0x0][0x23c], -R29 ;  /* 0x00008f0022227a23 */ /* 0x000fe2000001081d */
[----:B------:R-:W-:Y:S01]  /*4760*/  LEA.HI.X R133, R94, c[0x0][0x16c], R95, 0x1, P0 ;  /* 0x00005b005e857a11 */ /* 0x000fe200000f0c5f */
[--C-:B------:R-:W-:Y:S01]  /*4770*/  FFMA.FTZ R32, R32, c[0x0][0x23c], -R29.reuse ;  /* 0x00008f0020207a23 */ /* 0x100fe2000001081d */
[----:B------:R-:W1:Y:S01]  /*4780*/  MUFU.EX2 R136, R136 ;  /* 0x0000008800887308 */ /* 0x000e620000000800 */
[----:B-----5:R-:W-:Y:S01]  /*4790*/  F2FP.PACK_AB R50, R104, R131 ;  /* 0x000000836832723e */ /* 0x020fe200000000ff */
[----:B------:R-:W-:-:S02]  /*47a0*/  FFMA.FTZ R130, R130, c[0x0][0x23c], -R29 ;  /* 0x00008f0082827a23 */ /* 0x000fc4000001081d */
[----:B------:R-:W-:Y:S02]  /*47b0*/  FADD.FTZ R140, R140, R87 ;  /* 0x000000578c8c7221 */ /* 0x000fe40000010000 */
[--C-:B------:R-:W-:Y:S02]  /*47c0*/  FFMA.FTZ R98, R98, c[0x0][0x23c], -R105.reuse ;  /* 0x00008f0062627a23 */ /* 0x100fe40000010869 */
[----:B------:R-:W-:Y:S01]  /*47d0*/  MUFU.EX2 R107, R107 ;  /* 0x0000006b006b7308 */ /* 0x000fe20000000800 */
[----:B------:R-:W-:Y:S02]  /*47e0*/  FFMA.FTZ R101, R101, c[0x0][0x23c], -R105 ;  /* 0x00008f0065657a23 */ /* 0x000fe40000010869 */
[--C-:B------:R-:W-:Y:S02]  /*47f0*/  FFMA.FTZ R28, R28, c[0x0][0x23c], -R29.reuse ;  /* 0x00008f001c1c7a23 */ /* 0x100fe4000001081d */
[----:B------:R-:W-:Y:S02]  /*4800*/  FFMA.FTZ R27, R27, c[0x0][0x23c], -R29 ;  /* 0x00008f001b1b7a23 */ /* 0x000fe4000001081d */
[----:B------:R-:W-:Y:S01]  /*4810*/  FFMA.FTZ R100, R100, c[0x0][0x23c], -R105 ;  /* 0x00008f0064647a23 */ /* 0x000fe20000010869 */
[----:B------:R-:W5:Y:S01]  /*4820*/  MUFU.EX2 R106, R106 ;  /* 0x0000006a006a7308 */ /* 0x000f620000000800 */
[----:B-1----:R-:W-:Y:S01]  /*4830*/  F2FP.PACK_AB R49, R136, R35 ;  /* 0x000000238831723e */ /* 0x002fe200000000ff */
[----:B------:R-:W-:-:S02]  /*4840*/  FADD.FTZ R136, R35, R136 ;  /* 0x0000008823887221 */ /* 0x000fc40000010000 */
[----:B------:R-:W-:Y:S02]  /*4850*/  FFMA.FTZ R35, R102, c[0x0][0x23c], -R29 ;  /* 0x00008f0066237a23 */ /* 0x000fe4000001081d */
[----:B------:R-:W-:Y:S02]  /*4860*/  FFMA.FTZ R103, R103, c[0x0][0x23c], -R105 ;  /* 0x00008f0067677a23 */ /* 0x000fe40000010869 */
[----:B------:R-:W-:Y:S01]  /*4870*/  MUFU.EX2 R31, R31 ;  /* 0x0000001f001f7308 */ /* 0x000fe20000000800 */
[----:B------:R-:W-:Y:S02]  /*4880*/  FFMA.FTZ R26, R26, c[0x0][0x23c], -R29 ;  /* 0x00008f001a1a7a23 */ /* 0x000fe4000001081d */
[----:B------:R-:W-:-:S04]  /*4890*/  FADD.FTZ R131, R131, R140 ;  /* 0x0000008c83837221 */ /* 0x000fc80000010000 */
[----:B------:R-:W-:Y:S01]  /*48a0*/  FADD.FTZ R104, R104, R131 ;  /* 0x0000008368687221 */ /* 0x000fe20000010000 */
[C---:B-----5:R-:W-:Y:S01]  /*48b0*/  F2FP.PACK_AB R51, R106.reuse, R107 ;  /* 0x0000006b6a33723e */ /* 0x060fe200000000ff */
[----:B------:R-:W1:Y:S01]  /*48c0*/  MUFU.EX2 R30, R30 ;  /* 0x0000001e001e7308 */ /* 0x000e620000000800 */
[----:B------:R-:W-:Y:S02]  /*48d0*/  FADD.FTZ R107, R107, R136 ;  /* 0x000000886b6b7221 */ /* 0x000fe40000010000 */
[----:B------:R-:W-:Y:S02]  /*48e0*/  FFMA.FTZ R136, R25, c[0x0][0x23c], -R29 ;  /* 0x00008f0019887a23 */ /* 0x000fe4000001081d */
[----:B------:R-:W-:Y:S01]  /*48f0*/  FADD.FTZ R106, R106, R107 ;  /* 0x0000006b6a6a7221 */ /* 0x000fe20000010000 */
[C---:B------:R-:W-:Y:S02]  /*4900*/  HMMA.16816.F32 R72, R48.reuse, R68, RZ ;  /* 0x000000443048723c */ /* 0x040fe400000018ff */
[----:B------:R-:W-:Y:S06]  /*4910*/  MUFU.EX2 R22, R22 ;  /* 0x0000001600167308 */ /* 0x000fec0000000800 */
[----:B------:R-:W-:Y:S02]  /*4920*/  HMMA.16816.F32 R68, R48, R70, RZ ;  /* 0x000000463044723c */ /* 0x000fe400000018ff */
[----:B------:R-:W5:Y:S01]  /*4930*/  MUFU.EX2 R21, R21 ;  /* 0x0000001500157308 */ /* 0x000f620000000800 */
[----:B-1----:R-:W-:-:S05]  /*4940*/  F2FP.PACK_AB R4, R30, R31 ;  /* 0x0000001f1e04723e */ /* 0x002fca00000000ff */
[C---:B------:R-:W-:Y:S02]  /*4950*/  HMMA.16816.F32 R56, R48.reuse, R52, RZ ;  /* 0x000000343038723c */ /* 0x040fe400000018ff */
[----:B------:R-:W-:Y:S06]  /*4960*/  MUFU.EX2 R33, R33 ;  /* 0x0000002100217308 */ /* 0x000fec0000000800 */
[----:B------:R-:W-:Y:S02]  /*4970*/  HMMA.16816.F32 R52, R48, R54, RZ ;  /* 0x000000363034723c */ /* 0x000fe400000018ff */
[----:B------:R-:W1:Y:S01]  /*4980*/  MUFU.EX2 R24, R24 ;  /* 0x0000001800187308 */ /* 0x000e620000000800 */
[----:B-----5:R-:W-:-:S05]  /*4990*/  F2FP.PACK_AB R6, R21, R22 ;  /* 0x000000161506723e */ /* 0x020fca00000000ff */
        /* <DEDUP_REMOVED lines=9> */
[----:B---3--:R-:W-:Y:S01]  /*4a30*/  HMMA.16816.F32 R64, R48, R60, RZ ;  /* 0x0000003c3040723c */ /* 0x008fe200000018ff */
[----:B-----5:R-:W-:Y:S01]  /*4a40*/  F2FP.PACK_AB R7, R20, R23 ;  /* 0x000000171407723e */ /* 0x020fe200000000ff */
        /* <DEDUP_REMOVED lines=20> */
[----:B------:R-:W-:Y:S01]  /*4b90*/  LDSM.16.MT88.4 R12, [R108+0x6c00] ;  /* 0x006c00006c0c783b */ /* 0x000fe20000004200 */
[----:B------:R-:W2:Y:S06]  /*4ba0*/  MUFU.EX2 R105, R100 ;  /* 0x0000006400697308 */ /* 0x000eac0000000800 */
[C---:B---3--:R-:W-:Y:S02]  /*4bb0*/  HMMA.16816.F32 R56, R4.reuse, R8, R56 ;  /* 0x000000080438723c */ /* 0x048fe40000001838 */
[----:B------:R-:W-:Y:S06]  /*4bc0*/  MUFU.EX2 R102, R103 ;  /* 0x0000006700667308 */ /* 0x000fec0000000800 */
[C---:B------:R-:W-:Y:S01]  /*4bd0*/  HMMA.16816.F32 R52, R4.reuse, R10, R52 ;  /* 0x0000000a0434723c */ /* 0x040fe20000001834 */
[----:B------:R-:W3:Y:S01]  /*4be0*/  LDSM.16.MT88.4 R8, [R110+0x8400] ;  /* 0x008400006e08783b */ /* 0x000ee20000004200 */
[----:B------:R-:W1:Y:S08]  /*4bf0*/  MUFU.EX2 R101, R101 ;  /* 0x0000006500657308 */ /* 0x000e700000000800 */
[----:B------:R-:W-:Y:S08]  /*4c00*/  MUFU.EX2 R28, R28 ;  /* 0x0000001c001c7308 */ /* 0x000ff00000000800 */
[----:B------:R-:W-:Y:S08]  /*4c10*/  MUFU.EX2 R27, R27 ;  /* 0x0000001b001b7308 */ /* 0x000ff00000000800 */
[----:B------:R-:W-:Y:S08]  /*4c20*/  MUFU.EX2 R25, R26 ;  /* 0x0000001a00197308 */ /* 0x000ff00000000800 */
[----:B------:R-:W1:Y:S01]  /*4c30*/  MUFU.EX2 R136, R136 ;  /* 0x0000008800887308 */ /* 0x000e620000000800 */
[C---:B---3--:R-:W-:Y:S08]  /*4c40*/  HMMA.16816.F32 R36, R4.reuse, R8, R36 ;  /* 0x000000080424723c */ /* 0x048ff00000001824 */
[----:B------:R-:W-:Y:S01]  /*4c50*/  HMMA.16816.F32 R40, R4, R10, R40 ;  /* 0x0000000a0428723c */ /* 0x000fe20000001828 */
[----:B------:R-:W3:Y:S07]  /*4c60*/  LDSM.16.MT88.4 R8, [R108+0x8000] ;  /* 0x008000006c08783b */ /* 0x000eee0000004200 */
[C---:B---3--:R-:W-:Y:S08]  /*4c70*/  HMMA.16816.F32 R44, R48.reuse, R8, RZ ;  /* 0x00000008302c723c */ /* 0x048ff000000018ff */
[----:B------:R-:W-:Y:S01]  /*4c80*/  HMMA.16816.F32 R48, R48, R10, RZ ;  /* 0x0000000a3030723c */ /* 0x000fe200000018ff */
[----:B------:R-:W3:Y:S11]  /*4c90*/  LDSM.16.MT88.4 R8, [R108+0x8400] ;  /* 0x008400006c08783b */ /* 0x000ef60000004200 */
[----:B------:R-:W-:Y:S04]  /*4ca0*/  @!UPT UIADD3 URZ, URZ, URZ, URZ ;  /* 0x0000003f3f3ff290 */ /* 0x000fe8000fffe03f */
[C---:B---3--:R-:W-:Y:S08]  /*4cb0*/  HMMA.16816.F32 R44, R4.reuse, R8, R44 ;  /* 0x00000008042c723c */ /* 0x048ff0000000182c */
[----:B------:R-:W-:Y:S01]  /*4cc0*/  HMMA.16816.F32 R48, R4, R10, R48 ;  /* 0x0000000a0430723c */ /* 0x000fe20000001830 */
[----:B------:R-:W3:Y:S06]  /*4cd0*/  LDSM.16.MT88.4 R8, [R110+0x6800] ;  /* 0x006800006e08783b */ /* 0x000eec0000004200 */
[----:B-1----:R-:W-:-:S02]  /*4ce0*/  F2FP.PACK_AB R4, R86, R99 ;  /* 0x000000635604723e */ /* 0x002fc400000000ff */
[----:B-----5:R-:W-:Y:S01]  /*4cf0*/  F2FP.PACK_AB R5, R34, R87 ;  /* 0x000000572205723e */ /* 0x020fe200000000ff */
[----:B------:R-:W-:Y:S01]  /*4d00*/  FADD.FTZ R87, R87, R20 ;  /* 0x0000001457577221 */ /* 0x000fe20000010000 */
[----:B------:R-:W-:Y:S02]  /*4d10*/  F2FP.PACK_AB R6, R84, R85 ;  /* 0x000000555406723e */ /* 0x000fe400000000ff */
[----:B----4-:R-:W-:Y:S01]  /*4d20*/  F2FP.PACK_AB R7, R32, R35 ;  /* 0x000000232007723e */ /* 0x010fe200000000ff */
[----:B------:R-:W-:-:S04]  /*4d30*/  FADD.FTZ R34, R34, R87 ;  /* 0x0000005722227221 */ /* 0x000fc80000010000 */
[----:B------:R-:W-:-:S04]  /*4d40*/  FADD.FTZ R35, R35, R34 ;  /* 0x0000002223237221 */ /* 0x000fc80000010000 */
[----:B------:R-:W-:Y:S01]  /*4d50*/  FADD.FTZ R35, R32, R35 ;  /* 0x0000002320237221 */ /* 0x000fe20000010000 */
        /* <DEDUP_REMOVED lines=19> */
[----:B--2---:R-:W-:-:S02]  /*4e90*/  F2FP.PACK_AB R4, R105, R98 ;  /* 0x000000626904723e */ /* 0x004fc400000000ff */
        /* <DEDUP_REMOVED lines=95> */
.L_x_4967:
[----:B------:R-:W-:-:S04]  /*5490*/  LEA R6, -R89, RZ, 0x6 ;  /* 0x000000ff59067211 */ /* 0x000fc800078e31ff */
[----:B------:R-:W-:Y:S02]  /*54a0*/  SHF.R.S32.HI R5, RZ, 0x1f, R6 ;  /* 0x0000001fff057819 */ /* 0x000fe40000011406 */
.L_x_4968:
        /* <DEDUP_REMOVED lines=132> */
[----:B------:R-:W-:Y:S02]  /*5cf0*/  FMUL.FTZ R33, R33, c[0x0][0x2ec] ;  /* 0x0000bb0021217a20 */ /* 0x000fe40000410000 */
[----:B------:R-:W-:Y:S02]  /*5d00*/  FMUL.FTZ R133, R35, c[0x0][0x2ec] ;  /* 0x0000bb0023857a20 */ /* 0x000fe40000410000 */
[----:B------:R-:W-:Y:S02]  /*5d10*/  FMUL.FTZ R32, R32, c[0x0][0x2ec] ;  /* 0x0000bb0020207a20 */ /* 0x000fe40000410000 */
[----:B------:R-:W-:Y:S02]  /*5d20*/  FMUL.FTZ R34, R34, c[0x0][0x2ec] ;  /* 0x0000bb0022227a20 */ /* 0x000fe40000410000 */
[----:B------:R-:W-:Y:S01]  /*5d30*/  FMUL.FTZ R29, R29, c[0x0][0x2ec] ;  /* 0x0000bb001d1d7a20 */ /* 0x000fe20000410000 */
[----:B------:R-:W-:Y:S01]  /*5d40*/  MUFU.TANH R133, R133 ;  /* 0x0000008500857308 */ /* 0x000fe20000002400 */
[----:B------:R-:W-:-:S02]  /*5d50*/  FMUL.FTZ R35, R31, c[0x0][0x2ec] ;  /* 0x0000bb001f237a20 */ /* 0x000fc40000410000 */
[----:B------:R-:W-:Y:S02]  /*5d60*/  FMUL.FTZ R28, R28, c[0x0][0x2ec] ;  /* 0x0000bb001c1c7a20 */ /* 0x000fe40000410000 */
[----:B------:R-:W-:-:S03]  /*5d70*/  FMUL.FTZ R30, R30, c[0x0][0x2ec] ;  /* 0x0000bb001e1e7a20 */ /* 0x000fc60000410000 */
[----:B------:R-:W-:Y:S01]  /*5d80*/  MUFU.TANH R131, R28 ;  /* 0x0000001c00837308 */ /* 0x000fe20000002400 */
[C---:B-1----:R-:W-:Y:S07]  /*5d90*/  HMMA.16816.F32 R24, R88.reuse, R84, R24 ;  /* 0x000000545818723c */ /* 0x042fee0000001818 */
[----:B------:R1:W-:Y:S01]  /*5da0*/  MUFU.TANH R107, R30 ;  /* 0x0000001e006b7308 */ /* 0x0003e20000002400 */
[----:B------:R-:W-:Y:S01]  /*5db0*/  HMMA.16816.F32 R20, R88, R86, R20 ;  /* 0x000000565814723c */ /* 0x000fe20000001814 */
[----:B------:R-:W2:Y:S06]  /*5dc0*/  LDSM.16.M88.4 R84, [R109+0x5800] ;  /* 0x005800006d54783b */ /* 0x000eac0000000200 */
[----:B------:R-:W-:Y:S09]  /*5dd0*/  MUFU.TANH R35, R35 ;  /* 0x0000002300237308 */ /* 0x000ff20000002400 */
[----:B------:R-:W-:-:S02]  /*5de0*/  FMUL.FTZ R24, R24, c[0x0][0x2ec] ;  /* 0x0000bb0018187a20 */ /* 0x000fc40000410000 */
[----:B------:R-:W-:Y:S02]  /*5df0*/  FMUL.FTZ R31, R27, c[0x0][0x2ec] ;  /* 0x0000bb001b1f7a20 */ /* 0x000fe40000410000 */
[----:B------:R3:W-:Y:S01]  /*5e00*/  MUFU.TANH R105, R24 ;  /* 0x0000001800697308 */ /* 0x0007e20000002400 */
[----:B------:R-:W-:Y:S02]  /*5e10*/  FMUL.FTZ R25, R25, c[0x0][0x2ec] ;  /* 0x0000bb0019197a20 */ /* 0x000fe40000410000 */
[----:B------:R-:W-:Y:S02]  /*5e20*/  FMUL.FTZ R26, R26, c[0x0][0x2ec] ;  /* 0x0000bb001a1a7a20 */ /* 0x000fe40000410000 */
[----:B------:R-:W-:Y:S02]  /*5e30*/  FMUL.FTZ R101, R20, c[0x0][0x2ec] ;  /* 0x0000bb0014657a20 */ /* 0x000fe40000410000 */
[----:B------:R-:W-:Y:S01]  /*5e40*/  IMAD R20, R120, 0x40, R119 ;  /* 0x0000004078147824 */ /* 0x000fe200078e0277 */
[----:B------:R4:W-:Y:S01]  /*5e50*/  MUFU.TANH R103, R26 ;  /* 0x0000001a00677308 */ /* 0x0009e20000002400 */
[----:B------:R-:W-:-:S02]  /*5e60*/  FMUL.FTZ R99, R22, c[0x0][0x2ec] ;  /* 0x0000bb0016637a20 */ /* 0x000fc40000410000 */
[----:B------:R-:W-:Y:S01]  /*5e70*/  FMUL.FTZ R21, R21, c[0x0][0x2ec] ;  /* 0x0000bb0015157a20 */ /* 0x000fe20000410000 */
[C---:B-1----:R-:W-:Y:S01]  /*5e80*/  IADD3 R30, R20.reuse, 0x10, RZ ;  /* 0x00000010141e7810 */ /* 0x042fe20007ffe0ff */
[----:B------:R-:W-:Y:S01]  /*5e90*/  FMUL.FTZ R27, R23, c[0x0][0x2ec] ;  /* 0x0000bb00171b7a20 */ /* 0x000fe20000410000 */
[C---:B------:R-:W-:Y:S02]  /*5ea0*/  IADD3 R23, R20.reuse, 0x8, RZ ;  /* 0x0000000814177810 */ /* 0x040fe40007ffe0ff */
[----:B---3--:R-:W-:Y:S01]  /*5eb0*/  IADD3 R24, R20, 0x1, RZ ;  /* 0x0000000114187810 */ /* 0x008fe20007ffe0ff */
[----:B------:R-:W-:Y:S01]  /*5ec0*/  MUFU.TANH R31, R31 ;  /* 0x0000001f001f7308 */ /* 0x000fe20000002400 */
[-C--:B------:R-:W-:Y:S02]  /*5ed0*/  ISETP.GE.AND P0, PT, R23, R97.reuse, PT ;  /* 0x000000611700720c */ /* 0x080fe40003f06270 */
[C---:B------:R-:W-:Y:S01]  /*5ee0*/  ISETP.GE.AND P1, PT, R24.reuse, R97, PT ;  /* 0x000000611800720c */ /* 0x040fe20003f26270 */
[----:B--2---:R-:W-:Y:S01]  /*5ef0*/  HMMA.16816.F32 R16, R88, R84, R16 ;  /* 0x000000545810723c */ /* 0x004fe20000001810 */
[----:B------:R-:W-:-:S03]  /*5f00*/  ISETP.GE.AND P5, PT, R24, R96, PT ;  /* 0x000000601800720c */ /* 0x000fc60003fa6270 */
[----:B------:R-:W1:Y:S04]  /*5f10*/  I2F R22, R24 ;  /* 0x0000001800167306 */ /* 0x000e680000201400 */
[----:B------:R-:W-:Y:S01]  /*5f20*/  HMMA.16816.F32 R12, R88, R86, R12 ;  /* 0x00000056580c723c */ /* 0x000fe2000000180c */
[----:B------:R-:W2:Y:S01]  /*5f30*/  LDSM.16.M88.4 R84, [R109+0x5c00] ;  /* 0x005c00006d54783b */ /* 0x000ea20000000200 */
[----:B------:R-:W-:-:S04]  /*5f40*/  DEPBAR.LE SB0, 0x0 ;  /* 0x000080000000791a */ /* 0x000fc80000000000 */
[----:B------:R-:W-:Y:S08]  /*5f50*/  MUFU.TANH R101, R101 ;  /* 0x0000006500657308 */ /* 0x000ff00000002400 */
[----:B------:R-:W-:Y:S02]  /*5f60*/  MUFU.TANH R99, R99 ;  /* 0x0000006300637308 */ /* 0x000fe40000002400 */
[----:B------:R-:W-:-:S02]  /*5f70*/  FMUL.FTZ R17, R17, c[0x0][0x2ec] ;  /* 0x0000bb0011117a20 */ /* 0x000fc40000410000 */
[----:B----4-:R-:W-:Y:S02]  /*5f80*/  FMUL.FTZ R26, R19, c[0x0][0x2ec] ;  /* 0x0000bb00131a7a20 */ /* 0x010fe40000410000 */
[----:B------:R-:W-:Y:S02]  /*5f90*/  FMUL.FTZ R28, R18, c[0x0][0x2ec] ;  /* 0x0000bb00121c7a20 */ /* 0x000fe40000410000 */
[----:B-1----:R-:W-:Y:S01]  /*5fa0*/  FFMA.FTZ R18, R0, R22, R133 ;  /* 0x0000001600127223 */ /* 0x002fe20000010085 */
[----:B------:R-:W-:Y:S01]  /*5fb0*/  MUFU.TANH R27, R27 ;  /* 0x0000001b001b7308 */ /* 0x000fe20000002400 */
[----:B------:R-:W-:Y:S02]  /*5fc0*/  FMUL.FTZ R12, R12, c[0x0][0x2ec] ;  /* 0x0000bb000c0c7a20 */ /* 0x000fe40000410000 */
[----:B------:R-:W-:Y:S01]  /*5fd0*/  FMUL.FTZ R13, R13, c[0x0][0x2ec] ;  /* 0x0000bb000d0d7a20 */ /* 0x000fe20000410000 */
[----:B------:R-:W-:Y:S01]  /*5fe0*/  FSEL R18, R18, -INF , !P5 ;  /* 0xff80000012127808 */ /* 0x000fe20006800000 */
[----:B------:R-:W-:-:S03]  /*5ff0*/  FMUL.FTZ R15, R15, c[0x0][0x2ec] ;  /* 0x0000bb000f0f7a20 */ /* 0x000fc60000410000 */
[----:B------:R-:W-:Y:S08]  /*6000*/  MUFU.TANH R133, R12 ;  /* 0x0000000c00857308 */ /* 0x000ff00000002400 */
[----:B------:R-:W-:Y:S01]  /*6010*/  MUFU.TANH R13, R13 ;  /* 0x0000000d000d7308 */ /* 0x000fe20000002400 */
[C---:B--2---:R-:W-:Y:S07]  /*6020*/  HMMA.16816.F32 R8, R88.reuse, R84, R8 ;  /* 0x000000545808723c */ /* 0x044fee0000001808 */
[----:B------:R-:W-:Y:S01]  /*6030*/  MUFU.TANH R15, R15 ;  /* 0x0000000f000f7308 */ /* 0x000fe20000002400 */
[----:B------:R-:W-:Y:S07]  /*6040*/  HMMA.16816.F32 R4, R88, R86, R4 ;  /* 0x000000565804723c */ /* 0x000fee0000001804 */
[----:B------:R-:W1:Y:S01]  /*6050*/  MUFU.TANH R89, R33 ;  /* 0x0000002100597308 */ /* 0x000e620000002400 */
[----:B------:R-:W-:-:S07]  /*6060*/  FMUL.FTZ R91, R16, c[0x0][0x2ec] ;  /* 0x0000bb00105b7a20 */ /* 0x000fce0000410000 */
[----:B------:R-:W-:Y:S01]  /*6070*/  MUFU.TANH R87, R29 ;  /* 0x0000001d00577308 */ /* 0x000fe20000002400 */
[----:B------:R-:W-:-:S07]  /*6080*/  FMUL.FTZ R9, R9, c[0x0][0x2ec] ;  /* 0x0000bb0009097a20 */ /* 0x000fce0000410000 */
[----:B------:R1:W-:Y:S01]  /*6090*/  MUFU.TANH R29, R21 ;  /* 0x00000015001d7308 */ /* 0x0003e20000002400 */
[----:B------:R-:W-:-:S07]  /*60a0*/  FMUL.FTZ R4, R4, c[0x0][0x2ec] ;  /* 0x0000bb0004047a20 */ /* 0x000fce0000410000 */
[----:B------:R-:W-:Y:S01]  /*60b0*/  MUFU.TANH R33, R25 ;  /* 0x0000001900217308 */ /* 0x000fe20000002400 */
[----:B-1----:R-:W-:-:S07]  /*60c0*/  FFMA.FTZ R21, R0, R22, R89 ;  /* 0x0000001600157223 */ /* 0x002fce0000010059 */
[----:B------:R-:W1:Y:S01]  /*60d0*/  I2F R16, R23 ;  /* 0x0000001700107306 */ /* 0x000e620000201400 */
[----:B------:R-:W-:Y:S01]  /*60e0*/  FSEL R21, R21, -INF , !P1 ;  /* 0xff80000015157808 */ /* 0x000fe20004800000 */
[----:B------:R-:W-:Y:S01]  /*60f0*/  BAR.SYNC.DEFER_BLOCKING 0x0 ;  /* 0x0000000000007b1d */ /* 0x000fe20000010000 */
[----:B------:R-:W-:-:S05]  /*6100*/  ISETP.GE.AND P1, PT, R23, R96, PT ;  /* 0x000000601700720c */ /* 0x000fca0003f26270 */
[----:B------:R2:W-:Y:S01]  /*6110*/  MUFU.TANH R25, R17 ;  /* 0x0000001100197308 */ /* 0x0005e20000002400 */
[CC--:B-1----:R-:W-:Y:S02]  /*6120*/  FFMA.FTZ R19, R0.reuse, R16.reuse, R131 ;  /* 0x0000001000137223 */ /* 0x0c2fe40000010083 */
[----:B------:R-:W-:-:S05]  /*6130*/  FFMA.FTZ R16, R0, R16, R107 ;  /* 0x0000001000107223 */ /* 0x000fca000001006b */
[----:B------:R-:W-:Y:S01]  /*6140*/  MUFU.TANH R23, R26 ;  /* 0x0000001a00177308 */ /* 0x000fe20000002400 */
[----:B------:R-:W-:Y:S02]  /*6150*/  FSEL R19, R19, -INF , !P0 ;  /* 0xff80000013137808 */ /* 0x000fe40004000000 */
[----:B------:R-:W-:Y:S02]  /*6160*/  FSEL R16, R16, -INF , !P1 ;  /* 0xff80000010107808 */ /* 0x000fe40004800000 */
[----:B------:R-:W-:Y:S02]  /*6170*/  ISETP.GE.AND P1, PT, R30, R97, PT ;  /* 0x000000611e00720c */ /* 0x000fe40003f26270 */
[----:B--2---:R-:W-:Y:S01]  /*6180*/  IADD3 R17, R20, 0x9, RZ ;  /* 0x0000000914117810 */ /* 0x004fe20007ffe0ff */
[----:B------:R-:W1:Y:S03]  /*6190*/  I2F R26, R30 ;  /* 0x0000001e001a7306 */ /* 0x000e660000201400 */
[----:B------:R-:W-:-:S02]  /*61a0*/  ISETP.GE.AND P0, PT, R17, R96, PT ;  /* 0x000000601100720c */ /* 0x000fc40003f06270 */
[----:B------:R-:W-:-:S03]  /*61b0*/  ISETP.GE.AND P5, PT, R17, R97, PT ;  /* 0x000000611100720c */ /* 0x000fc60003fa6270 */
[----:B------:R-:W2:Y:S01]  /*61c0*/  I2F R24, R17 ;  /* 0x0000001100187306 */ /* 0x000ea20000201400 */
[----:B-1----:R-:W-:-:S07]  /*61d0*/  FFMA.FTZ R105, R0, R26, R105 ;  /* 0x0000001a00697223 */ /* 0x002fce0000010069 */
[----:B------:R1:W-:Y:S01]  /*61e0*/  MUFU.TANH R89, R28 ;  /* 0x0000001c00597308 */ /* 0x0003e20000002400 */
[----:B------:R-:W-:Y:S01]  /*61f0*/  FFMA.FTZ R103, R0, R26, R103 ;  /* 0x0000001a00677223 */ /* 0x000fe20000010067 */
[----:B------:R-:W-:Y:S02]  /*6200*/  IADD3 R26, R20, 0x19, RZ ;  /* 0x00000019141a7810 */ /* 0x000fe40007ffe0ff */
[----:B------:R-:W-:Y:S01]  /*6210*/  FSEL R147, R105, -INF , !P1 ;  /* 0xff80000069937808 */ /* 0x000fe20004800000 */
[----:B--2---:R-:W-:-:S03]  /*6220*/  FFMA.FTZ R12, R0, R24, R35 ;  /* 0x00000018000c7223 */ /* 0x004fc60000010023 */
[----:B------:R-:W-:Y:S01]  /*6230*/  MUFU.TANH R91, R91 ;  /* 0x0000005b005b7308 */ /* 0x000fe20000002400 */
[----:B------:R-:W-:Y:S02]  /*6240*/  FFMA.FTZ R17, R0, R24, R87 ;  /* 0x0000001800117223 */ /* 0x000fe40000010057 */
[----:B------:R-:W-:Y:S01]  /*6250*/  FMUL.FTZ R35, R14, c[0x0][0x2ec] ;  /* 0x0000bb000e237a20 */ /* 0x000fe20000410000 */
[----:B------:R-:W-:Y:S02]  /*6260*/  FSEL R12, R12, -INF , !P0 ;  /* 0xff8000000c0c7808 */ /* 0x000fe40004000000 */
[----:B------:R-:W-:Y:S02]  /*6270*/  FSEL R17, R17, -INF , !P5 ;  /* 0xff80000011117808 */ /* 0x000fe40006800000 */
[----:B-1----:R-:W-:Y:S01]  /*6280*/  IADD3 R28, R20, 0x11, RZ ;  /* 0x00000011141c7810 */ /* 0x002fe20007ffe0ff */
[----:B------:R-:W1:Y:S01]  /*6290*/  I2F R14, R26 ;  /* 0x0000001a000e7306 */ /* 0x000e620000201400 */
[----:B------:R-:W-:-:S02]  /*62a0*/  ISETP.GE.AND P5, PT, R30, R96, PT ;  /* 0x000000601e00720c */ /* 0x000fc40003fa6270 */
[C---:B------:R-:W-:Y:S02]  /*62b0*/  ISETP.GE.AND P0, PT, R28.reuse, R97, PT ;  /* 0x000000611c00720c */ /* 0x040fe40003f06270 */
[----:B------:R-:W-:Y:S02]  /*62c0*/  ISETP.GE.AND P1, PT, R28, R96, PT ;  /* 0x000000601c00720c */ /* 0x000fe40003f26270 */
[----:B------:R-:W-:Y:S01]  /*62d0*/  FSEL R134, R103, -INF , !P5 ;  /* 0xff80000067867808 */ /* 0x000fe20006800000 */
[----:B------:R2:W3:Y:S01]  /*62e0*/  I2F R22, R28 ;  /* 0x0000001c00167306 */ /* 0x0004e20000201400 */
[----:B-1----:R-:W-:-:S07]  /*62f0*/  FFMA.FTZ R29, R0, R14, R29 ;  /* 0x0000000e001d7223 */ /* 0x002fce000001001d */
[----:B------:R-:W-:Y:S01]  /*6300*/  MUFU.TANH R35, R35 ;  /* 0x0000002300237308 */ /* 0x000fe20000002400 */
[----:B------:R-:W-:Y:S01]  /*6310*/  FFMA.FTZ R27, R0, R14, R27 ;  /* 0x0000000e001b7223 */ /* 0x000fe2000001001b */
[----:B--2---:R-:W-:Y:S01]  /*6320*/  IADD3 R28, R20, 0x18, RZ ;  /* 0x00000018141c7810 */ /* 0x004fe20007ffe0ff */
[----:B---3--:R-:W-:-:S05]  /*6330*/  FFMA.FTZ R31, R0, R22, R31 ;  /* 0x00000016001f7223 */ /* 0x008fca000001001f */
[----:B------:R-:W-:Y:S01]  /*6340*/  MUFU.TANH R9, R9 ;  /* 0x0000000900097308 */ /* 0x000fe20000002400 */
[----:B------:R-:W-:Y:S01]  /*6350*/  FFMA.FTZ R33, R0, R22, R33 ;  /* 0x0000001600217223 */ /* 0x000fe20000010021 */
[-C--:B------:R-:W-:Y:S02]  /*6360*/  ISETP.GE.AND P5, PT, R28, R97.reuse, PT ;  /* 0x000000611c00720c */ /* 0x080fe40003fa6270 */
[----:B------:R-:W-:Y:S02]  /*6370*/  FSEL R150, R31, -INF , !P1 ;  /* 0xff8000001f967808 */ /* 0x000fe40004800000 */
[----:B------:R-:W-:Y:S02]  /*6380*/  ISETP.GE.AND P1, PT, R26, R97, PT ;  /* 0x000000611a00720c */ /* 0x000fe40003f26270 */
[----:B------:R-:W1:Y:S01]  /*6390*/  I2F R24, R28 ;  /* 0x0000001c00187306 */ /* 0x000e620000201400 */
[----:B------:R-:W-:Y:S02]  /*63a0*/  FSEL R135, R33, -INF , !P0 ;  /* 0xff80000021877808 */ /* 0x000fe40004000000 */
[----:B------:R-:W-:-:S02]  /*63b0*/  ISETP.GE.AND P0, PT, R28, R96, PT ;  /* 0x000000601c00720c */ /* 0x000fc40003f06270 */
[----:B------:R-:W-:-:S03]  /*63c0*/  FSEL R131, R29, -INF , !P1 ;  /* 0xff8000001d837808 */ /* 0x000fc60004800000 */
[----:B------:R-:W-:Y:S01]  /*63d0*/  MUFU.TANH R85, R32 ;  /* 0x0000002000557308 */ /* 0x000fe20000002400 */
[-C--:B-1----:R-:W-:Y:S02]  /*63e0*/  FFMA.FTZ R101, R0, R24.reuse, R101 ;  /* 0x0000001800657223 */ /* 0x082fe40000010065 */
[----:B------:R-:W-:Y:S02]  /*63f0*/  FMUL.FTZ R28, R8, c[0x0][0x2ec] ;  /* 0x0000bb00081c7a20 */ /* 0x000fe40000410000 */
[----:B------:R-:W-:Y:S01]  /*6400*/  FFMA.FTZ R99, R0, R24, R99 ;  /* 0x0000001800637223 */ /* 0x000fe20000010063 */
[----:B------:R-:W-:Y:S02]  /*6410*/  FSEL R145, R101, -INF , !P5 ;  /* 0xff80000065917808 */ /* 0x000fe40006800000 */
[----:B------:R1:W-:Y:S01]  /*6420*/  MUFU.TANH R31, R28 ;  /* 0x0000001c001f7308 */ /* 0x0003e20000002400 */
[----:B------:R-:W-:Y:S02]  /*6430*/  ISETP.GE.AND P5, PT, R26, R96, PT ;  /* 0x000000601a00720c */ /* 0x000fe40003fa6270 */
[----:B------:R-:W-:-:S02]  /*6440*/  IADD3 R26, R20, 0x20, RZ ;  /* 0x00000020141a7810 */ /* 0x000fc40007ffe0ff */
[----:B------:R-:W-:Y:S02]  /*6450*/  IADD3 R24, R20, 0x21, RZ ;  /* 0x0000002114187810 */ /* 0x000fe40007ffe0ff */
[----:B------:R-:W-:Y:S01]  /*6460*/  FSEL R146, R99, -INF , !P0 ;  /* 0xff80000063927808 */ /* 0x000fe20004000000 */
[----:B------:R-:W2:Y:S01]  /*6470*/  I2F R22, R26 ;  /* 0x0000001a00167306 */ /* 0x000ea20000201400 */
[CC--:B------:R-:W-:Y:S02]  /*6480*/  ISETP.GE.AND P0, PT, R26.reuse, R97.reuse, PT ;  /* 0x000000611a00720c */ /* 0x0c0fe40003f06270 */
[----:B------:R-:W-:Y:S02]  /*6490*/  ISETP.GE.AND P1, PT, R26, R96, PT ;  /* 0x000000601a00720c */ /* 0x000fe40003f26270 */
[----:B------:R-:W-:Y:S02]  /*64a0*/  FSEL R148, R27, -INF , !P5 ;  /* 0xff8000001b947808 */ /* 0x000fe40006800000 */
[----:B------:R-:W-:Y:S01]  /*64b0*/  ISETP.GE.AND P5, PT, R24, R97, PT ;  /* 0x000000611800720c */ /* 0x000fe20003fa6270 */
[----:B------:R-:W3:Y:S01]  /*64c0*/  I2F R8, R24 ;  /* 0x0000001800087306 */ /* 0x000ee20000201400 */
[----:B-1----:R-:W-:-:S07]  /*64d0*/  IADD3 R28, R20, 0x28, RZ ;  /* 0x00000028141c7810 */ /* 0x002fce0007ffe0ff */
[----:B------:R-:W1:Y:S01]  /*64e0*/  I2F R14, R28 ;  /* 0x0000001c000e7306 */ /* 0x000e620000201400 */
[CC--:B--2---:R-:W-:Y:S02]  /*64f0*/  FFMA.FTZ R91, R0.reuse, R22.reuse, R91 ;  /* 0x00000016005b7223 */ /* 0x0c4fe4000001005b */
[----:B------:R-:W-:Y:S01]  /*6500*/  FFMA.FTZ R89, R0, R22, R89 ;  /* 0x0000001600597223 */ /* 0x000fe20000010059 */
[----:B------:R-:W-:Y:S01]  /*6510*/  IADD3 R22, R20, 0x29, RZ ;  /* 0x0000002914167810 */ /* 0x000fe20007ffe0ff */
[----:B------:R-:W-:Y:S01]  /*6520*/  FMUL.FTZ R26, R10, c[0x0][0x2ec] ;  /* 0x0000bb000a1a7a20 */ /* 0x000fe20000410000 */
[----:B------:R-:W-:Y:S02]  /*6530*/  FSEL R106, R91, -INF , !P0 ;  /* 0xff8000005b6a7808 */ /* 0x000fe40004000000 */
[----:B------:R-:W2:Y:S01]  /*6540*/  I2F R10, R22 ;  /* 0x00000016000a7306 */ /* 0x000ea20000201400 */
[----:B------:R-:W-:Y:S01]  /*6550*/  FSEL R104, R89, -INF , !P1 ;  /* 0xff80000059687808 */ /* 0x000fe20004800000 */
[----:B---3--:R-:W-:Y:S01]  /*6560*/  FFMA.FTZ R130, R0, R8, R23 ;  /* 0x0000000800827223 */ /* 0x008fe20000010017 */
[----:B------:R-:W-:Y:S01]  /*6570*/  ISETP.GE.AND P0, PT, R24, R96, PT ;  /* 0x000000601800720c */ /* 0x000fe20003f06270 */
[----:B------:R-:W-:Y:S01]  /*6580*/  FFMA.FTZ R25, R0, R8, R25 ;  /* 0x0000000800197223 */ /* 0x000fe20000010019 */
[-C--:B------:R-:W-:Y:S01]  /*6590*/  ISETP.GE.AND P1, PT, R28, R97.reuse, PT ;  /* 0x000000611c00720c */ /* 0x080fe20003f26270 */
[----:B------:R-:W-:Y:S01]  /*65a0*/  FMUL.FTZ R24, R11, c[0x0][0x2ec] ;  /* 0x0000bb000b187a20 */ /* 0x000fe20000410000 */
[----:B------:R-:W-:Y:S01]  /*65b0*/  FSEL R130, R130, -INF , !P0 ;  /* 0xff80000082827808 */ /* 0x000fe20004000000 */
[-C--:B-1----:R-:W-:Y:S01]  /*65c0*/  FFMA.FTZ R107, R0, R14.reuse, R133 ;  /* 0x0000000e006b7223 */ /* 0x082fe20000010085 */
[----:B------:R-:W-:Y:S01]  /*65d0*/  ISETP.GE.AND P0, PT, R22, R97, PT ;  /* 0x000000611600720c */ /* 0x000fe20003f06270 */
[----:B------:R-:W-:Y:S01]  /*65e0*/  FFMA.FTZ R35, R0, R14, R35 ;  /* 0x0000000e00237223 */ /* 0x000fe20000010023 */
[----:B------:R-:W-:Y:S01]  /*65f0*/  IADD3 R14, R20, 0x31, RZ ;  /* 0x00000031140e7810 */ /* 0x000fe20007ffe0ff */
[----:B------:R-:W-:Y:S01]  /*6600*/  MUFU.TANH R27, R26 ;  /* 0x0000001a001b7308 */ /* 0x000fe20000002400 */
[----:B------:R-:W-:-:S02]  /*6610*/  FSEL R107, R107, -INF , !P1 ;  /* 0xff8000006b6b7808 */ /* 0x000fc40004800000 */
[----:B------:R-:W-:Y:S01]  /*6620*/  ISETP.GE.AND P1, PT, R22, R96, PT ;  /* 0x000000601600720c */ /* 0x000fe20003f26270 */
[-C--:B--2---:R-:W-:Y:S01]  /*6630*/  FFMA.FTZ R13, R0, R10.reuse, R13 ;  /* 0x0000000a000d7223 */ /* 0x084fe2000001000d */
[----:B------:R-:W-:Y:S01]  /*6640*/  IADD3 R22, R20, 0x30, RZ ;  /* 0x0000003014167810 */ /* 0x000fe20007ffe0ff */
[----:B------:R-:W-:Y:S01]  /*6650*/  FFMA.FTZ R15, R0, R10, R15 ;  /* 0x0000000a000f7223 */ /* 0x000fe2000001000f */
[----:B------:R-:W-:Y:S01]  /*6660*/  FSEL R105, R25, -INF , !P5 ;  /* 0xff80000019697808 */ /* 0x000fe20006800000 */
[----:B------:R-:W1:Y:S01]  /*6670*/  I2F R10, R14 ;  /* 0x0000000e000a7306 */ /* 0x000e620000201400 */
[----:B------:R-:W-:Y:S01]  /*6680*/  FMUL.FTZ R25, R6, c[0x0][0x2ec] ;  /* 0x0000bb0006197a20 */ /* 0x000fe20000410000 */
[----:B------:R-:W-:Y:S02]  /*6690*/  FSEL R141, R13, -INF , !P0 ;  /* 0xff8000000d8d7808 */ /* 0x000fe40004000000 */
[----:B------:R-:W-:Y:S02]  /*66a0*/  FSEL R98, R15, -INF , !P1 ;  /* 0xff8000000f627808 */ /* 0x000fe40004800000 */
[----:B------:R-:W-:-:S02]  /*66b0*/  ISETP.GE.AND P0, PT, R22, R96, PT ;  /* 0x000000601600720c */ /* 0x000fc40003f06270 */
[----:B------:R-:W2:Y:S01]  /*66c0*/  I2F R8, R22 ;  /* 0x0000001600087306 */ /* 0x000ea20000201400 */
[----:B------:R-:W-:Y:S02]  /*66d0*/  ISETP.GE.AND P1, PT, R14, R97, PT ;  /* 0x000000610e00720c */ /* 0x000fe40003f26270 */
[----:B------:R-:W-:-:S04]  /*66e0*/  ISETP.GE.AND P5, PT, R28, R96, PT ;  /* 0x000000601c00720c */ /* 0x000fc80003fa6270 */
[----:B------:R-:W-:Y:S01]  /*66f0*/  FSEL R140, R35, -INF , !P5 ;  /* 0xff800000238c7808 */ /* 0x000fe20006800000 */
[----:B-1----:R-:W-:Y:S01]  /*6700*/  FFMA.FTZ R9, R0, R10, R9 ;  /* 0x0000000a00097223 */ /* 0x002fe20000010009 */
[----:B------:R1:W-:Y:S01]  /*6710*/  MUFU.TANH R11, R4 ;  /* 0x00000004000b7308 */ /* 0x0003e20000002400 */
[----:B------:R-:W-:-:S03]  /*6720*/  ISETP.GE.AND P5, PT, R22, R97, PT ;  /* 0x000000611600720c */ /* 0x000fc60003fa6270 */
[----:B------:R-:W-:Y:S01]  /*6730*/  FSEL R100, R9, -INF , !P1 ;  /* 0xff80000009647808 */ /* 0x000fe20004800000 */
[----:B------:R-:W-:Y:S02]  /*6740*/  FMUL.FTZ R9, R5, c[0x0][0x2ec] ;  /* 0x0000bb0005097a20 */ /* 0x000fe40000410000 */
[CC--:B--2---:R-:W-:Y:S01]  /*6750*/  FFMA.FTZ R27, R0.reuse, R8.reuse, R27 ;  /* 0x00000008001b7223 */ /* 0x0c4fe2000001001b */
[----:B------:R-:W-:Y:S01]  /*6760*/  MUFU.TANH R25, R25 ;  /* 0x0000001900197308 */ /* 0x000fe20000002400 */
[----:B------:R-:W-:Y:S02]  /*6770*/  FFMA.FTZ R31, R0, R8, R31 ;  /* 0x00000008001f7223 */ /* 0x000fe4000001001f */
[----:B------:R-:W-:Y:S01]  /*6780*/  FMUL.FTZ R5, R7, c[0x0][0x2ec] ;  /* 0x0000bb0007057a20 */ /* 0x000fe20000410000 */
[----:B------:R-:W-:Y:S02]  /*6790*/  FSEL R89, R27, -INF , !P0 ;  /* 0xff8000001b597808 */ /* 0x000fe40004000000 */
[----:B------:R-:W-:-:S02]  /*67a0*/  FSEL R101, R31, -INF , !P5 ;  /* 0xff8000001f657808 */ /* 0x000fc40006800000 */
[----:B-1----:R-:W-:Y:S01]  /*67b0*/  IADD3 R4, R20, 0x38, RZ ;  /* 0x0000003814047810 */ /* 0x002fe20007ffe0ff */
[----:B------:R-:W-:Y:S01]  /*67c0*/  MUFU.TANH R103, R9 ;  /* 0x0000000900677308 */ /* 0x000fe20000002400 */
[-C--:B------:R-:W-:Y:S02]  /*67d0*/  ISETP.GE.AND P5, PT, R14, R96.reuse, PT ;  /* 0x000000600e00720c */ /* 0x080fe40003fa6270 */
[C---:B------:R-:W-:Y:S02]  /*67e0*/  ISETP.GE.AND P0, PT, R4.reuse, R97, PT ;  /* 0x000000610400720c */ /* 0x040fe40003f06270 */
[----:B------:R-:W-:-:S03]  /*67f0*/  ISETP.GE.AND P1, PT, R4, R96, PT ;  /* 0x000000600400720c */ /* 0x000fc60003f26270 */
[----:B------:R1:W2:Y:S08]  /*6800*/  I2F R6, R4 ;  /* 0x0000000400067306 */ /* 0x0002b00000201400 */
[----:B------:R-:W3:Y:S01]  /*6810*/  MUFU.TANH R23, R24 ;  /* 0x0000001800177308 */ /* 0x000ee20000002400 */
[----:B-1----:R-:W-:-:S07]  /*6820*/  IADD3 R4, R20, 0x39, RZ ;  /* 0x0000003914047810 */ /* 0x002fce0007ffe0ff */
[----:B------:R-:W1:Y:S01]  /*6830*/  I2F R13, R20 ;  /* 0x00000014000d7306 */ /* 0x000e620000201400 */
[CC--:B--2---:R-:W-:Y:S02]  /*6840*/  FFMA.FTZ R25, R0.reuse, R6.reuse, R25 ;  /* 0x0000000600197223 */ /* 0x0c4fe40000010019 */
[----:B------:R-:W-:-:S03]  /*6850*/  FFMA.FTZ R11, R0, R6, R11 ;  /* 0x00000006000b7223 */ /* 0x000fc6000001000b */
[----:B------:R-:W-:Y:S01]  /*6860*/  FSEL R86, R25, -INF , !P1 ;  /* 0xff80000019567808 */ /* 0x000fe20004800000 */
[----:B---3--:R-:W-:Y:S01]  /*6870*/  FFMA.FTZ R23, R0, R10, R23 ;  /* 0x0000000a00177223 */ /* 0x008fe20000010017 */
[----:B------:R-:W2:Y:S01]  /*6880*/  I2F R87, R4 ;  /* 0x0000000400577306 */ /* 0x000ea20000201400 */
[-C--:B------:R-:W-:Y:S02]  /*6890*/  ISETP.GE.AND P1, PT, R4, R97.reuse, PT ;  /* 0x000000610400720c */ /* 0x080fe40003f26270 */
[----:B------:R-:W-:Y:S02]  /*68a0*/  FSEL R99, R11, -INF , !P0 ;  /* 0xff8000000b637808 */ /* 0x000fe40004000000 */
[----:B------:R-:W-:Y:S02]  /*68b0*/  FSEL R88, R23, -INF , !P5 ;  /* 0xff80000017587808 */ /* 0x000fe40006800000 */
[----:B------:R-:W-:Y:S01]  /*68c0*/  ISETP.GE.AND P5, PT, R20, R97, PT ;  /* 0x000000611400720c */ /* 0x000fe20003fa6270 */
        /* <DEDUP_REMOVED lines=8> */
[----:B------:R-:W-:Y:S01]  /*6950*/  ISETP.GE.AND P1, PT, R92, 0x3, PT ;  /* 0x000000035c00780c */ /* 0x000fe20003f26270 */
[----:B---3--:R-:W-:-:S05]  /*6960*/  FFMA.FTZ R8, R0, R13, R8 ;  /* 0x0000000d00087223 */ /* 0x008fca0000010008 */
[----:B------:R-:W-:Y:S01]  /*6970*/  FSEL R4, R8, -INF , !P0 ;  /* 0xff80000008047808 */ /* 0x000fe20004000000 */
[----:B-1----:R-:W-:Y:S01]  /*6980*/  FFMA.FTZ R87, R0, R87, R5 ;  /* 0x0000005700577223 */ /* 0x002fe20000010005 */
[----:B------:R-:W-:-:S04]  /*6990*/  LEA R132, P0, R94, c[0x0][0x168], 0x1 ;  /* 0x00005a005e847a11 */ /* 0x000fc800078008ff */
[----:B------:R-:W-:Y:S02]  /*69a0*/  LEA.HI.X R133, R94, c[0x0][0x16c], R95, 0x1, P0 ;  /* 0x00005b005e857a11 */ /* 0x000fe400000f0c5f */
[----:B------:R-:W-:Y:S01]  /*69b0*/  FSEL R87, R87, -INF , !P5 ;  /* 0xff80000057577808 */ /* 0x000fe20006800000 */
        /* <DEDUP_REMOVED lines=30> */
[----:B------:R-:W-:-:S02]  /*6ba0*/  ISETP.GE.AND P1, PT, R9, RZ, PT ;  /* 0x000000ff0900720c */ /* 0x000fc40003f26270 */
[----:B------:R-:W-:-:S05]  /*6bb0*/  LOP3.LUT R8, RZ, c[0x0][0x2d0], RZ, 0x33, !PT ;  /* 0x0000b400ff087a12 */ /* 0x000fca00078e33ff */
[----:B------:R-:W-:Y:S02]  /*6bc0*/  @P5 IADD3 R11, R11, 0x1, RZ ;  /* 0x000000010b0b5810 */ /* 0x000fe40007ffe0ff */
[----:B------:R-:W-:Y:S02]  /*6bd0*/  ISETP.GE.AND P5, PT, R7, RZ, PT ;  /* 0x000000ff0700720c */ /* 0x000fe40003fa6270 */
[----:B------:R-:W-:Y:S02]  /*6be0*/  @P0 IADD3 R13, R13, 0x1, RZ ;  /* 0x000000010d0d0810 */ /* 0x000fe40007ffe0ff */
[----:B------:R-:W-:-:S03]  /*6bf0*/  ISETP.NE.AND P0, PT, RZ, c[0x0][0x2d0], PT ;  /* 0x0000b400ff007a0c */ /* 0x000fc60003f05270 */
[----:B------:R-:W-:-:S06]  /*6c00*/  @!P1 IMAD.MOV R13, RZ, RZ, -R13 ;  /* 0x000000ffff0d9224 */ /* 0x000fcc00078e0a0d */
        /* <DEDUP_REMOVED lines=23> */
.L_x_4970:
[----:B------:R-:W-:-:S05]  /*6d80*/  IMAD.MOV.U32 R7, RZ, RZ, c[0x0][0x198] ;  /* 0x00006600ff077624 */ /* 0x000fca00078e00ff */
[----:B------:R-:W-:-:S04]  /*6d90*/  LEA R7, -R7, RZ, 0x6 ;  /* 0x000000ff07077211 */ /* 0x000fc800078e31ff */
[----:B------:R-:W-:Y:S02]  /*6da0*/  SHF.R.S32.HI R8, RZ, 0x1f, R7 ;  /* 0x0000001fff087819 */ /* 0x000fe40000011407 */
.L_x_4971:
        /* <DEDUP_REMOVED lines=58> */
.L_x_4973:
[----:B------:R-:W-:Y:S05]  /*7150*/  BSYNC B0 ;  /* 0x0000000000007941 */ /* 0x000fea0003800000 */
.L_x_4972:
[----:B------:R-:W0:Y:S02]  /*7160*/  LDGDEPBAR ;  /* 0x00000000000079af */ /* 0x000e240000000000 */
.L_x_4969:
[----:B------:R-:W-:Y:S01]  /*7170*/  FMNMX.FTZ R8, R3, R6, !PT ;  /* 0x0000000603087209 */ /* 0x000fe20007810000 */
[----:B------:R-:W-:Y:S01]  /*7180*/  LDSM.16.MT88.4 R32, [R108+0x7000] ;  /* 0x007000006c20783b */ /* 0x000fe20000004200 */
[----:B------:R-:W-:Y:S02]  /*7190*/  FMNMX.FTZ R5, R2, R4, !PT ;  /* 0x0000000402057209 */ /* 0x000fe40007810000 */
[----:B------:R-:W-:Y:S01]  /*71a0*/  FMNMX.FTZ R8, R21, R8, !PT ;  /* 0x0000000815087209 */ /* 0x000fe20007810000 */
[----:B-1----:R-:W-:Y:S01]  /*71b0*/  LDSM.16.MT88.4 R24, [R110+0x7000] ;  /* 0x007000006e18783b */ /* 0x002fe20000004200 */
        /* <DEDUP_REMOVED lines=51> */
[--C-:B------:R-:W-:Y:S01]  /*74f0*/  FFMA.FTZ R94, R21, c[0x0][0x23c], -R142.reuse ;  /* 0x00008f00155e7a23 */ /* 0x100fe2000001088e */
[----:B------:R-:W2:Y:S01]  /*7500*/  MUFU.EX2 R152, R152 ;  /* 0x0000009800987308 */ /* 0x000ea20000000800 */
[--C-:B------:R-:W-:Y:S02]  /*7510*/  FFMA.FTZ R93, R19, c[0x0][0x23c], -R142.reuse ;  /* 0x00008f00135d7a23 */ /* 0x100fe4000001088e */
[----:B------:R-:W-:-:S02]  /*7520*/  FFMA.FTZ R92, R17, c[0x0][0x23c], -R142 ;  /* 0x00008f00115c7a23 */ /* 0x000fc4000001088e */
[--C-:B------:R-:W-:Y:S02]  /*7530*/  FFMA.FTZ R143, R4, c[0x0][0x23c], -R91.reuse ;  /* 0x00008f00048f7a23 */ /* 0x100fe4000001085b */
[--C-:B------:R-:W-:Y:S01]  /*7540*/  FFMA.FTZ R90, R18, c[0x0][0x23c], -R91.reuse ;  /* 0x00008f00125a7a23 */ /* 0x100fe2000001085b */
[----:B------:R-:W3:Y:S01]  /*7550*/  MUFU.EX2 R144, R144 ;  /* 0x0000009000907308 */ /* 0x000ee20000000800 */
[--C-:B------:R-:W-:Y:S02]  /*7560*/  FFMA.FTZ R2, R12, c[0x0][0x23c], -R91.reuse ;  /* 0x00008f000c027a23 */ /* 0x100fe4000001085b */
[----:B------:R-:W-:Y:S02]  /*7570*/  FFMA.FTZ R16, R16, c[0x0][0x23c], -R91 ;  /* 0x00008f0010107a23 */ /* 0x000fe4000001085b */
[--C-:B------:R-:W-:Y:S02]  /*7580*/  FFMA.FTZ R97, R131, c[0x0][0x23c], -R142.reuse ;  /* 0x00008f0083617a23 */ /* 0x100fe4000001088e */
[----:B------:R-:W-:Y:S01]  /*7590*/  FFMA.FTZ R135, R135, c[0x0][0x23c], -R142 ;  /* 0x00008f0087877a23 */ /* 0x000fe2000001088e */
[----:B------:R-:W-:Y:S01]  /*75a0*/  MUFU.EX2 R149, R149 ;  /* 0x0000009500957308 */ /* 0x000fe20000000800 */
[----:B--2---:R-:W-:-:S02]  /*75b0*/  FMUL.FTZ R4, R80, R152 ;  /* 0x0000009850047220 */ /* 0x004fc40000410000 */
[-C--:B------:R-:W-:Y:S02]  /*75c0*/  FMUL.FTZ R5, R81, R152.reuse ;  /* 0x0000009851057220 */ /* 0x080fe40000410000 */
[-C--:B------:R-:W-:Y:S02]  /*75d0*/  FMUL.FTZ R28, R56, R152.reuse ;  /* 0x00000098381c7220 */ /* 0x080fe40000410000 */
[----:B------:R-:W-:Y:S01]  /*75e0*/  FMUL.FTZ R29, R57, R152 ;  /* 0x00000098391d7220 */ /* 0x000fe20000410000 */
[----:B------:R-:W2:Y:S01]  /*75f0*/  MUFU.EX2 R94, R94 ;  /* 0x0000005e005e7308 */ /* 0x000ea20000000800 */
[-C--:B---3--:R-:W-:Y:S02]  /*7600*/  FMUL.FTZ R6, R82, R144.reuse ;  /* 0x0000009052067220 */ /* 0x088fe40000410000 */
        /* <DEDUP_REMOVED lines=9> */
[----:B------:R-:W3:Y:S01]  /*76a0*/  MUFU.EX2 R92, R92 ;  /* 0x0000005c005c7308 */ /* 0x000ee20000000800 */
[----:B--2---:R-:W-:Y:S01]  /*76b0*/  F2FP.PACK_AB R80, R94, R149 ;  /* 0x000000955e50723e */ /* 0x004fe200000000ff */
[----:B------:R-:W-:-:S02]  /*76c0*/  FMUL.FTZ R36, R36, R152 ;  /* 0x0000009824247220 */ /* 0x000fc40000410000 */
[----:B------:R-:W-:Y:S02]  /*76d0*/  FMUL.FTZ R37, R37, R152 ;  /* 0x0000009825257220 */ /* 0x000fe40000410000 */
[-C--:B------:R-:W-:Y:S02]  /*76e0*/  FMUL.FTZ R38, R38, R144.reuse ;  /* 0x0000009026267220 */ /* 0x080fe40000410000 */
[----:B------:R-:W-:Y:S01]  /*76f0*/  MUFU.EX2 R143, R143 ;  /* 0x0000008f008f7308 */ /* 0x000fe20000000800 */
[----:B------:R-:W-:Y:S02]  /*7700*/  FMUL.FTZ R39, R39, R144 ;  /* 0x0000009027277220 */ /* 0x000fe40000410000 */
[-C--:B------:R-:W-:Y:S02]  /*7710*/  FMUL.FTZ R40, R40, R152.reuse ;  /* 0x0000009828287220 */ /* 0x080fe40000410000 */
[----:B------:R-:W-:Y:S02]  /*7720*/  FMUL.FTZ R41, R41, R152 ;  /* 0x0000009829297220 */ /* 0x000fe40000410000 */
[-C--:B------:R-:W-:Y:S01]  /*7730*/  FMUL.FTZ R42, R42, R144.reuse ;  /* 0x000000902a2a7220 */ /* 0x080fe20000410000 */
[----:B------:R-:W2:Y:S01]  /*7740*/  MUFU.EX2 R90, R90 ;  /* 0x0000005a005a7308 */ /* 0x000ea20000000800 */
[----:B---3--:R-:W-:Y:S01]  /*7750*/  F2FP.PACK_AB R82, R92, R93 ;  /* 0x0000005d5c52723e */ /* 0x008fe200000000ff */
[----:B------:R-:W-:-:S02]  /*7760*/  FMUL.FTZ R43, R43, R144 ;  /* 0x000000902b2b7220 */ /* 0x000fc40000410000 */
[-C--:B------:R-:W-:Y:S02]  /*7770*/  FMUL.FTZ R76, R76, R152.reuse ;  /* 0x000000984c4c7220 */ /* 0x080fe40000410000 */
[----:B------:R-:W-:Y:S02]  /*7780*/  FMUL.FTZ R77, R77, R152 ;  /* 0x000000984d4d7220 */ /* 0x000fe40000410000 */
[----:B------:R3:W-:Y:S01]  /*7790*/  MUFU.EX2 R3, R16 ;  /* 0x0000001000037308 */ /* 0x0007e20000000800 */
[-C--:B------:R-:W-:Y:S02]  /*77a0*/  FMUL.FTZ R78, R78, R144.reuse ;  /* 0x000000904e4e7220 */ /* 0x080fe40000410000 */
[----:B------:R-:W-:Y:S02]  /*77b0*/  FMUL.FTZ R79, R79, R144 ;  /* 0x000000904f4f7220 */ /* 0x000fe40000410000 */
[----:B------:R-:W-:Y:S02]  /*77c0*/  FMUL.FTZ R20, R64, R152 ;  /* 0x0000009840147220 */ /* 0x000fe40000410000 */
[--C-:B------:R-:W-:Y:S01]  /*77d0*/  FFMA.FTZ R64, R147, c[0x0][0x23c], -R142.reuse ;  /* 0x00008f0093407a23 */ /* 0x100fe2000001088e */
[----:B------:R-:W4:Y:S01]  /*77e0*/  MUFU.EX2 R2, R2 ;  /* 0x0000000200027308 */ /* 0x000f220000000800 */
[----:B--2---:R-:W-:Y:S01]  /*77f0*/  F2FP.PACK_AB R81, R90, R143 ;  /* 0x0000008f5a51723e */ /* 0x004fe200000000ff */
[----:B------:R-:W-:-:S02]  /*7800*/  FFMA.FTZ R102, R145, c[0x0][0x23c], -R142 ;  /* 0x00008f0091667a23 */ /* 0x000fc4000001088e */
[--C-:B------:R-:W-:Y:S02]  /*7810*/  FFMA.FTZ R134, R134, c[0x0][0x23c], -R91.reuse ;  /* 0x00008f0086867a23 */ /* 0x100fe4000001085b */
[--C-:B------:R-:W-:Y:S02]  /*7820*/  FFMA.FTZ R131, R150, c[0x0][0x23c], -R91.reuse ;  /* 0x00008f0096837a23 */ /* 0x100fe4000001085b */
[--C-:B------:R-:W-:Y:S01]  /*7830*/  FFMA.FTZ R96, R146, c[0x0][0x23c], -R91.reuse ;  /* 0x00008f0092607a23 */ /* 0x100fe2000001085b */
[----:B---3--:R-:W2:Y:S01]  /*7840*/  LDSM.16.MT88.4 R16, [R108+0x6000] ;  /* 0x006000006c10783b */ /* 0x008ea20000004200 */
[----:B------:R-:W-:Y:S01]  /*7850*/  FFMA.FTZ R95, R148, c[0x0][0x23c], -R91 ;  /* 0x00008f00945f7a23 */ /* 0x000fe2000001085b */
[----:B------:R-:W-:Y:S01]  /*7860*/  MUFU.EX2 R64, R64 ;  /* 0x0000004000407308 */ /* 0x000fe20000000800 */
[-C--:B------:R-:W-:Y:S02]  /*7870*/  FMUL.FTZ R44, R44, R152.reuse ;  /* 0x000000982c2c7220 */ /* 0x080fe40000410000 */
[----:B------:R-:W-:Y:S01]  /*7880*/  FMUL.FTZ R45, R45, R152 ;  /* 0x000000982d2d7220 */ /* 0x000fe20000410000 */
[----:B----4-:R-:W-:Y:S01]  /*7890*/  F2FP.PACK_AB R83, R2, R3 ;  /* 0x000000030253723e */ /* 0x010fe200000000ff */
[----:B------:R-:W-:-:S03]  /*78a0*/  FMUL.FTZ R46, R46, R144 ;  /* 0x000000902e2e7220 */ /* 0x000fc60000410000 */
[----:B------:R-:W3:Y:S01]  /*78b0*/  MUFU.EX2 R135, R135 ;  /* 0x0000008700877308 */ /* 0x000ee20000000800 */
[----:B------:R-:W-:Y:S02]  /*78c0*/  FMUL.FTZ R47, R47, R144 ;  /* 0x000000902f2f7220 */ /* 0x000fe40000410000 */
        /* <DEDUP_REMOVED lines=8> */
[----:B------:R-:W4:Y:S01]  /*7950*/  LDSM.16.MT88.4 R52, [R110+0x8000] ;  /* 0x008000006e34783b */ /* 0x000f220000004200 */
[----:B------:R-:W-:-:S02]  /*7960*/  FMUL.FTZ R13, R73, R152 ;  /* 0x00000098490d7220 */ /* 0x000fc40000410000 */
[----:B------:R-:W-:Y:S01]  /*7970*/  MUFU.EX2 R97, R97 ;  /* 0x0000006100617308 */ /* 0x000fe20000000800 */
[-C--:B------:R-:W-:Y:S02]  /*7980*/  FMUL.FTZ R14, R74, R144.reuse ;  /* 0x000000904a0e7220 */ /* 0x080fe40000410000 */
        /* <DEDUP_REMOVED lines=8> */
[----:B------:R-:W-:Y:S01]  /*7a10*/  FMUL.FTZ R21, R65, R152 ;  /* 0x0000009841157220 */ /* 0x000fe20000410000 */
[----:B------:R-:W-:Y:S01]  /*7a20*/  LDSM.16.MT88.4 R76, [R110+0x6c00] ;  /* 0x006c00006e4c783b */ /* 0x000fe20000004200 */
[-C--:B------:R-:W-:Y:S01]  /*7a30*/  FMUL.FTZ R22, R66, R144.reuse ;  /* 0x0000009042167220 */ /* 0x080fe20000410000 */
[----:B------:R-:W1:Y:S01]  /*7a40*/  MUFU.EX2 R131, R131 ;  /* 0x0000008300837308 */ /* 0x000e620000000800 */
[----:B------:R-:W-:-:S02]  /*7a50*/  FMUL.FTZ R23, R67, R144 ;  /* 0x0000009043177220 */ /* 0x000fc40000410000 */
[-C--:B------:R-:W-:Y:S01]  /*7a60*/  FMUL.FTZ R60, R60, R152.reuse ;  /* 0x000000983c3c7220 */ /* 0x080fe20000410000 */
[C---:B--2---:R-:W-:Y:S01]  /*7a70*/  HMMA.16816.F32 R12, R80.reuse, R16, R12 ;  /* 0x00000010500c723c */ /* 0x044fe2000000180c */
[----:B------:R-:W-:Y:S02]  /*7a80*/  FMUL.FTZ R61, R61, R152 ;  /* 0x000000983d3d7220 */ /* 0x000fe40000410000 */
[-C--:B------:R-:W-:Y:S01]  /*7a90*/  FMUL.FTZ R62, R62, R144.reuse ;  /* 0x000000903e3e7220 */ /* 0x080fe20000410000 */
[----:B------:R-:W-:Y:S01]  /*7aa0*/  MUFU.EX2 R96, R96 ;  /* 0x0000006000607308 */ /* 0x000fe20000000800 */
[----:B------:R-:W-:Y:S02]  /*7ab0*/  FMUL.FTZ R63, R63, R144 ;  /* 0x000000903f3f7220 */ /* 0x000fe40000410000 */
[--C-:B------:R-:W-:Y:S01]  /*7ac0*/  FFMA.FTZ R145, R106, c[0x0][0x23c], -R142.reuse ;  /* 0x00008f006a917a23 */ /* 0x100fe2000001088e */
[----:B------:R-:W-:Y:S01]  /*7ad0*/  HMMA.16816.F32 R16, R80, R18, R68 ;  /* 0x000000125010723c */ /* 0x000fe20000001844 */
[--C-:B------:R-:W-:Y:S01]  /*7ae0*/  FFMA.FTZ R146, R105, c[0x0][0x23c], -R142.reuse ;  /* 0x00008f0069927a23 */ /* 0x100fe2000001088e */
[----:B------:R-:W-:Y:S01]  /*7af0*/  LDSM.16.MT88.4 R68, [R108+0x6c00] ;  /* 0x006c00006c44783b */ /* 0x000fe20000004200 */
[--C-:B------:R-:W-:Y:S01]  /*7b00*/  FFMA.FTZ R106, R141, c[0x0][0x23c], -R142.reuse ;  /* 0x00008f008d6a7a23 */ /* 0x100fe2000001088e */
[----:B------:R-:W2:Y:S01]  /*7b10*/  MUFU.EX2 R95, R95 ;  /* 0x0000005f005f7308 */ /* 0x000ea20000000800 */
[----:B------:R-:W-:-:S02]  /*7b20*/  FFMA.FTZ R105, R107, c[0x0][0x23c], -R142 ;  /* 0x00008f006b697a23 */ /* 0x000fc4000001088e */
[--C-:B------:R-:W-:Y:S01]  /*7b30*/  FFMA.FTZ R141, R104, c[0x0][0x23c], -R91.reuse ;  /* 0x00008f00688d7a23 */ /* 0x100fe2000001085b */
[C---:B------:R-:W-:Y:S01]  /*7b40*/  HMMA.16816.F32 R20, R80.reuse, R24, R20 ;  /* 0x000000185014723c */ /* 0x040fe20000001814 */
[--C-:B------:R-:W-:Y:S02]  /*7b50*/  FFMA.FTZ R130, R130, c[0x0][0x23c], -R91.reuse ;  /* 0x00008f0082827a23 */ /* 0x100fe4000001085b */
[--C-:B------:R-:W-:Y:S01]  /*7b60*/  FFMA.FTZ R104, R140, c[0x0][0x23c], -R91.reuse ;  /* 0x00008f008c687a23 */ /* 0x100fe2000001085b */
[----:B------:R-:W-:Y:S01]  /*7b70*/  MUFU.EX2 R145, R145 ;  /* 0x0000009100917308 */ /* 0x000fe20000000800 */
[----:B------:R-:W-:Y:S02]  /*7b80*/  FFMA.FTZ R107, R98, c[0x0][0x23c], -R91 ;  /* 0x00008f00626b7a23 */ /* 0x000fe4000001085b */
[--C-:B------:R-:W-:Y:S01]  /*7b90*/  FFMA.FTZ R66, R101, c[0x0][0x23c], -R142.reuse ;  /* 0x00008f0065427a23 */ /* 0x100fe2000001088e */
[----:B----4-:R-:W-:Y:S01]  /*7ba0*/  HMMA.16816.F32 R36, R80, R52, R36 ;  /* 0x000000345024723c */ /* 0x010fe20000001824 */
[----:B------:R-:W-:-:S02]  /*7bb0*/  FFMA.FTZ R98, R99, c[0x0][0x23c], -R142 ;  /* 0x00008f0063627a23 */ /* 0x000fc4000001088e */
[----:B------:R-:W-:Y:S01]  /*7bc0*/  FFMA.FTZ R101, R103, c[0x0][0x23c], -R142 ;  /* 0x00008f0067657a23 */ /* 0x000fe2000001088e */
[----:B------:R-:W4:Y:S01]  /*7bd0*/  MUFU.EX2 R146, R146 ;  /* 0x0000009200927308 */ /* 0x000f220000000800 */
[--C-:B------:R-:W-:Y:S02]  /*7be0*/  FFMA.FTZ R89, R89, c[0x0][0x23c], -R91.reuse ;  /* 0x00008f0059597a23 */ /* 0x100fe4000001085b */
[--C-:B------:R-:W-:Y:S01]  /*7bf0*/  FFMA.FTZ R88, R88, c[0x0][0x23c], -R91.reuse ;  /* 0x00008f0058587a23 */ /* 0x100fe2000001085b */
[----:B------:R-:W-:Y:S01]  /*7c00*/  HMMA.16816.F32 R40, R80, R54, R40 ;  /* 0x000000365028723c */ /* 0x000fe20000001828 */
[----:B------:R-:W5:Y:S01]  /*7c10*/  LDSM.16.MT88.4 R52, [R108+0x8000] ;  /* 0x008000006c34783b */ /* 0x000f620000004200 */
[--C-:B------:R-:W-:Y:S02]  /*7c20*/  FFMA.FTZ R86, R86, c[0x0][0x23c], -R91.reuse ;  /* 0x00008f0056567a23 */ /* 0x100fe4000001085b */
[----:B------:R-:W-:Y:S01]  /*7c30*/  MUFU.EX2 R105, R105 ;  /* 0x0000006900697308 */ /* 0x000fe20000000800 */
[----:B------:R-:W-:-:S02]  /*7c40*/  FFMA.FTZ R87, R87, c[0x0][0x23c], -R91 ;  /* 0x00008f0057577a23 */ /* 0x000fc4000001085b */
[----:B------:R-:W-:Y:S01]  /*7c50*/  FFMA.FTZ R65, R100, c[0x0][0x23c], -R142 ;  /* 0x00008f0064417a23 */ /* 0x000fe2000001088e */
[----:B------:R-:W-:Y:S01]  /*7c60*/  HMMA.16816.F32 R24, R80, R26, R60 ;  /* 0x0000001a5018723c */ /* 0x000fe2000000183c */
[----:B------:R-:W-:Y:S01]  /*7c70*/  LDSM.16.MT88.4 R60, [R110+0x6800] ;  /* 0x006800006e3c783b */ /* 0x000fe20000004200 */
[----:B------:R-:W-:Y:S02]  /*7c80*/  FFMA.FTZ R137, R137, R152, R149 ;  /* 0x0000009889897223 */ /* 0x000fe40000010095 */
[----:B------:R-:W-:Y:S01]  /*7c90*/  MUFU.EX2 R106, R106 ;  /* 0x0000006a006a7308 */ /* 0x000fe20000000800 */
[----:B------:R-:W-:Y:S02]  /*7ca0*/  FFMA.FTZ R143, R136, R144, R143 ;  /* 0x00000090888f7223 */ /* 0x000fe4000001008f */
[----:B------:R-:W-:Y:S02]  /*7cb0*/  FADD.FTZ R94, R94, R137 ;  /* 0x000000895e5e7221 */ /* 0x000fe40000010000 */
[----:B------:R-:W-:-:S03]  /*7cc0*/  FADD.FTZ R90, R90, R143 ;  /* 0x0000008f5a5a7221 */ /* 0x000fc60000010000 */
[----:B------:R-:W-:Y:S01]  /*7cd0*/  MUFU.EX2 R141, R141 ;  /* 0x0000008d008d7308 */ /* 0x000fe20000000800 */
[----:B------:R-:W-:-:S04]  /*7ce0*/  FADD.FTZ R3, R3, R90 ;  /* 0x0000005a03037221 */ /* 0x000fc80000010000 */
[----:B------:R-:W-:-:S03]  /*7cf0*/  FADD.FTZ R3, R2, R3 ;  /* 0x0000000302037221 */ /* 0x000fc60000010000 */
[----:B------:R-:W1:Y:S08]  /*7d00*/  MUFU.EX2 R130, R130 ;  /* 0x0000008200827308 */ /* 0x000e700000000800 */
[----:B------:R-:W-:Y:S01]  /*7d10*/  MUFU.EX2 R104, R104 ;  /* 0x0000006800687308 */ /* 0x000fe20000000800 */
[C---:B-----5:R-:W-:Y:S07]  /*7d20*/  HMMA.16816.F32 R44, R80.reuse, R52, R44 ;  /* 0x00000034502c723c */ /* 0x060fee000000182c */
[----:B------:R-:W5:Y:S01]  /*7d30*/  MUFU.EX2 R107, R107 ;  /* 0x0000006b006b7308 */ /* 0x000f620000000800 */
[----:B---3--:R-:W-:Y:S01]  /*7d40*/  F2FP.PACK_AB R52, R135, R64 ;  /* 0x000000408734723e */ /* 0x008fe200000000ff */
[----:B------:R-:W-:Y:S01]  /*7d50*/  HMMA.16816.F32 R48, R80, R54, R48 ;  /* 0x000000365030723c */ /* 0x000fe20000001830 */
[----:B-1----:R-:W-:Y:S01]  /*7d60*/  F2FP.PACK_AB R53, R131, R134 ;  /* 0x000000868335723e */ /* 0x002fe200000000ff */
[----:B------:R-:W-:-:S04]  /*7d70*/  FADD.FTZ R134, R134, R3 ;  /* 0x0000000386867221 */ /* 0x000fc80000010000 */
[----:B------:R-:W-:Y:S01]  /*7d80*/  MUFU.EX2 R100, R66 ;  /* 0x0000004200647308 */ /* 0x000fe20000000800 */
[----:B------:R-:W-:Y:S01]  /*7d90*/  FADD.FTZ R131, R131, R134 ;  /* 0x0000008683837221 */ /* 0x000fe20000010000 */
[----:B------:R-:W-:Y:S02]  /*7da0*/  F2FP.PACK_AB R54, R97, R102 ;  /* 0x000000666136723e */ /* 0x000fe400000000ff */
[----:B--2---:R-:W-:-:S04]  /*7db0*/  F2FP.PACK_AB R55, R95, R96 ;  /* 0x000000605f37723e */ /* 0x004fc800000000ff */
[----:B------:R-:W1:Y:S03]  /*7dc0*/  MUFU.EX2 R99, R65 ;  /* 0x0000004100637308 */ /* 0x000e660000000800 */
[C---:B------:R-:W-:Y:S05]  /*7dd0*/  HMMA.16816.F32 R4, R52.reuse, R56, R4 ;  /* 0x000000383404723c */ /* 0x040fea0000001804 */
[----:B------:R-:W-:Y:S03]  /*7de0*/  MUFU.EX2 R98, R98 ;  /* 0x0000006200627308 */ /* 0x000fe60000000800 */
[C---:B------:R-:W-:Y:S01]  /*7df0*/  HMMA.16816.F32 R8, R52.reuse, R58, R8 ;  /* 0x0000003a3408723c */ /* 0x040fe20000001808 */
[----:B------:R-:W2:Y:S04]  /*7e00*/  LDSM.16.MT88.4 R56, [R108+0x6400] ;  /* 0x006400006c38783b */ /* 0x000ea80000004200 */
[----:B------:R-:W-:Y:S08]  /*7e10*/  MUFU.EX2 R101, R101 ;  /* 0x0000006500657308 */ /* 0x000ff00000000800 */
[----:B------:R-:W-:Y:S08]  /*7e20*/  MUFU.EX2 R89, R89 ;  /* 0x0000005900597308 */ /* 0x000ff00000000800 */
[----:B------:R-:W3:Y:S08]  /*7e30*/  MUFU.EX2 R88, R88 ;  /* 0x0000005800587308 */ /* 0x000ef00000000800 */
[----:B------:R-:W-:Y:S08]  /*7e40*/  MUFU.EX2 R86, R86 ;  /* 0x0000005600567308 */ /* 0x000ff00000000800 */
[----:B------:R-:W1:Y:S01]  /*7e50*/  MUFU.EX2 R87, R87 ;  /* 0x0000005700577308 */ /* 0x000e620000000800 */
        /* <DEDUP_REMOVED lines=18> */
[----:B-----5:R-:W-:-:S07]  /*7f80*/  F2FP.PACK_AB R55, R107, R104 ;  /* 0x000000686b37723e */ /* 0x020fce00000000ff */
[C---:B------:R-:W-:Y:S01]  /*7f90*/  HMMA.16816.F32 R80, R52.reuse, R60, R4 ;  /* 0x0000003c3450723c */ /* 0x040fe20000001804 */
[----:B------:R-:W4:Y:S07]  /*7fa0*/  LDSM.16.MT88.4 R4, [R108+0x7800] ;  /* 0x007800006c04783b */ /* 0x000f2e0000004200 */
        /* <DEDUP_REMOVED lines=11> */
[C---:B----4-:R-:W-:Y:S07]  /*8060*/  HMMA.16816.F32 R44, R52.reuse, R4, R44 ;  /* 0x00000004342c723c */ /* 0x050fee000000182c */
[----:B------:R-:W-:Y:S01]  /*8070*/  FADD.FTZ R5, R93, R94 ;  /* 0x0000005e5d057221 */ /* 0x000fe20000010000 */
[----:B------:R-:W-:Y:S01]  /*8080*/  HMMA.16816.F32 R48, R52, R6, R48 ;  /* 0x000000063430723c */ /* 0x000fe20000001830 */
[----:B-1----:R-:W-:-:S02]  /*8090*/  F2FP.PACK_AB R4, R99, R100 ;  /* 0x000000646304723e */ /* 0x002fc400000000ff */
[----:B------:R-:W-:-:S04]  /*80a0*/  FADD.FTZ R5, R92, R5 ;  /* 0x000000055c057221 */ /* 0x000fc80000010000 */
[----:B------:R-:W-:Y:S01]  /*80b0*/  FADD.FTZ R2, R64, R5 ;  /* 0x0000000540027221 */ /* 0x000fe20000010000 */
[----:B---3--:R-:W-:Y:S02]  /*80c0*/  F2FP.PACK_AB R5, R88, R89 ;  /* 0x000000595805723e */ /* 0x008fe400000000ff */
[----:B------:R-:W-:Y:S01]  /*80d0*/  F2FP.PACK_AB R6, R101, R98 ;  /* 0x000000626506723e */ /* 0x000fe200000000ff */
[----:B------:R-:W-:Y:S01]  /*80e0*/  FADD.FTZ R135, R135, R2 ;  /* 0x0000000287877221 */ /* 0x000fe20000010000 */
[----:B------:R-:W-:-:S03]  /*80f0*/  F2FP.PACK_AB R7, R87, R86 ;  /* 0x000000565707723e */ /* 0x000fc600000000ff */
[----:B------:R-:W-:-:S04]  /*8100*/  FADD.FTZ R2, R102, R135 ;  /* 0x0000008766027221 */ /* 0x000fc80000010000 */
[----:B------:R-:W-:Y:S01]  /*8110*/  HMMA.16816.F32 R72, R4, R68, R12 ;  /* 0x000000440448723c */ /* 0x000fe2000000180c */
[----:B------:R-:W1:Y:S01]  /*8120*/  LDSM.16.MT88.4 R12, [R110+0x8c00] ;  /* 0x008c00006e0c783b */ /* 0x000e620000004200 */
[----:B------:R-:W-:-:S04]  /*8130*/  FADD.FTZ R2, R97, R2 ;  /* 0x0000000261027221 */ /* 0x000fc80000010000 */
[----:B------:R-:W-:Y:S02]  /*8140*/  FADD.FTZ R145, R145, R2 ;  /* 0x0000000291917221 */ /* 0x000fe40000010000 */
[----:B--2---:R-:W-:Y:S02]  /*8150*/  HMMA.16816.F32 R36, R52, R56, R36 ;  /* 0x000000383424723c */ /* 0x004fe40000001824 */
[----:B------:R-:W-:-:S04]  /*8160*/  FADD.FTZ R146, R146, R145 ;  /* 0x0000009192927221 */ /* 0x000fc80000010000 */
[----:B------:R-:W-:Y:S02]  /*8170*/  FADD.FTZ R105, R105, R146 ;  /* 0x0000009269697221 */ /* 0x000fe40000010000 */
[----:B------:R-:W-:Y:S01]  /*8180*/  HMMA.16816.F32 R40, R52, R58, R40 ;  /* 0x0000003a3428723c */ /* 0x000fe20000001828 */
[----:B------:R-:W2:Y:S07]  /*8190*/  LDSM.16.MT88.4 R52, [R108+0x7c00] ;  /* 0x007c00006c34783b */ /* 0x000eae0000004200 */
[C---:B------:R-:W-:Y:S08]  /*81a0*/  HMMA.16816.F32 R80, R4.reuse, R76, R80 ;  /* 0x0000004c0450723c */ /* 0x040ff00000001850 */
[C---:B------:R-:W-:Y:S01]  /*81b0*/  HMMA.16816.F32 R76, R4.reuse, R78, R8 ;  /* 0x0000004e044c723c */ /* 0x040fe20000001808 */
[----:B------:R-:W3:Y:S07]  /*81c0*/  LDSM.16.MT88.4 R8, [R108+0x8c00] ;  /* 0x008c00006c08783b */ /* 0x000eee0000004200 */
        /* <DEDUP_REMOVED lines=15> */
[----:B------:R-:W-:Y:S01]  /*82c0*/  HMMA.16816.F32 R52, R4, R54, R32 ;  /* 0x000000360434723c */ /* 0x000fe20000001820 */
[----:B------:R-:W-:Y:S01]  /*82d0*/  FADD.FTZ R99, R99, R100 ;  /* 0x0000006463637221 */ /* 0x000fe20000010000 */
[----:B------:R-:W-:Y:S01]  /*82e0*/  MOV R2, R84 ;  /* 0x0000005400027202 */ /* 0x000fe20000000f00 */
[----:B------:R-:W-:-:S02]  /*82f0*/  FADD.FTZ R89, R88, R89 ;  /* 0x0000005958597221 */ /* 0x000fc40000010000 */
[----:B------:R-:W-:Y:S02]  /*8300*/  FADD.FTZ R98, R98, R99 ;  /* 0x0000006362627221 */ /* 0x000fe40000010000 */
[----:B------:R-:W-:Y:S01]  /*8310*/  FADD.FTZ R86, R86, R89 ;  /* 0x0000005956567221 */ /* 0x000fe20000010000 */
[----:B------:R-:W-:Y:S01]  /*8320*/  HMMA.16816.F32 R40, R4, R14, R40 ;  /* 0x0000000e0428723c */ /* 0x000fe20000001828 */
[----:B------:R-:W-:Y:S02]  /*8330*/  FADD.FTZ R137, R101, R98 ;  /* 0x0000006265897221 */ /* 0x000fe40000010000 */
[----:B------:R-:W-:-:S05]  /*8340*/  FADD.FTZ R136, R87, R86 ;  /* 0x0000005657887221 */ /* 0x000fca0000010000 */
[C---:B---3--:R-:W-:Y:S08]  /*8350*/  HMMA.16816.F32 R44, R4.reuse, R8, R44 ;  /* 0x00000008042c723c */ /* 0x048ff0000000182c */
[----:B------:R-:W-:Y:S08]  /*8360*/  HMMA.16816.F32 R48, R4, R10, R48 ;  /* 0x0000000a0430723c */ /* 0x000ff00000001830 */
.L_x_4966:
        /* <DEDUP_REMOVED lines=12> */
.L_x_4978:
        /* <DEDUP_REMOVED lines=64> */
.L_x_4975:
[----:B------:R-:W-:Y:S02]  /*8830*/  ISETP.GE.AND P3, PT, R124, c[0x0][0x220], PT ;  /* 0x000088007c007a0c */ /* 0x000fe40003f66270 */
[C---:B------:R-:W-:Y:S02]  /*8840*/  LEA R134, P4, R86.reuse, R138, 0x1 ;  /* 0x0000008a56867211 */ /* 0x040fe400078808ff */
        /* <DEDUP_REMOVED lines=56> */
[C---:B------:R-:W-:Y:S08]  /*8bd0*/  HMMA.16816.F32 R16, R88.reuse, R98, RZ ;  /* 0x000000625810723c */ /* 0x040ff000000018ff */
[C---:B------:R-:W-:Y:S08]  /*8be0*/  HMMA.16816.F32 R20, R88.reuse, R100, RZ ;  /* 0x000000645814723c */ /* 0x040ff000000018ff */
[C---:B------:R-:W-:Y:S08]  /*8bf0*/  HMMA.16816.F32 R24, R88.reuse, R102, RZ ;  /* 0x000000665818723c */ /* 0x040ff000000018ff */
[C---:B--2---:R-:W-:Y:S08]  /*8c00*/  HMMA.16816.F32 R28, R88.reuse, R104, RZ ;  /* 0x00000068581c723c */ /* 0x044ff000000018ff */
[----:B------:R-:W-:Y:S01]  /*8c10*/  HMMA.16816.F32 R32, R88, R106, RZ ;  /* 0x0000006a5820723c */ /* 0x000fe200000018ff */
        /* <DEDUP_REMOVED lines=12> */
[----:B------:R-:W-:Y:S06]  /*8ce0*/  LDSM.16.M88.4 R88, [R113+0x1000] ;  /* 0x001000007158783b */ /* 0x000fec0000000200 */
[----:B------:R-:W1:Y:S02]  /*8cf0*/  LDSM.16.M88.4 R92, [R112+0x4000] ;  /* 0x00400000705c783b */ /* 0x000e640000000200 */
        /* <DEDUP_REMOVED lines=41> */
[----:B------:R-:W1:Y:S11]  /*8f90*/  LDSM.16.M88.4 R92, [R109+0x5400] ;  /* 0x005400006d5c783b */ /* 0x000e760000000200 */
[----:B------:R-:W-:Y:S04]  /*8fa0*/  @!UPT UIADD3 URZ, URZ, URZ, URZ ;  /* 0x0000003f3f3ff290 */ /* 0x000fe8000fffe03f */
[----:B------:R-:W-:Y:S02]  /*8fb0*/  FMUL.FTZ R3, R4, c[0x0][0x2ec] ;  /* 0x0000bb0004037a20 */ /* 0x000fe40000410000 */
[----:B---3--:R-:W-:Y:S02]  /*8fc0*/  FMUL.FTZ R141, R5, c[0x0][0x2ec] ;  /* 0x0000bb00058d7a20 */ /* 0x008fe40000410000 */
[----:B------:R-:W-:Y:S02]  /*8fd0*/  FMUL.FTZ R143, R6, c[0x0][0x2ec] ;  /* 0x0000bb00068f7a20 */ /* 0x000fe40000410000 */
[----:B------:R-:W2:Y:S01]  /*8fe0*/  MUFU.TANH R3, R3 ;  /* 0x0000000300037308 */ /* 0x000ea20000002400 */
[----:B------:R-:W-:Y:S02]  /*8ff0*/  FMUL.FTZ R145, R7, c[0x0][0x2ec] ;  /* 0x0000bb0007917a20 */ /* 0x000fe40000410000 */
[----:B------:R-:W-:Y:S02]  /*9000*/  FMUL.FTZ R151, R8, c[0x0][0x2ec] ;  /* 0x0000bb0008977a20 */ /* 0x000fe40000410000 */
[----:B------:R-:W-:Y:S02]  /*9010*/  FMUL.FTZ R153, R9, c[0x0][0x2ec] ;  /* 0x0000bb0009997a20 */ /* 0x000fe40000410000 */
[----:B------:R-:W-:Y:S02]  /*9020*/  FMUL.FTZ R155, R10, c[0x0][0x2ec] ;  /* 0x0000bb000a9b7a20 */ /* 0x000fe40000410000 */
[----:B------:R-:W-:Y:S01]  /*9030*/  FMUL.FTZ R157, R11, c[0x0][0x2ec] ;  /* 0x0000bb000b9d7a20 */ /* 0x000fe20000410000 */
[----:B------:R-:W3:Y:S01]  /*9040*/  MUFU.TANH R141, R141 ;  /* 0x0000008d008d7308 */ /* 0x000ee20000002400 */
[C---:B-1----:R-:W-:Y:S09]  /*9050*/  HMMA.16816.F32 R12, R88.reuse, R92, R12 ;  /* 0x0000005c580c723c */ /* 0x042ff2000000180c */
[----:B------:R-:W1:Y:S01]  /*9060*/  MUFU.TANH R143, R143 ;  /* 0x0000008f008f7308 */ /* 0x000e620000002400 */
[C---:B------:R-:W-:Y:S01]  /*9070*/  HMMA.16816.F32 R16, R88.reuse, R94, R16 ;  /* 0x0000005e5810723c */ /* 0x040fe20000001810 */
[----:B------:R-:W5:Y:S08]  /*9080*/  LDSM.16.M88.4 R92, [R109+0x5800] ;  /* 0x005800006d5c783b */ /* 0x000f700000000200 */
[----:B------:R-:W1:Y:S10]  /*9090*/  MUFU.TANH R145, R145 ;  /* 0x0000009100917308 */ /* 0x000e740000002400 */
[----:B------:R-:W1:Y:S01]  /*90a0*/  MUFU.TANH R151, R151 ;  /* 0x0000009700977308 */ /* 0x000e620000002400 */
[----:B------:R-:W-:Y:S02]  /*90b0*/  FMUL.FTZ R152, R12, c[0x0][0x2ec] ;  /* 0x0000bb000c987a20 */ /* 0x000fe40000410000 */
[----:B------:R-:W-:Y:S02]  /*90c0*/  FMUL.FTZ R150, R13, c[0x0][0x2ec] ;  /* 0x0000bb000d967a20 */ /* 0x000fe40000410000 */
[----:B------:R-:W-:Y:S02]  /*90d0*/  FMUL.FTZ R149, R14, c[0x0][0x2ec] ;  /* 0x0000bb000e957a20 */ /* 0x000fe40000410000 */
[----:B------:R-:W-:Y:S03]  /*90e0*/  FMUL.FTZ R147, R15, c[0x0][0x2ec] ;  /* 0x0000bb000f937a20 */ /* 0x000fe60000410000 */
[----:B------:R-:W1:Y:S01]  /*90f0*/  MUFU.TANH R153, R153 ;  /* 0x0000009900997308 */ /* 0x000e620000002400 */
[----:B------:R-:W-:Y:S02]  /*9100*/  FMUL.FTZ R86, R18, c[0x0][0x2ec] ;  /* 0x0000bb0012567a20 */ /* 0x000fe40000410000 */
[----:B------:R-:W-:Y:S02]  /*9110*/  FMUL.FTZ R2, R17, c[0x0][0x2ec] ;  /* 0x0000bb0011027a20 */ /* 0x000fe40000410000 */
[----:B------:R-:W-:Y:S02]  /*9120*/  FMUL.FTZ R148, R16, c[0x0][0x2ec] ;  /* 0x0000bb0010947a20 */ /* 0x000fe40000410000 */
[----:B------:R-:W-:Y:S03]  /*9130*/  FMUL.FTZ R159, R19, c[0x0][0x2ec] ;  /* 0x0000bb00139f7a20 */ /* 0x000fe60000410000 */
[----:B------:R-:W1:Y:S01]  /*9140*/  MUFU.TANH R103, R86 ;  /* 0x0000005600677308 */ /* 0x000e620000002400 */
[C---:B-----5:R-:W-:Y:S09]  /*9150*/  HMMA.16816.F32 R20, R88.reuse, R92, R20 ;  /* 0x0000005c5814723c */ /* 0x060ff20000001814 */
[----:B------:R5:W1:Y:S01]  /*9160*/  MUFU.TANH R102, R2 ;  /* 0x0000000200667308 */ /* 0x000a620000002400 */
[C---:B------:R-:W-:Y:S01]  /*9170*/  HMMA.16816.F32 R24, R88.reuse, R94, R24 ;  /* 0x0000005e5818723c */ /* 0x040fe20000001818 */
[----:B------:R-:W1:Y:S01]  /*9180*/  LDSM.16.M88.4 R92, [R109+0x5c00] ;  /* 0x005c00006d5c783b */ /* 0x000e620000000200 */
[----:B------:R-:W-:Y:S07]  /*9190*/  DEPBAR.LE SB0, 0x0 ;  /* 0x000080000000791a */ /* 0x000fee0000000000 */
[----:B------:R-:W1:Y:S01]  /*91a0*/  MUFU.TANH R155, R155 ;  /* 0x0000009b009b7308 */ /* 0x000e620000002400 */
[----:B------:R-:W-:Y:S09]  /*91b0*/  BAR.SYNC.DEFER_BLOCKING 0x0 ;  /* 0x0000000000007b1d */ /* 0x000ff20000010000 */
[----:B------:R-:W1:Y:S01]  /*91c0*/  MUFU.TANH R157, R157 ;  /* 0x0000009d009d7308 */ /* 0x000e620000002400 */
[----:B------:R-:W-:Y:S02]  /*91d0*/  FMUL.FTZ R140, R20, c[0x0][0x2ec] ;  /* 0x0000bb00148c7a20 */ /* 0x000fe40000410000 */
[----:B-----5:R-:W-:Y:S02]  /*91e0*/  FMUL.FTZ R2, R23, c[0x0][0x2ec] ;  /* 0x0000bb0017027a20 */ /* 0x020fe40000410000 */
[----:B----4-:R-:W-:Y:S02]  /*91f0*/  FMUL.FTZ R138, R21, c[0x0][0x2ec] ;  /* 0x0000bb00158a7a20 */ /* 0x010fe40000410000 */
[----:B------:R-:W-:Y:S02]  /*9200*/  FMUL.FTZ R139, R22, c[0x0][0x2ec] ;  /* 0x0000bb00168b7a20 */ /* 0x000fe40000410000 */
[----:B------:R-:W-:Y:S01]  /*9210*/  FMUL.FTZ R87, R27, c[0x0][0x2ec] ;  /* 0x0000bb001b577a20 */ /* 0x000fe20000410000 */
[----:B------:R-:W4:Y:S01]  /*9220*/  MUFU.TANH R107, R2 ;  /* 0x00000002006b7308 */ /* 0x000f220000002400 */
[----:B------:R-:W-:Y:S02]  /*9230*/  FMUL.FTZ R146, R24, c[0x0][0x2ec] ;  /* 0x0000bb0018927a20 */ /* 0x000fe40000410000 */
[----:B------:R-:W-:Y:S02]  /*9240*/  FMUL.FTZ R144, R25, c[0x0][0x2ec] ;  /* 0x0000bb0019907a20 */ /* 0x000fe40000410000 */
[----:B------:R-:W-:Y:S05]  /*9250*/  FMUL.FTZ R142, R26, c[0x0][0x2ec] ;  /* 0x0000bb001a8e7a20 */ /* 0x000fea0000410000 */
[----:B------:R-:W2:Y:S01]  /*9260*/  MUFU.TANH R104, R87 ;  /* 0x0000005700687308 */ /* 0x000ea20000002400 */
[C---:B-1----:R-:W-:Y:S09]  /*9270*/  HMMA.16816.F32 R28, R88.reuse, R92, R28 ;  /* 0x0000005c581c723c */ /* 0x042ff2000000181c */
[----:B------:R1:W1:Y:S01]  /*9280*/  MUFU.TANH R106, R146 ;  /* 0x00000092006a7308 */ /* 0x0002620000002400 */
[----:B------:R-:W-:Y:S09]  /*9290*/  HMMA.16816.F32 R32, R88, R94, R32 ;  /* 0x0000005e5820723c */ /* 0x000ff20000001820 */
[----:B------:R5:W2:Y:S05]  /*92a0*/  MUFU.TANH R101, R144 ;  /* 0x0000009000657308 */ /* 0x000aaa0000002400 */
[----:B------:R-:W-:Y:S05]  /*92b0*/  FMUL.FTZ R86, R28, c[0x0][0x2ec] ;  /* 0x0000bb001c567a20 */ /* 0x000fea0000410000 */
[----:B------:R2:W2:Y:S01]  /*92c0*/  MUFU.TANH R105, R142 ;  /* 0x0000008e00697308 */ /* 0x0004a20000002400 */
[----:B------:R-:W-:Y:S02]  /*92d0*/  FMUL.FTZ R154, R29, c[0x0][0x2ec] ;  /* 0x0000bb001d9a7a20 */ /* 0x000fe40000410000 */
[----:B-1----:R-:W-:Y:S02]  /*92e0*/  FMUL.FTZ R146, R30, c[0x0][0x2ec] ;  /* 0x0000bb001e927a20 */ /* 0x002fe40000410000 */
[----:B------:R-:W-:Y:S02]  /*92f0*/  FMUL.FTZ R87, R34, c[0x0][0x2ec] ;  /* 0x0000bb0022577a20 */ /* 0x000fe40000410000 */
[----:B------:R-:W-:Y:S03]  /*9300*/  FMUL.FTZ R2, R33, c[0x0][0x2ec] ;  /* 0x0000bb0021027a20 */ /* 0x000fe60000410000 */
[----:B------:R1:W1:Y:S01]  /*9310*/  MUFU.TANH R96, R86 ;  /* 0x0000005600607308 */ /* 0x0002620000002400 */
[----:B-----5:R-:W-:Y:S09]  /*9320*/  FMUL.FTZ R144, R31, c[0x0][0x2ec] ;  /* 0x0000bb001f907a20 */ /* 0x020ff20000410000 */
[----:B------:R-:W3:Y:S01]  /*9330*/  MUFU.TANH R152, R152 ;  /* 0x0000009800987308 */ /* 0x000ee20000002400 */
[----:B--2---:R-:W-:Y:S09]  /*9340*/  FMUL.FTZ R142, R32, c[0x0][0x2ec] ;  /* 0x0000bb00208e7a20 */ /* 0x004ff20000410000 */
[----:B------:R-:W2:Y:S01]  /*9350*/  MUFU.TANH R150, R150 ;  /* 0x0000009600967308 */ /* 0x000ea20000002400 */
[----:B-1----:R-:W-:Y:S09]  /*9360*/  FMUL.FTZ R86, R35, c[0x0][0x2ec] ;  /* 0x0000bb0023567a20 */ /* 0x002ff20000410000 */
        /* <DEDUP_REMOVED lines=78> */
.L_x_4977:
[----:B------:R2:W-:Y:S01]  /*9850*/  @P3 STS [R121+0x3000], RZ ;  /* 0x003000ff79003388 */ /* 0x0005e20000000800 */
[C---:B------:R-:W-:Y:S01]  /*9860*/  LEA R8, P0, R4.reuse, R132, 0x1 ;  /* 0x0000008404087211 */ /* 0x040fe200078008ff */
[----:B------:R-:W-:Y:S02]  /*9870*/  @!P3 IMAD.MOV.U32 R5, RZ, RZ, c[0x0][0x198] ;  /* 0x00006600ff05b624 */ /* 0x000fe400078e00ff */
[----:B------:R2:W-:Y:S01]  /*9880*/  @P3 STS [R121+0x3004], RZ ;  /* 0x003004ff79003388 */ /* 0x0005e20000000800 */
[----:B------:R-:W-:Y:S01]  /*9890*/  LEA.HI.X R9, R4, R133, R6, 0x1, P0 ;  /* 0x0000008504097211 */ /* 0x000fe200000f0c06 */
[----:B-1----:R-:W-:Y:S01]  /*98a0*/  @!P3 IMAD.MOV.U32 R2, RZ, RZ, c[0x0][0x19c] ;  /* 0x00006700ff02b624 */ /* 0x002fe200078e00ff */
        /* <DEDUP_REMOVED lines=41> */
.L_x_4976:
[----:B--234-:R-:W-:Y:S01]  /*9b40*/  IADD3 R88, R120, -0x1, RZ ;  /* 0xffffffff78587810 */ /* 0x01cfe20007ffe0ff */
[----:B------:R-:W-:Y:S03]  /*9b50*/  LDSM.16.MT88.4 R16, [R110+0x6000] ;  /* 0x006000006e10783b */ /* 0x000fe60000004200 */
[----:B-1----:R-:W-:Y:S04]  /*9b60*/  LEA R2, R88, R119, 0x6 ;  /* 0x0000007758027211 */ /* 0x002fe800078e30ff */
        /* <DEDUP_REMOVED lines=8> */
[----:B------:R-:W-:Y:S01]  /*9bf0*/  LDSM.16.MT88.4 R32, [R110+0x7000] ;  /* 0x007000006e20783b */ /* 0x000fe20000004200 */
[C---:B------:R-:W-:Y:S02]  /*9c00*/  IADD3 R11, R2.reuse, 0x20, RZ ;  /* 0x00000020020b7810 */ /* 0x040fe40007ffe0ff */
[C---:B------:R-:W-:Y:S02]  /*9c10*/  IADD3 R5, R2.reuse, 0x11, RZ ;  /* 0x0000001102057810 */ /* 0x040fe40007ffe0ff */
[C---:B------:R-:W-:Y:S02]  /*9c20*/  IADD3 R15, R2.reuse, 0x18, RZ ;  /* 0x00000018020f7810 */ /* 0x040fe40007ffe0ff */
[----:B------:R-:W-:Y:S02]  /*9c30*/  IADD3 R10, R2, 0x31, RZ ;  /* 0x00000031020a7810 */ /* 0x000fe40007ffe0ff */
        /* <DEDUP_REMOVED lines=9> */
[C---:B------:R-:W-:Y:S02]  /*9cd0*/  FFMA.FTZ R143, R0.reuse, R6, R143 ;  /* 0x00000006008f7223 */ /* 0x040fe4000001008f */
[C---:B------:R-:W-:Y:S02]  /*9ce0*/  FFMA.FTZ R145, R0.reuse, R8, R145 ;  /* 0x0000000800917223 */ /* 0x040fe40000010091 */
[CC--:B------:R-:W-:Y:S02]  /*9cf0*/  FFMA.FTZ R153, R0.reuse, R4.reuse, R153 ;  /* 0x0000000400997223 */ /* 0x0c0fe40000010099 */
        /* <DEDUP_REMOVED lines=8> */
[----:B------:R-:W1:Y:S01]  /*9d80*/  I2F R3, R3 ;  /* 0x0000000300037306 */ /* 0x000e620000201400 */
[----:B------:R-:W-:Y:S01]  /*9d90*/  FMNMX.FTZ R4, R155, R4, !PT ;  /* 0x000000049b047209 */ /* 0x000fe20007810000 */
[C---:B------:R-:W-:Y:S02]  /*9da0*/  FFMA.FTZ R149, R0.reuse, R7, R149 ;  /* 0x0000000700957223 */ /* 0x040fe40000010095 */
[----:B------:R-:W-:Y:S01]  /*9db0*/  FFMA.FTZ R151, R0, R9, R151 ;  /* 0x0000000900977223 */ /* 0x000fe20000010097 */
[----:B------:R-:W-:Y:S01]  /*9dc0*/  IADD3 R9, R2, 0x28, RZ ;  /* 0x0000002802097810 */ /* 0x000fe20007ffe0ff */
[CC--:B------:R-:W-:Y:S01]  /*9dd0*/  FFMA.FTZ R93, R0.reuse, R13.reuse, R159 ;  /* 0x0000000d005d7223 */ /* 0x0c0fe2000001009f */
[----:B------:R-:W-:Y:S01]  /*9de0*/  FMNMX.FTZ R4, R157, R4, !PT ;  /* 0x000000049d047209 */ /* 0x000fe20007810000 */
[----:B------:R-:W-:Y:S01]  /*9df0*/  FFMA.FTZ R102, R0, R13, R102 ;  /* 0x0000000d00667223 */ /* 0x000fe20000010066 */
[----:B------:R-:W-:Y:S01]  /*9e00*/  IADD3 R13, R2, 0x38, RZ ;  /* 0x00000038020d7810 */ /* 0x000fe20007ffe0ff */
[CC--:B------:R-:W-:Y:S01]  /*9e10*/  FFMA.FTZ R139, R0.reuse, R11.reuse, R139 ;  /* 0x0000000b008b7223 */ /* 0x0c0fe2000001008b */
[----:B------:R-:W2:Y:S01]  /*9e20*/  I2F R9, R9 ;  /* 0x0000000900097306 */ /* 0x000ea20000201400 */
[----:B------:R-:W-:Y:S01]  /*9e30*/  FFMA.FTZ R140, R0, R11, R140 ;  /* 0x0000000b008c7223 */ /* 0x000fe2000001008c */
[----:B------:R-:W-:Y:S01]  /*9e40*/  FMNMX.FTZ R11, R6, R84, !PT ;  /* 0x00000054060b7209 */ /* 0x000fe20007810000 */
[----:B------:R-:W-:Y:S01]  /*9e50*/  FFMA.FTZ R152, R0, R7, R152 ;  /* 0x0000000700987223 */ /* 0x000fe20000010098 */
[----:B------:R-:W-:Y:S01]  /*9e60*/  IADD3 R7, R2, 0x29, RZ ;  /* 0x0000002902077810 */ /* 0x000fe20007ffe0ff */
[CC--:B------:R-:W-:Y:S01]  /*9e70*/  FFMA.FTZ R150, R0.reuse, R5.reuse, R150 ;  /* 0x0000000500967223 */ /* 0x0c0fe20000010096 */
[----:B------:R-:W-:Y:S01]  /*9e80*/  FMNMX.FTZ R14, R149, R4, !PT ;  /* 0x00000004950e7209 */ /* 0x000fe20007810000 */
[----:B------:R-:W-:Y:S01]  /*9e90*/  FFMA.FTZ R147, R0, R5, R147 ;  /* 0x0000000500937223 */ /* 0x000fe20000010093 */
[----:B------:R-:W-:Y:S01]  /*9ea0*/  FMNMX.FTZ R12, R8, R11, !PT ;  /* 0x0000000b080c7209 */ /* 0x000fe20007810000 */
[-C--:B------:R-:W-:Y:S01]  /*9eb0*/  FFMA.FTZ R103, R0, R15.reuse, R103 ;  /* 0x0000000f00677223 */ /* 0x080fe20000010067 */
[----:B------:R-:W3:Y:S01]  /*9ec0*/  I2F R4, R13 ;  /* 0x0000000d00047306 */ /* 0x000ee20000201400 */
[----:B------:R-:W-:Y:S01]  /*9ed0*/  IADD3 R5, R2, 0x30, RZ ;  /* 0x0000003002057810 */ /* 0x000fe20007ffe0ff */
[C---:B------:R-:W-:Y:S01]  /*9ee0*/  FFMA.FTZ R148, R0.reuse, R15, R148 ;  /* 0x0000000f00947223 */ /* 0x040fe20000010094 */
[----:B------:R-:W-:Y:S01]  /*9ef0*/  FMNMX.FTZ R12, R151, R12, !PT ;  /* 0x0000000c970c7209 */ /* 0x000fe20007810000 */
[CC--:B-1----:R-:W-:Y:S02]  /*9f00*/  FFMA.FTZ R107, R0.reuse, R3.reuse, R107 ;  /* 0x00000003006b7223 */ /* 0x0c2fe4000001006b */
[----:B------:R-:W-:Y:S01]  /*9f10*/  FFMA.FTZ R138, R0, R3, R138 ;  /* 0x00000003008a7223 */ /* 0x000fe2000001008a */
[----:B------:R-:W-:Y:S02]  /*9f20*/  FMNMX.FTZ R11, R153, R12, !PT ;  /* 0x0000000c990b7209 */ /* 0x000fe40007810000 */
[----:B------:R-:W-:Y:S01]  /*9f30*/  FMNMX.FTZ R12, R147, R14, !PT ;  /* 0x0000000e930c7209 */ /* 0x000fe20007810000 */
[----:B------:R-:W1:Y:S01]  /*9f40*/  I2F R7, R7 ;  /* 0x0000000700077306 */ /* 0x000e620000201400 */
[----:B------:R-:W-:Y:S02]  /*9f50*/  FMNMX.FTZ R11, R152, R11, !PT ;  /* 0x0000000b980b7209 */ /* 0x000fe40007810000 */
[----:B------:R-:W-:Y:S01]  /*9f60*/  FMNMX.FTZ R12, R103, R12, !PT ;  /* 0x0000000c670c7209 */ /* 0x000fe20007810000 */
[-C--:B--2---:R-:W-:Y:S01]  /*9f70*/  FFMA.FTZ R105, R0, R9.reuse, R105 ;  /* 0x0000000900697223 */ /* 0x084fe20000010069 */
[----:B------:R-:W-:Y:S01]  /*9f80*/  IADD3 R3, R2, 0x39, RZ ;  /* 0x0000003902037810 */ /* 0x000fe20007ffe0ff */
[----:B------:R-:W-:Y:S01]  /*9f90*/  FFMA.FTZ R106, R0, R9, R106 ;  /* 0x00000009006a7223 */ /* 0x000fe2000001006a */
[----:B------:R-:W-:Y:S02]  /*9fa0*/  FMNMX.FTZ R11, R150, R11, !PT ;  /* 0x0000000b960b7209 */ /* 0x000fe40007810000 */
[----:B------:R-:W-:Y:S01]  /*9fb0*/  FMNMX.FTZ R2, R93, R12, !PT ;  /* 0x0000000c5d027209 */ /* 0x000fe20007810000 */
[----:B------:R-:W2:Y:S01]  /*9fc0*/  I2F R5, R5 ;  /* 0x0000000500057306 */ /* 0x000ea20000201400 */
[----:B------:R-:W-:Y:S02]  /*9fd0*/  FMNMX.FTZ R11, R148, R11, !PT ;  /* 0x0000000b940b7209 */ /* 0x000fe40007810000 */
[----:B------:R-:W-:Y:S01]  /*9fe0*/  FMNMX.FTZ R2, R139, R2, !PT ;  /* 0x000000028b027209 */ /* 0x000fe20007810000 */
[-C--:B---3--:R-:W-:Y:S01]  /*9ff0*/  FFMA.FTZ R87, R0, R4.reuse, R87 ;  /* 0x0000000400577223 */ /* 0x088fe20000010057 */
[----:B------:R-:W-:Y:S01]  /*a000*/  FMNMX.FTZ R13, R102, R11, !PT ;  /* 0x0000000b660d7209 */ /* 0x000fe20007810000 */
[----:B------:R-:W-:Y:S01]  /*a010*/  FFMA.FTZ R97, R0, R4, R97 ;  /* 0x0000000400617223 */ /* 0x000fe20000010061 */
[----:B------:R-:W-:Y:S02]  /*a020*/  FMNMX.FTZ R2, R107, R2, !PT ;  /* 0x000000026b027209 */ /* 0x000fe40007810000 */
[----:B------:R-:W-:Y:S01]  /*a030*/  FMNMX.FTZ R13, R140, R13, !PT ;  /* 0x0000000d8c0d7209 */ /* 0x000fe20007810000 */
[----:B------:R-:W3:Y:S01]  /*a040*/  I2F R3, R3 ;  /* 0x0000000300037306 */ /* 0x000ee20000201400 */
[----:B------:R-:W-:Y:S02]  /*a050*/  FMNMX.FTZ R11, R105, R2, !PT ;  /* 0x00000002690b7209 */ /* 0x000fe40007810000 */
[----:B------:R-:W-:Y:S01]  /*a060*/  FMNMX.FTZ R13, R138, R13, !PT ;  /* 0x0000000d8a0d7209 */ /* 0x000fe20007810000 */
[CC--:B-1----:R-:W-:Y:S02]  /*a070*/  FFMA.FTZ R104, R0.reuse, R7.reuse, R104 ;  /* 0x0000000700687223 */ /* 0x0c2fe40000010068 */
[----:B------:R-:W-:Y:S01]  /*a080*/  FFMA.FTZ R101, R0, R7, R101 ;  /* 0x0000000700657223 */ /* 0x000fe20000010065 */
[----:B------:R-:W-:Y:S02]  /*a090*/  FMNMX.FTZ R2, R106, R13, !PT ;  /* 0x0000000d6a027209 */ /* 0x000fe40007810000 */
[----:B------:R-:W-:Y:S01]  /*a0a0*/  FMNMX.FTZ R11, R104, R11, !PT ;  /* 0x0000000b680b7209 */ /* 0x000fe20007810000 */
[CC--:B--2---:R-:W-:Y:S02]  /*a0b0*/  FFMA.FTZ R100, R0.reuse, R5.reuse, R100 ;  /* 0x0000000500647223 */ /* 0x0c4fe40000010064 */
[----:B------:R-:W-:Y:S01]  /*a0c0*/  FFMA.FTZ R96, R0, R5, R96 ;  /* 0x0000000500607223 */ /* 0x000fe20000010060 */
[----:B------:R-:W-:Y:S02]  /*a0d0*/  FMNMX.FTZ R5, R101, R2, !PT ;  /* 0x0000000265057209 */ /* 0x000fe40007810000 */
[----:B------:R-:W-:Y:S02]  /*a0e0*/  FMNMX.FTZ R12, R100, R11, !PT ;  /* 0x0000000b640c7209 */ /* 0x000fe40007810000 */
[----:B------:R-:W-:Y:S02]  /*a0f0*/  FMNMX.FTZ R10, R96, R5, !PT ;  /* 0x00000005600a7209 */ /* 0x000fe40007810000 */
[----:B------:R-:W-:Y:S01]  /*a100*/  FMNMX.FTZ R2, R99, R12, !PT ;  /* 0x0000000c63027209 */ /* 0x000fe20007810000 */
[CC--:B---3--:R-:W-:Y:S02]  /*a110*/  FFMA.FTZ R86, R0.reuse, R3.reuse, R86 ;  /* 0x0000000300567223 */ /* 0x0c8fe40000010056 */
[----:B------:R-:W-:Y:S01]  /*a120*/  FFMA.FTZ R98, R0, R3, R98 ;  /* 0x0000000300627223 */ /* 0x000fe20000010062 */
        /* <DEDUP_REMOVED lines=66> */
[----:B------:R-:W1:Y:S01]  /*a550*/  LDSM.16.MT88.4 R56, [R108+0x7000] ;  /* 0x007000006c38783b */ /* 0x000e620000004200 */
[C---:B------:R-:W-:Y:S02]  /*a560*/  FMUL.FTZ R38, R85.reuse, R38 ;  /* 0x0000002655267220 */ /* 0x040fe40000410000 */
[----:B------:R-:W-:Y:S02]  /*a570*/  FMUL.FTZ R39, R85, R39 ;  /* 0x0000002755277220 */ /* 0x000fe40000410000 */
[----:B------:R-:W3:Y:S01]  /*a580*/  MUFU.EX2 R142, R142 ;  /* 0x0000008e008e7308 */ /* 0x000ee20000000800 */
        /* <DEDUP_REMOVED lines=20> */
[----:B------:R-:W-:Y:S02]  /*a6d0*/  FMUL.FTZ R51, R85, R51 ;  /* 0x0000003355337220 */ /* 0x000fe40000410000 */
[C---:B------:R-:W-:Y:S02]  /*a6e0*/  FMUL.FTZ R48, R84.reuse, R48 ;  /* 0x0000003054307220 */ /* 0x040fe40000410000 */
[----:B------:R-:W-:Y:S02]  /*a6f0*/  FMUL.FTZ R49, R84, R49 ;  /* 0x0000003154317220 */ /* 0x000fe40000410000 */
        /* <DEDUP_REMOVED lines=15> */
[--C-:B------:R-:W-:Y:S02]  /*a7f0*/  FFMA.FTZ R68, R99, c[0x0][0x23c], -R146.reuse ;  /* 0x00008f0063447a23 */ /* 0x100fe40000010892 */
[C---:B------:R-:W-:Y:S02]  /*a800*/  FMUL.FTZ R17, R84.reuse, R69 ;  /* 0x0000004554117220 */ /* 0x040fe40000410000 */
[C---:B------:R-:W-:Y:S03]  /*a810*/  HMMA.16816.F32 R12, R80.reuse, R24, R12 ;  /* 0x00000018500c723c */ /* 0x040fe6000000180c */
[----:B------:R-:W-:Y:S01]  /*a820*/  MUFU.EX2 R94, R94 ;  /* 0x0000005e005e7308 */ /* 0x000fe20000000800 */
[C---:B------:R-:W-:Y:S02]  /*a830*/  FMUL.FTZ R18, R85.reuse, R70 ;  /* 0x0000004655127220 */ /* 0x040fe40000410000 */
[C---:B------:R-:W-:Y:S02]  /*a840*/  FMUL.FTZ R19, R85.reuse, R71 ;  /* 0x0000004755137220 */ /* 0x040fe40000410000 */
[C---:B------:R-:W-:Y:S04]  /*a850*/  FMUL.FTZ R24, R84.reuse, R60 ;  /* 0x0000003c54187220 */ /* 0x040fe80000410000 */
[----:B------:R-:W-:Y:S01]  /*a860*/  FMUL.FTZ R25, R84, R61 ;  /* 0x0000003d54197220 */ /* 0x000fe20000410000 */
        /* <DEDUP_REMOVED lines=8> */
[----:B------:R-:W-:Y:S01]  /*a8f0*/  LDSM.16.MT88.4 R60, [R108+0x6800] ;  /* 0x006800006c3c783b */ /* 0x000fe20000004200 */
[C---:B------:R-:W-:Y:S02]  /*a900*/  FMUL.FTZ R32, R84.reuse, R52 ;  /* 0x0000003454207220 */ /* 0x040fe40000410000 */
[----:B------:R-:W-:Y:S02]  /*a910*/  FMUL.FTZ R33, R84, R53 ;  /* 0x0000003554217220 */ /* 0x000fe40000410000 */
[C---:B------:R-:W-:Y:S02]  /*a920*/  HMMA.16816.F32 R24, R80.reuse, R34, R24 ;  /* 0x000000225018723c */ /* 0x040fe40000001818 */
[----:B------:R-:W-:Y:S01]  /*a930*/  MUFU.EX2 R99, R69 ;  /* 0x0000004500637308 */ /* 0x000fe20000000800 */
[--C-:B------:R-:W-:Y:S02]  /*a940*/  FFMA.FTZ R70, R95, c[0x0][0x23c], -R143.reuse ;  /* 0x00008f005f467a23 */ /* 0x100fe4000001088f */
[--C-:B------:R-:W-:Y:S02]  /*a950*/  FFMA.FTZ R100, R97, c[0x0][0x23c], -R143.reuse ;  /* 0x00008f0061647a23 */ /* 0x100fe4000001088f */
[C---:B------:R-:W-:Y:S01]  /*a960*/  FMUL.FTZ R34, R85.reuse, R54 ;  /* 0x0000003655227220 */ /* 0x040fe20000410000 */
[C---:B-1----:R-:W-:Y:S04]  /*a970*/  HMMA.16816.F32 R28, R80.reuse, R56, R28 ;  /* 0x00000038501c723c */ /* 0x042fe8000000181c */
[----:B------:R-:W-:Y:S01]  /*a980*/  FMUL.FTZ R35, R85, R55 ;  /* 0x0000003755237220 */ /* 0x000fe20000410000 */
[----:B------:R-:W1:Y:S01]  /*a990*/  MUFU.EX2 R96, R68 ;  /* 0x0000004400607308 */ /* 0x000e620000000800 */
[----:B------:R-:W2:Y:S01]  /*a9a0*/  LDSM.16.MT88.4 R52, [R110+0x8000] ;  /* 0x008000006e34783b */ /* 0x000ea20000004200 */
[----:B------:R-:W-:Y:S02]  /*a9b0*/  FFMA.FTZ R143, R98, c[0x0][0x23c], -R143 ;  /* 0x00008f00628f7a23 */ /* 0x000fe4000001088f */
[--C-:B------:R-:W-:Y:S02]  /*a9c0*/  FFMA.FTZ R87, R87, c[0x0][0x23c], -R146.reuse ;  /* 0x00008f0057577a23 */ /* 0x100fe40000010892 */
[C---:B------:R-:W-:Y:S03]  /*a9d0*/  HMMA.16816.F32 R32, R80.reuse, R58, R32 ;  /* 0x0000003a5020723c */ /* 0x040fe60000001820 */
[----:B------:R-:W-:Y:S01]  /*a9e0*/  LDSM.16.MT88.4 R56, [R110+0x6400] ;  /* 0x006400006e38783b */ /* 0x000fe20000004200 */
[----:B------:R-:W-:Y:S01]  /*a9f0*/  MUFU.EX2 R98, R71 ;  /* 0x0000004700627308 */ /* 0x000fe20000000800 */
[----:B------:R-:W-:Y:S02]  /*aa00*/  FFMA.FTZ R146, R86, c[0x0][0x23c], -R146 ;  /* 0x00008f0056927a23 */ /* 0x000fe40000010892 */
[----:B------:R-:W-:Y:S02]  /*aa10*/  FFMA.FTZ R144, R85, R136, R144 ;  /* 0x0000008855907223 */ /* 0x000fe40000010090 */
[----:B------:R-:W-:Y:S03]  /*aa20*/  FFMA.FTZ R145, R84, R137, R145 ;  /* 0x0000008954917223 */ /* 0x000fe60000010091 */
[----:B------:R-:W-:Y:S02]  /*aa30*/  FADD.FTZ R141, R141, R144 ;  /* 0x000000908d8d7221 */ /* 0x000fe40000010000 */
[----:B------:R3:W4:Y:S01]  /*aa40*/  MUFU.EX2 R97, R70 ;  /* 0x0000004600617308 */ /* 0x0007220000000800 */
[----:B------:R-:W-:Y:S01]  /*aa50*/  FADD.FTZ R145, R142, R145 ;  /* 0x000000918e917221 */ /* 0x000fe20000010000 */
[----:B-1----:R-:W-:Y:S03]  /*aa60*/  F2FP.PACK_AB R85, R96, R99 ;  /* 0x000000636055723e */ /* 0x002fe600000000ff */
[----:B------:R-:W-:Y:S04]  /*aa70*/  FADD.FTZ R92, R92, R145 ;  /* 0x000000915c5c7221 */ /* 0x000fe80000010000 */
[----:B------:R-:W-:Y:S01]  /*aa80*/  FADD.FTZ R91, R91, R92 ;  /* 0x0000005c5b5b7221 */ /* 0x000fe20000010000 */
[----:B------:R-:W-:Y:S10]  /*aa90*/  MUFU.EX2 R104, R104 ;  /* 0x0000006800687308 */ /* 0x000ff40000000800 */
[----:B------:R-:W-:Y:S01]  /*aaa0*/  MUFU.EX2 R139, R139 ;  /* 0x0000008b008b7308 */ /* 0x000fe20000000800 */
[C---:B--2---:R-:W-:Y:S01]  /*aab0*/  HMMA.16816.F32 R36, R80.reuse, R52, R36 ;  /* 0x000000345024723c */ /* 0x044fe20000001824 */
[----:B---3--:R-:W-:Y:S02]  /*aac0*/  LDSM.16.MT88.4 R68, [R108+0x6c00] ;  /* 0x006c00006c44783b */ /* 0x008fe40000004200 */
[----:B----4-:R-:W-:Y:S05]  /*aad0*/  F2FP.PACK_AB R84, R97, R98 ;  /* 0x000000626154723e */ /* 0x010fea00000000ff */
[C---:B------:R-:W-:Y:S01]  /*aae0*/  HMMA.16816.F32 R40, R80.reuse, R54, R40 ;  /* 0x000000365028723c */ /* 0x040fe20000001828 */
[----:B------:R-:W-:Y:S01]  /*aaf0*/  MUFU.EX2 R66, R66 ;  /* 0x0000004200427308 */ /* 0x000fe20000000800 */
[----:B------:R-:W1:Y:S09]  /*ab00*/  LDSM.16.MT88.4 R52, [R108+0x8000] ;  /* 0x008000006c34783b */ /* 0x000e720000004200 */
[----:B------:R-:W2:Y:S10]  /*ab10*/  MUFU.EX2 R67, R67 ;  /* 0x0000004300437308 */ /* 0x000eb40000000800 */
[----:B------:R-:W-:Y:S10]  /*ab20*/  MUFU.EX2 R103, R103 ;  /* 0x0000006700677308 */ /* 0x000ff40000000800 */
[----:B------:R-:W3:Y:S10]  /*ab30*/  MUFU.EX2 R102, R102 ;  /* 0x0000006600667308 */ /* 0x000ef40000000800 */
[----:B------:R-:W-:Y:S01]  /*ab40*/  MUFU.EX2 R138, R138 ;  /* 0x0000008a008a7308 */ /* 0x000fe20000000800 */
[C---:B-1----:R-:W-:Y:S07]  /*ab50*/  HMMA.16816.F32 R44, R80.reuse, R52, R44 ;  /* 0x00000034502c723c */ /* 0x042fee000000182c */
[----:B------:R-:W-:Y:S01]  /*ab60*/  F2FP.PACK_AB R53, R64, R65 ;  /* 0x000000414035723e */ /* 0x000fe200000000ff */
[----:B------:R-:W-:Y:S01]  /*ab70*/  HMMA.16816.F32 R48, R80, R54, R48 ;  /* 0x000000365030723c */ /* 0x000fe20000001830 */
[----:B------:R-:W-:Y:S03]  /*ab80*/  MUFU.EX2 R106, R106 ;  /* 0x0000006a006a7308 */ /* 0x000fe60000000800 */
[----:B--2---:R-:W-:Y:S03]  /*ab90*/  F2FP.PACK_AB R52, R67, R66 ;  /* 0x000000424334723e */ /* 0x004fe600000000ff */
[----:B------:R-:W-:Y:S02]  /*aba0*/  F2FP.PACK_AB R55, R93, R94 ;  /* 0x0000005e5d37723e */ /* 0x000fe400000000ff */
[----:B---3--:R-:W-:Y:S02]  /*abb0*/  F2FP.PACK_AB R54, R102, R103 ;  /* 0x000000676636723e */ /* 0x008fe400000000ff */
[----:B------:R-:W-:Y:S05]  /*abc0*/  MUFU.EX2 R101, R101 ;  /* 0x0000006500657308 */ /* 0x000fea0000000800 */
[C---:B------:R-:W-:Y:S05]  /*abd0*/  HMMA.16816.F32 R4, R52.reuse, R56, R4 ;  /* 0x000000383404723c */ /* 0x040fea0000001804 */
[----:B------:R-:W-:Y:S03]  /*abe0*/  MUFU.EX2 R95, R87 ;  /* 0x00000057005f7308 */ /* 0x000fe60000000800 */
[C---:B------:R-:W-:Y:S01]  /*abf0*/  HMMA.16816.F32 R8, R52.reuse, R58, R8 ;  /* 0x0000003a3408723c */ /* 0x040fe20000001808 */
[----:B------:R-:W1:Y:S06]  /*ac00*/  LDSM.16.MT88.4 R56, [R108+0x6400] ;  /* 0x006400006c38783b */ /* 0x000e6c0000004200 */
[----:B------:R-:W2:Y:S10]  /*ac10*/  MUFU.EX2 R146, R146 ;  /* 0x0000009200927308 */ /* 0x000eb40000000800 */
[----:B------:R-:W-:Y:S10]  /*ac20*/  MUFU.EX2 R100, R100 ;  /* 0x0000006400647308 */ /* 0x000ff40000000800 */
[----:B------:R-:W3:Y:S01]  /*ac30*/  MUFU.EX2 R143, R143 ;  /* 0x0000008f008f7308 */ /* 0x000ee20000000800 */
[----:B--2---:R-:W-:Y:S01]  /*ac40*/  F2FP.PACK_AB R87, R146, R95 ;  /* 0x0000005f9257723e */ /* 0x004fe200000000ff */
[C---:B-1----:R-:W-:Y:S08]  /*ac50*/  HMMA.16816.F32 R12, R52.reuse, R56, R12 ;  /* 0x00000038340c723c */ /* 0x042ff0000000180c */
[C---:B------:R-:W-:Y:S01]  /*ac60*/  HMMA.16816.F32 R16, R52.reuse, R58, R16 ;  /* 0x0000003a3410723c */ /* 0x040fe20000001810 */
[----:B------:R-:W1:Y:S03]  /*ac70*/  LDSM.16.MT88.4 R56, [R110+0x7400] ;  /* 0x007400006e38783b */ /* 0x000e660000004200 */
[----:B---3--:R-:W-:Y:S04]  /*ac80*/  F2FP.PACK_AB R86, R143, R100 ;  /* 0x000000648f56723e */ /* 0x008fe800000000ff */
        /* <DEDUP_REMOVED lines=30> */
[C---:B------:R-:W-:Y:S04]  /*ae70*/  HMMA.16816.F32 R40, R52.reuse, R58, R40 ;  /* 0x0000003a3428723c */ /* 0x040fe80000001828 */
[----:B------:R-:W-:Y:S02]  /*ae80*/  FADD.FTZ R56, R89, R56 ;  /* 0x0000003859387221 */ /* 0x000fe40000010000 */
[----:B------:R-:W-:Y:S02]  /*ae90*/  FADD.FTZ R90, R66, R91 ;  /* 0x0000005b425a7221 */ /* 0x000fe40000010000 */
[C---:B--2---:R-:W-:Y:S04]  /*aea0*/  HMMA.16816.F32 R44, R52.reuse, R60, R44 ;  /* 0x0000003c342c723c */ /* 0x044fe8000000182c */
[----:B------:R-:W-:Y:S02]  /*aeb0*/  FADD.FTZ R89, R65, R56 ;  /* 0x0000003841597221 */ /* 0x000fe40000010000 */
[----:B------:R-:W-:Y:S02]  /*aec0*/  FADD.FTZ R90, R67, R90 ;  /* 0x0000005a435a7221 */ /* 0x000fe40000010000 */
        /* <DEDUP_REMOVED lines=12> */
[C---:B------:R-:W-:Y:S01]  /*af90*/  HMMA.16816.F32 R72, R84.reuse, R68, R12 ;  /* 0x000000445448723c */ /* 0x040fe2000000180c */
[----:B------:R-:W4:Y:S03]  /*afa0*/  LDSM.16.MT88.4 R8, [R108+0x8c00] ;  /* 0x008c00006c08783b */ /* 0x000f260000004200 */
[----:B------:R-:W-:Y:S02]  /*afb0*/  FADD.FTZ R148, R148, R93 ;  /* 0x0000005d94947221 */ /* 0x000fe40000010000 */
[----:B------:R-:W-:Y:S01]  /*afc0*/  FADD.FTZ R139, R138, R139 ;  /* 0x0000008b8a8b7221 */ /* 0x000fe20000010000 */
[----:B------:R-:W-:Y:S01]  /*afd0*/  MOV R138, R134 ;  /* 0x00000086008a7202 */ /* 0x000fe20000000f00 */
[C---:B------:R-:W-:Y:S04]  /*afe0*/  HMMA.16816.F32 R68, R84.reuse, R70, R16 ;  /* 0x000000465444723c */ /* 0x040fe80000001810 */
[----:B------:R-:W-:Y:S02]  /*aff0*/  FADD.FTZ R148, R107, R148 ;  /* 0x000000946b947221 */ /* 0x000fe40000010000 */
[----:B------:R-:W-:Y:S01]  /*b000*/  FADD.FTZ R106, R106, R139 ;  /* 0x0000008b6a6a7221 */ /* 0x000fe20000010000 */
[----:B------:R-:W-:Y:S01]  /*b010*/  MOV R139, R135 ;  /* 0x00000087008b7202 */ /* 0x000fe20000000f00 */
        /* <DEDUP_REMOVED lines=8> */
[C---:B--2---:R-:W-:Y:S04]  /*b0a0*/  HMMA.16816.F32 R56, R84.reuse, R52, R28 ;  /* 0x000000345438723c */ /* 0x044fe8000000181c */
[----:B------:R-:W-:Y:S02]  /*b0b0*/  FADD.FTZ R97, R97, R98 ;  /* 0x0000006261617221 */ /* 0x000fe40000010000 */
[----:B------:R-:W-:Y:S02]  /*b0c0*/  FADD.FTZ R95, R95, R96 ;  /* 0x000000605f5f7221 */ /* 0x000fe40000010000 */
[C---:B------:R-:W-:Y:S04]  /*b0d0*/  HMMA.16816.F32 R52, R84.reuse, R54, R32 ;  /* 0x000000365434723c */ /* 0x040fe80000001820 */
[----:B------:R-:W-:Y:S02]  /*b0e0*/  FADD.FTZ R100, R100, R97 ;  /* 0x0000006164647221 */ /* 0x000fe40000010000 */
[----:B------:R-:W-:Y:S02]  /*b0f0*/  FADD.FTZ R136, R146, R95 ;  /* 0x0000005f92887221 */ /* 0x000fe40000010000 */
[C---:B---3--:R-:W-:Y:S04]  /*b100*/  HMMA.16816.F32 R36, R84.reuse, R4, R36 ;  /* 0x000000045424723c */ /* 0x048fe80000001824 */
[----:B------:R-:W-:Y:S04]  /*b110*/  FADD.FTZ R137, R143, R100 ;  /* 0x000000648f897221 */ /* 0x000fe80000010000 */
[C---:B------:R-:W-:Y:S08]  /*b120*/  HMMA.16816.F32 R40, R84.reuse, R6, R40 ;  /* 0x000000065428723c */ /* 0x040ff00000001828 */
[C---:B----4-:R-:W-:Y:S08]  /*b130*/  HMMA.16816.F32 R44, R84.reuse, R8, R44 ;  /* 0x00000008542c723c */ /* 0x050ff0000000182c */
[----:B------:R-:W-:Y:S07]  /*b140*/  HMMA.16816.F32 R48, R84, R10, R48 ;  /* 0x0000000a5430723c */ /* 0x000fee0000001830 */
[----:B------:R-:W-:Y:S02]  /*b150*/  MOV R85, R2 ;  /* 0x0000000200557202 */ /* 0x000fe40000000f00 */
[----:B------:R-:W-:Y:S01]  /*b160*/  MOV R84, R3 ;  /* 0x0000000300547202 */ /* 0x000fe20000000f00 */
[----:B------:R-:W-:-:S05]  /*b170*/  @P0 BRA `(.L_x_4978) ;  /* 0xffffd2b000000947 */ /* 0x000fca000383ffff */
.L_x_4974:
        /* <DEDUP_REMOVED lines=160> */
.L_x_4979:
[----:B------:R-:W1:Y:S04]  /*bb80*/  S2R R3, SR_CTAID.Z ;  /* 0x0000000000037919 */ /* 0x000e680000002700 */
[----:B------:R-:W1:Y:S02]  /*bb90*/  S2R R2, SR_CTAID.Y ;  /* 0x0000000000027919 */ /* 0x000e640000002600 */
[----:B-1----:R-:W-:-:S04]  /*bba0*/  IMAD R4, R2, c[0x0][0x1c0], R3 ;  /* 0x0000700002047a24 */ /* 0x002fc800078e0203 */
[----:B------:R-:W-:Y:S02]  /*bbb0*/  IMAD R4, R4, c[0x0][0x214], RZ ;  /* 0x0000850004047a24 */ /* 0x000fe400078e02ff */
.L_x_4980:
[----:B------:R-:W-:Y:S01]  /*bbc0*/  BAR.SYNC.DEFER_BLOCKING 0x0 ;  /* 0x0000000000007b1d */ /* 0x000fe20000010000 */
[----:B------:R-:W-:Y:S01]  /*bbd0*/  LOP3.LUT R9, R9, 0xffffffe0, RZ, 0xc0, !PT ;  /* 0xffffffe009097812 */ /* 0x000fe200078ec0ff */
[C---:B------:R-:W-:Y:S01]  /*bbe0*/  IMAD.WIDE.U32 R38, R123.reuse, c[0x0][0x1e8], RZ ;  /* 0x00007a007b267a25 */ /* 0x040fe200078e00ff */
[----:B------:R-:W-:Y:S02]  /*bbf0*/  SHF.R.S32.HI R36, RZ, 0x1f, R11 ;  /* 0x0000001fff247819 */ /* 0x000fe4000001140b */
[----:B------:R-:W-:Y:S01]  /*bc00*/  SHF.R.S32.HI R7, RZ, 0x1f, R2 ;  /* 0x0000001fff077819 */ /* 0x000fe20000011402 */
[----:B------:R-:W-:Y:S01]  /*bc10*/  IMAD.IADD R9, R0, 0x1, -R9 ;  /* 0x0000000100097824 */ /* 0x000fe200078e0a09 */
[----:B------:R-:W-:Y:S01]  /*bc20*/  ISETP.NE.AND P0, PT, R123, -0x1, PT ;  /* 0xffffffff7b00780c */ /* 0x000fe20003f05270 */
[----:B--2---:R-:W-:Y:S01]  /*bc30*/  IMAD.WIDE.U32 R40, R2, c[0x0][0x1e0], RZ ;  /* 0x0000780002287a25 */ /* 0x004fe200078e00ff */
        /* <DEDUP_REMOVED lines=31> */
.L_x_4982:
[----:B------:R-:W-:Y:S05]  /*be30*/  BSYNC B0 ;  /* 0x0000000000007941 */ /* 0x000fea0003800000 */
.L_x_4981:
        /* <DEDUP_REMOVED lines=36> */
.L_x_4984:
[----:B------:R-:W-:Y:S05]  /*c080*/  BSYNC B0 ;  /* 0x0000000000007941 */ /* 0x000fea0003800000 */
.L_x_4983:
        /* <DEDUP_REMOVED lines=21> */
.L_x_4985:
        /* <DEDUP_REMOVED lines=10> */
.L_x_6163:


//--------------------- .text._ZN5flash24flash_fwd_splitkv_kernelI23Flash_fwd_kernel_traitsILi96ELi64ELi64ELi4ELb0ELb0EN7cutlass6half_tE19Flash_kernel_traitsILi96ELi64ELi64ELi4ES3_EELb1ELb0ELb0ELb0ELb1ELb0ELb0ELb1EEEvNS_16Flash_fwd_paramsE --------------------------
	.section	.text._ZN5flash24flash_fwd_splitkv_kernelI23Flash_fwd_kernel_traitsILi96ELi64ELi64ELi4ELb0ELb0EN7cutlass6half_tE19Flash_kernel_traitsILi96ELi64ELi64ELi4ES3_EELb1ELb0ELb0ELb0ELb1ELb0ELb0ELb1EEEvNS_16Flash_fwd_paramsE,"ax",@progbits
	.sectioninfo	@"SHI_REGISTERS=143"
	.align	128
        .global         _ZN5flash24flash_fwd_splitkv_kernelI23Flash_fwd_kernel_traitsILi96ELi64ELi64ELi4ELb0ELb0EN7cutlass6half_tE19Flash_kernel_traitsILi96ELi64ELi64ELi4ES3_EELb1ELb0ELb0ELb0ELb1ELb0ELb0ELb1EEEvNS_16Flash_fwd_paramsE
        .type           _ZN5flash24flash_fwd_splitkv_kernelI23Flash_fwd_kernel_traitsILi96ELi64ELi64ELi4ELb0ELb0EN7cutlass6half_tE19Flash_kernel_traitsILi96ELi64ELi64ELi4ES3_EELb1ELb0ELb0ELb0ELb1ELb0ELb0ELb1EEEvNS_16Flash_fwd_paramsE,@function
        .size           _ZN5flash24flash_fwd_splitkv_kernelI23Flash_fwd_kernel_traitsILi96ELi64ELi64ELi4ELb0ELb0EN7cutlass6half_tE19Flash_kernel_traitsILi96ELi64ELi64ELi4ES3_EELb1ELb0ELb0ELb0ELb1ELb0ELb0ELb1EEEvNS_16Flash_fwd_paramsE,(.L_x_6164 - _ZN5flash24flash_fwd_splitkv_kernelI23Flash_fwd_kernel_traitsILi96ELi64ELi64ELi4ELb0ELb0EN7cutlass6half_tE19Flash_kernel_traitsILi96ELi64ELi64ELi4ES3_EELb1ELb0ELb0ELb0ELb1ELb0ELb0ELb1EEEvNS_16Flash_fwd_paramsE)
        .other          _ZN5flash24flash_fwd_splitkv_kernelI23Flash_fwd_kernel_traitsILi96ELi64ELi64ELi4ELb0ELb0EN7cutlass6half_tE19Flash_kernel_traitsILi96ELi64ELi64ELi4ES3_EELb1ELb0ELb0ELb0ELb1ELb0ELb0ELb1EEEvNS_16Flash_fwd_paramsE,@"STO_CUDA_ENTRY STV_DEFAULT"
_ZN5flash24flash_fwd_splitkv_kernelI23Flash_fwd_kernel_traitsILi96ELi64ELi64ELi4ELb0ELb0EN7cutlass6half_tE19Flash_kernel_traitsILi96ELi64ELi64ELi4ES3_EELb1ELb0ELb0ELb0ELb1ELb0ELb0ELb1EEEvNS_16Flash_fwd_paramsE:
.text._ZN5flash24flash_fwd_splitkv_kernelI23Flash_fwd_kernel_traitsILi96ELi64ELi64ELi4ELb0ELb0EN7cutlass6half_tE19Flash_kernel_traitsILi96ELi64ELi64ELi4ES3_EELb1ELb0ELb0ELb0ELb1ELb0ELb0ELb1EEEvNS_16Flash_fwd_paramsE:
        /* <DEDUP_REMOVED lines=26> */
[----:B------:R-:W-:Y:S02]  /*01a0*/  ISETP.NE.AND.EX P0, PT, RZ, c[0x0][0x24c], PT, P0 ;  /* 0x00009300ff007a0c */ /* 0x000fe40003f05300 */
[----:B------:R-:W-:-:S04]  /*01b0*/  MOV R11, R4 ;  /* 0x00000004000b7202 */ /* 0x000fc80000000f00 */
[--C-:B------:R-:W-:Y:S01]  /*01c0*/  SHF.R.S32.HI R2, RZ, 0x1f, R11.reuse ;  /* 0x0000001fff027819 */ /* 0x100fe2000001140b */
[----:B-1----:R-:W-:Y:S02]  /*01d0*/  IMAD.MOV.U32 R7, RZ, RZ, R11 ;  /* 0x000000ffff077224 */ /* 0x002fe400078e000b */
[----:B--2---:R-:W-:Y:S01]  /*01e0*/  @P1 IMAD.IADD R118, R118, 0x1, -R119 ;  /* 0x0000000176761824 */ /* 0x004fe200078e0a77 */
[----:B------:R-:W-:-:S03]  /*01f0*/  @!P1 MOV R118, c[0x0][0x214] ;  /* 0x0000850000769a02 */ /* 0x000fc60000000f00 */
[----:B------:R-:W-:Y:S05]  /*0200*/  @!P0 BRA `(.L_x_4986) ;  /* 0x0000004000008947 */ /* 0x000fea0003800000 */
[----:B---34-:R-:W2:Y:S02]  /*0210*/  @P2 LDG.E R6, [R8.64+0x4] ;  /* 0x0000040608062981 */ /* 0x018ea4000c1e1900 */
[----:B--2--5:R-:W-:-:S06]  /*0220*/  @P2 IADD3 R5, R6, -R15, RZ ;  /* 0x8000000f06052210 */ /* 0x024fcc0007ffe0ff */
[----:B------:R1:W5:Y:S01]  /*0230*/  @!P2 LDG.E R5, [R8.64] ;  /* 0x000000060805a981 */ /* 0x000362000c1e1900 */
[----:B------:R-:W-:Y:S05]  /*0240*/  BRA `(.L_x_4987) ;  /* 0x0000001000007947 */ /* 0x000fea0003800000 */
.L_x_4986:
[----:B---34-:R-:W-:Y:S02]  /*0250*/  MOV R5, c[0x0][0x218] ;  /* 0x0000860000057a02 */ /* 0x018fe40000000f00 */
.L_x_4987:
        /* <DEDUP_REMOVED lines=34> */
[-C--:B------:R-:W-:Y:S02]  /*0480*/  LEA.HI R3, R0, R59.reuse, RZ, 0x2 ;  /* 0x0000003b00037211 */ /* 0x080fe400078f10ff */
        /* <DEDUP_REMOVED lines=25> */
[----:B------:R-:W-:-:S04]  /*0620*/  IMAD.WIDE.U32 R4, R102, c[0x0][0x1f0], R4 ;  /* 0x00007c0066047a25 */ /* 0x000fc800078e0004 */
[----:B------:R-:W-:Y:S02]  /*0630*/  IMAD R0, R0, c[0x0][0x214], R61 ;  /* 0x0000850000007a24 */ /* 0x000fe400078e023d */
[----:B------:R-:W-:Y:S02]  /*0640*/  IMAD.IADD R11, R5, 0x1, R7 ;  /* 0x00000001050b7824 */ /* 0x000fe400078e0207 */
        /* <DEDUP_REMOVED lines=11> */
.L_x_4990:
[----:B------:R-:W-:Y:S05]  /*0700*/  BSYNC B0 ;  /* 0x0000000000007941 */ /* 0x000fea0003800000 */
.L_x_4989:
        /* <DEDUP_REMOVED lines=16> */
.L_x_4992:
[----:B------:R-:W-:Y:S05]  /*0810*/  BSYNC B0 ;  /* 0x0000000000007941 */ /* 0x000fea0003800000 */
.L_x_4991:
[----:B------:R-:W-:-:S04]  /*0820*/  LOP3.LUT P2, RZ, R59, 0x3, RZ, 0xc0, !PT ;  /* 0x000000033bff7812 */ /* 0x000fc8000784c0ff */
        /* <DEDUP_REMOVED lines=12> */
.L_x_4988:
[----:B------:R-:W-:Y:S02]  /*08f0*/  ISETP.NE.U32.AND P1, PT, RZ, c[0x0][0x2c0], PT ;  /* 0x0000b000ff007a0c */ /* 0x000fe40003f25070 */
[----:B------:R-:W-:Y:S02]  /*0900*/  ISETP.NE.U32.AND P0, PT, RZ, c[0x0][0x2b8], PT ;  /* 0x0000ae00ff007a0c */ /* 0x000fe40003f05070 */
[----:B------:R-:W-:Y:S02]  /*0910*/  ISETP.NE.AND.EX P1, PT, RZ, c[0x0][0x2c4], PT, P1 ;  /* 0x0000b100ff007a0c */ /* 0x000fe40003f25310 */
[----:B------:R-:W-:-:S11]  /*0920*/  ISETP.NE.AND.EX P0, PT, RZ, c[0x0][0x2bc], PT, P0 ;  /* 0x0000af00ff007a0c */ /* 0x000fd60003f05300 */
[----:B------:R-:W-:Y:S02]  /*0930*/  @P1 IMAD R6, R2, c[0x0][0x2c8], RZ ;  /* 0x0000b20002061a24 */ /* 0x000fe400078e02ff */
[----:B------:R-:W-:-:S04]  /*0940*/  @P0 IMAD.WIDE R8, R4, R3, c[0x0][0x2b8] ;  /* 0x0000ae0004080625 */ /* 0x000fc800078e0203 */
[C---:B------:R-:W-:Y:S01]  /*0950*/  @P1 IMAD.WIDE.U32 R4, R7.reuse, c[0x0][0x2c8], RZ ;  /* 0x0000b20007041a25 */ /* 0x040fe200078e00ff */
[----:B------:R-:W-:Y:S01]  /*0960*/  CS2R R120, SRZ ;  /* 0x0000000000787805 */ /* 0x000fe2000001ff00 */
[----:B------:R1:W5:Y:S01]  /*0970*/  @P0 LDG.E R11, [R8.64] ;  /* 0x00000006080b0981 */ /* 0x000362000c1e1900 */
[----:B------:R-:W-:Y:S01]  /*0980*/  PLOP3.LUT P2, PT, PT, PT, PT, 0x8, 0x0 ;  /* 0x000000000000781c */ /* 0x000fe20003f4e170 */
        /* <DEDUP_REMOVED lines=39> */
[----:B-----5:R-:W1:Y:S02]  /*0c00*/  F2I.FTZ.U32.TRUNC.NTZ R11, R10 ;  /* 0x0000000a000b7305 */ /* 0x020e64000021f000 */
[----:B-1----:R-:W-:Y:S01]  /*0c10*/  IMAD.MOV R6, RZ, RZ, -R11 ;  /* 0x000000ffff067224 */ /* 0x002fe200078e0a0b */
        /* <DEDUP_REMOVED lines=34> */
[----:B------:R-:W-:Y:S01]  /*0e40*/  IMAD R11, R6, c[0x0][0x1b0], RZ ;  /* 0x00006c00060b7a24 */ /* 0x000fe200078e02ff */
[----:B------:R-:W-:Y:S01]  /*0e50*/  MOV R10, R16 ;  /* 0x00000010000a7202 */ /* 0x000fe20000000f00 */
[----:B------:R-:W-:Y:S02]  /*0e60*/  IMAD.IADD R15, R17, 0x1, R15 ;  /* 0x00000001110f7824 */ /* 0x000fe400078e020f */
[C---:B------:R-:W-:Y:S02]  /*0e70*/  IMAD R11, R8.reuse, c[0x0][0x1b4], R11 ;  /* 0x00006d00080b7a24 */ /* 0x040fe400078e020b */
[----:B------:R-:W-:-:S05]  /*0e80*/  IMAD.WIDE.U32 R98, R8, c[0x0][0x1b0], R12 ;  /* 0x00006c0008627a25 */ /* 0x000fca00078e000c */
[----:B------:R-:W-:Y:S01]  /*0e90*/  IADD3 R13, R99, R11, RZ ;  /* 0x0000000b630d7210 */ /* 0x000fe20007ffe0ff */
[----:B------:R-:W-:Y:S05]  /*0ea0*/  BRA `(.L_x_4994) ;  /* 0x0000046000007947 */ /* 0x000fea0003800000 */
.L_x_4993:
        /* <DEDUP_REMOVED lines=17> */
.L_x_4995:
[----:B------:R-:W-:Y:S02]  /*0fc0*/  IABS R5, c[0x0][0x1c8] ;  /* 0x0000720000057a13 */ /* 0x000fe40000000000 */
[----:B------:R-:W-:Y:S02]  /*0fd0*/  @P4 IADD3 R15, R0, R15, RZ ;  /* 0x0000000f000f4210 */ /* 0x000fe40007ffe0ff */
[----:B------:R-:W1:Y:S03]  /*0fe0*/  I2F.RP R10, R5 ;  /* 0x00000005000a7306 */ /* 0x000e660000209400 */
[----:B------:R-:W-:-:S04]  /*0ff0*/  @P4 IMAD.WIDE.U32 R16, R15, c[0x0][0x1a0], RZ ;  /* 0x000068000f104a25 */ /* 0x000fc800078e00ff */
[----:B------:R-:W-:Y:S01]  /*1000*/  @P4 IMAD R15, R15, c[0x0][0x1a4], R17 ;  /* 0x000069000f0f4a24 */ /* 0x000fe200078e0211 */
[----:B-1----:R-:W1:Y:S02]  /*1010*/  MUFU.RCP R12, R10 ;  /* 0x0000000a000c7308 */ /* 0x002e640000001000 */
[----:B-1----:R-:W-:Y:S01]  /*1020*/  IADD3 R12, R12, 0xffffffe, RZ ;  /* 0x0ffffffe0c0c7810 */ /* 0x002fe20007ffe0ff */
[----:B------:R-:W-:-:S05]  /*1030*/  @P4 IMAD.MOV.U32 R10, RZ, RZ, R16 ;  /* 0x000000ffff0a4224 */ /* 0x000fca00078e0010 */
[----:B------:R-:W1:Y:S02]  /*1040*/  F2I.FTZ.U32.TRUNC.NTZ R13, R12 ;  /* 0x0000000c000d7305 */ /* 0x000e64000021f000 */
[----:B-1----:R-:W-:Y:S01]  /*1050*/  IMAD.MOV R3, RZ, RZ, -R13 ;  /* 0x000000ffff037224 */ /* 0x002fe200078e0a0d */
[----:B------:R-:W-:-:S03]  /*1060*/  MOV R12, RZ ;  /* 0x000000ff000c7202 */ /* 0x000fc60000000f00 */
[----:B------:R-:W-:Y:S01]  /*1070*/  IMAD R4, R3, R5, RZ ;  /* 0x0000000503047224 */ /* 0x000fe200078e02ff */
[----:B------:R-:W-:-:S03]  /*1080*/  IABS R3, R102 ;  /* 0x0000006600037213 */ /* 0x000fc60000000000 */
[----:B------:R-:W-:Y:S01]  /*1090*/  IMAD.HI.U32 R4, R13, R4, R12 ;  /* 0x000000040d047227 */ /* 0x000fe200078e000c */
[----:B------:R-:W-:-:S03]  /*10a0*/  MOV R12, R6 ;  /* 0x00000006000c7202 */ /* 0x000fc60000000f00 */
[----:B------:R-:W-:Y:S02]  /*10b0*/  IMAD.MOV.U32 R13, RZ, RZ, R9 ;  /* 0x000000ffff0d7224 */ /* 0x000fe400078e0009 */
[----:B------:R-:W-:-:S04]  /*10c0*/  IMAD.HI.U32 R8, R4, R3, RZ ;  /* 0x0000000304087227 */ /* 0x000fc800078e00ff */
[----:B------:R-:W-:-:S04]  /*10d0*/  IMAD.MOV R4, RZ, RZ, -R8 ;  /* 0x000000ffff047224 */ /* 0x000fc800078e0a08 */
[----:B------:R-:W-:Y:S01]  /*10e0*/  IMAD R4, R5, R4, R3 ;  /* 0x0000000405047224 */ /* 0x000fe200078e0203 */
[----:B------:R-:W-:-:S04]  /*10f0*/  LOP3.LUT R3, R102, c[0x0][0x1c8], RZ, 0x3c, !PT ;  /* 0x0000720066037a12 */ /* 0x000fc800078e3cff */
[----:B------:R-:W-:Y:S02]  /*1100*/  ISETP.GT.U32.AND P0, PT, R5, R4, PT ;  /* 0x000000040500720c */ /* 0x000fe40003f04070 */
[----:B------:R-:W-:Y:S02]  /*1110*/  ISETP.GE.AND P1, PT, R3, RZ, PT ;  /* 0x000000ff0300720c */ /* 0x000fe40003f26270 */
[----:B------:R-:W-:-:S05]  /*1120*/  LEA R3, R86, 0xffffffc0, 0x6 ;  /* 0xffffffc056037811 */ /* 0x000fca00078e30ff */
[----:B------:R-:W-:-:S04]  /*1130*/  IMAD.WIDE.U32 R12, R3, c[0x0][0x198], R12 ;  /* 0x00006600030c7a25 */ /* 0x000fc800078e000c */
[-C--:B------:R-:W-:Y:S01]  /*1140*/  @!P0 IADD3 R4, R4, -R5.reuse, RZ ;  /* 0x8000000504048210 */ /* 0x080fe20007ffe0ff */
[--C-:B------:R-:W-:Y:S01]  /*1150*/  IMAD.MOV.U32 R9, RZ, RZ, R3.reuse ;  /* 0x000000ffff097224 */ /* 0x100fe200078e0003 */
[----:B------:R-:W-:Y:S02]  /*1160*/  @!P0 IADD3 R8, R8, 0x1, RZ ;  /* 0x0000000108088810 */ /* 0x000fe40007ffe0ff */
[----:B------:R-:W-:Y:S02]  /*1170*/  ISETP.GE.U32.AND P3, PT, R4, R5, PT ;  /* 0x000000050400720c */ /* 0x000fe40003f66070 */
[----:B------:R-:W-:Y:S02]  /*1180*/  ISETP.NE.AND P0, PT, RZ, c[0x0][0x1c8], PT ;  /* 0x00007200ff007a0c */ /* 0x000fe40003f05270 */
[----:B------:R-:W-:Y:S02]  /*1190*/  SHF.R.S32.HI R5, RZ, 0x1f, R3 ;  /* 0x0000001fff057819 */ /* 0x000fe40000011403 */
[----:B------:R-:W-:-:S03]  /*11a0*/  MOV R98, R12 ;  /* 0x0000000c00627202 */ /* 0x000fc60000000f00 */
        /* <DEDUP_REMOVED lines=22> */
.L_x_4994:
[----:B------:R1:W5:Y:S01]  /*1310*/  @P5 LDG.E R0, [R104.64] ;  /* 0x0000000668005981 */ /* 0x000362000c1e1900 */
[----:B------:R-:W-:Y:S01]  /*1320*/  ISETP.NE.AND P0, PT, R119, -0x1, PT ;  /* 0xffffffff7700780c */ /* 0x000fe20003f05270 */
[----:B-----5:R-:W-:Y:S01]  /*1330*/  IMAD.MOV.U32 R11, RZ, RZ, 0x2 ;  /* 0x00000002ff0b7424 */ /* 0x020fe200078e00ff */
[----:B------:R-:W-:Y:S01]  /*1340*/  MOV R19, c[0x0][0x230] ;  /* 0x00008c0000137a02 */ /* 0x000fe20000000f00 */
[----:B------:R-:W-:Y:S01]  /*1350*/  IMAD.MOV.U32 R72, RZ, RZ, c[0x0][0x230] ;  /* 0x00008c00ff487624 */ /* 0x000fe200078e00ff */
[----:B------:R-:W-:Y:S01]  /*1360*/  SHF.R.S32.HI R76, RZ, 0x1f, R59 ;  /* 0x0000001fff4c7819 */ /* 0x000fe2000001143b */
[----:B------:R-:W-:Y:S01]  /*1370*/  IMAD.MOV.U32 R18, RZ, RZ, RZ ;  /* 0x000000ffff127224 */ /* 0x000fe200078e00ff */
[----:B------:R-:W-:Y:S01]  /*1380*/  MOV R57, c[0x0][0x198] ;  /* 0x0000660000397a02 */ /* 0x000fe20000000f00 */
[----:B------:R-:W-:Y:S01]  /*1390*/  IMAD.MOV.U32 R90, RZ, RZ, 0x5 ;  /* 0x00000005ff5a7424 */ /* 0x000fe200078e00ff */
[CC--:B------:R-:W-:Y:S01]  /*13a0*/  LEA.HI R78, R76.reuse, R59.reuse, RZ, 0x3 ;  /* 0x0000003b4c4e7211 */ /* 0x0c0fe200078f18ff */
[----:B------:R-:W-:Y:S01]  /*13b0*/  IMAD.HI.U32 R72, R11, R72, R18 ;  /* 0x000000480b487227 */ /* 0x000fe200078e0012 */
[----:B------:R-:W-:-:S02]  /*13c0*/  LEA.HI R19, R76, R59, RZ, 0x2 ;  /* 0x0000003b4c137211 */ /* 0x000fc400078f10ff */
[----:B------:R-:W-:Y:S01]  /*13d0*/  SHF.R.S32.HI R77, RZ, 0x3, R78 ;  /* 0x00000003ff4d7819 */ /* 0x000fe2000001144e */
[----:B------:R-:W-:Y:S01]  /*13e0*/  @!P0 IMAD R4, R2, c[0x0][0x178], RZ ;  /* 0x00005e0002048a24 */ /* 0x000fe200078e02ff */
[----:B------:R-:W-:Y:S01]  /*13f0*/  SHF.R.S32.HI R100, RZ, 0x2, R19 ;  /* 0x00000002ff647819 */ /* 0x000fe20000011413 */
[----:B------:R-:W-:Y:S01]  /*1400*/  @P0 IMAD.WIDE.U32 R16, R119, c[0x0][0x190], RZ ;  /* 0x0000640077100a25 */ /* 0x000fe200078e00ff */
[CC--:B------:R-:W-:Y:S02]  /*1410*/  LEA.HI R97, R76.reuse, R59.reuse, RZ, 0x5 ;  /* 0x0000003b4c617211 */ /* 0x0c0fe400078f28ff */
[----:B------:R-:W-:Y:S01]  /*1420*/  SHF.R.S32.HI R101, RZ, 0x1f, R100 ;  /* 0x0000001fff657819 */ /* 0x000fe20000011464 */
[C---:B------:R-:W-:Y:S01]  /*1430*/  @!P0 IMAD.WIDE.U32 R22, R7.reuse, c[0x0][0x178], RZ ;  /* 0x00005e0007168a25 */ /* 0x040fe200078e00ff */
[----:B------:R-:W-:Y:S02]  /*1440*/  SHF.R.S32.HI R97, RZ, 0x5, R97 ;  /* 0x00000005ff617819 */ /* 0x000fe40000011461 */
[-C--:B------:R-:W-:Y:S01]  /*1450*/  LEA.HI R76, R76, R59.reuse, RZ, 0x4 ;  /* 0x0000003b4c4c7211 */ /* 0x080fe200078f20ff */
[----:B------:R-:W-:Y:S01]  /*1460*/  @!P0 IMAD R4, R7, c[0x0][0x17c], R4 ;  /* 0x00005f0007048a24 */ /* 0x000fe200078e0204 */
[----:B------:R-:W-:Y:S01]  /*1470*/  SHF.R.S32.HI R69, RZ, 0x1, R72 ;  /* 0x00000001ff457819 */ /* 0x000fe20000011448 */
[----:B------:R-:W-:Y:S01]  /*1480*/  @P0 IMAD R17, R119, c[0x0][0x194], R17 ;  /* 0x0000650077110a24 */ /* 0x000fe200078e0211 */
[----:B------:R-:W-:Y:S01]  /*1490*/  LOP3.LUT R12, R76, 0xfffffff0, RZ, 0xc0, !PT ;  /* 0xfffffff04c0c7812 */ /* 0x000fe200078ec0ff */
[----:B------:R-:W-:Y:S01]  /*14a0*/  @!P0 IMAD.IADD R17, R23, 0x1, R4 ;  /* 0x0000000117118824 */ /* 0x000fe200078e0204 */
[----:B------:R-:W-:Y:S01]  /*14b0*/  LOP3.LUT R4, R19, 0xfffffffc, RZ, 0xc0, !PT ;  /* 0xfffffffc13047812 */ /* 0x000fe200078ec0ff */
[----:B------:R-:W-:Y:S01]  /*14c0*/  IMAD.SHL.U32 R23, R77, 0x40, RZ ;  /* 0x000000404d177824 */ /* 0x000fe200078e00ff */
[----:B------:R-:W-:Y:S01]  /*14d0*/  LEA.HI R19, R19, R100, RZ, 0x1 ;  /* 0x0000006413137211 */ /* 0x000fe200078f08ff */
[----:B------:R-:W-:Y:S01]  /*14e0*/  @!P0 IMAD.MOV.U32 R16, RZ, RZ, R22 ;  /* 0x000000ffff108224 */ /* 0x000fe200078e0016 */
[----:B------:R-:W-:Y:S01]  /*14f0*/  IADD3 R11, -R4, R59, RZ ;  /* 0x0000003b040b7210 */ /* 0x000fe20007ffe1ff */
[----:B------:R-:W-:Y:S01]  /*1500*/  IMAD.WIDE R20, R21, 0x40, R100 ;  /* 0x0000004015147825 */ /* 0x000fe200078e0264 */
[----:B------:R-:W-:-:S02]  /*1510*/  LOP3.LUT R19, R19, 0x7fffffe, RZ, 0xc0, !PT ;  /* 0x07fffffe13137812 */ /* 0x000fc400078ec0ff */
[----:B------:R-:W-:Y:S01]  /*1520*/  LOP3.LUT R23, R23, 0xc0, RZ, 0xc0, !PT ;  /* 0x000000c017177812 */ /* 0x000fe200078ec0ff */
[----:B------:R-:W-:Y:S01]  /*1530*/  IMAD.SHL.U32 R18, R11, 0x8, RZ ;  /* 0x000000080b127824 */ /* 0x000fe200078e00ff */
[----:B------:R-:W-:Y:S01]  /*1540*/  IADD3 R75, -R12, R59, RZ ;  /* 0x0000003b0c4b7210 */ /* 0x000fe20007ffe1ff */
[----:B------:R-:W-:Y:S01]  /*1550*/  IMAD.IADD R14, R100, 0x1, -R19 ;  /* 0x00000001640e7824 */ /* 0x000fe200078e0a13 */
[----:B------:R-:W-:Y:S01]  /*1560*/  SHF.R.U32.HI R4, RZ, 0x3, R23 ;  /* 0x00000003ff047819 */ /* 0x000fe20000011617 */
[----:B------:R-:W-:Y:S01]  /*1570*/  IMAD.MOV.U32 R65, RZ, RZ, c[0x0][0x1a0] ;  /* 0x00006800ff417624 */ /* 0x000fe200078e00ff */
[----:B------:R-:W-:Y:S01]  /*1580*/  LOP3.LUT R19, R23, 0x18, R18, 0xf8, !PT ;  /* 0x0000001817137812 */ /* 0x000fe200078ef812 */
[----:B------:R-:W-:Y:S01]  /*1590*/  IMAD R97, R97, 0x8, R14 ;  /* 0x0000000861617824 */ /* 0x000fe200078e020e */
[----:B------:R-:W-:Y:S01]  /*15a0*/  IADD3 R14, P0, R18, R10, RZ ;  /* 0x0000000a120e7210 */ /* 0x000fe20007f1e0ff */
[----:B------:R-:W-:Y:S01]  /*15b0*/  IMAD.SHL.U32 R58, R57, 0x20, RZ ;  /* 0x00000020393a7824 */ /* 0x000fe200078e00ff */
[----:B------:R-:W-:Y:S01]  /*15c0*/  LOP3.LUT R4, R19, R4, RZ, 0x3c, !PT ;  /* 0x0000000413047212 */ /* 0x000fe200078e3cff */
[----:B------:R-:W-:Y:S01]  /*15d0*/  IMAD R19, R6, c[0x0][0x1b8], RZ ;  /* 0x00006e0006137a24 */ /* 0x000fe200078e02ff */
[----:B------:R-:W-:-:S02]  /*15e0*/  IADD3 R16, P1, R18, R16, RZ ;  /* 0x0000001012107210 */ /* 0x000fc40007f3e0ff */
[----:B------:R-:W-:Y:S01]  /*15f0*/  LEA.HI R74, R75, R75, RZ, 0x1 ;  /* 0x0000004b4b4a7211 */ /* 0x000fe200078f08ff */
[----:B------:R-:W-:Y:S01]  /*1600*/  IMAD.U32 R97, R97, 0x20, R4 ;  /* 0x0000002061617824 */ /* 0x000fe200078e0004 */
[----:B------:R-:W-:Y:S01]  /*1610*/  SHF.L.U32 R11, R11, 0x2, RZ ;  /* 0x000000020b0b7819 */ /* 0x000fe200000006ff */
[----:B------:R-:W-:Y:S01]  /*1620*/  IMAD R4, R8, c[0x0][0x1bc], R19 ;  /* 0x00006f0008047a24 */ /* 0x000fe200078e0213 */
[----:B------:R-:W-:Y:S02]  /*1630*/  SHF.R.S32.HI R19, RZ, 0x1f, R18 ;  /* 0x0000001fff137819 */ /* 0x000fe40000011412 */
[--C-:B------:R-:W-:Y:S01]  /*1640*/  SHF.R.S32.HI R73, RZ, 0x1, R74.reuse ;  /* 0x00000001ff497819 */ /* 0x100fe2000001144a */
[C---:B------:R-:W-:Y:S01]  /*1650*/  IMAD R70, R100.reuse, R69, R11 ;  /* 0x0000004564467224 */ /* 0x040fe200078e020b */
[----:B------:R-:W-:Y:S01]  /*1660*/  SHF.R.S32.HI R10, RZ, 0x1f, R74 ;  /* 0x0000001fff0a7819 */ /* 0x000fe2000001144a */
[C---:B------:R-:W-:Y:S01]  /*1670*/  IMAD.X R15, R19.reuse, 0x1, R15, P0 ;  /* 0x00000001130f7824 */ /* 0x040fe200000e060f */
[----:B------:R-:W-:Y:S01]  /*1680*/  IADD3 R88, P0, R100, R9, RZ ;  /* 0x0000000964587210 */ /* 0x000fe20007f1e0ff */
[----:B------:R-:W-:Y:S01]  /*1690*/  IMAD.X R17, R19, 0x1, R17, P1 ;  /* 0x0000000113117824 */ /* 0x000fe200008e0611 */
[----:B------:R-:W-:Y:S01]  /*16a0*/  LEA.HI R10, R10, R73, RZ, 0x2 ;  /* 0x000000490a0a7211 */ /* 0x000fe200078f10ff */
[----:B------:R-:W-:Y:S01]  /*16b0*/  IMAD.WIDE.U32 R14, R8, c[0x0][0x1b8], R14 ;  /* 0x00006e00080e7a25 */ /* 0x000fe200078e000e */
[----:B------:R-:W-:-:S02]  /*16c0*/  IADD3.X R5, R101, R5, RZ, P0, !PT ;  /* 0x0000000565057210 */ /* 0x000fc400007fe4ff */
[----:B------:R-:W-:Y:S01]  /*16d0*/  IADD3 R98, P0, R18, R98, RZ ;  /* 0x0000006212627210 */ /* 0x000fe20007f1e0ff */
[----:B------:R-:W-:Y:S01]  /*16e0*/  IMAD R9, R21, c[0x0][0x190], RZ ;  /* 0x0000640015097a24 */ /* 0x000fe200078e02ff */
[----:B------:R-:W-:Y:S01]  /*16f0*/  LOP3.LUT R10, R10, 0xfffffffc, RZ, 0xc0, !PT ;  /* 0xfffffffc0a0a7812 */ /* 0x000fe200078ec0ff */
[----:B------:R-:W-:Y:S01]  /*1700*/  IMAD.IADD R15, R15, 0x1, R4 ;  /* 0x000000010f0f7824 */ /* 0x000fe200078e0204 */
[----:B------:R-:W-:Y:S01]  /*1710*/  SHF.R.S32.HI R4, RZ, 0x1f, R102 ;  /* 0x0000001fff047819 */ /* 0x000fe20000011466 */
[C---:B------:R-:W-:Y:S01]  /*1720*/  IMAD R9, R20.reuse, c[0x0][0x194], R9 ;  /* 0x0000650014097a24 */ /* 0x040fe200078e0209 */
[----:B------:R-:W-:Y:S01]  /*1730*/  MOV R43, 0x10 ;  /* 0x00000010002b7802 */ /* 0x000fe20000000f00 */
[----:B------:R-:W-:Y:S01]  /*1740*/  IMAD.WIDE.U32 R16, R20, c[0x0][0x190], R16 ;  /* 0x0000640014107a25 */ /* 0x000fe200078e0010 */
[-C--:B------:R-:W-:Y:S02]  /*1750*/  SHF.L.U64.HI R64, R65, R90.reuse, c[0x0][0x1a4] ;  /* 0x0000690041407619 */ /* 0x080fe4000001025a */
[----:B------:R-:W-:Y:S01]  /*1760*/  SHF.L.U64.HI R57, R57, R90, c[0x0][0x19c] ;  /* 0x0000670039397619 */ /* 0x000fe2000001025a */
[----:B------:R-:W-:Y:S01]  /*1770*/  IMAD.IADD R17, R17, 0x1, R9 ;  /* 0x0000000111117824 */ /* 0x000fe200078e0209 */
[----:B------:R-:W-:Y:S01]  /*1780*/  SHF.L.U32 R71, R69, 0x5, RZ ;  /* 0x0000000545477819 */ /* 0x000fe200000006ff */
[----:B------:R-:W-:Y:S01]  /*1790*/  IMAD R5, R5, c[0x0][0x1a0], RZ ;  /* 0x0000680005057a24 */ /* 0x000fe200078e02ff */
[----:B------:R-:W-:Y:S01]  /*17a0*/  SHF.R.S32.HI R67, RZ, 0x1f, R70 ;  /* 0x0000001fff437819 */ /* 0x000fe20000011446 */
[----:B------:R-:W-:-:S02]  /*17b0*/  IMAD R9, R4, c[0x0][0x1a8], RZ ;  /* 0x00006a0004097a24 */ /* 0x000fc400078e02ff */
[----:B------:R-:W-:Y:S02]  /*17c0*/  IMAD R85, R88, c[0x0][0x1a4], R5 ;  /* 0x0000690058557a24 */ /* 0x000fe400078e0205 */
[----:B------:R-:W-:Y:S01]  /*17d0*/  IMAD R5, R102, c[0x0][0x1ac], R9 ;  /* 0x00006b0066057a24 */ /* 0x000fe200078e0209 */
[----:B------:R-:W-:Y:S01]  /*17e0*/  SHF.R.S32.HI R9, RZ, 0x1f, R62 ;  /* 0x0000001fff097819 */ /* 0x000fe2000001143e */
[----:B------:R-:W-:Y:S02]  /*17f0*/  IMAD.X R99, R19, 0x1, R13, P0 ;  /* 0x0000000113637824 */ /* 0x000fe400000e060d */
[----:B------:R-:W-:Y:S01]  /*1800*/  IMAD.IADD R73, R73, 0x1, -R10 ;  /* 0x0000000149497824 */ /* 0x000fe200078e0a0a */
[----:B------:R-:W-:Y:S01]  /*1810*/  LEA.HI R80, R9, R62, RZ, 0x6 ;  /* 0x0000003e09507211 */ /* 0x000fe200078f30ff */
[----:B------:R-:W-:Y:S02]  /*1820*/  IMAD R9, R101, c[0x0][0x198], RZ ;  /* 0x0000660065097a24 */ /* 0x000fe400078e02ff */
[----:B------:R-:W-:Y:S01]  /*1830*/  IMAD.WIDE.U32 R88, R88, c[0x0][0x1a0], R14 ;  /* 0x0000680058587a25 */ /* 0x000fe200078e000e */
[----:B------:R-:W-:-:S02]  /*1840*/  SHF.R.S32.HI R80, RZ, 0x6, R80 ;  /* 0x00000006ff507819 */ /* 0x000fc40000011450 */
[----:B------:R-:W-:Y:S01]  /*1850*/  LOP3.LUT P1, RZ, R73, 0x2, RZ, 0xc0, !PT ;  /* 0x0000000249ff7812 */ /* 0x000fe2000782c0ff */
[----:B------:R-:W-:Y:S01]  /*1860*/  IMAD.IADD R68, R11, 0x1, R70 ;  /* 0x000000010b447824 */ /* 0x000fe200078e0246 */
[----:B------:R-:W-:Y:S01]  /*1870*/  IMNMX R80, RZ, R80, !PT ;  /* 0x00000050ff507217 */ /* 0x000fe20007800200 */
[----:B------:R-:W-:Y:S01]  /*1880*/  IMAD.WIDE.U32 R102, R102, c[0x0][0x1a8], R16 ;  /* 0x00006a0066667a25 */ /* 0x000fe200078e0010 */
[----:B------:R-:W-:Y:S02]  /*1890*/  SEL R43, R43, 0xfffffff0, !P1 ;  /* 0xfffffff02b2b7807 */ /* 0x000fe40004800000 */
[----:B------:R-:W-:Y:S01]  /*18a0*/  ISETP.GT.AND P0, PT, R86, R80, PT ;  /* 0x000000505600720c */ /* 0x000fe20003f04270 */
[C---:B------:R-:W-:Y:S01]  /*18b0*/  IMAD R9, R100.reuse, c[0x0][0x19c], R9 ;  /* 0x0000670064097a24 */ /* 0x040fe200078e0209 */
[----:B------:R-:W-:Y:S01]  /*18c0*/  SHF.R.S32.HI R66, RZ, 0x1f, R68 ;  /* 0x0000001fff427819 */ /* 0x000fe20000011444 */
[----:B------:R-:W-:Y:S01]  /*18d0*/  IMAD.WIDE.U32 R98, R100, c[0x0][0x198], R98 ;  /* 0x0000660064627a25 */ /* 0x000fe200078e0062 */
[----:B------:R-:W-:-:S03]  /*18e0*/  IADD3 R85, R89, R85, RZ ;  /* 0x0000005559557210 */ /* 0x000fc60007ffe0ff */
[----:B------:R-:W-:Y:S02]  /*18f0*/  IMAD.SHL.U32 R65, R65, 0x20, RZ ;  /* 0x0000002041417824 */ /* 0x000fe400078e00ff */
        /* <DEDUP_REMOVED lines=11> */
[----:B------:R-:W-:Y:S01]  /*19b0*/  IADD3 R96, R71, 0x20, RZ ;  /* 0x0000002047607810 */ /* 0x000fe20007ffe0ff */
[----:B------:R-:W-:Y:S01]  /*19c0*/  IMAD R4, R7, c[0x0][0x284], R4 ;  /* 0x0000a10007047a24 */ /* 0x000fe200078e0204 */
[----:B------:R-:W-:Y:S01]  /*19d0*/  IADD3.X R5, R5, R101, ~R10, P1, P0 ;  /* 0x0000006505057210 */ /* 0x000fe20000fe0c0a */
[----:B------:R-:W-:Y:S01]  /*19e0*/  IMAD.WIDE.U32 R12, R7, c[0x0][0x278], R18 ;  /* 0x00009e00070c7a25 */ /* 0x000fe200078e0012 */
[----:B------:R-:W-:Y:S01]  /*19f0*/  IADD3 R95, R71, 0x40, RZ ;  /* 0x00000040475f7810 */ /* 0x000fe20007ffe0ff */
[----:B------:R-:W-:Y:S01]  /*1a00*/  ULDC.U8 UR8, c[0x0][0x313] ;  /* 0x0000c4c000087ab9 */ /* 0x000fe20000000000 */
[----:B------:R-:W-:Y:S01]  /*1a10*/  IADD3 R79, R100, 0x20, RZ ;  /* 0x00000020644f7810 */ /* 0x000fe20007ffe0ff */
[----:B------:R-:W-:Y:S01]  /*1a20*/  IMAD R2, R7, c[0x0][0x27c], R2 ;  /* 0x00009f0007027a24 */ /* 0x000fe200078e0202 */
[----:B------:R-:W-:Y:S01]  /*1a30*/  SHF.R.S32.HI R94, RZ, 0x1f, R71 ;  /* 0x0000001fff5e7819 */ /* 0x000fe20000011447 */
[----:B------:R-:W-:Y:S01]  /*1a40*/  IMAD.IADD R15, R15, 0x1, R4 ;  /* 0x000000010f0f7824 */ /* 0x000fe200078e0204 */
[----:B------:R-:W-:Y:S01]  /*1a50*/  SHF.R.S32.HI R93, RZ, 0x1f, R96 ;  /* 0x0000001fff5d7819 */ /* 0x000fe20000011460 */
[----:B------:R-:W-:Y:S01]  /*1a60*/  IMAD.IADD R13, R13, 0x1, R2 ;  /* 0x000000010d0d7824 */ /* 0x000fe200078e0202 */
[----:B------:R-:W-:Y:S01]  /*1a70*/  SHF.R.S32.HI R92, RZ, 0x1f, R95 ;  /* 0x0000001fff5c7819 */ /* 0x000fe2000001145f */
[----:B------:R-:W-:-:S02]  /*1a80*/  IMAD R4, R5, c[0x0][0x288], RZ ;  /* 0x0000a20005047a24 */ /* 0x000fc400078e02ff */
[----:B------:R-:W-:Y:S02]  /*1a90*/  IMAD R2, R5, c[0x0][0x290], RZ ;  /* 0x0000a40005027a24 */ /* 0x000fe400078e02ff */
[C---:B------:R-:W-:Y:S02]  /*1aa0*/  IMAD R4, R9.reuse, c[0x0][0x28c], R4 ;  /* 0x0000a30009047a24 */ /* 0x040fe400078e0204 */
[----:B------:R-:W-:-:S04]  /*1ab0*/  IMAD.WIDE.U32 R12, R9, c[0x0][0x288], R12 ;  /* 0x0000a200090c7a25 */ /* 0x000fc800078e000c */
[C---:B------:R-:W-:Y:S02]  /*1ac0*/  IMAD R2, R9.reuse, c[0x0][0x294], R2 ;  /* 0x0000a50009027a24 */ /* 0x040fe400078e0202 */
[----:B------:R-:W-:-:S04]  /*1ad0*/  IMAD.WIDE.U32 R14, R9, c[0x0][0x290], R14 ;  /* 0x0000a400090e7a25 */ /* 0x000fc800078e000e */
[----:B------:R-:W-:Y:S02]  /*1ae0*/  IMAD.IADD R7, R13, 0x1, R4 ;  /* 0x000000010d077824 */ /* 0x000fe400078e0204 */
[----:B------:R-:W-:Y:S01]  /*1af0*/  IMAD.IADD R5, R15, 0x1, R2 ;  /* 0x000000010f057824 */ /* 0x000fe200078e0202 */
[----:B------:R-:W-:Y:S01]  /*1b00*/  IADD3 R15, R18, 0x20, RZ ;  /* 0x00000020120f7810 */ /* 0x000fe20007ffe0ff */
[C---:B------:R-:W-:Y:S02]  /*1b10*/  IMAD R87, R6.reuse, c[0x0][0x2a0], RZ ;  /* 0x0000a80006577a24 */ /* 0x040fe400078e02ff */
[----:B------:R-:W-:Y:S02]  /*1b20*/  IMAD R117, R6, c[0x0][0x298], RZ ;  /* 0x0000a60006757a24 */ /* 0x000fe400078e02ff */
[----:B------:R-:W-:Y:S01]  /*1b30*/  IMAD.MOV.U32 R4, RZ, RZ, R14 ;  /* 0x000000ffff047224 */ /* 0x000fe200078e000e */
[----:B------:R-:W-:Y:S01]  /*1b40*/  IADD3 R14, R18, 0x40, RZ ;  /* 0x00000040120e7810 */ /* 0x000fe20007ffe0ff */
[----:B------:R-:W-:-:S02]  /*1b50*/  IMAD.MOV.U32 R6, RZ, RZ, R12 ;  /* 0x000000ffff067224 */ /* 0x000fc400078e000c */
[C---:B------:R-:W-:Y:S02]  /*1b60*/  IMAD R87, R8.reuse, c[0x0][0x2a4], R87 ;  /* 0x0000a90008577a24 */ /* 0x040fe400078e0257 */
[C---:B------:R-:W-:Y:S02]  /*1b70*/  IMAD R117, R8.reuse, c[0x0][0x29c], R117 ;  /* 0x0000a70008757a24 */ /* 0x040fe400078e0275 */
[----:B------:R-:W-:-:S04]  /*1b80*/  IMAD.WIDE.U32 R4, R8, c[0x0][0x2a0], R4 ;  /* 0x0000a80008047a25 */ /* 0x000fc800078e0004 */
[----:B------:R-:W-:Y:S01]  /*1b90*/  IMAD.WIDE.U32 R8, R8, c[0x0][0x298], R6 ;  /* 0x0000a60008087a25 */ /* 0x000fe200078e0006 */
[----:B------:R-:W-:-:S03]  /*1ba0*/  LEA R84, P1, R4, c[0x0][0x270], 0x1 ;  /* 0x00009c0004547a11 */ /* 0x000fc600078208ff */
[----:B------:R-:W-:Y:S01]  /*1bb0*/  IMAD.IADD R87, R5, 0x1, R87 ;  /* 0x0000000105577824 */ /* 0x000fe200078e0257 */
[----:B------:R-:W-:Y:S01]  /*1bc0*/  IADD3 R117, R9, R117, RZ ;  /* 0x0000007509757210 */ /* 0x000fe20007ffe0ff */
[----:B------:R-:W-:Y:S01]  /*1bd0*/  IMAD.IADD R0, R0, 0x1, R3 ;  /* 0x0000000100007824 */ /* 0x000fe200078e0203 */
[----:B------:R-:W-:Y:S01]  /*1be0*/  LEA R116, P0, R8, c[0x0][0x268], 0x1 ;  /* 0x00009a0008747a11 */ /* 0x000fe200078008ff */
[----:B------:R-:W-:Y:S01]  /*1bf0*/  IMAD.MOV.U32 R83, RZ, RZ, c[0x0][0x290] ;  /* 0x0000a400ff537624 */ /* 0x000fe200078e00ff */
[----:B------:R-:W-:Y:S01]  /*1c00*/  LEA.HI.X R87, R4, c[0x0][0x274], R87, 0x1, P1 ;  /* 0x00009d0004577a11 */ /* 0x000fe200008f0c57 */
[----:B------:R-:W-:Y:S01]  /*1c10*/  IMAD R5, R69, R0, RZ ;  /* 0x0000000045057224 */ /* 0x000fe200078e02ff */
[----:B------:R-:W-:Y:S01]  /*1c20*/  LEA.HI.X R117, R8, c[0x0][0x26c], R117, 0x1, P0 ;  /* 0x00009b0008757a11 */ /* 0x000fe200000f0c75 */
[----:B------:R-:W-:Y:S01]  /*1c30*/  IMAD.MOV.U32 R91, RZ, RZ, c[0x0][0x288] ;  /* 0x0000a200ff5b7624 */ /* 0x000fe200078e00ff */
[----:B------:R-:W-:Y:S01]  /*1c40*/  LEA R112, P1, R98, c[0x0][0x168], 0x1 ;  /* 0x00005a0062707a11 */ /* 0x000fe200078208ff */
[----:B------:R-:W-:Y:S01]  /*1c50*/  IMAD.MOV.U32 R81, RZ, RZ, c[0x0][0x290] ;  /* 0x0000a400ff517624 */ /* 0x000fe200078e00ff */
[----:B------:R-:W-:Y:S01]  /*1c60*/  LEA R110, P0, R88, c[0x0][0x170], 0x1 ;  /* 0x00005c00586e7a11 */ /* 0x000fe200078008ff */
[----:B------:R-:W-:Y:S01]  /*1c70*/  IMAD.MOV.U32 R13, RZ, RZ, R86 ;  /* 0x000000ffff0d7224 */ /* 0x000fe200078e0056 */
[----:B------:R-:W-:Y:S01]  /*1c80*/  LEA.HI.X R113, R98, c[0x0][0x16c], R56, 0x1, P1 ;  /* 0x00005b0062717a11 */ /* 0x000fe200008f0c38 */
[----:B------:R-:W-:Y:S01]  /*1c90*/  IMAD.U32 R81, R81, -0x40, RZ ;  /* 0xffffffc051517824 */ /* 0x000fe200078e00ff */
[----:B------:R-:W-:-:S02]  /*1ca0*/  SHF.R.S32.HI R3, RZ, 0x1f, R5 ;  /* 0x0000001fff037819 */ /* 0x000fc40000011405 */
[-C--:B------:R-:W-:Y:S02]  /*1cb0*/  IADD3 R106, P1, R68, R5.reuse, RZ ;  /* 0x00000005446a7210 */ /* 0x080fe40007f3e0ff */
[----:B------:R-:W-:Y:S02]  /*1cc0*/  LEA.HI.X R111, R88, c[0x0][0x174], R85, 0x1, P0 ;  /* 0x00005d00586f7a11 */ /* 0x000fe400000f0c55 */
[----:B------:R-:W-:Y:S01]  /*1cd0*/  IADD3 R44, P0, R70, R5, RZ ;  /* 0x00000005462c7210 */ /* 0x000fe20007f1e0ff */
[--C-:B------:R-:W-:Y:S01]  /*1ce0*/  IMAD.X R5, R66, 0x1, R3.reuse, P1 ;  /* 0x0000000142057824 */ /* 0x100fe200008e0603 */
[CC--:B------:R-:W-:Y:S01]  /*1cf0*/  SHF.L.U64.HI R82, R83.reuse, R90.reuse, c[0x0][0x294] ;  /* 0x0000a50053527619 */ /* 0x0c0fe2000001025a */
[----:B------:R-:W-:Y:S01]  /*1d00*/  IMAD.SHL.U32 R83, R83, 0x20, RZ ;  /* 0x0000002053537824 */ /* 0x000fe200078e00ff */
[----:B------:R-:W-:Y:S01]  /*1d10*/  SHF.L.U64.HI R90, R91, R90, c[0x0][0x28c] ;  /* 0x0000a3005b5a7619 */ /* 0x000fe2000001025a */
[----:B------:R-:W-:Y:S01]  /*1d20*/  IMAD.X R3, R67, 0x1, R3, P0 ;  /* 0x0000000143037824 */ /* 0x000fe200000e0603 */
[C---:B------:R-:W-:Y:S01]  /*1d30*/  SHF.L.U64.HI R0, R106.reuse, 0x1, R5 ;  /* 0x000000016a007819 */ /* 0x040fe20000010205 */
[----:B------:R-:W-:Y:S01]  /*1d40*/  IMAD.SHL.U32 R106, R106, 0x2, RZ ;  /* 0x000000026a6a7824 */ /* 0x000fe200078e00ff */
[----:B------:R-:W-:-:S02]  /*1d50*/  SHF.L.U32 R91, R91, 0x5, RZ ;  /* 0x000000055b5b7819 */ /* 0x000fc400000006ff */
[C---:B------:R-:W-:Y:S01]  /*1d60*/  SHF.L.U64.HI R2, R44.reuse, 0x1, R3 ;  /* 0x000000012c027819 */ /* 0x040fe20000010203 */
[----:B------:R-:W-:Y:S01]  /*1d70*/  IMAD.SHL.U32 R44, R44, 0x2, RZ ;  /* 0x000000022c2c7824 */ /* 0x000fe200078e00ff */
[C---:B------:R-:W-:Y:S02]  /*1d80*/  IADD3 R108, P4, R106.reuse, c[0x0][0x2b0], RZ ;  /* 0x0000ac006a6c7a10 */ /* 0x040fe40007f9e0ff */
[----:B------:R-:W-:Y:S02]  /*1d90*/  IADD3 R106, P3, R106, c[0x0][0x2a8], RZ ;  /* 0x0000aa006a6a7a10 */ /* 0x000fe40007f7e0ff */
[C---:B------:R-:W-:Y:S02]  /*1da0*/  IADD3 R20, P1, R44.reuse, c[0x0][0x2b0], RZ ;  /* 0x0000ac002c147a10 */ /* 0x040fe40007f3e0ff */
[----:B------:R-:W-:Y:S02]  /*1db0*/  IADD3 R44, P0, R44, c[0x0][0x2a8], RZ ;  /* 0x0000aa002c2c7a10 */ /* 0x000fe40007f1e0ff */
[----:B------:R-:W-:-:S02]  /*1dc0*/  SHF.L.U64.HI R82, R83, 0x1, R82 ;  /* 0x0000000153527819 */ /* 0x000fc40000010252 */
[C---:B------:R-:W-:Y:S01]  /*1dd0*/  SHF.L.U64.HI R90, R91.reuse, 0x1, R90 ;  /* 0x000000015b5a7819 */ /* 0x040fe2000001025a */
[----:B------:R-:W-:Y:S01]  /*1de0*/  IMAD.SHL.U32 R91, R91, 0x2, RZ ;  /* 0x000000025b5b7824 */ /* 0x000fe200078e00ff */
[----:B------:R-:W-:Y:S02]  /*1df0*/  SHF.L.U32 R83, R83, 0x1, RZ ;  /* 0x0000000153537819 */ /* 0x000fe400000006ff */
[C---:B------:R-:W-:Y:S02]  /*1e00*/  IADD3.X R109, R0.reuse, c[0x0][0x2b4], RZ, P4, !PT ;  /* 0x0000ad00006d7a10 */ /* 0x040fe400027fe4ff */
[----:B------:R-:W-:Y:S02]  /*1e10*/  IADD3.X R107, R0, c[0x0][0x2ac], RZ, P3, !PT ;  /* 0x0000ab00006b7a10 */ /* 0x000fe40001ffe4ff */
[C---:B------:R-:W-:Y:S02]  /*1e20*/  IADD3.X R21, R2.reuse, c[0x0][0x2b4], RZ, P1, !PT ;  /* 0x0000ad0002157a10 */ /* 0x040fe40000ffe4ff */
[----:B------:R-:W-:-:S02]  /*1e30*/  IADD3.X R45, R2, c[0x0][0x2ac], RZ, P0, !PT ;  /* 0x0000ab00022d7a10 */ /* 0x000fc400007fe4ff */
.L_x_5022:
[----:B------:R-:W-:Y:S01]  /*1e40*/  IMAD.SHL.U32 R17, R13, 0x40, RZ ;  /* 0x000000400d117824 */ /* 0x000fe200078e00ff */
[----:B------:R-:W-:Y:S01]  /*1e50*/  ISETP.NE.AND P6, PT, RZ, UR4, PT ;  /* 0x00000004ff007c0c */ /* 0x000fe2000bfc5270 */
[----:B------:R-:W-:Y:S01]  /*1e60*/  IMAD.MOV.U32 R22, RZ, RZ, R84 ;  /* 0x000000ffff167224 */ /* 0x000fe200078e0054 */
[----:B------:R-:W-:Y:S01]  /*1e70*/  IADD3 R122, P5, R116, R91, RZ ;  /* 0x0000005b747a7210 */ /* 0x000fe20007fbe0ff */
[----:B------:R-:W-:Y:S01]  /*1e80*/  IMAD.MOV.U32 R23, RZ, RZ, R87 ;  /* 0x000000ffff177224 */ /* 0x000fe200078e0057 */
[----:B------:R-:W-:Y:S02]  /*1e90*/  IADD3 R16, R17, -0x40, RZ ;  /* 0xffffffc011107810 */ /* 0x000fe40007ffe0ff */
[C---:B------:R-:W-:Y:S01]  /*1ea0*/  LEA R114, P4, R58.reuse, R112, 0x1 ;  /* 0x000000703a727211 */ /* 0x040fe200078808ff */
[----:B------:R-:W-:Y:S02]  /*1eb0*/  IMAD.X R123, R117, 0x1, R90, P5 ;  /* 0x00000001757b7824 */ /* 0x000fe400028e065a */
[--C-:B------:R-:W-:Y:S01]  /*1ec0*/  IMAD.IADD R2, R63, 0x1, -R16.reuse ;  /* 0x000000013f027824 */ /* 0x100fe200078e0a10 */
[----:B------:R-:W-:Y:S01]  /*1ed0*/  LEA.HI.X R115, R58, R113, R57, 0x1, P4 ;  /* 0x000000713a737211 */ /* 0x000fe200020f0c39 */
[----:B------:R-:W-:Y:S03]  /*1ee0*/  IMAD.IADD R0, R62, 0x1, -R16 ;  /* 0x000000013e007824 */ /* 0x000fe600078e0a10 */
[CC--:B------:R-:W-:Y:S02]  /*1ef0*/  ISETP.GE.AND P1, PT, R100.reuse, R2.reuse, PT ;  /* 0x000000026400720c */ /* 0x0c0fe40003f26270 */
[C---:B------:R-:W-:Y:S02]  /*1f00*/  ISETP.GE.AND P3, PT, R79.reuse, R2, PT ;  /* 0x000000024f00720c */ /* 0x040fe40003f66270 */
[-C--:B------:R-:W-:Y:S02]  /*1f10*/  ISETP.GE.AND P1, PT, R100, R0.reuse, !P1 ;  /* 0x000000006400720c */ /* 0x080fe40004f26270 */
[----:B------:R-:W-:Y:S11]  /*1f20*/  ISETP.GE.AND P3, PT, R79, R0, !P3 ;  /* 0x000000004f00720c */ /* 0x000ff60005f66270 */
[----:B------:R-:W2:Y:S02]  /*1f30*/  @P1 LDG.E.128 R8, [R22.64] ;  /* 0x0000000616081981 */ /* 0x000ea4000c1e1d00 */
[----:B------:R-:W-:Y:S05]  /*1f40*/  @P3 IADD3 R32, P0, R22, R83, RZ ;  /* 0x0000005316203210 */ /* 0x000fea0007f1e0ff */
[----:B------:R-:W-:Y:S01]  /*1f50*/  @P3 IMAD.X R33, R23, 0x1, R82, P0 ;  /* 0x0000000117213824 */ /* 0x000fe200000e0652 */
[C---:B------:R-:W-:Y:S04]  /*1f60*/  @P3 LEA R2, P0, R65.reuse, R110, 0x1 ;  /* 0x0000006e41023211 */ /* 0x040fe800078008ff */
[----:B------:R-:W-:Y:S02]  /*1f70*/  @P3 LEA.HI.X R3, R65, R111, R64, 0x1, P0 ;  /* 0x0000006f41033211 */ /* 0x000fe400000f0c40 */
[C---:B------:R-:W-:Y:S04]  /*1f80*/  LEA R84, P0, R81.reuse, R22, 0x1 ;  /* 0x0000001651547211 */ /* 0x040fe800078008ff */
[----:B------:R-:W-:Y:S01]  /*1f90*/  LEA.HI.X.SX32 R87, R81, R23, 0x1, P0 ;  /* 0x0000001751577211 */ /* 0x000fe200000f0eff */
        /* <DEDUP_REMOVED lines=18> */
[----:B---3--:R-:W2:Y:S01]  /*20c0*/  LDG.E.128 R24, [R116.64] ;  /* 0x0000000674187981 */ /* 0x008ea2000c1e1d00 */
        /* <DEDUP_REMOVED lines=145> */
.L_x_5000:
[----:B------:R-:W-:Y:S05]  /*29e0*/  BSYNC B0 ;  /* 0x0000000000007941 */ /* 0x000fea0003800000 */
.L_x_4999:
[----:B------:R-:W-:Y:S01]  /*29f0*/  BSSY B0, `(.L_x_5001) ;  /* 0x000009b000007945 */ /* 0x000fe20003800000 */
[----:B------:R-:W-:-:S05]  /*2a00*/  @!P3 BRA `(.L_x_5002) ;  /* 0x000009900000b947 */ /* 0x000fca0003800000 */
[----:B------:R-:W-:Y:S01]  /*2a10*/  ISETP.GE.AND P0, PT, R18, UR4, PT ;  /* 0x0000000412007c0c */ /* 0x000fe2000bf06270 */
[----:B-1-3--:R-:W2:Y:S01]  /*2a20*/  LDG.E.128 R24, [R122.64] ;  /* 0x000000067a187981 */ /* 0x00aea2000c1e1d00 */
[C---:B------:R-:W-:Y:S02]  /*2a30*/  SHF.L.U32 R51, R71.reuse, 0x1, RZ ;  /* 0x0000000147337819 */ /* 0x040fe400000006ff */
[----:B------:R-:W-:Y:S02]  /*2a40*/  SHF.L.U64.HI R49, R71, 0x1, R94 ;  /* 0x0000000147317819 */ /* 0x000fe4000001025e */
[-C--:B------:R-:W-:Y:S02]  /*2a50*/  IADD3 R32, P1, R20, R51.reuse, RZ ;  /* 0x0000003314207210 */ /* 0x080fe40007f3e0ff */
[----:B------:R-:W-:Y:S02]  /*2a60*/  IADD3 R46, P3, R44, R51, RZ ;  /* 0x000000332c2e7210 */ /* 0x000fe40007f7e0ff */
[-C--:B------:R-:W-:Y:S02]  /*2a70*/  IADD3.X R33, R21, R49.reuse, RZ, P1, !PT ;  /* 0x0000003115217210 */ /* 0x080fe40000ffe4ff */
[----:B------:R-:W-:Y:S02]  /*2a80*/  IADD3.X R47, R45, R49, RZ, P3, !PT ;  /* 0x000000312d2f7210 */ /* 0x000fe40001ffe4ff */
[----:B------:R-:W-:Y:S01]  /*2a90*/  ISETP.GE.AND P1, PT, R15, UR4, PT ;  /* 0x000000040f007c0c */ /* 0x000fe2000bf26270 */
        /* <DEDUP_REMOVED lines=144> */
.L_x_5002:
[----:B------:R-:W-:Y:S05]  /*33a0*/  BSYNC B0 ;  /* 0x0000000000007941 */ /* 0x000fea0003800000 */
.L_x_5001:
        /* <DEDUP_REMOVED lines=8> */
.L_x_4998:
[----:B------:R-:W-:Y:S01]  /*3430*/  BSSY B1, `(.L_x_5004) ;  /* 0x0000111000017945 */ /* 0x000fe20003800000 */
[----:B------:R-:W-:-:S05]  /*3440*/  @!P1 BRA `(.L_x_5005) ;  /* 0x000010f000009947 */ /* 0x000fca0003800000 */
[----:B------:R1:W5:Y:S01]  /*3450*/  LDG.E.128 R52, [R116.64] ;  /* 0x0000000674347981 */ /* 0x000362000c1e1d00 */
[----:B------:R-:W-:Y:S01]  /*3460*/  ISETP.GE.AND P0, PT, R18, UR4, PT ;  /* 0x0000000412007c0c */ /* 0x000fe2000bf06270 */
[----:B------:R-:W-:Y:S01]  /*3470*/  @!UPT UIADD3 URZ, URZ, URZ, URZ ;  /* 0x0000003f3f3ff290 */ /* 0x000fe2000fffe03f */
[----:B------:R-:W-:Y:S11]  /*3480*/  BSSY B0, `(.L_x_5006) ;  /* 0x0000056000007945 */ /* 0x000ff60003800000 */
        /* <DEDUP_REMOVED lines=13> */
[----:B---3--:R-:W-:Y:S02]  /*3560*/  LEA R10, P1, R127, R116, 0x1 ;  /* 0x000000747f0a7211 */ /* 0x008fe400078208ff */
[----:B------:R-:W-:Y:S02]  /*3570*/  LEA R130, P0, R125, R108, 0x1 ;  /* 0x0000006c7d827211 */ /* 0x000fe400078008ff */
[----:B------:R-:W-:Y:S02]  /*3580*/  LEA.HI.X.SX32 R11, R127, R117, 0x1, P1 ;  /* 0x000000757f0b7211 */ /* 0x000fe400008f0eff */
[----:B------:R-:W-:Y:S02]  /*3590*/  LEA.HI.X.SX32 R131, R125, R109, 0x1, P0 ;  /* 0x0000006d7d837211 */ /* 0x000fe400000f0eff */
[----:B------:R-:W-:Y:S01]  /*35a0*/  @P4 IADD3 R129, RZ, -UR5, RZ ;  /* 0x80000005ff814c10 */ /* 0x000fe2000fffe0ff */
[----:B------:R-:W2:Y:S03]  /*35b0*/  LDG.E.128 R28, [R10.64] ;  /* 0x000000060a1c7981 */ /* 0x000ea6000c1e1d00 */
[C---:B------:R-:W-:Y:S04]  /*35c0*/  LEA R32, P0, R129.reuse, R106, 0x1 ;  /* 0x0000006a81207211 */ /* 0x040fe800078008ff */
[----:B------:R-:W-:Y:S01]  /*35d0*/  LEA.HI.X.SX32 R33, R129, R107, 0x1, P0 ;  /* 0x0000006b81217211 */ /* 0x000fe200000f0eff */
[----:B------:R-:W3:Y:S08]  /*35e0*/  LDG.E.128 R124, [R130.64] ;  /* 0x00000006827c7981 */ /* 0x000ef0000c1e1d00 */
[----:B------:R4:W2:Y:S02]  /*35f0*/  LDG.E.128 R48, [R32.64] ;  /* 0x0000000620307981 */ /* 0x0008a4000c1e1d00 */
[----:B----4-:R-:W-:Y:S02]  /*3600*/  HADD2.F32 R33, -RZ, R52.H0_H0 ;  /* 0x20000034ff217230 */ /* 0x010fe40000004100 */
[--C-:B---3--:R-:W-:Y:S01]  /*3610*/  HADD2.F32 R25, -RZ, R125.reuse.H0_H0 ;  /* 0x2000007dff197230 */ /* 0x108fe20000004100 */
[----:B--2---:R-:W-:Y:S01]  /*3620*/  MOV R26, R28 ;  /* 0x0000001c001a7202 */ /* 0x004fe20000000f00 */
        /* <DEDUP_REMOVED lines=59> */
.L_x_5007:
[----:B------:R-:W-:Y:S05]  /*39e0*/  BSYNC B0 ;  /* 0x0000000000007941 */ /* 0x000fea0003800000 */
.L_x_5006:
[----:B-----5:R2:W-:Y:S01]  /*39f0*/  STG.E.128 [R112.64], R52 ;  /* 0x0000003470007986 */ /* 0x0205e2000c101d06 */
[----:B------:R-:W-:Y:S01]  /*3a00*/  ISETP.GE.AND P0, PT, R15, UR4, PT ;  /* 0x000000040f007c0c */ /* 0x000fe2000bf06270 */
[----:B------:R-:W-:Y:S02]  /*3a10*/  BSSY B0, `(.L_x_5008) ;  /* 0x0000057000007945 */ /* 0x000fe40003800000 */
[----:B--2---:R2:W5:Y:S10]  /*3a20*/  LDG.E.128 R52, [R116.64+0x40] ;  /* 0x0000400674347981 */ /* 0x004574000c1e1d00 */
        /* <DEDUP_REMOVED lines=18> */
[----:B------:R-:W3:Y:S03]  /*3b50*/  LDG.E.128 R28, [R10.64+0x40] ;  /* 0x000040060a1c7981 */ /* 0x000ee6000c1e1d00 */
[C---:B------:R-:W-:Y:S04]  /*3b60*/  LEA R32, P0, R129.reuse, R106, 0x1 ;  /* 0x0000006a81207211 */ /* 0x040fe800078008ff */
[----:B------:R-:W-:Y:S01]  /*3b70*/  LEA.HI.X.SX32 R33, R129, R107, 0x1, P0 ;  /* 0x0000006b81217211 */ /* 0x000fe200000f0eff */
[----:B------:R-:W4:Y:S08]  /*3b80*/  LDG.E.128 R124, [R130.64+0x40] ;  /* 0x00004006827c7981 */ /* 0x000f30000c1e1d00 */
[----:B--2---:R1:W2:Y:S02]  /*3b90*/  LDG.E.128 R48, [R32.64+0x40] ;  /* 0x0000400620307981 */ /* 0x0042a4000c1e1d00 */
[----:B-1----:R-:W-:Y:S02]  /*3ba0*/  HADD2.F32 R33, -RZ, R52.H0_H0 ;  /* 0x20000034ff217230 */ /* 0x002fe40000004100 */
[--C-:B----4-:R-:W-:Y:S01]  /*3bb0*/  HADD2.F32 R25, -RZ, R125.reuse.H0_H0 ;  /* 0x2000007dff197230 */ /* 0x110fe20000004100 */
[----:B---3--:R-:W-:Y:S01]  /*3bc0*/  MOV R26, R28 ;  /* 0x0000001c001a7202 */ /* 0x008fe20000000f00 */
        /* <DEDUP_REMOVED lines=59> */
.L_x_5009:
[----:B------:R-:W-:Y:S05]  /*3f80*/  BSYNC B0 ;  /* 0x0000000000007941 */ /* 0x000fea0003800000 */
.L_x_5008:
[----:B-----5:R4:W-:Y:S01]  /*3f90*/  STG.E.128 [R112.64+0x40], R52 ;  /* 0x0000403470007986 */ /* 0x0209e2000c101d06 */
[----:B------:R-:W-:Y:S01]  /*3fa0*/  ISETP.GE.AND P0, PT, R14, UR4, PT ;  /* 0x000000040e007c0c */ /* 0x000fe2000bf06270 */
[----:B------:R-:W-:Y:S02]  /*3fb0*/  BSSY B0, `(.L_x_5010) ;  /* 0x0000057000007945 */ /* 0x000fe40003800000 */
[----:B----4-:R4:W5:Y:S10]  /*3fc0*/  LDG.E.128 R52, [R116.64+0x80] ;  /* 0x0000800674347981 */ /* 0x010974000c1e1d00 */
        /* <DEDUP_REMOVED lines=21> */
[----:B--2---:R-:W2:Y:S08]  /*4120*/  LDG.E.128 R124, [R130.64+0x80] ;  /* 0x00008006827c7981 */ /* 0x004eb0000c1e1d00 */
[----:B----4-:R1:W4:Y:S02]  /*4130*/  LDG.E.128 R48, [R32.64+0x80] ;  /* 0x0000800620307981 */ /* 0x010324000c1e1d00 */
[----:B-1----:R-:W-:Y:S02]  /*4140*/  HADD2.F32 R33, -RZ, R52.H0_H0 ;  /* 0x20000034ff217230 */ /* 0x002fe40000004100 */
[--C-:B--2---:R-:W-:Y:S01]  /*4150*/  HADD2.F32 R25, -RZ, R125.reuse.H0_H0 ;  /* 0x2000007dff197230 */ /* 0x104fe20000004100 */
        /* <DEDUP_REMOVED lines=60> */
.L_x_5011:
[----:B------:R-:W-:Y:S05]  /*4520*/  BSYNC B0 ;  /* 0x0000000000007941 */ /* 0x000fea0003800000 */
.L_x_5010:
[----:B-----5:R1:W-:Y:S02]  /*4530*/  STG.E.128 [R112.64+0x80], R52 ;  /* 0x0000803470007986 */ /* 0x0203e4000c101d06 */
.L_x_5005:
[----:B------:R-:W-:Y:S05]  /*4540*/  BSYNC B1 ;  /* 0x0000000000017941 */ /* 0x000fea0003800000 */
.L_x_5004:
[----:B------:R-:W-:Y:S01]  /*4550*/  BSSY B1, `(.L_x_5012) ;  /* 0x000011d000017945 */ /* 0x000fe20003800000 */
[----:B------:R-:W-:-:S05]  /*4560*/  @!P3 BRA `(.L_x_5013) ;  /* 0x000011b00000b947 */ /* 0x000fca0003800000 */
[----:B-1----:R1:W5:Y:S01]  /*4570*/  LDG.E.128 R52, [R122.64] ;  /* 0x000000067a347981 */ /* 0x002362000c1e1d00 */
        /* <DEDUP_REMOVED lines=15> */
[----:B---3--:R-:W-:Y:S02]  /*4670*/  LEA R10, P0, R129, R122, 0x1 ;  /* 0x0000007a810a7211 */ /* 0x008fe400078008ff */
        /* <DEDUP_REMOVED lines=9> */
[----:B--2---:R-:W2:Y:S01]  /*4710*/  LDG.E.128 R124, [R132.64] ;  /* 0x00000006847c7981 */ /* 0x004ea2000c1e1d00 */
[----:B------:R-:W-:Y:S02]  /*4720*/  LEA.HI.X.SX32 R129, R129, R94, 0x1, P0 ;  /* 0x0000005e81817211 */ /* 0x000fe400000f0eff */
[C---:B------:R-:W-:Y:S04]  /*4730*/  LEA R32, P0, R131.reuse, R106, 0x1 ;  /* 0x0000006a83207211 */ /* 0x040fe800078008ff */
[----:B------:R-:W-:Y:S05]  /*4740*/  LEA.HI.X R33, R131, R107, R129, 0x1, P0 ;  /* 0x0000006b83217211 */ /* 0x000fea00000f0c81 */
[----:B----4-:R1:W4:Y:S02]  /*4750*/  LDG.E.128 R48, [R32.64] ;  /* 0x0000000620307981 */ /* 0x010324000c1e1d00 */
        /* <DEDUP_REMOVED lines=62> */
.L_x_5015:
[----:B------:R-:W-:Y:S05]  /*4b40*/  BSYNC B0 ;  /* 0x0000000000007941 */ /* 0x000fea0003800000 */
.L_x_5014:
[----:B-----5:R1:W-:Y:S01]  /*4b50*/  STG.E.128 [R114.64], R52 ;  /* 0x0000003472007986 */ /* 0x0203e2000c101d06 */
[----:B------:R-:W-:Y:S01]  /*4b60*/  ISETP.GE.AND P0, PT, R15, UR4, PT ;  /* 0x000000040f007c0c */ /* 0x000fe2000bf06270 */
[----:B------:R-:W-:Y:S02]  /*4b70*/  BSSY B0, `(.L_x_5016) ;  /* 0x000005b000007945 */ /* 0x000fe40003800000 */
[----:B-1----:R1:W5:Y:S10]  /*4b80*/  LDG.E.128 R52, [R122.64+0x40] ;  /* 0x000040067a347981 */ /* 0x002374000c1e1d00 */
        /* <DEDUP_REMOVED lines=12> */
[C---:B---3--:R-:W-:Y:S02]  /*4c50*/  LEA R10, P0, R129.reuse, R122, 0x1 ;  /* 0x0000007a810a7211 */ /* 0x048fe400078008ff */
[C---:B------:R-:W-:Y:S02]  /*4c60*/  IADD3 R127, P3, R96.reuse, R125, RZ ;  /* 0x0000007d607f7210 */ /* 0x040fe40007f7e0ff */
[----:B------:R-:W-:Y:S02]  /*4c70*/  LEA.HI.X.SX32 R11, R129, R123, 0x1, P0 ;  /* 0x0000007b810b7211 */ /* 0x000fe400000f0eff */
[----:B------:R-:W-:Y:S02]  /*4c80*/  MOV R129, RZ ;  /* 0x000000ff00817202 */ /* 0x000fe40000000f00 */
[----:B------:R-:W-:Y:S01]  /*4c90*/  LEA.HI.X.SX32 R125, R125, R93, 0x1, P3 ;  /* 0x0000005d7d7d7211 */ /* 0x000fe200018f0eff */
[----:B------:R-:W3:Y:S01]  /*4ca0*/  LDG.E.128 R28, [R10.64+0x40] ;  /* 0x000040060a1c7981 */ /* 0x000ee2000c1e1d00 */
        /* <DEDUP_REMOVED lines=71> */
.L_x_5017:
[----:B------:R-:W-:Y:S05]  /*5120*/  BSYNC B0 ;  /* 0x0000000000007941 */ /* 0x000fea0003800000 */
.L_x_5016:
[----:B-----5:R1:W-:Y:S01]  /*5130*/  STG.E.128 [R114.64+0x40], R52 ;  /* 0x0000403472007986 */ /* 0x0203e2000c101d06 */
        /* <DEDUP_REMOVED lines=18> */
[----:B-1----:R-:W-:Y:S02]  /*5260*/  MOV R123, RZ ;  /* 0x000000ff007b7202 */ /* 0x002fe40000000f00 */
        /* <DEDUP_REMOVED lines=73> */
.L_x_5019:
[----:B------:R-:W-:Y:S05]  /*5700*/  BSYNC B0 ;  /* 0x0000000000007941 */ /* 0x000fea0003800000 */
.L_x_5018:
[----:B-----5:R1:W-:Y:S02]  /*5710*/  STG.E.128 [R114.64+0x80], R52 ;  /* 0x0000803472007986 */ /* 0x0203e4000c101d06 */
.L_x_5013:
[----:B------:R-:W-:Y:S05]  /*5720*/  BSYNC B1 ;  /* 0x0000000000017941 */ /* 0x000fea0003800000 */
.L_x_5012:
        /* <DEDUP_REMOVED lines=8> */
.L_x_4997:
[----:B------:R-:W2:Y:S01]  /*57b0*/  @P1 LDG.E.128 R32, [R116.64] ;  /* 0x0000000674201981 */ /* 0x000ea2000c1e1d00 */
[----:B------:R-:W-:Y:S03]  /*57c0*/  UMOV UR4, URZ ;  /* 0x0000003f00047c82 */ /* 0x000fe60008000000 */
[----:B--2---:R1:W-:Y:S04]  /*57d0*/  @P1 STG.E.128 [R112.64], R32 ;  /* 0x0000002070001986 */ /* 0x0043e8000c101d06 */
[----:B---3--:R-:W2:Y:S04]  /*57e0*/  @P1 LDG.E.128 R28, [R116.64+0x40] ;  /* 0x00004006741c1981 */ /* 0x008ea8000c1e1d00 */
[----:B--2---:R1:W-:Y:S04]  /*57f0*/  @P1 STG.E.128 [R112.64+0x40], R28 ;  /* 0x0000401c70001986 */ /* 0x0043e8000c101d06 */
[----:B------:R-:W2:Y:S04]  /*5800*/  @P1 LDG.E.128 R24, [R116.64+0x80] ;  /* 0x0000800674181981 */ /* 0x000ea8000c1e1d00 */
[----:B--2---:R1:W-:Y:S04]  /*5810*/  @P1 STG.E.128 [R112.64+0x80], R24 ;  /* 0x0000801870001986 */ /* 0x0043e8000c101d06 */
[----:B------:R-:W2:Y:S04]  /*5820*/  @P3 LDG.E.128 R8, [R122.64] ;  /* 0x000000067a083981 */ /* 0x000ea8000c1e1d00 */
[----:B--2---:R1:W-:Y:S04]  /*5830*/  @P3 STG.E.128 [R114.64], R8 ;  /* 0x0000000872003986 */ /* 0x0043e8000c101d06 */
[----:B------:R-:W2:Y:S04]  /*5840*/  @P3 LDG.E.128 R4, [R122.64+0x40] ;  /* 0x000040067a043981 */ /* 0x000ea8000c1e1d00 */
[----:B--2---:R1:W-:Y:S04]  /*5850*/  @P3 STG.E.128 [R114.64+0x40], R4 ;  /* 0x0000400472003986 */ /* 0x0043e8000c101d06 */
[----:B------:R-:W2:Y:S04]  /*5860*/  @P3 LDG.E.128 R36, [R122.64+0x80] ;  /* 0x000080067a243981 */ /* 0x000ea8000c1e1d00 */
[----:B--2---:R1:W-:Y:S02]  /*5870*/  @P3 STG.E.128 [R114.64+0x80], R36 ;  /* 0x0000802472003986 */ /* 0x0043e4000c101d06 */
.L_x_5003:
[----:B------:R-:W-:Y:S04]  /*5880*/  IMAD.MOV.U32 R3, RZ, RZ, c[0x0][0x288] ;  /* 0x0000a200ff037624 */ /* 0x000fe800078e00ff */
[----:B------:R-:W-:Y:S05]  /*5890*/  IMAD.U32 R3, R3, -0x40, RZ ;  /* 0xffffffc003037824 */ /* 0x000fea00078e00ff */
[C---:B-12-4-:R-:W-:Y:S04]  /*58a0*/  LEA R116, P0, R3.reuse, R116, 0x1 ;  /* 0x0000007403747211 */ /* 0x056fe800078008ff */
        /* <DEDUP_REMOVED lines=73> */
[----:B------:R-:W-:Y:S02]  /*5d40*/  LEA R112, P0, R22, R112, 0x1 ;  /* 0x0000007016707211 */ /* 0x000fe400078008ff */
[----:B------:R-:W-:Y:S02]  /*5d50*/  LEA.HI.X R111, R24, R111, R9, 0x1, P1 ;  /* 0x0000006f186f7211 */ /* 0x000fe400008f0c09 */
[----:B------:R-:W-:Y:S01]  /*5d60*/  LEA.HI.X R113, R22, R113, R7, 0x1, P0 ;  /* 0x0000007116717211 */ /* 0x000fe200000f0c07 */
[----:B------:R-:W-:-:S05]  /*5d70*/  BRA `(.L_x_5021) ;  /* 0x0000008000007947 */ /* 0x000fca0003800000 */
.L_x_5020:
[----:B------:R-:W-:Y:S02]  /*5d80*/  IMAD.MOV.U32 R5, RZ, RZ, c[0x0][0x1a0] ;  /* 0x00006800ff057624 */ /* 0x000fe400078e00ff */
[----:B------:R-:W-:Y:S02]  /*5d90*/  IMAD.MOV.U32 R3, RZ, RZ, c[0x0][0x198] ;  /* 0x00006600ff037624 */ /* 0x000fe400078e00ff */
[----:B------:R-:W-:Y:S02]  /*5da0*/  IMAD.U32 R5, R5, -0x40, RZ ;  /* 0xffffffc005057824 */ /* 0x000fe400078e00ff */
[----:B------:R-:W-:Y:S03]  /*5db0*/  IMAD.U32 R3, R3, -0x40, RZ ;  /* 0xffffffc003037824 */ /* 0x000fe600078e00ff */
[----:B------:R-:W-:Y:S02]  /*5dc0*/  LEA R110, P1, R5, R110, 0x1 ;  /* 0x0000006e056e7211 */ /* 0x000fe400078208ff */
[----:B------:R-:W-:Y:S02]  /*5dd0*/  LEA R112, P0, R3, R112, 0x1 ;  /* 0x0000007003707211 */ /* 0x000fe400078008ff */
[----:B------:R-:W-:Y:S02]  /*5de0*/  LEA.HI.X.SX32 R111, R5, R111, 0x1, P1 ;  /* 0x0000006f056f7211 */ /* 0x000fe400008f0eff */
[----:B------:R-:W-:Y:S02]  /*5df0*/  LEA.HI.X.SX32 R113, R3, R113, 0x1, P0 ;  /* 0x0000007103717211 */ /* 0x000fe400000f0eff */
.L_x_5021:
[----:B------:R-:W-:Y:S04]  /*5e00*/  IADD3 R13, R13, -0x1, RZ ;  /* 0xffffffff0d0d7810 */ /* 0x000fe80007ffe0ff */
[----:B------:R-:W-:Y:S11]  /*5e10*/  ISETP.GT.AND P0, PT, R13, R80, PT ;  /* 0x000000500d00720c */ /* 0x000ff60003f04270 */
[----:B------:R-:W-:Y:S02]  /*5e20*/  @!UPT UIADD3 URZ, URZ, URZ, URZ ;  /* 0x0000003f3f3ff290 */ /* 0x000fe4000fffe03f */
[----:B------:R-:W-:-:S05]  /*5e30*/  @P0 BRA `(.L_x_5022) ;  /* 0xffffc00000000947 */ /* 0x000fca000383ffff */
.L_x_4996:
        /* <DEDUP_REMOVED lines=15> */
[----:B------:R-:W-:Y:S01]  /*5f30*/  LEA R24, P1, R102, c[0x0][0x160], 0x1 ;  /* 0x0000580066187a11 */ /* 0x000fe200078208ff */
[----:B------:R-:W-:Y:S01]  /*5f40*/  IMAD.IADD R3, R118, 0x1, -R61 ;  /* 0x0000000176037824 */ /* 0x000fe200078e0a3d */
[----:B------:R-:W-:Y:S02]  /*5f50*/  IADD3.X R7, R60, UR5, RZ, P0, !PT ;  /* 0x000000053c077c10 */ /* 0x000fe400087fe4ff */
[----:B------:R-:W-:Y:S02]  /*5f60*/  ISETP.NE.AND P0, PT, RZ, UR4, PT ;  /* 0x00000004ff007c0c */ /* 0x000fe4000bf05270 */
[----:B------:R-:W-:Y:S02]  /*5f70*/  LEA.HI.X R25, R102, c[0x0][0x164], R60, 0x1, P1 ;  /* 0x0000590066197a11 */ /* 0x000fe400008f0c3c */
        /* <DEDUP_REMOVED lines=50> */
[--C-:B------:R-:W-:Y:S02]  /*62a0*/  HADD2.F32 R0, -RZ, R26.reuse.H0_H0 ;  /* 0x2000001aff007230 */ /* 0x100fe40000004100 */
[----:B------:R-:W-:Y:S01]  /*62b0*/  HADD2.F32 R26, -RZ, R26.H1_H1 ;  /* 0x3000001aff1a7230 */ /* 0x000fe20000004100 */
        /* <DEDUP_REMOVED lines=13> */
.L_x_5029:
[----:B------:R-:W-:Y:S05]  /*6390*/  BSYNC B0 ;  /* 0x0000000000007941 */ /* 0x000fea0003800000 */
.L_x_5028:
        /* <DEDUP_REMOVED lines=45> */
.L_x_5031:
[----:B------:R-:W-:Y:S05]  /*6670*/  BSYNC B0 ;  /* 0x0000000000007941 */ /* 0x000fea0003800000 */
.L_x_5030:
        /* <DEDUP_REMOVED lines=44> */
.L_x_5033:
[----:B------:R-:W-:Y:S05]  /*6940*/  BSYNC B0 ;  /* 0x0000000000007941 */ /* 0x000fea0003800000 */
.L_x_5032:
[----:B-----5:R2:W-:Y:S02]  /*6950*/  STS.128 [R122+0x2000], R24 ;  /* 0x002000187a007388 */ /* 0x0205e40000000c00 */
.L_x_5027:
[----:B------:R-:W-:Y:S05]  /*6960*/  BSYNC B1 ;  /* 0x0000000000017941 */ /* 0x000fea0003800000 */
.L_x_5026:
        /* <DEDUP_REMOVED lines=57> */
.L_x_5036:
[----:B------:R-:W-:Y:S05]  /*6d00*/  BSYNC B0 ;  /* 0x0000000000007941 */ /* 0x000fea0003800000 */
.L_x_5035:
        /* <DEDUP_REMOVED lines=46> */
.L_x_5038:
[----:B------:R-:W-:Y:S05]  /*6ff0*/  BSYNC B0 ;  /* 0x0000000000007941 */ /* 0x000fea0003800000 */
.L_x_5037:
        /* <DEDUP_REMOVED lines=45> */
.L_x_5040:
[----:B------:R-:W-:Y:S05]  /*72d0*/  BSYNC B0 ;  /* 0x0000000000007941 */ /* 0x000fea0003800000 */
.L_x_5039:
[----:B-----5:R3:W-:Y:S01]  /*72e0*/  STS.128 [R122+0x2800], R8 ;  /* 0x002800087a007388 */ /* 0x0207e20000000c00 */
[----:B------:R-:W-:Y:S05]  /*72f0*/  BRA `(.L_x_5034) ;  /* 0x0000231000007947 */ /* 0x000fea0003800000 */
.L_x_5025:
        /* <DEDUP_REMOVED lines=88> */
.L_x_5044:
[----:B------:R-:W-:Y:S05]  /*7880*/  BSYNC B0 ;  /* 0x0000000000007941 */ /* 0x000fea0003800000 */
.L_x_5043:
        /* <DEDUP_REMOVED lines=88> */
.L_x_5046:
[----:B------:R-:W-:Y:S05]  /*7e10*/  BSYNC B0 ;  /* 0x0000000000007941 */ /* 0x000fea0003800000 */
.L_x_5045:
        /* <DEDUP_REMOVED lines=88> */
.L_x_5048:
[----:B------:R-:W-:Y:S05]  /*83a0*/  BSYNC B0 ;  /* 0x0000000000007941 */ /* 0x000fea0003800000 */
.L_x_5047:
[----:B-----5:R3:W-:Y:S02]  /*83b0*/  STS.128 [R122+0x2000], R20 ;  /* 0x002000147a007388 */ /* 0x0207e40000000c00 */
.L_x_5042:
[----:B------:R-:W-:Y:S05]  /*83c0*/  BSYNC B1 ;  /* 0x0000000000017941 */ /* 0x000fea0003800000 */
.L_x_5041:
        /* <DEDUP_REMOVED lines=90> */
.L_x_5050:
[----:B------:R-:W-:Y:S05]  /*8970*/  BSYNC B0 ;  /* 0x0000000000007941 */ /* 0x000fea0003800000 */
.L_x_5049:
        /* <DEDUP_REMOVED lines=89> */
.L_x_5052:
[----:B------:R-:W-:Y:S05]  /*8f10*/  BSYNC B0 ;  /* 0x0000000000007941 */ /* 0x000fea0003800000 */
.L_x_5051:
        /* <DEDUP_REMOVED lines=89> */
.L_x_5054:
[----:B------:R-:W-:Y:S05]  /*94b0*/  BSYNC B0 ;  /* 0x0000000000007941 */ /* 0x000fea0003800000 */
.L_x_5053:
[----:B-----5:R3:W-:Y:S01]  /*94c0*/  STS.128 [R122+0x2800], R12 ;  /* 0x0028000c7a007388 */ /* 0x0207e20000000c00 */
[----:B------:R-:W-:Y:S05]  /*94d0*/  BRA `(.L_x_5034) ;  /* 0x0000013000007947 */ /* 0x000fea0003800000 */
.L_x_5024:
[----:B------:R-:W-:Y:S01]  /*94e0*/  IMAD.IADD R3, R118, 0x1, -R61 ;  /* 0x0000000176037824 */ /* 0x000fe200078e0a3d */
[----:B------:R-:W-:-:S04]  /*94f0*/  IADD3 R24, R100, 0x20, RZ ;  /* 0x0000002064187810 */ /* 0x000fc80007ffe0ff */
[-C--:B------:R-:W-:Y:S02]  /*9500*/  ISETP.GE.AND P3, PT, R24, R3.reuse, PT ;  /* 0x000000031800720c */ /* 0x080fe40003f66270 */
[----:B------:R-:W-:-:S11]  /*9510*/  ISETP.GE.AND P4, PT, R100, R3, PT ;  /* 0x000000036400720c */ /* 0x000fd60003f86270 */
[C---:B------:R-:W-:Y:S02]  /*9520*/  @!P3 IADD3 R3, P0, R102.reuse, UR4, RZ ;  /* 0x000000046603bc10 */ /* 0x040fe4000ff1e0ff */
[----:B------:R-:W-:Y:S02]  /*9530*/  @!P4 LEA R4, P1, R102, c[0x0][0x160], 0x1 ;  /* 0x000058006604ca11 */ /* 0x000fe400078208ff */
        /* <DEDUP_REMOVED lines=13> */
.L_x_5034:
[----:B------:R-:W-:Y:S05]  /*9610*/  BSYNC B2 ;  /* 0x0000000000027941 */ /* 0x000fea0003800000 */
.L_x_5023:
[----:B------:R-:W-:Y:S01]  /*9620*/  IADD3 R123, R86, -0x1, RZ ;  /* 0xffffffff567b7810 */ /* 0x000fe20007ffe0ff */
[----:B------:R-:W-:Y:S01]  /*9630*/  IMAD.SHL.U32 R6, R73, 0x40, RZ ;  /* 0x0000004049067824 */ /* 0x000fe200078e00ff */
[----:B------:R-:W-:Y:S01]  /*9640*/  LOP3.LUT R116, R78, 0xfffffff8, RZ, 0xc0, !PT ;  /* 0xfffffff84e747812 */ /* 0x000fe200078ec0ff */
[----:B-1----:R-:W-:Y:S01]  /*9650*/  IMAD.SHL.U32 R4, R77, 0x8, RZ ;  /* 0x000000084d047824 */ /* 0x002fe200078e00ff */
[C---:B------:R-:W-:Y:S01]  /*9660*/  LEA R124, P0, R98.reuse, c[0x0][0x168], 0x1 ;  /* 0x00005a00627c7a11 */ /* 0x040fe200078008ff */
[----:B------:R-:W-:Y:S01]  /*9670*/  IMAD.SHL.U32 R40, R123, 0x40, RZ ;  /* 0x000000407b287824 */ /* 0x000fe200078e00ff */
[----:B------:R-:W-:Y:S01]  /*9680*/  SHF.R.S32.HI R7, RZ, 0x4, R76 ;  /* 0x00000004ff077819 */ /* 0x000fe2000001144c */
[----:B------:R-:W-:Y:S01]  /*9690*/  IMAD.IADD R116, R59, 0x1, -R116 ;  /* 0x000000013b747824 */ /* 0x000fe200078e0a74 */
[----:B------:R-:W-:Y:S01]  /*96a0*/  LEA.HI.X R125, R98, c[0x0][0x16c], R56, 0x1, P0 ;  /* 0x00005b00627d7a11 */ /* 0x000fe200000f0c38 */
[----:B------:R-:W-:Y:S01]  /*96b0*/  IMAD.IADD R5, R63, 0x1, -R40 ;  /* 0x000000013f057824 */ /* 0x000fe200078e0a28 */
[----:B------:R-:W-:-:S02]  /*96c0*/  LEA.HI R76, R76, R7, RZ, 0x1 ;  /* 0x000000074c4c7211 */ /* 0x000fc400078f08ff */
[----:B------:R-:W-:Y:S02]  /*96d0*/  LEA.HI R3, R116, R116, RZ, 0x1 ;  /* 0x0000007474037211 */ /* 0x000fe400078f08ff */
[-C--:B------:R-:W-:Y:S02]  /*96e0*/  ISETP.GE.AND P4, PT, R24, R5.reuse, PT ;  /* 0x000000051800720c */ /* 0x080fe40003f86270 */
[-C--:B------:R-:W-:Y:S02]  /*96f0*/  ISETP.GE.AND P5, PT, R100, R5.reuse, PT ;  /* 0x000000056400720c */ /* 0x080fe40003fa6270 */
[----:B---3--:R-:W-:Y:S02]  /*9700*/  LOP3.LUT R9, R3, 0x3fffffe, RZ, 0xc0, !PT ;  /* 0x03fffffe03097812 */ /* 0x008fe400078ec0ff */
[----:B------:R-:W-:Y:S02]  /*9710*/  LOP3.LUT R0, R74, 0x7fffffe, RZ, 0xc0, !PT ;  /* 0x07fffffe4a007812 */ /* 0x000fe400078ec0ff */
[----:B------:R-:W-:Y:S01]  /*9720*/  LOP3.LUT R76, R76, 0xfffffffe, RZ, 0xc0, !PT ;  /* 0xfffffffe4c4c7812 */ /* 0x000fe200078ec0ff */
[----:B------:R-:W-:Y:S01]  /*9730*/  IMAD.IADD R116, R116, 0x1, -R9 ;  /* 0x0000000174747824 */ /* 0x000fe200078e0a09 */
[----:B------:R-:W-:Y:S01]  /*9740*/  SHF.R.S32.HI R2, RZ, 0x1f, R75 ;  /* 0x0000001fff027819 */ /* 0x000fe2000001144b */
[----:B------:R-:W-:Y:S01]  /*9750*/  IMAD.IADD R0, R75, 0x1, -R0 ;  /* 0x000000014b007824 */ /* 0x000fe200078e0a00 */
[----:B------:R-:W-:-:S02]  /*9760*/  ISETP.GE.AND P3, PT, R100, R5, PT ;  /* 0x000000056400720c */ /* 0x000fc40003f66270 */
[----:B------:R-:W-:Y:S01]  /*9770*/  @!P4 LEA R8, P0, R58, R124, 0x1 ;  /* 0x0000007c3a08c211 */ /* 0x000fe200078008ff */
[----:B------:R-:W-:Y:S01]  /*9780*/  @!PT LDS RZ, [RZ] ;  /* 0x00000000fffff984 */ /* 0x000fe20000000800 */
[----:B------:R-:W-:Y:S01]  /*9790*/  @!PT LDS RZ, [RZ] ;  /* 0x00000000fffff984 */ /* 0x000fe20000000800 */
[----:B------:R-:W-:Y:S01]  /*97a0*/  @!PT LDS RZ, [RZ] ;  /* 0x00000000fffff984 */ /* 0x000fe20000000800 */
[----:B------:R1:W-:Y:S01]  /*97b0*/  @!P5 LDGSTS.E.BYPASS.LTC128B.128 [R122+0x3000], [R124.64] ;  /* 0x030000007c7adfae */ /* 0x0003e2000b901d46 */
[----:B------:R-:W-:Y:S01]  /*97c0*/  ISETP.GE.AND P1, PT, R24, R5, PT ;  /* 0x000000051800720c */ /* 0x000fe20003f26270 */
[----:B------:R-:W-:Y:S01]  /*97d0*/  IMAD.IADD R5, R7, 0x1, -R76 ;  /* 0x0000000107057824 */ /* 0x000fe200078e0a4c */
[----:B------:R-:W-:Y:S01]  /*97e0*/  @!P4 LEA.HI.X R9, R58, R125, R57, 0x1, P0 ;  /* 0x0000007d3a09c211 */ /* 0x000fe200000f0c39 */
[----:B------:R1:W-:Y:S01]  /*97f0*/  @!P5 LDGSTS.E.BYPASS.LTC128B.128 [R122+0x4000], [R124.64+0x40] ;  /* 0x040000407c7adfae */ /* 0x0003e2000b901d46 */
[----:B------:R-:W-:Y:S01]  /*9800*/  SHF.R.S32.HI R3, RZ, 0x1, R3 ;  /* 0x00000001ff037819 */ /* 0x000fe20000011403 */
[C---:B------:R-:W-:Y:S01]  /*9810*/  IMAD R116, R5.reuse, 0x8, R116 ;  /* 0x0000000805747824 */ /* 0x040fe200078e0274 */
[----:B------:R-:W-:Y:S01]  /*9820*/  LEA.HI R75, R2, R75, RZ, 0x3 ;  /* 0x0000004b024b7211 */ /* 0x000fe200078f18ff */
[----:B------:R1:W-:Y:S01]  /*9830*/  @!P5 LDGSTS.E.BYPASS.LTC128B.128 [R122+0x5000], [R124.64+0x80] ;  /* 0x050000807c7adfae */ /* 0x0003e2000b901d46 */
[----:B------:R-:W-:Y:S01]  /*9840*/  SHF.R.S32.HI R42, RZ, 0x1f, R59 ;  /* 0x0000001fff2a7819 */ /* 0x000fe2000001143b */
[----:B------:R-:W-:Y:S01]  /*9850*/  IMAD.SHL.U32 R41, R5, 0x8, RZ ;  /* 0x0000000805297824 */ /* 0x000fe200078e00ff */
[----:B------:R-:W-:Y:S01]  /*9860*/  LOP3.LUT R6, R6, 0xc0, RZ, 0xc0, !PT ;  /* 0x000000c006067812 */ /* 0x000fe200078ec0ff */
[----:B------:R3:W-:Y:S01]  /*9870*/  @!P4 LDGSTS.E.BYPASS.LTC128B.128 [R122+0x3800], [R8.64] ;  /* 0x03800000087acfae */ /* 0x0007e2000b901d46 */
[----:B------:R-:W-:Y:S01]  /*9880*/  IMAD.SHL.U32 R5, R3, 0x40, RZ ;  /* 0x0000004003057824 */ /* 0x000fe200078e00ff */
[----:B------:R-:W-:Y:S01]  /*9890*/  LEA.HI R42, R42, R59, RZ, 0x5 ;  /* 0x0000003b2a2a7211 */ /* 0x000fe200078f28ff */
[----:B------:R-:W-:Y:S01]  /*98a0*/  IMAD.SHL.U32 R75, R75, 0x20, RZ ;  /* 0x000000204b4b7824 */ /* 0x000fe200078e00ff */
[----:B------:R3:W-:Y:S01]  /*98b0*/  @!P4 LDGSTS.E.BYPASS.LTC128B.128 [R122+0x4800], [R8.64+0x40] ;  /* 0x04800040087acfae */ /* 0x0007e2000b901d46 */
[----:B------:R-:W-:-:S02]  /*98c0*/  LOP3.LUT R41, R6, 0x8, R41, 0xf8, !PT ;  /* 0x0000000806297812 */ /* 0x000fc400078ef829 */
[----:B------:R-:W-:Y:S01]  /*98d0*/  LOP3.LUT R5, R5, 0xc0, RZ, 0xc0, !PT ;  /* 0x000000c005057812 */ /* 0x000fe200078ec0ff */
[----:B------:R3:W-:Y:S01]  /*98e0*/  @!P4 LDGSTS.E.BYPASS.LTC128B.128 [R122+0x5800], [R8.64+0x80] ;  /* 0x05800080087acfae */ /* 0x0007e2000b901d46 */
[----:B------:R-:W-:Y:S02]  /*98f0*/  SHF.R.S32.HI R2, RZ, 0x5, R42 ;  /* 0x00000005ff027819 */ /* 0x000fe4000001142a */
[----:B------:R-:W-:Y:S01]  /*9900*/  LOP3.LUT R91, R75, 0xffffff00, RZ, 0xc0, !PT ;  /* 0xffffff004b5b7812 */ /* 0x000fe200078ec0ff */
[----:B------:R-:W0:Y:S01]  /*9910*/  LDGDEPBAR ;  /* 0x00000000000079af */ /* 0x000e220000000000 */
[----:B------:R-:W-:Y:S01]  /*9920*/  LOP3.LUT R4, R5, 0x8, R4, 0xf8, !PT ;  /* 0x0000000805047812 */ /* 0x000fe200078ef804 */
[C---:B------:R-:W-:Y:S01]  /*9930*/  IMAD R61, R2.reuse, 0x10, R61 ;  /* 0x00000010023d7824 */ /* 0x040fe200078e023d */
[----:B------:R-:W-:Y:S01]  /*9940*/  SHF.R.U32.HI R6, RZ, 0x3, R6 ;  /* 0x00000003ff067819 */ /* 0x000fe20000011606 */
[----:B------:R-:W-:Y:S01]  /*9950*/  IMAD R7, R2, 0x200, R91 ;  /* 0x0000020002077824 */ /* 0x000fe200078e025b */
[----:B------:R-:W-:-:S02]  /*9960*/  SHF.R.U32.HI R5, RZ, 0x3, R5 ;  /* 0x00000003ff057819 */ /* 0x000fc40000011605 */
[----:B------:R-:W-:Y:S02]  /*9970*/  LEA R126, P0, R88, c[0x0][0x170], 0x1 ;  /* 0x00005c00587e7a11 */ /* 0x000fe400078008ff */
[----:B------:R-:W-:Y:S01]  /*9980*/  LOP3.LUT R41, R41, R6, RZ, 0x3c, !PT ;  /* 0x0000000629297212 */ /* 0x000fe200078e3cff */
[----:B------:R-:W-:Y:S01]  /*9990*/  IMAD R6, R0, 0x20, R7 ;  /* 0x0000002000067824 */ /* 0x000fe200078e0207 */
[----:B------:R-:W-:Y:S01]  /*99a0*/  LOP3.LUT R5, R4, R5, RZ, 0x3c, !PT ;  /* 0x0000000504057212 */ /* 0x000fe200078e3cff */
[----:B------:R-:W-:Y:S01]  /*99b0*/  IMAD R0, R0, 0x20, R91 ;  /* 0x0000002000007824 */ /* 0x000fe200078e025b */
[----:B------:R-:W-:Y:S01]  /*99c0*/  LEA.HI.X R127, R88, c[0x0][0x174], R85, 0x1, P0 ;  /* 0x00005d00587f7a11 */ /* 0x000fe200000f0c55 */
[----:B------:R-:W-:Y:S01]  /*99d0*/  IMAD.IADD R117, R41, 0x1, R6 ;  /* 0x0000000129757824 */ /* 0x000fe200078e0206 */
[----:B--2---:R-:W-:Y:S01]  /*99e0*/  @!P1 LEA R16, P0, R65, R126, 0x1 ;  /* 0x0000007e41109211 */ /* 0x004fe200078008ff */
[----:B------:R-:W-:Y:S01]  /*99f0*/  IMAD.U32 R116, R116, 0x20, R5 ;  /* 0x0000002074747824 */ /* 0x000fe200078e0005 */
[----:B------:R-:W-:Y:S01]  /*9a00*/  LOP3.LUT R42, R42, 0xffffffe0, RZ, 0xc0, !PT ;  /* 0xffffffe02a2a7812 */ /* 0x000fe200078ec0ff */
[----:B------:R-:W-:Y:S01]  /*9a10*/  IMAD.SHL.U32 R117, R117, 0x2, RZ ;  /* 0x0000000275757824 */ /* 0x000fe200078e00ff */
[----:B------:R-:W-:Y:S01]  /*9a20*/  @!P1 LEA.HI.X R17, R65, R127, R64, 0x1, P0 ;  /* 0x0000007f41119211 */ /* 0x000fe200000f0c40 */
[----:B------:R-:W-:Y:S01]  /*9a30*/  IMAD.SHL.U32 R116, R116, 0x2, RZ ;  /* 0x0000000274747824 */ /* 0x000fe200078e00ff */
[----:B------:R-:W-:Y:S01]  /*9a40*/  LOP3.LUT P0, RZ, R3, 0x2, RZ, 0xc0, !PT ;  /* 0x0000000203ff7812 */ /* 0x000fe2000780c0ff */
[----:B------:R-:W-:Y:S01]  /*9a50*/  IMAD.MOV.U32 R3, RZ, RZ, 0x20 ;  /* 0x00000020ff037424 */ /* 0x000fe200078e00ff */
[----:B------:R-:W-:-:S04]  /*9a60*/  DEPBAR.LE SB0, 0x0 ;  /* 0x000080000000791a */ /* 0x000fc80000000000 */
[----:B------:R-:W-:Y:S01]  /*9a70*/  BAR.SYNC.DEFER_BLOCKING 0x0 ;  /* 0x0000000000007b1d */ /* 0x000fe20000010000 */
[----:B------:R-:W-:Y:S01]  /*9a80*/  SEL R3, R3, 0xffffffe0, !P0 ;  /* 0xffffffe003037807 */ /* 0x000fe20004000000 */
[----:B------:R-:W-:Y:S02]  /*9a90*/  IMAD R115, R43, 0x2, R117 ;  /* 0x000000022b737824 */ /* 0x000fe400078e0275 */
[----:B------:R-:W-:Y:S02]  /*9aa0*/  IMAD.IADD R0, R41, 0x1, R0 ;  /* 0x0000000129007824 */ /* 0x000fe400078e0200 */
[----:B------:R-:W-:Y:S02]  /*9ab0*/  IMAD.IADD R113, R116, 0x1, R3 ;  /* 0x0000000174717824 */ /* 0x000fe400078e0203 */
[C---:B------:R-:W-:Y:S02]  /*9ac0*/  IMAD.IADD R3, R59.reuse, 0x1, -R42 ;  /* 0x000000013b037824 */ /* 0x040fe400078e0a2a */
[----:B------:R-:W-:Y:S01]  /*9ad0*/  IMAD.SHL.U32 R59, R59, 0x2, RZ ;  /* 0x000000023b3b7824 */ /* 0x000fe200078e00ff */
        /* <DEDUP_REMOVED lines=21> */
[----:B------:R-:W4:Y:S04]  /*9c30*/  LDSM.16.M88.4 R20, [R116+0x3000] ;  /* 0x003000007414783b */ /* 0x000f280000000200 */
[----:B------:R-:W2:Y:S04]  /*9c40*/  LDSM.16.M88.4 R12, [R116+0x3400] ;  /* 0x00340000740c783b */ /* 0x000ea80000000200 */
[----:B------:R-:W5:Y:S04]  /*9c50*/  LDSM.16.M88.4 R68, [R116+0x3800] ;  /* 0x003800007444783b */ /* 0x000f680000000200 */
[----:B---3--:R-:W3:Y:S04]  /*9c60*/  LDSM.16.M88.4 R8, [R116+0x3c00] ;  /* 0x003c00007408783b */ /* 0x008ee80000000200 */
[----:B------:R-:W-:Y:S04]  /*9c70*/  LDSM.16.M88.4 R92, [R115] ;  /* 0x00000000735c783b */ /* 0x000fe80000000200 */
[----:B------:R-:W1:Y:S04]  /*9c80*/  LDSM.16.M88.4 R4, [R113+0x3000] ;  /* 0x003000007104783b */ /* 0x000e680000000200 */
[----:B------:R-:W1:Y:S04]  /*9c90*/  LDSM.16.M88.4 R100, [R113+0x3400] ;  /* 0x003400007164783b */ /* 0x000e680000000200 */
[----:B------:R-:W1:Y:S04]  /*9ca0*/  LDSM.16.M88.4 R80, [R113+0x3800] ;  /* 0x003800007150783b */ /* 0x000e680000000200 */
[----:B------:R-:W1:Y:S04]  /*9cb0*/  LDSM.16.M88.4 R76, [R113+0x3c00] ;  /* 0x003c0000714c783b */ /* 0x000e680000000200 */
[----:B------:R-:W-:Y:S01]  /*9cc0*/  LDSM.16.M88.4 R48, [R117+0x1000] ;  /* 0x001000007530783b */ /* 0x000fe20000000200 */
[C---:B----4-:R-:W-:Y:S03]  /*9cd0*/  HMMA.16816.F32 R24, R52.reuse, R20, RZ ;  /* 0x000000143418723c */ /* 0x050fe600000018ff */
[----:B------:R-:W4:Y:S04]  /*9ce0*/  LDSM.16.M88.4 R44, [R116+0x4000] ;  /* 0x00400000742c783b */ /* 0x000f280000000200 */
[----:B------:R-:W1:Y:S01]  /*9cf0*/  LDSM.16.M88.4 R36, [R116+0x4400] ;  /* 0x004400007424783b */ /* 0x000e620000000200 */
[C---:B--2---:R-:W-:Y:S03]  /*9d00*/  HMMA.16816.F32 R16, R52.reuse, R12, RZ ;  /* 0x0000000c3410723c */ /* 0x044fe600000018ff */
[----:B------:R-:W2:Y:S04]  /*9d10*/  LDSM.16.M88.4 R32, [R116+0x4800] ;  /* 0x004800007420783b */ /* 0x000ea80000000200 */
[----:B------:R-:W1:Y:S01]  /*9d20*/  LDSM.16.M88.4 R28, [R116+0x4c00] ;  /* 0x004c0000741c783b */ /* 0x000e620000000200 */
[C---:B------:R-:W-:Y:S03]  /*9d30*/  HMMA.16816.F32 R12, R52.reuse, R14, RZ ;  /* 0x0000000e340c723c */ /* 0x040fe600000018ff */
[----:B------:R-:W0:Y:S05]  /*9d40*/  LDGDEPBAR ;  /* 0x00000000000079af */ /* 0x000e2a0000000000 */
[C---:B-----5:R-:W-:Y:S08]  /*9d50*/  HMMA.16816.F32 R72, R52.reuse, R68, RZ ;  /* 0x000000443448723c */ /* 0x060ff000000018ff */
[C---:B------:R-:W-:Y:S08]  /*9d60*/  HMMA.16816.F32 R20, R52.reuse, R22, RZ ;  /* 0x000000163414723c */ /* 0x040ff000000018ff */
[C---:B------:R-:W-:Y:S08]  /*9d70*/  HMMA.16816.F32 R68, R52.reuse, R70, RZ ;  /* 0x000000463444723c */ /* 0x040ff000000018ff */
[C---:B---3--:R-:W-:Y:S08]  /*9d80*/  HMMA.16816.F32 R64, R52.reuse, R8, RZ ;  /* 0x000000083440723c */ /* 0x048ff000000018ff */
[----:B------:R-:W-:Y:S01]  /*9d90*/  HMMA.16816.F32 R52, R52, R10, RZ ;  /* 0x0000000a3434723c */ /* 0x000fe200000018ff */
[----:B------:R-:W-:Y:S07]  /*9da0*/  LDSM.16.M88.4 R8, [R115+0x1000] ;  /* 0x001000007308783b */ /* 0x000fee0000000200 */
[C---:B-1----:R-:W-:Y:S08]  /*9db0*/  HMMA.16816.F32 R24, R92.reuse, R4, R24 ;  /* 0x000000045c18723c */ /* 0x042ff00000001818 */
[C---:B------:R-:W-:Y:S08]  /*9dc0*/  HMMA.16816.F32 R16, R92.reuse, R100, R16 ;  /* 0x000000645c10723c */ /* 0x040ff00000001810 */
[C---:B------:R-:W-:Y:S08]  /*9dd0*/  HMMA.16816.F32 R12, R92.reuse, R102, R12 ;  /* 0x000000665c0c723c */ /* 0x040ff0000000180c */
[C---:B------:R-:W-:Y:S01]  /*9de0*/  HMMA.16816.F32 R20, R92.reuse, R6, R20 ;  /* 0x000000065c14723c */ /* 0x040fe20000001814 */
[----:B------:R-:W1:Y:S07]  /*9df0*/  LDSM.16.M88.4 R4, [R113+0x4000] ;  /* 0x004000007104783b */ /* 0x000e6e0000000200 */
[C---:B------:R-:W-:Y:S08]  /*9e00*/  HMMA.16816.F32 R72, R92.reuse, R80, R72 ;  /* 0x000000505c48723c */ /* 0x040ff00000001848 */
[C---:B------:R-:W-:Y:S01]  /*9e10*/  HMMA.16816.F32 R68, R92.reuse, R82, R68 ;  /* 0x000000525c44723c */ /* 0x040fe20000001844 */
[----:B------:R-:W3:Y:S07]  /*9e20*/  LDSM.16.M88.4 R80, [R113+0x4400] ;  /* 0x004400007150783b */ /* 0x000eee0000000200 */
[C---:B------:R-:W-:Y:S08]  /*9e30*/  HMMA.16816.F32 R64, R92.reuse, R76, R64 ;  /* 0x0000004c5c40723c */ /* 0x040ff00000001840 */
[----:B------:R-:W-:Y:S01]  /*9e40*/  HMMA.16816.F32 R52, R92, R78, R52 ;  /* 0x0000004e5c34723c */ /* 0x000fe20000001834 */
[----:B------:R-:W5:Y:S07]  /*9e50*/  LDSM.16.M88.4 R76, [R113+0x4800] ;  /* 0x00480000714c783b */ /* 0x000f6e0000000200 */
[C---:B----4-:R-:W-:Y:S08]  /*9e60*/  HMMA.16816.F32 R24, R48.reuse, R44, R24 ;  /* 0x0000002c3018723c */ /* 0x050ff00000001818 */
[C---:B------:R-:W-:Y:S08]  /*9e70*/  HMMA.16816.F32 R16, R48.reuse, R36, R16 ;  /* 0x000000243010723c */ /* 0x040ff00000001810 */
[C---:B------:R-:W-:Y:S01]  /*9e80*/  HMMA.16816.F32 R12, R48.reuse, R38, R12 ;  /* 0x00000026300c723c */ /* 0x040fe2000000180c */
[----:B------:R-:W4:Y:S07]  /*9e90*/  LDSM.16.M88.4 R36, [R113+0x4c00] ;  /* 0x004c00007124783b */ /* 0x000f2e0000000200 */
[C---:B--2---:R-:W-:Y:S08]  /*9ea0*/  HMMA.16816.F32 R72, R48.reuse, R32, R72 ;  /* 0x000000203048723c */ /* 0x044ff00000001848 */
[C---:B------:R-:W-:Y:S01]  /*9eb0*/  HMMA.16816.F32 R68, R48.reuse, R34, R68 ;  /* 0x000000223044723c */ /* 0x040fe20000001844 */
[----:B------:R-:W-:Y:S07]  /*9ec0*/  LDSM.16.M88.4 R32, [R116+0x5000] ;  /* 0x005000007420783b */ /* 0x000fee0000000200 */
[C---:B------:R-:W-:Y:S08]  /*9ed0*/  HMMA.16816.F32 R64, R48.reuse, R28, R64 ;  /* 0x0000001c3040723c */ /* 0x040ff00000001840 */
[C---:B------:R-:W-:Y:S01]  /*9ee0*/  HMMA.16816.F32 R52, R48.reuse, R30, R52 ;  /* 0x0000001e3034723c */ /* 0x040fe20000001834 */
[----:B------:R-:W2:Y:S07]  /*9ef0*/  LDSM.16.M88.4 R28, [R117+0x2000] ;  /* 0x00200000751c783b */ /* 0x000eae0000000200 */
[----:B------:R-:W-:Y:S01]  /*9f00*/  HMMA.16816.F32 R20, R48, R46, R20 ;  /* 0x0000002e3014723c */ /* 0x000fe20000001814 */
[----:B------:R-:W2:Y:S04]  /*9f10*/  LDSM.16.M88.4 R44, [R116+0x5400] ;  /* 0x00540000742c783b */ /* 0x000ea80000000200 */
[----:B------:R-:W-:Y:S03]  /*9f20*/  LDSM.16.M88.4 R48, [R116+0x5c00] ;  /* 0x005c00007430783b */ /* 0x000fe60000000200 */
[C---:B-1----:R-:W-:Y:S08]  /*9f30*/  HMMA.16816.F32 R24, R8.reuse, R4, R24 ;  /* 0x000000040818723c */ /* 0x042ff00000001818 */
[C---:B---3--:R-:W-:Y:S08]  /*9f40*/  HMMA.16816.F32 R16, R8.reuse, R80, R16 ;  /* 0x000000500810723c */ /* 0x048ff00000001810 */
[C---:B------:R-:W-:Y:S08]  /*9f50*/  HMMA.16816.F32 R12, R8.reuse, R82, R12 ;  /* 0x00000052080c723c */ /* 0x040ff0000000180c */
[C---:B-----5:R-:W-:Y:S08]  /*9f60*/  HMMA.16816.F32 R72, R8.reuse, R76, R72 ;  /* 0x0000004c0848723c */ /* 0x060ff00000001848 */
[C---:B------:R-:W-:Y:S01]  /*9f70*/  HMMA.16816.F32 R80, R8.reuse, R78, R68 ;  /* 0x0000004e0850723c */ /* 0x040fe20000001844 */
[----:B------:R-:W-:Y:S04]  /*9f80*/  LDSM.16.M88.4 R68, [R115+0x2000] ;  /* 0x002000007344783b */ /* 0x000fe80000000200 */
[----:B------:R-:W1:Y:S03]  /*9f90*/  LDSM.16.M88.4 R76, [R113+0x5000] ;  /* 0x00500000714c783b */ /* 0x000e660000000200 */
[C---:B------:R-:W-:Y:S01]  /*9fa0*/  HMMA.16816.F32 R20, R8.reuse, R6, R20 ;  /* 0x000000060814723c */ /* 0x040fe20000001814 */
[----:B------:R-:W3:Y:S07]  /*9fb0*/  LDSM.16.M88.4 R4, [R116+0x5800] ;  /* 0x005800007404783b */ /* 0x000eee0000000200 */
[C---:B----4-:R-:W-:Y:S08]  /*9fc0*/  HMMA.16816.F32 R64, R8.reuse, R36, R64 ;  /* 0x000000240840723c */ /* 0x050ff00000001840 */
[----:B------:R-:W-:Y:S01]  /*9fd0*/  HMMA.16816.F32 R52, R8, R38, R52 ;  /* 0x000000260834723c */ /* 0x000fe20000001834 */
[----:B------:R-:W4:Y:S07]  /*9fe0*/  LDSM.16.M88.4 R8, [R113+0x5400] ;  /* 0x005400007108783b */ /* 0x000f2e0000000200 */
[C---:B--2---:R-:W-:Y:S07]  /*9ff0*/  HMMA.16816.F32 R24, R28.reuse, R32, R24 ;  /* 0x000000201c18723c */ /* 0x044fee0000001818 */
[----:B------:R-:W-:Y:S01]  /*a000*/  SHF.R.S32.HI R32, RZ, 0x1f, R3 ;  /* 0x0000001fff207819 */ /* 0x000fe20000011403 */
[----:B------:R-:W-:Y:S03]  /*a010*/  HMMA.16816.F32 R16, R28, R44, R16 ;  /* 0x0000002c1c10723c */ /* 0x000fe60000001810 */
[----:B------:R-:W-:-:S02]  /*a020*/  LEA.HI R32, R32, R3, RZ, 0x2 ;  /* 0x0000000320207211 */ /* 0x000fc400078f10ff */
[----:B------:R-:W-:Y:S02]  /*a030*/  LOP3.LUT R3, R59, 0x6, RZ, 0xc0, !PT ;  /* 0x000000063b037812 */ /* 0x000fe400078ec0ff */
[----:B------:R-:W-:Y:S01]  /*a040*/  SHF.R.S32.HI R128, RZ, 0x2, R32 ;  /* 0x00000002ff807819 */ /* 0x000fe20000011420 */
[----:B------:R-:W-:Y:S02]  /*a050*/  HMMA.16816.F32 R12, R28, R46, R12 ;  /* 0x0000002e1c0c723c */ /* 0x000fe4000000180c */
[----:B------:R-:W-:Y:S01]  /*a060*/  IMAD.IADD R3, R40, 0x1, R3 ;  /* 0x0000000128037824 */ /* 0x000fe200078e0203 */
[----:B------:R-:W-:-:S04]  /*a070*/  IADD3 R2, R61, 0x1, R128 ;  /* 0x000000013d027810 */ /* 0x000fc80007ffe080 */
[----:B------:R-:W-:Y:S01]  /*a080*/  IADD3 R2, R63, R2, -R118 ;  /* 0x000000023f027210 */ /* 0x000fe20007ffe876 */
[----:B-1----:R-:W-:Y:S03]  /*a090*/  HMMA.16816.F32 R24, R68, R76, R24 ;  /* 0x0000004c4418723c */ /* 0x002fe60000001818 */
[----:B------:R-:W-:-:S04]  /*a0a0*/  IADD3 R2, R2, c[0x0][0x2e8], RZ ;  /* 0x0000ba0002027a10 */ /* 0x000fc80007ffe0ff */
[C---:B------:R-:W-:Y:S01]  /*a0b0*/  IADD3 R32, R2.reuse, 0x8, RZ ;  /* 0x0000000802207810 */ /* 0x040fe20007ffe0ff */
[----:B---3--:R-:W-:Y:S01]  /*a0c0*/  HMMA.16816.F32 R72, R28, R4, R72 ;  /* 0x000000041c48723c */ /* 0x008fe20000001848 */
[-C--:B------:R-:W-:Y:S02]  /*a0d0*/  IMNMX R2, R2, R63.reuse, PT ;  /* 0x0000003f02027217 */ /* 0x080fe40003800200 */
[----:B------:R-:W-:Y:S02]  /*a0e0*/  IMNMX R87, R32, R63, PT ;  /* 0x0000003f20577217 */ /* 0x000fe40003800200 */
[----:B------:R-:W-:-:S03]  /*a0f0*/  ISETP.GE.AND P4, PT, R3, R2, PT ;  /* 0x000000020300720c */ /* 0x000fc60003f86270 */
[----:B----4-:R-:W-:Y:S07]  /*a100*/  HMMA.16816.F32 R16, R68, R8, R16 ;  /* 0x000000084410723c */ /* 0x010fee0000001810 */
[C---:B------:R-:W-:Y:S01]  /*a110*/  IADD3 R8, R3.reuse, 0x1, RZ ;  /* 0x0000000103087810 */ /* 0x040fe20007ffe0ff */
[----:B------:R-:W-:Y:S01]  /*a120*/  HMMA.16816.F32 R80, R28, R6, R80 ;  /* 0x000000061c50723c */ /* 0x000fe20000001850 */
[----:B------:R-:W-:Y:S01]  /*a130*/  IADD3 R9, R3, 0x9, RZ ;  /* 0x0000000903097810 */ /* 0x000fe20007ffe0ff */
[----:B------:R-:W1:Y:S01]  /*a140*/  LDSM.16.M88.4 R4, [R113+0x5800] ;  /* 0x005800007104783b */ /* 0x000e620000000200 */
[----:B------:R-:W-:-:S02]  /*a150*/  ISETP.GE.AND P0, PT, R8, R2, PT ;  /* 0x000000020800720c */ /* 0x000fc40003f06270 */
[-C--:B------:R-:W-:Y:S02]  /*a160*/  ISETP.GE.AND P5, PT, R8, R87.reuse, PT ;  /* 0x000000570800720c */ /* 0x080fe40003fa6270 */
[----:B------:R-:W-:Y:S01]  /*a170*/  IADD3 R8, R3, 0x8, RZ ;  /* 0x0000000803087810 */ /* 0x000fe20007ffe0ff */
[----:B------:R-:W-:Y:S01]  /*a180*/  HMMA.16816.F32 R20, R28, R34, R20 ;  /* 0x000000221c14723c */ /* 0x000fe20000001814 */
[----:B------:R-:W-:Y:S02]  /*a190*/  FSEL R33, R24, -INF , !P4 ;  /* 0xff80000018217808 */ /* 0x000fe40006000000 */
[CC--:B------:R-:W-:Y:S02]  /*a1a0*/  ISETP.GE.AND P3, PT, R8.reuse, R2.reuse, PT ;  /* 0x000000020800720c */ /* 0x0c0fe40003f66270 */
[-C--:B------:R-:W-:Y:S02]  /*a1b0*/  ISETP.GE.AND P1, PT, R8, R87.reuse, PT ;  /* 0x000000570800720c */ /* 0x080fe40003f26270 */
[C---:B------:R-:W-:Y:S01]  /*a1c0*/  ISETP.GE.AND P6, PT, R9.reuse, R2, PT ;  /* 0x000000020900720c */ /* 0x040fe20003fc6270 */
[----:B------:R-:W-:Y:S01]  /*a1d0*/  HMMA.16816.F32 R12, R68, R10, R12 ;  /* 0x0000000a440c723c */ /* 0x000fe2000000180c */
[----:B------:R-:W-:-:S02]  /*a1e0*/  ISETP.GE.AND P4, PT, R9, R87, PT ;  /* 0x000000570900720c */ /* 0x000fc40003f86270 */
[----:B------:R-:W2:Y:S01]  /*a1f0*/  LDSM.16.M88.4 R8, [R113+0x5c00] ;  /* 0x005c00007108783b */ /* 0x000ea20000000200 */
[----:B------:R-:W-:Y:S01]  /*a200*/  IADD3 R24, R3, 0x10, RZ ;  /* 0x0000001003187810 */ /* 0x000fe20007ffe0ff */
[----:B------:R-:W-:-:S04]  /*a210*/  DEPBAR.LE SB0, 0x0 ;  /* 0x000080000000791a */ /* 0x000fc80000000000 */
[----:B------:R-:W-:Y:S01]  /*a220*/  HMMA.16816.F32 R64, R28, R48, R64 ;  /* 0x000000301c40723c */ /* 0x000fe20000001840 */
[----:B------:R-:W-:Y:S01]  /*a230*/  FSEL R32, R25, -INF , !P0 ;  /* 0xff80000019207808 */ /* 0x000fe20004000000 */
[----:B------:R-:W-:Y:S01]  /*a240*/  BAR.SYNC.DEFER_BLOCKING 0x0 ;  /* 0x0000000000007b1d */ /* 0x000fe20000010000 */
[----:B------:R-:W-:-:S05]  /*a250*/  ISETP.GE.AND P0, PT, R3, R87, PT ;  /* 0x000000570300720c */ /* 0x000fca0003f06270 */
[----:B------:R-:W-:Y:S08]  /*a260*/  HMMA.16816.F32 R20, R68, R78, R20 ;  /* 0x0000004e4414723c */ /* 0x000ff00000001814 */
[----:B------:R-:W-:Y:S08]  /*a270*/  HMMA.16816.F32 R52, R28, R50, R52 ;  /* 0x000000321c34723c */ /* 0x000ff00000001834 */
[C---:B-1----:R-:W-:Y:S07]  /*a280*/  HMMA.16816.F32 R72, R68.reuse, R4, R72 ;  /* 0x000000044448723c */ /* 0x042fee0000001848 */
[----:B------:R-:W-:Y:S01]  /*a290*/  IADD3 R4, R3, 0x11, RZ ;  /* 0x0000001103047810 */ /* 0x000fe20007ffe0ff */
[----:B------:R-:W-:Y:S01]  /*a2a0*/  HMMA.16816.F32 R80, R68, R6, R80 ;  /* 0x000000064450723c */ /* 0x000fe20000001850 */
[----:B------:R-:W-:-:S02]  /*a2b0*/  FSEL R25, R20, -INF , !P3 ;  /* 0xff80000014197808 */ /* 0x000fc40005800000 */
[----:B------:R-:W-:Y:S02]  /*a2c0*/  FSEL R20, R27, -INF , !P5 ;  /* 0xff8000001b147808 */ /* 0x000fe40006800000 */
[----:B------:R-:W-:Y:S02]  /*a2d0*/  FSEL R22, R22, -INF , !P1 ;  /* 0xff80000016167808 */ /* 0x000fe40004800000 */
[-C--:B------:R-:W-:Y:S01]  /*a2e0*/  ISETP.GE.AND P3, PT, R24, R2.reuse, PT ;  /* 0x000000021800720c */ /* 0x080fe20003f66270 */
[----:B--2---:R-:W-:Y:S01]  /*a2f0*/  HMMA.16816.F32 R64, R68, R8, R64 ;  /* 0x000000084440723c */ /* 0x004fe20000001840 */
[C---:B------:R-:W-:Y:S02]  /*a300*/  ISETP.GE.AND P5, PT, R4.reuse, R2, PT ;  /* 0x000000020400720c */ /* 0x040fe40003fa6270 */
[----:B------:R-:W-:Y:S02]  /*a310*/  ISETP.GE.AND P1, PT, R4, R87, PT ;  /* 0x000000570400720c */ /* 0x000fe40003f26270 */
[----:B------:R-:W-:-:S02]  /*a320*/  IADD3 R4, R3, 0x19, RZ ;  /* 0x0000001903047810 */ /* 0x000fc40007ffe0ff */
[----:B------:R-:W-:Y:S01]  /*a330*/  IADD3 R6, R3, 0x18, RZ ;  /* 0x0000001803067810 */ /* 0x000fe20007ffe0ff */
[----:B------:R-:W-:Y:S01]  /*a340*/  HMMA.16816.F32 R52, R68, R10, R52 ;  /* 0x0000000a4434723c */ /* 0x000fe20000001834 */
[----:B------:R-:W-:Y:S02]  /*a350*/  FSEL R5, R26, -INF , !P0 ;  /* 0xff8000001a057808 */ /* 0x000fe40004000000 */
[----:B------:R-:W-:Y:S02]  /*a360*/  ISETP.GE.AND P0, PT, R24, R87, PT ;  /* 0x000000571800720c */ /* 0x000fe40003f06270 */
[----:B------:R-:W-:Y:S02]  /*a370*/  FSEL R7, R16, -INF , !P3 ;  /* 0xff80000010077808 */ /* 0x000fe40005800000 */
[----:B------:R-:W-:Y:S02]  /*a380*/  FSEL R17, R17, -INF , !P5 ;  /* 0xff80000011117808 */ /* 0x000fe40006800000 */
[----:B------:R-:W-:-:S02]  /*a390*/  FSEL R24, R23, -INF , !P4 ;  /* 0xff80000017187808 */ /* 0x000fc40006000000 */
[CC--:B------:R-:W-:Y:S02]  /*a3a0*/  ISETP.GE.AND P3, PT, R4.reuse, R2.reuse, PT ;  /* 0x000000020400720c */ /* 0x0c0fe40003f66270 */
[-C--:B------:R-:W-:Y:S02]  /*a3b0*/  ISETP.GE.AND P5, PT, R4, R87.reuse, PT ;  /* 0x000000570400720c */ /* 0x080fe40003fa6270 */
[C---:B------:R-:W-:Y:S02]  /*a3c0*/  ISETP.GE.AND P4, PT, R6.reuse, R2, PT ;  /* 0x000000020600720c */ /* 0x040fe40003f86270 */
[----:B------:R-:W-:Y:S02]  /*a3d0*/  IADD3 R4, R3, 0x20, RZ ;  /* 0x0000002003047810 */ /* 0x000fe40007ffe0ff */
[----:B------:R-:W-:Y:S02]  /*a3e0*/  FSEL R21, R21, -INF , !P6 ;  /* 0xff80000015157808 */ /* 0x000fe40007000000 */
[----:B------:R-:W-:-:S02]  /*a3f0*/  ISETP.GE.AND P6, PT, R6, R87, PT ;  /* 0x000000570600720c */ /* 0x000fc40003fc6270 */
[C---:B------:R-:W-:Y:S02]  /*a400*/  IADD3 R6, R3.reuse, 0x21, RZ ;  /* 0x0000002103067810 */ /* 0x040fe40007ffe0ff */
[----:B------:R-:W-:Y:S02]  /*a410*/  FSEL R18, R18, -INF , !P0 ;  /* 0xff80000012127808 */ /* 0x000fe40004000000 */
[----:B------:R-:W-:Y:S02]  /*a420*/  FSEL R23, R12, -INF , !P4 ;  /* 0xff8000000c177808 */ /* 0x000fe40006000000 */
[----:B------:R-:W-:Y:S02]  /*a430*/  ISETP.GE.AND P0, PT, R4, R87, PT ;  /* 0x000000570400720c */ /* 0x000fe40003f06270 */
[C---:B------:R-:W-:Y:S02]  /*a440*/  IADD3 R12, R3.reuse, 0x28, RZ ;  /* 0x00000028030c7810 */ /* 0x040fe40007ffe0ff */
        /* <DEDUP_REMOVED lines=13> */
[----:B------:R-:W-:Y:S02]  /*a520*/  FSEL R109, R72, -INF , !P4 ;  /* 0xff800000486d7808 */ /* 0x000fe40006000000 */
[----:B------:R-:W-:Y:S02]  /*a530*/  FSEL R105, R80, -INF , !P5 ;  /* 0xff80000050697808 */ /* 0x000fe40006800000 */
[----:B------:R-:W-:Y:S02]  /*a540*/  FSEL R95, R66, -INF , !P0 ;  /* 0xff800000425f7808 */ /* 0x000fe40004000000 */
[-C--:B------:R-:W-:Y:S02]  /*a550*/  ISETP.GE.AND P4, PT, R12, R2.reuse, PT ;  /* 0x000000020c00720c */ /* 0x080fe40003f86270 */
[----:B------:R-:W-:Y:S02]  /*a560*/  ISETP.GE.AND P5, PT, R8, R2, PT ;  /* 0x000000020800720c */ /* 0x000fe40003fa6270 */
[----:B------:R-:W-:-:S02]  /*a570*/  ISETP.GE.AND P0, PT, R86, 0x2, PT ;  /* 0x000000025600780c */ /* 0x000fc40003f06270 */
[----:B------:R-:W-:Y:S02]  /*a580*/  IADD3 R8, R3, 0x31, RZ ;  /* 0x0000003103087810 */ /* 0x000fe40007ffe0ff */
[----:B------:R-:W-:Y:S02]  /*a590*/  FSEL R132, R75, -INF , !P1 ;  /* 0xff8000004b847808 */ /* 0x000fe40004800000 */
[----:B------:R-:W-:Y:S02]  /*a5a0*/  FSEL R111, R81, -INF , !P4 ;  /* 0xff800000516f7808 */ /* 0x000fe40006000000 */
[----:B------:R-:W-:Y:S02]  /*a5b0*/  FSEL R107, R73, -INF , !P3 ;  /* 0xff800000496b7808 */ /* 0x000fe40005800000 */
        /* <DEDUP_REMOVED lines=72> */
[----:B------:R-:W-:-:S03]  /*aa40*/  SHF.R.S32.HI R8, RZ, 0x1f, R9 ;  /* 0x0000001fff087819 */ /* 0x000fc60000011409 */
[----:B------:R-:W-:Y:S02]  /*aa50*/  IMAD.MOV.U32 R3, RZ, RZ, R14 ;  /* 0x000000ffff037224 */ /* 0x000fe400078e000e */
[----:B------:R-:W-:-:S04]  /*aa60*/  IMAD R8, R8, c[0x0][0x180], RZ ;  /* 0x0000600008087a24 */ /* 0x000fc800078e02ff */
[----:B------:R-:W-:-:S05]  /*aa70*/  IMAD R8, R9, c[0x0][0x184], R8 ;  /* 0x0000610009087a24 */ /* 0x000fca00078e0208 */
[----:B------:R-:W-:Y:S01]  /*aa80*/  IADD3 R8, R15, R8, RZ ;  /* 0x000000080f087210 */ /* 0x000fe20007ffe0ff */
[----:B------:R-:W-:Y:S05]  /*aa90*/  BRA `(.L_x_5057) ;  /* 0x0000003000007947 */ /* 0x000fea0003800000 */
.L_x_5056:
[----:B------:R-:W-:-:S05]  /*aaa0*/  IMAD.MOV.U32 R3, RZ, RZ, c[0x0][0x198] ;  /* 0x00006600ff037624 */ /* 0x000fca00078e00ff */
[----:B------:R-:W-:-:S04]  /*aab0*/  LEA R3, -R3, RZ, 0x6 ;  /* 0x000000ff03037211 */ /* 0x000fc800078e31ff */
[----:B------:R-:W-:Y:S02]  /*aac0*/  SHF.R.S32.HI R8, RZ, 0x1f, R3 ;  /* 0x0000001fff087819 */ /* 0x000fe40000011403 */
.L_x_5057:
[C---:B------:R-:W-:Y:S02]  /*aad0*/  IADD3 R9, P4, R3.reuse, R98, RZ ;  /* 0x0000006203097210 */ /* 0x040fe40007f9e0ff */
[C---:B------:R-:W-:Y:S02]  /*aae0*/  LEA R124, P5, R3.reuse, R124, 0x1 ;  /* 0x0000007c037c7211 */ /* 0x040fe400078a08ff */
[----:B------:R-:W-:Y:S01]  /*aaf0*/  IADD3 R98, P3, P1, R98, R3, R58 ;  /* 0x0000000362627210 */ /* 0x000fe2000797e03a */
[----:B------:R-:W-:Y:S01]  /*ab00*/  IMAD.X R10, R8, 0x1, R56, P4 ;  /* 0x00000001080a7824 */ /* 0x000fe200020e0638 */
[----:B------:R-:W-:Y:S02]  /*ab10*/  LEA.HI.X R125, R3, R125, R8, 0x1, P5 ;  /* 0x0000007d037d7211 */ /* 0x000fe400028f0c08 */
[----:B------:R-:W-:Y:S02]  /*ab20*/  LEA R26, P4, R9, c[0x0][0x168], 0x1 ;  /* 0x00005a00091a7a11 */ /* 0x000fe400078808ff */
[----:B------:R-:W-:Y:S01]  /*ab30*/  IADD3.X R3, R56, R8, R57, P3, P1 ;  /* 0x0000000838037210 */ /* 0x000fe20001fe2439 */
[----:B------:R-:W-:Y:S01]  /*ab40*/  @!PT LDS RZ, [RZ] ;  /* 0x00000000fffff984 */ /* 0x000fe20000000800 */
[----:B------:R-:W-:Y:S01]  /*ab50*/  @!PT LDS RZ, [RZ] ;  /* 0x00000000fffff984 */ /* 0x000fe20000000800 */
[----:B------:R-:W-:Y:S01]  /*ab60*/  @!PT LDS RZ, [RZ] ;  /* 0x00000000fffff984 */ /* 0x000fe20000000800 */
[----:B------:R1:W-:Y:S01]  /*ab70*/  LDGSTS.E.BYPASS.LTC128B.128 [R122+0x3000], [R124.64] ;  /* 0x030000007c7a7fae */ /* 0x0003e2000b901d46 */
[----:B------:R-:W-:-:S02]  /*ab80*/  LEA R8, P3, R58, R124, 0x1 ;  /* 0x0000007c3a087211 */ /* 0x000fc400078608ff */
[----:B------:R-:W-:Y:S02]  /*ab90*/  LEA R14, P1, R98, c[0x0][0x168], 0x1 ;  /* 0x00005a00620e7a11 */ /* 0x000fe400078208ff */
[----:B------:R-:W-:Y:S02]  /*aba0*/  LEA.HI.X R27, R9, c[0x0][0x16c], R10, 0x1, P4 ;  /* 0x00005b00091b7a11 */ /* 0x000fe400020f0c0a */
[----:B------:R-:W-:Y:S02]  /*abb0*/  LEA.HI.X R9, R58, R125, R57, 0x1, P3 ;  /* 0x0000007d3a097211 */ /* 0x000fe400018f0c39 */
[----:B------:R-:W-:Y:S01]  /*abc0*/  LEA.HI.X R15, R98, c[0x0][0x16c], R3, 0x1, P1 ;  /* 0x00005b00620f7a11 */ /* 0x000fe200008f0c03 */
[----:B------:R1:W-:Y:S04]  /*abd0*/  LDGSTS.E.BYPASS.LTC128B.128 [R122+0x4000], [R26.64+0x40] ;  /* 0x040000401a7a7fae */ /* 0x0003e8000b901d46 */
[----:B------:R1:W-:Y:S04]  /*abe0*/  LDGSTS.E.BYPASS.LTC128B.128 [R122+0x5000], [R26.64+0x80] ;  /* 0x050000801a7a7fae */ /* 0x0003e8000b901d46 */
[----:B------:R1:W-:Y:S04]  /*abf0*/  LDGSTS.E.BYPASS.LTC128B.128 [R122+0x3800], [R8.64] ;  /* 0x03800000087a7fae */ /* 0x0003e8000b901d46 */
[----:B------:R1:W-:Y:S04]  /*ac00*/  LDGSTS.E.BYPASS.LTC128B.128 [R122+0x4800], [R14.64+0x40] ;  /* 0x048000400e7a7fae */ /* 0x0003e8000b901d46 */
[----:B------:R1:W-:Y:S04]  /*ac10*/  LDGSTS.E.BYPASS.LTC128B.128 [R122+0x5800], [R14.64+0x80] ;  /* 0x058000800e7a7fae */ /* 0x0003e8000b901d46 */
[----:B------:R-:W0:Y:S02]  /*ac20*/  LDGDEPBAR ;  /* 0x00000000000079af */ /* 0x000e240000000000 */
.L_x_5055:
        /* <DEDUP_REMOVED lines=37> */
[----:B------:R-:W-:Y:S01]  /*ae80*/  LDSM.16.MT88.4 R52, [R114+0x7000] ;  /* 0x007000007234783b */ /* 0x000fe20000004200 */
[----:B-1----:R-:W-:-:S03]  /*ae90*/  FMNMX.FTZ R11, R8, R11, !PT ;  /* 0x0000000b080b7209 */ /* 0x002fc60007810000 */
[----:B------:R-:W1:Y:S04]  /*aea0*/  SHFL.BFLY PT, R8, R9, 0x2, 0x1f ;  /* 0x0c401f0009087f89 */ /* 0x000e6800000e0000 */
[----:B------:R-:W2:Y:S01]  /*aeb0*/  SHFL.BFLY PT, R84, R11, 0x1, 0x1f ;  /* 0x0c201f000b547f89 */ /* 0x000ea200000e0000 */
[----:B-1----:R-:W-:Y:S02]  /*aec0*/  FMNMX.FTZ R8, R9, R8, !PT ;  /* 0x0000000809087209 */ /* 0x002fe40007810000 */
[----:B--2---:R-:W-:-:S03]  /*aed0*/  FMNMX.FTZ R84, R11, R84, !PT ;  /* 0x000000540b547209 */ /* 0x004fc60007810000 */
[----:B------:R-:W1:Y:S01]  /*aee0*/  SHFL.BFLY PT, R3, R8, 0x1, 0x1f ;  /* 0x0c201f0008037f89 */ /* 0x000e6200000e0000 */
[C---:B------:R-:W-:Y:S01]  /*aef0*/  FSETP.NEU.FTZ.AND P1, PT, R84.reuse, -INF , PT ;  /* 0xff8000005400780b */ /* 0x040fe20003f3d000 */
[----:B------:R-:W-:-:S05]  /*af00*/  FMUL.FTZ R98, R84, c[0x0][0x23c] ;  /* 0x00008f0054627a20 */ /* 0x000fca0000410000 */
        /* <DEDUP_REMOVED lines=14> */
[----:B------:R-:W-:-:S02]  /*aff0*/  FFMA.FTZ R104, R105, c[0x0][0x23c], -R98 ;  /* 0x00008f0069687a23 */ /* 0x000fc40000010862 */
[--C-:B------:R-:W-:Y:S01]  /*b000*/  FFMA.FTZ R106, R109, c[0x0][0x23c], -R98.reuse ;  /* 0x00008f006d6a7a23 */ /* 0x100fe20000010862 */
[----:B------:R-:W-:Y:S01]  /*b010*/  FSEL R97, R97, RZ, P1 ;  /* 0x000000ff61617208 */ /* 0x000fe20000800000 */
[--C-:B------:R-:W-:Y:S02]  /*b020*/  FFMA.FTZ R99, R107, c[0x0][0x23c], -R98.reuse ;  /* 0x00008f006b637a23 */ /* 0x100fe40000010862 */
[----:B------:R-:W-:Y:S01]  /*b030*/  FFMA.FTZ R101, R101, c[0x0][0x23c], -R98 ;  /* 0x00008f0065657a23 */ /* 0x000fe20000010862 */
[----:B------:R-:W-:Y:S01]  /*b040*/  MUFU.EX2 R33, R33 ;  /* 0x0000002100217308 */ /* 0x000fe20000000800 */
[--C-:B------:R-:W-:Y:S02]  /*b050*/  FFMA.FTZ R93, R5, c[0x0][0x23c], -R97.reuse ;  /* 0x00008f00055d7a23 */ /* 0x100fe40000010861 */
[--C-:B------:R-:W-:Y:S02]  /*b060*/  FFMA.FTZ R90, R20, c[0x0][0x23c], -R97.reuse ;  /* 0x00008f00145a7a23 */ /* 0x100fe40000010861 */
[----:B------:R-:W-:-:S02]  /*b070*/  FFMA.FTZ R35, R22, c[0x0][0x23c], -R97 ;  /* 0x00008f0016237a23 */ /* 0x000fc40000010861 */
[--C-:B------:R-:W-:Y:S01]  /*b080*/  FFMA.FTZ R32, R24, c[0x0][0x23c], -R97.reuse ;  /* 0x00008f0018207a23 */ /* 0x100fe20000010861 */
[----:B------:R-:W2:Y:S01]  /*b090*/  MUFU.EX2 R30, R30 ;  /* 0x0000001e001e7308 */ /* 0x000ea20000000800 */
[----:B------:R-:W-:Y:S01]  /*b0a0*/  FFMA.FTZ R24, R13, c[0x0][0x23c], -R98 ;  /* 0x00008f000d187a23 */ /* 0x000fe20000010862 */
[----:B-1----:R-:W-:Y:S01]  /*b0b0*/  F2FP.PACK_AB R72, R34, R91 ;  /* 0x0000005b2248723e */ /* 0x002fe200000000ff */
[----:B------:R-:W1:Y:S01]  /*b0c0*/  LDSM.16.MT88.4 R12, [R114+0x6400] ;  /* 0x00640000720c783b */ /* 0x000e620000004200 */
[--C-:B------:R-:W-:Y:S02]  /*b0d0*/  FFMA.FTZ R31, R18, c[0x0][0x23c], -R97.reuse ;  /* 0x00008f00121f7a23 */ /* 0x100fe40000010861 */
[--C-:B------:R-:W-:Y:S01]  /*b0e0*/  FFMA.FTZ R28, R16, c[0x0][0x23c], -R97.reuse ;  /* 0x00008f00101c7a23 */ /* 0x100fe20000010861 */
[----:B------:R-:W-:Y:S01]  /*b0f0*/  LDSM.16.MT88.4 R20, [R114+0x7400] ;  /* 0x007400007214783b */ /* 0x000fe20000004200 */
[----:B------:R-:W-:Y:S01]  /*b100*/  MUFU.EX2 R93, R93 ;  /* 0x0000005d005d7308 */ /* 0x000fe20000000800 */
[----:B------:R-:W-:-:S02]  /*b110*/  FFMA.FTZ R27, R6, c[0x0][0x23c], -R97 ;  /* 0x00008f00061b7a23 */ /* 0x000fc40000010861 */
[--C-:B------:R-:W-:Y:S01]  /*b120*/  FFMA.FTZ R0, R4, c[0x0][0x23c], -R97.reuse ;  /* 0x00008f0004007a23 */ /* 0x100fe20000010861 */
[----:B------:R-:W3:Y:S01]  /*b130*/  LDSM.16.MT88.4 R16, [R112+0x8000] ;  /* 0x008000007010783b */ /* 0x000ee20000004200 */
        /* <DEDUP_REMOVED lines=10> */
[----:B------:R-:W-:Y:S02]  /*b1e0*/  FFMA.FTZ R103, R103, c[0x0][0x23c], -R98 ;  /* 0x00008f0067677a23 */ /* 0x000fe40000010862 */
[----:B------:R-:W-:Y:S01]  /*b1f0*/  FADD.FTZ R34, R91, R34 ;  /* 0x000000225b227221 */ /* 0x000fe20000010000 */
[----:B------:R-:W2:Y:S01]  /*b200*/  MUFU.EX2 R32, R32 ;  /* 0x0000002000207308 */ /* 0x000ea20000000800 */
[----:B----4-:R-:W-:Y:S01]  /*b210*/  F2FP.PACK_AB R73, R90, R93 ;  /* 0x0000005d5a49723e */ /* 0x010fe200000000ff */
[----:B------:R-:W-:-:S02]  /*b220*/  FADD.FTZ R90, R93, R90 ;  /* 0x0000005a5d5a7221 */ /* 0x000fc40000010000 */
[----:B------:R-:W-:-:S04]  /*b230*/  FADD.FTZ R33, R33, R34 ;  /* 0x0000002221217221 */ /* 0x000fc80000010000 */
[----:B------:R-:W-:Y:S01]  /*b240*/  MUFU.EX2 R29, R29 ;  /* 0x0000001d001d7308 */ /* 0x000fe20000000800 */
[----:B------:R-:W-:Y:S01]  /*b250*/  FADD.FTZ R30, R30, R33 ;  /* 0x000000211e1e7221 */ /* 0x000fe20000010000 */
[----:B--2---:R-:W-:-:S06]  /*b260*/  F2FP.PACK_AB R75, R32, R35 ;  /* 0x00000023204b723e */ /* 0x004fcc00000000ff */
[----:B------:R-:W2:Y:S01]  /*b270*/  MUFU.EX2 R26, R26 ;  /* 0x0000001a001a7308 */ /* 0x000ea20000000800 */
[----:B------:R-:W-:-:S04]  /*b280*/  FADD.FTZ R35, R35, R90 ;  /* 0x0000005a23237221 */ /* 0x000fc80000010000 */
[----:B------:R-:W-:Y:S01]  /*b290*/  FADD.FTZ R32, R32, R35 ;  /* 0x0000002320207221 */ /* 0x000fe20000010000 */
        /* <DEDUP_REMOVED lines=9> */
[----:B------:R-:W-:Y:S02]  /*b330*/  HMMA.16816.F32 R44, R72, R46, RZ ;  /* 0x0000002e482c723c */ /* 0x000fe400000018ff */
[----:B------:R-:W2:Y:S01]  /*b340*/  MUFU.EX2 R28, R28 ;  /* 0x0000001c001c7308 */ /* 0x000ea20000000800 */
[----:B----4-:R-:W-:Y:S01]  /*b350*/  F2FP.PACK_AB R6, R24, R25 ;  /* 0x000000191806723e */ /* 0x010fe200000000ff */
        /* <DEDUP_REMOVED lines=18> */
[C---:B-1----:R-:W-:Y:S02]  /*b480*/  HMMA.16816.F32 R80, R4.reuse, R12, R80 ;  /* 0x0000000c0450723c */ /* 0x042fe40000001850 */
[----:B------:R-:W-:Y:S06]  /*b490*/  MUFU.EX2 R105, R105 ;  /* 0x0000006900697308 */ /* 0x000fec0000000800 */
[C---:B------:R-:W-:Y:S01]  /*b4a0*/  HMMA.16816.F32 R36, R4.reuse, R14, R36 ;  /* 0x0000000e0424723c */ /* 0x040fe20000001824 */
[----:B------:R-:W1:Y:S01]  /*b4b0*/  LDSM.16.MT88.4 R12, [R112+0x7400] ;  /* 0x00740000700c783b */ /* 0x000e620000004200 */
[----:B------:R-:W-:Y:S06]  /*b4c0*/  MUFU.EX2 R101, R101 ;  /* 0x0000006500657308 */ /* 0x000fec0000000800 */
[C---:B------:R-:W-:Y:S02]  /*b4d0*/  HMMA.16816.F32 R40, R4.reuse, R8, R40 ;  /* 0x000000080428723c */ /* 0x040fe40000001828 */
[----:B------:R-:W-:Y:S06]  /*b4e0*/  MUFU.EX2 R100, R100 ;  /* 0x0000006400647308 */ /* 0x000fec0000000800 */
[----:B------:R-:W-:Y:S01]  /*b4f0*/  HMMA.16816.F32 R44, R4, R10, R44 ;  /* 0x0000000a042c723c */ /* 0x000fe2000000182c */
[----:B------:R-:W4:Y:S01]  /*b500*/  LDSM.16.MT88.4 R8, [R114+0x8400] ;  /* 0x008400007208783b */ /* 0x000f220000004200 */
[----:B------:R-:W-:Y:S06]  /*b510*/  MUFU.EX2 R133, R133 ;  /* 0x0000008500857308 */ /* 0x000fec0000000800 */
[C---:B------:R-:W-:Y:S02]  /*b520*/  HMMA.16816.F32 R52, R72.reuse, R54, RZ ;  /* 0x000000364834723c */ /* 0x040fe400000018ff */
[----:B------:R-:W-:Y:S06]  /*b530*/  MUFU.EX2 R95, R95 ;  /* 0x0000005f005f7308 */ /* 0x000fec0000000800 */
[C---:B---3--:R-:W-:Y:S02]  /*b540*/  HMMA.16816.F32 R68, R72.reuse, R16, RZ ;  /* 0x000000104844723c */ /* 0x048fe400000018ff */
[----:B------:R-:W-:Y:S06]  /*b550*/  MUFU.EX2 R96, R96 ;  /* 0x0000006000607308 */ /* 0x000fec0000000800 */
[----:B------:R-:W-:Y:S01]  /*b560*/  HMMA.16816.F32 R72, R72, R18, RZ ;  /* 0x000000124848723c */ /* 0x000fe200000018ff */
[----:B------:R-:W-:Y:S01]  /*b570*/  LDSM.16.MT88.4 R16, [R114+0x6c00] ;  /* 0x006c00007210783b */ /* 0x000fe20000004200 */
[----:B------:R-:W-:Y:S06]  /*b580*/  MUFU.EX2 R94, R94 ;  /* 0x0000005e005e7308 */ /* 0x000fec0000000800 */
[C---:B-1----:R-:W-:Y:S02]  /*b590*/  HMMA.16816.F32 R56, R4.reuse, R12, R56 ;  /* 0x0000000c0438723c */ /* 0x042fe40000001838 */
[----:B------:R-:W-:Y:S06]  /*b5a0*/  MUFU.EX2 R131, R131 ;  /* 0x0000008300837308 */ /* 0x000fec0000000800 */
[C---:B------:R-:W-:Y:S01]  /*b5b0*/  HMMA.16816.F32 R60, R4.reuse, R14, R60 ;  /* 0x0000000e043c723c */ /* 0x040fe2000000183c */
[----:B------:R-:W1:Y:S07]  /*b5c0*/  LDSM.16.MT88.4 R12, [R112+0x8400] ;  /* 0x00840000700c783b */ /* 0x000e6e0000004200 */
[C---:B----4-:R-:W-:Y:S08]  /*b5d0*/  HMMA.16816.F32 R76, R4.reuse, R8, R76 ;  /* 0x00000008044c723c */ /* 0x050ff0000000184c */
[C---:B------:R-:W-:Y:S01]  /*b5e0*/  HMMA.16816.F32 R64, R4.reuse, R10, R64 ;  /* 0x0000000a0440723c */ /* 0x040fe20000001840 */
[----:B------:R-:W3:Y:S07]  /*b5f0*/  LDSM.16.MT88.4 R8, [R114+0x6800] ;  /* 0x006800007208783b */ /* 0x000eee0000004200 */
[C---:B------:R-:W-:Y:S07]  /*b600*/  HMMA.16816.F32 R48, R4.reuse, R20, R48 ;  /* 0x000000140430723c */ /* 0x040fee0000001830 */
[----:B------:R-:W-:Y:S01]  /*b610*/  FFMA.FTZ R21, R111, c[0x0][0x23c], -R98 ;  /* 0x00008f006f157a23 */ /* 0x000fe20000010862 */
[----:B------:R-:W-:Y:S01]  /*b620*/  HMMA.16816.F32 R52, R4, R22, R52 ;  /* 0x000000160434723c */ /* 0x000fe20000001834 */
[--C-:B------:R-:W-:Y:S01]  /*b630*/  FFMA.FTZ R20, R110, c[0x0][0x23c], -R97.reuse ;  /* 0x00008f006e147a23 */ /* 0x100fe20000010861 */
[----:B------:R-:W-:Y:S05]  /*b640*/  MUFU.EX2 R98, R103 ;  /* 0x0000006700627308 */ /* 0x000fea0000000800 */
[----:B------:R-:W-:-:S02]  /*b650*/  FFMA.FTZ R22, R132, c[0x0][0x23c], -R97 ;  /* 0x00008f0084167a23 */ /* 0x000fc40000010861 */
[----:B------:R-:W-:Y:S01]  /*b660*/  FFMA.FTZ R23, R130, c[0x0][0x23c], -R97 ;  /* 0x00008f0082177a23 */ /* 0x000fe20000010861 */
[----:B------:R-:W4:Y:S01]  /*b670*/  MUFU.EX2 R21, R21 ;  /* 0x0000001500157308 */ /* 0x000f220000000800 */
[C---:B-1----:R-:W-:Y:S07]  /*b680*/  HMMA.16816.F32 R68, R4.reuse, R12, R68 ;  /* 0x0000000c0444723c */ /* 0x042fee0000001844 */
[----:B------:R-:W1:Y:S01]  /*b690*/  MUFU.EX2 R22, R22 ;  /* 0x0000001600167308 */ /* 0x000e620000000800 */
[----:B------:R-:W-:Y:S01]  /*b6a0*/  HMMA.16816.F32 R72, R4, R14, R72 ;  /* 0x0000000e0448723c */ /* 0x000fe20000001848 */
[----:B------:R-:W5:Y:S06]  /*b6b0*/  LDSM.16.MT88.4 R12, [R112+0x6800] ;  /* 0x00680000700c783b */ /* 0x000f6c0000004200 */
[----:B------:R-:W-:Y:S01]  /*b6c0*/  MUFU.EX2 R23, R23 ;  /* 0x0000001700177308 */ /* 0x000fe20000000800 */
[----:B--2---:R-:W-:Y:S01]  /*b6d0*/  F2FP.PACK_AB R4, R99, R106 ;  /* 0x0000006a6304723e */ /* 0x004fe200000000ff */
[----:B------:R-:W-:Y:S01]  /*b6e0*/  FADD.FTZ R106, R106, R25 ;  /* 0x000000196a6a7221 */ /* 0x000fe20000010000 */
[----:B----4-:R-:W-:-:S03]  /*b6f0*/  F2FP.PACK_AB R6, R21, R104 ;  /* 0x000000681506723e */ /* 0x010fc600000000ff */
[----:B------:R-:W-:Y:S02]  /*b700*/  FADD.FTZ R99, R99, R106 ;  /* 0x0000006a63637221 */ /* 0x000fe40000010000 */
[----:B------:R-:W2:Y:S01]  /*b710*/  MUFU.EX2 R20, R20 ;  /* 0x0000001400147308 */ /* 0x000ea20000000800 */
[----:B-1----:R-:W-:Y:S01]  /*b720*/  F2FP.PACK_AB R5, R22, R105 ;  /* 0x000000691605723e */ /* 0x002fe200000000ff */
[----:B------:R-:W-:Y:S02]  /*b730*/  FADD.FTZ R105, R105, R0 ;  /* 0x0000000069697221 */ /* 0x000fe40000010000 */
[----:B------:R-:W-:Y:S02]  /*b740*/  FADD.FTZ R104, R104, R99 ;  /* 0x0000006368687221 */ /* 0x000fe40000010000 */
[----:B------:R-:W-:Y:S02]  /*b750*/  FADD.FTZ R22, R22, R105 ;  /* 0x0000006916167221 */ /* 0x000fe40000010000 */
[----:B------:R-:W-:Y:S01]  /*b760*/  FADD.FTZ R104, R21, R104 ;  /* 0x0000006815687221 */ /* 0x000fe20000010000 */
[----:B--2---:R-:W-:Y:S01]  /*b770*/  F2FP.PACK_AB R7, R20, R23 ;  /* 0x000000171407723e */ /* 0x004fe200000000ff */
[----:B------:R-:W-:-:S04]  /*b780*/  FADD.FTZ R23, R23, R22 ;  /* 0x0000001617177221 */ /* 0x000fc80000010000 */
[----:B------:R-:W-:Y:S02]  /*b790*/  FADD.FTZ R20, R20, R23 ;  /* 0x0000001714147221 */ /* 0x000fe40000010000 */
[C---:B---3--:R-:W-:Y:S08]  /*b7a0*/  HMMA.16816.F32 R80, R4.reuse, R8, R80 ;  /* 0x000000080450723c */ /* 0x048ff00000001850 */
        /* <DEDUP_REMOVED lines=108> */
.L_x_5059:
[----:B------:R-:W-:-:S05]  /*be70*/  IMAD.MOV.U32 R7, RZ, RZ, c[0x0][0x1a0] ;  /* 0x00006800ff077624 */ /* 0x000fca00078e00ff */
[----:B------:R-:W-:-:S04]  /*be80*/  LEA R7, -R7, RZ, 0x6 ;  /* 0x000000ff07077211 */ /* 0x000fc800078e31ff */
[----:B------:R-:W-:Y:S02]  /*be90*/  SHF.R.S32.HI R4, RZ, 0x1f, R7 ;  /* 0x0000001fff047819 */ /* 0x000fe40000011407 */
.L_x_5060:
[----:B------:R-:W-:Y:S01]  /*bea0*/  IMAD.MOV.U32 R0, RZ, RZ, c[0x0][0x1a0] ;  /* 0x00006800ff007624 */ /* 0x000fe200078e00ff */
[C---:B------:R-:W-:Y:S01]  /*beb0*/  LEA R126, P4, R7.reuse, R126, 0x1 ;  /* 0x0000007e077e7211 */ /* 0x040fe200078808ff */
[----:B------:R-:W-:Y:S01]  /*bec0*/  IMAD.MOV.U32 R5, RZ, RZ, c[0x0][0x1a4] ;  /* 0x00006900ff057624 */ /* 0x000fe200078e00ff */
[CC--:B------:R-:W-:Y:S02]  /*bed0*/  IADD3 R6, P3, R7.reuse, R88.reuse, RZ ;  /* 0x0000005807067210 */ /* 0x0c0fe40007f7e0ff */
[----:B------:R-:W-:Y:S02]  /*bee0*/  LEA R9, P1, R0, R7, 0x5 ;  /* 0x0000000700097211 */ /* 0x000fe400078228ff */
[----:B------:R-:W-:Y:S01]  /*bef0*/  LEA.HI.X R127, R7, R127, R4, 0x1, P4 ;  /* 0x0000007f077f7211 */ /* 0x000fe200020f0c04 */
[----:B------:R-:W-:Y:S01]  /*bf00*/  IMAD.X R7, R4, 0x1, R85, P3 ;  /* 0x0000000104077824 */ /* 0x000fe200018e0655 */
[----:B------:R-:W-:Y:S02]  /*bf10*/  IADD3 R9, P0, R9, R88, RZ ;  /* 0x0000005809097210 */ /* 0x000fe40007f1e0ff */
[----:B------:R-:W-:Y:S01]  /*bf20*/  LEA.HI.X R8, R0, R4, R5, 0x5, P1 ;  /* 0x0000000400087211 */ /* 0x000fe200008f2c05 */
[----:B------:R-:W-:Y:S01]  /*bf30*/  @!PT LDS RZ, [RZ] ;  /* 0x00000000fffff984 */ /* 0x000fe20000000800 */
[----:B------:R-:W-:Y:S01]  /*bf40*/  @!PT LDS RZ, [RZ] ;  /* 0x00000000fffff984 */ /* 0x000fe20000000800 */
[----:B------:R-:W-:Y:S01]  /*bf50*/  @!PT LDS RZ, [RZ] ;  /* 0x00000000fffff984 */ /* 0x000fe20000000800 */
[----:B------:R1:W-:Y:S01]  /*bf60*/  LDGSTS.E.BYPASS.LTC128B.128 [R122+0x6000], [R126.64] ;  /* 0x060000007e7a7fae */ /* 0x0003e2000b901d46 */
[----:B------:R-:W-:-:S02]  /*bf70*/  LEA R10, P1, R6, c[0x0][0x170], 0x1 ;  /* 0x00005c00060a7a11 */ /* 0x000fc400078208ff */
[----:B------:R-:W-:Y:S01]  /*bf80*/  LEA R4, P3, R0, R126, 0x6 ;  /* 0x0000007e00047211 */ /* 0x000fe200078630ff */
[----:B------:R-:W-:Y:S01]  /*bf90*/  IMAD.X R8, R8, 0x1, R85, P0 ;  /* 0x0000000108087824 */ /* 0x000fe200000e0655 */
[C---:B------:R-:W-:Y:S02]  /*bfa0*/  LEA R16, P0, R9.reuse, c[0x0][0x170], 0x1 ;  /* 0x00005c0009107a11 */ /* 0x040fe400078008ff */
        /* <DEDUP_REMOVED lines=10> */
[----:B------:R-:W5:Y:S04]  /*c050*/  LDSM.16.M88.4 R20, [R116+0x3400] ;  /* 0x003400007414783b */ /* 0x000f680000000200 */
[----:B------:R-:W4:Y:S04]  /*c060*/  LDSM.16.M88.4 R12, [R116+0x3800] ;  /* 0x00380000740c783b */ /* 0x000f280000000200 */
[----:B------:R-:W3:Y:S04]  /*c070*/  LDSM.16.M88.4 R28, [R116+0x3000] ;  /* 0x00300000741c783b */ /* 0x000ee80000000200 */
[----:B------:R-:W2:Y:S04]  /*c080*/  LDSM.16.M88.4 R100, [R116+0x3c00] ;  /* 0x003c00007464783b */ /* 0x000ea80000000200 */
[----:B------:R-:W-:Y:S04]  /*c090*/  LDSM.16.M88.4 R92, [R115] ;  /* 0x00000000735c783b */ /* 0x000fe80000000200 */
[----:B------:R-:W1:Y:S04]  /*c0a0*/  LDSM.16.M88.4 R88, [R113+0x3400] ;  /* 0x003400007158783b */ /* 0x000e680000000200 */
[----:B------:R-:W1:Y:S04]  /*c0b0*/  LDSM.16.M88.4 R32, [R113+0x3800] ;  /* 0x003800007120783b */ /* 0x000e680000000200 */
[----:B------:R-:W1:Y:S04]  /*c0c0*/  LDSM.16.M88.4 R104, [R113+0x3000] ;  /* 0x003000007168783b */ /* 0x000e680000000200 */
[----:B------:R-:W2:Y:S04]  /*c0d0*/  S2R R0, SR_TID.X ;  /* 0x0000000000007919 */ /* 0x000ea80000002100 */
[----:B------:R-:W0:Y:S01]  /*c0e0*/  LDGDEPBAR ;  /* 0x00000000000079af */ /* 0x000e220000000000 */
[C---:B-----5:R-:W-:Y:S08]  /*c0f0*/  HMMA.16816.F32 R24, R96.reuse, R20, RZ ;  /* 0x000000146018723c */ /* 0x060ff000000018ff */
[C---:B----4-:R-:W-:Y:S08]  /*c100*/  HMMA.16816.F32 R16, R96.reuse, R12, RZ ;  /* 0x0000000c6010723c */ /* 0x050ff000000018ff */
[----:B------:R-:W-:Y:S01]  /*c110*/  HMMA.16816.F32 R20, R96, R22, RZ ;  /* 0x000000166014723c */ /* 0x000fe200000018ff */
[----:B--2---:R-:W-:-:S05]  /*c120*/  IMAD.SHL.U32 R0, R0, 0x2, RZ ;  /* 0x0000000200007824 */ /* 0x004fca00078e00ff */
[----:B------:R-:W-:Y:S02]  /*c130*/  LOP3.LUT R0, R0, 0x6, RZ, 0xc0, !PT ;  /* 0x0000000600007812 */ /* 0x000fe400078ec0ff */
[----:B------:R-:W-:Y:S03]  /*c140*/  HMMA.16816.F32 R12, R96, R14, RZ ;  /* 0x0000000e600c723c */ /* 0x000fe600000018ff */
[----:B------:R-:W-:-:S05]  /*c150*/  IMAD R85, R123, 0x40, R0 ;  /* 0x000000407b557824 */ /* 0x000fca00078e0200 */
[C---:B---3--:R-:W-:Y:S01]  /*c160*/  HMMA.16816.F32 R4, R96.reuse, R28, RZ ;  /* 0x0000001c6004723c */ /* 0x048fe200000018ff */
[C---:B------:R-:W-:Y:S02]  /*c170*/  IADD3 R0, R85.reuse, 0x1, RZ ;  /* 0x0000000155007810 */ /* 0x040fe40007ffe0ff */
[C---:B------:R-:W-:Y:S02]  /*c180*/  IADD3 R86, R85.reuse, 0x10, RZ ;  /* 0x0000001055567810 */ /* 0x040fe40007ffe0ff */
[C---:B------:R-:W-:Y:S02]  /*c190*/  ISETP.GE.AND P5, PT, R0.reuse, R2, PT ;  /* 0x000000020000720c */ /* 0x040fe40003fa6270 */
[----:B------:R-:W-:Y:S01]  /*c1a0*/  ISETP.GE.AND P1, PT, R0, R87, PT ;  /* 0x000000570000720c */ /* 0x000fe20003f26270 */
[----:B------:R-:W-:Y:S01]  /*c1b0*/  HMMA.16816.F32 R28, R96, R30, RZ ;  /* 0x0000001e601c723c */ /* 0x000fe200000018ff */
[----:B------:R-:W-:-:S04]  /*c1c0*/  IADD3 R0, R85, 0x9, RZ ;  /* 0x0000000955007810 */ /* 0x000fc80007ffe0ff */
[----:B------:R-:W-:-:S03]  /*c1d0*/  ISETP.GE.AND P3, PT, R0, R2, PT ;  /* 0x000000020000720c */ /* 0x000fc60003f66270 */
[C---:B------:R-:W-:Y:S08]  /*c1e0*/  HMMA.16816.F32 R8, R96.reuse, R100, RZ ;  /* 0x000000646008723c */ /* 0x040ff000000018ff */
[----:B------:R-:W-:Y:S01]  /*c1f0*/  HMMA.16816.F32 R96, R96, R102, RZ ;  /* 0x000000666060723c */ /* 0x000fe200000018ff */
        /* <DEDUP_REMOVED lines=8> */
[C---:B------:R-:W-:Y:S08]  /*c280*/  HMMA.16816.F32 R28, R92.reuse, R106, R28 ;  /* 0x0000006a5c1c723c */ /* 0x040ff0000000181c */
        /* <DEDUP_REMOVED lines=45> */
[C---:B-1----:R-:W-:Y:S07]  /*c560*/  HMMA.16816.F32 R16, R100.reuse, R32, R16 ;  /* 0x000000206410723c */ /* 0x042fee0000001810 */
[----:B------:R-:W-:Y:S01]  /*c570*/  IADD3 R32, R85, 0x8, RZ ;  /* 0x0000000855207810 */ /* 0x000fe20007ffe0ff */
[----:B------:R-:W-:Y:S01]  /*c580*/  HMMA.16816.F32 R12, R100, R34, R12 ;  /* 0x00000022640c723c */ /* 0x000fe2000000180c */
[----:B------:R-:W-:-:S02]  /*c590*/  FSEL R5, R5, -INF , !P5 ;  /* 0xff80000005057808 */ /* 0x000fc40006800000 */
[C---:B------:R-:W-:Y:S02]  /*c5a0*/  ISETP.GE.AND P4, PT, R32.reuse, R2, PT ;  /* 0x000000022000720c */ /* 0x040fe40003f86270 */
[-C--:B------:R-:W-:Y:S02]  /*c5b0*/  ISETP.GE.AND P6, PT, R32, R87.reuse, PT ;  /* 0x000000572000720c */ /* 0x080fe40003fc6270 */
[----:B------:R-:W1:Y:S01]  /*c5c0*/  LDSM.16.M88.4 R32, [R113+0x5c00] ;  /* 0x005c00007120783b */ /* 0x000e620000000200 */
[----:B---3--:R-:W-:Y:S01]  /*c5d0*/  HMMA.16816.F32 R24, R100, R88, R24 ;  /* 0x000000586418723c */ /* 0x008fe20000001818 */
[----:B------:R-:W-:Y:S01]  /*c5e0*/  ISETP.GE.AND P5, PT, R0, R87, PT ;  /* 0x000000570000720c */ /* 0x000fe20003fa6270 */
[----:B------:R-:W-:-:S04]  /*c5f0*/  DEPBAR.LE SB0, 0x0 ;  /* 0x000080000000791a */ /* 0x000fc80000000000 */
[----:B------:R-:W-:Y:S02]  /*c600*/  FSEL R0, R7, -INF , !P1 ;  /* 0xff80000007007808 */ /* 0x000fe40004800000 */
[----:B------:R-:W-:Y:S01]  /*c610*/  HMMA.16816.F32 R20, R100, R90, R20 ;  /* 0x0000005a6414723c */ /* 0x000fe20000001814 */
[----:B------:R-:W-:Y:S01]  /*c620*/  FSEL R7, R28, -INF , !P4 ;  /* 0xff8000001c077808 */ /* 0x000fe20006000000 */
[----:B------:R-:W-:Y:S01]  /*c630*/  BAR.SYNC.DEFER_BLOCKING 0x0 ;  /* 0x0000000000007b1d */ /* 0x000fe20000010000 */
[C---:B------:R-:W-:Y:S02]  /*c640*/  ISETP.GE.AND P1, PT, R86.reuse, R2, PT ;  /* 0x000000025600720c */ /* 0x040fe40003f26270 */
        /* <DEDUP_REMOVED lines=9> */
[C---:B------:R-:W-:Y:S02]  /*c6e0*/  ISETP.GE.AND P5, PT, R86.reuse, R2, PT ;  /* 0x000000025600720c */ /* 0x040fe40003fa6270 */
[C---:B------:R-:W-:Y:S02]  /*c6f0*/  IADD3 R31, R85.reuse, 0x19, RZ ;  /* 0x00000019551f7810 */ /* 0x040fe40007ffe0ff */
[----:B------:R-:W-:Y:S02]  /*c700*/  IADD3 R24, R85, 0x20, RZ ;  /* 0x0000002055187810 */ /* 0x000fe40007ffe0ff */
[----:B------:R-:W-:Y:S01]  /*c710*/  ISETP.GE.AND P1, PT, R86, R87, PT ;  /* 0x000000575600720c */ /* 0x000fe20003f26270 */
[----:B-1----:R-:W-:Y:S01]  /*c720*/  HMMA.16816.F32 R8, R100, R32, R8 ;  /* 0x000000206408723c */ /* 0x002fe20000001808 */
[----:B------:R-:W-:Y:S02]  /*c730*/  FSEL R106, R26, -INF , !P4 ;  /* 0xff8000001a6a7808 */ /* 0x000fe40006000000 */
[----:B------:R-:W-:-:S02]  /*c740*/  FSEL R107, R25, -INF , !P6 ;  /* 0xff800000196b7808 */ /* 0x000fc40007000000 */
[----:B------:R-:W-:Y:S02]  /*c750*/  FSEL R140, R27, -INF , !P3 ;  /* 0xff8000001b8c7808 */ /* 0x000fe40005800000 */
[CC--:B------:R-:W-:Y:S01]  /*c760*/  ISETP.GE.AND P4, PT, R31.reuse, R2.reuse, PT ;  /* 0x000000021f00720c */ /* 0x0c0fe20003f86270 */
[----:B------:R-:W-:Y:S01]  /*c770*/  HMMA.16816.F32 R32, R100, R34, R96 ;  /* 0x000000226420723c */ /* 0x000fe20000001860 */
[----:B------:R-:W-:Y:S02]  /*c780*/  ISETP.GE.AND P6, PT, R31, R87, PT ;  /* 0x000000571f00720c */ /* 0x000fe40003fc6270 */
[----:B------:R-:W-:Y:S02]  /*c790*/  ISETP.GE.AND P3, PT, R24, R2, PT ;  /* 0x000000021800720c */ /* 0x000fe40003f66270 */
[----:B------:R-:W-:Y:S02]  /*c7a0*/  IADD3 R25, R85, 0x21, RZ ;  /* 0x0000002155197810 */ /* 0x000fe40007ffe0ff */
[----:B------:R-:W-:-:S02]  /*c7b0*/  FSEL R109, R20, -INF , !P5 ;  /* 0xff800000146d7808 */ /* 0x000fc40006800000 */
[----:B------:R-:W-:Y:S02]  /*c7c0*/  IADD3 R20, R85, 0x28, RZ ;  /* 0x0000002855147810 */ /* 0x000fe40007ffe0ff */
[----:B------:R-:W-:Y:S02]  /*c7d0*/  FSEL R110, R22, -INF , !P1 ;  /* 0xff800000166e7808 */ /* 0x000fe40004800000 */
[----:B------:R-:W-:Y:S02]  /*c7e0*/  ISETP.GE.AND P5, PT, R24, R87, PT ;  /* 0x000000571800720c */ /* 0x000fe40003fa6270 */
[----:B------:R-:W-:Y:S02]  /*c7f0*/  ISETP.GE.AND P1, PT, R25, R2, PT ;  /* 0x000000021900720c */ /* 0x000fe40003f26270 */
        /* <DEDUP_REMOVED lines=101> */
.L_x_5062:
[----:B------:R-:W-:-:S05]  /*ce50*/  IMAD.MOV.U32 R10, RZ, RZ, c[0x0][0x198] ;  /* 0x00006600ff0a7624 */ /* 0x000fca00078e00ff */
[----:B------:R-:W-:-:S04]  /*ce60*/  LEA R10, -R10, RZ, 0x6 ;  /* 0x000000ff0a0a7211 */ /* 0x000fc800078e31ff */
[----:B------:R-:W-:Y:S02]  /*ce70*/  SHF.R.S32.HI R8, RZ, 0x1f, R10 ;  /* 0x0000001fff087819 */ /* 0x000fe4000001140a */
.L_x_5063:
[C---:B------:R-:W-:Y:S01]  /*ce80*/  LEA R124, P0, R10.reuse, R124, 0x1 ;  /* 0x0000007c0a7c7211 */ /* 0x040fe200078008ff */
[----:B------:R-:W-:Y:S02]  /*ce90*/  IMAD.MOV.U32 R2, RZ, RZ, c[0x0][0x198] ;  /* 0x00006600ff027624 */ /* 0x000fe400078e00ff */
[----:B------:R-:W-:Y:S01]  /*cea0*/  IMAD.MOV.U32 R4, RZ, RZ, c[0x0][0x19c] ;  /* 0x00006700ff047624 */ /* 0x000fe200078e00ff */
        /* <DEDUP_REMOVED lines=13> */
.L_x_5061:
        /* <DEDUP_REMOVED lines=51> */
[----:B------:R-:W-:Y:S01]  /*d2b0*/  FFMA.FTZ R86, R7, c[0x0][0x23c], -R102 ;  /* 0x00008f0007567a23 */ /* 0x000fe20000010866 */
[----:B------:R-:W-:Y:S01]  /*d2c0*/  FSEL R95, R95, RZ, P0 ;  /* 0x000000ff5f5f7208 */ /* 0x000fe20000000000 */
[----:B------:R-:W-:Y:S01]  /*d2d0*/  FADD.FTZ R84, R84, -R5 ;  /* 0x8000000554547221 */ /* 0x000fe20000010000 */
[----:B------:R-:W-:Y:S01]  /*d2e0*/  MUFU.EX2 R87, R87 ;  /* 0x0000005700577308 */ /* 0x000fe20000000800 */
[----:B------:R-:W-:Y:S02]  /*d2f0*/  FADD.FTZ R3, R3, -R4 ;  /* 0x8000000403037221 */ /* 0x000fe40000010000 */
[----:B------:R-:W-:-:S02]  /*d300*/  FFMA.FTZ R2, R0, c[0x0][0x23c], -R95 ;  /* 0x00008f0000027a23 */ /* 0x000fc4000001085f */
[--C-:B------:R-:W-:Y:S02]  /*d310*/  FFMA.FTZ R85, R29, c[0x0][0x23c], -R102.reuse ;  /* 0x00008f001d557a23 */ /* 0x100fe40000010866 */
[--C-:B------:R-:W-:Y:S01]  /*d320*/  FFMA.FTZ R90, R6, c[0x0][0x23c], -R95.reuse ;  /* 0x00008f00065a7a23 */ /* 0x100fe2000001085f */
[----:B------:R-:W1:Y:S01]  /*d330*/  MUFU.EX2 R92, R92 ;  /* 0x0000005c005c7308 */ /* 0x000e620000000800 */
[--C-:B------:R-:W-:Y:S02]  /*d340*/  FFMA.FTZ R0, R30, c[0x0][0x23c], -R95.reuse ;  /* 0x00008f001e007a23 */ /* 0x100fe4000001085f */
[----:B------:R-:W-:Y:S02]  /*d350*/  FFMA.FTZ R91, R28, c[0x0][0x23c], -R95 ;  /* 0x00008f001c5b7a23 */ /* 0x000fe4000001085f */
[----:B------:R-:W-:Y:S01]  /*d360*/  FMUL.FTZ R84, R84, c[0x0][0x23c] ;  /* 0x00008f0054547a20 */ /* 0x000fe20000410000 */
[----:B------:R-:W2:Y:S01]  /*d370*/  LDSM.16.MT88.4 R28, [R114+0x7000] ;  /* 0x00700000721c783b */ /* 0x000ea20000004200 */
[----:B------:R-:W-:Y:S01]  /*d380*/  FMUL.FTZ R3, R3, c[0x0][0x23c] ;  /* 0x00008f0003037a20 */ /* 0x000fe20000410000 */
        /* <DEDUP_REMOVED lines=28> */
[----:B------:R-:W-:Y:S02]  /*d550*/  FFMA.FTZ R100, R100, c[0x0][0x23c], -R102 ;  /* 0x00008f0064647a23 */ /* 0x000fe40000010866 */
[--C-:B------:R-:W-:Y:S02]  /*d560*/  FFMA.FTZ R96, R96, c[0x0][0x23c], -R95.reuse ;  /* 0x00008f0060607a23 */ /* 0x100fe4000001085f */
[----:B------:R-:W1:Y:S01]  /*d570*/  MUFU.EX2 R84, R84 ;  /* 0x0000005400547308 */ /* 0x000e620000000800 */
[--C-:B------:R-:W-:Y:S02]  /*d580*/  FFMA.FTZ R101, R98, c[0x0][0x23c], -R95.reuse ;  /* 0x00008f0062657a23 */ /* 0x100fe4000001085f */
[--C-:B------:R-:W-:Y:S02]  /*d590*/  FFMA.FTZ R94, R94, c[0x0][0x23c], -R95.reuse ;  /* 0x00008f005e5e7a23 */ /* 0x100fe4000001085f */
[----:B------:R-:W-:-:S03]  /*d5a0*/  FFMA.FTZ R93, R93, c[0x0][0x23c], -R95 ;  /* 0x00008f005d5d7a23 */ /* 0x000fc6000001085f */
[----:B------:R-:W4:Y:S01]  /*d5b0*/  MUFU.EX2 R3, R3 ;  /* 0x0000000300037308 */ /* 0x000f220000000800 */
[----:B---3--:R-:W-:Y:S01]  /*d5c0*/  F2FP.PACK_AB R7, R91, R0 ;  /* 0x000000005b07723e */ /* 0x008fe200000000ff */
[----:B-1----:R-:W-:-:S06]  /*d5d0*/  FMUL.FTZ R8, R80, R84 ;  /* 0x0000005450087220 */ /* 0x002fcc0000410000 */
[----:B------:R-:W-:Y:S01]  /*d5e0*/  MUFU.EX2 R108, R108 ;  /* 0x0000006c006c7308 */ /* 0x000fe20000000800 */
[-C--:B------:R-:W-:Y:S02]  /*d5f0*/  FMUL.FTZ R9, R81, R84.reuse ;  /* 0x0000005451097220 */ /* 0x080fe40000410000 */
[-C--:B------:R-:W-:Y:S02]  /*d600*/  FMUL.FTZ R36, R36, R84.reuse ;  /* 0x0000005424247220 */ /* 0x080fe40000410000 */
[----:B------:R-:W-:Y:S02]  /*d610*/  FMUL.FTZ R37, R37, R84 ;  /* 0x0000005425257220 */ /* 0x000fe40000410000 */
[-C--:B----4-:R-:W-:Y:S01]  /*d620*/  FMUL.FTZ R10, R82, R3.reuse ;  /* 0x00000003520a7220 */ /* 0x090fe20000410000 */
[----:B------:R-:W1:Y:S01]  /*d630*/  MUFU.EX2 R107, R107 ;  /* 0x0000006b006b7308 */ /* 0x000e620000000800 */
[-C--:B------:R-:W-:Y:S02]  /*d640*/  FMUL.FTZ R11, R83, R3.reuse ;  /* 0x00000003530b7220 */ /* 0x080fe40000410000 */
        /* <DEDUP_REMOVED lines=10> */
[----:B------:R-:W3:Y:S01]  /*d6f0*/  LDSM.16.MT88.4 R36, [R112+0x7000] ;  /* 0x007000007024783b */ /* 0x000ee20000004200 */
[----:B------:R-:W-:Y:S01]  /*d700*/  FMUL.FTZ R45, R45, R84 ;  /* 0x000000542d2d7220 */ /* 0x000fe20000410000 */
        /* <DEDUP_REMOVED lines=11> */
[----:B------:R-:W-:Y:S01]  /*d7c0*/  FMUL.FTZ R53, R53, R84 ;  /* 0x0000005435357220 */ /* 0x000fe20000410000 */
[----:B------:R-:W4:Y:S01]  /*d7d0*/  LDSM.16.MT88.4 R44, [R114+0x8000] ;  /* 0x00800000722c783b */ /* 0x000f220000004200 */
[-C--:B------:R-:W-:Y:S01]  /*d7e0*/  FMUL.FTZ R54, R54, R3.reuse ;  /* 0x0000000336367220 */ /* 0x080fe20000410000 */
[----:B------:R-:W5:Y:S01]  /*d7f0*/  MUFU.EX2 R105, R105 ;  /* 0x0000006900697308 */ /* 0x000f620000000800 */
[----:B------:R-:W-:-:S02]  /*d800*/  FMUL.FTZ R55, R55, R3 ;  /* 0x0000000337377220 */ /* 0x000fc40000410000 */
[-C--:B------:R-:W-:Y:S01]  /*d810*/  FMUL.FTZ R32, R56, R84.reuse ;  /* 0x0000005438207220 */ /* 0x080fe20000410000 */
[C---:B--2---:R-:W-:Y:S01]  /*d820*/  HMMA.16816.F32 R24, R4.reuse, R28, R24 ;  /* 0x0000001c0418723c */ /* 0x044fe20000001818 */
[-C--:B------:R-:W-:Y:S02]  /*d830*/  FMUL.FTZ R33, R57, R84.reuse ;  /* 0x0000005439217220 */ /* 0x080fe40000410000 */
[-C--:B------:R-:W-:Y:S01]  /*d840*/  FMUL.FTZ R34, R58, R3.reuse ;  /* 0x000000033a227220 */ /* 0x080fe20000410000 */
[----:B------:R-:W-:Y:S01]  /*d850*/  MUFU.EX2 R110, R110 ;  /* 0x0000006e006e7308 */ /* 0x000fe20000000800 */
[----:B------:R-:W-:Y:S02]  /*d860*/  FMUL.FTZ R35, R59, R3 ;  /* 0x000000033b237220 */ /* 0x000fe40000410000 */
[-C--:B------:R-:W-:Y:S01]  /*d870*/  FMUL.FTZ R60, R60, R84.reuse ;  /* 0x000000543c3c7220 */ /* 0x080fe20000410000 */
[----:B------:R-:W-:Y:S01]  /*d880*/  HMMA.16816.F32 R28, R4, R30, R52 ;  /* 0x0000001e041c723c */ /* 0x000fe20000001834 */
[----:B------:R-:W2:Y:S01]  /*d890*/  LDSM.16.MT88.4 R52, [R112+0x8000] ;  /* 0x008000007034783b */ /* 0x000ea20000004200 */
[----:B------:R-:W-:-:S02]  /*d8a0*/  FMUL.FTZ R61, R61, R84 ;  /* 0x000000543d3d7220 */ /* 0x000fc40000410000 */
[-C--:B------:R-:W-:Y:S01]  /*d8b0*/  FMUL.FTZ R62, R62, R3.reuse ;  /* 0x000000033e3e7220 */ /* 0x080fe20000410000 */
[----:B------:R-:W-:Y:S01]  /*d8c0*/  LDSM.16.MT88.4 R56, [R112+0x6400] ;  /* 0x006400007038783b */ /* 0x000fe20000004200 */
[-C--:B------:R-:W-:Y:S01]  /*d8d0*/  FMUL.FTZ R63, R63, R3.reuse ;  /* 0x000000033f3f7220 */ /* 0x080fe20000410000 */
[----:B------:R-:W1:Y:S01]  /*d8e0*/  MUFU.EX2 R109, R109 ;  /* 0x0000006d006d7308 */ /* 0x000e620000000800 */
[C---:B---3--:R-:W-:Y:S01]  /*d8f0*/  HMMA.16816.F32 R32, R4.reuse, R36, R32 ;  /* 0x000000240420723c */ /* 0x048fe20000001820 */
[-C--:B------:R-:W-:Y:S02]  /*d900*/  FMUL.FTZ R40, R76, R84.reuse ;  /* 0x000000544c287220 */ /* 0x080fe40000410000 */
[-C--:B------:R-:W-:Y:S02]  /*d910*/  FMUL.FTZ R41, R77, R84.reuse ;  /* 0x000000544d297220 */ /* 0x080fe40000410000 */
[-C--:B------:R-:W-:Y:S02]  /*d920*/  FMUL.FTZ R42, R78, R3.reuse ;  /* 0x000000034e2a7220 */ /* 0x080fe40000410000 */
[----:B------:R-:W-:Y:S01]  /*d930*/  FMUL.FTZ R43, R79, R3 ;  /* 0x000000034f2b7220 */ /* 0x000fe20000410000 */
[----:B------:R-:W-:Y:S01]  /*d940*/  HMMA.16816.F32 R36, R4, R38, R60 ;  /* 0x000000260424723c */ /* 0x000fe2000000183c */
[----:B------:R-:W3:Y:S01]  /*d950*/  LDSM.16.MT88.4 R60, [R114+0x6400] ;  /* 0x00640000723c783b */ /* 0x000ee20000004200 */
[-C--:B------:R-:W-:Y:S01]  /*d960*/  FMUL.FTZ R64, R64, R84.reuse ;  /* 0x0000005440407220 */ /* 0x080fe20000410000 */
[----:B------:R-:W-:Y:S01]  /*d970*/  MUFU.EX2 R138, R138 ;  /* 0x0000008a008a7308 */ /* 0x000fe20000000800 */
[----:B------:R-:W-:-:S02]  /*d980*/  FMUL.FTZ R65, R65, R84 ;  /* 0x0000005441417220 */ /* 0x000fc40000410000 */
[-C--:B------:R-:W-:Y:S02]  /*d990*/  FMUL.FTZ R66, R66, R3.reuse ;  /* 0x0000000342427220 */ /* 0x080fe40000410000 */
[-C--:B------:R-:W-:Y:S02]  /*d9a0*/  FMUL.FTZ R67, R67, R3.reuse ;  /* 0x0000000343437220 */ /* 0x080fe40000410000 */
[-C--:B------:R-:W-:Y:S01]  /*d9b0*/  FMUL.FTZ R48, R68, R84.reuse ;  /* 0x0000005444307220 */ /* 0x080fe20000410000 */
[----:B----4-:R-:W-:Y:S01]  /*d9c0*/  HMMA.16816.F32 R40, R4, R44, R40 ;  /* 0x0000002c0428723c */ /* 0x010fe20000001828 */
[----:B------:R-:W-:Y:S01]  /*d9d0*/  FMUL.FTZ R49, R69, R84 ;  /* 0x0000005445317220 */ /* 0x000fe20000410000 */
[----:B------:R-:W-:Y:S01]  /*d9e0*/  MUFU.EX2 R129, R129 ;  /* 0x0000008100817308 */ /* 0x000fe20000000800 */
[-C--:B------:R-:W-:Y:S02]  /*d9f0*/  FMUL.FTZ R50, R70, R3.reuse ;  /* 0x0000000346327220 */ /* 0x080fe40000410000 */
[----:B------:R-:W-:-:S02]  /*da00*/  FMUL.FTZ R51, R71, R3 ;  /* 0x0000000347337220 */ /* 0x000fc40000410000 */
[-C--:B------:R-:W-:Y:S01]  /*da10*/  FMUL.FTZ R72, R72, R84.reuse ;  /* 0x0000005448487220 */ /* 0x080fe20000410000 */
[C---:B------:R-:W-:Y:S01]  /*da20*/  HMMA.16816.F32 R44, R4.reuse, R46, R64 ;  /* 0x0000002e042c723c */ /* 0x040fe20000001840 */
[-C--:B------:R-:W-:Y:S01]  /*da30*/  FMUL.FTZ R73, R73, R84.reuse ;  /* 0x0000005449497220 */ /* 0x080fe20000410000 */
[----:B------:R-:W4:Y:S01]  /*da40*/  LDSM.16.MT88.4 R64, [R114+0x7400] ;  /* 0x007400007240783b */ /* 0x000f220000004200 */
[-C--:B------:R-:W-:Y:S01]  /*da50*/  FMUL.FTZ R74, R74, R3.reuse ;  /* 0x000000034a4a7220 */ /* 0x080fe20000410000 */
[----:B------:R-:W-:Y:S01]  /*da60*/  MUFU.EX2 R111, R111 ;  /* 0x0000006f006f7308 */ /* 0x000fe20000000800 */
[-C--:B------:R-:W-:Y:S02]  /*da70*/  FMUL.FTZ R75, R75, R3.reuse ;  /* 0x000000034b4b7220 */ /* 0x080fe40000410000 */
[----:B------:R-:W-:Y:S01]  /*da80*/  FFMA.FTZ R84, R133, R84, R92 ;  /* 0x0000005485547223 */ /* 0x000fe2000001005c */
[----:B--2---:R-:W-:Y:S01]  /*da90*/  HMMA.16816.F32 R48, R4, R52, R48 ;  /* 0x000000340430723c */ /* 0x004fe20000001830 */
[----:B------:R-:W-:-:S02]  /*daa0*/  FFMA.FTZ R3, R131, R3, R90 ;  /* 0x0000000383037223 */ /* 0x000fc4000001005a */
[----:B------:R-:W-:Y:S01]  /*dab0*/  FADD.FTZ R87, R87, R84 ;  /* 0x0000005457577221 */ /* 0x000fe20000010000 */
[----:B------:R-:W-:Y:S01]  /*dac0*/  MUFU.EX2 R140, R140 ;  /* 0x0000008c008c7308 */ /* 0x000fe20000000800 */
[----:B------:R-:W-:Y:S01]  /*dad0*/  FADD.FTZ R3, R2, R3 ;  /* 0x0000000302037221 */ /* 0x000fe20000010000 */
[----:B------:R-:W-:Y:S01]  /*dae0*/  MOV R84, R89 ;  /* 0x0000005900547202 */ /* 0x000fe20000000f00 */
[----:B------:R-:W-:Y:S01]  /*daf0*/  FADD.FTZ R86, R86, R87 ;  /* 0x0000005756567221 */ /* 0x000fe20000010000 */
[----:B------:R-:W-:Y:S01]  /*db00*/  HMMA.16816.F32 R4, R4, R54, R72 ;  /* 0x000000360404723c */ /* 0x000fe20000001848 */
[----:B-1----:R-:W-:Y:S01]  /*db10*/  F2FP.PACK_AB R52, R107, R108 ;  /* 0x0000006c6b34723e */ /* 0x002fe200000000ff */
[----:B------:R-:W-:Y:S01]  /*db20*/  FADD.FTZ R0, R0, R3 ;  /* 0x0000000300007221 */ /* 0x000fe20000010000 */
[----:B-----5:R-:W-:Y:S01]  /*db30*/  F2FP.PACK_AB R53, R105, R106 ;  /* 0x0000006a6935723e */ /* 0x020fe200000000ff */
[----:B------:R-:W1:Y:S01]  /*db40*/  MUFU.EX2 R137, R137 ;  /* 0x0000008900897308 */ /* 0x000e620000000800 */
[----:B------:R-:W-:-:S02]  /*db50*/  FADD.FTZ R85, R85, R86 ;  /* 0x0000005655557221 */ /* 0x000fc40000010000 */
[----:B------:R-:W-:Y:S01]  /*db60*/  F2FP.PACK_AB R54, R103, R104 ;  /* 0x000000686736723e */ /* 0x000fe200000000ff */
[----:B------:R-:W-:Y:S01]  /*db70*/  FADD.FTZ R91, R91, R0 ;  /* 0x000000005b5b7221 */ /* 0x000fe20000010000 */
[----:B------:R-:W-:Y:S01]  /*db80*/  F2FP.PACK_AB R55, R109, R110 ;  /* 0x0000006e6d37723e */ /* 0x000fe200000000ff */
[----:B------:R-:W-:Y:S02]  /*db90*/  FADD.FTZ R108, R108, R85 ;  /* 0x000000556c6c7221 */ /* 0x000fe40000010000 */
[----:B------:R-:W2:Y:S01]  /*dba0*/  MUFU.EX2 R132, R132 ;  /* 0x0000008400847308 */ /* 0x000ea20000000800 */
[----:B------:R-:W-:Y:S02]  /*dbb0*/  FADD.FTZ R106, R106, R91 ;  /* 0x0000005b6a6a7221 */ /* 0x000fe40000010000 */
[----:B------:R-:W-:Y:S01]  /*dbc0*/  FADD.FTZ R107, R107, R108 ;  /* 0x0000006c6b6b7221 */ /* 0x000fe20000010000 */
[----:B---3--:R-:W-:Y:S01]  /*dbd0*/  HMMA.16816.F32 R8, R52, R60, R8 ;  /* 0x0000003c3408723c */ /* 0x008fe20000001808 */
[----:B------:R-:W-:-:S02]  /*dbe0*/  FADD.FTZ R105, R105, R106 ;  /* 0x0000006a69697221 */ /* 0x000fc40000010000 */
[----:B------:R-:W-:Y:S01]  /*dbf0*/  FADD.FTZ R104, R104, R107 ;  /* 0x0000006b68687221 */ /* 0x000fe20000010000 */
[----:B------:R-:W-:Y:S01]  /*dc00*/  MUFU.EX2 R130, R130 ;  /* 0x0000008200827308 */ /* 0x000fe20000000800 */
[----:B------:R-:W-:Y:S02]  /*dc10*/  FADD.FTZ R0, R110, R105 ;  /* 0x000000696e007221 */ /* 0x000fe40000010000 */
[----:B------:R-:W-:Y:S01]  /*dc20*/  FADD.FTZ R103, R103, R104 ;  /* 0x0000006867677221 */ /* 0x000fe20000010000 */
[----:B------:R-:W-:Y:S01]  /*dc30*/  HMMA.16816.F32 R12, R52, R62, R12 ;  /* 0x0000003e340c723c */ /* 0x000fe2000000180c */
[----:B------:R-:W3:Y:S01]  /*dc40*/  LDSM.16.MT88.4 R60, [R112+0x7400] ;  /* 0x00740000703c783b */ /* 0x000ee20000004200 */
[----:B------:R-:W-:Y:S02]  /*dc50*/  FADD.FTZ R0, R109, R0 ;  /* 0x000000006d007221 */ /* 0x000fe40000010000 */
[----:B------:R-:W-:Y:S02]  /*dc60*/  MUFU.EX2 R135, R135 ;  /* 0x0000008700877308 */ /* 0x000fe40000000800 */
[----:B-1----:R-:W-:-:S02]  /*dc70*/  FADD.FTZ R3, R137, R0 ;  /* 0x0000000089037221 */ /* 0x002fc40000010000 */
[C---:B------:R-:W-:Y:S02]  /*dc80*/  HMMA.16816.F32 R16, R52.reuse, R56, R16 ;  /* 0x000000383410723c */ /* 0x040fe40000001810 */
[----:B--2---:R-:W-:Y:S02]  /*dc90*/  FADD.FTZ R3, R132, R3 ;  /* 0x0000000384037221 */ /* 0x004fe40000010000 */
[----:B------:R-:W-:Y:S04]  /*dca0*/  MUFU.EX2 R97, R97 ;  /* 0x0000006100617308 */ /* 0x000fe80000000800 */
[C---:B------:R-:W-:Y:S01]  /*dcb0*/  HMMA.16816.F32 R20, R52.reuse, R58, R20 ;  /* 0x0000003a3414723c */ /* 0x040fe20000001814 */
[----:B------:R-:W1:Y:S03]  /*dcc0*/  LDSM.16.MT88.4 R56, [R114+0x8400] ;  /* 0x008400007238783b */ /* 0x000e660000004200 */
[----:B------:R-:W2:Y:S04]  /*dcd0*/  MUFU.EX2 R134, R134 ;  /* 0x0000008600867308 */ /* 0x000ea80000000800 */
[C---:B----4-:R-:W-:Y:S04]  /*dce0*/  HMMA.16816.F32 R24, R52.reuse, R64, R24 ;  /* 0x000000403418723c */ /* 0x050fe80000001818 */
[----:B------:R-:W-:Y:S04]  /*dcf0*/  MUFU.EX2 R99, R99 ;  /* 0x0000006300637308 */ /* 0x000fe80000000800 */
[----:B------:R-:W-:Y:S01]  /*dd00*/  HMMA.16816.F32 R28, R52, R66, R28 ;  /* 0x00000042341c723c */ /* 0x000fe2000000181c */
[----:B------:R-:W-:Y:S03]  /*dd10*/  LDSM.16.MT88.4 R64, [R112+0x6800] ;  /* 0x006800007040783b */ /* 0x000fe60000004200 */
[----:B------:R-:W4:Y:S01]  /*dd20*/  MUFU.EX2 R100, R100 ;  /* 0x0000006400647308 */ /* 0x000f220000000800 */
[----:B--2---:R-:W-:-:S03]  /*dd30*/  F2FP.PACK_AB R72, R134, R97 ;  /* 0x000000618648723e */ /* 0x004fc600000000ff */
[C---:B---3--:R-:W-:Y:S04]  /*dd40*/  HMMA.16816.F32 R32, R52.reuse, R60, R32 ;  /* 0x0000003c3420723c */ /* 0x048fe80000001820 */
[----:B------:R-:W-:Y:S04]  /*dd50*/  MUFU.EX2 R96, R96 ;  /* 0x0000006000607308 */ /* 0x000fe80000000800 */
[----:B------:R-:W-:Y:S01]  /*dd60*/  HMMA.16816.F32 R36, R52, R62, R36 ;  /* 0x0000003e3424723c */ /* 0x000fe20000001824 */
[----:B------:R-:W2:Y:S03]  /*dd70*/  LDSM.16.MT88.4 R60, [R112+0x8400] ;  /* 0x00840000703c783b */ /* 0x000ea60000004200 */
[----:B------:R-:W3:Y:S01]  /*dd80*/  MUFU.EX2 R101, R101 ;  /* 0x0000006500657308 */ /* 0x000ee20000000800 */
[----:B----4-:R-:W-:-:S03]  /*dd90*/  F2FP.PACK_AB R74, R100, R99 ;  /* 0x00000063644a723e */ /* 0x010fc600000000ff */
[C---:B-1----:R-:W-:Y:S04]  /*dda0*/  HMMA.16816.F32 R40, R52.reuse, R56, R40 ;  /* 0x000000383428723c */ /* 0x042fe80000001828 */
[----:B------:R-:W-:Y:S04]  /*ddb0*/  MUFU.EX2 R94, R94 ;  /* 0x0000005e005e7308 */ /* 0x000fe80000000800 */
[----:B------:R-:W-:Y:S01]  /*ddc0*/  HMMA.16816.F32 R44, R52, R58, R44 ;  /* 0x0000003a342c723c */ /* 0x000fe2000000182c */
[----:B------:R-:W1:Y:S03]  /*ddd0*/  LDSM.16.MT88.4 R56, [R114+0x6800] ;  /* 0x006800007238783b */ /* 0x000e660000004200 */
[----:B------:R-:W4:Y:S01]  /*dde0*/  MUFU.EX2 R93, R93 ;  /* 0x0000005d005d7308 */ /* 0x000f220000000800 */
[----:B---3--:R-:W-:-:S02]  /*ddf0*/  F2FP.PACK_AB R73, R101, R96 ;  /* 0x000000606549723e */ /* 0x008fc400000000ff */
[----:B----4-:R-:W-:Y:S01]  /*de00*/  F2FP.PACK_AB R75, R93, R94 ;  /* 0x0000005e5d4b723e */ /* 0x010fe200000000ff */
        /* <DEDUP_REMOVED lines=8> */
[----:B------:R-:W-:Y:S01]  /*de90*/  F2FP.PACK_AB R55, R135, R130 ;  /* 0x000000828737723e */ /* 0x000fe200000000ff */
[----:B------:R-:W-:Y:S01]  /*dea0*/  FADD.FTZ R130, R130, R3 ;  /* 0x0000000382827221 */ /* 0x000fe20000010000 */
[----:B------:R-:W-:Y:S01]  /*deb0*/  MOV R3, R88 ;  /* 0x0000005800037202 */ /* 0x000fe20000000f00 */
        /* <DEDUP_REMOVED lines=24> */
[----:B------:R-:W-:Y:S01]  /*e040*/  HMMA.16816.F32 R64, R52, R66, R44 ;  /* 0x000000423440723c */ /* 0x000fe2000000182c */
[----:B------:R-:W3:Y:S07]  /*e050*/  LDSM.16.MT88.4 R44, [R112+0x6c00] ;  /* 0x006c0000702c783b */ /* 0x000eee0000004200 */
[C---:B--2---:R-:W-:Y:S01]  /*e060*/  HMMA.16816.F32 R80, R72.reuse, R36, R8 ;  /* 0x000000244850723c */ /* 0x044fe20000001808 */
[----:B------:R-:W-:Y:S07]  /*e070*/  LDSM.16.MT88.4 R8, [R114+0x8c00] ;  /* 0x008c00007208783b */ /* 0x000fee0000004200 */
[----:B------:R-:W-:Y:S01]  /*e080*/  HMMA.16816.F32 R36, R72, R38, R12 ;  /* 0x000000264824723c */ /* 0x000fe2000000180c */
[----:B------:R-:W2:Y:S07]  /*e090*/  LDSM.16.MT88.4 R12, [R112+0x7c00] ;  /* 0x007c0000700c783b */ /* 0x000eae0000004200 */
[C---:B-1----:R-:W-:Y:S08]  /*e0a0*/  HMMA.16816.F32 R68, R52.reuse, R56, R48 ;  /* 0x000000383444723c */ /* 0x042ff00000001830 */
[----:B------:R-:W-:Y:S01]  /*e0b0*/  HMMA.16816.F32 R4, R52, R58, R4 ;  /* 0x0000003a3404723c */ /* 0x000fe20000001804 */
[----:B------:R-:W1:Y:S07]  /*e0c0*/  LDSM.16.MT88.4 R52, [R114+0x7c00] ;  /* 0x007c00007234783b */ /* 0x000e6e0000004200 */
[C---:B---3--:R-:W-:Y:S01]  /*e0d0*/  HMMA.16816.F32 R40, R72.reuse, R44, R16 ;  /* 0x0000002c4828723c */ /* 0x048fe20000001810 */
[----:B------:R-:W3:Y:S07]  /*e0e0*/  LDSM.16.MT88.4 R16, [R112+0x8c00] ;  /* 0x008c00007010783b */ /* 0x000eee0000004200 */
[C---:B------:R-:W-:Y:S08]  /*e0f0*/  HMMA.16816.F32 R44, R72.reuse, R46, R20 ;  /* 0x0000002e482c723c */ /* 0x040ff00000001814 */
[C---:B--2---:R-:W-:Y:S08]  /*e100*/  HMMA.16816.F32 R56, R72.reuse, R12, R32 ;  /* 0x0000000c4838723c */ /* 0x044ff00000001820 */
[C---:B------:R-:W-:Y:S08]  /*e110*/  HMMA.16816.F32 R60, R72.reuse, R14, R60 ;  /* 0x0000000e483c723c */ /* 0x040ff0000000183c */
[C---:B------:R-:W-:Y:S08]  /*e120*/  HMMA.16816.F32 R76, R72.reuse, R8, R76 ;  /* 0x00000008484c723c */ /* 0x040ff0000000184c */
[C---:B-1----:R-:W-:Y:S08]  /*e130*/  HMMA.16816.F32 R48, R72.reuse, R52, R24 ;  /* 0x000000344830723c */ /* 0x042ff00000001818 */
[C---:B------:R-:W-:Y:S08]  /*e140*/  HMMA.16816.F32 R52, R72.reuse, R54, R28 ;  /* 0x000000364834723c */ /* 0x040ff0000000181c */
[C---:B------:R-:W-:Y:S08]  /*e150*/  HMMA.16816.F32 R64, R72.reuse, R10, R64 ;  /* 0x0000000a4840723c */ /* 0x040ff00000001840 */
[C---:B---3--:R-:W-:Y:S08]  /*e160*/  HMMA.16816.F32 R68, R72.reuse, R16, R68 ;  /* 0x000000104844723c */ /* 0x048ff00000001844 */
[----:B------:R-:W-:Y:S08]  /*e170*/  HMMA.16816.F32 R72, R72, R18, R4 ;  /* 0x000000124848723c */ /* 0x000ff00000001804 */
.L_x_5058:
[----:B------:R-:W-:-:S13]  /*e180*/  ISETP.GE.AND P0, PT, R123, 0x1, PT ;  /* 0x000000017b00780c */ /* 0x000fda0003f06270 */
[----:B------:R-:W-:Y:S05]  /*e190*/  @!P0 BRA `(.L_x_5064) ;  /* 0x0000220000008947 */ /* 0x000fea0003800000 */
[----:B------:R-:W-:Y:S01]  /*e1a0*/  ULDC.64 UR4, c[0x0][0x1a0] ;  /* 0x0000680000047ab9 */ /* 0x000fe20000000a00 */
[----:B------:R-:W-:Y:S01]  /*e1b0*/  IMAD.MOV.U32 R0, RZ, RZ, R3 ;  /* 0x000000ffff007224 */ /* 0x000fe200078e0003 */
[----:B------:R-:W-:Y:S01]  /*e1c0*/  ULEA UR8, -UR4, URZ, 0x6 ;  /* 0x0000003f04087291 */ /* 0x000fe2000f8e313f */
[----:B------:R-:W-:Y:S01]  /*e1d0*/  IMAD.MOV.U32 R85, RZ, RZ, R84 ;  /* 0x000000ffff557224 */ /* 0x000fe200078e0054 */
[----:B------:R-:W-:Y:S02]  /*e1e0*/  ULDC UR10, c[0x0][0x198] ;  /* 0x00006600000a7ab9 */ /* 0x000fe40000000800 */
[----:B------:R-:W-:Y:S02]  /*e1f0*/  USHF.L.U64.HI UR9, UR4, 0x5, UR5 ;  /* 0x0000000504097899 */ /* 0x000fe40008010205 */
[----:B------:R-:W-:Y:S01]  /*e200*/  ULEA UR5, -UR10, URZ, 0x6 ;  /* 0x0000003f0a057291 */ /* 0x000fe2000f8e313f */
[----:B------:R-:W-:Y:S01]  /*e210*/  MOV R130, UR8 ;  /* 0x0000000800827c02 */ /* 0x000fe20008000f00 */
[----:B------:R-:W-:-:S02]  /*e220*/  USHF.R.S32.HI UR10, URZ, 0x1f, UR8 ;  /* 0x0000001f3f0a7899 */ /* 0x000fc40008011408 */
[----:B------:R-:W-:Y:S02]  /*e230*/  USHF.L.U32 UR11, UR4, 0x5, URZ ;  /* 0x00000005040b7899 */ /* 0x000fe4000800063f */
[----:B------:R-:W-:Y:S02]  /*e240*/  USHF.R.S32.HI UR4, URZ, 0x1f, UR5 ;  /* 0x0000001f3f047899 */ /* 0x000fe40008011405 */
[----:B------:R-:W-:Y:S01]  /*e250*/  MOV R129, UR10 ;  /* 0x0000000a00817c02 */ /* 0x000fe20008000f00 */
[----:B------:R-:W-:Y:S02]  /*e260*/  USHF.L.U64.HI UR9, UR11, 0x1, UR9 ;  /* 0x000000010b097899 */ /* 0x000fe40008010209 */
[----:B------:R-:W-:Y:S02]  /*e270*/  USHF.L.U32 UR11, UR11, 0x1, URZ ;  /* 0x000000010b0b7899 */ /* 0x000fe4000800063f */
.L_x_5068:
        /* <DEDUP_REMOVED lines=64> */
.L_x_5065:
        /* <DEDUP_REMOVED lines=20> */
[----:B------:R-:W-:Y:S01]  /*e7c0*/  LDSM.16.M88.4 R108, [R113+0x3800] ;  /* 0x00380000716c783b */ /* 0x000fe20000000200 */
        /* <DEDUP_REMOVED lines=10> */
[----:B------:R-:W-:Y:S01]  /*e870*/  HMMA.16816.F32 R32, R88, R106, RZ ;  /* 0x0000006a5820723c */ /* 0x000fe200000018ff */
        /* <DEDUP_REMOVED lines=8> */
[C---:B------:R-:W-:Y:S08]  /*e900*/  HMMA.16816.F32 R20, R92.reuse, R108, R20 ;  /* 0x0000006c5c14723c */ /* 0x040ff00000001814 */
[C---:B------:R-:W-:Y:S08]  /*e910*/  HMMA.16816.F32 R24, R92.reuse, R110, R24 ;  /* 0x0000006e5c18723c */ /* 0x040ff00000001818 */
[C---:B----4-:R-:W-:Y:S08]  /*e920*/  HMMA.16816.F32 R28, R92.reuse, R88, R28 ;  /* 0x000000585c1c723c */ /* 0x050ff0000000181c */
[----:B------:R-:W-:Y:S01]  /*e930*/  HMMA.16816.F32 R32, R92, R90, R32 ;  /* 0x0000005a5c20723c */ /* 0x000fe20000001820 */
[----:B------:R-:W3:Y:S04]  /*e940*/  LDSM.16.M88.4 R88, [R116+0x4800] ;  /* 0x004800007458783b */ /* 0x000ee80000000200 */
[----:B------:R-:W4:Y:S03]  /*e950*/  LDSM.16.M88.4 R92, [R116+0x4c00] ;  /* 0x004c0000745c783b */ /* 0x000f260000000200 */
[C---:B--2---:R-:W-:Y:S08]  /*e960*/  HMMA.16816.F32 R4, R96.reuse, R100, R4 ;  /* 0x000000646004723c */ /* 0x044ff00000001804 */
        /* <DEDUP_REMOVED lines=38> */
[----:B------:R-:W-:Y:S04]  /*ebd0*/  DEPBAR.LE SB0, 0x0 ;  /* 0x000080000000791a */ /* 0x000fe80000000000 */
[----:B------:R-:W-:Y:S01]  /*ebe0*/  BAR.SYNC.DEFER_BLOCKING 0x0 ;  /* 0x0000000000007b1d */ /* 0x000fe20000010000 */
        /* <DEDUP_REMOVED lines=21> */
[----:B------:R-:W-:Y:S02]  /*ed40*/  LOP3.LUT R91, R91, c[0x0][0x2d0], RZ, 0x3c, !PT ;  /* 0x0000b4005b5b7a12 */ /* 0x000fe400078e3cff */
[----:B------:R-:W-:Y:S02]  /*ed50*/  ISETP.GE.AND P0, PT, R89, RZ, PT ;  /* 0x000000ff5900720c */ /* 0x000fe40003f06270 */
[----:B------:R-:W-:Y:S01]  /*ed60*/  ISETP.GE.AND P3, PT, R91, RZ, PT ;  /* 0x000000ff5b00720c */ /* 0x000fe20003f66270 */
        /* <DEDUP_REMOVED lines=49> */
.L_x_5067:
        /* <DEDUP_REMOVED lines=16> */
.L_x_5066:
        /* <DEDUP_REMOVED lines=43> */
[----:B------:R-:W1:Y:S02]  /*f430*/  LDSM.16.MT88.4 R88, [R114+0x6000] ;  /* 0x006000007258783b */ /* 0x000e640000004200 */
[C---:B------:R-:W-:Y:S01]  /*f440*/  FSETP.NEU.FTZ.AND P0, PT, R84.reuse, -INF , PT ;  /* 0xff8000005400780b */ /* 0x040fe20003f1d000 */
[C---:B------:R-:W-:Y:S02]  /*f450*/  FADD.FTZ R2, -R84.reuse, R85 ;  /* 0x0000005554027221 */ /* 0x040fe40000010100 */
[----:B------:R-:W-:Y:S02]  /*f460*/  FMUL.FTZ R104, R84, c[0x0][0x23c] ;  /* 0x00008f0054687a20 */ /* 0x000fe40000410000 */
[----:B------:R-:W-:Y:S02]  /*f470*/  FMUL.FTZ R87, R2, c[0x0][0x23c] ;  /* 0x00008f0002577a20 */ /* 0x000fe40000410000 */
[C---:B------:R-:W-:Y:S01]  /*f480*/  FADD.FTZ R85, -R3.reuse, R0 ;  /* 0x0000000003557221 */ /* 0x040fe20000010100 */
[----:B------:R-:W-:Y:S01]  /*f490*/  FSEL R104, R104, RZ, P0 ;  /* 0x000000ff68687208 */ /* 0x000fe20000000000 */
[----:B------:R2:W3:Y:S01]  /*f4a0*/  MUFU.EX2 R2, R87 ;  /* 0x0000005700027308 */ /* 0x0004e20000000800 */
[----:B------:R-:W-:Y:S01]  /*f4b0*/  FSETP.NEU.FTZ.AND P0, PT, R3, -INF , PT ;  /* 0xff8000000300780b */ /* 0x000fe20003f1d000 */
[----:B------:R-:W-:Y:S01]  /*f4c0*/  FMUL.FTZ R0, R85, c[0x0][0x23c] ;  /* 0x00008f0055007a20 */ /* 0x000fe20000410000 */
[----:B------:R-:W-:Y:S01]  /*f4d0*/  MOV R85, R84 ;  /* 0x0000005400557202 */ /* 0x000fe20000000f00 */
[--C-:B------:R-:W-:Y:S01]  /*f4e0*/  FFMA.FTZ R102, R4, c[0x0][0x23c], -R104.reuse ;  /* 0x00008f0004667a23 */ /* 0x100fe20000010868 */
[----:B------:R-:W-:Y:S01]  /*f4f0*/  FSEL R103, R103, RZ, P0 ;  /* 0x000000ff67677208 */ /* 0x000fe20000000000 */
[--C-:B------:R-:W-:Y:S01]  /*f500*/  FFMA.FTZ R5, R5, c[0x0][0x23c], -R104.reuse ;  /* 0x00008f0005057a23 */ /* 0x100fe20000010868 */
[----:B------:R-:W-:Y:S01]  /*f510*/  ISETP.GT.AND P0, PT, R123, 0x1, PT ;  /* 0x000000017b00780c */ /* 0x000fe20003f04270 */
[--C-:B------:R-:W-:Y:S02]  /*f520*/  FFMA.FTZ R86, R9, c[0x0][0x23c], -R104.reuse ;  /* 0x00008f0009567a23 */ /* 0x100fe40000010868 */
[--C-:B------:R-:W-:Y:S01]  /*f530*/  FFMA.FTZ R101, R6, c[0x0][0x23c], -R103.reuse ;  /* 0x00008f0006657a23 */ /* 0x100fe20000010867 */
[----:B------:R-:W4:Y:S01]  /*f540*/  MUFU.EX2 R0, R0 ;  /* 0x0000000000007308 */ /* 0x000f220000000800 */
[--C-:B------:R-:W-:Y:S02]  /*f550*/  FFMA.FTZ R6, R7, c[0x0][0x23c], -R103.reuse ;  /* 0x00008f0007067a23 */ /* 0x100fe40000010867 */
[--C-:B------:R-:W-:Y:S02]  /*f560*/  FFMA.FTZ R7, R8, c[0x0][0x23c], -R104.reuse ;  /* 0x00008f0008077a23 */ /* 0x100fe40000010868 */
[--C-:B------:R-:W-:Y:S02]  /*f570*/  FFMA.FTZ R100, R11, c[0x0][0x23c], -R103.reuse ;  /* 0x00008f000b647a23 */ /* 0x100fe40000010867 */
[--C-:B------:R-:W-:Y:S02]  /*f580*/  FFMA.FTZ R109, R24, c[0x0][0x23c], -R104.reuse ;  /* 0x00008f00186d7a23 */ /* 0x100fe40000010868 */
[--C-:B------:R-:W-:Y:S01]  /*f590*/  FFMA.FTZ R110, R25, c[0x0][0x23c], -R104.reuse ;  /* 0x00008f00196e7a23 */ /* 0x100fe20000010868 */
[----:B------:R-:W-:Y:S01]  /*f5a0*/  MUFU.EX2 R102, R102 ;  /* 0x0000006600667308 */ /* 0x000fe20000000800 */
[--C-:B------:R-:W-:Y:S02]  /*f5b0*/  FFMA.FTZ R111, R26, c[0x0][0x23c], -R103.reuse ;  /* 0x00008f001a6f7a23 */ /* 0x100fe40000010867 */
[--C-:B--2---:R-:W-:Y:S02]  /*f5c0*/  FFMA.FTZ R87, R10, c[0x0][0x23c], -R103.reuse ;  /* 0x00008f000a577a23 */ /* 0x104fe40000010867 */
[C---:B---3--:R-:W-:Y:S02]  /*f5d0*/  FMUL.FTZ R8, R2.reuse, R80 ;  /* 0x0000005002087220 */ /* 0x048fe40000410000 */
[C---:B------:R-:W-:Y:S02]  /*f5e0*/  FMUL.FTZ R9, R2.reuse, R81 ;  /* 0x0000005102097220 */ /* 0x040fe40000410000 */
[C---:B------:R-:W-:Y:S01]  /*f5f0*/  FMUL.FTZ R36, R2.reuse, R36 ;  /* 0x0000002402247220 */ /* 0x040fe20000410000 */
[----:B------:R-:W2:Y:S01]  /*f600*/  MUFU.EX2 R5, R5 ;  /* 0x0000000500057308 */ /* 0x000ea20000000800 */
[C---:B------:R-:W-:Y:S02]  /*f610*/  FMUL.FTZ R37, R2.reuse, R37 ;  /* 0x0000002502257220 */ /* 0x040fe40000410000 */
[----:B------:R-:W-:Y:S02]  /*f620*/  FMUL.FTZ R40, R2, R40 ;  /* 0x0000002802287220 */ /* 0x000fe40000410000 */
[C---:B----4-:R-:W-:Y:S02]  /*f630*/  FMUL.FTZ R10, R0.reuse, R82 ;  /* 0x00000052000a7220 */ /* 0x050fe40000410000 */
[C---:B------:R-:W-:Y:S02]  /*f640*/  FMUL.FTZ R11, R0.reuse, R83 ;  /* 0x00000053000b7220 */ /* 0x040fe40000410000 */
[C---:B------:R-:W-:Y:S01]  /*f650*/  FMUL.FTZ R38, R0.reuse, R38 ;  /* 0x0000002600267220 */ /* 0x040fe20000410000 */
[----:B------:R-:W-:Y:S01]  /*f660*/  MUFU.EX2 R101, R101 ;  /* 0x0000006500657308 */ /* 0x000fe20000000800 */
[----:B------:R-:W-:Y:S02]  /*f670*/  FMUL.FTZ R39, R0, R39 ;  /* 0x0000002700277220 */ /* 0x000fe40000410000 */
[----:B------:R-:W-:Y:S02]  /*f680*/  FMUL.FTZ R41, R2, R41 ;  /* 0x0000002902297220 */ /* 0x000fe40000410000 */
[C---:B------:R-:W-:Y:S02]  /*f690*/  FMUL.FTZ R42, R0.reuse, R42 ;  /* 0x0000002a002a7220 */ /* 0x040fe40000410000 */
[----:B------:R-:W-:Y:S02]  /*f6a0*/  FMUL.FTZ R43, R0, R43 ;  /* 0x0000002b002b7220 */ /* 0x000fe40000410000 */
[C---:B------:R-:W-:Y:S01]  /*f6b0*/  FMUL.FTZ R44, R2.reuse, R44 ;  /* 0x0000002c022c7220 */ /* 0x040fe20000410000 */
[----:B------:R-:W3:Y:S01]  /*f6c0*/  MUFU.EX2 R6, R6 ;  /* 0x0000000600067308 */ /* 0x000ee20000000800 */
[----:B------:R-:W-:Y:S02]  /*f6d0*/  FMUL.FTZ R45, R2, R45 ;  /* 0x0000002d022d7220 */ /* 0x000fe40000410000 */
[C---:B------:R-:W-:Y:S01]  /*f6e0*/  FMUL.FTZ R46, R0.reuse, R46 ;  /* 0x0000002e002e7220 */ /* 0x040fe20000410000 */
[----:B--2---:R-:W-:Y:S01]  /*f6f0*/  F2FP.PACK_AB R80, R5, R102 ;  /* 0x000000660550723e */ /* 0x004fe200000000ff */
[----:B------:R-:W-:Y:S02]  /*f700*/  FMUL.FTZ R47, R0, R47 ;  /* 0x0000002f002f7220 */ /* 0x000fe40000410000 */
[C---:B------:R-:W-:Y:S02]  /*f710*/  FMUL.FTZ R48, R2.reuse, R48 ;  /* 0x0000003002307220 */ /* 0x040fe40000410000 */
[----:B------:R-:W-:Y:S01]  /*f720*/  FMUL.FTZ R49, R2, R49 ;  /* 0x0000003102317220 */ /* 0x000fe20000410000 */
[----:B------:R-:W-:Y:S01]  /*f730*/  MUFU.EX2 R7, R7 ;  /* 0x0000000700077308 */ /* 0x000fe20000000800 */
[C---:B------:R-:W-:Y:S02]  /*f740*/  FMUL.FTZ R50, R0.reuse, R50 ;  /* 0x0000003200327220 */ /* 0x040fe40000410000 */
[----:B------:R-:W-:Y:S02]  /*f750*/  FMUL.FTZ R51, R0, R51 ;  /* 0x0000003300337220 */ /* 0x000fe40000410000 */
[C---:B------:R-:W-:Y:S02]  /*f760*/  FMUL.FTZ R52, R2.reuse, R52 ;  /* 0x0000003402347220 */ /* 0x040fe40000410000 */
[----:B------:R-:W-:Y:S02]  /*f770*/  FMUL.FTZ R53, R2, R53 ;  /* 0x0000003502357220 */ /* 0x000fe40000410000 */
[C---:B------:R-:W-:Y:S01]  /*f780*/  FMUL.FTZ R54, R0.reuse, R54 ;  /* 0x0000003600367220 */ /* 0x040fe20000410000 */
[----:B------:R-:W2:Y:S01]  /*f790*/  MUFU.EX2 R86, R86 ;  /* 0x0000005600567308 */ /* 0x000ea20000000800 */
[----:B------:R-:W-:Y:S02]  /*f7a0*/  FMUL.FTZ R55, R0, R55 ;  /* 0x0000003700377220 */ /* 0x000fe40000410000 */
[--C-:B------:R-:W-:Y:S01]  /*f7b0*/  FFMA.FTZ R132, R27, c[0x0][0x23c], -R103.reuse ;  /* 0x00008f001b847a23 */ /* 0x100fe20000010867 */
[----:B---3--:R-:W-:Y:S01]  /*f7c0*/  F2FP.PACK_AB R81, R6, R101 ;  /* 0x000000650651723e */ /* 0x008fe200000000ff */
[----:B------:R-:W-:Y:S01]  /*f7d0*/  LDSM.16.MT88.4 R24, [R114+0x7800] ;  /* 0x007800007218783b */ /* 0x000fe20000004200 */
[--C-:B------:R-:W-:Y:S02]  /*f7e0*/  FFMA.FTZ R134, R32, c[0x0][0x23c], -R104.reuse ;  /* 0x00008f0020867a23 */ /* 0x100fe40000010868 */
[--C-:B------:R-:W-:Y:S02]  /*f7f0*/  FFMA.FTZ R136, R34, c[0x0][0x23c], -R103.reuse ;  /* 0x00008f0022887a23 */ /* 0x100fe40000010867 */
[----:B------:R-:W-:Y:S01]  /*f800*/  MUFU.EX2 R87, R87 ;  /* 0x0000005700577308 */ /* 0x000fe20000000800 */
[C---:B------:R-:W-:Y:S02]  /*f810*/  FMUL.FTZ R56, R2.reuse, R56 ;  /* 0x0000003802387220 */ /* 0x040fe40000410000 */
[----:B------:R-:W-:Y:S02]  /*f820*/  FMUL.FTZ R57, R2, R57 ;  /* 0x0000003902397220 */ /* 0x000fe40000410000 */
[C---:B------:R-:W-:Y:S02]  /*f830*/  FMUL.FTZ R58, R0.reuse, R58 ;  /* 0x0000003a003a7220 */ /* 0x040fe40000410000 */
[----:B------:R-:W-:Y:S02]  /*f840*/  FMUL.FTZ R59, R0, R59 ;  /* 0x0000003b003b7220 */ /* 0x000fe40000410000 */
[C---:B------:R-:W-:Y:S01]  /*f850*/  FMUL.FTZ R60, R2.reuse, R60 ;  /* 0x0000003c023c7220 */ /* 0x040fe20000410000 */
[----:B------:R-:W3:Y:S01]  /*f860*/  MUFU.EX2 R100, R100 ;  /* 0x0000006400647308 */ /* 0x000ee20000000800 */
[----:B------:R-:W-:Y:S02]  /*f870*/  FMUL.FTZ R61, R2, R61 ;  /* 0x0000003d023d7220 */ /* 0x000fe40000410000 */
[----:B------:R-:W-:Y:S01]  /*f880*/  FMUL.FTZ R62, R0, R62 ;  /* 0x0000003e003e7220 */ /* 0x000fe20000410000 */
[----:B--2---:R-:W-:Y:S01]  /*f890*/  F2FP.PACK_AB R82, R86, R7 ;  /* 0x000000075652723e */ /* 0x004fe200000000ff */
[----:B------:R-:W-:Y:S02]  /*f8a0*/  FMUL.FTZ R63, R0, R63 ;  /* 0x0000003f003f7220 */ /* 0x000fe40000410000 */
[--C-:B------:R-:W-:Y:S02]  /*f8b0*/  FFMA.FTZ R105, R12, c[0x0][0x23c], -R104.reuse ;  /* 0x00008f000c697a23 */ /* 0x100fe40000010868 */
[C---:B------:R-:W-:Y:S01]  /*f8c0*/  FMUL.FTZ R12, R2.reuse, R76 ;  /* 0x0000004c020c7220 */ /* 0x040fe20000410000 */
[----:B------:R-:W-:Y:S01]  /*f8d0*/  MUFU.EX2 R109, R109 ;  /* 0x0000006d006d7308 */ /* 0x000fe20000000800 */
[--C-:B------:R-:W-:Y:S02]  /*f8e0*/  FFMA.FTZ R106, R13, c[0x0][0x23c], -R104.reuse ;  /* 0x00008f000d6a7a23 */ /* 0x100fe40000010868 */
[----:B------:R-:W-:Y:S02]  /*f8f0*/  FMUL.FTZ R13, R2, R77 ;  /* 0x0000004d020d7220 */ /* 0x000fe40000410000 */
[--C-:B------:R-:W-:Y:S02]  /*f900*/  FFMA.FTZ R107, R14, c[0x0][0x23c], -R103.reuse ;  /* 0x00008f000e6b7a23 */ /* 0x100fe40000010867 */
[C---:B------:R-:W-:Y:S02]  /*f910*/  FMUL.FTZ R14, R0.reuse, R78 ;  /* 0x0000004e000e7220 */ /* 0x040fe40000410000 */
[----:B------:R-:W-:Y:S01]  /*f920*/  FFMA.FTZ R108, R15, c[0x0][0x23c], -R103 ;  /* 0x00008f000f6c7a23 */ /* 0x000fe20000010867 */
[----:B------:R-:W-:Y:S01]  /*f930*/  MUFU.EX2 R105, R105 ;  /* 0x0000006900697308 */ /* 0x000fe20000000800 */
[----:B------:R-:W-:Y:S02]  /*f940*/  FMUL.FTZ R15, R0, R79 ;  /* 0x0000004f000f7220 */ /* 0x000fe40000410000 */
[----:B------:R-:W-:Y:S01]  /*f950*/  LDSM.16.MT88.4 R76, [R114+0x6400] ;  /* 0x00640000724c783b */ /* 0x000fe20000004200 */
[----:B---3--:R-:W-:Y:S01]  /*f960*/  F2FP.PACK_AB R83, R100, R87 ;  /* 0x000000576453723e */ /* 0x008fe200000000ff */
[C---:B------:R-:W-:Y:S02]  /*f970*/  FMUL.FTZ R64, R2.reuse, R64 ;  /* 0x0000004002407220 */ /* 0x040fe40000410000 */
[----:B------:R-:W-:Y:S02]  /*f980*/  FMUL.FTZ R65, R2, R65 ;  /* 0x0000004102417220 */ /* 0x000fe40000410000 */
[C---:B------:R-:W-:Y:S01]  /*f990*/  FMUL.FTZ R66, R0.reuse, R66 ;  /* 0x0000004200427220 */ /* 0x040fe20000410000 */
[----:B------:R-:W-:Y:S01]  /*f9a0*/  MUFU.EX2 R106, R106 ;  /* 0x0000006a006a7308 */ /* 0x000fe20000000800 */
[C---:B-1----:R-:W-:Y:S05]  /*f9b0*/  HMMA.16816.F32 R8, R80.reuse, R88, R8 ;  /* 0x000000585008723c */ /* 0x042fea0000001808 */
[----:B------:R-:W-:Y:S02]  /*f9c0*/  FMUL.FTZ R67, R0, R67 ;  /* 0x0000004300437220 */ /* 0x000fe40000410000 */
[----:B------:R-:W-:Y:S01]  /*f9d0*/  FFMA.FTZ R16, R16, c[0x0][0x23c], -R104 ;  /* 0x00008f0010107a23 */ /* 0x000fe20000010868 */
[C---:B------:R-:W-:Y:S01]  /*f9e0*/  HMMA.16816.F32 R36, R80.reuse, R90, R36 ;  /* 0x0000005a5024723c */ /* 0x040fe20000001824 */
[----:B------:R-:W1:Y:S01]  /*f9f0*/  LDSM.16.MT88.4 R88, [R112+0x7000] ;  /* 0x007000007058783b */ /* 0x000e620000004200 */
[----:B------:R-:W2:Y:S02]  /*fa00*/  MUFU.EX2 R107, R107 ;  /* 0x0000006b006b7308 */ /* 0x000ea40000000800 */
[C---:B------:R-:W-:Y:S02]  /*fa10*/  FMUL.FTZ R68, R2.reuse, R68 ;  /* 0x0000004402447220 */ /* 0x040fe40000410000 */
[----:B------:R-:W-:Y:S02]  /*fa20*/  FMUL.FTZ R69, R2, R69 ;  /* 0x0000004502457220 */ /* 0x000fe40000410000 */
[C---:B------:R-:W-:Y:S04]  /*fa30*/  HMMA.16816.F32 R40, R80.reuse, R92, R40 ;  /* 0x0000005c5028723c */ /* 0x040fe80000001828 */
[----:B------:R-:W3:Y:S01]  /*fa40*/  MUFU.EX2 R108, R108 ;  /* 0x0000006c006c7308 */ /* 0x000ee20000000800 */
[C---:B------:R-:W-:Y:S02]  /*fa50*/  FMUL.FTZ R70, R0.reuse, R70 ;  /* 0x0000004600467220 */ /* 0x040fe40000410000 */
[----:B------:R-:W-:Y:S01]  /*fa60*/  FMUL.FTZ R71, R0, R71 ;  /* 0x0000004700477220 */ /* 0x000fe20000410000 */
[C---:B------:R-:W-:Y:S01]  /*fa70*/  HMMA.16816.F32 R44, R80.reuse, R94, R44 ;  /* 0x0000005e502c723c */ /* 0x040fe2000000182c */
[----:B------:R-:W4:Y:S03]  /*fa80*/  LDSM.16.MT88.4 R92, [R114+0x8000] ;  /* 0x00800000725c783b */ /* 0x000f260000004200 */
[----:B------:R-:W-:Y:S02]  /*fa90*/  FFMA.FTZ R102, R2, R133, R102 ;  /* 0x0000008502667223 */ /* 0x000fe40000010066 */
[----:B------:R-:W5:Y:S01]  /*faa0*/  MUFU.EX2 R110, R110 ;  /* 0x0000006e006e7308 */ /* 0x000f620000000800 */
[----:B------:R-:W-:Y:S01]  /*fab0*/  FFMA.FTZ R101, R0, R131, R101 ;  /* 0x0000008300657223 */ /* 0x000fe20000010065 */
[C---:B------:R-:W-:Y:S04]  /*fac0*/  HMMA.16816.F32 R48, R80.reuse, R96, R48 ;  /* 0x000000605030723c */ /* 0x040fe80000001830 */
[----:B------:R-:W-:Y:S02]  /*fad0*/  FADD.FTZ R102, R5, R102 ;  /* 0x0000006605667221 */ /* 0x000fe40000010000 */
[----:B------:R-:W-:Y:S02]  /*fae0*/  FADD.FTZ R6, R6, R101 ;  /* 0x0000006506067221 */ /* 0x000fe40000010000 */
[C---:B------:R-:W-:Y:S01]  /*faf0*/  HMMA.16816.F32 R52, R80.reuse, R98, R52 ;  /* 0x000000625034723c */ /* 0x040fe20000001834 */
[----:B------:R-:W5:Y:S01]  /*fb00*/  LDSM.16.MT88.4 R96, [R112+0x8000] ;  /* 0x008000007060783b */ /* 0x000f620000004200 */
[----:B------:R-:W-:Y:S02]  /*fb10*/  MUFU.EX2 R111, R111 ;  /* 0x0000006f006f7308 */ /* 0x000fe40000000800 */
[----:B------:R-:W-:Y:S02]  /*fb20*/  FADD.FTZ R7, R7, R102 ;  /* 0x0000006607077221 */ /* 0x000fe40000010000 */
[----:B------:R-:W-:Y:S02]  /*fb30*/  FADD.FTZ R87, R87, R6 ;  /* 0x0000000657577221 */ /* 0x000fe40000010000 */
[----:B------:R-:W-:Y:S01]  /*fb40*/  FADD.FTZ R86, R86, R7 ;  /* 0x0000000756567221 */ /* 0x000fe20000010000 */
[C---:B-1----:R-:W-:Y:S03]  /*fb50*/  HMMA.16816.F32 R56, R80.reuse, R88, R56 ;  /* 0x000000585038723c */ /* 0x042fe60000001838 */
[----:B------:R-:W-:Y:S01]  /*fb60*/  MUFU.EX2 R132, R132 ;  /* 0x0000008400847308 */ /* 0x000fe20000000800 */
[----:B------:R-:W-:Y:S04]  /*fb70*/  FADD.FTZ R100, R100, R87 ;  /* 0x0000005764647221 */ /* 0x000fe80000010000 */
[C---:B------:R-:W-:Y:S01]  /*fb80*/  HMMA.16816.F32 R60, R80.reuse, R90, R60 ;  /* 0x0000005a503c723c */ /* 0x040fe2000000183c */
[----:B------:R-:W1:Y:S03]  /*fb90*/  LDSM.16.MT88.4 R88, [R112+0x6400] ;  /* 0x006400007058783b */ /* 0x000e660000004200 */
[----:B--2---:R-:W-:Y:S01]  /*fba0*/  FADD.FTZ R5, R107, R100 ;  /* 0x000000646b057221 */ /* 0x004fe20000010000 */
[----:B------:R-:W-:Y:S03]  /*fbb0*/  MUFU.EX2 R134, R134 ;  /* 0x0000008600867308 */ /* 0x000fe60000000800 */
[C---:B----4-:R-:W-:Y:S04]  /*fbc0*/  HMMA.16816.F32 R12, R80.reuse, R92, R12 ;  /* 0x0000005c500c723c */ /* 0x050fe8000000180c */
[----:B---3--:R-:W-:Y:S03]  /*fbd0*/  FADD.FTZ R5, R108, R5 ;  /* 0x000000056c057221 */ /* 0x008fe60000010000 */
[--C-:B------:R-:W-:Y:S01]  /*fbe0*/  FFMA.FTZ R93, R17, c[0x0][0x23c], -R104.reuse ;  /* 0x00008f00115d7a23 */ /* 0x100fe20000010868 */
[C---:B------:R-:W-:Y:S01]  /*fbf0*/  HMMA.16816.F32 R64, R80.reuse, R94, R64 ;  /* 0x0000005e5040723c */ /* 0x040fe20000001840 */
[----:B------:R2:W-:Y:S03]  /*fc00*/  MUFU.EX2 R92, R16 ;  /* 0x00000010005c7308 */ /* 0x0005e60000000800 */
[----:B------:R-:W-:Y:S01]  /*fc10*/  FMUL.FTZ R17, R2, R73 ;  /* 0x0000004902117220 */ /* 0x000fe20000410000 */
[----:B------:R-:W-:Y:S02]  /*fc20*/  F2FP.PACK_AB R73, R108, R107 ;  /* 0x0000006b6c49723e */ /* 0x000fe400000000ff */
[--C-:B------:R-:W-:Y:S01]  /*fc30*/  FFMA.FTZ R94, R18, c[0x0][0x23c], -R103.reuse ;  /* 0x00008f00125e7a23 */ /* 0x100fe20000010867 */
[C---:B-----5:R-:W-:Y:S03]  /*fc40*/  HMMA.16816.F32 R68, R80.reuse, R96, R68 ;  /* 0x000000605044723c */ /* 0x060fe60000001844 */
[----:B------:R-:W3:Y:S01]  /*fc50*/  MUFU.EX2 R93, R93 ;  /* 0x0000005d005d7308 */ /* 0x000ee20000000800 */
[--C-:B------:R-:W-:Y:S02]  /*fc60*/  FFMA.FTZ R95, R19, c[0x0][0x23c], -R103.reuse ;  /* 0x00008f00135f7a23 */ /* 0x100fe40000010867 */
[C---:B------:R-:W-:Y:S02]  /*fc70*/  FMUL.FTZ R18, R0.reuse, R74 ;  /* 0x0000004a00127220 */ /* 0x040fe40000410000 */
[----:B------:R-:W-:Y:S04]  /*fc80*/  FMUL.FTZ R19, R0, R75 ;  /* 0x0000004b00137220 */ /* 0x000fe80000410000 */
[----:B------:R-:W-:Y:S01]  /*fc90*/  FFMA.FTZ R96, R21, c[0x0][0x23c], -R104 ;  /* 0x00008f0015607a23 */ /* 0x000fe20000010868 */
[----:B------:R-:W4:Y:S01]  /*fca0*/  MUFU.EX2 R94, R94 ;  /* 0x0000005e005e7308 */ /* 0x000f220000000800 */
[----:B------:R-:W-:Y:S01]  /*fcb0*/  FFMA.FTZ R97, R22, c[0x0][0x23c], -R103 ;  /* 0x00008f0016617a23 */ /* 0x000fe20000010867 */
[----:B------:R-:W-:Y:S01]  /*fcc0*/  F2FP.PACK_AB R22, R110, R109 ;  /* 0x0000006d6e16723e */ /* 0x000fe200000000ff */
[----:B--2---:R-:W-:Y:S01]  /*fcd0*/  FMUL.FTZ R16, R2, R72 ;  /* 0x0000004802107220 */ /* 0x004fe20000410000 */
[C---:B------:R-:W-:Y:S01]  /*fce0*/  F2FP.PACK_AB R72, R106.reuse, R105 ;  /* 0x000000696a48723e */ /* 0x040fe200000000ff */
[----:B------:R-:W-:Y:S05]  /*fcf0*/  FADD.FTZ R105, R105, R86 ;  /* 0x0000005669697221 */ /* 0x000fea0000010000 */
[----:B------:R-:W2:Y:S01]  /*fd00*/  MUFU.EX2 R95, R95 ;  /* 0x0000005f005f7308 */ /* 0x000ea20000000800 */
[----:B------:R-:W-:Y:S01]  /*fd10*/  HMMA.16816.F32 R16, R80, R98, R16 ;  /* 0x000000625010723c */ /* 0x000fe20000001810 */
[----:B------:R-:W5:Y:S02]  /*fd20*/  LDSM.16.MT88.4 R80, [R114+0x7400] ;  /* 0x007400007250783b */ /* 0x000f640000004200 */
[----:B---3--:R-:W-:Y:S01]  /*fd30*/  F2FP.PACK_AB R74, R93, R92 ;  /* 0x0000005c5d4a723e */ /* 0x008fe200000000ff */
[----:B------:R-:W-:Y:S03]  /*fd40*/  FADD.FTZ R105, R106, R105 ;  /* 0x000000696a697221 */ /* 0x000fe60000010000 */
[----:B------:R-:W-:Y:S02]  /*fd50*/  FFMA.FTZ R99, R20, c[0x0][0x23c], -R104 ;  /* 0x00008f0014637a23 */ /* 0x000fe40000010868 */
[----:B------:R-:W-:Y:S01]  /*fd60*/  FFMA.FTZ R98, R23, c[0x0][0x23c], -R103 ;  /* 0x00008f0017627a23 */ /* 0x000fe20000010867 */
[----:B------:R-:W-:Y:S02]  /*fd70*/  MUFU.EX2 R96, R96 ;  /* 0x0000006000607308 */ /* 0x000fe40000000800 */
[----:B------:R-:W-:Y:S01]  /*fd80*/  F2FP.PACK_AB R23, R132, R111 ;  /* 0x0000006f8417723e */ /* 0x000fe200000000ff */
[----:B------:R-:W-:Y:S02]  /*fd90*/  FADD.FTZ R92, R92, R105 ;  /* 0x000000695c5c7221 */ /* 0x000fe40000010000 */
[----:B----4-:R-:W-:Y:S02]  /*fda0*/  FADD.FTZ R0, R94, R5 ;  /* 0x000000055e007221 */ /* 0x010fe40000010000 */
[----:B------:R-:W-:Y:S03]  /*fdb0*/  FADD.FTZ R92, R93, R92 ;  /* 0x0000005c5d5c7221 */ /* 0x000fe60000010000 */
[----:B------:R-:W3:Y:S01]  /*fdc0*/  MUFU.EX2 R99, R99 ;  /* 0x0000006300637308 */ /* 0x000ee20000000800 */
[C---:B--2---:R-:W-:Y:S01]  /*fdd0*/  F2FP.PACK_AB R75, R95.reuse, R94 ;  /* 0x0000005e5f4b723e */ /* 0x044fe200000000ff */
[----:B------:R-:W-:Y:S06]  /*fde0*/  FADD.FTZ R0, R95, R0 ;  /* 0x000000005f007221 */ /* 0x000fec0000010000 */
[C---:B------:R-:W-:Y:S02]  /*fdf0*/  HMMA.16816.F32 R8, R72.reuse, R76, R8 ;  /* 0x0000004c4808723c */ /* 0x040fe40000001808 */
[----:B------:R-:W-:Y:S06]  /*fe00*/  MUFU.EX2 R97, R97 ;  /* 0x0000006100617308 */ /* 0x000fec0000000800 */
[C---:B------:R-:W-:Y:S01]  /*fe10*/  HMMA.16816.F32 R36, R72.reuse, R78, R36 ;  /* 0x0000004e4824723c */ /* 0x040fe20000001824 */
[----:B------:R-:W2:Y:S03]  /*fe20*/  LDSM.16.MT88.4 R76, [R112+0x7400] ;  /* 0x00740000704c783b */ /* 0x000ea60000004200 */
[----:B------:R-:W4:Y:S01]  /*fe30*/  MUFU.EX2 R98, R98 ;  /* 0x0000006200627308 */ /* 0x000f220000000800 */
[C---:B---3--:R-:W-:Y:S01]  /*fe40*/  F2FP.PACK_AB R20, R96.reuse, R99 ;  /* 0x000000636014723e */ /* 0x048fe200000000ff */
[----:B------:R-:W-:Y:S02]  /*fe50*/  FADD.FTZ R99, R99, R92 ;  /* 0x0000005c63637221 */ /* 0x000fe40000010000 */
[C---:B-1----:R-:W-:Y:S04]  /*fe60*/  HMMA.16816.F32 R40, R72.reuse, R88, R40 ;  /* 0x000000584828723c */ /* 0x042fe80000001828 */
[----:B------:R-:W-:Y:S02]  /*fe70*/  FADD.FTZ R96, R96, R99 ;  /* 0x0000006360607221 */ /* 0x000fe40000010000 */
[----:B------:R-:W-:Y:S02]  /*fe80*/  MUFU.EX2 R136, R136 ;  /* 0x0000008800887308 */ /* 0x000fe40000000800 */
[C---:B------:R-:W-:Y:S01]  /*fe90*/  HMMA.16816.F32 R44, R72.reuse, R90, R44 ;  /* 0x0000005a482c723c */ /* 0x040fe2000000182c */
[----:B------:R-:W1:Y:S03]  /*fea0*/  LDSM.16.MT88.4 R88, [R114+0x8400] ;  /* 0x008400007258783b */ /* 0x000e660000004200 */
[----:B------:R-:W-:Y:S04]  /*feb0*/  FADD.FTZ R109, R109, R96 ;  /* 0x000000606d6d7221 */ /* 0x000fe80000010000 */
[C---:B-----5:R-:W-:Y:S04]  /*fec0*/  HMMA.16816.F32 R48, R72.reuse, R80, R48 ;  /* 0x000000504830723c */ /* 0x060fe80000001830 */
[----:B----4-:R-:W-:Y:S01]  /*fed0*/  F2FP.PACK_AB R21, R98, R97 ;  /* 0x000000616215723e */ /* 0x010fe200000000ff */
[----:B------:R-:W-:Y:S01]  /*fee0*/  FADD.FTZ R97, R97, R0 ;  /* 0x0000000061617221 */ /* 0x000fe20000010000 */
[----:B------:R-:W-:Y:S01]  /*fef0*/  IADD3 R0, R123, -0x1, RZ ;  /* 0xffffffff7b007810 */ /* 0x000fe20007ffe0ff */
[----:B------:R-:W-:Y:S01]  /*ff00*/  FADD.FTZ R109, R110, R109 ;  /* 0x0000006d6e6d7221 */ /* 0x000fe20000010000 */
[C---:B------:R-:W-:Y:S01]  /*ff10*/  HMMA.16816.F32 R52, R72.reuse, R82, R52 ;  /* 0x000000524834723c */ /* 0x040fe20000001834 */
[----:B------:R-:W3:Y:S03]  /*ff20*/  LDSM.16.MT88.4 R80, [R112+0x8400] ;  /* 0x008400007050783b */ /* 0x000ee60000004200 */
[----:B------:R-:W-:Y:S01]  /*ff30*/  FADD.FTZ R98, R98, R97 ;  /* 0x0000006162627221 */ /* 0x000fe20000010000 */
[----:B------:R-:W-:Y:S02]  /*ff40*/  MOV R123, R0 ;  /* 0x00000000007b7202 */ /* 0x000fe40000000f00 */
[----:B------:R-:W-:Y:S01]  /*ff50*/  MOV R0, R3 ;  /* 0x0000000300007202 */ /* 0x000fe20000000f00 */
[----:B------:R-:W-:Y:S01]  /*ff60*/  FADD.FTZ R5, R111, R98 ;  /* 0x000000626f057221 */ /* 0x000fe20000010000 */
[C---:B--2---:R-:W-:Y:S03]  /*ff70*/  HMMA.16816.F32 R56, R72.reuse, R76, R56 ;  /* 0x0000004c4838723c */ /* 0x044fe60000001838 */
[----:B------:R-:W-:Y:S05]  /*ff80*/  FADD.FTZ R5, R132, R5 ;  /* 0x0000000584057221 */ /* 0x000fea0000010000 */
        /* <DEDUP_REMOVED lines=8> */
[C---:B--2---:R-:W-:Y:S08]  /*10010*/  HMMA.16816.F32 R8, R20.reuse, R76, R8 ;  /* 0x0000004c1408723c */ /* 0x044ff00000001808 */
[C---:B------:R-:W-:Y:S01]  /*10020*/  HMMA.16816.F32 R36, R20.reuse, R78, R36 ;  /* 0x0000004e1424723c */ /* 0x040fe20000001824 */
[----:B------:R-:W2:Y:S07]  /*10030*/  LDSM.16.MT88.4 R76, [R114+0x8800] ;  /* 0x00880000724c783b */ /* 0x000eae0000004200 */
[C---:B-1----:R-:W-:Y:S07]  /*10040*/  HMMA.16816.F32 R40, R20.reuse, R88, R40 ;  /* 0x000000581428723c */ /* 0x042fee0000001828 */
[--C-:B------:R-:W-:Y:S01]  /*10050*/  FFMA.FTZ R88, R28, c[0x0][0x23c], -R104.reuse ;  /* 0x00008f001c587a23 */ /* 0x100fe20000010868 */
[C---:B------:R-:W-:Y:S04]  /*10060*/  HMMA.16816.F32 R44, R20.reuse, R90, R44 ;  /* 0x0000005a142c723c */ /* 0x040fe8000000182c */
[--C-:B------:R-:W-:Y:S01]  /*10070*/  FFMA.FTZ R89, R29, c[0x0][0x23c], -R104.reuse ;  /* 0x00008f001d597a23 */ /* 0x100fe20000010868 */
[----:B------:R-:W-:Y:S01]  /*10080*/  MUFU.EX2 R88, R88 ;  /* 0x0000005800587308 */ /* 0x000fe20000000800 */
[----:B------:R-:W-:Y:S02]  /*10090*/  FFMA.FTZ R104, R33, c[0x0][0x23c], -R104 ;  /* 0x00008f0021687a23 */ /* 0x000fe40000010868 */
[C---:B------:R-:W-:Y:S04]  /*100a0*/  HMMA.16816.F32 R48, R20.reuse, R24, R48 ;  /* 0x000000181430723c */ /* 0x040fe80000001830 */
[--C-:B------:R-:W-:Y:S02]  /*100b0*/  FFMA.FTZ R90, R30, c[0x0][0x23c], -R103.reuse ;  /* 0x00008f001e5a7a23 */ /* 0x100fe40000010867 */
[--C-:B------:R-:W-:Y:S01]  /*100c0*/  FFMA.FTZ R91, R31, c[0x0][0x23c], -R103.reuse ;  /* 0x00008f001f5b7a23 */ /* 0x100fe20000010867 */
[----:B------:R-:W1:Y:S01]  /*100d0*/  MUFU.EX2 R89, R89 ;  /* 0x0000005900597308 */ /* 0x000e620000000800 */
[C---:B------:R-:W-:Y:S01]  /*100e0*/  HMMA.16816.F32 R52, R20.reuse, R26, R52 ;  /* 0x0000001a1434723c */ /* 0x040fe20000001834 */
[----:B------:R-:W4:Y:S03]  /*100f0*/  LDSM.16.MT88.4 R24, [R112+0x8800] ;  /* 0x008800007018783b */ /* 0x000f260000004200 */
[----:B------:R-:W-:Y:S04]  /*10100*/  FFMA.FTZ R103, R35, c[0x0][0x23c], -R103 ;  /* 0x00008f0023677a23 */ /* 0x000fe80000010867 */
[C---:B---3--:R-:W-:Y:S01]  /*10110*/  HMMA.16816.F32 R56, R20.reuse, R72, R56 ;  /* 0x000000481438723c */ /* 0x048fe20000001838 */
[----:B------:R-:W3:Y:S01]  /*10120*/  LDSM.16.MT88.4 R28, [R114+0x6c00] ;  /* 0x006c0000721c783b */ /* 0x000ee20000004200 */
[----:B------:R-:W-:Y:S06]  /*10130*/  MUFU.EX2 R90, R90 ;  /* 0x0000005a005a7308 */ /* 0x000fec0000000800 */
[C---:B------:R-:W-:Y:S01]  /*10140*/  HMMA.16816.F32 R60, R20.reuse, R74, R60 ;  /* 0x0000004a143c723c */ /* 0x040fe2000000183c */
[----:B------:R-:W5:Y:S03]  /*10150*/  LDSM.16.MT88.4 R32, [R112+0x6c00] ;  /* 0x006c00007020783b */ /* 0x000f660000004200 */
[----:B------:R-:W4:Y:S01]  /*10160*/  MUFU.EX2 R91, R91 ;  /* 0x0000005b005b7308 */ /* 0x000f220000000800 */
[C---:B-1----:R-:W-:Y:S03]  /*10170*/  F2FP.PACK_AB R72, R89.reuse, R88 ;  /* 0x000000585948723e */ /* 0x042fe600000000ff */
[C---:B--2---:R-:W-:Y:S04]  /*10180*/  HMMA.16816.F32 R12, R20.reuse, R76, R12 ;  /* 0x0000004c140c723c */ /* 0x044fe8000000180c */
[----:B------:R-:W-:Y:S02]  /*10190*/  FADD.FTZ R88, R88, R109 ;  /* 0x0000006d58587221 */ /* 0x000fe40000010000 */
[----:B------:R-:W1:Y:S02]  /*101a0*/  MUFU.EX2 R135, R104 ;  /* 0x0000006800877308 */ /* 0x000e640000000800 */
[C---:B------:R-:W-:Y:S04]  /*101b0*/  HMMA.16816.F32 R64, R20.reuse, R78, R64 ;  /* 0x0000004e1440723c */ /* 0x040fe80000001840 */
[----:B------:R-:W-:Y:S04]  /*101c0*/  FADD.FTZ R89, R89, R88 ;  /* 0x0000005859597221 */ /* 0x000fe80000010000 */
[----:B------:R-:W2:Y:S01]  /*101d0*/  MUFU.EX2 R103, R103 ;  /* 0x0000006700677308 */ /* 0x000ea20000000800 */
[C---:B----4-:R-:W-:Y:S03]  /*101e0*/  HMMA.16816.F32 R68, R20.reuse, R24, R68 ;  /* 0x000000181444723c */ /* 0x050fe60000001844 */
[C---:B------:R-:W-:Y:S01]  /*101f0*/  F2FP.PACK_AB R73, R91.reuse, R90 ;  /* 0x0000005a5b49723e */ /* 0x040fe200000000ff */
[----:B------:R-:W-:Y:S04]  /*10200*/  FADD.FTZ R90, R90, R5 ;  /* 0x000000055a5a7221 */ /* 0x000fe80000010000 */
[----:B------:R-:W-:Y:S01]  /*10210*/  HMMA.16816.F32 R16, R20, R26, R16 ;  /* 0x0000001a1410723c */ /* 0x000fe20000001810 */
[----:B------:R-:W4:Y:S03]  /*10220*/  LDSM.16.MT88.4 R20, [R114+0x7c00] ;  /* 0x007c00007214783b */ /* 0x000f260000004200 */
[----:B------:R-:W-:Y:S01]  /*10230*/  FADD.FTZ R91, R91, R90 ;  /* 0x0000005a5b5b7221 */ /* 0x000fe20000010000 */
[C---:B-1----:R-:W-:Y:S01]  /*10240*/  F2FP.PACK_AB R74, R135.reuse, R134 ;  /* 0x00000086874a723e */ /* 0x042fe200000000ff */
[----:B------:R-:W-:Y:S03]  /*10250*/  FADD.FTZ R134, R134, R89 ;  /* 0x0000005986867221 */ /* 0x000fe60000010000 */
[----:B------:R-:W1:Y:S03]  /*10260*/  LDSM.16.MT88.4 R24, [R112+0x7c00] ;  /* 0x007c00007018783b */ /* 0x000e660000004200 */
[----:B------:R-:W-:Y:S01]  /*10270*/  FADD.FTZ R133, R135, R134 ;  /* 0x0000008687857221 */ /* 0x000fe20000010000 */
[C---:B--2---:R-:W-:Y:S01]  /*10280*/  F2FP.PACK_AB R75, R103.reuse, R136 ;  /* 0x00000088674b723e */ /* 0x044fe200000000ff */
[----:B------:R-:W-:Y:S04]  /*10290*/  FADD.FTZ R136, R136, R91 ;  /* 0x0000005b88887221 */ /* 0x000fe80000010000 */
[----:B------:R-:W-:Y:S02]  /*102a0*/  FADD.FTZ R131, R103, R136 ;  /* 0x0000008867837221 */ /* 0x000fe40000010000 */
[C---:B---3--:R-:W-:Y:S01]  /*102b0*/  HMMA.16816.F32 R80, R72.reuse, R28, R8 ;  /* 0x0000001c4850723c */ /* 0x048fe20000001808 */
[----:B------:R-:W2:Y:S07]  /*102c0*/  LDSM.16.MT88.4 R8, [R114+0x8c00] ;  /* 0x008c00007208783b */ /* 0x000eae0000004200 */
[C---:B------:R-:W-:Y:S08]  /*102d0*/  HMMA.16816.F32 R36, R72.reuse, R30, R36 ;  /* 0x0000001e4824723c */ /* 0x040ff00000001824 */
[C---:B-----5:R-:W-:Y:S08]  /*102e0*/  HMMA.16816.F32 R40, R72.reuse, R32, R40 ;  /* 0x000000204828723c */ /* 0x060ff00000001828 */
[C---:B------:R-:W-:Y:S08]  /*102f0*/  HMMA.16816.F32 R44, R72.reuse, R34, R44 ;  /* 0x00000022482c723c */ /* 0x040ff0000000182c */
[C---:B----4-:R-:W-:Y:S08]  /*10300*/  HMMA.16816.F32 R48, R72.reuse, R20, R48 ;  /* 0x000000144830723c */ /* 0x050ff00000001830 */
        /* <DEDUP_REMOVED lines=8> */
[----:B------:R-:W-:-:S07]  /*10390*/  @P0 BRA `(.L_x_5068) ;  /* 0xffffdee000000947 */ /* 0x000fce000383ffff */
.L_x_5064:
[----:B------:R-:W1:Y:S01]  /*103a0*/  SHFL.BFLY PT, R0, R131, 0x2, 0x1f ;  /* 0x0c401f0083007f89 */ /* 0x000e6200000e0000 */
[----:B------:R-:W-:Y:S01]  /*103b0*/  MOV R6, 0x3f800000 ;  /* 0x3f80000000067802 */ /* 0x000fe20000000f00 */
[----:B------:R-:W-:-:S02]  /*103c0*/  ULDC.U8 UR4, c[0x0][0x328] ;  /* 0x0000ca0000047ab9 */ /* 0x000fc40000000000 */
[----:B------:R-:W2:Y:S04]  /*103d0*/  SHFL.BFLY PT, R2, R133, 0x2, 0x1f ;  /* 0x0c401f0085027f89 */ /* 0x000ea800000e0000 */
[----:B------:R-:W3:Y:S01]  /*103e0*/  S2R R5, SR_TID.X ;  /* 0x0000000000057919 */ /* 0x000ee20000002100 */
[----:B-1----:R-:W-:Y:S02]  /*103f0*/  FADD.FTZ R9, R0, R131 ;  /* 0x0000008300097221 */ /* 0x002fe40000010000 */
[----:B--2---:R-:W-:-:S03]  /*10400*/  FADD.FTZ R7, R2, R133 ;  /* 0x0000008502077221 */ /* 0x004fc60000010000 */
[----:B------:R-:W1:Y:S01]  /*10410*/  SHFL.BFLY PT, R2, R9, 0x1, 0x1f ;  /* 0x0c201f0009027f89 */ /* 0x000e6200000e0000 */
[----:B---3--:R-:W-:-:S03]  /*10420*/  SHF.R.S32.HI R0, RZ, 0x1f, R5 ;  /* 0x0000001fff007819 */ /* 0x008fc60000011405 */
[----:B------:R-:W2:Y:S01]  /*10430*/  SHFL.BFLY PT, R4, R7, 0x1, 0x1f ;  /* 0x0c201f0007047f89 */ /* 0x000ea200000e0000 */
[----:B------:R-:W-:-:S04]  /*10440*/  LEA.HI R0, R0, R5, RZ, 0x2 ;  /* 0x0000000500007211 */ /* 0x000fc800078f10ff */
[----:B------:R-:W-:Y:S01]  /*10450*/  SHF.R.S32.HI R0, RZ, 0x2, R0 ;  /* 0x00000002ff007819 */ /* 0x000fe20000011400 */
[----:B-1----:R-:W-:Y:S02]  /*10460*/  FADD.FTZ R2, R9, R2 ;  /* 0x0000000209027221 */ /* 0x002fe40000010000 */
[----:B--2---:R-:W-:-:S03]  /*10470*/  FADD.FTZ R4, R7, R4 ;  /* 0x0000000407047221 */ /* 0x004fc60000010000 */
[----:B------:R-:W-:Y:S02]  /*10480*/  FSETP.NE.FTZ.AND P2, PT, R2, RZ, PT ;  /* 0x000000ff0200720b */ /* 0x000fe40003f55000 */
[----:B------:R-:W-:Y:S02]  /*10490*/  MOV R7, 0x3f800000 ;  /* 0x3f80000000077802 */ /* 0x000fe40000000f00 */
[----:B------:R-:W-:-:S09]  /*104a0*/  FSETP.NE.FTZ.AND P3, PT, R4, RZ, PT ;  /* 0x000000ff0400720b */ /* 0x000fd20003f75000 */
[----:B------:R-:W1:Y:S08]  /*104b0*/  @P2 MUFU.RCP R7, R2 ;  /* 0x0000000200072308 */ /* 0x000e700000001000 */
[----:B------:R-:W2:Y:S01]  /*104c0*/  @P3 MUFU.RCP R6, R4 ;  /* 0x0000000400063308 */ /* 0x000ea20000001000 */
[----:B-1----:R-:W-:-:S07]  /*104d0*/  FMUL.FTZ R83, R7, R83 ;  /* 0x0000005307537220 */ /* 0x002fce0000410000 */
[----:B------:R-:W-:Y:S01]  /*104e0*/  @P2 MUFU.LG2 R2, R2 ;  /* 0x0000000200022308 */ /* 0x000fe20000000c00 */
[C---:B------:R-:W-:Y:S02]  /*104f0*/  FMUL.FTZ R82, R7.reuse, R82 ;  /* 0x0000005207527220 */ /* 0x040fe40000410000 */
        /* <DEDUP_REMOVED lines=32> */
[----:B------:R-:W-:Y:S01]  /*10700*/  SHF.R.S32.HI R7, RZ, 0x1f, R0 ;  /* 0x0000001fff077819 */ /* 0x000fe20000011400 */
[C---:B--2---:R-:W-:Y:S01]  /*10710*/  FMUL.FTZ R80, R6.reuse, R80 ;  /* 0x0000005006507220 */ /* 0x044fe20000410000 */
[----:B------:R-:W-:Y:S01]  /*10720*/  F2FP.PACK_AB R70, R71, R70 ;  /* 0x000000464746723e */ /* 0x000fe200000000ff */
[C---:B------:R-:W-:Y:S01]  /*10730*/  FMUL.FTZ R81, R6.reuse, R81 ;  /* 0x0000005106517220 */ /* 0x040fe20000410000 */
[----:B------:R-:W-:Y:S01]  /*10740*/  LEA.HI R7, R7, R0, RZ, 0x3 ;  /* 0x0000000007077211 */ /* 0x000fe200078f18ff */
[C---:B------:R-:W-:Y:S01]  /*10750*/  FMUL.FTZ R36, R6.reuse, R36 ;  /* 0x0000002406247220 */ /* 0x040fe20000410000 */
[----:B------:R-:W-:Y:S01]  /*10760*/  F2FP.PACK_AB R74, R75, R74 ;  /* 0x0000004a4b4a723e */ /* 0x000fe200000000ff */
[C---:B------:R-:W-:Y:S01]  /*10770*/  FMUL.FTZ R37, R6.reuse, R37 ;  /* 0x0000002506257220 */ /* 0x040fe20000410000 */
[----:B------:R-:W-:Y:S01]  /*10780*/  LOP3.LUT R7, R7, 0xfffffff8, RZ, 0xc0, !PT ;  /* 0xfffffff807077812 */ /* 0x000fe200078ec0ff */
[C---:B------:R-:W-:Y:S01]  /*10790*/  FMUL.FTZ R40, R6.reuse, R40 ;  /* 0x0000002806287220 */ /* 0x040fe20000410000 */
[----:B------:R-:W-:Y:S01]  /*107a0*/  F2FP.PACK_AB R80, R81, R80 ;  /* 0x000000505150723e */ /* 0x000fe200000000ff */
        /* <DEDUP_REMOVED lines=28> */
[----:B------:R-:W-:Y:S01]  /*10970*/  SHF.R.S32.HI R6, RZ, 0x1f, R5 ;  /* 0x0000001fff067819 */ /* 0x000fe20000011405 */
[----:B------:R-:W-:Y:S01]  /*10980*/  IMAD.IADD R7, R0, 0x1, -R7 ;  /* 0x0000000100077824 */ /* 0x000fe200078e0a07 */
[----:B------:R-:W-:-:S02]  /*10990*/  F2FP.PACK_AB R68, R69, R68 ;  /* 0x000000444544723e */ /* 0x000fc400000000ff */
[C---:B------:R-:W-:Y:S02]  /*109a0*/  LEA.HI R8, R6.reuse, R5, RZ, 0x2 ;  /* 0x0000000506087211 */ /* 0x040fe400078f10ff */
[----:B------:R-:W-:Y:S02]  /*109b0*/  LEA.HI R9, R7, R7, RZ, 0x1 ;  /* 0x0000000707097211 */ /* 0x000fe400078f08ff */
[----:B------:R-:W-:Y:S02]  /*109c0*/  LEA.HI R6, R6, R5, RZ, 0x5 ;  /* 0x0000000506067211 */ /* 0x000fe400078f28ff */
[----:B------:R-:W-:Y:S02]  /*109d0*/  LOP3.LUT R8, R8, 0xfffffffc, RZ, 0xc0, !PT ;  /* 0xfffffffc08087812 */ /* 0x000fe400078ec0ff */
[----:B------:R-:W-:Y:S02]  /*109e0*/  LOP3.LUT R12, R9, 0x3fffffe, RZ, 0xc0, !PT ;  /* 0x03fffffe090c7812 */ /* 0x000fe400078ec0ff */
[----:B------:R-:W-:-:S02]  /*109f0*/  SHF.R.S32.HI R11, RZ, 0x1, R9 ;  /* 0x00000001ff0b7819 */ /* 0x000fc40000011409 */
[----:B------:R-:W-:Y:S01]  /*10a00*/  SHF.R.S32.HI R10, RZ, 0x5, R6 ;  /* 0x00000005ff0a7819 */ /* 0x000fe20000011406 */
[----:B------:R-:W-:Y:S01]  /*10a10*/  IMAD.IADD R12, R7, 0x1, -R12 ;  /* 0x00000001070c7824 */ /* 0x000fe200078e0a0c */
[----:B------:R-:W-:Y:S02]  /*10a20*/  IADD3 R9, -R8, R5, RZ ;  /* 0x0000000508097210 */ /* 0x000fe40007ffe1ff */
[----:B------:R-:W-:Y:S02]  /*10a30*/  SHF.L.U32 R8, R11, 0x6, RZ ;  /* 0x000000060b087819 */ /* 0x000fe400000006ff */
[----:B------:R-:W-:Y:S02]  /*10a40*/  LEA R7, R10, R9, 0x8 ;  /* 0x000000090a077211 */ /* 0x000fe400078e40ff */
[----:B------:R-:W-:Y:S02]  /*10a50*/  LOP3.LUT R8, R8, 0xc0, RZ, 0xc0, !PT ;  /* 0x000000c008087812 */ /* 0x000fe400078ec0ff */
[----:B------:R-:W-:-:S02]  /*10a60*/  LEA R7, R12, R7, 0x4 ;  /* 0x000000070c077211 */ /* 0x000fc400078e20ff */
[C---:B------:R-:W-:Y:S02]  /*10a70*/  LOP3.LUT R12, R11.reuse, 0x1, RZ, 0xc0, !PT ;  /* 0x000000010b0c7812 */ /* 0x040fe400078ec0ff */
[----:B------:R-:W-:Y:S02]  /*10a80*/  LEA.HI R8, R8, R8, RZ, 0x1d ;  /* 0x0000000808087211 */ /* 0x000fe400078fe8ff */
[----:B------:R-:W-:Y:S02]  /*10a90*/  ISETP.NE.U32.AND P1, PT, R12, 0x1, PT ;  /* 0x000000010c00780c */ /* 0x000fe40003f25070 */
[----:B------:R-:W-:Y:S01]  /*10aa0*/  LOP3.LUT P0, RZ, R11, 0x2, RZ, 0xc0, !PT ;  /* 0x000000020bff7812 */ /* 0x000fe2000780c0ff */
[----:B------:R-:W-:Y:S01]  /*10ab0*/  IMAD.U32 R7, R7, 0x2, R8 ;  /* 0x0000000207077824 */ /* 0x000fe200078e0008 */
[----:B------:R-:W-:Y:S01]  /*10ac0*/  MOV R8, 0x20 ;  /* 0x0000002000087802 */ /* 0x000fe20000000f00 */
[----:B------:R1:W2:Y:S01]  /*10ad0*/  @P3 MUFU.LG2 R12, R4 ;  /* 0x00000004000c3308 */ /* 0x0002a20000000c00 */
[----:B------:R-:W-:-:S02]  /*10ae0*/  F2FP.PACK_AB R72, R73, R72 ;  /* 0x000000484948723e */ /* 0x000fc400000000ff */
[----:B------:R-:W-:Y:S02]  /*10af0*/  SHF.L.U32 R7, R7, 0x1, RZ ;  /* 0x0000000107077819 */ /* 0x000fe400000006ff */
[----:B------:R-:W-:Y:S02]  /*10b00*/  SEL R8, R8, 0xffffffe0, !P0 ;  /* 0xffffffe008087807 */ /* 0x000fe40004000000 */
[C---:B------:R-:W-:Y:S01]  /*10b10*/  IADD3 R11, R7.reuse, -0x10, RZ ;  /* 0xfffffff0070b7810 */ /* 0x040fe20007ffe0ff */
[----:B------:R-:W-:Y:S01]  /*10b20*/  STS [R7], R80 ;  /* 0x0000005007007388 */ /* 0x000fe20000000800 */
[C---:B------:R-:W-:Y:S01]  /*10b30*/  @P1 IADD3 R11, R7.reuse, 0x10, RZ ;  /* 0x00000010070b1810 */ /* 0x040fe20007ffe0ff */
[----:B------:R-:W-:Y:S01]  /*10b40*/  IMAD.IADD R13, R7, 0x1, R8 ;  /* 0x00000001070d7824 */ /* 0x000fe200078e0208 */
[----:B------:R-:W-:Y:S01]  /*10b50*/  ISETP.NE.AND P0, PT, RZ, UR4, PT ;  /* 0x00000004ff007c0c */ /* 0x000fe2000bf05270 */
[----:B------:R-:W-:Y:S01]  /*10b60*/  STS [R7+0x200], R82 ;  /* 0x0002005207007388 */ /* 0x000fe20000000800 */
[----:B------:R-:W-:-:S02]  /*10b70*/  IADD3 R15, R8, R11, RZ ;  /* 0x0000000b080f7210 */ /* 0x000fc40007ffe0ff */
[----:B------:R-:W-:Y:S01]  /*10b80*/  MOV R8, 0x7f800000 ;  /* 0x7f80000000087802 */ /* 0x000fe20000000f00 */
[----:B------:R-:W-:Y:S01]  /*10b90*/  STS [R11], R36 ;  /* 0x000000240b007388 */ /* 0x000fe20000000800 */
[----:B-1----:R-:W-:-:S03]  /*10ba0*/  MOV R4, 0x7f800000 ;  /* 0x7f80000000047802 */ /* 0x002fc60000000f00 */
        /* <DEDUP_REMOVED lines=21> */
[----:B--2---:R-:W-:-:S02]  /*10d00*/  @P3 FMUL.FTZ R7, R12, 0.69314718246459960938 ;  /* 0x3f3172180c073820 */ /* 0x004fc40000410000 */
[----:B------:R-:W-:Y:S02]  /*10d10*/  @P2 FMUL.FTZ R12, R2, 0.69314718246459960938 ;  /* 0x3f317218020c2820 */ /* 0x000fe40000410000 */
[----:B------:R-:W-:Y:S02]  /*10d20*/  @P3 FFMA.FTZ R4, R84, c[0x0][0x238], R7 ;  /* 0x00008e0054043a23 */ /* 0x000fe40000010007 */
        /* <DEDUP_REMOVED lines=9> */
.L_x_5069:
[----:B------:R-:W2:Y:S04]  /*10dc0*/  S2R R3, SR_CTAID.Z ;  /* 0x0000000000037919 */ /* 0x000ea80000002700 */
[----:B------:R-:W2:Y:S02]  /*10dd0*/  S2R R2, SR_CTAID.Y ;  /* 0x0000000000027919 */ /* 0x000ea40000002600 */
[----:B--2---:R-:W-:-:S04]  /*10de0*/  IMAD R7, R2, c[0x0][0x1c0], R3 ;  /* 0x0000700002077a24 */ /* 0x004fc800078e0203 */
[----:B------:R-:W-:Y:S02]  /*10df0*/  IMAD R7, R7, c[0x0][0x214], RZ ;  /* 0x0000850007077a24 */ /* 0x000fe400078e02ff */
.L_x_5070:
[----:B------:R-:W-:Y:S01]  /*10e00*/  BAR.SYNC.DEFER_BLOCKING 0x0 ;  /* 0x0000000000007b1d */ /* 0x000fe20000010000 */
[----:B------:R-:W-:Y:S01]  /*10e10*/  LOP3.LUT R6, R6, 0xffffffe0, RZ, 0xc0, !PT ;  /* 0xffffffe006067812 */ /* 0x000fe200078ec0ff */
[----:B------:R-:W-:Y:S01]  /*10e20*/  IMAD.WIDE.U32 R38, R119, c[0x0][0x1e8], RZ ;  /* 0x00007a0077267a25 */ /* 0x000fe200078e00ff */
[----:B------:R-:W-:Y:S02]  /*10e30*/  SHF.R.S32.HI R37, RZ, 0x1f, R10 ;  /* 0x0000001fff257819 */ /* 0x000fe4000001140a */
[----:B-1----:R-:W-:Y:S01]  /*10e40*/  SHF.R.S32.HI R11, RZ, 0x1f, R2 ;  /* 0x0000001fff0b7819 */ /* 0x002fe20000011402 */
        /* <DEDUP_REMOVED lines=34> */
.L_x_5072:
[----:B------:R-:W-:Y:S05]  /*11070*/  BSYNC B0 ;  /* 0x0000000000007941 */ /* 0x000fea0003800000 */
.L_x_5071:
        /* <DEDUP_REMOVED lines=30> */
.L_x_5074:
[----:B------:R-:W-:Y:S05]  /*11260*/  BSYNC B0 ;  /* 0x0000000000007941 */ /* 0x000fea0003800000 */
.L_x_5073:
        /* <DEDUP_REMOVED lines=17> */
.L_x_5075:
        /* <DEDUP_REMOVED lines=16> */
.L_x_6164:


//--------------------- .text._ZN5flash24flash_fwd_splitkv_kernelI23Flash_fwd_kernel_traitsILi96ELi64ELi64ELi4ELb0ELb0EN7cutlass6half_tE19Flash_kernel_traitsILi96ELi64ELi64ELi4ES3_EELb1ELb0ELb0ELb0ELb1ELb1ELb0ELb1EEEvNS_16Flash_fwd_paramsE --------------------------
	.section	.text._ZN5flash24flash_fwd_splitkv_kernelI23Flash_fwd_kernel_traitsILi96ELi64ELi64ELi4ELb0ELb0EN7cutlass6half_tE19Flash_kernel_traitsILi96ELi64ELi64ELi4ES3_EELb1ELb0ELb0ELb0ELb1ELb1ELb0ELb1EEEvNS_16Flash_fwd_paramsE,"ax",@progbits
	.sectioninfo	@"SHI_REGISTERS=165"
	.align	128
        .global         _ZN5flash24flash_fwd_splitkv_kernelI23Flash_fwd_kernel_traitsILi96ELi64ELi64ELi4ELb0ELb0EN7cutlass6half_tE19Flash_kernel_traitsILi96ELi64ELi64ELi4ES3_EELb1ELb0ELb0ELb0ELb1ELb1ELb0ELb1EEEvNS_16Flash_fwd_paramsE
        .type           _ZN5flash24flash_fwd_splitkv_kernelI23Flash_fwd_kernel_traitsILi96ELi64ELi64ELi4ELb0ELb0EN7cutlass6half_tE19Flash_kernel_traitsILi96ELi64ELi64ELi4ES3_EELb1ELb0ELb0ELb0ELb1ELb1ELb0ELb1EEEvNS_16Flash_fwd_paramsE,@function
        .size           _ZN5flash24flash_fwd_splitkv_kernelI23Flash_fwd_kernel_traitsILi96ELi64ELi64ELi4ELb0ELb0EN7cutlass6half_tE19Flash_kernel_traitsILi96ELi64ELi64ELi4ES3_EELb1ELb0ELb0ELb0ELb1ELb1ELb0ELb1EEEvNS_16Flash_fwd_paramsE,(.L_x_6165 - _ZN5flash24flash_fwd_splitkv_kernelI23Flash_fwd_kernel_traitsILi96ELi64ELi64ELi4ELb0ELb0EN7cutlass6half_tE19Flash_kernel_traitsILi96ELi64ELi64ELi4ES3_EELb1ELb0ELb0ELb0ELb1ELb1ELb0ELb1EEEvNS_16Flash_fwd_paramsE)
        .other          _ZN5flash24flash_fwd_splitkv_kernelI23Flash_fwd_kernel_traitsILi96ELi64ELi64ELi4ELb0ELb0EN7cutlass6half_tE19Flash_kernel_traitsILi96ELi64ELi64ELi4ES3_EELb1ELb0ELb0ELb0ELb1ELb1ELb0ELb1EEEvNS_16Flash_fwd_paramsE,@"STO_CUDA_ENTRY STV_DEFAULT"
_ZN5flash24flash_fwd_splitkv_kernelI23Flash_fwd_kernel_traitsILi96ELi64ELi64ELi4ELb0ELb0EN7cutlass6half_tE19Flash_kernel_traitsILi96ELi64ELi64ELi4ES3_EELb1ELb0ELb0ELb0ELb1ELb1ELb0ELb1EEEvNS_16Flash_fwd_paramsE:
.text._ZN5flash24flash_fwd_splitkv_kernelI23Flash_fwd_kernel_traitsILi96ELi64ELi64ELi4ELb0ELb0EN7cutlass6half_tE19Flash_kernel_traitsILi96ELi64ELi64ELi4ES3_EELb1ELb0ELb0ELb0ELb1ELb1ELb0ELb1EEEvNS_16Flash_fwd_paramsE:
        /* <DEDUP_REMOVED lines=37> */
.L_x_5076:
[----:B---34-:R-:W-:Y:S02]  /*0250*/  MOV R5, c[0x0][0x218] ;  /* 0x0000860000057a02 */ /* 0x018fe40000000f00 */
.L_x_5077:
        /* <DEDUP_REMOVED lines=74> */
.L_x_5080:
[----:B------:R-:W-:Y:S05]  /*0700*/  BSYNC B0 ;  /* 0x0000000000007941 */ /* 0x000fea0003800000 */
.L_x_5079:
        /* <DEDUP_REMOVED lines=16> */
.L_x_5082:
[----:B------:R-:W-:Y:S05]  /*0810*/  BSYNC B0 ;  /* 0x0000000000007941 */ /* 0x000fea0003800000 */
.L_x_5081:
        /* <DEDUP_REMOVED lines=13> */
.L_x_5078:
        /* <DEDUP_REMOVED lines=92> */
.L_x_5083:
        /* <DEDUP_REMOVED lines=17> */
.L_x_5085:
        /* <DEDUP_REMOVED lines=53> */
.L_x_5084:
        /* <DEDUP_REMOVED lines=179> */
.L_x_5112:
        /* <DEDUP_REMOVED lines=186> */
.L_x_5090:
[----:B------:R-:W-:Y:S05]  /*29e0*/  BSYNC B0 ;  /* 0x0000000000007941 */ /* 0x000fea0003800000 */
.L_x_5089:
        /* <DEDUP_REMOVED lines=155> */
.L_x_5092:
[----:B------:R-:W-:Y:S05]  /*33a0*/  BSYNC B0 ;  /* 0x0000000000007941 */ /* 0x000fea0003800000 */
.L_x_5091:
        /* <DEDUP_REMOVED lines=8> */
.L_x_5088:
        /* <DEDUP_REMOVED lines=91> */
.L_x_5097:
[----:B------:R-:W-:Y:S05]  /*39e0*/  BSYNC B0 ;  /* 0x0000000000007941 */ /* 0x000fea0003800000 */
.L_x_5096:
        /* <DEDUP_REMOVED lines=89> */
.L_x_5099:
[----:B------:R-:W-:Y:S05]  /*3f80*/  BSYNC B0 ;  /* 0x0000000000007941 */ /* 0x000fea0003800000 */
.L_x_5098:
        /* <DEDUP_REMOVED lines=89> */
.L_x_5101:
[----:B------:R-:W-:Y:S05]  /*4520*/  BSYNC B0 ;  /* 0x0000000000007941 */ /* 0x000fea0003800000 */
.L_x_5100:
[----:B-----5:R1:W-:Y:S02]  /*4530*/  STG.E.128 [R112.64+0x80], R52 ;  /* 0x0000803470007986 */ /* 0x0203e4000c101d06 */
.L_x_5095:
[----:B------:R-:W-:Y:S05]  /*4540*/  BSYNC B1 ;  /* 0x0000000000017941 */ /* 0x000fea0003800000 */
.L_x_5094:
        /* <DEDUP_REMOVED lines=95> */
.L_x_5105:
[----:B------:R-:W-:Y:S05]  /*4b40*/  BSYNC B0 ;  /* 0x0000000000007941 */ /* 0x000fea0003800000 */
.L_x_5104:
        /* <DEDUP_REMOVED lines=93> */
.L_x_5107:
[----:B------:R-:W-:Y:S05]  /*5120*/  BSYNC B0 ;  /* 0x0000000000007941 */ /* 0x000fea0003800000 */
.L_x_5106:
        /* <DEDUP_REMOVED lines=93> */
.L_x_5109:
[----:B------:R-:W-:Y:S05]  /*5700*/  BSYNC B0 ;  /* 0x0000000000007941 */ /* 0x000fea0003800000 */
.L_x_5108:
[----:B-----5:R1:W-:Y:S02]  /*5710*/  STG.E.128 [R114.64+0x80], R52 ;  /* 0x0000803472007986 */ /* 0x0203e4000c101d06 */
.L_x_5103:
[----:B------:R-:W-:Y:S05]  /*5720*/  BSYNC B1 ;  /* 0x0000000000017941 */ /* 0x000fea0003800000 */
.L_x_5102:
        /* <DEDUP_REMOVED lines=8> */
.L_x_5087:
        /* <DEDUP_REMOVED lines=13> */
.L_x_5093:
        /* <DEDUP_REMOVED lines=80> */
.L_x_5110:
        /* <DEDUP_REMOVED lines=8> */
.L_x_5111:
[----:B------:R-:W-:Y:S04]  /*5e00*/  IADD3 R13, R13, -0x1, RZ ;  /* 0xffffffff0d0d7810 */ /* 0x000fe80007ffe0ff */
[----:B------:R-:W-:Y:S11]  /*5e10*/  ISETP.GT.AND P0, PT, R13, R80, PT ;  /* 0x000000500d00720c */ /* 0x000ff60003f04270 */
[----:B------:R-:W-:Y:S02]  /*5e20*/  @!UPT UIADD3 URZ, URZ, URZ, URZ ;  /* 0x0000003f3f3ff290 */ /* 0x000fe4000fffe03f */
[----:B------:R-:W-:-:S05]  /*5e30*/  @P0 BRA `(.L_x_5112) ;  /* 0xffffc00000000947 */ /* 0x000fca000383ffff */
.L_x_5086:
        /* <DEDUP_REMOVED lines=85> */
.L_x_5119:
[----:B------:R-:W-:Y:S05]  /*6390*/  BSYNC B0 ;  /* 0x0000000000007941 */ /* 0x000fea0003800000 */
.L_x_5118:
        /* <DEDUP_REMOVED lines=45> */
.L_x_5121:
[----:B------:R-:W-:Y:S05]  /*6670*/  BSYNC B0 ;  /* 0x0000000000007941 */ /* 0x000fea0003800000 */
.L_x_5120:
        /* <DEDUP_REMOVED lines=44> */
.L_x_5123:
[----:B------:R-:W-:Y:S05]  /*6940*/  BSYNC B0 ;  /* 0x0000000000007941 */ /* 0x000fea0003800000 */
.L_x_5122:
[----:B-----5:R2:W-:Y:S02]  /*6950*/  STS.128 [R122+0x2000], R24 ;  /* 0x002000187a007388 */ /* 0x0205e40000000c00 */
.L_x_5117:
[----:B------:R-:W-:Y:S05]  /*6960*/  BSYNC B1 ;  /* 0x0000000000017941 */ /* 0x000fea0003800000 */
.L_x_5116:
        /* <DEDUP_REMOVED lines=57> */
.L_x_5126:
[----:B------:R-:W-:Y:S05]  /*6d00*/  BSYNC B0 ;  /* 0x0000000000007941 */ /* 0x000fea0003800000 */
.L_x_5125:
        /* <DEDUP_REMOVED lines=46> */
.L_x_5128:
[----:B------:R-:W-:Y:S05]  /*6ff0*/  BSYNC B0 ;  /* 0x0000000000007941 */ /* 0x000fea0003800000 */
.L_x_5127:
        /* <DEDUP_REMOVED lines=45> */
.L_x_5130:
[----:B------:R-:W-:Y:S05]  /*72d0*/  BSYNC B0 ;  /* 0x0000000000007941 */ /* 0x000fea0003800000 */
.L_x_5129:
[----:B-----5:R3:W-:Y:S01]  /*72e0*/  STS.128 [R122+0x2800], R8 ;  /* 0x002800087a007388 */ /* 0x0207e20000000c00 */
[----:B------:R-:W-:Y:S05]  /*72f0*/  BRA `(.L_x_5124) ;  /* 0x0000231000007947 */ /* 0x000fea0003800000 */
.L_x_5115:
        /* <DEDUP_REMOVED lines=88> */
.L_x_5134:
[----:B------:R-:W-:Y:S05]  /*7880*/  BSYNC B0 ;  /* 0x0000000000007941 */ /* 0x000fea0003800000 */
.L_x_5133:
        /* <DEDUP_REMOVED lines=88> */
.L_x_5136:
[----:B------:R-:W-:Y:S05]  /*7e10*/  BSYNC B0 ;  /* 0x0000000000007941 */ /* 0x000fea0003800000 */
.L_x_5135:
        /* <DEDUP_REMOVED lines=88> */
.L_x_5138:
[----:B------:R-:W-:Y:S05]  /*83a0*/  BSYNC B0 ;  /* 0x0000000000007941 */ /* 0x000fea0003800000 */
.L_x_5137:
[----:B-----5:R3:W-:Y:S02]  /*83b0*/  STS.128 [R122+0x2000], R20 ;  /* 0x002000147a007388 */ /* 0x0207e40000000c00 */
.L_x_5132:
[----:B------:R-:W-:Y:S05]  /*83c0*/  BSYNC B1 ;  /* 0x0000000000017941 */ /* 0x000fea0003800000 */
.L_x_5131:
        /* <DEDUP_REMOVED lines=90> */
.L_x_5140:
[----:B------:R-:W-:Y:S05]  /*8970*/  BSYNC B0 ;  /* 0x0000000000007941 */ /* 0x000fea0003800000 */
.L_x_5139:
        /* <DEDUP_REMOVED lines=89> */
.L_x_5142:
[----:B------:R-:W-:Y:S05]  /*8f10*/  BSYNC B0 ;  /* 0x0000000000007941 */ /* 0x000fea0003800000 */
.L_x_5141:
        /* <DEDUP_REMOVED lines=89> */
.L_x_5144:
[----:B------:R-:W-:Y:S05]  /*94b0*/  BSYNC B0 ;  /* 0x0000000000007941 */ /* 0x000fea0003800000 */
.L_x_5143:
[----:B-----5:R3:W-:Y:S01]  /*94c0*/  STS.128 [R122+0x2800], R12 ;  /* 0x0028000c7a007388 */ /* 0x0207e20000000c00 */
[----:B------:R-:W-:Y:S05]  /*94d0*/  BRA `(.L_x_5124) ;  /* 0x0000013000007947 */ /* 0x000fea0003800000 */
.L_x_5114:
        /* <DEDUP_REMOVED lines=19> */
.L_x_5124:
[----:B------:R-:W-:Y:S05]  /*9610*/  BSYNC B2 ;  /* 0x0000000000027941 */ /* 0x000fea0003800000 */
.L_x_5113:
[----:B------:R-:W-:Y:S01]  /*9620*/  IADD3 R123, R86, -0x1, RZ ;  /* 0xffffffff567b7810 */ /* 0x000fe20007ffe0ff */
[----:B-1----:R-:W-:Y:S01]  /*9630*/  IMAD.SHL.U32 R4, R77, 0x8, RZ ;  /* 0x000000084d047824 */ /* 0x002fe200078e00ff */
[----:B------:R-:W-:-:S02]  /*9640*/  LOP3.LUT R116, R78, 0xfffffff8, RZ, 0xc0, !PT ;  /* 0xfffffff84e747812 */ /* 0x000fc400078ec0ff */
[C---:B------:R-:W-:Y:S01]  /*9650*/  LEA R124, P0, R98.reuse, c[0x0][0x168], 0x1 ;  /* 0x00005a00627c7a11 */ /* 0x040fe200078008ff */
[----:B------:R-:W-:Y:S01]  /*9660*/  IMAD.SHL.U32 R40, R123, 0x40, RZ ;  /* 0x000000407b287824 */ /* 0x000fe200078e00ff */
[----:B------:R-:W-:Y:S01]  /*9670*/  SHF.R.S32.HI R7, RZ, 0x4, R76 ;  /* 0x00000004ff077819 */ /* 0x000fe2000001144c */
[----:B------:R-:W-:Y:S01]  /*9680*/  IMAD.IADD R116, R59, 0x1, -R116 ;  /* 0x000000013b747824 */ /* 0x000fe200078e0a74 */
[----:B------:R-:W-:Y:S01]  /*9690*/  LEA.HI.X R125, R98, c[0x0][0x16c], R56, 0x1, P0 ;  /* 0x00005b00627d7a11 */ /* 0x000fe200000f0c38 */
[----:B------:R-:W-:Y:S01]  /*96a0*/  IMAD.IADD R5, R63, 0x1, -R40 ;  /* 0x000000013f057824 */ /* 0x000fe200078e0a28 */
[----:B------:R-:W-:Y:S02]  /*96b0*/  LEA.HI R76, R76, R7, RZ, 0x1 ;  /* 0x000000074c4c7211 */ /* 0x000fe400078f08ff */
[----:B------:R-:W-:Y:S02]  /*96c0*/  LEA.HI R3, R116, R116, RZ, 0x1 ;  /* 0x0000007474037211 */ /* 0x000fe400078f08ff */
[----:B------:R-:W-:-:S02]  /*96d0*/  ISETP.GE.AND P4, PT, R24, R5, PT ;  /* 0x000000051800720c */ /* 0x000fc40003f86270 */
        /* <DEDUP_REMOVED lines=23> */
[----:B------:R-:W-:Y:S01]  /*9850*/  LEA R126, P0, R88, c[0x0][0x170], 0x1 ;  /* 0x00005c00587e7a11 */ /* 0x000fe200078008ff */
[----:B------:R3:W-:Y:S01]  /*9860*/  @!P4 LDGSTS.E.BYPASS.LTC128B.128 [R122+0x3800], [R8.64] ;  /* 0x03800000087acfae */ /* 0x0007e2000b901d46 */
[----:B------:R-:W-:Y:S01]  /*9870*/  IMAD.SHL.U32 R7, R73, 0x40, RZ ;  /* 0x0000004049077824 */ /* 0x000fe200078e00ff */
[----:B------:R-:W-:Y:S01]  /*9880*/  LEA.HI R2, R2, R59, RZ, 0x5 ;  /* 0x0000003b02027211 */ /* 0x000fe200078f28ff */
[----:B------:R-:W-:Y:S01]  /*9890*/  IMAD.SHL.U32 R5, R3, 0x40, RZ ;  /* 0x0000004003057824 */ /* 0x000fe200078e00ff */
[----:B------:R3:W-:Y:S01]  /*98a0*/  @!P4 LDGSTS.E.BYPASS.LTC128B.128 [R122+0x4800], [R8.64+0x40] ;  /* 0x04800040087acfae */ /* 0x0007e2000b901d46 */
[----:B------:R-:W-:Y:S01]  /*98b0*/  IMAD.SHL.U32 R60, R75, 0x20, RZ ;  /* 0x000000204b3c7824 */ /* 0x000fe200078e00ff */
[----:B------:R-:W-:-:S02]  /*98c0*/  LOP3.LUT R7, R7, 0xc0, RZ, 0xc0, !PT ;  /* 0x000000c007077812 */ /* 0x000fc400078ec0ff */
[----:B------:R3:W-:Y:S01]  /*98d0*/  @!P4 LDGSTS.E.BYPASS.LTC128B.128 [R122+0x5800], [R8.64+0x80] ;  /* 0x05800080087acfae */ /* 0x0007e2000b901d46 */
[----:B------:R-:W-:Y:S02]  /*98e0*/  LOP3.LUT R5, R5, 0xc0, RZ, 0xc0, !PT ;  /* 0x000000c005057812 */ /* 0x000fe400078ec0ff */
[----:B------:R-:W-:Y:S01]  /*98f0*/  SHF.R.S32.HI R0, RZ, 0x5, R2 ;  /* 0x00000005ff007819 */ /* 0x000fe20000011402 */
[----:B------:R-:W0:Y:S01]  /*9900*/  LDGDEPBAR ;  /* 0x00000000000079af */ /* 0x000e220000000000 */
[----:B------:R-:W-:Y:S02]  /*9910*/  LOP3.LUT R60, R60, 0xffffff00, RZ, 0xc0, !PT ;  /* 0xffffff003c3c7812 */ /* 0x000fe400078ec0ff */
[----:B------:R-:W-:Y:S01]  /*9920*/  LOP3.LUT R42, R7, 0x8, R42, 0xf8, !PT ;  /* 0x00000008072a7812 */ /* 0x000fe200078ef82a */
[C---:B------:R-:W-:Y:S01]  /*9930*/  IMAD R61, R0.reuse, 0x10, R61 ;  /* 0x00000010003d7824 */ /* 0x040fe200078e023d */
[----:B------:R-:W-:Y:S01]  /*9940*/  LOP3.LUT R4, R5, 0x8, R4, 0xf8, !PT ;  /* 0x0000000805047812 */ /* 0x000fe200078ef804 */
[----:B------:R-:W-:Y:S01]  /*9950*/  IMAD R6, R0, 0x200, R60 ;  /* 0x0000020000067824 */ /* 0x000fe200078e023c */
[----:B------:R-:W-:-:S02]  /*9960*/  SHF.R.U32.HI R7, RZ, 0x3, R7 ;  /* 0x00000003ff077819 */ /* 0x000fc40000011607 */
[----:B------:R-:W-:Y:S01]  /*9970*/  SHF.R.U32.HI R5, RZ, 0x3, R5 ;  /* 0x00000003ff057819 */ /* 0x000fe20000011605 */
[C---:B------:R-:W-:Y:S01]  /*9980*/  IMAD R117, R41.reuse, 0x20, R6 ;  /* 0x0000002029757824 */ /* 0x040fe200078e0206 */
[----:B------:R-:W-:Y:S01]  /*9990*/  LOP3.LUT R42, R42, R7, RZ, 0x3c, !PT ;  /* 0x000000072a2a7212 */ /* 0x000fe200078e3cff */
[----:B------:R-:W-:Y:S01]  /*99a0*/  IMAD R41, R41, 0x20, R60 ;  /* 0x0000002029297824 */ /* 0x000fe200078e023c */
[----:B------:R-:W-:Y:S02]  /*99b0*/  LOP3.LUT R5, R4, R5, RZ, 0x3c, !PT ;  /* 0x0000000504057212 */ /* 0x000fe400078e3cff */
[----:B------:R-:W-:Y:S01]  /*99c0*/  LEA.HI.X R127, R88, c[0x0][0x174], R85, 0x1, P0 ;  /* 0x00005d00587f7a11 */ /* 0x000fe200000f0c55 */
[----:B------:R-:W-:Y:S01]  /*99d0*/  IMAD.IADD R117, R42, 0x1, R117 ;  /* 0x000000012a757824 */ /* 0x000fe200078e0275 */
[----:B------:R-:W-:Y:S01]  /*99e0*/  LOP3.LUT R2, R2, 0xffffffe0, RZ, 0xc0, !PT ;  /* 0xffffffe002027812 */ /* 0x000fe200078ec0ff */
[----:B------:R-:W-:Y:S02]  /*99f0*/  IMAD.U32 R116, R116, 0x20, R5 ;  /* 0x0000002074747824 */ /* 0x000fe400078e0005 */
[----:B------:R-:W-:-:S02]  /*9a00*/  IMAD.SHL.U32 R117, R117, 0x2, RZ ;  /* 0x0000000275757824 */ /* 0x000fc400078e00ff */
[----:B------:R-:W-:Y:S01]  /*9a10*/  IMAD.SHL.U32 R116, R116, 0x2, RZ ;  /* 0x0000000274747824 */ /* 0x000fe200078e00ff */
[----:B---3--:R-:W-:Y:S01]  /*9a20*/  @!P1 LEA R8, P0, R65, R126, 0x1 ;  /* 0x0000007e41089211 */ /* 0x008fe200078008ff */
[----:B------:R-:W-:-:S04]  /*9a30*/  DEPBAR.LE SB0, 0x0 ;  /* 0x000080000000791a */ /* 0x000fc80000000000 */
[----:B------:R-:W-:Y:S01]  /*9a40*/  BAR.SYNC.DEFER_BLOCKING 0x0 ;  /* 0x0000000000007b1d */ /* 0x000fe20000010000 */
[----:B------:R-:W-:Y:S01]  /*9a50*/  @!P1 LEA.HI.X R9, R65, R127, R64, 0x1, P0 ;  /* 0x0000007f41099211 */ /* 0x000fe200000f0c40 */
[----:B------:R-:W-:Y:S01]  /*9a60*/  IMAD R115, R43, 0x2, R117 ;  /* 0x000000022b737824 */ /* 0x000fe200078e0275 */
[----:B------:R-:W-:Y:S01]  /*9a70*/  LOP3.LUT P0, RZ, R3, 0x2, RZ, 0xc0, !PT ;  /* 0x0000000203ff7812 */ /* 0x000fe2000780c0ff */
[----:B------:R-:W-:Y:S02]  /*9a80*/  IMAD.MOV.U32 R3, RZ, RZ, 0x20 ;  /* 0x00000020ff037424 */ /* 0x000fe400078e00ff */
[----:B------:R-:W-:Y:S02]  /*9a90*/  IMAD.IADD R2, R59, 0x1, -R2 ;  /* 0x000000013b027824 */ /* 0x000fe400078e0a02 */
[----:B------:R-:W-:Y:S01]  /*9aa0*/  IMAD.IADD R114, R42, 0x1, R41 ;  /* 0x000000012a727824 */ /* 0x000fe200078e0229 */
[----:B------:R-:W-:-:S05]  /*9ab0*/  SEL R3, R3, 0xffffffe0, !P0 ;  /* 0xffffffe003037807 */ /* 0x000fca0004000000 */
        /* <DEDUP_REMOVED lines=24> */
[----:B------:R-:W-:Y:S04]  /*9c40*/  LDSM.16.M88.4 R32, [R113+0x3000] ;  /* 0x003000007120783b */ /* 0x000fe80000000200 */
[----:B------:R-:W4:Y:S04]  /*9c50*/  LDSM.16.M88.4 R52, [R116+0x3400] ;  /* 0x003400007434783b */ /* 0x000f280000000200 */
[----:B------:R-:W-:Y:S04]  /*9c60*/  LDSM.16.M88.4 R68, [R117+0x1000] ;  /* 0x001000007544783b */ /* 0x000fe80000000200 */
[----:B------:R-:W5:Y:S04]  /*9c70*/  LDSM.16.M88.4 R12, [R116+0x4000] ;  /* 0x00400000740c783b */ /* 0x000f680000000200 */
[----:B------:R-:W1:Y:S04]  /*9c80*/  LDSM.16.M88.4 R44, [R116+0x3800] ;  /* 0x00380000742c783b */ /* 0x000e680000000200 */
[----:B------:R-:W1:Y:S04]  /*9c90*/  LDSM.16.M88.4 R24, [R116+0x3c00] ;  /* 0x003c00007418783b */ /* 0x000e680000000200 */
[----:B---3--:R-:W3:Y:S04]  /*9ca0*/  LDSM.16.M88.4 R8, [R113+0x3400] ;  /* 0x003400007108783b */ /* 0x008ee80000000200 */
[----:B------:R-:W-:Y:S01]  /*9cb0*/  LDSM.16.M88.4 R36, [R115+0x1000] ;  /* 0x001000007324783b */ /* 0x000fe20000000200 */
[C---:B--2---:R-:W-:Y:S03]  /*9cc0*/  HMMA.16816.F32 R20, R72.reuse, R16, RZ ;  /* 0x000000104814723c */ /* 0x044fe600000018ff */
[----:B------:R-:W2:Y:S04]  /*9cd0*/  LDSM.16.M88.4 R104, [R113+0x4000] ;  /* 0x004000007168783b */ /* 0x000ea80000000200 */
[----:B------:R-:W1:Y:S01]  /*9ce0*/  LDSM.16.M88.4 R4, [R113+0x3800] ;  /* 0x003800007104783b */ /* 0x000e620000000200 */
[C---:B------:R-:W-:Y:S03]  /*9cf0*/  HMMA.16816.F32 R16, R72.reuse, R18, RZ ;  /* 0x000000124810723c */ /* 0x040fe600000018ff */
[----:B------:R-:W1:Y:S04]  /*9d00*/  LDSM.16.M88.4 R100, [R116+0x4400] ;  /* 0x004400007464783b */ /* 0x000e680000000200 */
[----:B------:R-:W-:Y:S01]  /*9d10*/  LDSM.16.M88.4 R80, [R113+0x3c00] ;  /* 0x003c00007150783b */ /* 0x000fe20000000200 */
[----:B----4-:R-:W-:Y:S03]  /*9d20*/  HMMA.16816.F32 R28, R72, R52, RZ ;  /* 0x00000034481c723c */ /* 0x010fe600000018ff */
[----:B------:R-:W-:Y:S04]  /*9d30*/  LDSM.16.M88.4 R64, [R116+0x4800] ;  /* 0x004800007440783b */ /* 0x000fe80000000200 */
[----:B------:R-:W0:Y:S01]  /*9d40*/  LDGDEPBAR ;  /* 0x00000000000079af */ /* 0x000e220000000000 */
[C---:B------:R-:W-:Y:S08]  /*9d50*/  HMMA.16816.F32 R20, R92.reuse, R32, R20 ;  /* 0x000000205c14723c */ /* 0x040ff00000001814 */
[----:B------:R-:W-:Y:S01]  /*9d60*/  HMMA.16816.F32 R16, R92, R34, R16 ;  /* 0x000000225c10723c */ /* 0x000fe20000001810 */
[----:B------:R-:W-:Y:S07]  /*9d70*/  LDSM.16.M88.4 R32, [R113+0x4400] ;  /* 0x004400007120783b */ /* 0x000fee0000000200 */
[----:B------:R-:W-:Y:S08]  /*9d80*/  HMMA.16816.F32 R52, R72, R54, RZ ;  /* 0x000000364834723c */ /* 0x000ff000000018ff */
[C---:B-----5:R-:W-:Y:S08]  /*9d90*/  HMMA.16816.F32 R20, R68.reuse, R12, R20 ;  /* 0x0000000c4414723c */ /* 0x060ff00000001814 */
[----:B------:R-:W-:Y:S01]  /*9da0*/  HMMA.16816.F32 R16, R68, R14, R16 ;  /* 0x0000000e4410723c */ /* 0x000fe20000001810 */
[----:B------:R-:W-:Y:S07]  /*9db0*/  LDSM.16.M88.4 R12, [R113+0x5000] ;  /* 0x00500000710c783b */ /* 0x000fee0000000200 */
[C---:B-1----:R-:W-:Y:S08]  /*9dc0*/  HMMA.16816.F32 R48, R72.reuse, R44, RZ ;  /* 0x0000002c4830723c */ /* 0x042ff000000018ff */
[C---:B------:R-:W-:Y:S08]  /*9dd0*/  HMMA.16816.F32 R44, R72.reuse, R46, RZ ;  /* 0x0000002e482c723c */ /* 0x040ff000000018ff */
[C---:B------:R-:W-:Y:S08]  /*9de0*/  HMMA.16816.F32 R76, R72.reuse, R24, RZ ;  /* 0x00000018484c723c */ /* 0x040ff000000018ff */
[----:B------:R-:W-:Y:S01]  /*9df0*/  HMMA.16816.F32 R72, R72, R26, RZ ;  /* 0x0000001a4848723c */ /* 0x000fe200000018ff */
[----:B------:R-:W-:Y:S07]  /*9e00*/  LDSM.16.M88.4 R24, [R116+0x5000] ;  /* 0x005000007418783b */ /* 0x000fee0000000200 */
[C---:B---3--:R-:W-:Y:S08]  /*9e10*/  HMMA.16816.F32 R28, R92.reuse, R8, R28 ;  /* 0x000000085c1c723c */ /* 0x048ff0000000181c */
[----:B------:R-:W-:Y:S01]  /*9e20*/  HMMA.16816.F32 R52, R92, R10, R52 ;  /* 0x0000000a5c34723c */ /* 0x000fe20000001834 */
[----:B------:R-:W1:Y:S07]  /*9e30*/  LDSM.16.M88.4 R8, [R117+0x2000] ;  /* 0x002000007508783b */ /* 0x000e6e0000000200 */
[C---:B--2---:R-:W-:Y:S08]  /*9e40*/  HMMA.16816.F32 R20, R36.reuse, R104, R20 ;  /* 0x000000682414723c */ /* 0x044ff00000001814 */
[----:B------:R-:W-:Y:S08]  /*9e50*/  HMMA.16816.F32 R16, R36, R106, R16 ;  /* 0x0000006a2410723c */ /* 0x000ff00000001810 */
[C---:B------:R-:W-:Y:S08]  /*9e60*/  HMMA.16816.F32 R48, R92.reuse, R4, R48 ;  /* 0x000000045c30723c */ /* 0x040ff00000001830 */
[----:B------:R-:W-:Y:S01]  /*9e70*/  HMMA.16816.F32 R44, R92, R6, R44 ;  /* 0x000000065c2c723c */ /* 0x000fe2000000182c */
[----:B------:R-:W2:Y:S07]  /*9e80*/  LDSM.16.M88.4 R4, [R115+0x2000] ;  /* 0x002000007304783b */ /* 0x000eae0000000200 */
[C---:B------:R-:W-:Y:S08]  /*9e90*/  HMMA.16816.F32 R28, R68.reuse, R100, R28 ;  /* 0x00000064441c723c */ /* 0x040ff0000000181c */
[----:B------:R-:W-:Y:S08]  /*9ea0*/  HMMA.16816.F32 R52, R68, R102, R52 ;  /* 0x000000664434723c */ /* 0x000ff00000001834 */
[C---:B-1----:R-:W-:Y:S08]  /*9eb0*/  HMMA.16816.F32 R20, R8.reuse, R24, R20 ;  /* 0x000000180814723c */ /* 0x042ff00000001814 */
[----:B------:R-:W-:Y:S01]  /*9ec0*/  HMMA.16816.F32 R16, R8, R26, R16 ;  /* 0x0000001a0810723c */ /* 0x000fe20000001810 */
[----:B------:R-:W1:Y:S07]  /*9ed0*/  LDSM.16.M88.4 R24, [R113+0x4800] ;  /* 0x004800007118783b */ /* 0x000e6e0000000200 */
[----:B------:R-:W-:Y:S01]  /*9ee0*/  HMMA.16816.F32 R104, R92, R80, R76 ;  /* 0x000000505c68723c */ /* 0x000fe2000000184c */
[----:B------:R-:W3:Y:S07]  /*9ef0*/  LDSM.16.M88.4 R76, [R116+0x5400] ;  /* 0x00540000744c783b */ /* 0x000eee0000000200 */
[----:B------:R-:W-:Y:S08]  /*9f00*/  HMMA.16816.F32 R28, R36, R32, R28 ;  /* 0x00000020241c723c */ /* 0x000ff0000000181c */
[----:B------:R-:W-:Y:S01]  /*9f10*/  HMMA.16816.F32 R100, R68, R64, R48 ;  /* 0x000000404464723c */ /* 0x000fe20000001830 */
[----:B------:R-:W-:Y:S07]  /*9f20*/  LDSM.16.M88.4 R48, [R113+0x5400] ;  /* 0x005400007130783b */ /* 0x000fee0000000200 */
[----:B------:R-:W-:Y:S01]  /*9f30*/  HMMA.16816.F32 R52, R36, R34, R52 ;  /* 0x000000222434723c */ /* 0x000fe20000001834 */
[----:B------:R-:W4:Y:S07]  /*9f40*/  LDSM.16.M88.4 R32, [R116+0x4c00] ;  /* 0x004c00007420783b */ /* 0x000f2e0000000200 */
[----:B------:R-:W-:Y:S08]  /*9f50*/  HMMA.16816.F32 R44, R68, R66, R44 ;  /* 0x00000042442c723c */ /* 0x000ff0000000182c */
[C---:B--2---:R-:W-:Y:S08]  /*9f60*/  HMMA.16816.F32 R20, R4.reuse, R12, R20 ;  /* 0x0000000c0414723c */ /* 0x044ff00000001814 */
[----:B------:R-:W-:Y:S01]  /*9f70*/  HMMA.16816.F32 R16, R4, R14, R16 ;  /* 0x0000000e0410723c */ /* 0x000fe20000001810 */
[----:B------:R-:W2:Y:S07]  /*9f80*/  LDSM.16.M88.4 R12, [R116+0x5800] ;  /* 0x00580000740c783b */ /* 0x000eae0000000200 */
[----:B------:R-:W-:Y:S08]  /*9f90*/  HMMA.16816.F32 R72, R92, R82, R72 ;  /* 0x000000525c48723c */ /* 0x000ff00000001848 */
[----:B-1----:R-:W-:Y:S01]  /*9fa0*/  HMMA.16816.F32 R100, R36, R24, R100 ;  /* 0x000000182464723c */ /* 0x002fe20000001864 */
[----:B------:R-:W-:-:S02]  /*9fb0*/  FMUL.FTZ R21, R21, c[0x0][0x2ec] ;  /* 0x0000bb0015157a20 */ /* 0x000fc40000410000 */
[----:B------:R-:W-:Y:S02]  /*9fc0*/  FMUL.FTZ R3, R20, c[0x0][0x2ec] ;  /* 0x0000bb0014037a20 */ /* 0x000fe40000410000 */
[----:B------:R1:W5:Y:S01]  /*9fd0*/  MUFU.TANH R62, R21 ;  /* 0x00000015003e7308 */ /* 0x0003620000002400 */
[----:B------:R-:W-:Y:S02]  /*9fe0*/  FMUL.FTZ R64, R22, c[0x0][0x2ec] ;  /* 0x0000bb0016407a20 */ /* 0x000fe40000410000 */
[----:B------:R-:W-:Y:S01]  /*9ff0*/  HMMA.16816.F32 R44, R36, R26, R44 ;  /* 0x0000001a242c723c */ /* 0x000fe2000000182c */
[----:B------:R-:W1:Y:S01]  /*a000*/  LDSM.16.M88.4 R24, [R113+0x4c00] ;  /* 0x004c00007118783b */ /* 0x000e620000000200 */
[----:B------:R-:W-:Y:S02]  /*a010*/  FMUL.FTZ R16, R16, c[0x0][0x2ec] ;  /* 0x0000bb0010107a20 */ /* 0x000fe40000410000 */
[----:B------:R-:W-:Y:S01]  /*a020*/  FMUL.FTZ R18, R18, c[0x0][0x2ec] ;  /* 0x0000bb0012127a20 */ /* 0x000fe20000410000 */
[----:B------:R-:W1:Y:S01]  /*a030*/  MUFU.TANH R3, R3 ;  /* 0x0000000300037308 */ /* 0x000e620000002400 */
[----:B------:R-:W-:-:S02]  /*a040*/  FMUL.FTZ R17, R17, c[0x0][0x2ec] ;  /* 0x0000bb0011117a20 */ /* 0x000fc40000410000 */
[----:B---3--:R-:W-:Y:S01]  /*a050*/  HMMA.16816.F32 R28, R8, R76, R28 ;  /* 0x0000004c081c723c */ /* 0x008fe2000000181c */
[----:B------:R-:W-:-:S04]  /*a060*/  FMUL.FTZ R19, R19, c[0x0][0x2ec] ;  /* 0x0000bb0013137a20 */ /* 0x000fc80000410000 */
[----:B------:R-:W3:Y:S03]  /*a070*/  MUFU.TANH R65, R16 ;  /* 0x0000001000417308 */ /* 0x000ee60000002400 */
[----:B----4-:R-:W-:Y:S05]  /*a080*/  HMMA.16816.F32 R72, R68, R34, R72 ;  /* 0x000000224448723c */ /* 0x010fea0000001848 */
[----:B------:R-:W4:Y:S03]  /*a090*/  MUFU.TANH R64, R64 ;  /* 0x0000004000407308 */ /* 0x000f260000002400 */
[C---:B------:R-:W-:Y:S08]  /*a0a0*/  HMMA.16816.F32 R52, R8.reuse, R78, R52 ;  /* 0x0000004e0834723c */ /* 0x040ff00000001834 */
[C---:B--2---:R-:W-:Y:S08]  /*a0b0*/  HMMA.16816.F32 R100, R8.reuse, R12, R100 ;  /* 0x0000000c0864723c */ /* 0x044ff00000001864 */
[----:B------:R-:W-:Y:S01]  /*a0c0*/  HMMA.16816.F32 R44, R8, R14, R44 ;  /* 0x0000000e082c723c */ /* 0x000fe2000000182c */
[----:B------:R-:W2:Y:S07]  /*a0d0*/  LDSM.16.M88.4 R12, [R116+0x5c00] ;  /* 0x005c0000740c783b */ /* 0x000eae0000000200 */
[----:B------:R-:W-:Y:S08]  /*a0e0*/  HMMA.16816.F32 R104, R68, R32, R104 ;  /* 0x000000204468723c */ /* 0x000ff00000001868 */
[----:B------:R-:W-:Y:S01]  /*a0f0*/  HMMA.16816.F32 R28, R4, R48, R28 ;  /* 0x00000030041c723c */ /* 0x000fe2000000181c */
[----:B------:R-:W-:Y:S06]  /*a100*/  MUFU.TANH R49, R18 ;  /* 0x0000001200317308 */ /* 0x000fec0000002400 */
[----:B------:R-:W-:Y:S01]  /*a110*/  FMUL.FTZ R48, R23, c[0x0][0x2ec] ;  /* 0x0000bb0017307a20 */ /* 0x000fe20000410000 */
[----:B-1----:R-:W-:Y:S01]  /*a120*/  HMMA.16816.F32 R72, R36, R26, R72 ;  /* 0x0000001a2448723c */ /* 0x002fe20000001848 */
[----:B------:R-:W1:Y:S04]  /*a130*/  LDSM.16.M88.4 R20, [R113+0x5800] ;  /* 0x005800007114783b */ /* 0x000e680000000200 */
[----:B------:R-:W1:Y:S03]  /*a140*/  MUFU.TANH R48, R48 ;  /* 0x0000003000307308 */ /* 0x000e660000002400 */
[----:B------:R-:W-:Y:S05]  /*a150*/  HMMA.16816.F32 R52, R4, R50, R52 ;  /* 0x000000320434723c */ /* 0x000fea0000001834 */
[----:B------:R-:W1:Y:S03]  /*a160*/  MUFU.TANH R50, R17 ;  /* 0x0000001100327308 */ /* 0x000e660000002400 */
[----:B------:R-:W-:Y:S01]  /*a170*/  HMMA.16816.F32 R104, R36, R24, R104 ;  /* 0x000000182468723c */ /* 0x000fe20000001868 */
[----:B------:R-:W-:-:S02]  /*a180*/  FMUL.FTZ R28, R28, c[0x0][0x2ec] ;  /* 0x0000bb001c1c7a20 */ /* 0x000fc40000410000 */
[----:B------:R-:W-:Y:S02]  /*a190*/  FMUL.FTZ R29, R29, c[0x0][0x2ec] ;  /* 0x0000bb001d1d7a20 */ /* 0x000fe40000410000 */
[----:B------:R3:W1:Y:S02]  /*a1a0*/  MUFU.TANH R51, R19 ;  /* 0x0000001300337308 */ /* 0x0006640000002400 */
[----:B------:R-:W-:Y:S01]  /*a1b0*/  SHF.R.S32.HI R25, RZ, 0x1f, R2 ;  /* 0x0000001fff197819 */ /* 0x000fe20000011402 */
[----:B--2---:R-:W-:Y:S03]  /*a1c0*/  HMMA.16816.F32 R72, R8, R14, R72 ;  /* 0x0000000e0848723c */ /* 0x004fe60000001848 */
[----:B------:R-:W-:Y:S02]  /*a1d0*/  LEA.HI R128, R25, R2, RZ, 0x2 ;  /* 0x0000000219807211 */ /* 0x000fe400078f10ff */
[----:B------:R-:W2:Y:S02]  /*a1e0*/  MUFU.TANH R28, R28 ;  /* 0x0000001c001c7308 */ /* 0x000ea40000002400 */
[----:B------:R-:W-:Y:S01]  /*a1f0*/  SHF.R.S32.HI R128, RZ, 0x2, R128 ;  /* 0x00000002ff807819 */ /* 0x000fe20000011480 */
[----:B------:R-:W-:-:S02]  /*a200*/  FMUL.FTZ R32, R52, c[0x0][0x2ec] ;  /* 0x0000bb0034207a20 */ /* 0x000fc40000410000 */
[----:B------:R-:W-:Y:S01]  /*a210*/  FMUL.FTZ R33, R53, c[0x0][0x2ec] ;  /* 0x0000bb0035217a20 */ /* 0x000fe20000410000 */
[----:B------:R-:W-:Y:S01]  /*a220*/  IADD3 R0, R61, 0x1, R128 ;  /* 0x000000013d007810 */ /* 0x000fe20007ffe080 */
[----:B---3--:R-:W3:Y:S01]  /*a230*/  LDSM.16.M88.4 R16, [R113+0x5c00] ;  /* 0x005c00007110783b */ /* 0x008ee20000000200 */
[----:B------:R-:W2:Y:S02]  /*a240*/  MUFU.TANH R29, R29 ;  /* 0x0000001d001d7308 */ /* 0x000ea40000002400 */
[----:B------:R-:W-:Y:S01]  /*a250*/  IADD3 R0, R63, R0, -R118 ;  /* 0x000000003f007210 */ /* 0x000fe20007ffe876 */
[----:B------:R-:W-:Y:S01]  /*a260*/  HMMA.16816.F32 R104, R8, R12, R104 ;  /* 0x0000000c0868723c */ /* 0x000fe20000001868 */
[----:B------:R-:W-:-:S04]  /*a270*/  DEPBAR.LE SB0, 0x0 ;  /* 0x000080000000791a */ /* 0x000fc80000000000 */
[----:B------:R-:W-:Y:S01]  /*a280*/  IADD3 R0, R0, c[0x0][0x2e8], RZ ;  /* 0x0000ba0000007a10 */ /* 0x000fe20007ffe0ff */
[----:B------:R-:W2:Y:S01]  /*a290*/  MUFU.TANH R32, R32 ;  /* 0x0000002000207308 */ /* 0x000ea20000002400 */
[----:B------:R-:W-:Y:S01]  /*a2a0*/  IMAD.SHL.U32 R13, R59, 0x2, RZ ;  /* 0x000000023b0d7824 */ /* 0x000fe200078e00ff */
[C---:B-1----:R-:W-:Y:S01]  /*a2b0*/  HMMA.16816.F32 R100, R4.reuse, R20, R100 ;  /* 0x000000140464723c */ /* 0x042fe20000001864 */
[C---:B------:R-:W-:Y:S02]  /*a2c0*/  IADD3 R2, R0.reuse, 0x8, RZ ;  /* 0x0000000800027810 */ /* 0x040fe40007ffe0ff */
[-C--:B------:R-:W-:Y:S02]  /*a2d0*/  IMNMX R0, R0, R63.reuse, PT ;  /* 0x0000003f00007217 */ /* 0x080fe40003800200 */
[----:B------:R-:W-:Y:S01]  /*a2e0*/  LOP3.LUT R13, R13, 0x6, RZ, 0xc0, !PT ;  /* 0x000000060d0d7812 */ /* 0x000fe200078ec0ff */
[----:B------:R-:W-:Y:S01]  /*a2f0*/  MUFU.TANH R33, R33 ;  /* 0x0000002100217308 */ /* 0x000fe20000002400 */
[----:B------:R-:W-:Y:S01]  /*a300*/  FMUL.FTZ R20, R30, c[0x0][0x2ec] ;  /* 0x0000bb001e147a20 */ /* 0x000fe20000410000 */
[----:B------:R-:W-:Y:S01]  /*a310*/  HMMA.16816.F32 R44, R4, R22, R44 ;  /* 0x00000016042c723c */ /* 0x000fe2000000182c */
[----:B------:R-:W-:Y:S01]  /*a320*/  FMUL.FTZ R21, R31, c[0x0][0x2ec] ;  /* 0x0000bb001f157a20 */ /* 0x000fe20000410000 */
[----:B------:R-:W-:Y:S01]  /*a330*/  IMNMX R2, R2, R63, PT ;  /* 0x0000003f02027217 */ /* 0x000fe20003800200 */
[----:B------:R-:W-:-:S03]  /*a340*/  IMAD.IADD R9, R40, 0x1, R13 ;  /* 0x0000000128097824 */ /* 0x000fc600078e020d */
[----:B------:R-:W1:Y:S01]  /*a350*/  MUFU.TANH R20, R20 ;  /* 0x0000001400147308 */ /* 0x000e620000002400 */
[----:B------:R-:W-:Y:S01]  /*a360*/  FMUL.FTZ R23, R55, c[0x0][0x2ec] ;  /* 0x0000bb0037177a20 */ /* 0x000fe20000410000 */
[C---:B------:R-:W-:Y:S01]  /*a370*/  IADD3 R13, R9.reuse, 0x1, RZ ;  /* 0x00000001090d7810 */ /* 0x040fe20007ffe0ff */
[----:B------:R-:W-:Y:S01]  /*a380*/  FMUL.FTZ R22, R54, c[0x0][0x2ec] ;  /* 0x0000bb0036167a20 */ /* 0x000fe20000410000 */
[----:B------:R-:W-:Y:S02]  /*a390*/  IADD3 R15, R9, 0x8, RZ ;  /* 0x00000008090f7810 */ /* 0x000fe40007ffe0ff */
[C---:B------:R-:W-:Y:S02]  /*a3a0*/  ISETP.GE.AND P3, PT, R13.reuse, R0, PT ;  /* 0x000000000d00720c */ /* 0x040fe40003f66270 */
[----:B------:R-:W1:Y:S01]  /*a3b0*/  MUFU.TANH R21, R21 ;  /* 0x0000001500157308 */ /* 0x000e620000002400 */
[----:B------:R-:W-:Y:S01]  /*a3c0*/  ISETP.GE.AND P0, PT, R13, R2, PT ;  /* 0x000000020d00720c */ /* 0x000fe20003f06270 */
[----:B------:R-:W-:Y:S01]  /*a3d0*/  FMUL.FTZ R100, R100, c[0x0][0x2ec] ;  /* 0x0000bb0064647a20 */ /* 0x000fe20000410000 */
[-C--:B------:R-:W-:Y:S01]  /*a3e0*/  ISETP.GE.AND P6, PT, R9, R0.reuse, PT ;  /* 0x000000000900720c */ /* 0x080fe20003fc6270 */
[----:B------:R-:W-:Y:S01]  /*a3f0*/  FMUL.FTZ R101, R101, c[0x0][0x2ec] ;  /* 0x0000bb0065657a20 */ /* 0x000fe20000410000 */
[----:B------:R-:W-:Y:S01]  /*a400*/  IADD3 R13, R9, 0x9, RZ ;  /* 0x00000009090d7810 */ /* 0x000fe20007ffe0ff */
[----:B------:R-:W-:Y:S01]  /*a410*/  FMUL.FTZ R102, R102, c[0x0][0x2ec] ;  /* 0x0000bb0066667a20 */ /* 0x000fe20000410000 */
[C---:B---3--:R-:W-:Y:S01]  /*a420*/  HMMA.16816.F32 R72, R4.reuse, R18, R72 ;  /* 0x000000120448723c */ /* 0x048fe20000001848 */
[----:B-----5:R-:W-:Y:S01]  /*a430*/  FSEL R62, R62, -INF , !P3 ;  /* 0xff8000003e3e7808 */ /* 0x020fe20005800000 */
[----:B------:R-:W3:Y:S01]  /*a440*/  MUFU.TANH R111, R100 ;  /* 0x00000064006f7308 */ /* 0x000ee20000002400 */
[----:B------:R-:W-:Y:S01]  /*a450*/  FMUL.FTZ R11, R45, c[0x0][0x2ec] ;  /* 0x0000bb002d0b7a20 */ /* 0x000fe20000410000 */
[C---:B------:R-:W-:Y:S01]  /*a460*/  ISETP.GE.AND P1, PT, R15.reuse, R0, PT ;  /* 0x000000000f00720c */ /* 0x040fe20003f26270 */
[----:B------:R-:W-:Y:S01]  /*a470*/  FMUL.FTZ R46, R46, c[0x0][0x2ec] ;  /* 0x0000bb002e2e7a20 */ /* 0x000fe20000410000 */
[-C--:B------:R-:W-:Y:S01]  /*a480*/  ISETP.GE.AND P4, PT, R15, R2.reuse, PT ;  /* 0x000000020f00720c */ /* 0x080fe20003f86270 */
[----:B------:R-:W-:Y:S01]  /*a490*/  FMUL.FTZ R12, R44, c[0x0][0x2ec] ;  /* 0x0000bb002c0c7a20 */ /* 0x000fe20000410000 */
[----:B------:R-:W-:Y:S01]  /*a4a0*/  HMMA.16816.F32 R104, R4, R16, R104 ;  /* 0x000000100468723c */ /* 0x000fe20000001868 */
[----:B------:R-:W-:Y:S01]  /*a4b0*/  ISETP.GE.AND P3, PT, R9, R2, PT ;  /* 0x000000020900720c */ /* 0x000fe20003f66270 */
[----:B------:R-:W5:Y:S01]  /*a4c0*/  MUFU.TANH R23, R23 ;  /* 0x0000001700177308 */ /* 0x000f620000002400 */
[----:B------:R-:W-:Y:S01]  /*a4d0*/  FSEL R3, R3, -INF , !P6 ;  /* 0xff80000003037808 */ /* 0x000fe20007000000 */
[----:B------:R-:W-:Y:S01]  /*a4e0*/  FMUL.FTZ R103, R103, c[0x0][0x2ec] ;  /* 0x0000bb0067677a20 */ /* 0x000fe20000410000 */
[----:B------:R-:W-:Y:S01]  /*a4f0*/  ISETP.GE.AND P5, PT, R13, R0, PT ;  /* 0x000000000d00720c */ /* 0x000fe20003fa6270 */
[----:B------:R-:W-:Y:S01]  /*a500*/  FMUL.FTZ R47, R47, c[0x0][0x2ec] ;  /* 0x0000bb002f2f7a20 */ /* 0x000fe20000410000 */
[----:B------:R-:W-:-:S02]  /*a510*/  IADD3 R7, R9, 0x10, RZ ;  /* 0x0000001009077810 */ /* 0x000fc40007ffe0ff */
[----:B------:R-:W-:Y:S01]  /*a520*/  IADD3 R5, R9, 0x11, RZ ;  /* 0x0000001109057810 */ /* 0x000fe20007ffe0ff */
[----:B------:R-:W1:Y:S01]  /*a530*/  MUFU.TANH R11, R11 ;  /* 0x0000000b000b7308 */ /* 0x000e620000002400 */
[----:B------:R-:W-:Y:S02]  /*a540*/  ISETP.GE.AND P6, PT, R13, R2, PT ;  /* 0x000000020d00720c */ /* 0x000fe40003fc6270 */
[----:B------:R-:W-:Y:S02]  /*a550*/  IADD3 R13, R9, 0x18, RZ ;  /* 0x00000018090d7810 */ /* 0x000fe40007ffe0ff */
[----:B------:R-:W-:Y:S01]  /*a560*/  FSEL R65, R65, -INF , !P1 ;  /* 0xff80000041417808 */ /* 0x000fe20004800000 */
[----:B------:R-:W-:Y:S01]  /*a570*/  FMUL.FTZ R72, R72, c[0x0][0x2ec] ;  /* 0x0000bb0048487a20 */ /* 0x000fe20000410000 */
[----:B----4-:R-:W-:Y:S01]  /*a580*/  FSEL R64, R64, -INF , !P3 ;  /* 0xff80000040407808 */ /* 0x010fe20005800000 */
[----:B------:R-:W4:Y:S01]  /*a590*/  MUFU.TANH R110, R46 ;  /* 0x0000002e006e7308 */ /* 0x000f220000002400 */
[----:B------:R-:W-:Y:S01]  /*a5a0*/  FSEL R48, R48, -INF , !P0 ;  /* 0xff80000030307808 */ /* 0x000fe20004000000 */
[----:B------:R-:W-:Y:S01]  /*a5b0*/  FMUL.FTZ R73, R73, c[0x0][0x2ec] ;  /* 0x0000bb0049497a20 */ /* 0x000fe20000410000 */
[----:B------:R-:W-:Y:S01]  /*a5c0*/  FSEL R10, R49, -INF , !P4 ;  /* 0xff800000310a7808 */ /* 0x000fe20006000000 */
[----:B------:R-:W-:Y:S01]  /*a5d0*/  FMUL.FTZ R74, R74, c[0x0][0x2ec] ;  /* 0x0000bb004a4a7a20 */ /* 0x000fe20000410000 */
[C---:B------:R-:W-:Y:S01]  /*a5e0*/  ISETP.GE.AND P1, PT, R7.reuse, R0, PT ;  /* 0x000000000700720c */ /* 0x040fe20003f26270 */
[----:B------:R-:W-:Y:S01]  /*a5f0*/  FMUL.FTZ R96, R106, c[0x0][0x2ec] ;  /* 0x0000bb006a607a20 */ /* 0x000fe20000410000 */
[----:B------:R-:W-:Y:S01]  /*a600*/  ISETP.GE.AND P3, PT, R7, R2, PT ;  /* 0x000000020700720c */ /* 0x000fe20003f66270 */
[----:B------:R-:W-:Y:S01]  /*a610*/  MUFU.TANH R100, R72 ;  /* 0x0000004800647308 */ /* 0x000fe20000002400 */
[----:B------:R-:W-:Y:S01]  /*a620*/  ISETP.GE.AND P0, PT, R5, R0, PT ;  /* 0x000000000500720c */ /* 0x000fe20003f06270 */
[----:B------:R-:W-:Y:S01]  /*a630*/  FMUL.FTZ R95, R107, c[0x0][0x2ec] ;  /* 0x0000bb006b5f7a20 */ /* 0x000fe20000410000 */
[----:B------:R-:W-:Y:S01]  /*a640*/  ISETP.GE.AND P4, PT, R5, R2, PT ;  /* 0x000000020500720c */ /* 0x000fe20003f86270 */
[----:B------:R-:W-:Y:S01]  /*a650*/  FMUL.FTZ R75, R75, c[0x0][0x2ec] ;  /* 0x0000bb004b4b7a20 */ /* 0x000fe20000410000 */
[----:B------:R-:W-:-:S02]  /*a660*/  IADD3 R7, R9, 0x19, RZ ;  /* 0x0000001909077810 */ /* 0x000fc40007ffe0ff */
[----:B------:R-:W-:Y:S01]  /*a670*/  FSEL R5, R50, -INF , !P5 ;  /* 0xff80000032057808 */ /* 0x000fe20006800000 */
[----:B------:R-:W1:Y:S01]  /*a680*/  MUFU.TANH R22, R22 ;  /* 0x0000001600167308 */ /* 0x000e620000002400 */
[----:B------:R-:W-:Y:S02]  /*a690*/  ISETP.GE.AND P5, PT, R13, R0, PT ;  /* 0x000000000d00720c */ /* 0x000fe40003fa6270 */
[----:B------:R-:W-:Y:S02]  /*a6a0*/  FSEL R8, R51, -INF , !P6 ;  /* 0xff80000033087808 */ /* 0x000fe40007000000 */
[----:B------:R-:W-:Y:S02]  /*a6b0*/  ISETP.GE.AND P6, PT, R13, R2, PT ;  /* 0x000000020d00720c */ /* 0x000fe40003fc6270 */
[C---:B------:R-:W-:Y:S01]  /*a6c0*/  IADD3 R17, R9.reuse, 0x20, RZ ;  /* 0x0000002009117810 */ /* 0x040fe20007ffe0ff */
[----:B------:R3:W3:Y:S01]  /*a6d0*/  MUFU.TANH R109, R101 ;  /* 0x00000065006d7308 */ /* 0x0006e20000002400 */
[----:B------:R-:W-:-:S02]  /*a6e0*/  IADD3 R15, R9, 0x21, RZ ;  /* 0x00000021090f7810 */ /* 0x000fc40007ffe0ff */
[----:B--2---:R-:W-:Y:S02]  /*a6f0*/  FSEL R13, R28, -INF , !P1 ;  /* 0xff8000001c0d7808 */ /* 0x004fe40004800000 */
[----:B------:R-:W-:Y:S02]  /*a700*/  FSEL R29, R29, -INF , !P0 ;  /* 0xff8000001d1d7808 */ /* 0x000fe40004000000 */
[C---:B------:R-:W-:Y:S01]  /*a710*/  ISETP.GE.AND P1, PT, R7.reuse, R0, PT ;  /* 0x000000000700720c */ /* 0x040fe20003f26270 */
[----:B------:R2:W-:Y:S01]  /*a720*/  MUFU.TANH R132, R102 ;  /* 0x0000006600847308 */ /* 0x0005e20000002400 */
[----:B------:R-:W-:Y:S02]  /*a730*/  ISETP.GE.AND P0, PT, R7, R2, PT ;  /* 0x000000020700720c */ /* 0x000fe40003f06270 */
[----:B------:R-:W-:Y:S02]  /*a740*/  FSEL R7, R32, -INF , !P5 ;  /* 0xff80000020077808 */ /* 0x000fe40006800000 */
[----:B-1----:R-:W-:-:S02]  /*a750*/  FSEL R20, R20, -INF , !P3 ;  /* 0xff80000014147808 */ /* 0x002fc40005800000 */
[----:B------:R-:W-:Y:S01]  /*a760*/  FSEL R6, R21, -INF , !P4 ;  /* 0xff80000015067808 */ /* 0x000fe20006000000 */
[----:B---3--:R-:W-:Y:S01]  /*a770*/  FMUL.FTZ R101, R105, c[0x0][0x2ec] ;  /* 0x0000bb0069657a20 */ /* 0x008fe20000410000 */
[-C--:B------:R-:W-:Y:S01]  /*a780*/  ISETP.GE.AND P5, PT, R17, R0.reuse, PT ;  /* 0x000000001100720c */ /* 0x080fe20003fa6270 */
[----:B------:R-:W1:Y:S01]  /*a790*/  MUFU.TANH R12, R12 ;  /* 0x0000000c000c7308 */ /* 0x000e620000002400 */
[C---:B------:R-:W-:Y:S02]  /*a7a0*/  ISETP.GE.AND P3, PT, R15.reuse, R0, PT ;  /* 0x000000000f00720c */ /* 0x040fe40003f66270 */
[-C--:B------:R-:W-:Y:S02]  /*a7b0*/  ISETP.GE.AND P4, PT, R15, R2.reuse, PT ;  /* 0x000000020f00720c */ /* 0x080fe40003f86270 */
[----:B------:R-:W-:Y:S01]  /*a7c0*/  IADD3 R15, R9, 0x29, RZ ;  /* 0x00000029090f7810 */ /* 0x000fe20007ffe0ff */
[----:B--2---:R-:W-:Y:S01]  /*a7d0*/  FMUL.FTZ R102, R104, c[0x0][0x2ec] ;  /* 0x0000bb0068667a20 */ /* 0x004fe20000410000 */
[----:B------:R-:W-:Y:S01]  /*a7e0*/  FSEL R33, R33, -INF , !P1 ;  /* 0xff80000021217808 */ /* 0x000fe20004800000 */
[----:B------:R-:W2:Y:S01]  /*a7f0*/  MUFU.TANH R130, R103 ;  /* 0x0000006700827308 */ /* 0x000ea20000002400 */
[----:B------:R-:W-:-:S02]  /*a800*/  ISETP.GE.AND P1, PT, R17, R2, PT ;  /* 0x000000021100720c */ /* 0x000fc40003f26270 */
[----:B------:R-:W-:Y:S02]  /*a810*/  FSEL R111, R111, -INF , !P5 ;  /* 0xff8000006f6f7808 */ /* 0x000fe40006800000 */
[----:B------:R-:W-:Y:S02]  /*a820*/  IADD3 R17, R9, 0x28, RZ ;  /* 0x0000002809117810 */ /* 0x000fe40007ffe0ff */
[----:B------:R-:W-:Y:S01]  /*a830*/  ISETP.GE.AND P5, PT, R15, R0, PT ;  /* 0x000000000f00720c */ /* 0x000fe20003fa6270 */
[----:B------:R-:W3:Y:S01]  /*a840*/  MUFU.TANH R108, R47 ;  /* 0x0000002f006c7308 */ /* 0x000ee20000002400 */
[----:B-----5:R-:W-:Y:S02]  /*a850*/  FSEL R4, R23, -INF , !P0 ;  /* 0xff80000017047808 */ /* 0x020fe40004000000 */
[----:B------:R-:W-:Y:S02]  /*a860*/  ISETP.GE.AND P0, PT, R17, R2, PT ;  /* 0x000000021100720c */ /* 0x000fe40003f06270 */
[----:B------:R-:W-:-:S02]  /*a870*/  FSEL R105, R11, -INF , !P5 ;  /* 0xff8000000b697808 */ /* 0x000fc40006800000 */
[----:B------:R-:W-:Y:S01]  /*a880*/  IADD3 R11, R9, 0x38, RZ ;  /* 0x00000038090b7810 */ /* 0x000fe20007ffe0ff */
[----:B------:R-:W5:Y:S01]  /*a890*/  MUFU.TANH R102, R102 ;  /* 0x0000006600667308 */ /* 0x000f620000002400 */
[----:B----4-:R-:W-:Y:S02]  /*a8a0*/  FSEL R110, R110, -INF , !P0 ;  /* 0xff8000006e6e7808 */ /* 0x010fe40004000000 */
[----:B------:R-:W-:Y:S02]  /*a8b0*/  ISETP.GE.AND P0, PT, R11, R0, PT ;  /* 0x000000000b00720c */ /* 0x000fe40003f06270 */
[----:B------:R-:W-:Y:S02]  /*a8c0*/  FSEL R22, R22, -INF , !P6 ;  /* 0xff80000016167808 */ /* 0x000fe40007000000 */
[----:B------:R-:W-:Y:S01]  /*a8d0*/  FSEL R100, R100, -INF , !P0 ;  /* 0xff80000064647808 */ /* 0x000fe20004000000 */
[----:B------:R-:W4:Y:S01]  /*a8e0*/  MUFU.TANH R101, R101 ;  /* 0x0000006500657308 */ /* 0x000f220000002400 */
[----:B------:R-:W-:-:S02]  /*a8f0*/  FSEL R109, R109, -INF , !P3 ;  /* 0xff8000006d6d7808 */ /* 0x000fc40005800000 */
[----:B------:R-:W-:Y:S02]  /*a900*/  ISETP.GE.AND P0, PT, R86, 0x2, PT ;  /* 0x000000025600780c */ /* 0x000fe40003f06270 */
[----:B------:R-:W-:Y:S02]  /*a910*/  ISETP.GE.AND P6, PT, R17, R0, PT ;  /* 0x000000001100720c */ /* 0x000fe40003fc6270 */
[----:B------:R-:W-:Y:S01]  /*a920*/  ISETP.GE.AND P3, PT, R15, R2, PT ;  /* 0x000000020f00720c */ /* 0x000fe20003f66270 */
[----:B------:R-:W3:Y:S01]  /*a930*/  MUFU.TANH R103, R73 ;  /* 0x0000004900677308 */ /* 0x000ee20000002400 */
[C---:B------:R-:W-:Y:S02]  /*a940*/  IADD3 R17, R9.reuse, 0x30, RZ ;  /* 0x0000003009117810 */ /* 0x040fe40007ffe0ff */
[----:B------:R-:W-:Y:S02]  /*a950*/  IADD3 R15, R9, 0x31, RZ ;  /* 0x00000031090f7810 */ /* 0x000fe40007ffe0ff */
[----:B-1----:R-:W-:-:S02]  /*a960*/  FSEL R107, R12, -INF , !P6 ;  /* 0xff8000000c6b7808 */ /* 0x002fc40007000000 */
[----:B------:R-:W-:Y:S01]  /*a970*/  FSEL R132, R132, -INF , !P1 ;  /* 0xff80000084847808 */ /* 0x000fe20004800000 */
[----:B------:R-:W1:Y:S01]  /*a980*/  MUFU.TANH R96, R96 ;  /* 0x0000006000607308 */ /* 0x000e620000002400 */
[-C--:B------:R-:W-:Y:S02]  /*a990*/  ISETP.GE.AND P6, PT, R17, R0.reuse, PT ;  /* 0x000000001100720c */ /* 0x080fe40003fc6270 */
[----:B------:R-:W-:Y:S02]  /*a9a0*/  ISETP.GE.AND P1, PT, R15, R0, PT ;  /* 0x000000000f00720c */ /* 0x000fe40003f26270 */
[----:B------:R-:W-:Y:S02]  /*a9b0*/  IADD3 R9, R9, 0x39, RZ ;  /* 0x0000003909097810 */ /* 0x000fe40007ffe0ff */
[----:B--2---:R-:W-:Y:S01]  /*a9c0*/  FSEL R130, R130, -INF , !P4 ;  /* 0xff80000082827808 */ /* 0x004fe20006000000 */
[----:B------:R-:W2:Y:S01]  /*a9d0*/  MUFU.TANH R95, R95 ;  /* 0x0000005f005f7308 */ /* 0x000ea20000002400 */
[----:B---3--:R-:W-:-:S02]  /*a9e0*/  FSEL R108, R108, -INF , !P3 ;  /* 0xff8000006c6c7808 */ /* 0x008fc40005800000 */
[----:B-----5:R-:W-:Y:S02]  /*a9f0*/  FSEL R102, R102, -INF , !P6 ;  /* 0xff80000066667808 */ /* 0x020fe40007000000 */
[----:B----4-:R-:W-:Y:S01]  /*aa00*/  FSEL R101, R101, -INF , !P1 ;  /* 0xff80000065657808 */ /* 0x010fe20004800000 */
[----:B------:R-:W-:Y:S01]  /*aa10*/  BAR.SYNC.DEFER_BLOCKING 0x0 ;  /* 0x0000000000007b1d */ /* 0x000fe20000010000 */
[-C--:B------:R-:W-:Y:S02]  /*aa20*/  ISETP.GE.AND P5, PT, R17, R2.reuse, PT ;  /* 0x000000021100720c */ /* 0x080fe40003fa6270 */
[-C--:B------:R-:W-:Y:S02]  /*aa30*/  ISETP.GE.AND P4, PT, R15, R2.reuse, PT ;  /* 0x000000020f00720c */ /* 0x080fe40003f86270 */
[----:B------:R-:W-:Y:S01]  /*aa40*/  ISETP.GE.AND P3, PT, R11, R2, PT ;  /* 0x000000020b00720c */ /* 0x000fe20003f66270 */
[----:B------:R-:W3:Y:S01]  /*aa50*/  MUFU.TANH R94, R74 ;  /* 0x0000004a005e7308 */ /* 0x000ee20000002400 */
[----:B------:R-:W-:-:S02]  /*aa60*/  ISETP.GE.AND P6, PT, R9, R0, PT ;  /* 0x000000000900720c */ /* 0x000fc40003fc6270 */
[----:B------:R-:W-:Y:S02]  /*aa70*/  ISETP.GE.AND P1, PT, R9, R2, PT ;  /* 0x000000020900720c */ /* 0x000fe40003f26270 */
[----:B------:R-:W-:Y:S02]  /*aa80*/  FSEL R103, R103, -INF , !P6 ;  /* 0xff80000067677808 */ /* 0x000fe40007000000 */
[----:B-1----:R-:W-:Y:S01]  /*aa90*/  FSEL R96, R96, -INF , !P5 ;  /* 0xff80000060607808 */ /* 0x002fe20006800000 */
[----:B------:R-:W1:Y:S01]  /*aaa0*/  MUFU.TANH R93, R75 ;  /* 0x0000004b005d7308 */ /* 0x000e620000002400 */
[----:B--2---:R-:W-:Y:S02]  /*aab0*/  FSEL R95, R95, -INF , !P4 ;  /* 0xff8000005f5f7808 */ /* 0x004fe40006000000 */
[----:B---3--:R-:W-:Y:S02]  /*aac0*/  FSEL R94, R94, -INF , !P3 ;  /* 0xff8000005e5e7808 */ /* 0x008fe40005800000 */
[----:B-1----:R-:W-:Y:S01]  /*aad0*/  FSEL R93, R93, -INF , !P1 ;  /* 0xff8000005d5d7808 */ /* 0x002fe20004800000 */
        /* <DEDUP_REMOVED lines=60> */
.L_x_5146:
[----:B------:R-:W-:-:S05]  /*aea0*/  IMAD.MOV.U32 R9, RZ, RZ, c[0x0][0x198] ;  /* 0x00006600ff097624 */ /* 0x000fca00078e00ff */
[----:B------:R-:W-:-:S04]  /*aeb0*/  LEA R9, -R9, RZ, 0x6 ;  /* 0x000000ff09097211 */ /* 0x000fc800078e31ff */
[----:B------:R-:W-:Y:S02]  /*aec0*/  SHF.R.S32.HI R11, RZ, 0x1f, R9 ;  /* 0x0000001fff0b7819 */ /* 0x000fe40000011409 */
.L_x_5147:
[C---:B------:R-:W-:Y:S02]  /*aed0*/  LEA R124, P5, R9.reuse, R124, 0x1 ;  /* 0x0000007c097c7211 */ /* 0x040fe400078a08ff */
[C---:B------:R-:W-:Y:S02]  /*aee0*/  IADD3 R12, P4, R9.reuse, R98, RZ ;  /* 0x00000062090c7210 */ /* 0x040fe40007f9e0ff */
[----:B------:R-:W-:Y:S02]  /*aef0*/  IADD3 R98, P3, P1, R98, R9, R58 ;  /* 0x0000000962627210 */ /* 0x000fe4000797e03a */
[----:B------:R-:W-:Y:S01]  /*af00*/  LEA.HI.X R125, R9, R125, R11, 0x1, P5 ;  /* 0x0000007d097d7211 */ /* 0x000fe200028f0c0b */
[----:B------:R-:W-:Y:S01]  /*af10*/  IMAD.X R9, R11, 0x1, R56, P4 ;  /* 0x000000010b097824 */ /* 0x000fe200020e0638 */
        /* <DEDUP_REMOVED lines=17> */
.L_x_5145:
        /* <DEDUP_REMOVED lines=27> */
[----:B-1----:R-:W-:-:S02]  /*b1e0*/  FMNMX.FTZ R16, R100, R11, !PT ;  /* 0x0000000b64107209 */ /* 0x002fc40007810000 */
[----:B------:R-:W-:Y:S02]  /*b1f0*/  FMNMX.FTZ R9, R95, R12, !PT ;  /* 0x0000000c5f097209 */ /* 0x000fe40007810000 */
[----:B------:R-:W-:Y:S02]  /*b200*/  FMNMX.FTZ R16, R103, R16, !PT ;  /* 0x0000001067107209 */ /* 0x000fe40007810000 */
[----:B------:R-:W-:Y:S02]  /*b210*/  FMNMX.FTZ R14, R94, R9, !PT ;  /* 0x000000095e0e7209 */ /* 0x000fe40007810000 */
[----:B------:R-:W-:Y:S01]  /*b220*/  LEA R112, R43, R114, 0x1 ;  /* 0x000000722b707211 */ /* 0x000fe200078e08ff */
[----:B------:R-:W1:Y:S01]  /*b230*/  SHFL.BFLY PT, R11, R16, 0x2, 0x1f ;  /* 0x0c401f00100b7f89 */ /* 0x000e6200000e0000 */
[----:B------:R-:W-:-:S03]  /*b240*/  FMNMX.FTZ R14, R93, R14, !PT ;  /* 0x0000000e5d0e7209 */ /* 0x000fc60007810000 */
[----:B------:R-:W-:Y:S04]  /*b250*/  LDSM.16.MT88.4 R68, [R112+0x6000] ;  /* 0x006000007044783b */ /* 0x000fe80000004200 */
[----:B------:R-:W2:Y:S04]  /*b260*/  SHFL.BFLY PT, R9, R14, 0x2, 0x1f ;  /* 0x0c401f000e097f89 */ /* 0x000ea800000e0000 */
[----:B------:R-:W-:Y:S04]  /*b270*/  LDSM.16.MT88.4 R52, [R112+0x7000] ;  /* 0x007000007034783b */ /* 0x000fe80000004200 */
[----:B------:R-:W-:Y:S01]  /*b280*/  LDSM.16.MT88.4 R40, [R114+0x8000] ;  /* 0x008000007228783b */ /* 0x000fe20000004200 */
        /* <DEDUP_REMOVED lines=17> */
[----:B------:R-:W1:Y:S01]  /*b3a0*/  LDSM.16.MT88.4 R60, [R114+0x7000] ;  /* 0x00700000723c783b */ /* 0x000e620000004200 */
[--C-:B------:R-:W-:Y:S01]  /*b3b0*/  FFMA.FTZ R30, R13, c[0x0][0x23c], -R98.reuse ;  /* 0x00008f000d1e7a23 */ /* 0x100fe20000010862 */
[----:B------:R-:W-:Y:S01]  /*b3c0*/  FSEL R97, R97, RZ, P1 ;  /* 0x000000ff61617208 */ /* 0x000fe20000800000 */
[--C-:B------:R-:W-:Y:S01]  /*b3d0*/  FFMA.FTZ R27, R29, c[0x0][0x23c], -R98.reuse ;  /* 0x00008f001d1b7a23 */ /* 0x100fe20000010862 */
[----:B------:R-:W2:Y:S01]  /*b3e0*/  LDSM.16.MT88.4 R12, [R114+0x6400] ;  /* 0x00640000720c783b */ /* 0x000ea20000004200 */
[----:B------:R-:W-:Y:S01]  /*b3f0*/  FFMA.FTZ R25, R33, c[0x0][0x23c], -R98 ;  /* 0x00008f0021197a23 */ /* 0x000fe20000010862 */
[----:B------:R-:W3:Y:S01]  /*b400*/  MUFU.EX2 R87, R87 ;  /* 0x0000005700577308 */ /* 0x000ee20000000800 */
[----:B------:R-:W-:-:S02]  /*b410*/  FFMA.FTZ R92, R64, c[0x0][0x23c], -R97 ;  /* 0x00008f00405c7a23 */ /* 0x000fc40000010861 */
[--C-:B------:R-:W-:Y:S02]  /*b420*/  FFMA.FTZ R91, R48, c[0x0][0x23c], -R97.reuse ;  /* 0x00008f00305b7a23 */ /* 0x100fe40000010861 */
[--C-:B------:R-:W-:Y:S02]  /*b430*/  FFMA.FTZ R35, R10, c[0x0][0x23c], -R97.reuse ;  /* 0x00008f000a237a23 */ /* 0x100fe40000010861 */
[--C-:B------:R-:W-:Y:S01]  /*b440*/  FFMA.FTZ R32, R8, c[0x0][0x23c], -R97.reuse ;  /* 0x00008f0008207a23 */ /* 0x100fe20000010861 */
[----:B------:R-:W-:Y:S01]  /*b450*/  MUFU.EX2 R34, R34 ;  /* 0x0000002200227308 */ /* 0x000fe20000000800 */
[----:B------:R-:W4:Y:S01]  /*b460*/  LDSM.16.MT88.4 R8, [R112+0x6400] ;  /* 0x006400007008783b */ /* 0x000f220000004200 */
[----:B------:R-:W-:Y:S02]  /*b470*/  FFMA.FTZ R26, R7, c[0x0][0x23c], -R98 ;  /* 0x00008f00071a7a23 */ /* 0x000fe40000010862 */
[--C-:B------:R-:W-:Y:S02]  /*b480*/  FFMA.FTZ R33, R20, c[0x0][0x23c], -R97.reuse ;  /* 0x00008f0014217a23 */ /* 0x100fe40000010861 */
[----:B------:R-:W-:-:S02]  /*b490*/  FFMA.FTZ R28, R6, c[0x0][0x23c], -R97 ;  /* 0x00008f00061c7a23 */ /* 0x000fc40000010861 */
[----:B------:R-:W5:Y:S01]  /*b4a0*/  MUFU.EX2 R31, R31 ;  /* 0x0000001f001f7308 */ /* 0x000f620000000800 */
[----:B---3--:R-:W-:Y:S01]  /*b4b0*/  F2FP.PACK_AB R48, R87, R90 ;  /* 0x0000005a5730723e */ /* 0x008fe200000000ff */
[--C-:B------:R-:W-:Y:S02]  /*b4c0*/  FFMA.FTZ R29, R22, c[0x0][0x23c], -R97.reuse ;  /* 0x00008f00161d7a23 */ /* 0x100fe40000010861 */
[----:B------:R-:W-:Y:S01]  /*b4d0*/  FFMA.FTZ R24, R4, c[0x0][0x23c], -R97 ;  /* 0x00008f0004187a23 */ /* 0x000fe20000010861 */
[----:B------:R-:W-:Y:S01]  /*b4e0*/  LDSM.16.MT88.4 R20, [R114+0x7400] ;  /* 0x007400007214783b */ /* 0x000fe20000004200 */
[--C-:B------:R-:W-:Y:S02]  /*b4f0*/  FFMA.FTZ R106, R111, c[0x0][0x23c], -R98.reuse ;  /* 0x00008f006f6a7a23 */ /* 0x100fe40000010862 */
[----:B------:R-:W-:Y:S01]  /*b500*/  MUFU.EX2 R92, R92 ;  /* 0x0000005c005c7308 */ /* 0x000fe20000000800 */
[--C-:B------:R-:W-:Y:S02]  /*b510*/  FFMA.FTZ R99, R109, c[0x0][0x23c], -R98.reuse ;  /* 0x00008f006d637a23 */ /* 0x100fe40000010862 */
[----:B------:R-:W-:-:S02]  /*b520*/  FFMA.FTZ R104, R107, c[0x0][0x23c], -R98 ;  /* 0x00008f006b687a23 */ /* 0x000fc40000010862 */
[--C-:B------:R-:W-:Y:S02]  /*b530*/  FFMA.FTZ R102, R102, c[0x0][0x23c], -R98.reuse ;  /* 0x00008f0066667a23 */ /* 0x100fe40000010862 */
[--C-:B------:R-:W-:Y:S01]  /*b540*/  FFMA.FTZ R101, R101, c[0x0][0x23c], -R98.reuse ;  /* 0x00008f0065657a23 */ /* 0x100fe20000010862 */
[----:B------:R-:W3:Y:S01]  /*b550*/  MUFU.EX2 R91, R91 ;  /* 0x0000005b005b7308 */ /* 0x000ee20000000800 */
[----:B-----5:R-:W-:Y:S01]  /*b560*/  F2FP.PACK_AB R50, R31, R34 ;  /* 0x000000221f32723e */ /* 0x020fe200000000ff */
[----:B------:R-:W-:Y:S02]  /*b570*/  FFMA.FTZ R133, R103, c[0x0][0x23c], -R98 ;  /* 0x00008f0067857a23 */ /* 0x000fe40000010862 */
[--C-:B------:R-:W-:Y:S02]  /*b580*/  FFMA.FTZ R96, R96, c[0x0][0x23c], -R97.reuse ;  /* 0x00008f0060607a23 */ /* 0x100fe40000010861 */
[--C-:B------:R-:W-:Y:S02]  /*b590*/  FFMA.FTZ R95, R95, c[0x0][0x23c], -R97.reuse ;  /* 0x00008f005f5f7a23 */ /* 0x100fe40000010861 */
[----:B------:R-:W-:Y:S01]  /*b5a0*/  MUFU.EX2 R35, R35 ;  /* 0x0000002300237308 */ /* 0x000fe20000000800 */
[----:B------:R-:W-:-:S02]  /*b5b0*/  FFMA.FTZ R94, R94, c[0x0][0x23c], -R97 ;  /* 0x00008f005e5e7a23 */ /* 0x000fc40000010861 */
[----:B------:R-:W-:Y:S02]  /*b5c0*/  FFMA.FTZ R131, R93, c[0x0][0x23c], -R97 ;  /* 0x00008f005d837a23 */ /* 0x000fe40000010861 */
[----:B------:R-:W-:Y:S02]  /*b5d0*/  FFMA.FTZ R100, R100, c[0x0][0x23c], -R98 ;  /* 0x00008f0064647a23 */ /* 0x000fe40000010862 */
[----:B------:R-:W-:Y:S01]  /*b5e0*/  FADD.FTZ R87, R90, R87 ;  /* 0x000000575a577221 */ /* 0x000fe20000010000 */
[----:B------:R-:W5:Y:S01]  /*b5f0*/  MUFU.EX2 R32, R32 ;  /* 0x0000002000207308 */ /* 0x000f620000000800 */
[----:B---3--:R-:W-:Y:S01]  /*b600*/  F2FP.PACK_AB R49, R91, R92 ;  /* 0x0000005c5b31723e */ /* 0x008fe200000000ff */
[----:B------:R-:W-:Y:S02]  /*b610*/  FADD.FTZ R92, R92, R91 ;  /* 0x0000005b5c5c7221 */ /* 0x000fe40000010000 */
[----:B------:R-:W-:-:S04]  /*b620*/  FADD.FTZ R34, R34, R87 ;  /* 0x0000005722227221 */ /* 0x000fc80000010000 */
[----:B------:R-:W-:Y:S01]  /*b630*/  MUFU.EX2 R30, R30 ;  /* 0x0000001e001e7308 */ /* 0x000fe20000000800 */
[----:B------:R-:W-:Y:S01]  /*b640*/  FADD.FTZ R31, R31, R34 ;  /* 0x000000221f1f7221 */ /* 0x000fe20000010000 */
[----:B-----5:R-:W-:-:S06]  /*b650*/  F2FP.PACK_AB R51, R32, R35 ;  /* 0x000000232033723e */ /* 0x020fcc00000000ff */
[----:B------:R-:W3:Y:S01]  /*b660*/  MUFU.EX2 R27, R27 ;  /* 0x0000001b001b7308 */ /* 0x000ee20000000800 */
[----:B------:R-:W-:-:S04]  /*b670*/  FADD.FTZ R35, R35, R92 ;  /* 0x0000005c23237221 */ /* 0x000fc80000010000 */
[----:B------:R-:W-:Y:S01]  /*b680*/  FADD.FTZ R32, R32, R35 ;  /* 0x0000002320207221 */ /* 0x000fe20000010000 */
[C---:B------:R-:W-:Y:S02]  /*b690*/  HMMA.16816.F32 R80, R48.reuse, R76, RZ ;  /* 0x0000004c3050723c */ /* 0x040fe400000018ff */
[----:B------:R-:W-:Y:S06]  /*b6a0*/  MUFU.EX2 R26, R26 ;  /* 0x0000001a001a7308 */ /* 0x000fec0000000800 */
[----:B------:R-:W-:Y:S02]  /*b6b0*/  HMMA.16816.F32 R76, R48, R78, RZ ;  /* 0x0000004e304c723c */ /* 0x000fe400000018ff */
[----:B------:R-:W5:Y:S01]  /*b6c0*/  MUFU.EX2 R25, R25 ;  /* 0x0000001900197308 */ /* 0x000f620000000800 */
[----:B---3--:R-:W-:Y:S01]  /*b6d0*/  F2FP.PACK_AB R4, R27, R30 ;  /* 0x0000001e1b04723e */ /* 0x008fe200000000ff */
[----:B------:R-:W-:-:S04]  /*b6e0*/  FADD.FTZ R30, R30, R31 ;  /* 0x0000001f1e1e7221 */ /* 0x000fc80000010000 */
[C---:B------:R-:W-:Y:S01]  /*b6f0*/  HMMA.16816.F32 R72, R48.reuse, R68, RZ ;  /* 0x000000443048723c */ /* 0x040fe200000018ff */
[----:B------:R-:W-:Y:S01]  /*b700*/  FADD.FTZ R27, R27, R30 ;  /* 0x0000001e1b1b7221 */ /* 0x000fe20000010000 */
[----:B------:R-:W-:Y:S06]  /*b710*/  MUFU.EX2 R33, R33 ;  /* 0x0000002100217308 */ /* 0x000fec0000000800 */
[----:B------:R-:W-:Y:S02]  /*b720*/  HMMA.16816.F32 R68, R48, R70, RZ ;  /* 0x000000463044723c */ /* 0x000fe400000018ff */
[----:B------:R-:W3:Y:S01]  /*b730*/  MUFU.EX2 R28, R28 ;  /* 0x0000001c001c7308 */ /* 0x000ee20000000800 */
[----:B-----5:R-:W-:Y:S01]  /*b740*/  F2FP.PACK_AB R6, R25, R26 ;  /* 0x0000001a1906723e */ /* 0x020fe200000000ff */
[----:B------:R-:W-:-:S04]  /*b750*/  FADD.FTZ R26, R26, R27 ;  /* 0x0000001b1a1a7221 */ /* 0x000fc80000010000 */
[C---:B------:R-:W-:Y:S01]  /*b760*/  HMMA.16816.F32 R56, R48.reuse, R52, RZ ;  /* 0x000000343038723c */ /* 0x040fe200000018ff */
[----:B------:R-:W-:Y:S01]  /*b770*/  FADD.FTZ R25, R25, R26 ;  /* 0x0000001a19197221 */ /* 0x000fe20000010000 */
        /* <DEDUP_REMOVED lines=8> */
[----:B------:R-:W-:Y:S01]  /*b800*/  HMMA.16816.F32 R40, R48, R42, RZ ;  /* 0x0000002a3028723c */ /* 0x000fe200000018ff */
[----:B-----5:R-:W-:Y:S01]  /*b810*/  F2FP.PACK_AB R7, R24, R29 ;  /* 0x0000001d1807723e */ /* 0x020fe200000000ff */
[----:B------:R-:W3:Y:S01]  /*b820*/  MUFU.EX2 R99, R99 ;  /* 0x0000006300637308 */ /* 0x000ee20000000800 */
[----:B------:R-:W-:-:S05]  /*b830*/  FADD.FTZ R29, R29, R28 ;  /* 0x0000001c1d1d7221 */ /* 0x000fca0000010000 */
[----:B-1----:R-:W-:Y:S01]  /*b840*/  HMMA.16816.F32 R64, R48, R60, RZ ;  /* 0x0000003c3040723c */ /* 0x002fe200000018ff */
[----:B------:R-:W-:Y:S01]  /*b850*/  FADD.FTZ R24, R24, R29 ;  /* 0x0000001d18187221 */ /* 0x000fe20000010000 */
[----:B------:R-:W-:Y:S06]  /*b860*/  MUFU.EX2 R104, R104 ;  /* 0x0000006800687308 */ /* 0x000fec0000000800 */
[C---:B--2---:R-:W-:Y:S02]  /*b870*/  HMMA.16816.F32 R80, R4.reuse, R12, R80 ;  /* 0x0000000c0450723c */ /* 0x044fe40000001850 */
[----:B------:R-:W-:Y:S06]  /*b880*/  MUFU.EX2 R102, R102 ;  /* 0x0000006600667308 */ /* 0x000fec0000000800 */
[C---:B------:R-:W-:Y:S01]  /*b890*/  HMMA.16816.F32 R76, R4.reuse, R14, R76 ;  /* 0x0000000e044c723c */ /* 0x040fe2000000184c */
[----:B------:R-:W1:Y:S01]  /*b8a0*/  LDSM.16.MT88.4 R12, [R112+0x7400] ;  /* 0x00740000700c783b */ /* 0x000e620000004200 */
[----:B------:R-:W-:Y:S06]  /*b8b0*/  MUFU.EX2 R101, R101 ;  /* 0x0000006500657308 */ /* 0x000fec0000000800 */
[C---:B----4-:R-:W-:Y:S02]  /*b8c0*/  HMMA.16816.F32 R72, R4.reuse, R8, R72 ;  /* 0x000000080448723c */ /* 0x050fe40000001848 */
        /* <DEDUP_REMOVED lines=19> */
[----:B------:R-:W-:Y:S01]  /*ba00*/  HMMA.16816.F32 R60, R4, R22, R60 ;  /* 0x00000016043c723c */ /* 0x000fe2000000183c */
[--C-:B------:R-:W-:Y:S01]  /*ba10*/  FFMA.FTZ R105, R132, c[0x0][0x23c], -R97.reuse ;  /* 0x00008f0084697a23 */ /* 0x100fe20000010861 */
[----:B------:R-:W-:Y:S01]  /*ba20*/  MUFU.EX2 R98, R100 ;  /* 0x0000006400627308 */ /* 0x000fe20000000800 */
[----:B------:R-:W-:-:S04]  /*ba30*/  FFMA.FTZ R20, R108, c[0x0][0x23c], -R97 ;  /* 0x00008f006c147a23 */ /* 0x000fc80000010861 */
[--C-:B------:R-:W-:Y:S02]  /*ba40*/  FFMA.FTZ R22, R130, c[0x0][0x23c], -R97.reuse ;  /* 0x00008f0082167a23 */ /* 0x100fe40000010861 */
[----:B------:R-:W-:Y:S01]  /*ba50*/  FFMA.FTZ R23, R110, c[0x0][0x23c], -R97 ;  /* 0x00008f006e177a23 */ /* 0x000fe20000010861 */
[----:B------:R-:W4:Y:S01]  /*ba60*/  MUFU.EX2 R21, R21 ;  /* 0x0000001500157308 */ /* 0x000f220000000800 */
[C---:B-1----:R-:W-:Y:S07]  /*ba70*/  HMMA.16816.F32 R44, R4.reuse, R12, R44 ;  /* 0x0000000c042c723c */ /* 0x042fee000000182c */
[----:B------:R-:W-:Y:S01]  /*ba80*/  MUFU.EX2 R105, R105 ;  /* 0x0000006900697308 */ /* 0x000fe20000000800 */
[----:B------:R-:W-:Y:S01]  /*ba90*/  HMMA.16816.F32 R48, R4, R14, R48 ;  /* 0x0000000e0430723c */ /* 0x000fe20000001830 */
[----:B------:R-:W1:Y:S06]  /*baa0*/  LDSM.16.MT88.4 R12, [R112+0x6800] ;  /* 0x00680000700c783b */ /* 0x000e6c0000004200 */
[----:B------:R-:W5:Y:S01]  /*bab0*/  MUFU.EX2 R22, R22 ;  /* 0x0000001600167308 */ /* 0x000f620000000800 */
[----:B---3--:R-:W-:Y:S01]  /*bac0*/  F2FP.PACK_AB R4, R99, R106 ;  /* 0x0000006a6304723e */ /* 0x008fe200000000ff */
[----:B------:R-:W-:Y:S01]  /*bad0*/  FADD.FTZ R106, R106, R25 ;  /* 0x000000196a6a7221 */ /* 0x000fe20000010000 */
[----:B----4-:R-:W-:-:S03]  /*bae0*/  F2FP.PACK_AB R6, R21, R104 ;  /* 0x000000681506723e */ /* 0x010fc600000000ff */
[----:B------:R-:W-:Y:S02]  /*baf0*/  FADD.FTZ R99, R99, R106 ;  /* 0x0000006a63637221 */ /* 0x000fe40000010000 */
[----:B------:R-:W-:Y:S02]  /*bb00*/  MUFU.EX2 R23, R23 ;  /* 0x0000001700177308 */ /* 0x000fe40000000800 */
[----:B------:R-:W-:-:S04]  /*bb10*/  FADD.FTZ R104, R104, R99 ;  /* 0x0000006368687221 */ /* 0x000fc80000010000 */
[----:B------:R-:W-:Y:S02]  /*bb20*/  FADD.FTZ R21, R21, R104 ;  /* 0x0000006815157221 */ /* 0x000fe40000010000 */
[----:B------:R-:W3:Y:S01]  /*bb30*/  MUFU.EX2 R20, R20 ;  /* 0x0000001400147308 */ /* 0x000ee20000000800 */
[----:B-----5:R-:W-:Y:S01]  /*bb40*/  F2FP.PACK_AB R5, R22, R105 ;  /* 0x000000691605723e */ /* 0x020fe200000000ff */
[----:B------:R-:W-:-:S04]  /*bb50*/  FADD.FTZ R105, R105, R24 ;  /* 0x0000001869697221 */ /* 0x000fc80000010000 */
[----:B------:R-:W-:Y:S01]  /*bb60*/  FADD.FTZ R22, R22, R105 ;  /* 0x0000006916167221 */ /* 0x000fe20000010000 */
[----:B---3--:R-:W-:-:S03]  /*bb70*/  F2FP.PACK_AB R7, R20, R23 ;  /* 0x000000171407723e */ /* 0x008fc600000000ff */
[----:B------:R-:W-:-:S04]  /*bb80*/  FADD.FTZ R23, R23, R22 ;  /* 0x0000001617177221 */ /* 0x000fc80000010000 */
[----:B------:R-:W-:Y:S01]  /*bb90*/  FADD.FTZ R23, R20, R23 ;  /* 0x0000001714177221 */ /* 0x000fe20000010000 */
        /* <DEDUP_REMOVED lines=109> */
.L_x_5149:
[----:B------:R-:W-:-:S05]  /*c270*/  IMAD.MOV.U32 R7, RZ, RZ, c[0x0][0x1a0] ;  /* 0x00006800ff077624 */ /* 0x000fca00078e00ff */
[----:B------:R-:W-:-:S04]  /*c280*/  LEA R7, -R7, RZ, 0x6 ;  /* 0x000000ff07077211 */ /* 0x000fc800078e31ff */
[----:B------:R-:W-:Y:S02]  /*c290*/  SHF.R.S32.HI R6, RZ, 0x1f, R7 ;  /* 0x0000001fff067819 */ /* 0x000fe40000011407 */
.L_x_5150:
        /* <DEDUP_REMOVED lines=29> */
[----:B------:R-:W2:Y:S04]  /*c470*/  LDSM.16.M88.4 R12, [R116+0x3800] ;  /* 0x00380000740c783b */ /* 0x000ea80000000200 */
[----:B------:R-:W1:Y:S04]  /*c480*/  LDSM.16.M88.4 R96, [R116+0x3c00] ;  /* 0x003c00007460783b */ /* 0x000e680000000200 */
[----:B------:R-:W-:Y:S04]  /*c490*/  LDSM.16.M88.4 R88, [R115] ;  /* 0x000000007358783b */ /* 0x000fe80000000200 */
[----:B------:R-:W1:Y:S04]  /*c4a0*/  LDSM.16.M88.4 R92, [R113+0x3000] ;  /* 0x00300000715c783b */ /* 0x000e680000000200 */
[----:B---3--:R-:W3:Y:S04]  /*c4b0*/  LDSM.16.M88.4 R100, [R113+0x3400] ;  /* 0x003400007164783b */ /* 0x008ee80000000200 */
[----:B------:R-:W0:Y:S01]  /*c4c0*/  LDGDEPBAR ;  /* 0x00000000000079af */ /* 0x000e220000000000 */
[C---:B----4-:R-:W-:Y:S08]  /*c4d0*/  HMMA.16816.F32 R32, R4.reuse, R28, RZ ;  /* 0x0000001c0420723c */ /* 0x050ff000000018ff */
        /* <DEDUP_REMOVED lines=8> */
[C---:B------:R-:W-:Y:S08]  /*c560*/  HMMA.16816.F32 R32, R88.reuse, R92, R32 ;  /* 0x0000005c5820723c */ /* 0x040ff00000001820 */
        /* <DEDUP_REMOVED lines=54> */
[----:B------:R-:W-:Y:S01]  /*c8d0*/  HMMA.16816.F32 R20, R92, R98, R20 ;  /* 0x000000625c14723c */ /* 0x000fe20000001814 */
[----:B------:R-:W-:-:S02]  /*c8e0*/  FMUL.FTZ R88, R33, c[0x0][0x2ec] ;  /* 0x0000bb0021587a20 */ /* 0x000fc40000410000 */
[----:B------:R-:W-:Y:S02]  /*c8f0*/  FMUL.FTZ R87, R34, c[0x0][0x2ec] ;  /* 0x0000bb0022577a20 */ /* 0x000fe40000410000 */
[----:B------:R-:W-:Y:S01]  /*c900*/  FMUL.FTZ R89, R35, c[0x0][0x2ec] ;  /* 0x0000bb0023597a20 */ /* 0x000fe20000410000 */
[----:B------:R-:W-:Y:S01]  /*c910*/  MUFU.TANH R85, R85 ;  /* 0x0000005500557308 */ /* 0x000fe20000002400 */
[----:B------:R-:W1:Y:S01]  /*c920*/  LDSM.16.M88.4 R32, [R113+0x5800] ;  /* 0x005800007120783b */ /* 0x000e620000000200 */
[----:B------:R-:W-:Y:S02]  /*c930*/  FMUL.FTZ R28, R28, c[0x0][0x2ec] ;  /* 0x0000bb001c1c7a20 */ /* 0x000fe40000410000 */
[----:B------:R-:W-:Y:S02]  /*c940*/  FMUL.FTZ R29, R29, c[0x0][0x2ec] ;  /* 0x0000bb001d1d7a20 */ /* 0x000fe40000410000 */
[----:B------:R-:W-:Y:S02]  /*c950*/  FMUL.FTZ R31, R31, c[0x0][0x2ec] ;  /* 0x0000bb001f1f7a20 */ /* 0x000fe40000410000 */
[----:B------:R-:W2:Y:S01]  /*c960*/  MUFU.TANH R88, R88 ;  /* 0x0000005800587308 */ /* 0x000ea20000002400 */
[----:B------:R-:W-:-:S02]  /*c970*/  FMUL.FTZ R30, R30, c[0x0][0x2ec] ;  /* 0x0000bb001e1e7a20 */ /* 0x000fc40000410000 */
[----:B------:R-:W-:Y:S02]  /*c980*/  FMUL.FTZ R24, R24, c[0x0][0x2ec] ;  /* 0x0000bb0018187a20 */ /* 0x000fe40000410000 */
[----:B------:R-:W-:Y:S02]  /*c990*/  FMUL.FTZ R25, R25, c[0x0][0x2ec] ;  /* 0x0000bb0019197a20 */ /* 0x000fe40000410000 */
[----:B------:R-:W-:Y:S01]  /*c9a0*/  FMUL.FTZ R138, R26, c[0x0][0x2ec] ;  /* 0x0000bb001a8a7a20 */ /* 0x000fe20000410000 */
[----:B------:R-:W-:Y:S01]  /*c9b0*/  MUFU.TANH R105, R24 ;  /* 0x0000001800697308 */ /* 0x000fe20000002400 */
[----:B------:R-:W-:Y:S02]  /*c9c0*/  FMUL.FTZ R104, R27, c[0x0][0x2ec] ;  /* 0x0000bb001b687a20 */ /* 0x000fe40000410000 */
[----:B------:R-:W-:Y:S02]  /*c9d0*/  FMUL.FTZ R111, R20, c[0x0][0x2ec] ;  /* 0x0000bb00146f7a20 */ /* 0x000fe40000410000 */
[----:B------:R-:W3:Y:S01]  /*c9e0*/  S2R R20, SR_TID.X ;  /* 0x0000000000147919 */ /* 0x000ee20000002100 */
[----:B------:R-:W-:-:S02]  /*c9f0*/  FMUL.FTZ R21, R21, c[0x0][0x2ec] ;  /* 0x0000bb0015157a20 */ /* 0x000fc40000410000 */
[----:B------:R4:W-:Y:S01]  /*ca00*/  MUFU.TANH R141, R25 ;  /* 0x00000019008d7308 */ /* 0x0009e20000002400 */
[----:B------:R-:W-:Y:S02]  /*ca10*/  FMUL.FTZ R22, R22, c[0x0][0x2ec] ;  /* 0x0000bb0016167a20 */ /* 0x000fe40000410000 */
[----:B------:R-:W-:-:S05]  /*ca20*/  FMUL.FTZ R23, R23, c[0x0][0x2ec] ;  /* 0x0000bb0017177a20 */ /* 0x000fca0000410000 */
[----:B------:R-:W-:Y:S01]  /*ca30*/  MUFU.TANH R89, R89 ;  /* 0x0000005900597308 */ /* 0x000fe20000002400 */
[----:B----4-:R-:W4:Y:S01]  /*ca40*/  LDSM.16.M88.4 R24, [R113+0x5c00] ;  /* 0x005c00007118783b */ /* 0x010f220000000200 */
[----:B-1----:R-:W-:Y:S06]  /*ca50*/  HMMA.16816.F32 R16, R92, R32, R16 ;  /* 0x000000205c10723c */ /* 0x002fec0000001810 */
[----:B------:R-:W1:Y:S01]  /*ca60*/  MUFU.TANH R28, R28 ;  /* 0x0000001c001c7308 */ /* 0x000e620000002400 */
[----:B------:R-:W-:-:S04]  /*ca70*/  DEPBAR.LE SB0, 0x0 ;  /* 0x000080000000791a */ /* 0x000fc80000000000 */
[----:B------:R-:W-:Y:S03]  /*ca80*/  HMMA.16816.F32 R12, R92, R34, R12 ;  /* 0x000000225c0c723c */ /* 0x000fe6000000180c */
[----:B------:R-:W5:Y:S08]  /*ca90*/  MUFU.TANH R29, R29 ;  /* 0x0000001d001d7308 */ /* 0x000f700000002400 */
[----:B------:R-:W1:Y:S02]  /*caa0*/  MUFU.TANH R31, R31 ;  /* 0x0000001f001f7308 */ /* 0x000e640000002400 */
[----:B------:R-:W-:-:S06]  /*cab0*/  FMUL.FTZ R135, R16, c[0x0][0x2ec] ;  /* 0x0000bb0010877a20 */ /* 0x000fcc0000410000 */
[----:B------:R1:W-:Y:S01]  /*cac0*/  MUFU.TANH R107, R21 ;  /* 0x00000015006b7308 */ /* 0x0003e20000002400 */
[----:B---3--:R-:W-:Y:S02]  /*cad0*/  IMAD.SHL.U32 R16, R20, 0x2, RZ ;  /* 0x0000000214107824 */ /* 0x008fe400078e00ff */
[----:B------:R-:W-:Y:S02]  /*cae0*/  FMUL.FTZ R137, R17, c[0x0][0x2ec] ;  /* 0x0000bb0011897a20 */ /* 0x000fe40000410000 */
[----:B------:R-:W-:Y:S01]  /*caf0*/  FMUL.FTZ R134, R19, c[0x0][0x2ec] ;  /* 0x0000bb0013867a20 */ /* 0x000fe20000410000 */
[----:B------:R-:W-:Y:S01]  /*cb00*/  LOP3.LUT R16, R16, 0x6, RZ, 0xc0, !PT ;  /* 0x0000000610107812 */ /* 0x000fe200078ec0ff */
[----:B------:R-:W-:Y:S01]  /*cb10*/  FMUL.FTZ R129, R13, c[0x0][0x2ec] ;  /* 0x0000bb000d817a20 */ /* 0x000fe20000410000 */
[----:B------:R-:W3:Y:S01]  /*cb20*/  MUFU.TANH R30, R30 ;  /* 0x0000001e001e7308 */ /* 0x000ee20000002400 */
[----:B------:R-:W-:Y:S02]  /*cb30*/  FMUL.FTZ R12, R12, c[0x0][0x2ec] ;  /* 0x0000bb000c0c7a20 */ /* 0x000fe40000410000 */
[----:B------:R-:W-:-:S02]  /*cb40*/  IMAD R17, R123, 0x40, R16 ;  /* 0x000000407b117824 */ /* 0x000fc400078e0210 */
[----:B------:R-:W-:Y:S01]  /*cb50*/  FMUL.FTZ R130, R15, c[0x0][0x2ec] ;  /* 0x0000bb000f827a20 */ /* 0x000fe20000410000 */
[C---:B----4-:R-:W-:Y:S01]  /*cb60*/  HMMA.16816.F32 R8, R92.reuse, R24, R8 ;  /* 0x000000185c08723c */ /* 0x050fe20000001808 */
[----:B------:R-:W-:Y:S01]  /*cb70*/  FMUL.FTZ R18, R18, c[0x0][0x2ec] ;  /* 0x0000bb0012127a20 */ /* 0x000fe20000410000 */
[C---:B------:R-:W-:Y:S01]  /*cb80*/  IADD3 R19, R17.reuse, 0x1, RZ ;  /* 0x0000000111137810 */ /* 0x040fe20007ffe0ff */
[----:B------:R-:W4:Y:S01]  /*cb90*/  MUFU.TANH R138, R138 ;  /* 0x0000008a008a7308 */ /* 0x000f220000002400 */
[----:B-1----:R-:W-:Y:S01]  /*cba0*/  IADD3 R21, R17, 0x8, RZ ;  /* 0x0000000811157810 */ /* 0x002fe20007ffe0ff */
[----:B------:R-:W-:Y:S01]  /*cbb0*/  FMUL.FTZ R14, R14, c[0x0][0x2ec] ;  /* 0x0000bb000e0e7a20 */ /* 0x000fe20000410000 */
[C---:B------:R-:W-:Y:S02]  /*cbc0*/  ISETP.GE.AND P5, PT, R19.reuse, R0, PT ;  /* 0x000000001300720c */ /* 0x040fe40003fa6270 */
[----:B------:R-:W-:Y:S01]  /*cbd0*/  ISETP.GE.AND P6, PT, R19, R2, PT ;  /* 0x000000021300720c */ /* 0x000fe20003fc6270 */
[----:B------:R-:W-:Y:S01]  /*cbe0*/  HMMA.16816.F32 R4, R92, R26, R4 ;  /* 0x0000001a5c04723c */ /* 0x000fe20000001804 */
[----:B------:R-:W-:Y:S01]  /*cbf0*/  IADD3 R19, R17, 0x9, RZ ;  /* 0x0000000911137810 */ /* 0x000fe20007ffe0ff */
[----:B------:R-:W1:Y:S01]  /*cc00*/  MUFU.TANH R104, R104 ;  /* 0x0000006800687308 */ /* 0x000e620000002400 */
[----:B--2---:R-:W-:-:S02]  /*cc10*/  FSEL R13, R88, -INF , !P5 ;  /* 0xff800000580d7808 */ /* 0x004fc40006800000 */
[-C--:B------:R-:W-:Y:S02]  /*cc20*/  ISETP.GE.AND P4, PT, R21, R0.reuse, PT ;  /* 0x000000001500720c */ /* 0x080fe40003f86270 */
[C---:B------:R-:W-:Y:S02]  /*cc30*/  ISETP.GE.AND P3, PT, R19.reuse, R0, PT ;  /* 0x000000001300720c */ /* 0x040fe40003f66270 */
[-C--:B------:R-:W-:Y:S01]  /*cc40*/  ISETP.GE.AND P5, PT, R19, R2.reuse, PT ;  /* 0x000000021300720c */ /* 0x080fe20003fa6270 */
[----:B------:R-:W2:Y:S01]  /*cc50*/  MUFU.TANH R111, R111 ;  /* 0x0000006f006f7308 */ /* 0x000ea20000002400 */
[----:B------:R-:W-:Y:S02]  /*cc60*/  IADD3 R19, R17, 0x10, RZ ;  /* 0x0000001011137810 */ /* 0x000fe40007ffe0ff */
[----:B------:R-:W-:Y:S02]  /*cc70*/  FSEL R15, R28, -INF , !P4 ;  /* 0xff8000001c0f7808 */ /* 0x000fe40006000000 */
[-C--:B------:R-:W-:Y:S01]  /*cc80*/  ISETP.GE.AND P1, PT, R21, R2.reuse, PT ;  /* 0x000000021500720c */ /* 0x080fe20003f26270 */
[----:B------:R-:W-:Y:S01]  /*cc90*/  FMUL.FTZ R101, R8, c[0x0][0x2ec] ;  /* 0x0000bb0008657a20 */ /* 0x000fe20000410000 */
[-C--:B------:R-:W-:Y:S01]  /*cca0*/  ISETP.GE.AND P4, PT, R19, R2.reuse, PT ;  /* 0x000000021300720c */ /* 0x080fe20003f86270 */
[----:B------:R-:W2:Y:S01]  /*ccb0*/  MUFU.TANH R136, R22 ;  /* 0x0000001600887308 */ /* 0x000ea20000002400 */
[----:B------:R-:W-:Y:S01]  /*ccc0*/  IADD3 R21, R17, 0x11, RZ ;  /* 0x0000001111157810 */ /* 0x000fe20007ffe0ff */
[----:B------:R-:W-:Y:S01]  /*ccd0*/  FMUL.FTZ R99, R9, c[0x0][0x2ec] ;  /* 0x0000bb0009637a20 */ /* 0x000fe20000410000 */
[----:B-----5:R-:W-:Y:S01]  /*cce0*/  FSEL R29, R29, -INF , !P3 ;  /* 0xff8000001d1d7808 */ /* 0x020fe20005800000 */
[----:B------:R-:W-:Y:S01]  /*ccf0*/  FMUL.FTZ R10, R10, c[0x0][0x2ec] ;  /* 0x0000bb000a0a7a20 */ /* 0x000fe20000410000 */
[----:B------:R-:W-:Y:S01]  /*cd00*/  FSEL R8, R31, -INF , !P5 ;  /* 0xff8000001f087808 */ /* 0x000fe20006800000 */
[----:B------:R-:W-:Y:S01]  /*cd10*/  FMUL.FTZ R96, R11, c[0x0][0x2ec] ;  /* 0x0000bb000b607a20 */ /* 0x000fe20000410000 */
[----:B------:R-:W-:Y:S01]  /*cd20*/  ISETP.GE.AND P3, PT, R21, R2, PT ;  /* 0x000000021500720c */ /* 0x000fe20003f66270 */
[----:B------:R5:W-:Y:S01]  /*cd30*/  MUFU.TANH R139, R12 ;  /* 0x0000000c008b7308 */ /* 0x000be20000002400 */
[----:B------:R-:W-:Y:S01]  /*cd40*/  IADD3 R9, R17, 0x20, RZ ;  /* 0x0000002011097810 */ /* 0x000fe20007ffe0ff */
[----:B------:R-:W-:Y:S01]  /*cd50*/  FMUL.FTZ R4, R4, c[0x0][0x2ec] ;  /* 0x0000bb0004047a20 */ /* 0x000fe20000410000 */
[----:B---3--:R-:W-:Y:S01]  /*cd60*/  FSEL R30, R30, -INF , !P1 ;  /* 0xff8000001e1e7808 */ /* 0x008fe20004800000 */
[----:B------:R-:W-:Y:S01]  /*cd70*/  FMUL.FTZ R97, R5, c[0x0][0x2ec] ;  /* 0x0000bb0005617a20 */ /* 0x000fe20000410000 */
[----:B----4-:R-:W-:Y:S01]  /*cd80*/  FSEL R138, R138, -INF , !P4 ;  /* 0xff8000008a8a7808 */ /* 0x010fe20006000000 */
[----:B------:R-:W-:Y:S01]  /*cd90*/  FMUL.FTZ R6, R6, c[0x0][0x2ec] ;  /* 0x0000bb0006067a20 */ /* 0x000fe20000410000 */
[----:B-1----:R-:W-:Y:S01]  /*cda0*/  FSEL R104, R104, -INF , !P3 ;  /* 0xff80000068687808 */ /* 0x002fe20005800000 */
[----:B------:R-:W1:Y:S01]  /*cdb0*/  MUFU.TANH R108, R23 ;  /* 0x00000017006c7308 */ /* 0x000e620000002400 */
[-C--:B------:R-:W-:Y:S01]  /*cdc0*/  ISETP.GE.AND P1, PT, R21, R0.reuse, PT ;  /* 0x000000001500720c */ /* 0x080fe20003f26270 */
[----:B------:R-:W-:Y:S01]  /*cdd0*/  FMUL.FTZ R7, R7, c[0x0][0x2ec] ;  /* 0x0000bb0007077a20 */ /* 0x000fe20000410000 */
[----:B------:R-:W-:-:S02]  /*cde0*/  ISETP.GE.AND P3, PT, R9, R0, PT ;  /* 0x000000000900720c */ /* 0x000fc40003f66270 */
[----:B------:R-:W-:Y:S02]  /*cdf0*/  FSEL R141, R141, -INF , !P1 ;  /* 0xff8000008d8d7808 */ /* 0x000fe40004800000 */
[----:B------:R-:W-:Y:S01]  /*ce00*/  IADD3 R11, R17, 0x28, RZ ;  /* 0x00000028110b7810 */ /* 0x000fe20007ffe0ff */
[----:B------:R-:W3:Y:S01]  /*ce10*/  MUFU.TANH R135, R135 ;  /* 0x0000008700877308 */ /* 0x000ee20000002400 */
[----:B-----5:R-:W-:Y:S02]  /*ce20*/  FSEL R12, R89, -INF , !P6 ;  /* 0xff800000590c7808 */ /* 0x020fe40007000000 */
[-C--:B------:R-:W-:Y:S02]  /*ce30*/  ISETP.GE.AND P6, PT, R19, R0.reuse, PT ;  /* 0x000000001300720c */ /* 0x080fe40003fc6270 */
[----:B------:R-:W-:Y:S02]  /*ce40*/  IADD3 R19, R17, 0x18, RZ ;  /* 0x0000001811137810 */ /* 0x000fe40007ffe0ff */
[----:B------:R-:W-:Y:S01]  /*ce50*/  FSEL R105, R105, -INF , !P6 ;  /* 0xff80000069697808 */ /* 0x000fe20007000000 */
[----:B------:R-:W-:Y:S01]  /*ce60*/  MUFU.TANH R137, R137 ;  /* 0x0000008900897308 */ /* 0x000fe20000002400 */
[----:B------:R-:W-:-:S02]  /*ce70*/  ISETP.GE.AND P5, PT, R19, R0, PT ;  /* 0x000000001300720c */ /* 0x000fc40003fa6270 */
[----:B------:R-:W-:Y:S02]  /*ce80*/  ISETP.GE.AND P6, PT, R19, R2, PT ;  /* 0x000000021300720c */ /* 0x000fe40003fc6270 */
[----:B------:R-:W-:Y:S02]  /*ce90*/  IADD3 R19, R17, 0x19, RZ ;  /* 0x0000001911137810 */ /* 0x000fe40007ffe0ff */
[----:B--2---:R-:W-:Y:S01]  /*cea0*/  FSEL R111, R111, -INF , !P5 ;  /* 0xff8000006f6f7808 */ /* 0x004fe20006800000 */
[----:B------:R-:W2:Y:S01]  /*ceb0*/  MUFU.TANH R132, R18 ;  /* 0x0000001200847308 */ /* 0x000ea20000002400 */
[----:B------:R-:W-:Y:S02]  /*cec0*/  ISETP.GE.AND P4, PT, R19, R0, PT ;  /* 0x000000001300720c */ /* 0x000fe40003f86270 */
[----:B------:R-:W-:Y:S02]  /*ced0*/  ISETP.GE.AND P5, PT, R9, R2, PT ;  /* 0x000000020900720c */ /* 0x000fe40003fa6270 */
[----:B------:R-:W-:-:S02]  /*cee0*/  IADD3 R9, R17, 0x21, RZ ;  /* 0x0000002111097810 */ /* 0x000fc40007ffe0ff */
[----:B------:R-:W-:Y:S01]  /*cef0*/  FSEL R136, R136, -INF , !P6 ;  /* 0xff80000088887808 */ /* 0x000fe20007000000 */
[----:B------:R-:W4:Y:S01]  /*cf00*/  MUFU.TANH R134, R134 ;  /* 0x0000008600867308 */ /* 0x000f220000002400 */
[----:B------:R-:W-:Y:S02]  /*cf10*/  FSEL R107, R107, -INF , !P4 ;  /* 0xff8000006b6b7808 */ /* 0x000fe40006000000 */
[----:B------:R-:W-:Y:S02]  /*cf20*/  ISETP.GE.AND P1, PT, R19, R2, PT ;  /* 0x000000021300720c */ /* 0x000fe40003f26270 */
[C---:B------:R-:W-:Y:S02]  /*cf30*/  ISETP.GE.AND P6, PT, R9.reuse, R0, PT ;  /* 0x000000000900720c */ /* 0x040fe40003fc6270 */
[----:B------:R-:W-:Y:S01]  /*cf40*/  ISETP.GE.AND P4, PT, R9, R2, PT ;  /* 0x000000020900720c */ /* 0x000fe20003f86270 */
[----:B------:R-:W-:Y:S01]  /*cf50*/  MUFU.TANH R129, R129 ;  /* 0x0000008100817308 */ /* 0x000fe20000002400 */
[----:B------:R-:W-:-:S02]  /*cf60*/  IADD3 R9, R17, 0x29, RZ ;  /* 0x0000002911097810 */ /* 0x000fc40007ffe0ff */
[----:B-1----:R-:W-:Y:S02]  /*cf70*/  FSEL R108, R108, -INF , !P1 ;  /* 0xff8000006c6c7808 */ /* 0x002fe40004800000 */
[----:B---3--:R-:W-:Y:S02]  /*cf80*/  FSEL R135, R135, -INF , !P3 ;  /* 0xff80000087877808 */ /* 0x008fe40005800000 */
[----:B--2---:R-:W-:Y:S01]  /*cf90*/  FSEL R132, R132, -INF , !P5 ;  /* 0xff80000084847808 */ /* 0x004fe20006800000 */
[----:B------:R-:W1:Y:S01]  /*cfa0*/  MUFU.TANH R110, R14 ;  /* 0x0000000e006e7308 */ /* 0x000e620000002400 */
[----:B------:R-:W-:Y:S02]  /*cfb0*/  FSEL R137, R137, -INF , !P6 ;  /* 0xff80000089897808 */ /* 0x000fe40007000000 */
[C---:B------:R-:W-:Y:S02]  /*cfc0*/  ISETP.GE.AND P1, PT, R11.reuse, R0, PT ;  /* 0x000000000b00720c */ /* 0x040fe40003f26270 */
[----:B------:R-:W-:-:S02]  /*cfd0*/  ISETP.GE.AND P3, PT, R11, R2, PT ;  /* 0x000000020b00720c */ /* 0x000fc40003f66270 */
[C---:B------:R-:W-:Y:S01]  /*cfe0*/  ISETP.GE.AND P5, PT, R9.reuse, R0, PT ;  /* 0x000000000900720c */ /* 0x040fe20003fa6270 */
[----:B------:R-:W2:Y:S01]  /*cff0*/  MUFU.TANH R130, R130 ;  /* 0x0000008200827308 */ /* 0x000ea20000002400 */
[----:B------:R-:W-:Y:S02]  /*d000*/  ISETP.GE.AND P6, PT, R9, R2, PT ;  /* 0x000000020900720c */ /* 0x000fe40003fc6270 */
[C---:B------:R-:W-:Y:S02]  /*d010*/  IADD3 R9, R17.reuse, 0x30, RZ ;  /* 0x0000003011097810 */ /* 0x040fe40007ffe0ff */
[----:B------:R-:W-:Y:S02]  /*d020*/  IADD3 R5, R17, 0x31, RZ ;  /* 0x0000003111057810 */ /* 0x000fe40007ffe0ff */
[----:B----4-:R-:W-:Y:S01]  /*d030*/  FSEL R134, R134, -INF , !P4 ;  /* 0xff80000086867808 */ /* 0x010fe20006000000 */
[----:B------:R-:W3:Y:S01]  /*d040*/  MUFU.TANH R101, R101 ;  /* 0x0000006500657308 */ /* 0x000ee20000002400 */
[----:B------:R-:W-:-:S02]  /*d050*/  FSEL R139, R139, -INF , !P1 ;  /* 0xff8000008b8b7808 */ /* 0x000fc40004800000 */
[----:B-1----:R-:W-:Y:S02]  /*d060*/  FSEL R110, R110, -INF , !P3 ;  /* 0xff8000006e6e7808 */ /* 0x002fe40005800000 */
[----:B------:R-:W-:Y:S02]  /*d070*/  FSEL R129, R129, -INF , !P5 ;  /* 0xff80000081817808 */ /* 0x000fe40006800000 */
[C---:B------:R-:W-:Y:S01]  /*d080*/  ISETP.GE.AND P4, PT, R9.reuse, R0, PT ;  /* 0x000000000900720c */ /* 0x040fe20003f86270 */
[----:B------:R-:W1:Y:S01]  /*d090*/  MUFU.TANH R98, R10 ;  /* 0x0000000a00627308 */ /* 0x000e620000002400 */
[----:B------:R-:W-:Y:S02]  /*d0a0*/  ISETP.GE.AND P1, PT, R9, R2, PT ;  /* 0x000000020900720c */ /* 0x000fe40003f26270 */
[C---:B------:R-:W-:Y:S02]  /*d0b0*/  ISETP.GE.AND P3, PT, R5.reuse, R0, PT ;  /* 0x000000000500720c */ /* 0x040fe40003f66270 */
[----:B------:R-:W-:-:S02]  /*d0c0*/  ISETP.GE.AND P5, PT, R5, R2, PT ;  /* 0x000000020500720c */ /* 0x000fc40003fa6270 */
[----:B------:R-:W-:Y:S01]  /*d0d0*/  IADD3 R5, R17, 0x38, RZ ;  /* 0x0000003811057810 */ /* 0x000fe20007ffe0ff */
[----:B------:R-:W4:Y:S01]  /*d0e0*/  MUFU.TANH R99, R99 ;  /* 0x0000006300637308 */ /* 0x000f220000002400 */
[----:B--2---:R-:W-:Y:S02]  /*d0f0*/  FSEL R130, R130, -INF , !P6 ;  /* 0xff80000082827808 */ /* 0x004fe40007000000 */
[----:B---3--:R-:W-:Y:S02]  /*d100*/  FSEL R101, R101, -INF , !P4 ;  /* 0xff80000065657808 */ /* 0x008fe40006000000 */
[C---:B------:R-:W-:Y:S02]  /*d110*/  ISETP.GE.AND P6, PT, R17.reuse, R0, PT ;  /* 0x000000001100720c */ /* 0x040fe40003fc6270 */
[----:B------:R-:W-:Y:S01]  /*d120*/  ISETP.GE.AND P4, PT, R17, R2, PT ;  /* 0x000000021100720c */ /* 0x000fe20003f86270 */
[----:B------:R-:W2:Y:S01]  /*d130*/  MUFU.TANH R96, R96 ;  /* 0x0000006000607308 */ /* 0x000ea20000002400 */
[----:B-1----:R-:W-:-:S02]  /*d140*/  FSEL R98, R98, -INF , !P1 ;  /* 0xff80000062627808 */ /* 0x002fc40004800000 */
[----:B------:R-:W-:Y:S02]  /*d150*/  ISETP.GE.AND P1, PT, R5, R0, PT ;  /* 0x000000000500720c */ /* 0x000fe40003f26270 */
[----:B------:R-:W-:Y:S02]  /*d160*/  IADD3 R17, R17, 0x39, RZ ;  /* 0x0000003911117810 */ /* 0x000fe40007ffe0ff */
[----:B------:R-:W-:Y:S01]  /*d170*/  FSEL R85, R85, -INF , !P6 ;  /* 0xff80000055557808 */ /* 0x000fe20007000000 */
[----:B------:R-:W1:Y:S01]  /*d180*/  MUFU.TANH R103, R4 ;  /* 0x0000000400677308 */ /* 0x000e620000002400 */
[----:B----4-:R-:W-:Y:S01]  /*d190*/  FSEL R99, R99, -INF , !P3 ;  /* 0xff80000063637808 */ /* 0x010fe20005800000 */
        /* <DEDUP_REMOVED lines=75> */
.L_x_5152:
[----:B------:R-:W-:-:S05]  /*d650*/  IMAD.MOV.U32 R5, RZ, RZ, c[0x0][0x198] ;  /* 0x00006600ff057624 */ /* 0x000fca00078e00ff */
[----:B------:R-:W-:-:S04]  /*d660*/  LEA R5, -R5, RZ, 0x6 ;  /* 0x000000ff05057211 */ /* 0x000fc800078e31ff */
[----:B------:R-:W-:Y:S02]  /*d670*/  SHF.R.S32.HI R6, RZ, 0x1f, R5 ;  /* 0x0000001fff067819 */ /* 0x000fe40000011405 */
.L_x_5153:
        /* <DEDUP_REMOVED lines=16> */
.L_x_5151:
        /* <DEDUP_REMOVED lines=44> */
[----:B------:R-:W-:Y:S01]  /*da40*/  FMUL.FTZ R95, R88, c[0x0][0x23c] ;  /* 0x00008f00585f7a20 */ /* 0x000fe20000410000 */
[----:B------:R-:W-:Y:S02]  /*da50*/  FSEL R100, R100, RZ, P1 ;  /* 0x000000ff64647208 */ /* 0x000fe40000800000 */
[----:B------:R-:W-:Y:S02]  /*da60*/  FSEL R5, R89, RZ, P1 ;  /* 0x000000ff59057208 */ /* 0x000fe40000800000 */
[----:B------:R-:W-:Y:S01]  /*da70*/  FSEL R95, R95, RZ, P0 ;  /* 0x000000ff5f5f7208 */ /* 0x000fe20000000000 */
[--C-:B------:R-:W-:Y:S01]  /*da80*/  FFMA.FTZ R92, R85, c[0x0][0x23c], -R100.reuse ;  /* 0x00008f00555c7a23 */ /* 0x100fe20000010864 */
[----:B------:R-:W-:Y:S01]  /*da90*/  FSEL R4, R88, RZ, P0 ;  /* 0x000000ff58047208 */ /* 0x000fe20000000000 */
[----:B------:R-:W-:-:S02]  /*daa0*/  FFMA.FTZ R85, R29, c[0x0][0x23c], -R100 ;  /* 0x00008f001d557a23 */ /* 0x000fc40000010864 */
[--C-:B------:R-:W-:Y:S02]  /*dab0*/  FFMA.FTZ R90, R0, c[0x0][0x23c], -R95.reuse ;  /* 0x00008f00005a7a23 */ /* 0x100fe4000001085f */
[----:B------:R-:W-:Y:S01]  /*dac0*/  FFMA.FTZ R0, R30, c[0x0][0x23c], -R95 ;  /* 0x00008f001e007a23 */ /* 0x000fe2000001085f */
[----:B------:R-:W-:Y:S01]  /*dad0*/  MUFU.EX2 R92, R92 ;  /* 0x0000005c005c7308 */ /* 0x000fe20000000800 */
[----:B------:R-:W1:Y:S01]  /*dae0*/  LDSM.16.MT88.4 R28, [R114+0x7000] ;  /* 0x00700000721c783b */ /* 0x000e620000004200 */
[----:B------:R-:W-:Y:S02]  /*daf0*/  FADD.FTZ R84, R84, -R5 ;  /* 0x8000000554547221 */ /* 0x000fe40000010000 */
[----:B------:R-:W-:Y:S02]  /*db00*/  FADD.FTZ R3, R3, -R4 ;  /* 0x8000000403037221 */ /* 0x000fe40000010000 */
[----:B------:R-:W-:Y:S02]  /*db10*/  FMUL.FTZ R84, R84, c[0x0][0x23c] ;  /* 0x00008f0054547a20 */ /* 0x000fe40000410000 */
[----:B------:R-:W-:Y:S01]  /*db20*/  FMUL.FTZ R3, R3, c[0x0][0x23c] ;  /* 0x00008f0003037a20 */ /* 0x000fe20000410000 */
[----:B------:R-:W-:Y:S01]  /*db30*/  MUFU.EX2 R85, R85 ;  /* 0x0000005500557308 */ /* 0x000fe20000000800 */
[----:B------:R-:W-:-:S02]  /*db40*/  FFMA.FTZ R87, R13, c[0x0][0x23c], -R100 ;  /* 0x00008f000d577a23 */ /* 0x000fc40000010864 */
[--C-:B------:R-:W-:Y:S02]  /*db50*/  FFMA.FTZ R86, R15, c[0x0][0x23c], -R100.reuse ;  /* 0x00008f000f567a23 */ /* 0x100fe40000010864 */
[--C-:B------:R-:W-:Y:S02]  /*db60*/  FFMA.FTZ R2, R12, c[0x0][0x23c], -R95.reuse ;  /* 0x00008f000c027a23 */ /* 0x100fe4000001085f */
[----:B------:R-:W-:Y:S01]  /*db70*/  FFMA.FTZ R91, R8, c[0x0][0x23c], -R95 ;  /* 0x00008f00085b7a23 */ /* 0x000fe2000001085f */
[----:B------:R-:W2:Y:S01]  /*db80*/  MUFU.EX2 R84, R84 ;  /* 0x0000005400547308 */ /* 0x000ea20000000800 */
[----:B------:R-:W-:Y:S01]  /*db90*/  LDSM.16.MT88.4 R12, [R114+0x6000] ;  /* 0x00600000720c783b */ /* 0x000fe20000004200 */
[--C-:B------:R-:W-:Y:S02]  /*dba0*/  FFMA.FTZ R109, R105, c[0x0][0x23c], -R100.reuse ;  /* 0x00008f00696d7a23 */ /* 0x100fe40000010864 */
[--C-:B------:R-:W-:Y:S02]  /*dbb0*/  FFMA.FTZ R105, R111, c[0x0][0x23c], -R100.reuse ;  /* 0x00008f006f697a23 */ /* 0x100fe40000010864 */
[----:B------:R-:W-:-:S02]  /*dbc0*/  FFMA.FTZ R102, R107, c[0x0][0x23c], -R100 ;  /* 0x00008f006b667a23 */ /* 0x000fc40000010864 */
[----:B------:R-:W3:Y:S01]  /*dbd0*/  MUFU.EX2 R3, R3 ;  /* 0x0000000300037308 */ /* 0x000ee20000000800 */
[----:B------:R-:W-:Y:S02]  /*dbe0*/  FFMA.FTZ R106, R141, c[0x0][0x23c], -R100 ;  /* 0x00008f008d6a7a23 */ /* 0x000fe40000010864 */
[--C-:B------:R-:W-:Y:S02]  /*dbf0*/  FFMA.FTZ R107, R138, c[0x0][0x23c], -R95.reuse ;  /* 0x00008f008a6b7a23 */ /* 0x100fe4000001085f */
[--C-:B------:R-:W-:Y:S02]  /*dc00*/  FFMA.FTZ R104, R104, c[0x0][0x23c], -R95.reuse ;  /* 0x00008f0068687a23 */ /* 0x100fe4000001085f */
[----:B------:R-:W-:Y:S01]  /*dc10*/  FFMA.FTZ R111, R136, c[0x0][0x23c], -R95 ;  /* 0x00008f00886f7a23 */ /* 0x000fe2000001085f */
[----:B------:R-:W4:Y:S01]  /*dc20*/  MUFU.EX2 R87, R87 ;  /* 0x0000005700577308 */ /* 0x000f220000000800 */
[-C--:B--2---:R-:W-:Y:S02]  /*dc30*/  FMUL.FTZ R24, R64, R84.reuse ;  /* 0x0000005440187220 */ /* 0x084fe40000410000 */
[----:B------:R-:W-:-:S02]  /*dc40*/  FMUL.FTZ R25, R65, R84 ;  /* 0x0000005441197220 */ /* 0x000fc40000410000 */
[-C--:B------:R-:W-:Y:S02]  /*dc50*/  FMUL.FTZ R60, R60, R84.reuse ;  /* 0x000000543c3c7220 */ /* 0x080fe40000410000 */
[----:B------:R-:W-:Y:S01]  /*dc60*/  FMUL.FTZ R61, R61, R84 ;  /* 0x000000543d3d7220 */ /* 0x000fe20000410000 */
[----:B------:R-:W2:Y:S01]  /*dc70*/  MUFU.EX2 R86, R86 ;  /* 0x0000005600567308 */ /* 0x000ea20000000800 */
[-C--:B---3--:R-:W-:Y:S02]  /*dc80*/  FMUL.FTZ R26, R66, R3.reuse ;  /* 0x00000003421a7220 */ /* 0x088fe40000410000 */
[-C--:B------:R-:W-:Y:S02]  /*dc90*/  FMUL.FTZ R27, R67, R3.reuse ;  /* 0x00000003431b7220 */ /* 0x080fe40000410000 */
[----:B------:R-:W3:Y:S01]  /*dca0*/  LDSM.16.MT88.4 R64, [R112+0x7000] ;  /* 0x007000007040783b */ /* 0x000ee20000004200 */
[-C--:B------:R-:W-:Y:S02]  /*dcb0*/  FMUL.FTZ R62, R62, R3.reuse ;  /* 0x000000033e3e7220 */ /* 0x080fe40000410000 */
[----:B------:R-:W-:Y:S01]  /*dcc0*/  MUFU.EX2 R90, R90 ;  /* 0x0000005a005a7308 */ /* 0x000fe20000000800 */
[----:B----4-:R-:W-:Y:S01]  /*dcd0*/  F2FP.PACK_AB R4, R87, R92 ;  /* 0x0000005c5704723e */ /* 0x010fe200000000ff */
[----:B------:R-:W-:-:S02]  /*dce0*/  FMUL.FTZ R63, R63, R3 ;  /* 0x000000033f3f7220 */ /* 0x000fc40000410000 */
[-C--:B------:R-:W-:Y:S02]  /*dcf0*/  FMUL.FTZ R32, R56, R84.reuse ;  /* 0x0000005438207220 */ /* 0x080fe40000410000 */
[----:B------:R-:W-:Y:S02]  /*dd00*/  FMUL.FTZ R33, R57, R84 ;  /* 0x0000005439217220 */ /* 0x000fe40000410000 */
[----:B------:R-:W4:Y:S01]  /*dd10*/  MUFU.EX2 R2, R2 ;  /* 0x0000000200027308 */ /* 0x000f220000000800 */
[----:B--2---:R-:W-:Y:S01]  /*dd20*/  F2FP.PACK_AB R6, R85, R86 ;  /* 0x000000565506723e */ /* 0x004fe200000000ff */
[-C--:B------:R-:W-:Y:S02]  /*dd30*/  FMUL.FTZ R34, R58, R3.reuse ;  /* 0x000000033a227220 */ /* 0x080fe40000410000 */
[----:B------:R-:W-:Y:S02]  /*dd40*/  FMUL.FTZ R35, R59, R3 ;  /* 0x000000033b237220 */ /* 0x000fe40000410000 */
[-C--:B------:R-:W-:Y:S01]  /*dd50*/  FMUL.FTZ R52, R52, R84.reuse ;  /* 0x0000005434347220 */ /* 0x080fe20000410000 */
[----:B------:R-:W-:Y:S01]  /*dd60*/  LDSM.16.MT88.4 R56, [R112+0x6400] ;  /* 0x006400007038783b */ /* 0x000fe20000004200 */
[----:B------:R-:W-:Y:S01]  /*dd70*/  MUFU.EX2 R0, R0 ;  /* 0x0000000000007308 */ /* 0x000fe20000000800 */
[----:B------:R-:W-:-:S02]  /*dd80*/  FMUL.FTZ R53, R53, R84 ;  /* 0x0000005435357220 */ /* 0x000fc40000410000 */
[-C--:B------:R-:W-:Y:S02]  /*dd90*/  FMUL.FTZ R54, R54, R3.reuse ;  /* 0x0000000336367220 */ /* 0x080fe40000410000 */
[-C--:B------:R-:W-:Y:S02]  /*dda0*/  FMUL.FTZ R55, R55, R3.reuse ;  /* 0x0000000337377220 */ /* 0x080fe40000410000 */
[----:B------:R-:W-:Y:S01]  /*ddb0*/  FMUL.FTZ R36, R36, R84 ;  /* 0x0000005424247220 */ /* 0x000fe20000410000 */
[----:B------:R-:W2:Y:S01]  /*ddc0*/  MUFU.EX2 R91, R91 ;  /* 0x0000005b005b7308 */ /* 0x000ea20000000800 */
[----:B----4-:R-:W-:Y:S01]  /*ddd0*/  F2FP.PACK_AB R5, R2, R90 ;  /* 0x0000005a0205723e */ /* 0x010fe200000000ff */
[----:B------:R-:W-:Y:S02]  /*dde0*/  FMUL.FTZ R37, R37, R84 ;  /* 0x0000005425257220 */ /* 0x000fe40000410000 */
[-C--:B------:R-:W-:Y:S02]  /*ddf0*/  FMUL.FTZ R38, R38, R3.reuse ;  /* 0x0000000326267220 */ /* 0x080fe40000410000 */
[----:B------:R-:W-:-:S02]  /*de00*/  FMUL.FTZ R39, R39, R3 ;  /* 0x0000000327277220 */ /* 0x000fc40000410000 */
[-C--:B------:R-:W-:Y:S01]  /*de10*/  FMUL.FTZ R40, R40, R84.reuse ;  /* 0x0000005428287220 */ /* 0x080fe20000410000 */
[----:B------:R-:W-:Y:S01]  /*de20*/  MUFU.EX2 R109, R109 ;  /* 0x0000006d006d7308 */ /* 0x000fe20000000800 */
[----:B------:R-:W-:Y:S02]  /*de30*/  FMUL.FTZ R41, R41, R84 ;  /* 0x0000005429297220 */ /* 0x000fe40000410000 */
[-C--:B------:R-:W-:Y:S02]  /*de40*/  FMUL.FTZ R42, R42, R3.reuse ;  /* 0x000000032a2a7220 */ /* 0x080fe40000410000 */
[----:B------:R-:W-:Y:S01]  /*de50*/  FMUL.FTZ R43, R43, R3 ;  /* 0x000000032b2b7220 */ /* 0x000fe20000410000 */
[----:B--2---:R-:W-:Y:S01]  /*de60*/  F2FP.PACK_AB R7, R91, R0 ;  /* 0x000000005b07723e */ /* 0x004fe200000000ff */
[-C--:B------:R-:W-:Y:S01]  /*de70*/  FMUL.FTZ R8, R80, R84.reuse ;  /* 0x0000005450087220 */ /* 0x080fe20000410000 */
[----:B------:R-:W2:Y:S01]  /*de80*/  MUFU.EX2 R106, R106 ;  /* 0x0000006a006a7308 */ /* 0x000ea20000000800 */
[----:B------:R-:W-:-:S02]  /*de90*/  FMUL.FTZ R9, R81, R84 ;  /* 0x0000005451097220 */ /* 0x000fc40000410000 */
[-C--:B------:R-:W-:Y:S02]  /*dea0*/  FMUL.FTZ R10, R82, R3.reuse ;  /* 0x00000003520a7220 */ /* 0x080fe40000410000 */
[C---:B-1----:R-:W-:Y:S01]  /*deb0*/  HMMA.16816.F32 R24, R4.reuse, R28, R24 ;  /* 0x0000001c0418723c */ /* 0x042fe20000001818 */
        /* <DEDUP_REMOVED lines=8> */
[----:B------:R-:W-:Y:S01]  /*df40*/  FFMA.FTZ R108, R108, c[0x0][0x23c], -R95 ;  /* 0x00008f006c6c7a23 */ /* 0x000fe2000001085f */
[----:B------:R-:W-:Y:S01]  /*df50*/  MUFU.EX2 R102, R102 ;  /* 0x0000006600667308 */ /* 0x000fe20000000800 */
[-C--:B------:R-:W-:Y:S02]  /*df60*/  FMUL.FTZ R16, R72, R84.reuse ;  /* 0x0000005448107220 */ /* 0x080fe40000410000 */
[C---:B---3--:R-:W-:Y:S01]  /*df70*/  HMMA.16816.F32 R32, R4.reuse, R64, R32 ;  /* 0x000000400420723c */ /* 0x048fe20000001820 */
[-C--:B------:R-:W-:Y:S02]  /*df80*/  FMUL.FTZ R17, R73, R84.reuse ;  /* 0x0000005449117220 */ /* 0x080fe40000410000 */
[-C--:B------:R-:W-:Y:S02]  /*df90*/  FMUL.FTZ R18, R74, R3.reuse ;  /* 0x000000034a127220 */ /* 0x080fe40000410000 */
[----:B------:R-:W-:Y:S01]  /*dfa0*/  FMUL.FTZ R19, R75, R3 ;  /* 0x000000034b137220 */ /* 0x000fe20000410000 */
[----:B------:R-:W-:Y:S01]  /*dfb0*/  MUFU.EX2 R107, R107 ;  /* 0x0000006b006b7308 */ /* 0x000fe20000000800 */
[-C--:B------:R-:W-:Y:S01]  /*dfc0*/  FMUL.FTZ R68, R68, R84.reuse ;  /* 0x0000005444447220 */ /* 0x080fe20000410000 */
[----:B------:R-:W-:Y:S01]  /*dfd0*/  HMMA.16816.F32 R52, R4, R66, R52 ;  /* 0x000000420434723c */ /* 0x000fe20000001834 */
[----:B------:R-:W3:Y:S01]  /*dfe0*/  LDSM.16.MT88.4 R64, [R112+0x8000] ;  /* 0x008000007040783b */ /* 0x000ee20000004200 */
[----:B------:R-:W-:-:S02]  /*dff0*/  FMUL.FTZ R69, R69, R84 ;  /* 0x0000005445457220 */ /* 0x000fc40000410000 */
[-C--:B------:R-:W-:Y:S02]  /*e000*/  FMUL.FTZ R70, R70, R3.reuse ;  /* 0x0000000346467220 */ /* 0x080fe40000410000 */
[-C--:B------:R-:W-:Y:S01]  /*e010*/  FMUL.FTZ R71, R71, R3.reuse ;  /* 0x0000000347477220 */ /* 0x080fe20000410000 */
[----:B------:R-:W4:Y:S01]  /*e020*/  MUFU.EX2 R104, R104 ;  /* 0x0000006800687308 */ /* 0x000f220000000800 */
[C---:B------:R-:W-:Y:S01]  /*e030*/  HMMA.16816.F32 R8, R4.reuse, R12, R8 ;  /* 0x0000000c0408723c */ /* 0x040fe20000001808 */
[-C--:B------:R-:W-:Y:S02]  /*e040*/  FMUL.FTZ R44, R44, R84.reuse ;  /* 0x000000542c2c7220 */ /* 0x080fe40000410000 */
[-C--:B------:R-:W-:Y:S02]  /*e050*/  FMUL.FTZ R45, R45, R84.reuse ;  /* 0x000000542d2d7220 */ /* 0x080fe40000410000 */
[-C--:B------:R-:W-:Y:S02]  /*e060*/  FMUL.FTZ R46, R46, R3.reuse ;  /* 0x000000032e2e7220 */ /* 0x080fe40000410000 */
[----:B------:R-:W-:Y:S01]  /*e070*/  MUFU.EX2 R111, R111 ;  /* 0x0000006f006f7308 */ /* 0x000fe20000000800 */
[----:B------:R-:W-:Y:S01]  /*e080*/  HMMA.16816.F32 R12, R4, R14, R76 ;  /* 0x0000000e040c723c */ /* 0x000fe2000000184c */
[----:B------:R-:W-:Y:S01]  /*e090*/  FMUL.FTZ R47, R47, R3 ;  /* 0x000000032f2f7220 */ /* 0x000fe20000410000 */
[----:B------:R-:W-:Y:S01]  /*e0a0*/  LDSM.16.MT88.4 R76, [R114+0x6c00] ;  /* 0x006c0000724c783b */ /* 0x000fe20000004200 */
[----:B------:R-:W-:-:S02]  /*e0b0*/  FMUL.FTZ R48, R48, R84 ;  /* 0x0000005430307220 */ /* 0x000fc40000410000 */
[----:B------:R-:W-:Y:S02]  /*e0c0*/  FMUL.FTZ R49, R49, R84 ;  /* 0x0000005431317220 */ /* 0x000fe40000410000 */
[----:B------:R-:W5:Y:S01]  /*e0d0*/  MUFU.EX2 R108, R108 ;  /* 0x0000006c006c7308 */ /* 0x000f620000000800 */
[C---:B------:R-:W-:Y:S01]  /*e0e0*/  HMMA.16816.F32 R16, R4.reuse, R20, R16 ;  /* 0x000000140410723c */ /* 0x040fe20000001810 */
[-C--:B------:R-:W-:Y:S02]  /*e0f0*/  FMUL.FTZ R50, R50, R3.reuse ;  /* 0x0000000332327220 */ /* 0x080fe40000410000 */
[----:B------:R-:W-:Y:S02]  /*e100*/  FMUL.FTZ R51, R51, R3 ;  /* 0x0000000333337220 */ /* 0x000fe40000410000 */
[--C-:B------:R-:W-:Y:S02]  /*e110*/  FFMA.FTZ R136, R135, c[0x0][0x23c], -R100.reuse ;  /* 0x00008f0087887a23 */ /* 0x100fe40000010864 */
[--C-:B------:R-:W-:Y:S01]  /*e120*/  FFMA.FTZ R135, R139, c[0x0][0x23c], -R100.reuse ;  /* 0x00008f008b877a23 */ /* 0x100fe20000010864 */
[----:B-1----:R-:W-:Y:S01]  /*e130*/  HMMA.16816.F32 R36, R4, R60, R36 ;  /* 0x0000003c0424723c */ /* 0x002fe20000001824 */
[----:B------:R-:W-:-:S02]  /*e140*/  FFMA.FTZ R138, R129, c[0x0][0x23c], -R100 ;  /* 0x00008f00818a7a23 */ /* 0x000fc40000010864 */
[--C-:B------:R-:W-:Y:S01]  /*e150*/  FFMA.FTZ R137, R137, c[0x0][0x23c], -R100.reuse ;  /* 0x00008f0089897a23 */ /* 0x100fe20000010864 */
[----:B------:R-:W1:Y:S01]  /*e160*/  MUFU.EX2 R136, R136 ;  /* 0x0000008800887308 */ /* 0x000e620000000800 */
[--C-:B------:R-:W-:Y:S02]  /*e170*/  FFMA.FTZ R132, R132, c[0x0][0x23c], -R95.reuse ;  /* 0x00008f0084847a23 */ /* 0x100fe4000001085f */
[--C-:B------:R-:W-:Y:S01]  /*e180*/  FFMA.FTZ R139, R134, c[0x0][0x23c], -R95.reuse ;  /* 0x00008f00868b7a23 */ /* 0x100fe2000001085f */
[----:B------:R-:W-:Y:S01]  /*e190*/  HMMA.16816.F32 R40, R4, R62, R40 ;  /* 0x0000003e0428723c */ /* 0x000fe20000001828 */
[----:B------:R-:W1:Y:S01]  /*e1a0*/  LDSM.16.MT88.4 R60, [R114+0x6400] ;  /* 0x00640000723c783b */ /* 0x000e620000004200 */
[--C-:B------:R-:W-:Y:S02]  /*e1b0*/  FFMA.FTZ R110, R110, c[0x0][0x23c], -R95.reuse ;  /* 0x00008f006e6e7a23 */ /* 0x100fe4000001085f */
[----:B------:R-:W-:Y:S01]  /*e1c0*/  FFMA.FTZ R129, R130, c[0x0][0x23c], -R95 ;  /* 0x00008f0082817a23 */ /* 0x000fe2000001085f */
[----:B------:R-:W1:Y:S01]  /*e1d0*/  MUFU.EX2 R137, R137 ;  /* 0x0000008900897308 */ /* 0x000e620000000800 */
[----:B------:R-:W-:-:S02]  /*e1e0*/  FFMA.FTZ R130, R99, c[0x0][0x23c], -R100 ;  /* 0x00008f0063827a23 */ /* 0x000fc40000010864 */
[C---:B------:R-:W-:Y:S01]  /*e1f0*/  HMMA.16816.F32 R20, R4.reuse, R22, R68 ;  /* 0x000000160414723c */ /* 0x040fe20000001844 */
[--C-:B------:R-:W-:Y:S01]  /*e200*/  FFMA.FTZ R101, R101, c[0x0][0x23c], -R100.reuse ;  /* 0x00008f0065657a23 */ /* 0x100fe20000010864 */
[----:B------:R-:W-:Y:S01]  /*e210*/  LDSM.16.MT88.4 R68, [R112+0x6c00] ;  /* 0x006c00007044783b */ /* 0x000fe20000004200 */
[--C-:B------:R-:W-:Y:S02]  /*e220*/  FFMA.FTZ R99, R103, c[0x0][0x23c], -R100.reuse ;  /* 0x00008f0067637a23 */ /* 0x100fe40000010864 */
[----:B------:R-:W-:Y:S01]  /*e230*/  MUFU.EX2 R135, R135 ;  /* 0x0000008700877308 */ /* 0x000fe20000000800 */
[----:B------:R-:W-:Y:S02]  /*e240*/  FFMA.FTZ R100, R97, c[0x0][0x23c], -R100 ;  /* 0x00008f0061647a23 */ /* 0x000fe40000010864 */
[----:B---3--:R-:W-:Y:S01]  /*e250*/  HMMA.16816.F32 R44, R4, R64, R44 ;  /* 0x00000040042c723c */ /* 0x008fe2000000182c */
[--C-:B------:R-:W-:Y:S02]  /*e260*/  FFMA.FTZ R97, R98, c[0x0][0x23c], -R95.reuse ;  /* 0x00008f0062617a23 */ /* 0x100fe4000001085f */
[----:B------:R-:W-:-:S02]  /*e270*/  FFMA.FTZ R96, R96, c[0x0][0x23c], -R95 ;  /* 0x00008f0060607a23 */ /* 0x000fc4000001085f */
[----:B------:R-:W-:Y:S01]  /*e280*/  MUFU.EX2 R138, R138 ;  /* 0x0000008a008a7308 */ /* 0x000fe20000000800 */
[--C-:B------:R-:W-:Y:S02]  /*e290*/  FFMA.FTZ R94, R94, c[0x0][0x23c], -R95.reuse ;  /* 0x00008f005e5e7a23 */ /* 0x100fe4000001085f */
[----:B------:R-:W-:Y:S01]  /*e2a0*/  HMMA.16816.F32 R4, R4, R66, R48 ;  /* 0x000000420404723c */ /* 0x000fe20000001830 */
[----:B------:R-:W3:Y:S01]  /*e2b0*/  LDSM.16.MT88.4 R64, [R114+0x7400] ;  /* 0x007400007240783b */ /* 0x000ee20000004200 */
[----:B------:R-:W-:Y:S02]  /*e2c0*/  FFMA.FTZ R93, R93, c[0x0][0x23c], -R95 ;  /* 0x00008f005d5d7a23 */ /* 0x000fe4000001085f */
[----:B------:R-:W-:Y:S01]  /*e2d0*/  FFMA.FTZ R84, R133, R84, R92 ;  /* 0x0000005485547223 */ /* 0x000fe2000001005c */
[----:B------:R-:W-:Y:S01]  /*e2e0*/  MUFU.EX2 R132, R132 ;  /* 0x0000008400847308 */ /* 0x000fe20000000800 */
[----:B------:R-:W-:Y:S01]  /*e2f0*/  FFMA.FTZ R3, R131, R3, R90 ;  /* 0x0000000383037223 */ /* 0x000fe2000001005a */
[----:B--2---:R-:W-:Y:S01]  /*e300*/  F2FP.PACK_AB R48, R106, R109 ;  /* 0x0000006d6a30723e */ /* 0x004fe200000000ff */
[----:B------:R-:W-:Y:S01]  /*e310*/  FADD.FTZ R87, R87, R84 ;  /* 0x0000005457577221 */ /* 0x000fe20000010000 */
[----:B----4-:R-:W-:Y:S01]  /*e320*/  F2FP.PACK_AB R49, R104, R107 ;  /* 0x0000006b6831723e */ /* 0x010fe200000000ff */
[----:B------:R-:W-:Y:S01]  /*e330*/  FADD.FTZ R3, R2, R3 ;  /* 0x0000000302037221 */ /* 0x000fe20000010000 */
[----:B------:R-:W-:Y:S01]  /*e340*/  F2FP.PACK_AB R50, R102, R105 ;  /* 0x000000696632723e */ /* 0x000fe200000000ff */
[----:B------:R-:W-:Y:S01]  /*e350*/  FADD.FTZ R86, R86, R87 ;  /* 0x0000005756567221 */ /* 0x000fe20000010000 */
[----:B-----5:R-:W-:Y:S01]  /*e360*/  F2FP.PACK_AB R51, R108, R111 ;  /* 0x0000006f6c33723e */ /* 0x020fe200000000ff */
[----:B------:R-:W2:Y:S01]  /*e370*/  MUFU.EX2 R139, R139 ;  /* 0x0000008b008b7308 */ /* 0x000ea20000000800 */
[----:B------:R-:W-:Y:S01]  /*e380*/  FADD.FTZ R2, R0, R3 ;  /* 0x0000000300027221 */ /* 0x000fe20000010000 */
[----:B------:R-:W-:Y:S01]  /*e390*/  MOV R84, R89 ;  /* 0x0000005900547202 */ /* 0x000fe20000000f00 */
[----:B------:R-:W-:-:S02]  /*e3a0*/  FADD.FTZ R0, R85, R86 ;  /* 0x0000005655007221 */ /* 0x000fc40000010000 */
        /* <DEDUP_REMOVED lines=9> */
[----:B------:R-:W4:Y:S01]  /*e440*/  MUFU.EX2 R129, R129 ;  /* 0x0000008100817308 */ /* 0x000f220000000800 */
[----:B------:R-:W-:-:S04]  /*e450*/  FADD.FTZ R3, R105, R106 ;  /* 0x0000006a69037221 */ /* 0x000fc80000010000 */
[----:B------:R-:W-:Y:S01]  /*e460*/  FADD.FTZ R3, R102, R3 ;  /* 0x0000000366037221 */ /* 0x000fe20000010000 */
[----:B------:R-:W-:Y:S02]  /*e470*/  HMMA.16816.F32 R16, R48, R56, R16 ;  /* 0x000000383010723c */ /* 0x000fe40000001810 */
[----:B------:R-:W-:Y:S01]  /*e480*/  MUFU.EX2 R101, R101 ;  /* 0x0000006500657308 */ /* 0x000fe20000000800 */
[----:B------:R-:W-:Y:S01]  /*e490*/  FADD.FTZ R0, R136, R3 ;  /* 0x0000000388007221 */ /* 0x000fe20000010000 */
[----:B------:R-:W-:-:S03]  /*e4a0*/  MOV R3, R88 ;  /* 0x0000005800037202 */ /* 0x000fc60000000f00 */
[C---:B------:R-:W-:Y:S01]  /*e4b0*/  FADD.FTZ R0, R137.reuse, R0 ;  /* 0x0000000089007221 */ /* 0x040fe20000010000 */
[C---:B------:R-:W-:Y:S01]  /*e4c0*/  HMMA.16816.F32 R20, R48.reuse, R58, R20 ;  /* 0x0000003a3014723c */ /* 0x040fe20000001814 */
[----:B------:R-:W5:Y:S01]  /*e4d0*/  LDSM.16.MT88.4 R56, [R114+0x8400] ;  /* 0x008400007238783b */ /* 0x000f620000004200 */
[----:B------:R-:W1:Y:S06]  /*e4e0*/  MUFU.EX2 R130, R130 ;  /* 0x0000008200827308 */ /* 0x000e6c0000000800 */
[C---:B---3--:R-:W-:Y:S02]  /*e4f0*/  HMMA.16816.F32 R24, R48.reuse, R64, R24 ;  /* 0x000000403018723c */ /* 0x048fe40000001818 */
[----:B------:R-:W-:Y:S06]  /*e500*/  MUFU.EX2 R99, R99 ;  /* 0x0000006300637308 */ /* 0x000fec0000000800 */
[C---:B------:R-:W-:Y:S01]  /*e510*/  HMMA.16816.F32 R28, R48.reuse, R66, R28 ;  /* 0x00000042301c723c */ /* 0x040fe2000000181c */
[----:B------:R-:W-:Y:S01]  /*e520*/  LDSM.16.MT88.4 R64, [R112+0x6800] ;  /* 0x006800007040783b */ /* 0x000fe20000004200 */
[----:B------:R-:W-:Y:S06]  /*e530*/  MUFU.EX2 R100, R100 ;  /* 0x0000006400647308 */ /* 0x000fec0000000800 */
[C---:B-1----:R-:W-:Y:S02]  /*e540*/  HMMA.16816.F32 R32, R48.reuse, R60, R32 ;  /* 0x0000003c3020723c */ /* 0x042fe40000001820 */
[----:B------:R-:W-:Y:S06]  /*e550*/  MUFU.EX2 R97, R97 ;  /* 0x0000006100617308 */ /* 0x000fec0000000800 */
[C---:B------:R-:W-:Y:S01]  /*e560*/  HMMA.16816.F32 R52, R48.reuse, R62, R52 ;  /* 0x0000003e3034723c */ /* 0x040fe20000001834 */
[----:B------:R-:W1:Y:S01]  /*e570*/  LDSM.16.MT88.4 R60, [R112+0x8400] ;  /* 0x00840000703c783b */ /* 0x000e620000004200 */
[----:B------:R-:W3:Y:S06]  /*e580*/  MUFU.EX2 R96, R96 ;  /* 0x0000006000607308 */ /* 0x000eec0000000800 */
[C---:B-----5:R-:W-:Y:S02]  /*e590*/  HMMA.16816.F32 R36, R48.reuse, R56, R36 ;  /* 0x000000383024723c */ /* 0x060fe40000001824 */
[----:B------:R-:W-:Y:S06]  /*e5a0*/  MUFU.EX2 R94, R94 ;  /* 0x0000005e005e7308 */ /* 0x000fec0000000800 */
[C---:B------:R-:W-:Y:S01]  /*e5b0*/  HMMA.16816.F32 R40, R48.reuse, R58, R40 ;  /* 0x0000003a3028723c */ /* 0x040fe20000001828 */
[----:B------:R-:W5:Y:S01]  /*e5c0*/  LDSM.16.MT88.4 R56, [R114+0x6800] ;  /* 0x006800007238783b */ /* 0x000f620000004200 */
[----:B------:R-:W1:Y:S06]  /*e5d0*/  MUFU.EX2 R93, R93 ;  /* 0x0000005d005d7308 */ /* 0x000e6c0000000800 */
[C---:B-1----:R-:W-:Y:S08]  /*e5e0*/  HMMA.16816.F32 R44, R48.reuse, R60, R44 ;  /* 0x0000003c302c723c */ /* 0x042ff0000000182c */
[----:B------:R-:W-:Y:S01]  /*e5f0*/  HMMA.16816.F32 R4, R48, R62, R4 ;  /* 0x0000003e3004723c */ /* 0x000fe20000001804 */
[----:B------:R-:W1:Y:S06]  /*e600*/  LDSM.16.MT88.4 R60, [R114+0x7800] ;  /* 0x00780000723c783b */ /* 0x000e6c0000004200 */
[----:B------:R-:W-:-:S02]  /*e610*/  F2FP.PACK_AB R48, R137, R136 ;  /* 0x000000888930723e */ /* 0x000fc400000000ff */
[----:B--2---:R-:W-:Y:S02]  /*e620*/  F2FP.PACK_AB R49, R139, R132 ;  /* 0x000000848b31723e */ /* 0x004fe400000000ff */
[----:B------:R-:W-:Y:S01]  /*e630*/  F2FP.PACK_AB R50, R138, R135 ;  /* 0x000000878a32723e */ /* 0x000fe200000000ff */
[----:B------:R-:W-:Y:S01]  /*e640*/  FADD.FTZ R135, R135, R0 ;  /* 0x0000000087877221 */ /* 0x000fe20000010000 */
[----:B----4-:R-:W-:-:S03]  /*e650*/  F2FP.PACK_AB R51, R129, R110 ;  /* 0x0000006e8133723e */ /* 0x010fc600000000ff */
[----:B------:R-:W-:-:S04]  /*e660*/  FADD.FTZ R138, R138, R135 ;  /* 0x000000878a8a7221 */ /* 0x000fc80000010000 */
[C---:B-----5:R-:W-:Y:S08]  /*e670*/  HMMA.16816.F32 R8, R48.reuse, R56, R8 ;  /* 0x000000383008723c */ /* 0x060ff00000001808 */
[C---:B------:R-:W-:Y:S01]  /*e680*/  HMMA.16816.F32 R12, R48.reuse, R58, R12 ;  /* 0x0000003a300c723c */ /* 0x040fe2000000180c */
[----:B------:R-:W2:Y:S07]  /*e690*/  LDSM.16.MT88.4 R56, [R112+0x7800] ;  /* 0x007800007038783b */ /* 0x000eae0000004200 */
[C---:B------:R-:W-:Y:S08]  /*e6a0*/  HMMA.16816.F32 R16, R48.reuse, R64, R16 ;  /* 0x000000403010723c */ /* 0x040ff00000001810 */
[C---:B-1----:R-:W-:Y:S08]  /*e6b0*/  HMMA.16816.F32 R24, R48.reuse, R60, R24 ;  /* 0x0000003c3018723c */ /* 0x042ff00000001818 */
[C---:B------:R-:W-:Y:S01]  /*e6c0*/  HMMA.16816.F32 R28, R48.reuse, R62, R28 ;  /* 0x0000003e301c723c */ /* 0x040fe2000000181c */
[----:B------:R-:W1:Y:S07]  /*e6d0*/  LDSM.16.MT88.4 R60, [R114+0x8800] ;  /* 0x00880000723c783b */ /* 0x000e6e0000004200 */
[C---:B------:R-:W-:Y:S08]  /*e6e0*/  HMMA.16816.F32 R20, R48.reuse, R66, R20 ;  /* 0x000000423014723c */ /* 0x040ff00000001814 */
[C---:B--2---:R-:W-:Y:S08]  /*e6f0*/  HMMA.16816.F32 R32, R48.reuse, R56, R32 ;  /* 0x000000383020723c */ /* 0x044ff00000001820 */
[C---:B------:R-:W-:Y:S01]  /*e700*/  HMMA.16816.F32 R52, R48.reuse, R58, R52 ;  /* 0x0000003a3034723c */ /* 0x040fe20000001834 */
[----:B------:R-:W2:Y:S07]  /*e710*/  LDSM.16.MT88.4 R56, [R112+0x8800] ;  /* 0x008800007038783b */ /* 0x000eae0000004200 */
[C---:B-1----:R-:W-:Y:S08]  /*e720*/  HMMA.16816.F32 R36, R48.reuse, R60, R36 ;  /* 0x0000003c3024723c */ /* 0x042ff00000001824 */
[C---:B------:R-:W-:Y:S01]  /*e730*/  HMMA.16816.F32 R40, R48.reuse, R62, R40 ;  /* 0x0000003e3028723c */ /* 0x040fe20000001828 */
[----:B------:R-:W1:Y:S07]  /*e740*/  LDSM.16.MT88.4 R60, [R114+0x7c00] ;  /* 0x007c0000723c783b */ /* 0x000e6e0000004200 */
[C---:B--2---:R-:W-:Y:S08]  /*e750*/  HMMA.16816.F32 R44, R48.reuse, R56, R44 ;  /* 0x00000038302c723c */ /* 0x044ff0000000182c */
[----:B------:R-:W-:Y:S07]  /*e760*/  HMMA.16816.F32 R4, R48, R58, R4 ;  /* 0x0000003a3004723c */ /* 0x000fee0000001804 */
[----:B------:R-:W-:Y:S01]  /*e770*/  F2FP.PACK_AB R48, R130, R101 ;  /* 0x000000658230723e */ /* 0x000fe200000000ff */
[----:B------:R-:W-:Y:S01]  /*e780*/  FADD.FTZ R101, R101, R138 ;  /* 0x0000008a65657221 */ /* 0x000fe20000010000 */
[----:B---3--:R-:W-:-:S02]  /*e790*/  F2FP.PACK_AB R49, R96, R97 ;  /* 0x000000616031723e */ /* 0x008fc400000000ff */
[----:B------:R-:W-:Y:S01]  /*e7a0*/  F2FP.PACK_AB R50, R100, R99 ;  /* 0x000000636432723e */ /* 0x000fe200000000ff */
[----:B------:R-:W-:Y:S01]  /*e7b0*/  FADD.FTZ R130, R130, R101 ;  /* 0x0000006582827221 */ /* 0x000fe20000010000 */
[----:B------:R-:W-:-:S03]  /*e7c0*/  F2FP.PACK_AB R51, R93, R94 ;  /* 0x0000005e5d33723e */ /* 0x000fc600000000ff */
[----:B------:R-:W-:-:S04]  /*e7d0*/  FADD.FTZ R99, R99, R130 ;  /* 0x0000008263637221 */ /* 0x000fc80000010000 */
[----:B------:R-:W-:Y:S01]  /*e7e0*/  HMMA.16816.F32 R80, R48, R76, R8 ;  /* 0x0000004c3050723c */ /* 0x000fe20000001808 */
[----:B------:R-:W2:Y:S01]  /*e7f0*/  LDSM.16.MT88.4 R8, [R114+0x8c00] ;  /* 0x008c00007208783b */ /* 0x000ea20000004200 */
[----:B------:R-:W-:-:S06]  /*e800*/  FADD.FTZ R133, R100, R99 ;  /* 0x0000006364857221 */ /* 0x000fcc0000010000 */
[C---:B------:R-:W-:Y:S01]  /*e810*/  HMMA.16816.F32 R76, R48.reuse, R78, R12 ;  /* 0x0000004e304c723c */ /* 0x040fe2000000180c */
[----:B------:R-:W3:Y:S07]  /*e820*/  LDSM.16.MT88.4 R12, [R112+0x7c00] ;  /* 0x007c0000700c783b */ /* 0x000eee0000004200 */
[C---:B------:R-:W-:Y:S01]  /*e830*/  HMMA.16816.F32 R72, R48.reuse, R68, R16 ;  /* 0x000000443048723c */ /* 0x040fe20000001810 */
[----:B------:R-:W4:Y:S07]  /*e840*/  LDSM.16.MT88.4 R16, [R112+0x8c00] ;  /* 0x008c00007010783b */ /* 0x000f2e0000004200 */
[C---:B-1----:R-:W-:Y:S08]  /*e850*/  HMMA.16816.F32 R64, R48.reuse, R60, R24 ;  /* 0x0000003c3040723c */ /* 0x042ff00000001818 */
[C---:B------:R-:W-:Y:S08]  /*e860*/  HMMA.16816.F32 R68, R48.reuse, R70, R20 ;  /* 0x000000463044723c */ /* 0x040ff00000001814 */
[C---:B------:R-:W-:Y:S08]  /*e870*/  HMMA.16816.F32 R60, R48.reuse, R62, R28 ;  /* 0x0000003e303c723c */ /* 0x040ff0000000181c */
[C---:B--2---:R-:W-:Y:S07]  /*e880*/  HMMA.16816.F32 R36, R48.reuse, R8, R36 ;  /* 0x000000083024723c */ /* 0x044fee0000001824 */
        /* <DEDUP_REMOVED lines=10> */
[----:B----4-:R-:W-:Y:S03]  /*e930*/  HMMA.16816.F32 R44, R48, R16, R44 ;  /* 0x00000010302c723c */ /* 0x010fe6000000182c */
[----:B------:R-:W-:-:S04]  /*e940*/  FADD.FTZ R97, R96, R97 ;  /* 0x0000006160617221 */ /* 0x000fc80000010000 */
[----:B------:R-:W-:Y:S01]  /*e950*/  FADD.FTZ R94, R94, R97 ;  /* 0x000000615e5e7221 */ /* 0x000fe20000010000 */
[----:B------:R-:W-:Y:S03]  /*e960*/  HMMA.16816.F32 R48, R48, R18, R4 ;  /* 0x000000123030723c */ /* 0x000fe60000001804 */
[----:B------:R-:W-:-:S05]  /*e970*/  FADD.FTZ R131, R93, R94 ;  /* 0x0000005e5d837221 */ /* 0x000fca0000010000 */
.L_x_5148:
        /* <DEDUP_REMOVED lines=16> */
.L_x_5158:
        /* <DEDUP_REMOVED lines=64> */
.L_x_5155:
        /* <DEDUP_REMOVED lines=15> */
[----:B------:R-:W2:Y:S08]  /*ef70*/  LDSM.16.M88.4 R92, [R116+0x3000] ;  /* 0x00300000745c783b */ /* 0x000eb00000000200 */
[----:B------:R-:W3:Y:S08]  /*ef80*/  LDSM.16.M88.4 R96, [R116+0x3400] ;  /* 0x003400007460783b */ /* 0x000ef00000000200 */
[----:B------:R-:W4:Y:S08]  /*ef90*/  LDSM.16.M88.4 R100, [R116+0x3800] ;  /* 0x003800007464783b */ /* 0x000f300000000200 */
[----:B------:R-:W0:Y:S08]  /*efa0*/  LDGDEPBAR ;  /* 0x00000000000079af */ /* 0x000e300000000000 */
[----:B------:R-:W5:Y:S01]  /*efb0*/  LDSM.16.M88.4 R104, [R116+0x3c00] ;  /* 0x003c00007468783b */ /* 0x000f620000000200 */
[C---:B--2---:R-:W-:Y:S07]  /*efc0*/  HMMA.16816.F32 R4, R88.reuse, R92, RZ ;  /* 0x0000005c5804723c */ /* 0x044fee00000018ff */
[----:B------:R-:W-:Y:S01]  /*efd0*/  LDSM.16.M88.4 R108, [R113+0x3800] ;  /* 0x00380000716c783b */ /* 0x000fe20000000200 */
[C---:B------:R-:W-:Y:S07]  /*efe0*/  HMMA.16816.F32 R8, R88.reuse, R94, RZ ;  /* 0x0000005e5808723c */ /* 0x040fee00000018ff */
[----:B------:R-:W-:Y:S01]  /*eff0*/  LDSM.16.M88.4 R92, [R115] ;  /* 0x00000000735c783b */ /* 0x000fe20000000200 */
        /* <DEDUP_REMOVED lines=8> */
[----:B------:R-:W4:Y:S07]  /*f080*/  LDSM.16.M88.4 R88, [R113+0x3c00] ;  /* 0x003c00007158783b */ /* 0x000f2e0000000200 */
[C---:B--2---:R-:W-:Y:S01]  /*f090*/  HMMA.16816.F32 R4, R92.reuse, R96, R4 ;  /* 0x000000605c04723c */ /* 0x044fe20000001804 */
[----:B------:R-:W-:Y:S07]  /*f0a0*/  LDSM.16.M88.4 R104, [R116+0x4400] ;  /* 0x004400007468783b */ /* 0x000fee0000000200 */
        /* <DEDUP_REMOVED lines=9> */
[----:B------:R-:W3:Y:S07]  /*f140*/  LDSM.16.M88.4 R88, [R116+0x4800] ;  /* 0x004800007458783b */ /* 0x000eee0000000200 */
[C---:B--2---:R-:W-:Y:S01]  /*f150*/  HMMA.16816.F32 R4, R96.reuse, R100, R4 ;  /* 0x000000646004723c */ /* 0x044fe20000001804 */
[----:B------:R-:W2:Y:S07]  /*f160*/  LDSM.16.M88.4 R92, [R116+0x4c00] ;  /* 0x004c0000745c783b */ /* 0x000eae0000000200 */
[C---:B------:R-:W-:Y:S01]  /*f170*/  HMMA.16816.F32 R8, R96.reuse, R102, R8 ;  /* 0x000000666008723c */ /* 0x040fe20000001808 */
[----:B------:R-:W-:Y:S07]  /*f180*/  LDSM.16.M88.4 R100, [R113+0x4000] ;  /* 0x004000007164783b */ /* 0x000fee0000000200 */
[C---:B------:R-:W-:Y:S08]  /*f190*/  HMMA.16816.F32 R12, R96.reuse, R104, R12 ;  /* 0x00000068600c723c */ /* 0x040ff0000000180c */
[C---:B------:R-:W-:Y:S01]  /*f1a0*/  HMMA.16816.F32 R16, R96.reuse, R106, R16 ;  /* 0x0000006a6010723c */ /* 0x040fe20000001810 */
[----:B------:R-:W-:Y:S07]  /*f1b0*/  LDSM.16.M88.4 R104, [R113+0x4400] ;  /* 0x004400007168783b */ /* 0x000fee0000000200 */
[C---:B---3--:R-:W-:Y:S08]  /*f1c0*/  HMMA.16816.F32 R20, R96.reuse, R88, R20 ;  /* 0x000000586014723c */ /* 0x048ff00000001814 */
[C---:B------:R-:W-:Y:S01]  /*f1d0*/  HMMA.16816.F32 R24, R96.reuse, R90, R24 ;  /* 0x0000005a6018723c */ /* 0x040fe20000001818 */
[----:B------:R-:W3:Y:S07]  /*f1e0*/  LDSM.16.M88.4 R88, [R115+0x1000] ;  /* 0x001000007358783b */ /* 0x000eee0000000200 */
[C---:B--2---:R-:W-:Y:S08]  /*f1f0*/  HMMA.16816.F32 R28, R96.reuse, R92, R28 ;  /* 0x0000005c601c723c */ /* 0x044ff0000000181c */
[----:B------:R-:W-:Y:S01]  /*f200*/  HMMA.16816.F32 R32, R96, R94, R32 ;  /* 0x0000005e6020723c */ /* 0x000fe20000001820 */
[----:B------:R-:W2:Y:S08]  /*f210*/  LDSM.16.M88.4 R92, [R113+0x4800] ;  /* 0x00480000715c783b */ /* 0x000eb00000000200 */
[----:B------:R-:W4:Y:S01]  /*f220*/  LDSM.16.M88.4 R96, [R113+0x4c00] ;  /* 0x004c00007160783b */ /* 0x000f220000000200 */
[C---:B---3--:R-:W-:Y:S08]  /*f230*/  HMMA.16816.F32 R4, R88.reuse, R100, R4 ;  /* 0x000000645804723c */ /* 0x048ff00000001804 */
[C---:B------:R-:W-:Y:S01]  /*f240*/  HMMA.16816.F32 R8, R88.reuse, R102, R8 ;  /* 0x000000665808723c */ /* 0x040fe20000001808 */
[----:B------:R-:W-:Y:S07]  /*f250*/  LDSM.16.M88.4 R100, [R116+0x5000] ;  /* 0x005000007464783b */ /* 0x000fee0000000200 */
[C---:B------:R-:W-:Y:S08]  /*f260*/  HMMA.16816.F32 R12, R88.reuse, R104, R12 ;  /* 0x00000068580c723c */ /* 0x040ff0000000180c */
[C---:B------:R-:W-:Y:S01]  /*f270*/  HMMA.16816.F32 R16, R88.reuse, R106, R16 ;  /* 0x0000006a5810723c */ /* 0x040fe20000001810 */
[----:B------:R-:W-:Y:S07]  /*f280*/  LDSM.16.M88.4 R104, [R116+0x5400] ;  /* 0x005400007468783b */ /* 0x000fee0000000200 */
[C---:B--2---:R-:W-:Y:S08]  /*f290*/  HMMA.16816.F32 R20, R88.reuse, R92, R20 ;  /* 0x0000005c5814723c */ /* 0x044ff00000001814 */
[C---:B------:R-:W-:Y:S01]  /*f2a0*/  HMMA.16816.F32 R24, R88.reuse, R94, R24 ;  /* 0x0000005e5818723c */ /* 0x040fe20000001818 */
[----:B------:R-:W2:Y:S07]  /*f2b0*/  LDSM.16.M88.4 R92, [R117+0x2000] ;  /* 0x00200000755c783b */ /* 0x000eae0000000200 */
[C---:B----4-:R-:W-:Y:S08]  /*f2c0*/  HMMA.16816.F32 R28, R88.reuse, R96, R28 ;  /* 0x00000060581c723c */ /* 0x050ff0000000181c */
[----:B------:R-:W-:Y:S01]  /*f2d0*/  HMMA.16816.F32 R32, R88, R98, R32 ;  /* 0x000000625820723c */ /* 0x000fe20000001820 */
[----:B------:R-:W3:Y:S08]  /*f2e0*/  LDSM.16.M88.4 R88, [R116+0x5800] ;  /* 0x005800007458783b */ /* 0x000ef00000000200 */
[----:B------:R-:W4:Y:S01]  /*f2f0*/  LDSM.16.M88.4 R96, [R116+0x5c00] ;  /* 0x005c00007460783b */ /* 0x000f220000000200 */
[C---:B--2---:R-:W-:Y:S08]  /*f300*/  HMMA.16816.F32 R4, R92.reuse, R100, R4 ;  /* 0x000000645c04723c */ /* 0x044ff00000001804 */
[C---:B------:R-:W-:Y:S01]  /*f310*/  HMMA.16816.F32 R8, R92.reuse, R102, R8 ;  /* 0x000000665c08723c */ /* 0x040fe20000001808 */
[----:B------:R-:W-:Y:S07]  /*f320*/  LDSM.16.M88.4 R100, [R115+0x2000] ;  /* 0x002000007364783b */ /* 0x000fee0000000200 */
[C---:B------:R-:W-:Y:S08]  /*f330*/  HMMA.16816.F32 R12, R92.reuse, R104, R12 ;  /* 0x000000685c0c723c */ /* 0x040ff0000000180c */
[C---:B------:R-:W-:Y:S01]  /*f340*/  HMMA.16816.F32 R16, R92.reuse, R106, R16 ;  /* 0x0000006a5c10723c */ /* 0x040fe20000001810 */
[----:B------:R-:W2:Y:S07]  /*f350*/  LDSM.16.M88.4 R104, [R113+0x5000] ;  /* 0x005000007168783b */ /* 0x000eae0000000200 */
[C---:B---3--:R-:W-:Y:S08]  /*f360*/  HMMA.16816.F32 R20, R92.reuse, R88, R20 ;  /* 0x000000585c14723c */ /* 0x048ff00000001814 */
[C---:B------:R-:W-:Y:S01]  /*f370*/  HMMA.16816.F32 R24, R92.reuse, R90, R24 ;  /* 0x0000005a5c18723c */ /* 0x040fe20000001818 */
[----:B------:R-:W3:Y:S07]  /*f380*/  LDSM.16.M88.4 R88, [R113+0x5400] ;  /* 0x005400007158783b */ /* 0x000eee0000000200 */
[C---:B----4-:R-:W-:Y:S08]  /*f390*/  HMMA.16816.F32 R28, R92.reuse, R96, R28 ;  /* 0x000000605c1c723c */ /* 0x050ff0000000181c */
[----:B------:R-:W-:Y:S01]  /*f3a0*/  HMMA.16816.F32 R32, R92, R98, R32 ;  /* 0x000000625c20723c */ /* 0x000fe20000001820 */
[----:B------:R-:W4:Y:S07]  /*f3b0*/  LDSM.16.M88.4 R92, [R113+0x5800] ;  /* 0x00580000715c783b */ /* 0x000f2e0000000200 */
[C---:B--2---:R-:W-:Y:S08]  /*f3c0*/  HMMA.16816.F32 R4, R100.reuse, R104, R4 ;  /* 0x000000686404723c */ /* 0x044ff00000001804 */
[C---:B------:R-:W-:Y:S08]  /*f3d0*/  HMMA.16816.F32 R8, R100.reuse, R106, R8 ;  /* 0x0000006a6408723c */ /* 0x040ff00000001808 */
[C---:B---3--:R-:W-:Y:S08]  /*f3e0*/  HMMA.16816.F32 R12, R100.reuse, R88, R12 ;  /* 0x00000058640c723c */ /* 0x048ff0000000180c */
[C---:B------:R-:W-:Y:S01]  /*f3f0*/  HMMA.16816.F32 R16, R100.reuse, R90, R16 ;  /* 0x0000005a6410723c */ /* 0x040fe20000001810 */
[----:B------:R-:W2:Y:S01]  /*f400*/  LDSM.16.M88.4 R88, [R113+0x5c00] ;  /* 0x005c00007158783b */ /* 0x000ea20000000200 */
[----:B------:R-:W-:Y:S04]  /*f410*/  DEPBAR.LE SB0, 0x0 ;  /* 0x000080000000791a */ /* 0x000fe80000000000 */
[----:B------:R-:W-:Y:S02]  /*f420*/  FMUL.FTZ R158, R4, c[0x0][0x2ec] ;  /* 0x0000bb00049e7a20 */ /* 0x000fe40000410000 */
[C---:B----4-:R-:W-:Y:S04]  /*f430*/  HMMA.16816.F32 R20, R100.reuse, R92, R20 ;  /* 0x0000005c6414723c */ /* 0x050fe80000001814 */
[----:B------:R-:W3:Y:S01]  /*f440*/  MUFU.TANH R158, R158 ;  /* 0x0000009e009e7308 */ /* 0x000ee20000002400 */
[----:B------:R-:W-:Y:S01]  /*f450*/  BAR.SYNC.DEFER_BLOCKING 0x0 ;  /* 0x0000000000007b1d */ /* 0x000fe20000010000 */
[----:B------:R-:W-:Y:S02]  /*f460*/  FMUL.FTZ R159, R5, c[0x0][0x2ec] ;  /* 0x0000bb00059f7a20 */ /* 0x000fe40000410000 */
[C---:B------:R-:W-:Y:S04]  /*f470*/  HMMA.16816.F32 R24, R100.reuse, R94, R24 ;  /* 0x0000005e6418723c */ /* 0x040fe80000001818 */
[----:B------:R-:W-:Y:S02]  /*f480*/  FMUL.FTZ R157, R6, c[0x0][0x2ec] ;  /* 0x0000bb00069d7a20 */ /* 0x000fe40000410000 */
[----:B------:R-:W4:Y:S01]  /*f490*/  MUFU.TANH R159, R159 ;  /* 0x0000009f009f7308 */ /* 0x000f220000002400 */
[----:B------:R-:W-:Y:S02]  /*f4a0*/  FMUL.FTZ R156, R7, c[0x0][0x2ec] ;  /* 0x0000bb00079c7a20 */ /* 0x000fe40000410000 */
[----:B------:R-:W-:Y:S03]  /*f4b0*/  FMUL.FTZ R155, R8, c[0x0][0x2ec] ;  /* 0x0000bb00089b7a20 */ /* 0x000fe60000410000 */
[----:B------:R-:W-:Y:S02]  /*f4c0*/  FMUL.FTZ R161, R9, c[0x0][0x2ec] ;  /* 0x0000bb0009a17a20 */ /* 0x000fe40000410000 */
[----:B------:R-:W-:Y:S02]  /*f4d0*/  FMUL.FTZ R162, R10, c[0x0][0x2ec] ;  /* 0x0000bb000aa27a20 */ /* 0x000fe40000410000 */
[----:B------:R-:W1:Y:S01]  /*f4e0*/  MUFU.TANH R157, R157 ;  /* 0x0000009d009d7308 */ /* 0x000e620000002400 */
[----:B------:R-:W-:Y:S02]  /*f4f0*/  FMUL.FTZ R160, R11, c[0x0][0x2ec] ;  /* 0x0000bb000ba07a20 */ /* 0x000fe40000410000 */
[----:B------:R-:W-:Y:S02]  /*f500*/  FMUL.FTZ R153, R12, c[0x0][0x2ec] ;  /* 0x0000bb000c997a20 */ /* 0x000fe40000410000 */
[----:B------:R-:W-:Y:S02]  /*f510*/  FMUL.FTZ R151, R13, c[0x0][0x2ec] ;  /* 0x0000bb000d977a20 */ /* 0x000fe40000410000 */
[----:B------:R-:W-:Y:S01]  /*f520*/  FMUL.FTZ R154, R14, c[0x0][0x2ec] ;  /* 0x0000bb000e9a7a20 */ /* 0x000fe20000410000 */
[C---:B--2---:R-:W-:Y:S02]  /*f530*/  HMMA.16816.F32 R28, R100.reuse, R88, R28 ;  /* 0x00000058641c723c */ /* 0x044fe4000000181c */
[----:B------:R-:W2:Y:S01]  /*f540*/  MUFU.TANH R156, R156 ;  /* 0x0000009c009c7308 */ /* 0x000ea20000002400 */
[----:B------:R-:W-:Y:S02]  /*f550*/  FMUL.FTZ R152, R15, c[0x0][0x2ec] ;  /* 0x0000bb000f987a20 */ /* 0x000fe40000410000 */
[----:B------:R-:W-:Y:S02]  /*f560*/  FMUL.FTZ R149, R16, c[0x0][0x2ec] ;  /* 0x0000bb0010957a20 */ /* 0x000fe40000410000 */
[----:B------:R-:W-:Y:S01]  /*f570*/  FMUL.FTZ R147, R17, c[0x0][0x2ec] ;  /* 0x0000bb0011937a20 */ /* 0x000fe20000410000 */
[----:B------:R-:W-:Y:S04]  /*f580*/  HMMA.16816.F32 R32, R100, R90, R32 ;  /* 0x0000005a6420723c */ /* 0x000fe80000001820 */
[----:B------:R-:W1:Y:S01]  /*f590*/  MUFU.TANH R155, R155 ;  /* 0x0000009b009b7308 */ /* 0x000e620000002400 */
[----:B------:R-:W-:Y:S02]  /*f5a0*/  FMUL.FTZ R150, R18, c[0x0][0x2ec] ;  /* 0x0000bb0012967a20 */ /* 0x000fe40000410000 */
[----:B------:R-:W-:Y:S02]  /*f5b0*/  FMUL.FTZ R148, R19, c[0x0][0x2ec] ;  /* 0x0000bb0013947a20 */ /* 0x000fe40000410000 */
[----:B------:R-:W-:Y:S03]  /*f5c0*/  FMUL.FTZ R139, R20, c[0x0][0x2ec] ;  /* 0x0000bb00148b7a20 */ /* 0x000fe60000410000 */
        /* <DEDUP_REMOVED lines=17> */
[----:B------:R-:W-:Y:S03]  /*f6e0*/  FMUL.FTZ R35, R35, c[0x0][0x2ec] ;  /* 0x0000bb0023237a20 */ /* 0x000fe60000410000 */
        /* <DEDUP_REMOVED lines=88> */
.L_x_5157:
[C---:B------:R-:W-:Y:S01]  /*fc70*/  LEA R124, P0, R6.reuse, R124, 0x1 ;  /* 0x0000007c067c7211 */ /* 0x040fe200078008ff */
[----:B-1----:R-:W-:Y:S02]  /*fc80*/  IMAD.MOV.U32 R3, RZ, RZ, c[0x0][0x198] ;  /* 0x00006600ff037624 */ /* 0x002fe400078e00ff */
        /* <DEDUP_REMOVED lines=14> */
.L_x_5156:
        /* <DEDUP_REMOVED lines=39> */
[----:B------:R-:W1:Y:S08]  /*ffe0*/  SHFL.BFLY PT, R3, R4, 0x1, 0x1f ;  /* 0x0c201f0004037f89 */ /* 0x000e7000000e0000 */
[----:B------:R-:W2:Y:S01]  /*fff0*/  SHFL.BFLY PT, R84, R9, 0x1, 0x1f ;  /* 0x0c201f0009547f89 */ /* 0x000ea200000e0000 */
[----:B-1----:R-:W-:Y:S05]  /*10000*/  FMNMX.FTZ R3, R4, R3, !PT ;  /* 0x0000000304037209 */ /* 0x002fea0007810000 */
[C---:B------:R-:W-:Y:S02]  /*10010*/  FMUL.FTZ R91, R3.reuse, c[0x0][0x23c] ;  /* 0x00008f00035b7a20 */ /* 0x040fe40000410000 */
[----:B------:R-:W-:Y:S01]  /*10020*/  FADD.FTZ R5, -R3, R0 ;  /* 0x0000000003057221 */ /* 0x000fe20000010100 */
[----:B--2---:R-:W-:Y:S03]  /*10030*/  FMNMX.FTZ R84, R9, R84, !PT ;  /* 0x0000005409547209 */ /* 0x004fe60007810000 */
[----:B------:R-:W-:Y:S01]  /*10040*/  FMUL.FTZ R0, R5, c[0x0][0x23c] ;  /* 0x00008f0005007a20 */ /* 0x000fe20000410000 */
[C---:B------:R-:W-:Y:S01]  /*10050*/  FSETP.NEU.FTZ.AND P0, PT, R84.reuse, -INF , PT ;  /* 0xff8000005400780b */ /* 0x040fe20003f1d000 */
[C---:B------:R-:W-:Y:S02]  /*10060*/  FMUL.FTZ R90, R84.reuse, c[0x0][0x23c] ;  /* 0x00008f00545a7a20 */ /* 0x040fe40000410000 */
[----:B------:R-:W-:Y:S01]  /*10070*/  FADD.FTZ R2, -R84, R87 ;  /* 0x0000005754027221 */ /* 0x000fe20000010100 */
[----:B------:R-:W-:Y:S01]  /*10080*/  MOV R87, R84 ;  /* 0x0000005400577202 */ /* 0x000fe20000000f00 */
[----:B------:R-:W1:Y:S01]  /*10090*/  MUFU.EX2 R0, R0 ;  /* 0x0000000000007308 */ /* 0x000e620000000800 */
[----:B------:R-:W-:Y:S01]  /*100a0*/  FSEL R90, R90, RZ, P0 ;  /* 0x000000ff5a5a7208 */ /* 0x000fe20000000000 */
[----:B------:R-:W-:Y:S01]  /*100b0*/  FMUL.FTZ R6, R2, c[0x0][0x23c] ;  /* 0x00008f0002067a20 */ /* 0x000fe20000410000 */
[----:B------:R-:W-:Y:S03]  /*100c0*/  FSETP.NEU.FTZ.AND P0, PT, R3, -INF , PT ;  /* 0xff8000000300780b */ /* 0x000fe60003f1d000 */
[--C-:B------:R-:W-:Y:S01]  /*100d0*/  FFMA.FTZ R88, R158, c[0x0][0x23c], -R90.reuse ;  /* 0x00008f009e587a23 */ /* 0x100fe2000001085a */
[----:B------:R-:W-:Y:S01]  /*100e0*/  FSEL R91, R91, RZ, P0 ;  /* 0x000000ff5b5b7208 */ /* 0x000fe20000000000 */
[--C-:B------:R-:W-:Y:S01]  /*100f0*/  FFMA.FTZ R97, R159, c[0x0][0x23c], -R90.reuse ;  /* 0x00008f009f617a23 */ /* 0x100fe2000001085a */
[----:B------:R-:W-:Y:S01]  /*10100*/  ISETP.GT.AND P0, PT, R123, 0x1, PT ;  /* 0x000000017b00780c */ /* 0x000fe20003f04270 */
        /* <DEDUP_REMOVED lines=15> */
[----:B------:R-:W-:Y:S02]  /*10200*/  FMUL.FTZ R26, R0, R62 ;  /* 0x0000003e001a7220 */ /* 0x000fe40000410000 */
[C---:B--2---:R-:W-:Y:S02]  /*10210*/  FMUL.FTZ R4, R2.reuse, R80 ;  /* 0x0000005002047220 */ /* 0x044fe40000410000 */
[----:B------:R-:W-:Y:S02]  /*10220*/  FMUL.FTZ R5, R2, R81 ;  /* 0x0000005102057220 */ /* 0x000fe40000410000 */
[----:B------:R-:W-:Y:S01]  /*10230*/  FMUL.FTZ R6, R0, R82 ;  /* 0x0000005200067220 */ /* 0x000fe20000410000 */
[----:B------:R-:W-:Y:S01]  /*10240*/  MUFU.EX2 R89, R89 ;  /* 0x0000005900597308 */ /* 0x000fe20000000800 */
[C---:B------:R-:W-:Y:S02]  /*10250*/  FMUL.FTZ R8, R2.reuse, R76 ;  /* 0x0000004c02087220 */ /* 0x040fe40000410000 */
[C---:B------:R-:W-:Y:S02]  /*10260*/  FMUL.FTZ R9, R2.reuse, R77 ;  /* 0x0000004d02097220 */ /* 0x040fe40000410000 */
[C---:B------:R-:W-:Y:S01]  /*10270*/  FMUL.FTZ R16, R2.reuse, R68 ;  /* 0x0000004402107220 */ /* 0x040fe20000410000 */
[----:B------:R-:W-:Y:S01]  /*10280*/  LDSM.16.MT88.4 R76, [R114+0x6c00] ;  /* 0x006c0000724c783b */ /* 0x000fe20000004200 */
[C---:B------:R-:W-:Y:S02]  /*10290*/  FMUL.FTZ R17, R2.reuse, R69 ;  /* 0x0000004502117220 */ /* 0x040fe40000410000 */
[C---:B------:R-:W-:Y:S01]  /*102a0*/  FMUL.FTZ R24, R2.reuse, R60 ;  /* 0x0000003c02187220 */ /* 0x040fe20000410000 */
[----:B------:R-:W2:Y:S01]  /*102b0*/  MUFU.EX2 R94, R94 ;  /* 0x0000005e005e7308 */ /* 0x000ea20000000800 */
[----:B------:R-:W-:Y:S02]  /*102c0*/  FMUL.FTZ R25, R2, R61 ;  /* 0x0000003d02197220 */ /* 0x000fe40000410000 */
[----:B------:R-:W-:Y:S01]  /*102d0*/  FMUL.FTZ R27, R0, R63 ;  /* 0x0000003f001b7220 */ /* 0x000fe20000410000 */
[----:B-1----:R-:W-:Y:S01]  /*102e0*/  F2FP.PACK_AB R80, R97, R88 ;  /* 0x000000586150723e */ /* 0x002fe200000000ff */
[----:B------:R-:W-:Y:S01]  /*102f0*/  LDSM.16.MT88.4 R60, [R114+0x8000] ;  /* 0x00800000723c783b */ /* 0x000fe20000004200 */
[C---:B------:R-:W-:Y:S02]  /*10300*/  FMUL.FTZ R32, R2.reuse, R52 ;  /* 0x0000003402207220 */ /* 0x040fe40000410000 */
[----:B------:R-:W-:Y:S02]  /*10310*/  FMUL.FTZ R33, R2, R53 ;  /* 0x0000003502217220 */ /* 0x000fe40000410000 */
[----:B------:R-:W-:Y:S01]  /*10320*/  MUFU.EX2 R96, R96 ;  /* 0x0000006000607308 */ /* 0x000fe20000000800 */
[C---:B------:R-:W-:Y:S02]  /*10330*/  FMUL.FTZ R34, R0.reuse, R54 ;  /* 0x0000003600227220 */ /* 0x040fe40000410000 */
[----:B------:R-:W-:Y:S01]  /*10340*/  LDSM.16.MT88.4 R68, [R112+0x6c00] ;  /* 0x006c00007044783b */ /* 0x000fe20000004200 */
[----:B------:R-:W-:Y:S02]  /*10350*/  FMUL.FTZ R35, R0, R55 ;  /* 0x0000003700237220 */ /* 0x000fe40000410000 */
[C---:B------:R-:W-:Y:S02]  /*10360*/  FMUL.FTZ R36, R2.reuse, R36 ;  /* 0x0000002402247220 */ /* 0x040fe40000410000 */
[----:B------:R-:W-:Y:S02]  /*10370*/  FMUL.FTZ R37, R2, R37 ;  /* 0x0000002502257220 */ /* 0x000fe40000410000 */
[----:B------:R-:W1:Y:S01]  /*10380*/  MUFU.EX2 R95, R95 ;  /* 0x0000005f005f7308 */ /* 0x000e620000000800 */
[----:B------:R-:W-:Y:S01]  /*10390*/  LDSM.16.MT88.4 R52, [R112+0x8000] ;  /* 0x008000007034783b */ /* 0x000fe20000004200 */
[----:B------:R-:W-:Y:S01]  /*103a0*/  FMUL.FTZ R38, R0, R38 ;  /* 0x0000002600267220 */ /* 0x000fe20000410000 */
[----:B--2---:R-:W-:Y:S01]  /*103b0*/  F2FP.PACK_AB R81, R94, R89 ;  /* 0x000000595e51723e */ /* 0x004fe200000000ff */
[----:B------:R-:W-:Y:S02]  /*103c0*/  FMUL.FTZ R39, R0, R39 ;  /* 0x0000002700277220 */ /* 0x000fe40000410000 */
[C---:B------:R-:W-:Y:S02]  /*103d0*/  FMUL.FTZ R40, R2.reuse, R40 ;  /* 0x0000002802287220 */ /* 0x040fe40000410000 */
[----:B------:R-:W-:Y:S02]  /*103e0*/  FMUL.FTZ R41, R2, R41 ;  /* 0x0000002902297220 */ /* 0x000fe40000410000 */
        /* <DEDUP_REMOVED lines=8> */
[C---:B------:R-:W-:Y:S01]  /*10470*/  FMUL.FTZ R48, R2.reuse, R48 ;  /* 0x0000003002307220 */ /* 0x040fe20000410000 */
[----:B-1----:R-:W-:Y:S01]  /*10480*/  F2FP.PACK_AB R82, R95, R96 ;  /* 0x000000605f52723e */ /* 0x002fe200000000ff */
[----:B------:R-:W-:Y:S02]  /*10490*/  FMUL.FTZ R49, R2, R49 ;  /* 0x0000003102317220 */ /* 0x000fe40000410000 */
[C---:B------:R-:W-:Y:S02]  /*104a0*/  FMUL.FTZ R50, R0.reuse, R50 ;  /* 0x0000003200327220 */ /* 0x040fe40000410000 */
[----:B------:R-:W-:Y:S01]  /*104b0*/  FMUL.FTZ R51, R0, R51 ;  /* 0x0000003300337220 */ /* 0x000fe20000410000 */
        /* <DEDUP_REMOVED lines=9> */
[----:B--2---:R-:W-:Y:S01]  /*10550*/  F2FP.PACK_AB R83, R92, R93 ;  /* 0x0000005d5c53723e */ /* 0x004fe200000000ff */
[----:B------:R-:W-:Y:S02]  /*10560*/  FFMA.FTZ R131, R0, R131, R89 ;  /* 0x0000008300837223 */ /* 0x000fe40000010059 */
        /* <DEDUP_REMOVED lines=13> */
[----:B------:R-:W1:Y:S01]  /*10640*/  LDSM.16.MT88.4 R72, [R112+0x7000] ;  /* 0x007000007048783b */ /* 0x000e620000004200 */
[--C-:B------:R-:W-:Y:S02]  /*10650*/  FFMA.FTZ R103, R149, c[0x0][0x23c], -R90.reuse ;  /* 0x00008f0095677a23 */ /* 0x100fe4000001085a */
[--C-:B------:R-:W-:Y:S02]  /*10660*/  FFMA.FTZ R102, R147, c[0x0][0x23c], -R90.reuse ;  /* 0x00008f0093667a23 */ /* 0x100fe4000001085a */
        /* <DEDUP_REMOVED lines=11> */
[----:B------:R-:W-:Y:S01]  /*10720*/  LDSM.16.MT88.4 R64, [R114+0x7400] ;  /* 0x007400007240783b */ /* 0x000fe20000004200 */
        /* <DEDUP_REMOVED lines=10> */
[----:B------:R-:W-:Y:S02]  /*107d0*/  FFMA.FTZ R90, R132, c[0x0][0x23c], -R90 ;  /* 0x00008f00845a7a23 */ /* 0x000fe4000001085a */
[C---:B------:R-:W-:Y:S01]  /*107e0*/  FMUL.FTZ R30, R0.reuse, R58 ;  /* 0x0000003a001e7220 */ /* 0x040fe20000410000 */
[----:B------:R-:W2:Y:S03]  /*107f0*/  MUFU.EX2 R98, R98 ;  /* 0x0000006200627308 */ /* 0x000ea60000000800 */
[----:B------:R-:W-:Y:S02]  /*10800*/  FMUL.FTZ R31, R0, R59 ;  /* 0x0000003b001f7220 */ /* 0x000fe40000410000 */
[----:B------:R-:W3:Y:S01]  /*10810*/  LDSM.16.MT88.4 R56, [R114+0x6400] ;  /* 0x006400007238783b */ /* 0x000ee20000004200 */
[----:B------:R-:W-:Y:S02]  /*10820*/  FFMA.FTZ R2, R2, R133, R88 ;  /* 0x0000008502027223 */ /* 0x000fe40000010058 */
[--C-:B------:R-:W-:Y:S02]  /*10830*/  FFMA.FTZ R86, R86, c[0x0][0x23c], -R91.reuse ;  /* 0x00008f0056567a23 */ /* 0x100fe4000001085b */
[C---:B-1----:R-:W-:Y:S01]  /*10840*/  HMMA.16816.F32 R28, R80.reuse, R72, R28 ;  /* 0x00000048501c723c */ /* 0x042fe2000000181c */
[----:B------:R-:W-:Y:S02]  /*10850*/  MUFU.EX2 R100, R100 ;  /* 0x0000006400647308 */ /* 0x000fe40000000800 */
[----:B------:R-:W-:Y:S02]  /*10860*/  FFMA.FTZ R91, R85, c[0x0][0x23c], -R91 ;  /* 0x00008f00555b7a23 */ /* 0x000fe4000001085b */
[----:B------:R-:W-:Y:S02]  /*10870*/  FADD.FTZ R97, R97, R2 ;  /* 0x0000000261617221 */ /* 0x000fe40000010000 */
[----:B------:R-:W-:Y:S01]  /*10880*/  FADD.FTZ R94, R94, R131 ;  /* 0x000000835e5e7221 */ /* 0x000fe20000010000 */
[C---:B------:R-:W-:Y:S03]  /*10890*/  HMMA.16816.F32 R32, R80.reuse, R74, R32 ;  /* 0x0000004a5020723c */ /* 0x040fe60000001820 */
[----:B------:R-:W1:Y:S01]  /*108a0*/  MUFU.EX2 R101, R101 ;  /* 0x0000006500657308 */ /* 0x000e620000000800 */
[----:B------:R-:W-:Y:S04]  /*108b0*/  FADD.FTZ R96, R96, R97 ;  /* 0x0000006160607221 */ /* 0x000fe80000010000 */
[C---:B------:R-:W-:Y:S04]  /*108c0*/  HMMA.16816.F32 R36, R80.reuse, R60, R36 ;  /* 0x0000003c5024723c */ /* 0x040fe80000001824 */
[----:B------:R-:W-:Y:S01]  /*108d0*/  FADD.FTZ R96, R95, R96 ;  /* 0x000000605f607221 */ /* 0x000fe20000010000 */
[----:B------:R-:W-:Y:S03]  /*108e0*/  MUFU.EX2 R103, R103 ;  /* 0x0000006700677308 */ /* 0x000fe60000000800 */
[C---:B------:R-:W-:Y:S01]  /*108f0*/  HMMA.16816.F32 R40, R80.reuse, R62, R40 ;  /* 0x0000003e5028723c */ /* 0x040fe20000001828 */
[----:B------:R-:W4:Y:S06]  /*10900*/  LDSM.16.MT88.4 R60, [R112+0x6400] ;  /* 0x00640000703c783b */ /* 0x000f2c0000004200 */
[----:B------:R-:W5:Y:S01]  /*10910*/  MUFU.EX2 R102, R102 ;  /* 0x0000006600667308 */ /* 0x000f620000000800 */
[C---:B------:R-:W-:Y:S07]  /*10920*/  HMMA.16816.F32 R44, R80.reuse, R52, R44 ;  /* 0x00000034502c723c */ /* 0x040fee000000182c */
[C---:B--2---:R-:W-:Y:S01]  /*10930*/  F2FP.PACK_AB R52, R98.reuse, R99 ;  /* 0x000000636234723e */ /* 0x044fe200000000ff */
[----:B------:R-:W-:Y:S01]  /*10940*/  HMMA.16816.F32 R48, R80, R54, R48 ;  /* 0x000000365030723c */ /* 0x000fe20000001830 */
[----:B------:R-:W-:Y:S03]  /*10950*/  MUFU.EX2 R104, R104 ;  /* 0x0000006800687308 */ /* 0x000fe60000000800 */
[----:B-1----:R-:W-:Y:S01]  /*10960*/  F2FP.PACK_AB R53, R101, R100 ;  /* 0x000000646535723e */ /* 0x002fe200000000ff */
[----:B------:R-:W-:Y:S04]  /*10970*/  FADD.FTZ R99, R99, R96 ;  /* 0x0000006063637221 */ /* 0x000fe80000010000 */
[----:B------:R-:W-:Y:S02]  /*10980*/  FADD.FTZ R98, R98, R99 ;  /* 0x0000006362627221 */ /* 0x000fe40000010000 */
[----:B------:R-:W1:Y:S01]  /*10990*/  MUFU.EX2 R105, R105 ;  /* 0x0000006900697308 */ /* 0x000e620000000800 */
[C---:B-----5:R-:W-:Y:S01]  /*109a0*/  F2FP.PACK_AB R54, R102.reuse, R103 ;  /* 0x000000676636723e */ /* 0x060fe200000000ff */
[----:B------:R-:W-:Y:S04]  /*109b0*/  FADD.FTZ R103, R103, R98 ;  /* 0x0000006267677221 */ /* 0x000fe80000010000 */
[----:B------:R-:W-:Y:S04]  /*109c0*/  FADD.FTZ R102, R102, R103 ;  /* 0x0000006766667221 */ /* 0x000fe80000010000 */
[----:B------:R-:W-:Y:S10]  /*109d0*/  MUFU.EX2 R135, R135 ;  /* 0x0000008700877308 */ /* 0x000ff40000000800 */
[----:B------:R-:W2:Y:S01]  /*109e0*/  MUFU.EX2 R138, R138 ;  /* 0x0000008a008a7308 */ /* 0x000ea20000000800 */
[----:B-1----:R-:W-:Y:S09]  /*109f0*/  F2FP.PACK_AB R55, R105, R104 ;  /* 0x000000686937723e */ /* 0x002ff200000000ff */
        /* <DEDUP_REMOVED lines=8> */
[C---:B------:R-:W-:Y:S01]  /*10a80*/  HMMA.16816.F32 R16, R52.reuse, R62, R16 ;  /* 0x0000003e3410723c */ /* 0x040fe20000001810 */
[----:B------:R-:W2:Y:S05]  /*10a90*/  LDSM.16.MT88.4 R60, [R114+0x8400] ;  /* 0x00840000723c783b */ /* 0x000eaa0000004200 */
[----:B------:R-:W4:Y:S02]  /*10aa0*/  MUFU.EX2 R137, R90 ;  /* 0x0000005a00897308 */ /* 0x000f240000000800 */
[C---:B------:R-:W-:Y:S04]  /*10ab0*/  HMMA.16816.F32 R20, R52.reuse, R64, R20 ;  /* 0x000000403414723c */ /* 0x040fe80000001814 */
[----:B---3--:R-:W-:Y:S04]  /*10ac0*/  F2FP.PACK_AB R89, R141, R134 ;  /* 0x000000868d59723e */ /* 0x008fe800000000ff */
[C---:B------:R-:W-:Y:S01]  /*10ad0*/  HMMA.16816.F32 R24, R52.reuse, R66, R24 ;  /* 0x000000423418723c */ /* 0x040fe20000001818 */
[----:B------:R-:W3:Y:S01]  /*10ae0*/  LDSM.16.MT88.4 R64, [R112+0x8400] ;  /* 0x008400007040783b */ /* 0x000ee20000004200 */
[----:B------:R-:W-:Y:S06]  /*10af0*/  MUFU.EX2 R86, R86 ;  /* 0x0000005600567308 */ /* 0x000fec0000000800 */
[C---:B-1----:R-:W-:Y:S04]  /*10b00*/  HMMA.16816.F32 R28, R52.reuse, R56, R28 ;  /* 0x00000038341c723c */ /* 0x042fe8000000181c */
[----:B------:R-:W1:Y:S01]  /*10b10*/  MUFU.EX2 R85, R91 ;  /* 0x0000005b00557308 */ /* 0x000e620000000800 */
[----:B----4-:R-:W-:Y:S03]  /*10b20*/  F2FP.PACK_AB R90, R137, R136 ;  /* 0x00000088895a723e */ /* 0x010fe600000000ff */
[C---:B------:R-:W-:Y:S01]  /*10b30*/  HMMA.16816.F32 R32, R52.reuse, R58, R32 ;  /* 0x0000003a3420723c */ /* 0x040fe20000001820 */
[----:B------:R-:W4:Y:S07]  /*10b40*/  LDSM.16.MT88.4 R56, [R114+0x6800] ;  /* 0x006800007238783b */ /* 0x000f2e0000004200 */
[C---:B--2---:R-:W-:Y:S08]  /*10b50*/  HMMA.16816.F32 R36, R52.reuse, R60, R36 ;  /* 0x0000003c3424723c */ /* 0x044ff00000001824 */
[C---:B------:R-:W-:Y:S01]  /*10b60*/  HMMA.16816.F32 R40, R52.reuse, R62, R40 ;  /* 0x0000003e3428723c */ /* 0x040fe20000001828 */
[----:B------:R-:W2:Y:S03]  /*10b70*/  LDSM.16.MT88.4 R60, [R112+0x6800] ;  /* 0x00680000703c783b */ /* 0x000ea60000004200 */
[----:B-1----:R-:W-:Y:S04]  /*10b80*/  F2FP.PACK_AB R91, R85, R86 ;  /* 0x00000056555b723e */ /* 0x002fe800000000ff */
[C---:B---3--:R-:W-:Y:S08]  /*10b90*/  HMMA.16816.F32 R44, R52.reuse, R64, R44 ;  /* 0x00000040342c723c */ /* 0x048ff0000000182c */
[----:B------:R-:W-:Y:S01]  /*10ba0*/  HMMA.16816.F32 R48, R52, R66, R48 ;  /* 0x000000423430723c */ /* 0x000fe20000001830 */
[----:B------:R-:W1:Y:S06]  /*10bb0*/  LDSM.16.MT88.4 R64, [R114+0x7800] ;  /* 0x007800007240783b */ /* 0x000e6c0000004200 */
[----:B------:R-:W-:Y:S01]  /*10bc0*/  F2FP.PACK_AB R52, R106, R109 ;  /* 0x0000006d6a34723e */ /* 0x000fe200000000ff */
[----:B------:R-:W-:Y:S01]  /*10bd0*/  FADD.FTZ R109, R109, R102 ;  /* 0x000000666d6d7221 */ /* 0x000fe20000010000 */
[----:B------:R-:W-:Y:S03]  /*10be0*/  F2FP.PACK_AB R53, R108, R107 ;  /* 0x0000006b6c35723e */ /* 0x000fe600000000ff */
[C---:B------:R-:W-:Y:S01]  /*10bf0*/  F2FP.PACK_AB R54, R111.reuse, R110 ;  /* 0x0000006e6f36723e */ /* 0x040fe200000000ff */
[----:B------:R-:W-:Y:S01]  /*10c00*/  FADD.FTZ R109, R106, R109 ;  /* 0x0000006d6a6d7221 */ /* 0x000fe20000010000 */
[----:B------:R-:W-:Y:S03]  /*10c10*/  F2FP.PACK_AB R55, R140, R139 ;  /* 0x0000008b8c37723e */ /* 0x000fe600000000ff */
[----:B------:R-:W-:Y:S04]  /*10c20*/  FADD.FTZ R110, R110, R109 ;  /* 0x0000006d6e6e7221 */ /* 0x000fe80000010000 */
[C---:B----4-:R-:W-:Y:S03]  /*10c30*/  HMMA.16816.F32 R4, R52.reuse, R56, R4 ;  /* 0x000000383404723c */ /* 0x050fe60000001804 */
[----:B------:R-:W-:Y:S04]  /*10c40*/  FADD.FTZ R110, R111, R110 ;  /* 0x0000006e6f6e7221 */ /* 0x000fe80000010000 */
[----:B------:R-:W-:Y:S01]  /*10c50*/  FADD.FTZ R135, R135, R110 ;  /* 0x0000006e87877221 */ /* 0x000fe20000010000 */
[C---:B------:R-:W-:Y:S01]  /*10c60*/  HMMA.16816.F32 R8, R52.reuse, R58, R8 ;  /* 0x0000003a3408723c */ /* 0x040fe20000001808 */
[----:B------:R-:W3:Y:S03]  /*10c70*/  LDSM.16.MT88.4 R56, [R112+0x7800] ;  /* 0x007800007038783b */ /* 0x000ee60000004200 */
[----:B------:R-:W-:Y:S04]  /*10c80*/  FADD.FTZ R135, R138, R135 ;  /* 0x000000878a877221 */ /* 0x000fe80000010000 */
[C---:B--2---:R-:W-:Y:S04]  /*10c90*/  HMMA.16816.F32 R12, R52.reuse, R60, R12 ;  /* 0x0000003c340c723c */ /* 0x044fe8000000180c */
[----:B------:R-:W-:Y:S04]  /*10ca0*/  FADD.FTZ R136, R136, R135 ;  /* 0x0000008788887221 */ /* 0x000fe80000010000 */
[C---:B------:R-:W-:Y:S01]  /*10cb0*/  HMMA.16816.F32 R16, R52.reuse, R62, R16 ;  /* 0x0000003e3410723c */ /* 0x040fe20000001810 */
[----:B------:R-:W2:Y:S03]  /*10cc0*/  LDSM.16.MT88.4 R60, [R114+0x8800] ;  /* 0x00880000723c783b */ /* 0x000ea60000004200 */
[----:B------:R-:W-:Y:S04]  /*10cd0*/  FADD.FTZ R133, R137, R136 ;  /* 0x0000008889857221 */ /* 0x000fe80000010000 */
[C---:B-1----:R-:W-:Y:S08]  /*10ce0*/  HMMA.16816.F32 R20, R52.reuse, R64, R20 ;  /* 0x000000403414723c */ /* 0x042ff00000001814 */
[C---:B------:R-:W-:Y:S01]  /*10cf0*/  HMMA.16816.F32 R24, R52.reuse, R66, R24 ;  /* 0x000000423418723c */ /* 0x040fe20000001818 */
[----:B------:R-:W1:Y:S07]  /*10d00*/  LDSM.16.MT88.4 R64, [R112+0x8800] ;  /* 0x008800007040783b */ /* 0x000e6e0000004200 */
[C---:B---3--:R-:W-:Y:S08]  /*10d10*/  HMMA.16816.F32 R28, R52.reuse, R56, R28 ;  /* 0x00000038341c723c */ /* 0x048ff0000000181c */
[C---:B------:R-:W-:Y:S08]  /*10d20*/  HMMA.16816.F32 R32, R52.reuse, R58, R32 ;  /* 0x0000003a3420723c */ /* 0x040ff00000001820 */
        /* <DEDUP_REMOVED lines=10> */
[C---:B------:R-:W-:Y:S07]  /*10dd0*/  HMMA.16816.F32 R72, R88.reuse, R68, R12 ;  /* 0x000000445848723c */ /* 0x040fee000000180c */
[----:B------:R-:W-:Y:S01]  /*10de0*/  FADD.FTZ R13, R93, R94 ;  /* 0x0000005e5d0d7221 */ /* 0x000fe20000010000 */
[C---:B------:R-:W-:Y:S04]  /*10df0*/  HMMA.16816.F32 R68, R88.reuse, R70, R16 ;  /* 0x000000465844723c */ /* 0x040fe80000001810 */
[----:B------:R-:W-:Y:S04]  /*10e00*/  FADD.FTZ R13, R92, R13 ;  /* 0x0000000d5c0d7221 */ /* 0x000fe80000010000 */
[C---:B--2---:R-:W-:Y:S04]  /*10e10*/  HMMA.16816.F32 R64, R88.reuse, R60, R20 ;  /* 0x0000003c5840723c */ /* 0x044fe80000001814 */
        /* <DEDUP_REMOVED lines=8> */
[----:B------:R-:W-:Y:S01]  /*10ea0*/  FADD.FTZ R107, R107, R0 ;  /* 0x000000006b6b7221 */ /* 0x000fe20000010000 */
[----:B------:R-:W-:Y:S03]  /*10eb0*/  IADD3 R0, R123, -0x1, RZ ;  /* 0xffffffff7b007810 */ /* 0x000fe60007ffe0ff */
[C---:B------:R-:W-:Y:S04]  /*10ec0*/  HMMA.16816.F32 R40, R88.reuse, R6, R40 ;  /* 0x000000065828723c */ /* 0x040fe80000001828 */
[----:B------:R-:W-:Y:S01]  /*10ed0*/  FADD.FTZ R108, R108, R107 ;  /* 0x0000006b6c6c7221 */ /* 0x000fe20000010000 */
[----:B------:R-:W-:Y:S02]  /*10ee0*/  MOV R123, R0 ;  /* 0x00000000007b7202 */ /* 0x000fe40000000f00 */
[----:B------:R-:W-:Y:S01]  /*10ef0*/  MOV R0, R3 ;  /* 0x0000000300007202 */ /* 0x000fe20000000f00 */
[C---:B----4-:R-:W-:Y:S04]  /*10f00*/  HMMA.16816.F32 R44, R88.reuse, R8, R44 ;  /* 0x00000008582c723c */ /* 0x050fe8000000182c */
[----:B------:R-:W-:Y:S04]  /*10f10*/  FADD.FTZ R5, R139, R108 ;  /* 0x0000006c8b057221 */ /* 0x000fe80000010000 */
[----:B------:R-:W-:Y:S01]  /*10f20*/  FADD.FTZ R5, R140, R5 ;  /* 0x000000058c057221 */ /* 0x000fe20000010000 */
[----:B------:R-:W-:Y:S03]  /*10f30*/  HMMA.16816.F32 R48, R88, R10, R48 ;  /* 0x0000000a5830723c */ /* 0x000fe60000001830 */
[----:B------:R-:W-:Y:S04]  /*10f40*/  FADD.FTZ R134, R134, R5 ;  /* 0x0000000586867221 */ /* 0x000fe80000010000 */
[----:B------:R-:W-:Y:S05]  /*10f50*/  FADD.FTZ R141, R141, R134 ;  /* 0x000000868d8d7221 */ /* 0x000fea0000010000 */
[----:B------:R-:W-:Y:S04]  /*10f60*/  FADD.FTZ R86, R86, R141 ;  /* 0x0000008d56567221 */ /* 0x000fe80000010000 */
[----:B------:R-:W-:Y:S01]  /*10f70*/  FADD.FTZ R131, R85, R86 ;  /* 0x0000005655837221 */ /* 0x000fe20000010000 */
[----:B------:R-:W-:-:S05]  /*10f80*/  @P0 BRA `(.L_x_5158) ;  /* 0xffffdaf000000947 */ /* 0x000fca000383ffff */
.L_x_5154:
        /* <DEDUP_REMOVED lines=162> */
.L_x_5159:
[----:B------:R-:W2:Y:S04]  /*119b0*/  S2R R3, SR_CTAID.Z ;  /* 0x0000000000037919 */ /* 0x000ea80000002700 */
[----:B------:R-:W2:Y:S02]  /*119c0*/  S2R R2, SR_CTAID.Y ;  /* 0x0000000000027919 */ /* 0x000ea40000002600 */
[----:B--2---:R-:W-:-:S04]  /*119d0*/  IMAD R7, R2, c[0x0][0x1c0], R3 ;  /* 0x0000700002077a24 */ /* 0x004fc800078e0203 */
[----:B------:R-:W-:Y:S02]  /*119e0*/  IMAD R7, R7, c[0x0][0x214], RZ ;  /* 0x0000850007077a24 */ /* 0x000fe400078e02ff */
.L_x_5160:
        /* <DEDUP_REMOVED lines=39> */
.L_x_5162:
[----:B------:R-:W-:Y:S05]  /*11c60*/  BSYNC B0 ;  /* 0x0000000000007941 */ /* 0x000fea0003800000 */
.L_x_5161:
        /* <DEDUP_REMOVED lines=30> */
.L_x_5164:
[----:B------:R-:W-:Y:S05]  /*11e50*/  BSYNC B0 ;  /* 0x0000000000007941 */ /* 0x000fea0003800000 */
.L_x_5163:
        /* <DEDUP_REMOVED lines=17> */
.L_x_5165:
        /* <DEDUP_REMOVED lines=9> */
.L_x_6165:


//--------------------- .text._ZN5flash24flash_fwd_splitkv_kernelI23Flash_fwd_kernel_traitsILi96ELi64ELi64ELi4ELb0ELb0EN7cutlass6half_tE19Flash_kernel_traitsILi96ELi64ELi64ELi4ES3_EELb1ELb0ELb1ELb0ELb0ELb0ELb0ELb1EEEvNS_16Flash_fwd_paramsE --------------------------
	.section	.text._ZN5flash24flash_fwd_splitkv_kernelI23Flash_fwd_kernel_traitsILi96ELi64ELi64ELi4ELb0ELb0EN7cutlass6half_tE19Flash_kernel_traitsILi96ELi64ELi64ELi4ES3_EELb1ELb0ELb1ELb0ELb0ELb0ELb0ELb1EEEvNS_16Flash_fwd_paramsE,"ax",@progbits
	.sectioninfo	@"SHI_REGISTERS=150"
	.align	128
        .global         _ZN5flash24flash_fwd_splitkv_kernelI23Flash_fwd_kernel_traitsILi96ELi64ELi64ELi4ELb0ELb0EN7cutlass6half_tE19Flash_kernel_traitsILi96ELi64ELi64ELi4ES3_EELb1ELb0ELb1ELb0ELb0ELb0ELb0ELb1EEEvNS_16Flash_fwd_paramsE
        .type           _ZN5flash24flash_fwd_splitkv_kernelI23Flash_fwd_kernel_traitsILi96ELi64ELi64ELi4ELb0ELb0EN7cutlass6half_tE19Flash_kernel_traitsILi96ELi64ELi64ELi4ES3_EELb1ELb0ELb1ELb0ELb0ELb0ELb0ELb1EEEvNS_16Flash_fwd_paramsE,@function
        .size           _ZN5flash24flash_fwd_splitkv_kernelI23Flash_fwd_kernel_traitsILi96ELi64ELi64ELi4ELb0ELb0EN7cutlass6half_tE19Flash_kernel_traitsILi96ELi64ELi64ELi4ES3_EELb1ELb0ELb1ELb0ELb0ELb0ELb0ELb1EEEvNS_16Flash_fwd_paramsE,(.L_x_6166 - _ZN5flash24flash_fwd_splitkv_kernelI23Flash_fwd_kernel_traitsILi96ELi64ELi64ELi4ELb0ELb0EN7cutlass6half_tE19Flash_kernel_traitsILi96ELi64ELi64ELi4ES3_EELb1ELb0ELb1ELb0ELb0ELb0ELb0ELb1EEEvNS_16Flash_fwd_paramsE)
        .other          _ZN5flash24flash_fwd_splitkv_kernelI23Flash_fwd_kernel_traitsILi96ELi64ELi64ELi4ELb0ELb0EN7cutlass6half_tE19Flash_kernel_traitsILi96ELi64ELi64ELi4ES3_EELb1ELb0ELb1ELb0ELb0ELb0ELb0ELb1EEEvNS_16Flash_fwd_paramsE,@"STO_CUDA_ENTRY STV_DEFAULT"
_ZN5flash24flash_fwd_splitkv_kernelI23Flash_fwd_kernel_traitsILi96ELi64ELi64ELi4ELb0ELb0EN7cutlass6half_tE19Flash_kernel_traitsILi96ELi64ELi64ELi4ES3_EELb1ELb0ELb1ELb0ELb0ELb0ELb0ELb1EEEvNS_16Flash_fwd_paramsE:
.text._ZN5flash24flash_fwd_splitkv_kernelI23Flash_fwd_kernel_traitsILi96ELi64ELi64ELi4ELb0ELb0EN7cutlass6half_tE19Flash_kernel_traitsILi96ELi64ELi64ELi4ES3_EELb1ELb0ELb1ELb0ELb0ELb0ELb0ELb1EEEvNS_16Flash_fwd_paramsE:
[----:B------:R-:W-:Y:S02]  /*0000*/  MOV R1, c[0x0][0x28] ;  /* 0x00000a0000017a02 */ /* 0x000fe40000000f00 */
[----:B------:R-:W1:Y:S01]  /*0010*/  S2R R11, SR_CTAID.Y ;  /* 0x00000000000b7919 */ /* 0x000e620000002600 */
        /* <DEDUP_REMOVED lines=8> */
[----:B------:R-:W2:Y:S01]  /*00a0*/  LDC.U8 R2, c[0x0][0x312] ;  /* 0x0000c480ff027b82 */ /* 0x000ea20000000000 */
[----:B------:R-:W-:Y:S01]  /*00b0*/  ISETP.EQ.U32.AND P0, PT, RZ, c[0x0][0x248], PT ;  /* 0x00009200ff007a0c */ /* 0x000fe20003f02070 */
[----:B-1----:R-:W-:-:S04]  /*00c0*/  IMAD.WIDE R4, R11, R0, c[0x0][0x240] ;  /* 0x000090000b047625 */ /* 0x002fc800078e0200 */
[----:B------:R-:W-:-:S03]  /*00d0*/  IMAD.WIDE R120, R11, R0, c[0x0][0x250] ;  /* 0x000094000b787625 */ /* 0x000fc600078e0200 */
[----:B------:R-:W3:Y:S04]  /*00e0*/  @P1 LDG.E R115, [R4.64] ;  /* 0x0000000604731981 */ /* 0x000ee8000c1e1900 */
[----:B------:R-:W3:Y:S01]  /*00f0*/  @P1 LDG.E R114, [R4.64+0x4] ;  /* 0x0000040604721981 */ /* 0x000ee2000c1e1900 */
[----:B--2---:R-:W-:-:S03]  /*0100*/  ISETP.NE.AND P2, PT, R2, RZ, PT ;  /* 0x000000ff0200720c */ /* 0x004fc60003f45270 */
[----:B------:R1:W5:Y:S01]  /*0110*/  @P5 LDG.E R3, [R120.64] ;  /* 0x0000000678035981 */ /* 0x000362000c1e1900 */
[----:B------:R-:W-:Y:S01]  /*0120*/  ISETP.EQ.OR.EX P0, PT, RZ, c[0x0][0x24c], !P2, P0 ;  /* 0x00009300ff007a0c */ /* 0x000fe20005702700 */
[----:B------:R-:W-:Y:S02]  /*0130*/  IMAD.MOV.U32 R2, RZ, RZ, -0x1 ;  /* 0xffffffffff027424 */ /* 0x000fe400078e00ff */
[----:B------:R-:W-:Y:S01]  /*0140*/  IMAD.WIDE R6, R11, R0, c[0x0][0x248] ;  /* 0x000092000b067625 */ /* 0x000fe200078e0200 */
[----:B------:R-:W2:Y:S04]  /*0150*/  S2R R25, SR_CTAID.X ;  /* 0x0000000000197919 */ /* 0x000ea80000002500 */
[----:B------:R-:W4:Y:S05]  /*0160*/  S2R R108, SR_CTAID.Z ;  /* 0x00000000006c7919 */ /* 0x000f2a0000002700 */
[----:B------:R1:W5:Y:S01]  /*0170*/  @!P0 LDG.E R2, [R6.64] ;  /* 0x0000000606028981 */ /* 0x000362000c1e1900 */
[----:B------:R-:W-:-:S04]  /*0180*/  ISETP.NE.U32.AND P0, PT, RZ, c[0x0][0x248], PT ;  /* 0x00009200ff007a0c */ /* 0x000fc80003f05070 */
[----:B------:R-:W-:Y:S01]  /*0190*/  ISETP.NE.AND.EX P0, PT, RZ, c[0x0][0x24c], PT, P0 ;  /* 0x00009300ff007a0c */ /* 0x000fe20003f05300 */
[--C-:B------:R-:W-:Y:S01]  /*01a0*/  IMAD.MOV.U32 R61, RZ, RZ, R11.reuse ;  /* 0x000000ffff3d7224 */ /* 0x100fe200078e000b */
[----:B------:R-:W-:Y:S01]  /*01b0*/  SHF.R.S32.HI R58, RZ, 0x1f, R11 ;  /* 0x0000001fff3a7819 */ /* 0x000fe2000001140b */
[----:B---3--:R-:W-:Y:S02]  /*01c0*/  @P1 IMAD.IADD R114, R114, 0x1, -R115 ;  /* 0x0000000172721824 */ /* 0x008fe400078e0a73 */
[----:B------:R-:W-:-:S08]  /*01d0*/  @!P1 IMAD.MOV.U32 R114, RZ, RZ, c[0x0][0x214] ;  /* 0x00008500ff729624 */ /* 0x000fd000078e00ff */
[----:B------:R-:W-:Y:S05]  /*01e0*/  @!P0 BRA `(.L_x_5166) ;  /* 0x0000004000008947 */ /* 0x000fea0003800000 */
[----:B-12-4-:R-:W2:Y:S02]  /*01f0*/  @P2 LDG.E R5, [R6.64+0x4] ;  /* 0x0000040606052981 */ /* 0x016ea4000c1e1900 */
[----:B--2--5:R-:W-:-:S06]  /*0200*/  @P2 IADD3 R4, R5, -R2, RZ ;  /* 0x8000000205042210 */ /* 0x024fcc0007ffe0ff */
[----:B------:R1:W5:Y:S01]  /*0210*/  @!P2 LDG.E R4, [R6.64] ;  /* 0x000000060604a981 */ /* 0x000362000c1e1900 */
[----:B------:R-:W-:Y:S05]  /*0220*/  BRA `(.L_x_5167) ;  /* 0x0000001000007947 */ /* 0x000fea0003800000 */
.L_x_5166:
[----:B-12-4-:R-:W-:Y:S02]  /*0230*/  MOV R4, c[0x0][0x218] ;  /* 0x0000860000047a02 */ /* 0x016fe40000000f00 */
.L_x_5167:
        /* <DEDUP_REMOVED lines=13> */
[----:B------:R-:W-:Y:S01]  /*0310*/  IMAD.MOV.U32 R9, RZ, RZ, c[0x0][0x218] ;  /* 0x00008600ff097624 */ /* 0x000fe200078e00ff */
[----:B------:R-:W-:Y:S01]  /*0320*/  IADD3 R4, -R114, 0x7f, R79 ;  /* 0x0000007f72047810 */ /* 0x000fe20007ffe14f */
[----:B------:R-:W1:Y:S01]  /*0330*/  S2R R56, SR_TID.X ;  /* 0x0000000000387919 */ /* 0x000e620000002100 */
[----:B------:R-:W-:Y:S02]  /*0340*/  IADD3 R7, R53, 0x3f, RZ ;  /* 0x0000003f35077810 */ /* 0x000fe40007ffe0ff */
[----:B------:R-:W-:Y:S02]  /*0350*/  IADD3 R9, R9, 0x3f, RZ ;  /* 0x0000003f09097810 */ /* 0x000fe40007ffe0ff */
[----:B------:R-:W-:Y:S02]  /*0360*/  IADD3 R5, R4, c[0x0][0x2e8], R53 ;  /* 0x0000ba0004057a10 */ /* 0x000fe40007ffe035 */
[----:B------:R-:W-:-:S02]  /*0370*/  SHF.R.S32.HI R6, RZ, 0x1f, R7 ;  /* 0x0000001fff067819 */ /* 0x000fc40000011407 */
[----:B------:R-:W-:Y:S02]  /*0380*/  SHF.R.S32.HI R8, RZ, 0x1f, R9 ;  /* 0x0000001fff087819 */ /* 0x000fe40000011409 */
[----:B------:R-:W-:Y:S02]  /*0390*/  SHF.R.S32.HI R4, RZ, 0x1f, R5 ;  /* 0x0000001fff047819 */ /* 0x000fe40000011405 */
[----:B------:R-:W-:Y:S02]  /*03a0*/  LEA.HI R6, R6, R7, RZ, 0x6 ;  /* 0x0000000706067211 */ /* 0x000fe400078f30ff */
[----:B------:R-:W-:Y:S02]  /*03b0*/  LEA.HI R8, R8, R9, RZ, 0x6 ;  /* 0x0000000908087211 */ /* 0x000fe400078f30ff */
[----:B------:R-:W-:Y:S02]  /*03c0*/  LEA.HI R4, R4, R5, RZ, 0x6 ;  /* 0x0000000504047211 */ /* 0x000fe400078f30ff */
[----:B------:R-:W-:-:S02]  /*03d0*/  SHF.R.S32.HI R6, RZ, 0x6, R6 ;  /* 0x00000006ff067819 */ /* 0x000fc40000011406 */
[----:B------:R-:W-:Y:S02]  /*03e0*/  SHF.R.S32.HI R5, RZ, 0x6, R8 ;  /* 0x00000006ff057819 */ /* 0x000fe40000011408 */
[----:B------:R-:W-:Y:S02]  /*03f0*/  SHF.R.S32.HI R4, RZ, 0x6, R4 ;  /* 0x00000006ff047819 */ /* 0x000fe40000011404 */
[----:B------:R-:W-:-:S04]  /*0400*/  IMNMX R5, R5, R6, PT ;  /* 0x0000000605057217 */ /* 0x000fc80003800200 */
        /* <DEDUP_REMOVED lines=51> */
.L_x_5170:
[----:B------:R-:W-:Y:S05]  /*0740*/  BSYNC B0 ;  /* 0x0000000000007941 */ /* 0x000fea0003800000 */
.L_x_5169:
        /* <DEDUP_REMOVED lines=19> */
.L_x_5172:
[----:B------:R-:W-:Y:S05]  /*0880*/  BSYNC B0 ;  /* 0x0000000000007941 */ /* 0x000fea0003800000 */
.L_x_5171:
[----:B------:R-:W-:-:S04]  /*0890*/  ISETP.NE.AND P2, PT, R56, RZ, PT ;  /* 0x000000ff3800720c */ /* 0x000fc80003f45270 */
        /* <DEDUP_REMOVED lines=12> */
.L_x_5168:
        /* <DEDUP_REMOVED lines=42> */
[----:B-----5:R-:W-:-:S05]  /*0c00*/  IMAD.WIDE R10, R5, 0x4, R116 ;  /* 0x00000004050a7825 */ /* 0x020fca00078e0274 */
[----:B------:R-:W2:Y:S01]  /*0c10*/  LDG.E R0, [R10.64] ;  /* 0x000000060a007981 */ /* 0x000ea2000c1e1900 */
[----:B------:R-:W-:Y:S01]  /*0c20*/  IABS R4, c[0x0][0x1c8] ;  /* 0x0000720000047a13 */ /* 0x000fe20000000000 */
[----:B------:R-:W-:Y:S01]  /*0c30*/  IMAD.MOV R5, RZ, RZ, -R5 ;  /* 0x000000ffff057224 */ /* 0x000fe200078e0a05 */
[----:B------:R-:W-:Y:S02]  /*0c40*/  IABS R3, R108 ;  /* 0x0000006c00037213 */ /* 0x000fe40000000000 */
[----:B------:R-:W1:Y:S01]  /*0c50*/  I2F.RP R8, R4 ;  /* 0x0000000400087306 */ /* 0x000e620000209400 */
[----:B------:R-:W-:-:S05]  /*0c60*/  IMAD R9, R5, c[0x0][0x2d0], R118 ;  /* 0x0000b40005097a24 */ /* 0x000fca00078e0276 */
[----:B------:R-:W-:Y:S02]  /*0c70*/  SHF.R.S32.HI R5, RZ, 0x1f, R9 ;  /* 0x0000001fff057819 */ /* 0x000fe40000011409 */
        /* <DEDUP_REMOVED lines=14> */
[----:B------:R-:W-:Y:S02]  /*0d60*/  ISETP.GE.U32.AND P1, PT, R3, R4, PT ;  /* 0x000000040300720c */ /* 0x000fe40003f26070 */
[----:B------:R-:W-:Y:S01]  /*0d70*/  ISETP.GE.AND P0, PT, R2, RZ, PT ;  /* 0x000000ff0200720c */ /* 0x000fe20003f06270 */
[----:B------:R-:W-:-:S04]  /*0d80*/  IMAD R2, R5, c[0x0][0x198], RZ ;  /* 0x0000660005027a24 */ /* 0x000fc800078e02ff */
[----:B------:R-:W-:-:S06]  /*0d90*/  IMAD R2, R9, c[0x0][0x19c], R2 ;  /* 0x0000670009027a24 */ /* 0x000fcc00078e0202 */
[----:B------:R-:W-:Y:S02]  /*0da0*/  @P1 IADD3 R7, R7, 0x1, RZ ;  /* 0x0000000107071810 */ /* 0x000fe40007ffe0ff */
[----:B------:R-:W-:Y:S02]  /*0db0*/  ISETP.NE.AND P1, PT, RZ, c[0x0][0x1c8], PT ;  /* 0x00007200ff007a0c */ /* 0x000fe40003f25270 */
[----:B------:R-:W-:-:S11]  /*0dc0*/  @!P0 IADD3 R7, -R7, RZ, RZ ;  /* 0x000000ff07078210 */ /* 0x000fd60007ffe1ff */
        /* <DEDUP_REMOVED lines=18> */
[----:B------:R-:W-:Y:S01]  /*0ef0*/  MOV R2, R10 ;  /* 0x0000000a00027202 */ /* 0x000fe20000000f00 */
[----:B------:R-:W-:Y:S05]  /*0f00*/  BRA `(.L_x_5174) ;  /* 0x0000044000007947 */ /* 0x000fea0003800000 */
.L_x_5173:
        /* <DEDUP_REMOVED lines=16> */
.L_x_5175:
[----:B------:R-:W-:Y:S02]  /*1010*/  IABS R4, c[0x0][0x1c8] ;  /* 0x0000720000047a13 */ /* 0x000fe40000000000 */
[----:B------:R-:W-:Y:S02]  /*1020*/  IABS R5, R108 ;  /* 0x0000006c00057213 */ /* 0x000fe40000000000 */
[----:B------:R-:W1:Y:S01]  /*1030*/  I2F.RP R10, R4 ;  /* 0x00000004000a7306 */ /* 0x000e620000209400 */
[----:B------:R-:W-:Y:S02]  /*1040*/  LEA R118, R87, 0xffffffc0, 0x6 ;  /* 0xffffffc057767811 */ /* 0x000fe400078e30ff */
[----:B------:R-:W-:-:S03]  /*1050*/  @P4 IADD3 R15, R3, R2, RZ ;  /* 0x00000002030f4210 */ /* 0x000fc60007ffe0ff */
[----:B------:R-:W-:-:S04]  /*1060*/  IMAD.WIDE.U32 R8, R118, c[0x0][0x198], R8 ;  /* 0x0000660076087a25 */ /* 0x000fc800078e0008 */
[----:B------:R-:W-:-:S04]  /*1070*/  @P4 IMAD.WIDE.U32 R16, R15, c[0x0][0x1a0], RZ ;  /* 0x000068000f104a25 */ /* 0x000fc800078e00ff */
[----:B------:R-:W-:Y:S01]  /*1080*/  @P4 IMAD R15, R15, c[0x0][0x1a4], R17 ;  /* 0x000069000f0f4a24 */ /* 0x000fe200078e0211 */
        /* <DEDUP_REMOVED lines=26> */
[----:B------:R-:W-:Y:S02]  /*1230*/  IMAD R0, R6, c[0x0][0x1b0], RZ ;  /* 0x00006c0006007a24 */ /* 0x000fe400078e02ff */
[----:B------:R-:W-:Y:S02]  /*1240*/  IMAD.MOV.U32 R2, RZ, RZ, R8 ;  /* 0x000000ffff027224 */ /* 0x000fe400078e0008 */
[----:B------:R-:W-:Y:S01]  /*1250*/  IMAD R13, R7, c[0x0][0x1b4], R0 ;  /* 0x00006d00070d7a24 */ /* 0x000fe200078e0200 */
[----:B------:R-:W-:-:S04]  /*1260*/  @P4 MOV R0, R16 ;  /* 0x0000001000004202 */ /* 0x000fc80000000f00 */
[----:B------:R-:W-:Y:S01]  /*1270*/  IADD3 R13, R9, R13, RZ ;  /* 0x0000000d090d7210 */ /* 0x000fe20007ffe0ff */
[----:B------:R-:W-:Y:S01]  /*1280*/  IMAD.MOV.U32 R9, RZ, RZ, R118 ;  /* 0x000000ffff097224 */ /* 0x000fe200078e0076 */
        /* <DEDUP_REMOVED lines=12> */
.L_x_5174:
[----:B------:R1:W5:Y:S01]  /*1350*/  @P5 LDG.E R3, [R120.64] ;  /* 0x0000000678035981 */ /* 0x000362000c1e1900 */
[----:B------:R-:W-:Y:S01]  /*1360*/  SHF.R.S32.HI R71, RZ, 0x1f, R56 ;  /* 0x0000001fff477819 */ /* 0x000fe20000011438 */
[----:B------:R-:W-:Y:S01]  /*1370*/  IMAD.MOV.U32 R8, RZ, RZ, 0x2 ;  /* 0x00000002ff087424 */ /* 0x000fe200078e00ff */
[----:B------:R-:W-:Y:S01]  /*1380*/  ISETP.NE.AND P0, PT, R115, -0x1, PT ;  /* 0xffffffff7300780c */ /* 0x000fe20003f05270 */
[----:B------:R-:W-:Y:S01]  /*1390*/  IMAD.MOV.U32 R26, RZ, RZ, RZ ;  /* 0x000000ffff1a7224 */ /* 0x000fe200078e00ff */
[CC--:B------:R-:W-:Y:S01]  /*13a0*/  LEA.HI R23, R71.reuse, R56.reuse, RZ, 0x2 ;  /* 0x0000003847177211 */ /* 0x0c0fe200078f10ff */
[----:B------:R-:W-:Y:S01]  /*13b0*/  IMAD.MOV.U32 R27, RZ, RZ, c[0x0][0x230] ;  /* 0x00008c00ff1b7624 */ /* 0x000fe200078e00ff */
[-C--:B------:R-:W-:Y:S01]  /*13c0*/  LEA.HI R78, R71, R56.reuse, RZ, 0x3 ;  /* 0x00000038474e7211 */ /* 0x080fe200078f18ff */
[----:B------:R-:W-:Y:S01]  /*13d0*/  IMAD.MOV.U32 R63, RZ, RZ, c[0x0][0x198] ;  /* 0x00006600ff3f7624 */ /* 0x000fe200078e00ff */
[----:B-----5:R-:W-:Y:S01]  /*13e0*/  LOP3.LUT R11, R23, 0xfffffffc, RZ, 0xc0, !PT ;  /* 0xfffffffc170b7812 */ /* 0x020fe200078ec0ff */
[----:B------:R-:W-:Y:S01]  /*13f0*/  IMAD.MOV.U32 R55, RZ, RZ, c[0x0][0x1a0] ;  /* 0x00006800ff377624 */ /* 0x000fe200078e00ff */
[----:B------:R-:W-:Y:S01]  /*1400*/  LEA.HI R75, R71, R56, RZ, 0x4 ;  /* 0x00000038474b7211 */ /* 0x000fe200078f20ff */
[----:B------:R-:W-:Y:S01]  /*1410*/  IMAD.MOV.U32 R42, RZ, RZ, 0x10 ;  /* 0x00000010ff2a7424 */ /* 0x000fe200078e00ff */
[----:B------:R-:W-:Y:S01]  /*1420*/  SHF.R.S32.HI R77, RZ, 0x3, R78 ;  /* 0x00000003ff4d7819 */ /* 0x000fe2000001144e */
[----:B------:R-:W-:Y:S01]  /*1430*/  IMAD.IADD R66, R56, 0x1, -R11 ;  /* 0x0000000138427824 */ /* 0x000fe200078e0a0b */
[----:B------:R-:W-:Y:S01]  /*1440*/  SHF.R.S32.HI R110, RZ, 0x2, R23 ;  /* 0x00000002ff6e7819 */ /* 0x000fe20000011417 */
[----:B------:R-:W-:Y:S01]  /*1450*/  @!P0 IMAD R4, R58, c[0x0][0x178], RZ ;  /* 0x00005e003a048a24 */ /* 0x000fe200078e02ff */
[----:B------:R-:W-:Y:S01]  /*1460*/  LOP3.LUT R11, R75, 0xfffffff0, RZ, 0xc0, !PT ;  /* 0xfffffff04b0b7812 */ /* 0x000fe200078ec0ff */
[----:B------:R-:W-:Y:S01]  /*1470*/  @!P0 IMAD.WIDE.U32 R18, R61, c[0x0][0x178], RZ ;  /* 0x00005e003d128a25 */ /* 0x000fe200078e00ff */
[----:B------:R-:W-:-:S02]  /*1480*/  LEA.HI R23, R23, R110, RZ, 0x1 ;  /* 0x0000006e17177211 */ /* 0x000fc400078f08ff */
[----:B------:R-:W-:Y:S01]  /*1490*/  LEA.HI R71, R71, R56, RZ, 0x5 ;  /* 0x0000003847477211 */ /* 0x000fe200078f28ff */
[----:B------:R-:W-:Y:S01]  /*14a0*/  IMAD.SHL.U32 R17, R77, 0x40, RZ ;  /* 0x000000404d117824 */ /* 0x000fe200078e00ff */
[----:B------:R-:W-:Y:S01]  /*14b0*/  LOP3.LUT R23, R23, 0x7fffffe, RZ, 0xc0, !PT ;  /* 0x07fffffe17177812 */ /* 0x000fe200078ec0ff */
[----:B------:R-:W-:Y:S01]  /*14c0*/  @P0 IMAD.WIDE.U32 R20, R115, c[0x0][0x190], RZ ;  /* 0x0000640073140a25 */ /* 0x000fe200078e00ff */
[----:B------:R-:W-:Y:S02]  /*14d0*/  SHF.R.S32.HI R76, RZ, 0x5, R71 ;  /* 0x00000005ff4c7819 */ /* 0x000fe40000011447 */
[----:B------:R-:W-:Y:S01]  /*14e0*/  LOP3.LUT R17, R17, 0xc0, RZ, 0xc0, !PT ;  /* 0x000000c011117812 */ /* 0x000fe200078ec0ff */
[----:B------:R-:W-:Y:S01]  /*14f0*/  IMAD.IADD R74, R56, 0x1, -R11 ;  /* 0x00000001384a7824 */ /* 0x000fe200078e0a0b */
[----:B------:R-:W-:Y:S01]  /*1500*/  SHF.R.S32.HI R82, RZ, 0x1f, R59 ;  /* 0x0000001fff527819 */ /* 0x000fe2000001143b */
[----:B------:R-:W-:Y:S01]  /*1510*/  @!P0 IMAD R4, R61, c[0x0][0x17c], R4 ;  /* 0x00005f003d048a24 */ /* 0x000fe200078e0204 */
[----:B------:R-:W-:Y:S01]  /*1520*/  SHF.R.S32.HI R111, RZ, 0x1f, R110 ;  /* 0x0000001fff6f7819 */ /* 0x000fe2000001146e */
[----:B------:R-:W-:Y:S01]  /*1530*/  IMAD.SHL.U32 R10, R66, 0x8, RZ ;  /* 0x00000008420a7824 */ /* 0x000fe200078e00ff */
[----:B------:R-:W-:Y:S01]  /*1540*/  LEA.HI R73, R74, R74, RZ, 0x1 ;  /* 0x0000004a4a497211 */ /* 0x000fe200078f08ff */
[----:B------:R-:W-:Y:S01]  /*1550*/  @!P0 IMAD.MOV.U32 R20, RZ, RZ, R18 ;  /* 0x000000ffff148224 */ /* 0x000fe200078e0012 */
[C---:B------:R-:W-:Y:S01]  /*1560*/  IADD3 R88, P1, R110.reuse, R9, RZ ;  /* 0x000000096e587210 */ /* 0x040fe20007f3e0ff */
[----:B------:R-:W-:Y:S01]  /*1570*/  @P0 IMAD R21, R115, c[0x0][0x194], R21 ;  /* 0x0000650073150a24 */ /* 0x000fe200078e0215 */
[----:B------:R-:W-:Y:S01]  /*1580*/  SHF.R.S32.HI R11, RZ, 0x1f, R10 ;  /* 0x0000001fff0b7819 */ /* 0x000fe2000001140a */
[----:B------:R-:W-:Y:S01]  /*1590*/  @!P0 IMAD.IADD R21, R19, 0x1, R4 ;  /* 0x0000000113158824 */ /* 0x000fe200078e0204 */
[----:B------:R-:W-:Y:S01]  /*15a0*/  LOP3.LUT R4, R17, 0x18, R10, 0xf8, !PT ;  /* 0x0000001811047812 */ /* 0x000fe200078ef80a */
[----:B------:R-:W-:Y:S01]  /*15b0*/  IMAD.IADD R23, R110, 0x1, -R23 ;  /* 0x000000016e177824 */ /* 0x000fe200078e0a17 */
[----:B------:R-:W-:Y:S01]  /*15c0*/  IADD3 R20, P0, R10, R20, RZ ;  /* 0x000000140a147210 */ /* 0x000fe20007f1e0ff */
[----:B------:R-:W-:Y:S01]  /*15d0*/  IMAD.X R5, R111, 0x1, R5, P1 ;  /* 0x000000016f057824 */ /* 0x000fe200008e0605 */
[----:B------:R-:W-:Y:S01]  /*15e0*/  SHF.R.U32.HI R17, RZ, 0x3, R17 ;  /* 0x00000003ff117819 */ /* 0x000fe20000011611 */
[----:B------:R-:W-:Y:S01]  /*15f0*/  IMAD R106, R76, 0x8, R23 ;  /* 0x000000084c6a7824 */ /* 0x000fe200078e0217 */
[----:B------:R-:W-:Y:S01]  /*1600*/  SHF.R.S32.HI R72, RZ, 0x1, R73 ;  /* 0x00000001ff487819 */ /* 0x000fe20000011449 */
[----:B------:R-:W-:Y:S01]  /*1610*/  IMAD.X R21, R11, 0x1, R21, P0 ;  /* 0x000000010b157824 */ /* 0x000fe200000e0615 */
[----:B------:R-:W-:Y:S01]  /*1620*/  SHF.R.S32.HI R19, RZ, 0x1f, R73 ;  /* 0x0000001fff137819 */ /* 0x000fe20000011449 */
[----:B------:R-:W-:Y:S01]  /*1630*/  IMAD.WIDE R24, R25, 0x40, R110 ;  /* 0x0000004019187825 */ /* 0x000fe200078e026e */
[----:B------:R-:W-:-:S02]  /*1640*/  LOP3.LUT R17, R4, R17, RZ, 0x3c, !PT ;  /* 0x0000001104117212 */ /* 0x000fc400078e3cff */
[----:B------:R-:W-:Y:S01]  /*1650*/  LEA.HI R4, R19, R72, RZ, 0x2 ;  /* 0x0000004813047211 */ /* 0x000fe200078f10ff */
[----:B------:R-:W-:Y:S01]  /*1660*/  IMAD R112, R25, c[0x0][0x190], RZ ;  /* 0x0000640019707a24 */ /* 0x000fe200078e02ff */
[----:B------:R-:W-:Y:S01]  /*1670*/  IADD3 R14, P0, R10, R0, RZ ;  /* 0x000000000a0e7210 */ /* 0x000fe20007f1e0ff */
[----:B------:R-:W-:Y:S01]  /*1680*/  IMAD.WIDE.U32 R20, R24, c[0x0][0x190], R20 ;  /* 0x0000640018147a25 */ /* 0x000fe200078e0014 */
[----:B------:R-:W-:Y:S02]  /*1690*/  IADD3 R85, R10, 0x20, RZ ;  /* 0x000000200a557810 */ /* 0x000fe40007ffe0ff */
[----:B------:R-:W-:Y:S01]  /*16a0*/  LEA R106, R106, R17, 0x5 ;  /* 0x000000116a6a7211 */ /* 0x000fe200078e28ff */
[----:B------:R-:W-:Y:S01]  /*16b0*/  IMAD.X R15, R11, 0x1, R15, P0 ;  /* 0x000000010b0f7824 */ /* 0x000fe200000e060f */
[----:B------:R-:W-:Y:S01]  /*16c0*/  LOP3.LUT R17, R4, 0xfffffffc, RZ, 0xc0, !PT ;  /* 0xfffffffc04117812 */ /* 0x000fe200078ec0ff */
[----:B------:R-:W-:Y:S01]  /*16d0*/  IMAD R4, R6, c[0x0][0x1b8], RZ ;  /* 0x00006e0006047a24 */ /* 0x000fe200078e02ff */
[----:B------:R-:W-:Y:S01]  /*16e0*/  ISETP.GE.AND P0, PT, R85, c[0x0][0x220], PT ;  /* 0x0000880055007a0c */ /* 0x000fe20003f06270 */
[----:B------:R-:W-:Y:S01]  /*16f0*/  IMAD.WIDE.U32 R14, R7, c[0x0][0x1b8], R14 ;  /* 0x00006e00070e7a25 */ /* 0x000fe200078e000e */
[----:B------:R-:W-:-:S02]  /*1700*/  IADD3 R84, R10, 0x40, RZ ;  /* 0x000000400a547810 */ /* 0x000fc40007ffe0ff */
[----:B------:R-:W-:Y:S01]  /*1710*/  LEA.HI R82, R82, R59, RZ, 0x6 ;  /* 0x0000003b52527211 */ /* 0x000fe200078f30ff */
[----:B------:R-:W-:Y:S01]  /*1720*/  IMAD R0, R7, c[0x0][0x1bc], R4 ;  /* 0x00006f0007007a24 */ /* 0x000fe200078e0204 */
[----:B------:R-:W-:Y:S01]  /*1730*/  SEL R4, RZ, 0xffffffff, P0 ;  /* 0xffffffffff047807 */ /* 0x000fe20000000000 */
[----:B------:R-:W-:Y:S01]  /*1740*/  IMAD R112, R24, c[0x0][0x194], R112 ;  /* 0x0000650018707a24 */ /* 0x000fe200078e0270 */
[----:B------:R-:W-:Y:S01]  /*1750*/  ISETP.GE.AND P0, PT, R84, c[0x0][0x220], PT ;  /* 0x0000880054007a0c */ /* 0x000fe20003f06270 */
[----:B------:R-:W-:Y:S01]  /*1760*/  IMAD.SHL.U32 R66, R66, 0x4, RZ ;  /* 0x0000000442427824 */ /* 0x000fe200078e00ff */
[----:B------:R-:W-:Y:S01]  /*1770*/  MOV R69, c[0x0][0x230] ;  /* 0x00008c0000457a02 */ /* 0x000fe20000000f00 */
[----:B------:R-:W-:Y:S01]  /*1780*/  IMAD.SHL.U32 R4, R4, 0x2, RZ ;  /* 0x0000000204047824 */ /* 0x000fe200078e00ff */
[----:B------:R-:W-:Y:S01]  /*1790*/  SHF.R.S32.HI R82, RZ, 0x6, R82 ;  /* 0x00000006ff527819 */ /* 0x000fe20000011452 */
[----:B------:R-:W-:Y:S01]  /*17a0*/  IMAD.IADD R72, R72, 0x1, -R17 ;  /* 0x0000000148487824 */ /* 0x000fe200078e0a11 */
[----:B------:R-:W-:Y:S01]  /*17b0*/  SEL R70, RZ, 0x4, P0 ;  /* 0x00000004ff467807 */ /* 0x000fe20000000000 */
[----:B------:R-:W-:Y:S01]  /*17c0*/  IMAD.HI.U32 R69, R8, R69, R26 ;  /* 0x0000004508457227 */ /* 0x000fe200078e001a */
[----:B------:R-:W-:-:S02]  /*17d0*/  ISETP.GE.AND P1, PT, R10, c[0x0][0x220], PT ;  /* 0x000088000a007a0c */ /* 0x000fc40003f26270 */
[----:B------:R-:W-:Y:S01]  /*17e0*/  IADD3 R124, P0, R10, R2, RZ ;  /* 0x000000020a7c7210 */ /* 0x000fe20007f1e0ff */
[----:B------:R-:W-:Y:S01]  /*17f0*/  IMAD.IADD R113, R21, 0x1, R112 ;  /* 0x0000000115717824 */ /* 0x000fe200078e0270 */
[----:B------:R-:W-:Y:S01]  /*1800*/  IMNMX R82, RZ, R82, !PT ;  /* 0x00000052ff527217 */ /* 0x000fe20007800200 */
[----:B------:R-:W-:Y:S01]  /*1810*/  IMAD R5, R5, c[0x0][0x1a0], RZ ;  /* 0x0000680005057a24 */ /* 0x000fe200078e02ff */
[----:B------:R-:W-:Y:S01]  /*1820*/  SEL R9, RZ, 0x1, P1 ;  /* 0x00000001ff097807 */ /* 0x000fe20000800000 */
[----:B------:R-:W-:Y:S01]  /*1830*/  IMAD.X R125, R11, 0x1, R13, P0 ;  /* 0x000000010b7d7824 */ /* 0x000fe200000e060d */
[----:B------:R-:W-:Y:S01]  /*1840*/  ISETP.GT.AND P0, PT, R87, R82, PT ;  /* 0x000000525700720c */ /* 0x000fe20003f04270 */
[----:B------:R-:W-:Y:S01]  /*1850*/  IMAD.MOV.U32 R112, RZ, RZ, R20 ;  /* 0x000000ffff707224 */ /* 0x000fe200078e0014 */
[----:B------:R-:W-:Y:S01]  /*1860*/  SHF.R.S32.HI R65, RZ, 0x1, R69 ;  /* 0x00000001ff417819 */ /* 0x000fe20000011445 */
[----:B------:R-:W-:Y:S01]  /*1870*/  IMAD R5, R88, c[0x0][0x1a4], R5 ;  /* 0x0000690058057a24 */ /* 0x000fe200078e0205 */
[----:B------:R-:W-:Y:S01]  /*1880*/  LOP3.LUT R9, R4, 0x2, R9, 0xe2, !PT ;  /* 0x0000000204097812 */ /* 0x000fe200078ee209 */
[----:B------:R-:W-:Y:S01]  /*1890*/  IMAD.WIDE.U32 R124, R110, c[0x0][0x198], R124 ;  /* 0x000066006e7c7a25 */ /* 0x000fe200078e007c */
[----:B------:R-:W-:-:S02]  /*18a0*/  SHF.R.S32.HI R109, RZ, 0x1f, R108 ;  /* 0x0000001fff6d7819 */ /* 0x000fc4000001146c */
[----:B------:R-:W-:Y:S01]  /*18b0*/  IADD3 R15, R15, R0, RZ ;  /* 0x000000000f0f7210 */ /* 0x000fe20007ffe0ff */
[----:B------:R-:W-:Y:S01]  /*18c0*/  IMAD R67, R110, R65, R66 ;  /* 0x000000416e437224 */ /* 0x000fe200078e0242 */
[----:B------:R-:W-:Y:S01]  /*18d0*/  LOP3.LUT R70, R9, R70, RZ, 0xfc, !PT ;  /* 0x0000004609467212 */ /* 0x000fe200078efcff */
[----:B------:R-:W-:Y:S01]  /*18e0*/  IMAD R57, R109, c[0x0][0x1a8], RZ ;  /* 0x00006a006d397a24 */ /* 0x000fe200078e02ff */
[----:B------:R-:W-:Y:S01]  /*18f0*/  LOP3.LUT R71, R71, 0xffffffe0, RZ, 0xc0, !PT ;  /* 0xffffffe047477812 */ /* 0x000fe200078ec0ff */
[----:B------:R-:W-:Y:S01]  /*1900*/  IMAD R9, R111, c[0x0][0x198], RZ ;  /* 0x000066006f097a24 */ /* 0x000fe200078e02ff */
[----:B------:R-:W-:Y:S01]  /*1910*/  LOP3.LUT P1, RZ, R72, 0x2, RZ, 0xc0, !PT ;  /* 0x0000000248ff7812 */ /* 0x000fe2000782c0ff */
[----:B------:R-:W-:Y:S01]  /*1920*/  IMAD.MOV.U32 R0, RZ, RZ, 0x5 ;  /* 0x00000005ff007424 */ /* 0x000fe200078e00ff */
[----:B------:R-:W-:Y:S01]  /*1930*/  SHF.L.U32 R60, R63, 0x5, RZ ;  /* 0x000000053f3c7819 */ /* 0x000fe200000006ff */
[----:B------:R-:W-:Y:S01]  /*1940*/  IMAD.IADD R66, R66, 0x1, R67 ;  /* 0x0000000142427824 */ /* 0x000fe200078e0243 */
[----:B------:R-:W-:Y:S01]  /*1950*/  SHF.L.U32 R68, R65, 0x5, RZ ;  /* 0x0000000541447819 */ /* 0x000fe200000006ff */
[----:B------:R-:W-:Y:S01]  /*1960*/  IMAD.WIDE.U32 R88, R88, c[0x0][0x1a0], R14 ;  /* 0x0000680058587a25 */ /* 0x000fe200078e000e */
[----:B------:R-:W-:-:S02]  /*1970*/  SHF.L.U64.HI R54, R55, R0, c[0x0][0x1a4] ;  /* 0x0000690037367619 */ /* 0x000fc40000010200 */
[----:B------:R-:W-:Y:S01]  /*1980*/  SHF.L.U64.HI R63, R63, R0, c[0x0][0x19c] ;  /* 0x000067003f3f7619 */ /* 0x000fe20000010200 */
[----:B------:R-:W-:Y:S01]  /*1990*/  IMAD R57, R108, c[0x0][0x1ac], R57 ;  /* 0x00006b006c397a24 */ /* 0x000fe200078e0239 */
[----:B------:R-:W-:Y:S01]  /*19a0*/  SHF.R.S32.HI R64, RZ, 0x1f, R67 ;  /* 0x0000001fff407819 */ /* 0x000fe20000011443 */
[----:B------:R-:W-:Y:S01]  /*19b0*/  IMAD R9, R110, c[0x0][0x19c], R9 ;  /* 0x000067006e097a24 */ /* 0x000fe200078e0209 */
[----:B------:R-:W-:Y:S01]  /*19c0*/  SHF.R.S32.HI R62, RZ, 0x1f, R66 ;  /* 0x0000001fff3e7819 */ /* 0x000fe20000011442 */
[----:B------:R-:W-:Y:S01]  /*19d0*/  IMAD.WIDE.U32 R112, R108, c[0x0][0x1a8], R112 ;  /* 0x00006a006c707a25 */ /* 0x000fe200078e0070 */
[----:B------:R-:W-:-:S03]  /*19e0*/  SEL R42, R42, 0xfffffff0, !P1 ;  /* 0xfffffff02a2a7807 */ /* 0x000fc60004800000 */
[----:B------:R-:W-:Y:S02]  /*19f0*/  IMAD.SHL.U32 R55, R55, 0x20, RZ ;  /* 0x0000002037377824 */ /* 0x000fe400078e00ff */
[----:B------:R-:W-:Y:S02]  /*1a00*/  IMAD.IADD R71, R56, 0x1, -R71 ;  /* 0x0000000138477824 */ /* 0x000fe400078e0a47 */
[----:B------:R-:W-:Y:S02]  /*1a10*/  IMAD.IADD R52, R125, 0x1, R9 ;  /* 0x000000017d347824 */ /* 0x000fe400078e0209 */
[----:B------:R-:W-:Y:S02]  /*1a20*/  IMAD.IADD R86, R89, 0x1, R5 ;  /* 0x0000000159567824 */ /* 0x000fe400078e0205 */
[----:B------:R-:W-:Y:S02]  /*1a30*/  IMAD.IADD R57, R113, 0x1, R57 ;  /* 0x0000000171397824 */ /* 0x000fe400078e0239 */
[----:B------:R-:W-:Y:S01]  /*1a40*/  @!P5 IMAD.MOV.U32 R3, RZ, RZ, RZ ;  /* 0x000000ffff03d224 */ /* 0x000fe200078e00ff */
[----:B------:R-:W-:Y:S05]  /*1a50*/  @!P0 BRA `(.L_x_5176) ;  /* 0x00004bd000008947 */ /* 0x000fea0003800000 */
[----:B-1----:R-:W-:Y:S01]  /*1a60*/  SHF.R.S32.HI R5, RZ, 0x1f, R118 ;  /* 0x0000001fff057819 */ /* 0x002fe20000011476 */
        /* <DEDUP_REMOVED lines=8> */
[----:B------:R-:W-:Y:S01]  /*1af0*/  IMAD R4, R58, c[0x0][0x280], RZ ;  /* 0x0000a0003a047a24 */ /* 0x000fe200078e02ff */
[C---:B------:R-:W-:Y:S01]  /*1b00*/  IADD3 R102, R68.reuse, 0x20, RZ ;  /* 0x0000002044667810 */ /* 0x040fe20007ffe0ff */
[----:B------:R-:W-:Y:S01]  /*1b10*/  IMAD.IADD R13, R13, 0x1, R2 ;  /* 0x000000010d0d7824 */ /* 0x000fe200078e0202 */
[----:B------:R-:W-:Y:S01]  /*1b20*/  IADD3 R100, R68, 0x40, RZ ;  /* 0x0000004044647810 */ /* 0x000fe20007ffe0ff */
[----:B------:R-:W-:Y:S01]  /*1b30*/  IMAD R9, R5, c[0x0][0x290], RZ ;  /* 0x0000a40005097a24 */ /* 0x000fe200078e02ff */
[----:B------:R-:W-:Y:S01]  /*1b40*/  LOP3.LUT R105, R103, 0x1, RZ, 0xc0, !PT ;  /* 0x0000000167697812 */ /* 0x000fe200078ec0ff */
[----:B------:R-:W-:Y:S01]  /*1b50*/  IMAD R5, R5, c[0x0][0x288], RZ ;  /* 0x0000a20005057a24 */ /* 0x000fe200078e02ff */
[----:B------:R-:W-:Y:S01]  /*1b60*/  LOP3.LUT R104, R103, 0x2, RZ, 0xc0, !PT ;  /* 0x0000000267687812 */ /* 0x000fe200078ec0ff */
[C---:B------:R-:W-:Y:S01]  /*1b70*/  IMAD.WIDE.U32 R14, R61.reuse, c[0x0][0x280], R10 ;  /* 0x0000a0003d0e7a25 */ /* 0x040fe200078e000a */
[----:B------:R-:W-:Y:S01]  /*1b80*/  IADD3 R80, R110, 0x20, RZ ;  /* 0x000000206e507810 */ /* 0x000fe20007ffe0ff */
[----:B------:R-:W-:Y:S01]  /*1b90*/  ULDC.U8 UR8, c[0x0][0x313] ;  /* 0x0000c4c000087ab9 */ /* 0x000fe20000000000 */
[----:B------:R-:W-:Y:S01]  /*1ba0*/  SHF.R.S32.HI R101, RZ, 0x1f, R68 ;  /* 0x0000001fff657819 */ /* 0x000fe20000011444 */
[----:B------:R-:W-:Y:S01]  /*1bb0*/  IMAD R4, R61, c[0x0][0x284], R4 ;  /* 0x0000a1003d047a24 */ /* 0x000fe200078e0204 */
[----:B------:R-:W-:Y:S01]  /*1bc0*/  LOP3.LUT R103, R103, 0x4, RZ, 0xc0, !PT ;  /* 0x0000000467677812 */ /* 0x000fe200078ec0ff */
[C---:B------:R-:W-:Y:S01]  /*1bd0*/  IMAD R5, R8.reuse, c[0x0][0x28c], R5 ;  /* 0x0000a30008057a24 */ /* 0x040fe200078e0205 */
[----:B------:R-:W-:Y:S01]  /*1be0*/  SHF.R.S32.HI R99, RZ, 0x1f, R102 ;  /* 0x0000001fff637819 */ /* 0x000fe20000011466 */
[----:B------:R-:W-:Y:S01]  /*1bf0*/  IMAD.WIDE.U32 R12, R8, c[0x0][0x288], R12 ;  /* 0x0000a200080c7a25 */ /* 0x000fe200078e000c */
[----:B------:R-:W-:-:S03]  /*1c00*/  SHF.R.S32.HI R98, RZ, 0x1f, R100 ;  /* 0x0000001fff627819 */ /* 0x000fc60000011464 */
[----:B------:R-:W-:Y:S02]  /*1c10*/  IMAD.IADD R15, R15, 0x1, R4 ;  /* 0x000000010f0f7824 */ /* 0x000fe400078e0204 */
[C---:B------:R-:W-:Y:S02]  /*1c20*/  IMAD R2, R6.reuse, c[0x0][0x2a0], RZ ;  /* 0x0000a80006027a24 */ /* 0x040fe400078e02ff */
[----:B------:R-:W-:Y:S02]  /*1c30*/  IMAD.IADD R5, R13, 0x1, R5 ;  /* 0x000000010d057824 */ /* 0x000fe400078e0205 */
[----:B------:R-:W-:Y:S02]  /*1c40*/  IMAD R6, R6, c[0x0][0x298], RZ ;  /* 0x0000a60006067a24 */ /* 0x000fe400078e02ff */
[----:B------:R-:W-:Y:S02]  /*1c50*/  IMAD.MOV.U32 R4, RZ, RZ, R12 ;  /* 0x000000ffff047224 */ /* 0x000fe400078e000c */
[----:B------:R-:W-:-:S02]  /*1c60*/  IMAD R133, R7, c[0x0][0x29c], R6 ;  /* 0x0000a70007857a24 */ /* 0x000fc400078e0206 */
[----:B------:R-:W-:-:S04]  /*1c70*/  IMAD.WIDE.U32 R4, R7, c[0x0][0x298], R4 ;  /* 0x0000a60007047a25 */ /* 0x000fc800078e0004 */
[----:B------:R-:W-:Y:S01]  /*1c80*/  IMAD R9, R8, c[0x0][0x294], R9 ;  /* 0x0000a50008097a24 */ /* 0x000fe200078e0209 */
[----:B------:R-:W-:Y:S01]  /*1c90*/  LEA R132, P0, R4, c[0x0][0x268], 0x1 ;  /* 0x00009a0004847a11 */ /* 0x000fe200078008ff */
[----:B------:R-:W-:-:S04]  /*1ca0*/  IMAD.WIDE.U32 R14, R8, c[0x0][0x290], R14 ;  /* 0x0000a400080e7a25 */ /* 0x000fc800078e000e */
[----:B------:R-:W-:Y:S02]  /*1cb0*/  IMAD.IADD R133, R5, 0x1, R133 ;  /* 0x0000000105857824 */ /* 0x000fe400078e0285 */
[----:B------:R-:W-:Y:S02]  /*1cc0*/  IMAD.IADD R118, R3, 0x1, R118 ;  /* 0x0000000103767824 */ /* 0x000fe400078e0276 */
[----:B------:R-:W-:Y:S01]  /*1cd0*/  IMAD.IADD R9, R15, 0x1, R9 ;  /* 0x000000010f097824 */ /* 0x000fe200078e0209 */
[----:B------:R-:W-:Y:S01]  /*1ce0*/  LEA.HI.X R133, R4, c[0x0][0x26c], R133, 0x1, P0 ;  /* 0x00009b0004857a11 */ /* 0x000fe200000f0c85 */
[----:B------:R-:W-:Y:S01]  /*1cf0*/  IMAD.MOV.U32 R8, RZ, RZ, R14 ;  /* 0x000000ffff087224 */ /* 0x000fe200078e000e */
[C---:B------:R-:W-:Y:S01]  /*1d00*/  LEA R126, P0, R88.reuse, c[0x0][0x170], 0x1 ;  /* 0x00005c00587e7a11 */ /* 0x040fe200078008ff */
[----:B------:R-:W-:Y:S02]  /*1d10*/  IMAD.MOV.U32 R3, RZ, RZ, c[0x0][0x288] ;  /* 0x0000a200ff037624 */ /* 0x000fe400078e00ff */
[----:B------:R-:W-:Y:S01]  /*1d20*/  IMAD R118, R65, R118, RZ ;  /* 0x0000007641767224 */ /* 0x000fe200078e02ff */
[----:B------:R-:W-:Y:S01]  /*1d30*/  LEA.HI.X R127, R88, c[0x0][0x174], R86, 0x1, P0 ;  /* 0x00005d00587f7a11 */ /* 0x000fe200000f0c56 */
[----:B------:R-:W-:Y:S01]  /*1d40*/  IMAD R97, R7, c[0x0][0x2a4], R2 ;  /* 0x0000a90007617a24 */ /* 0x000fe200078e0202 */
[----:B------:R-:W-:Y:S01]  /*1d50*/  SHF.L.U64.HI R81, R3, R0, c[0x0][0x28c] ;  /* 0x0000a30003517619 */ /* 0x000fe20000010200 */
[----:B------:R-:W-:Y:S01]  /*1d60*/  IMAD.WIDE.U32 R8, R7, c[0x0][0x2a0], R8 ;  /* 0x0000a80007087a25 */ /* 0x000fe200078e0008 */
[----:B------:R-:W-:-:S03]  /*1d70*/  IADD3 R44, P0, R67, R118, RZ ;  /* 0x00000076432c7210 */ /* 0x000fc60007f1e0ff */
[----:B------:R-:W-:Y:S01]  /*1d80*/  IMAD.MOV.U32 R91, RZ, RZ, c[0x0][0x290] ;  /* 0x0000a400ff5b7624 */ /* 0x000fe200078e00ff */
[----:B------:R-:W-:Y:S01]  /*1d90*/  LEA R96, P1, R8, c[0x0][0x270], 0x1 ;  /* 0x00009c0008607a11 */ /* 0x000fe200078208ff */
[----:B------:R-:W-:Y:S01]  /*1da0*/  IMAD.SHL.U32 R90, R3, 0x20, RZ ;  /* 0x00000020035a7824 */ /* 0x000fe200078e00ff */
[----:B------:R-:W-:Y:S01]  /*1db0*/  SHF.R.S32.HI R3, RZ, 0x1f, R118 ;  /* 0x0000001fff037819 */ /* 0x000fe20000011476 */
[----:B------:R-:W-:Y:S01]  /*1dc0*/  IMAD.IADD R97, R9, 0x1, R97 ;  /* 0x0000000109617824 */ /* 0x000fe200078e0261 */
[----:B------:R-:W-:Y:S01]  /*1dd0*/  IADD3 R118, P2, R66, R118, RZ ;  /* 0x0000007642767210 */ /* 0x000fe20007f5e0ff */
[----:B------:R-:W-:Y:S01]  /*1de0*/  IMAD.MOV.U32 R9, RZ, RZ, R87 ;  /* 0x000000ffff097224 */ /* 0x000fe200078e0057 */
        /* <DEDUP_REMOVED lines=29> */
.L_x_5225:
        /* <DEDUP_REMOVED lines=18> */
.L_x_5178:
[----:B------:R-:W-:Y:S05]  /*20e0*/  BSYNC B0 ;  /* 0x0000000000007941 */ /* 0x000fea0003800000 */
.L_x_5177:
        /* <DEDUP_REMOVED lines=18> */
.L_x_5180:
[----:B------:R-:W-:Y:S05]  /*2210*/  BSYNC B0 ;  /* 0x0000000000007941 */ /* 0x000fea0003800000 */
.L_x_5179:
        /* <DEDUP_REMOVED lines=69> */
.L_x_5186:
[----:B------:R-:W-:Y:S05]  /*2670*/  BSYNC B0 ;  /* 0x0000000000007941 */ /* 0x000fea0003800000 */
.L_x_5185:
        /* <DEDUP_REMOVED lines=54> */
.L_x_5188:
[----:B------:R-:W-:Y:S05]  /*29e0*/  BSYNC B0 ;  /* 0x0000000000007941 */ /* 0x000fea0003800000 */
.L_x_5187:
        /* <DEDUP_REMOVED lines=53> */
.L_x_5184:
[----:B------:R-:W-:Y:S05]  /*2d40*/  BSYNC B1 ;  /* 0x0000000000017941 */ /* 0x000fea0003800000 */
.L_x_5183:
        /* <DEDUP_REMOVED lines=61> */
.L_x_5192:
[----:B------:R-:W-:Y:S05]  /*3120*/  BSYNC B0 ;  /* 0x0000000000007941 */ /* 0x000fea0003800000 */
.L_x_5191:
        /* <DEDUP_REMOVED lines=54> */
.L_x_5194:
[----:B------:R-:W-:Y:S05]  /*3490*/  BSYNC B0 ;  /* 0x0000000000007941 */ /* 0x000fea0003800000 */
.L_x_5193:
        /* <DEDUP_REMOVED lines=53> */
.L_x_5190:
[----:B------:R-:W-:Y:S05]  /*37f0*/  BSYNC B1 ;  /* 0x0000000000017941 */ /* 0x000fea0003800000 */
.L_x_5189:
        /* <DEDUP_REMOVED lines=8> */
.L_x_5182:
        /* <DEDUP_REMOVED lines=97> */
.L_x_5201:
[----:B------:R-:W-:Y:S05]  /*3e90*/  BSYNC B0 ;  /* 0x0000000000007941 */ /* 0x000fea0003800000 */
.L_x_5200:
[----:B-----5:R2:W-:Y:S02]  /*3ea0*/  STG.E.128 [R128.64], R36 ;  /* 0x0000002480007986 */ /* 0x0205e4000c101d06 */
.L_x_5199:
[----:B------:R-:W-:Y:S05]  /*3eb0*/  BSYNC B1 ;  /* 0x0000000000017941 */ /* 0x000fea0003800000 */
.L_x_5198:
        /* <DEDUP_REMOVED lines=95> */
.L_x_5205:
[----:B------:R-:W-:Y:S05]  /*44b0*/  BSYNC B0 ;  /* 0x0000000000007941 */ /* 0x000fea0003800000 */
.L_x_5204:
[----:B-----5:R3:W-:Y:S02]  /*44c0*/  STG.E.128 [R128.64+0x40], R36 ;  /* 0x0000402480007986 */ /* 0x0207e4000c101d06 */
.L_x_5203:
[----:B------:R-:W-:Y:S05]  /*44d0*/  BSYNC B1 ;  /* 0x0000000000017941 */ /* 0x000fea0003800000 */
.L_x_5202:
        /* <DEDUP_REMOVED lines=94> */
.L_x_5207:
[----:B------:R-:W-:Y:S05]  /*4ac0*/  BSYNC B0 ;  /* 0x0000000000007941 */ /* 0x000fea0003800000 */
.L_x_5206:
[----:B-----5:R3:W-:Y:S02]  /*4ad0*/  STG.E.128 [R128.64+0x80], R36 ;  /* 0x0000802480007986 */ /* 0x0207e4000c101d06 */
.L_x_5197:
[----:B------:R-:W-:Y:S05]  /*4ae0*/  BSYNC B2 ;  /* 0x0000000000027941 */ /* 0x000fea0003800000 */
.L_x_5196:
        /* <DEDUP_REMOVED lines=101> */
.L_x_5213:
[----:B------:R-:W-:Y:S05]  /*5140*/  BSYNC B0 ;  /* 0x0000000000007941 */ /* 0x000fea0003800000 */
.L_x_5212:
[----:B-----5:R3:W-:Y:S02]  /*5150*/  STG.E.128 [R130.64], R36 ;  /* 0x0000002482007986 */ /* 0x0207e4000c101d06 */
.L_x_5211:
[----:B------:R-:W-:Y:S05]  /*5160*/  BSYNC B1 ;  /* 0x0000000000017941 */ /* 0x000fea0003800000 */
.L_x_5210:
        /* <DEDUP_REMOVED lines=101> */
.L_x_5217:
[----:B------:R-:W-:Y:S05]  /*57c0*/  BSYNC B0 ;  /* 0x0000000000007941 */ /* 0x000fea0003800000 */
.L_x_5216:
[----:B-----5:R3:W-:Y:S02]  /*57d0*/  STG.E.128 [R130.64+0x40], R36 ;  /* 0x0000402482007986 */ /* 0x0207e4000c101d06 */
.L_x_5215:
[----:B------:R-:W-:Y:S05]  /*57e0*/  BSYNC B1 ;  /* 0x0000000000017941 */ /* 0x000fea0003800000 */
.L_x_5214:
        /* <DEDUP_REMOVED lines=100> */
.L_x_5219:
[----:B------:R-:W-:Y:S05]  /*5e30*/  BSYNC B0 ;  /* 0x0000000000007941 */ /* 0x000fea0003800000 */
.L_x_5218:
[----:B-----5:R3:W-:Y:S02]  /*5e40*/  STG.E.128 [R130.64+0x80], R36 ;  /* 0x0000802482007986 */ /* 0x0207e4000c101d06 */
.L_x_5209:
[----:B------:R-:W-:Y:S05]  /*5e50*/  BSYNC B2 ;  /* 0x0000000000027941 */ /* 0x000fea0003800000 */
.L_x_5208:
        /* <DEDUP_REMOVED lines=8> */
.L_x_5181:
        /* <DEDUP_REMOVED lines=11> */
.L_x_5221:
[----:B------:R-:W-:Y:S05]  /*5f90*/  BSYNC B0 ;  /* 0x0000000000007941 */ /* 0x000fea0003800000 */
.L_x_5220:
        /* <DEDUP_REMOVED lines=12> */
.L_x_5222:
[----:B------:R-:W-:Y:S05]  /*6060*/  BSYNC B0 ;  /* 0x0000000000007941 */ /* 0x000fea0003800000 */
.L_x_5195:
        /* <DEDUP_REMOVED lines=80> */
.L_x_5223:
        /* <DEDUP_REMOVED lines=8> */
.L_x_5224:
[----:B------:R-:W-:Y:S04]  /*65f0*/  IADD3 R9, R9, -0x1, RZ ;  /* 0xffffffff09097810 */ /* 0x000fe80007ffe0ff */
[----:B------:R-:W-:Y:S11]  /*6600*/  ISETP.GT.AND P0, PT, R9, R82, PT ;  /* 0x000000520900720c */ /* 0x000ff60003f04270 */
[----:B------:R-:W-:Y:S02]  /*6610*/  @!UPT UIADD3 URZ, URZ, URZ, URZ ;  /* 0x0000003f3f3ff290 */ /* 0x000fe4000fffe03f */
[----:B------:R-:W-:-:S05]  /*6620*/  @P0 BRA `(.L_x_5225) ;  /* 0xffffb99000000947 */ /* 0x000fca000383ffff */
.L_x_5176:
        /* <DEDUP_REMOVED lines=15> */
[----:B------:R-:W-:Y:S01]  /*6720*/  LEA R28, P2, R112, c[0x0][0x160], 0x1 ;  /* 0x00005800701c7a11 */ /* 0x000fe200078408ff */
[----:B------:R-:W-:-:S03]  /*6730*/  IMAD.IADD R27, R114, 0x1, -R79 ;  /* 0x00000001721b7824 */ /* 0x000fc600078e0a4f */
[----:B------:R-:W-:Y:S02]  /*6740*/  LEA.HI.X R29, R112, c[0x0][0x164], R57, 0x1, P2 ;  /* 0x00005900701d7a11 */ /* 0x000fe400010f0c39 */
[----:B--2---:R-:W-:-:S05]  /*6750*/  IADD3 R0, R0, R59, R79 ;  /* 0x0000003b00007210 */ /* 0x004fca0007ffe04f */
[----:B------:R-:W-:Y:S01]  /*6760*/  IMAD R2, R65, R0, RZ ;  /* 0x0000000041027224 */ /* 0x000fe200078e02ff */
[----:B------:R-:W-:Y:S01]  /*6770*/  IADD3 R0, P4, R112, UR4, RZ ;  /* 0x0000000470007c10 */ /* 0x000fe2000ff9e0ff */
[----:B------:R-:W-:-:S03]  /*6780*/  ULDC.U8 UR4, c[0x0][0x313] ;  /* 0x0000c4c000047ab9 */ /* 0x000fc60000000000 */
[-C--:B------:R-:W-:Y:S02]  /*6790*/  IADD3 R67, P2, R67, R2.reuse, RZ ;  /* 0x0000000243437210 */ /* 0x080fe40007f5e0ff */
[----:B------:R-:W-:Y:S02]  /*67a0*/  SHF.R.S32.HI R9, RZ, 0x1f, R2 ;  /* 0x0000001fff097819 */ /* 0x000fe40000011402 */
[----:B------:R-:W-:Y:S02]  /*67b0*/  IADD3 R3, P6, R66, R2, RZ ;  /* 0x0000000242037210 */ /* 0x000fe40007fde0ff */
[----:B------:R-:W-:Y:S01]  /*67c0*/  IADD3.X R57, R57, UR5, RZ, P4, !PT ;  /* 0x0000000539397c10 */ /* 0x000fe2000a7fe4ff */
[--C-:B------:R-:W-:Y:S01]  /*67d0*/  IMAD.X R64, R64, 0x1, R9.reuse, P2 ;  /* 0x0000000140407824 */ /* 0x100fe200010e0609 */
[----:B------:R-:W-:Y:S01]  /*67e0*/  ISETP.NE.AND P2, PT, RZ, UR4, PT ;  /* 0x00000004ff007c0c */ /* 0x000fe2000bf45270 */
[----:B------:R-:W-:Y:S01]  /*67f0*/  IMAD.X R9, R62, 0x1, R9, P6 ;  /* 0x000000013e097824 */ /* 0x000fe200030e0609 */
[----:B------:R-:W-:-:S02]  /*6800*/  ISETP.GE.AND P4, PT, R110, R27, PT ;  /* 0x0000001b6e00720c */ /* 0x000fc40003f86270 */
[----:B------:R-:W-:Y:S02]  /*6810*/  LEA R24, P5, R0, c[0x0][0x160], 0x1 ;  /* 0x0000580000187a11 */ /* 0x000fe400078a08ff */
[----:B------:R-:W-:Y:S02]  /*6820*/  ISETP.GT.AND P4, PT, R56, -0x4, !P4 ;  /* 0xfffffffc3800780c */ /* 0x000fe40006784270 */
[----:B------:R-:W-:-:S05]  /*6830*/  LEA.HI.X R25, R0, c[0x0][0x164], R57, 0x1, P5 ;  /* 0x0000590000197a11 */ /* 0x000fca00028f0c39 */
        /* <DEDUP_REMOVED lines=60> */
.L_x_5234:
[----:B------:R-:W-:Y:S05]  /*6c00*/  BSYNC B0 ;  /* 0x0000000000007941 */ /* 0x000fea0003800000 */
.L_x_5233:
[----:B-----5:R4:W-:Y:S02]  /*6c10*/  STS.128 [R118], R12 ;  /* 0x0000000c76007388 */ /* 0x0209e40000000c00 */
.L_x_5232:
[----:B------:R-:W-:Y:S05]  /*6c20*/  BSYNC B1 ;  /* 0x0000000000017941 */ /* 0x000fea0003800000 */
.L_x_5231:
        /* <DEDUP_REMOVED lines=48> */
.L_x_5238:
[----:B------:R-:W-:Y:S05]  /*6f30*/  BSYNC B0 ;  /* 0x0000000000007941 */ /* 0x000fea0003800000 */
.L_x_5237:
[----:B-----5:R1:W-:Y:S02]  /*6f40*/  STS.128 [R118+0x1000], R12 ;  /* 0x0010000c76007388 */ /* 0x0203e40000000c00 */
.L_x_5236:
[----:B------:R-:W-:Y:S05]  /*6f50*/  BSYNC B1 ;  /* 0x0000000000017941 */ /* 0x000fea0003800000 */
.L_x_5235:
[----:B------:R1:W-:Y:S01]  /*6f60*/  @P0 STS.128 [R118+0x2000], RZ ;  /* 0x002000ff76000388 */ /* 0x0003e20000000c00 */
[----:B------:R-:W-:Y:S05]  /*6f70*/  @P0 BRA `(.L_x_5230) ;  /* 0x000002c000000947 */ /* 0x000fea0003800000 */
[----:B--2-4-:R-:W5:Y:S01]  /*6f80*/  LDG.E.128 R28, [R28.64+0x80] ;  /* 0x000080061c1c7981 */ /* 0x014f62000c1e1d00 */
[----:B------:R-:W-:Y:S01]  /*6f90*/  ISETP.GE.AND P2, PT, R84, c[0x0][0x230], PT ;  /* 0x00008c0054007a0c */ /* 0x000fe20003f46270 */
[----:B------:R-:W-:-:S12]  /*6fa0*/  BSSY B0, `(.L_x_5239) ;  /* 0x0000028000007945 */ /* 0x000fd80003800000 */
[----:B------:R-:W-:Y:S05]  /*6fb0*/  @P2 BRA `(.L_x_5240) ;  /* 0x0000026000002947 */ /* 0x000fea0003800000 */
[----:B------:R-:W2:Y:S04]  /*6fc0*/  LDG.E.64 R2, [R8.64+0x40] ;  /* 0x0000400608027981 */ /* 0x000ea8000c1e1b00 */
[----:B------:R-:W4:Y:S01]  /*6fd0*/  LDG.E.64 R4, [R6.64+0x40] ;  /* 0x0000400606047981 */ /* 0x000f22000c1e1b00 */
[----:B-1---5:R-:W-:Y:S02]  /*6fe0*/  HADD2.F32 R13, -RZ, R31.H1_H1 ;  /* 0x3000001fff0d7230 */ /* 0x022fe40000004100 */
[----:B------:R-:W-:Y:S02]  /*6ff0*/  HADD2.F32 R17, -RZ, R29.H0_H0 ;  /* 0x2000001dff117230 */ /* 0x000fe40000004100 */
[----:B------:R-:W-:Y:S02]  /*7000*/  HADD2.F32 R14, -RZ, R31.H0_H0 ;  /* 0x2000001fff0e7230 */ /* 0x000fe40000004100 */
[----:B------:R-:W-:-:S02]  /*7010*/  HADD2.F32 R15, -RZ, R29.H1_H1 ;  /* 0x3000001dff0f7230 */ /* 0x000fc40000004100 */
[----:B--2---:R-:W-:Y:S02]  /*7020*/  HADD2.F32 R0, -RZ, R3.H1_H1 ;  /* 0x30000003ff007230 */ /* 0x004fe40000004100 */
[----:B------:R-:W-:Y:S02]  /*7030*/  HADD2.F32 R16, -RZ, R2.H1_H1 ;  /* 0x30000002ff107230 */ /* 0x000fe40000004100 */
[----:B----4-:R-:W-:Y:S01]  /*7040*/  HADD2.F32 R9, -RZ, R5.H1_H1 ;  /* 0x30000005ff097230 */ /* 0x010fe20000004100 */
[----:B------:R-:W-:Y:S01]  /*7050*/  FMUL.FTZ R6, R13, R0 ;  /* 0x000000000d067220 */ /* 0x000fe20000410000 */
        /* <DEDUP_REMOVED lines=28> */
.L_x_5240:
[----:B------:R-:W-:Y:S05]  /*7220*/  BSYNC B0 ;  /* 0x0000000000007941 */ /* 0x000fea0003800000 */
.L_x_5239:
[----:B-----5:R2:W-:Y:S02]  /*7230*/  STS.128 [R118+0x2000], R28 ;  /* 0x0020001c76007388 */ /* 0x0205e40000000c00 */
.L_x_5230:
[----:B------:R-:W-:Y:S05]  /*7240*/  BSYNC B2 ;  /* 0x0000000000027941 */ /* 0x000fea0003800000 */
.L_x_5229:
        /* <DEDUP_REMOVED lines=59> */
.L_x_5245:
[----:B------:R-:W-:Y:S05]  /*7600*/  BSYNC B0 ;  /* 0x0000000000007941 */ /* 0x000fea0003800000 */
.L_x_5244:
[----:B-----5:R4:W-:Y:S02]  /*7610*/  STS.128 [R118+0x800], R12 ;  /* 0x0008000c76007388 */ /* 0x0209e40000000c00 */
.L_x_5243:
[----:B------:R-:W-:Y:S05]  /*7620*/  BSYNC B1 ;  /* 0x0000000000017941 */ /* 0x000fea0003800000 */
.L_x_5242:
        /* <DEDUP_REMOVED lines=46> */
.L_x_5249:
[----:B------:R-:W-:Y:S05]  /*7910*/  BSYNC B0 ;  /* 0x0000000000007941 */ /* 0x000fea0003800000 */
.L_x_5248:
[----:B-----5:R4:W-:Y:S02]  /*7920*/  STS.128 [R118+0x1800], R12 ;  /* 0x0018000c76007388 */ /* 0x0209e40000000c00 */
.L_x_5247:
[----:B------:R-:W-:Y:S05]  /*7930*/  BSYNC B1 ;  /* 0x0000000000017941 */ /* 0x000fea0003800000 */
.L_x_5246:
[----:B------:R1:W-:Y:S01]  /*7940*/  @P0 STS.128 [R118+0x2800], RZ ;  /* 0x002800ff76000388 */ /* 0x0003e20000000c00 */
[----:B------:R-:W-:Y:S05]  /*7950*/  @P0 BRA `(.L_x_5241) ;  /* 0x0000295000000947 */ /* 0x000fea0003800000 */
[----:B-1----:R-:W5:Y:S01]  /*7960*/  LDG.E.128 R24, [R24.64+0x80] ;  /* 0x0000800618187981 */ /* 0x002f62000c1e1d00 */
[----:B------:R-:W-:Y:S01]  /*7970*/  ISETP.GE.AND P0, PT, R84, c[0x0][0x230], PT ;  /* 0x00008c0054007a0c */ /* 0x000fe20003f06270 */
[----:B------:R-:W-:-:S12]  /*7980*/  BSSY B0, `(.L_x_5250) ;  /* 0x0000028000007945 */ /* 0x000fd80003800000 */
[----:B------:R-:W-:Y:S05]  /*7990*/  @P0 BRA `(.L_x_5251) ;  /* 0x0000026000000947 */ /* 0x000fea0003800000 */
[----:B--2---:R-:W2:Y:S04]  /*79a0*/  LDG.E.64 R2, [R16.64+0x40] ;  /* 0x0000400610027981 */ /* 0x004ea8000c1e1b00 */
[----:B---3--:R-:W3:Y:S01]  /*79b0*/  LDG.E.64 R4, [R6.64+0x40] ;  /* 0x0000400606047981 */ /* 0x008ee2000c1e1b00 */
[----:B-----5:R-:W-:Y:S02]  /*79c0*/  HADD2.F32 R18, -RZ, R25.H1_H1 ;  /* 0x30000019ff127230 */ /* 0x020fe40000004100 */
[----:B----4-:R-:W-:Y:S02]  /*79d0*/  HADD2.F32 R14, -RZ, R27.H1_H1 ;  /* 0x3000001bff0e7230 */ /* 0x010fe40000004100 */
[----:B------:R-:W-:Y:S02]  /*79e0*/  HADD2.F32 R19, -RZ, R25.H0_H0 ;  /* 0x20000019ff137230 */ /* 0x000fe40000004100 */
[----:B------:R-:W-:-:S02]  /*79f0*/  HADD2.F32 R15, -RZ, R27.H0_H0 ;  /* 0x2000001bff0f7230 */ /* 0x000fc40000004100 */
        /* <DEDUP_REMOVED lines=12> */
[----:B------:R-:W-:Y:S01]  /*7ac0*/  HADD2.F32 R4, -RZ, R4.H0_H0 ;  /* 0x20000004ff047230 */ /* 0x000fe20000004100 */
[-C--:B------:R-:W-:Y:S01]  /*7ad0*/  FFMA.FTZ R6, R15, R13.reuse, -R6 ;  /* 0x0000000d0f067223 */ /* 0x080fe20000010806 */
[--C-:B------:R-:W-:Y:S01]  /*7ae0*/  HADD2.F32 R15, -RZ, R24.reuse.H1_H1 ;  /* 0x30000018ff0f7230 */ /* 0x100fe20000004100 */
        /* <DEDUP_REMOVED lines=17> */
.L_x_5251:
[----:B------:R-:W-:Y:S05]  /*7c00*/  BSYNC B0 ;  /* 0x0000000000007941 */ /* 0x000fea0003800000 */
.L_x_5250:
[----:B-----5:R1:W-:Y:S01]  /*7c10*/  STS.128 [R118+0x2800], R24 ;  /* 0x0028001876007388 */ /* 0x0203e20000000c00 */
[----:B------:R-:W-:Y:S05]  /*7c20*/  BRA `(.L_x_5241) ;  /* 0x0000268000007947 */ /* 0x000fea0003800000 */
.L_x_5228:
        /* <DEDUP_REMOVED lines=21> */
[----:B------:R-:W-:-:S03]  /*7d80*/  LEA R4, P4, R2, c[0x0][0x2b0], 0x1 ;  /* 0x0000ac0002047a11 */ /* 0x000fc600078808ff */
[----:B------:R-:W4:Y:S01]  /*7d90*/  LDG.E.128 R16, [R16.64] ;  /* 0x0000000610107981 */ /* 0x000f22000c1e1d00 */
[----:B------:R-:W-:Y:S02]  /*7da0*/  LEA.HI.X R5, R2, c[0x0][0x2b4], R7, 0x1, P4 ;  /* 0x0000ad0002057a11 */ /* 0x000fe400020f0c07 */
[----:B------:R-:W-:Y:S02]  /*7db0*/  MOV R2, RZ ;  /* 0x000000ff00027202 */ /* 0x000fe40000000f00 */
[----:B------:R-:W-:Y:S02]  /*7dc0*/  @P2 IADD3 R2, -R0, RZ, RZ ;  /* 0x000000ff00022210 */ /* 0x000fe40007ffe1ff */
[----:B--2---:R-:W2:Y:S02]  /*7dd0*/  LDG.E.128 R4, [R4.64] ;  /* 0x0000000604047981 */ /* 0x004ea4000c1e1d00 */
[----:B------:R-:W-:-:S04]  /*7de0*/  IADD3 R0, P4, R2, R3, RZ ;  /* 0x0000000302007210 */ /* 0x000fc80007f9e0ff */
[----:B------:R-:W-:Y:S02]  /*7df0*/  LEA.HI.X.SX32 R13, R2, R9, 0x1, P4 ;  /* 0x00000009020d7211 */ /* 0x000fe400020f0eff */
[----:B------:R-:W-:-:S04]  /*7e00*/  LEA R12, P4, R0, c[0x0][0x2a8], 0x1 ;  /* 0x0000aa00000c7a11 */ /* 0x000fc800078808ff */
[----:B------:R-:W-:-:S06]  /*7e10*/  LEA.HI.X R13, R0, c[0x0][0x2ac], R13, 0x1, P4 ;  /* 0x0000ab00000d7a11 */ /* 0x000fcc00020f0c0d */
[----:B---3--:R-:W3:Y:S01]  /*7e20*/  LDG.E.128 R12, [R12.64] ;  /* 0x000000060c0c7981 */ /* 0x008ee2000c1e1d00 */
[--C-:B----4-:R-:W-:Y:S02]  /*7e30*/  HADD2.F32 R31, -RZ, R17.reuse.H0_H0 ;  /* 0x20000011ff1f7230 */ /* 0x110fe40000004100 */
[----:B------:R-:W-:Y:S02]  /*7e40*/  HADD2.F32 R30, -RZ, R17.H1_H1 ;  /* 0x30000011ff1e7230 */ /* 0x000fe40000004100 */
[----:B--2---:R-:W-:Y:S02]  /*7e50*/  HADD2.F32 R2, -RZ, R7.H0_H0 ;  /* 0x20000007ff027230 */ /* 0x004fe40000004100 */
[----:B------:R-:W-:Y:S02]  /*7e60*/  HADD2.F32 R0, -RZ, R5.H0_H0 ;  /* 0x20000005ff007230 */ /* 0x000fe40000004100 */
[----:B------:R-:W-:Y:S02]  /*7e70*/  HADD2.F32 R7, -RZ, R7.H1_H1 ;  /* 0x30000007ff077230 */ /* 0x000fe40000004100 */
[----:B------:R-:W-:-:S02]  /*7e80*/  HADD2.F32 R5, -RZ, R5.H1_H1 ;  /* 0x30000005ff057230 */ /* 0x000fc40000004100 */
[--C-:B------:R-:W-:Y:S01]  /*7e90*/  HADD2.F32 R32, -RZ, R19.reuse.H1_H1 ;  /* 0x30000013ff207230 */ /* 0x100fe20000004100 */
[----:B------:R-:W-:Y:S01]  /*7ea0*/  @!P2 FADD.FTZ R7, -R7, -RZ ;  /* 0x800000ff0707a221 */ /* 0x000fe20000010100 */
[--C-:B------:R-:W-:Y:S01]  /*7eb0*/  HADD2.F32 R8, -RZ, R4.reuse.H0_H0 ;  /* 0x20000004ff087230 */ /* 0x100fe20000004100 */
[----:B------:R-:W-:Y:S01]  /*7ec0*/  @!P2 FADD.FTZ R0, -R0, -RZ ;  /* 0x800000ff0000a221 */ /* 0x000fe20000010100 */
[----:B------:R-:W-:Y:S01]  /*7ed0*/  HADD2.F32 R26, -RZ, R4.H1_H1 ;  /* 0x30000004ff1a7230 */ /* 0x000fe20000004100 */
[----:B------:R-:W-:Y:S01]  /*7ee0*/  @!P2 FADD.FTZ R5, -R5, -RZ ;  /* 0x800000ff0505a221 */ /* 0x000fe20000010100 */
[----:B------:R-:W-:Y:S01]  /*7ef0*/  HADD2.F32 R17, -RZ, R19.H0_H0 ;  /* 0x20000013ff117230 */ /* 0x000fe20000004100 */
[----:B------:R-:W-:Y:S01]  /*7f00*/  @!P2 FADD.FTZ R2, -R2, -RZ ;  /* 0x800000ff0202a221 */ /* 0x000fe20000010100 */
[--C-:B------:R-:W-:Y:S02]  /*7f10*/  HADD2.F32 R4, -RZ, R6.reuse.H0_H0 ;  /* 0x20000006ff047230 */ /* 0x100fe40000004100 */
[----:B------:R-:W-:Y:S01]  /*7f20*/  HADD2.F32 R6, -RZ, R6.H1_H1 ;  /* 0x30000006ff067230 */ /* 0x000fe20000004100 */
[----:B------:R-:W-:Y:S01]  /*7f30*/  FMUL.FTZ R32, R32, R7 ;  /* 0x0000000720207220 */ /* 0x000fe20000410000 */
[----:B------:R-:W-:Y:S01]  /*7f40*/  HADD2.F32 R33, -RZ, R16.H0_H0 ;  /* 0x20000010ff217230 */ /* 0x000fe20000004100 */
        /* <DEDUP_REMOVED lines=10> */
[----:B------:R-:W-:-:S02]  /*7ff0*/  @!P2 FADD.FTZ R6, -R6, -RZ ;  /* 0x800000ff0606a221 */ /* 0x000fc40000010100 */
[----:B------:R-:W-:Y:S02]  /*8000*/  @!P2 FADD.FTZ R26, -R26, -RZ ;  /* 0x800000ff1a1aa221 */ /* 0x000fe40000010100 */
[----:B------:R-:W-:Y:S01]  /*8010*/  FMUL.FTZ R8, R33, R8 ;  /* 0x0000000821087220 */ /* 0x000fe20000410000 */
[--C-:B------:R-:W-:Y:S01]  /*8020*/  HADD2.F32 R33, -RZ, R12.reuse.H1_H1 ;  /* 0x3000000cff217230 */ /* 0x100fe20000004100 */
[----:B------:R-:W-:Y:S01]  /*8030*/  FMUL.FTZ R4, R7, R4 ;  /* 0x0000000407047220 */ /* 0x000fe20000410000 */
[----:B------:R-:W-:Y:S01]  /*8040*/  HADD2.F32 R7, -RZ, R12.H0_H0 ;  /* 0x2000000cff077230 */ /* 0x000fe20000004100 */
[----:B------:R-:W-:Y:S01]  /*8050*/  FMUL.FTZ R6, R5, R6 ;  /* 0x0000000605067220 */ /* 0x000fe20000410000 */
[----:B------:R-:W-:Y:S01]  /*8060*/  HADD2.F32 R16, -RZ, R23.H0_H0 ;  /* 0x20000017ff107230 */ /* 0x000fe20000004100 */
[----:B------:R-:W-:Y:S01]  /*8070*/  FFMA.FTZ R0, R0, R2, R31 ;  /* 0x0000000200007223 */ /* 0x000fe2000001001f */
[----:B------:R-:W-:Y:S01]  /*8080*/  HADD2.F32 R5, -RZ, R15.H0_H0 ;  /* 0x2000000fff057230 */ /* 0x000fe20000004100 */
        /* <DEDUP_REMOVED lines=22> */
.L_x_5257:
[----:B------:R-:W-:Y:S05]  /*81f0*/  BSYNC B0 ;  /* 0x0000000000007941 */ /* 0x000fea0003800000 */
.L_x_5256:
[----:B-----5:R4:W-:Y:S02]  /*8200*/  STS.128 [R118], R20 ;  /* 0x0000001476007388 */ /* 0x0209e40000000c00 */
.L_x_5255:
[----:B------:R-:W-:Y:S05]  /*8210*/  BSYNC B1 ;  /* 0x0000000000017941 */ /* 0x000fea0003800000 */
.L_x_5254:
        /* <DEDUP_REMOVED lines=17> */
[----:B--2---:R-:W2:Y:S01]  /*8330*/  LDG.E.128 R16, [R16.64+0x40] ;  /* 0x0000400610107981 */ /* 0x004ea2000c1e1d00 */
[----:B------:R-:W-:Y:S02]  /*8340*/  LEA.HI.X R5, R2, c[0x0][0x2b4], R7, 0x1, P4 ;  /* 0x0000ad0002057a11 */ /* 0x000fe400020f0c07 */
[----:B------:R-:W-:Y:S02]  /*8350*/  MOV R2, RZ ;  /* 0x000000ff00027202 */ /* 0x000fe40000000f00 */
[----:B------:R-:W-:Y:S02]  /*8360*/  @P2 IADD3 R2, -R0, RZ, RZ ;  /* 0x000000ff00022210 */ /* 0x000fe40007ffe1ff */
[----:B---3--:R-:W3:Y:S02]  /*8370*/  LDG.E.128 R4, [R4.64+0x40] ;  /* 0x0000400604047981 */ /* 0x008ee4000c1e1d00 */
[----:B------:R-:W-:-:S04]  /*8380*/  IADD3 R0, P4, R2, R3, RZ ;  /* 0x0000000302007210 */ /* 0x000fc80007f9e0ff */
[----:B------:R-:W-:Y:S02]  /*8390*/  LEA.HI.X.SX32 R13, R2, R9, 0x1, P4 ;  /* 0x00000009020d7211 */ /* 0x000fe400020f0eff */
[----:B------:R-:W-:-:S04]  /*83a0*/  LEA R12, P4, R0, c[0x0][0x2a8], 0x1 ;  /* 0x0000aa00000c7a11 */ /* 0x000fc800078808ff */
[----:B------:R-:W-:-:S06]  /*83b0*/  LEA.HI.X R13, R0, c[0x0][0x2ac], R13, 0x1, P4 ;  /* 0x0000ab00000d7a11 */ /* 0x000fcc00020f0c0d */
[----:B----4-:R-:W4:Y:S01]  /*83c0*/  LDG.E.128 R12, [R12.64+0x40] ;  /* 0x000040060c0c7981 */ /* 0x010f22000c1e1d00 */
[--C-:B--2---:R-:W-:Y:S02]  /*83d0*/  HADD2.F32 R31, -RZ, R17.reuse.H0_H0 ;  /* 0x20000011ff1f7230 */ /* 0x104fe40000004100 */
[----:B------:R-:W-:Y:S02]  /*83e0*/  HADD2.F32 R30, -RZ, R17.H1_H1 ;  /* 0x30000011ff1e7230 */ /* 0x000fe40000004100 */
[----:B---3--:R-:W-:Y:S02]  /*83f0*/  HADD2.F32 R2, -RZ, R7.H0_H0 ;  /* 0x20000007ff027230 */ /* 0x008fe40000004100 */
        /* <DEDUP_REMOVED lines=22> */
[----:B----4-:R-:W-:Y:S01]  /*8560*/  HADD2.F32 R2, -RZ, R13.H0_H0 ;  /* 0x2000000dff027230 */ /* 0x010fe20000004100 */
        /* <DEDUP_REMOVED lines=34> */
.L_x_5261:
[----:B------:R-:W-:Y:S05]  /*8790*/  BSYNC B0 ;  /* 0x0000000000007941 */ /* 0x000fea0003800000 */
.L_x_5260:
[----:B-----5:R1:W-:Y:S02]  /*87a0*/  STS.128 [R118+0x1000], R20 ;  /* 0x0010001476007388 */ /* 0x0203e40000000c00 */
.L_x_5259:
[----:B------:R-:W-:Y:S05]  /*87b0*/  BSYNC B1 ;  /* 0x0000000000017941 */ /* 0x000fea0003800000 */
.L_x_5258:
        /* <DEDUP_REMOVED lines=16> */
[----:B------:R-:W4:Y:S01]  /*88c0*/  LDG.E.128 R16, [R16.64+0x80] ;  /* 0x0000800610107981 */ /* 0x000f22000c1e1d00 */
[----:B------:R-:W-:Y:S02]  /*88d0*/  LEA.HI.X R5, R2, c[0x0][0x2b4], R7, 0x1, P4 ;  /* 0x0000ad0002057a11 */ /* 0x000fe400020f0c07 */
[----:B------:R-:W-:Y:S02]  /*88e0*/  MOV R2, RZ ;  /* 0x000000ff00027202 */ /* 0x000fe40000000f00 */
[----:B------:R-:W-:Y:S02]  /*88f0*/  @P2 IADD3 R2, -R0, RZ, RZ ;  /* 0x000000ff00022210 */ /* 0x000fe40007ffe1ff */
[----:B--2---:R-:W2:Y:S02]  /*8900*/  LDG.E.128 R4, [R4.64+0x80] ;  /* 0x0000800604047981 */ /* 0x004ea4000c1e1d00 */
[----:B------:R-:W-:-:S04]  /*8910*/  IADD3 R0, P4, R2, R3, RZ ;  /* 0x0000000302007210 */ /* 0x000fc80007f9e0ff */
[----:B------:R-:W-:Y:S02]  /*8920*/  LEA.HI.X.SX32 R13, R2, R9, 0x1, P4 ;  /* 0x00000009020d7211 */ /* 0x000fe400020f0eff */
[----:B------:R-:W-:-:S04]  /*8930*/  LEA R12, P4, R0, c[0x0][0x2a8], 0x1 ;  /* 0x0000aa00000c7a11 */ /* 0x000fc800078808ff */
[----:B------:R-:W-:-:S06]  /*8940*/  LEA.HI.X R13, R0, c[0x0][0x2ac], R13, 0x1, P4 ;  /* 0x0000ab00000d7a11 */ /* 0x000fcc00020f0c0d */
[----:B---3--:R-:W3:Y:S01]  /*8950*/  LDG.E.128 R12, [R12.64+0x80] ;  /* 0x000080060c0c7981 */ /* 0x008ee2000c1e1d00 */
[----:B-1--4-:R-:W-:Y:S02]  /*8960*/  HADD2.F32 R29, -RZ, R16.H0_H0 ;  /* 0x20000010ff1d7230 */ /* 0x012fe40000004100 */
        /* <DEDUP_REMOVED lines=59> */
.L_x_5263:
[----:B------:R-:W-:Y:S05]  /*8d20*/  BSYNC B0 ;  /* 0x0000000000007941 */ /* 0x000fea0003800000 */
.L_x_5262:
[----:B-----5:R4:W-:Y:S02]  /*8d30*/  STS.128 [R118+0x2000], R20 ;  /* 0x0020001476007388 */ /* 0x0209e40000000c00 */
.L_x_5253:
[----:B------:R-:W-:Y:S05]  /*8d40*/  BSYNC B2 ;  /* 0x0000000000027941 */ /* 0x000fea0003800000 */
.L_x_5252:
        /* <DEDUP_REMOVED lines=54> */
[--C-:B---3--:R-:W-:Y:S01]  /*90b0*/  HADD2.F32 R16, -RZ, R12.reuse.H1_H1 ;  /* 0x3000000cff107230 */ /* 0x108fe20000004100 */
        /* <DEDUP_REMOVED lines=39> */
.L_x_5267:
[----:B------:R-:W-:Y:S05]  /*9330*/  BSYNC B0 ;  /* 0x0000000000007941 */ /* 0x000fea0003800000 */
.L_x_5266:
[----:B-----5:R4:W-:Y:S02]  /*9340*/  STS.128 [R118+0x800], R20 ;  /* 0x0008001476007388 */ /* 0x0209e40000000c00 */
.L_x_5265:
[----:B------:R-:W-:Y:S05]  /*9350*/  BSYNC B1 ;  /* 0x0000000000017941 */ /* 0x000fea0003800000 */
.L_x_5264:
[----:B------:R1:W-:Y:S01]  /*9360*/  @P1 STS.128 [R118+0x1800], RZ ;  /* 0x001800ff76001388 */ /* 0x0003e20000000c00 */
[----:B------:R-:W-:Y:S01]  /*9370*/  BSSY B1, `(.L_x_5268) ;  /* 0x000005b000017945 */ /* 0x000fe20003800000 */
[----:B------:R-:W-:Y:S05]  /*9380*/  @P1 BRA `(.L_x_5269) ;  /* 0x0000059000001947 */ /* 0x000fea0003800000 */
[----:B-1--4-:R1:W5:Y:S01]  /*9390*/  LDG.E.128 R20, [R24.64+0x40] ;  /* 0x0000400618147981 */ /* 0x012362000c1e1d00 */
        /* <DEDUP_REMOVED lines=86> */
.L_x_5271:
[----:B------:R-:W-:Y:S05]  /*9900*/  BSYNC B0 ;  /* 0x0000000000007941 */ /* 0x000fea0003800000 */
.L_x_5270:
[----:B-----5:R4:W-:Y:S02]  /*9910*/  STS.128 [R118+0x1800], R20 ;  /* 0x0018001476007388 */ /* 0x0209e40000000c00 */
.L_x_5269:
[----:B------:R-:W-:Y:S05]  /*9920*/  BSYNC B1 ;  /* 0x0000000000017941 */ /* 0x000fea0003800000 */
.L_x_5268:
        /* <DEDUP_REMOVED lines=55> */
[----:B------:R-:W-:Y:S01]  /*9ca0*/  @!P0 FADD.FTZ R7, -R7, -RZ ;  /* 0x800000ff07078221 */ /* 0x000fe20000010100 */
[----:B------:R-:W-:Y:S01]  /*9cb0*/  HADD2.F32 R22, -RZ, R22.H1_H1 ;  /* 0x30000016ff167230 */ /* 0x000fe20000004100 */
        /* <DEDUP_REMOVED lines=8> */
[----:B------:R-:W-:-:S02]  /*9d40*/  @!P0 FADD.FTZ R9, -R9, -RZ ;  /* 0x800000ff09098221 */ /* 0x000fc40000010100 */
[----:B------:R-:W-:Y:S01]  /*9d50*/  FFMA.FTZ R4, R4, R5, R21 ;  /* 0x0000000504047223 */ /* 0x000fe20000010015 */
[----:B------:R-:W-:Y:S01]  /*9d60*/  HADD2.F32 R5, -RZ, R18.H0_H0 ;  /* 0x20000012ff057230 */ /* 0x000fe20000004100 */
[----:B------:R-:W-:Y:S01]  /*9d70*/  FMUL.FTZ R9, R22, R9 ;  /* 0x0000000916097220 */ /* 0x000fe20000410000 */
[----:B------:R-:W-:Y:S01]  /*9d80*/  HADD2.F32 R22, -RZ, R14.H0_H0 ;  /* 0x2000000eff167230 */ /* 0x000fe20000004100 */
[----:B------:R-:W-:Y:S01]  /*9d90*/  FFMA.FTZ R0, R0, R2, R25 ;  /* 0x0000000200007223 */ /* 0x000fe20000010019 */
[----:B------:R-:W-:Y:S02]  /*9da0*/  HADD2.F32 R2, -RZ, R19.H0_H0 ;  /* 0x20000013ff027230 */ /* 0x000fe40000004100 */
[----:B------:R-:W-:Y:S02]  /*9db0*/  HADD2.F32 R17, -RZ, R17.H1_H1 ;  /* 0x30000011ff117230 */ /* 0x000fe40000004100 */
[----:B------:R-:W-:Y:S02]  /*9dc0*/  HADD2.F32 R13, -RZ, R13.H1_H1 ;  /* 0x3000000dff0d7230 */ /* 0x000fe40000004100 */
[----:B------:R-:W-:-:S02]  /*9dd0*/  HADD2.F32 R12, -RZ, R12.H1_H1 ;  /* 0x3000000cff0c7230 */ /* 0x000fc40000004100 */
[--C-:B------:R-:W-:Y:S02]  /*9de0*/  HADD2.F32 R23, -RZ, R15.reuse.H0_H0 ;  /* 0x2000000fff177230 */ /* 0x100fe40000004100 */
[----:B------:R-:W-:Y:S02]  /*9df0*/  HADD2.F32 R20, -RZ, R15.H1_H1 ;  /* 0x3000000fff147230 */ /* 0x000fe40000004100 */
        /* <DEDUP_REMOVED lines=14> */
.L_x_5273:
[----:B------:R-:W-:Y:S05]  /*9ee0*/  BSYNC B0 ;  /* 0x0000000000007941 */ /* 0x000fea0003800000 */
.L_x_5272:
[----:B-----5:R1:W-:Y:S01]  /*9ef0*/  STS.128 [R118+0x2800], R16 ;  /* 0x0028001076007388 */ /* 0x0203e20000000c00 */
[----:B------:R-:W-:Y:S05]  /*9f00*/  BRA `(.L_x_5241) ;  /* 0x000003a000007947 */ /* 0x000fea0003800000 */
.L_x_5227:
        /* <DEDUP_REMOVED lines=29> */
.L_x_5275:
[----:B------:R-:W-:Y:S05]  /*a0e0*/  BSYNC B0 ;  /* 0x0000000000007941 */ /* 0x000fea0003800000 */
.L_x_5274:
        /* <DEDUP_REMOVED lines=28> */
.L_x_5241:
[----:B------:R-:W-:Y:S05]  /*a2b0*/  BSYNC B3 ;  /* 0x0000000000037941 */ /* 0x000fea0003800000 */
.L_x_5226:
[----:B------:R-:W-:Y:S01]  /*a2c0*/  IADD3 R90, R87, -0x1, RZ ;  /* 0xffffffff575a7810 */ /* 0x000fe20007ffe0ff */
[----:B------:R-:W-:Y:S01]  /*a2d0*/  BSSY B0, `(.L_x_5276) ;  /* 0x0000020000007945 */ /* 0x000fe20003800000 */
[----:B------:R-:W-:Y:S02]  /*a2e0*/  LEA R120, P0, R124, c[0x0][0x168], 0x1 ;  /* 0x00005a007c787a11 */ /* 0x000fe400078008ff */
        /* <DEDUP_REMOVED lines=29> */
.L_x_5278:
[----:B------:R2:W-:Y:S02]  /*a4c0*/  STS.128 [R118+0x5000], RZ ;  /* 0x005000ff76007388 */ /* 0x0005e40000000c00 */
.L_x_5277:
[----:B------:R-:W-:Y:S05]  /*a4d0*/  BSYNC B0 ;  /* 0x0000000000007941 */ /* 0x000fea0003800000 */
.L_x_5276:
        /* <DEDUP_REMOVED lines=9> */
[C---:B----4-:R-:W-:Y:S02]  /*a570*/  @!P1 LEA R12, P4, R60.reuse, R120, 0x1 ;  /* 0x000000783c0c9211 */ /* 0x050fe400078808ff */
        /* <DEDUP_REMOVED lines=21> */
.L_x_5281:
[----:B------:R4:W-:Y:S02]  /*a6d0*/  STS.128 [R118+0x5800], RZ ;  /* 0x005800ff76007388 */ /* 0x0009e40000000c00 */
.L_x_5280:
[----:B------:R-:W-:Y:S05]  /*a6e0*/  BSYNC B0 ;  /* 0x0000000000007941 */ /* 0x000fea0003800000 */
.L_x_5279:
[----:B------:R-:W-:Y:S01]  /*a6f0*/  IMAD R58, R58, c[0x0][0x320], RZ ;  /* 0x0000c8003a3a7a24 */ /* 0x000fe200078e02ff */
[----:B------:R-:W0:Y:S01]  /*a700*/  LDGDEPBAR ;  /* 0x00000000000079af */ /* 0x000e220000000000 */
[----:B------:R-:W-:-:S04]  /*a710*/  IMAD.WIDE.U32 R108, R61, c[0x0][0x320], R108 ;  /* 0x0000c8003d6c7a25 */ /* 0x000fc800078e006c */
[----:B------:R-:W-:Y:S01]  /*a720*/  IMAD R58, R61, c[0x0][0x324], R58 ;  /* 0x0000c9003d3a7a24 */ /* 0x000fe200078e023a */
[----:B-1--4-:R-:W-:-:S03]  /*a730*/  LEA R12, P0, R108, c[0x0][0x318], 0x2 ;  /* 0x0000c6006c0c7a11 */ /* 0x012fc600078010ff */
[----:B------:R-:W-:-:S05]  /*a740*/  IMAD.IADD R58, R109, 0x1, R58 ;  /* 0x000000016d3a7824 */ /* 0x000fca00078e023a */
[----:B------:R-:W-:-:S05]  /*a750*/  LEA.HI.X R13, R108, c[0x0][0x31c], R58, 0x2, P0 ;  /* 0x0000c7006c0d7a11 */ /* 0x000fca00000f143a */
[----:B------:R1:W4:Y:S01]  /*a760*/  LDG.E R0, [R12.64] ;  /* 0x000000060c007981 */ /* 0x000322000c1e1900 */
[----:B------:R-:W-:Y:S01]  /*a770*/  LOP3.LUT R3, R78, 0xfffffff8, RZ, 0xc0, !PT ;  /* 0xfffffff84e037812 */ /* 0x000fe200078ec0ff */
[----:B------:R-:W-:Y:S01]  /*a780*/  IMAD.SHL.U32 R72, R72, 0x40, RZ ;  /* 0x0000004048487824 */ /* 0x000fe200078e00ff */
[----:B------:R-:W-:Y:S01]  /*a790*/  SHF.R.S32.HI R6, RZ, 0x4, R75 ;  /* 0x00000004ff067819 */ /* 0x000fe2000001144b */
[----:B------:R-:W-:Y:S01]  /*a7a0*/  IMAD.SHL.U32 R77, R77, 0x8, RZ ;  /* 0x000000084d4d7824 */ /* 0x000fe200078e00ff */
[----:B------:R-:W-:-:S04]  /*a7b0*/  DEPBAR.LE SB0, 0x0 ;  /* 0x000080000000791a */ /* 0x000fc80000000000 */
[----:B------:R-:W-:Y:S01]  /*a7c0*/  IMAD.IADD R3, R56, 0x1, -R3 ;  /* 0x0000000138037824 */ /* 0x000fe200078e0a03 */
[----:B------:R-:W-:Y:S01]  /*a7d0*/  LEA.HI R75, R75, R6, RZ, 0x1 ;  /* 0x000000064b4b7211 */ /* 0x000fe200078f08ff */
[----:B------:R-:W-:Y:S01]  /*a7e0*/  IMAD R79, R76, 0x10, R79 ;  /* 0x000000104c4f7824 */ /* 0x000fe200078e024f */
[----:B------:R-:W-:Y:S01]  /*a7f0*/  SHF.R.S32.HI R7, RZ, 0x1f, R74 ;  /* 0x0000001fff077819 */ /* 0x000fe2000001144a */
[----:B------:R-:W-:Y:S01]  /*a800*/  IMAD.SHL.U32 R123, R56, 0x2, RZ ;  /* 0x00000002387b7824 */ /* 0x000fe200078e00ff */
[----:B------:R-:W-:Y:S01]  /*a810*/  LEA.HI R9, R3, R3, RZ, 0x1 ;  /* 0x0000000303097211 */ /* 0x000fe200078f08ff */
[----:B------:R-:W-:Y:S01]  /*a820*/  BSSY B0, `(.L_x_5282) ;  /* 0x000004c000007945 */ /* 0x000fe20003800000 */
[----:B------:R-:W-:Y:S02]  /*a830*/  LOP3.LUT R75, R75, 0xfffffffe, RZ, 0xc0, !PT ;  /* 0xfffffffe4b4b7812 */ /* 0x000fe400078ec0ff */
[----:B------:R-:W-:Y:S02]  /*a840*/  LEA.HI R7, R7, R74, RZ, 0x3 ;  /* 0x0000004a07077211 */ /* 0x000fe400078f18ff */
[----:B------:R-:W-:Y:S01]  /*a850*/  ISETP.GE.AND P1, PT, R110, R5, PT ;  /* 0x000000056e00720c */ /* 0x000fe20003f26270 */
[----:B------:R-:W-:Y:S01]  /*a860*/  BAR.SYNC.DEFER_BLOCKING 0x0 ;  /* 0x0000000000007b1d */ /* 0x000fe20000010000 */
[----:B------:R-:W-:Y:S01]  /*a870*/  IMAD.IADD R75, R6, 0x1, -R75 ;  /* 0x00000001064b7824 */ /* 0x000fe200078e0a4b */
[----:B------:R-:W-:Y:S01]  /*a880*/  LOP3.LUT R72, R72, 0xc0, RZ, 0xc0, !PT ;  /* 0x000000c048487812 */ /* 0x000fe200078ec0ff */
[----:B------:R-:W-:Y:S01]  /*a890*/  IMAD.SHL.U32 R7, R7, 0x20, RZ ;  /* 0x0000002007077824 */ /* 0x000fe200078e00ff */
[----:B-1----:R-:W-:-:S02]  /*a8a0*/  LOP3.LUT R12, R9, 0x7fffffe, RZ, 0xc0, !PT ;  /* 0x07fffffe090c7812 */ /* 0x002fc400078ec0ff */
[----:B------:R-:W-:Y:S02]  /*a8b0*/  LOP3.LUT R73, R73, 0x7fffffe, RZ, 0xc0, !PT ;  /* 0x07fffffe49497812 */ /* 0x000fe400078ec0ff */
[----:B------:R-:W-:Y:S01]  /*a8c0*/  LOP3.LUT R7, R7, 0xffffff00, RZ, 0xc0, !PT ;  /* 0xffffff0007077812 */ /* 0x000fe200078ec0ff */
[----:B------:R-:W-:Y:S01]  /*a8d0*/  IMAD.IADD R12, R3, 0x1, -R12 ;  /* 0x00000001030c7824 */ /* 0x000fe200078e0a0c */
[----:B------:R-:W-:Y:S01]  /*a8e0*/  SHF.R.S32.HI R9, RZ, 0x1, R9 ;  /* 0x00000001ff097819 */ /* 0x000fe20000011409 */
[----:B------:R-:W-:Y:S01]  /*a8f0*/  IMAD.SHL.U32 R3, R75, 0x8, RZ ;  /* 0x000000084b037824 */ /* 0x000fe200078e00ff */
[----:B------:R-:W-:Y:S01]  /*a900*/  SHF.R.S32.HI R2, RZ, 0x1f, R71 ;  /* 0x0000001fff027819 */ /* 0x000fe20000011447 */
[----:B------:R-:W-:Y:S01]  /*a910*/  IMAD.IADD R4, R74, 0x1, -R73 ;  /* 0x000000014a047824 */ /* 0x000fe200078e0a49 */
[C---:B------:R-:W-:Y:S01]  /*a920*/  LOP3.LUT P2, RZ, R9.reuse, 0x2, RZ, 0xc0, !PT ;  /* 0x0000000209ff7812 */ /* 0x040fe2000784c0ff */
[----:B------:R-:W-:Y:S01]  /*a930*/  IMAD R13, R76, 0x200, R7 ;  /* 0x000002004c0d7824 */ /* 0x000fe200078e0207 */
[----:B------:R-:W-:Y:S01]  /*a940*/  LOP3.LUT R3, R72, 0x8, R3, 0xf8, !PT ;  /* 0x0000000848037812 */ /* 0x000fe200078ef803 */
[----:B------:R-:W-:Y:S01]  /*a950*/  IMAD.SHL.U32 R9, R9, 0x40, RZ ;  /* 0x0000004009097824 */ /* 0x000fe200078e00ff */
[----:B------:R-:W-:Y:S01]  /*a960*/  SHF.R.U32.HI R72, RZ, 0x3, R72 ;  /* 0x00000003ff487819 */ /* 0x000fe20000011648 */
[----:B------:R-:W-:Y:S01]  /*a970*/  IMAD R7, R4, 0x20, R7 ;  /* 0x0000002004077824 */ /* 0x000fe200078e0207 */
[----:B------:R-:W-:Y:S01]  /*a980*/  LEA.HI R2, R2, R71, RZ, 0x2 ;  /* 0x0000004702027211 */ /* 0x000fe200078f10ff */
[----:B------:R-:W-:Y:S01]  /*a990*/  IMAD R13, R4, 0x20, R13 ;  /* 0x00000020040d7824 */ /* 0x000fe200078e020d */
[----:B------:R-:W-:Y:S01]  /*a9a0*/  LOP3.LUT R72, R3, R72, RZ, 0x3c, !PT ;  /* 0x0000004803487212 */ /* 0x000fe200078e3cff */
[----:B------:R-:W-:Y:S01]  /*a9b0*/  IMAD R12, R75, 0x8, R12 ;  /* 0x000000084b0c7824 */ /* 0x000fe200078e020c */
[----:B------:R-:W4:Y:S01]  /*a9c0*/  MUFU.RCP R3, c[0x0][0x238] ;  /* 0x00008e0000037b08 */ /* 0x000f220000001000 */
[----:B------:R1:W-:Y:S01]  /*a9d0*/  @P1 STS [R118+0x6000], RZ ;  /* 0x006000ff76001388 */ /* 0x0003e20000000800 */
[----:B------:R-:W-:Y:S01]  /*a9e0*/  LOP3.LUT R4, R9, 0xc0, RZ, 0xc0, !PT ;  /* 0x000000c009047812 */ /* 0x000fe200078ec0ff */
[----:B------:R-:W-:Y:S01]  /*a9f0*/  IMAD.IADD R113, R72, 0x1, R13 ;  /* 0x0000000148717824 */ /* 0x000fe200078e020d */
[----:B------:R-:W-:Y:S01]  /*aa00*/  SHF.R.S32.HI R122, RZ, 0x2, R2 ;  /* 0x00000002ff7a7819 */ /* 0x000fe20000011402 */
[----:B------:R1:W-:Y:S01]  /*aa10*/  @P1 STS [R118+0x6004], RZ ;  /* 0x006004ff76001388 */ /* 0x0003e20000000800 */
[----:B------:R-:W-:Y:S01]  /*aa20*/  LOP3.LUT R9, R4, 0x8, R77, 0xf8, !PT ;  /* 0x0000000804097812 */ /* 0x000fe200078ef84d */
[----:B------:R-:W-:Y:S01]  /*aa30*/  IMAD.SHL.U32 R113, R113, 0x2, RZ ;  /* 0x0000000271717824 */ /* 0x000fe200078e00ff */
[----:B------:R-:W-:Y:S01]  /*aa40*/  SHF.R.U32.HI R4, RZ, 0x3, R4 ;  /* 0x00000003ff047819 */ /* 0x000fe20000011604 */
[----:B------:R1:W-:Y:S01]  /*aa50*/  @P1 STS.64 [R118+0x6008], RZ ;  /* 0x006008ff76001388 */ /* 0x0003e20000000a00 */
[----:B------:R-:W-:-:S02]  /*aa60*/  IADD3 R2, R79, 0x1, R122 ;  /* 0x000000014f027810 */ /* 0x000fc40007ffe07a */
[----:B------:R-:W-:Y:S01]  /*aa70*/  LOP3.LUT R9, R9, R4, RZ, 0x3c, !PT ;  /* 0x0000000409097212 */ /* 0x000fe200078e3cff */
[----:B------:R1:W-:Y:S01]  /*aa80*/  @P1 STS.128 [R118+0x7000], RZ ;  /* 0x007000ff76001388 */ /* 0x0003e20000000c00 */
[----:B------:R-:W-:Y:S01]  /*aa90*/  LEA R132, P0, R88, c[0x0][0x170], 0x1 ;  /* 0x00005c0058847a11 */ /* 0x000fe200078008ff */
[----:B------:R-:W-:Y:S01]  /*aaa0*/  IMAD.IADD R4, R72, 0x1, R7 ;  /* 0x0000000148047824 */ /* 0x000fe200078e0207 */
[----:B------:R-:W-:Y:S01]  /*aab0*/  IADD3 R2, R53, R2, -R114 ;  /* 0x0000000235027210 */ /* 0x000fe20007ffe872 */
[----:B------:R1:W-:Y:S01]  /*aac0*/  @P1 STS.128 [R118+0x8000], RZ ;  /* 0x008000ff76001388 */ /* 0x0003e20000000c00 */
[----:B------:R-:W-:Y:S01]  /*aad0*/  IMAD.U32 R112, R12, 0x20, R9 ;  /* 0x000000200c707824 */ /* 0x000fe200078e0009 */
[----:B------:R-:W-:Y:S02]  /*aae0*/  LOP3.LUT R123, R123, 0x6, RZ, 0xc0, !PT ;  /* 0x000000067b7b7812 */ /* 0x000fe400078ec0ff */
[----:B---3--:R-:W-:Y:S02]  /*aaf0*/  LEA.HI.X R131, R88, c[0x0][0x174], R86, 0x1, P0 ;  /* 0x00005d0058837a11 */ /* 0x008fe400000f0c56 */
[----:B------:R-:W-:Y:S01]  /*ab00*/  IADD3 R2, R2, c[0x0][0x2e8], RZ ;  /* 0x0000ba0002027a10 */ /* 0x000fe20007ffe0ff */
[----:B----4-:R-:W-:-:S02]  /*ab10*/  FMUL.FTZ R0, R0, R3 ;  /* 0x0000000300007220 */ /* 0x010fc40000410000 */
[----:B------:R-:W-:-:S05]  /*ab20*/  IMAD.MOV.U32 R3, RZ, RZ, 0x10 ;  /* 0x00000010ff037424 */ /* 0x000fca00078e00ff */
[----:B------:R-:W-:Y:S01]  /*ab30*/  SEL R3, R3, 0xfffffff0, !P2 ;  /* 0xfffffff003037807 */ /* 0x000fe20005000000 */
[----:B------:R-:W-:Y:S05]  /*ab40*/  @P1 BRA `(.L_x_5283) ;  /* 0x0000019000001947 */ /* 0x000fea0003800000 */
[C---:B-1----:R-:W-:Y:S02]  /*ab50*/  LOP3.LUT R6, R91.reuse, 0x1, RZ, 0xc0, !PT ;  /* 0x000000015b067812 */ /* 0x042fe400078ec0ff */
[----:B------:R-:W-:Y:S02]  /*ab60*/  R2P PR, R91, 0x6 ;  /* 0x000000065b007804 */ /* 0x000fe40000000000 */
[----:B------:R-:W-:-:S11]  /*ab70*/  ISETP.NE.U32.AND P0, PT, R6, 0x1, PT ;  /* 0x000000010600780c */ /* 0x000fd60003f05070 */
[----:B------:R-:W-:Y:S02]  /*ab80*/  @P1 IMAD.MOV.U32 R130, RZ, RZ, R132 ;  /* 0x000000ffff821224 */ /* 0x000fe400078e0084 */
        /* <DEDUP_REMOVED lines=20> */
.L_x_5284:
[----:B------:R3:W-:Y:S02]  /*acd0*/  STS.128 [R118+0x8000], RZ ;  /* 0x008000ff76007388 */ /* 0x0007e40000000c00 */
.L_x_5283:
[----:B-1----:R-:W-:Y:S05]  /*ace0*/  BSYNC B0 ;  /* 0x0000000000007941 */ /* 0x002fea0003800000 */
.L_x_5282:
        /* <DEDUP_REMOVED lines=32> */
.L_x_5287:
[----:B------:R1:W-:Y:S02]  /*aef0*/  STS.128 [R118+0x8800], RZ ;  /* 0x008800ff76007388 */ /* 0x0003e40000000c00 */
.L_x_5286:
[----:B------:R-:W-:Y:S05]  /*af00*/  BSYNC B0 ;  /* 0x0000000000007941 */ /* 0x000fea0003800000 */
.L_x_5285:
[----:B------:R-:W-:Y:S01]  /*af10*/  IMAD.SHL.U32 R112, R112, 0x2, RZ ;  /* 0x0000000270707824 */ /* 0x000fe200078e00ff */
[----:B------:R-:W-:Y:S01]  /*af20*/  LDSM.16.M88.4 R92, [R113] ;  /* 0x00000000715c783b */ /* 0x000fe20000000200 */
[----:B------:R-:W-:Y:S01]  /*af30*/  IMAD R111, R42, 0x2, R113 ;  /* 0x000000022a6f7824 */ /* 0x000fe200078e0271 */
[----:B----4-:R-:W-:Y:S01]  /*af40*/  IMNMX R8, R2, R53, PT ;  /* 0x0000003502087217 */ /* 0x010fe20003800200 */
[----:B------:R-:W-:Y:S01]  /*af50*/  IMAD R109, R3, 0x2, R112 ;  /* 0x00000002036d7824 */ /* 0x000fe200078e0270 */
[----:B------:R-:W4:Y:S01]  /*af60*/  LDSM.16.M88.4 R20, [R112+0x3000] ;  /* 0x003000007014783b */ /* 0x000f220000000200 */
[----:B------:R-:W-:-:S03]  /*af70*/  IMAD R3, R90, 0x40, R123 ;  /* 0x000000405a037824 */ /* 0x000fc600078e027b */
[----:B------:R-:W5:Y:S02]  /*af80*/  LDSM.16.M88.4 R60, [R112+0x3400] ;  /* 0x00340000703c783b */ /* 0x000f640000000200 */
[C---:B------:R-:W-:Y:S02]  /*af90*/  IADD3 R6, R3.reuse, 0x1, RZ ;  /* 0x0000000103067810 */ /* 0x040fe40007ffe0ff */
[----:B------:R-:W-:Y:S01]  /*afa0*/  LDSM.16.M88.4 R104, [R111] ;  /* 0x000000006f68783b */ /* 0x000fe20000000200 */
[C---:B------:R-:W-:Y:S01]  /*afb0*/  IADD3 R41, R3.reuse, 0x9, RZ ;  /* 0x0000000903297810 */ /* 0x040fe20007ffe0ff */
[----:B------:R-:W1:Y:S01]  /*afc0*/  I2F R5, R6 ;  /* 0x0000000600057306 */ /* 0x000e620000201400 */
[-C--:B------:R-:W-:Y:S01]  /*afd0*/  ISETP.GE.AND P5, PT, R6, R8.reuse, PT ;  /* 0x000000080600720c */ /* 0x080fe20003fa6270 */
[----:B------:R-:W2:Y:S01]  /*afe0*/  LDSM.16.M88.4 R36, [R109+0x3000] ;  /* 0x003000006d24783b */ /* 0x000ea20000000200 */
[----:B------:R-:W-:Y:S02]  /*aff0*/  IADD3 R40, R3, 0x8, RZ ;  /* 0x0000000803287810 */ /* 0x000fe40007ffe0ff */
[-C--:B------:R-:W-:Y:S01]  /*b000*/  ISETP.GE.AND P6, PT, R41, R8.reuse, PT ;  /* 0x000000082900720c */ /* 0x080fe20003fc6270 */
[----:B------:R-:W3:Y:S01]  /*b010*/  LDSM.16.M88.4 R48, [R112+0x3800] ;  /* 0x003800007030783b */ /* 0x000ee20000000200 */
[----:B------:R-:W-:Y:S01]  /*b020*/  ISETP.GE.AND P4, PT, R40, R8, PT ;  /* 0x000000082800720c */ /* 0x000fe20003f86270 */
[----:B------:R-:W1:Y:S01]  /*b030*/  I2F R7, R40 ;  /* 0x0000002800077306 */ /* 0x000e620000201400 */
[----:B------:R-:W-:Y:S01]  /*b040*/  IADD3 R43, R3, 0x19, RZ ;  /* 0x00000019032b7810 */ /* 0x000fe20007ffe0ff */
[----:B------:R-:W1:Y:S04]  /*b050*/  LDSM.16.M88.4 R28, [R109+0x3400] ;  /* 0x003400006d1c783b */ /* 0x000e680000000200 */
[----:B------:R-:W-:Y:S04]  /*b060*/  LDSM.16.M88.4 R80, [R113+0x1000] ;  /* 0x001000007150783b */ /* 0x000fe80000000200 */
[----:B------:R-:W1:Y:S04]  /*b070*/  LDSM.16.M88.4 R16, [R112+0x4000] ;  /* 0x004000007010783b */ /* 0x000e680000000200 */
        /* <DEDUP_REMOVED lines=8> */
[C---:B-----5:R-:W-:Y:S03]  /*b100*/  HMMA.16816.F32 R64, R92.reuse, R60, RZ ;  /* 0x0000003c5c40723c */ /* 0x060fe600000018ff */
[----:B------:R-:W-:Y:S04]  /*b110*/  LDSM.16.M88.4 R68, [R112+0x4c00] ;  /* 0x004c00007044783b */ /* 0x000fe80000000200 */
[----:B------:R-:W0:Y:S01]  /*b120*/  LDGDEPBAR ;  /* 0x00000000000079af */ /* 0x000e220000000000 */
[----:B------:R-:W-:Y:S08]  /*b130*/  HMMA.16816.F32 R60, R92, R62, RZ ;  /* 0x0000003e5c3c723c */ /* 0x000ff000000018ff */
[C---:B--2---:R-:W-:Y:S08]  /*b140*/  HMMA.16816.F32 R24, R104.reuse, R36, R24 ;  /* 0x000000246818723c */ /* 0x044ff00000001818 */
[----:B------:R-:W-:Y:S01]  /*b150*/  HMMA.16816.F32 R20, R104, R38, R20 ;  /* 0x000000266814723c */ /* 0x000fe20000001814 */
[----:B------:R-:W2:Y:S07]  /*b160*/  LDSM.16.M88.4 R36, [R109+0x4000] ;  /* 0x004000006d24783b */ /* 0x000eae0000000200 */
[C---:B---3--:R-:W-:Y:S08]  /*b170*/  HMMA.16816.F32 R56, R92.reuse, R48, RZ ;  /* 0x000000305c38723c */ /* 0x048ff000000018ff */
[----:B------:R-:W-:Y:S08]  /*b180*/  HMMA.16816.F32 R48, R92, R50, RZ ;  /* 0x000000325c30723c */ /* 0x000ff000000018ff */
[C---:B-1----:R-:W-:Y:S08]  /*b190*/  HMMA.16816.F32 R64, R104.reuse, R28, R64 ;  /* 0x0000001c6840723c */ /* 0x042ff00000001840 */
[----:B------:R-:W-:Y:S01]  /*b1a0*/  HMMA.16816.F32 R60, R104, R30, R60 ;  /* 0x0000001e683c723c */ /* 0x000fe2000000183c */
[----:B------:R-:W-:Y:S07]  /*b1b0*/  LDSM.16.M88.4 R28, [R109+0x4800] ;  /* 0x004800006d1c783b */ /* 0x000fee0000000200 */
[C---:B------:R-:W-:Y:S08]  /*b1c0*/  HMMA.16816.F32 R24, R80.reuse, R16, R24 ;  /* 0x000000105018723c */ /* 0x040ff00000001818 */
[----:B------:R-:W-:Y:S01]  /*b1d0*/  HMMA.16816.F32 R20, R80, R18, R20 ;  /* 0x000000125014723c */ /* 0x000fe20000001814 */
[----:B------:R-:W-:Y:S07]  /*b1e0*/  LDSM.16.M88.4 R16, [R113+0x2000] ;  /* 0x002000007110783b */ /* 0x000fee0000000200 */
[C---:B------:R-:W-:Y:S08]  /*b1f0*/  HMMA.16816.F32 R56, R104.reuse, R12, R56 ;  /* 0x0000000c6838723c */ /* 0x040ff00000001838 */
[----:B------:R-:W-:Y:S01]  /*b200*/  HMMA.16816.F32 R48, R104, R14, R48 ;  /* 0x0000000e6830723c */ /* 0x000fe20000001830 */
[----:B------:R-:W1:Y:S07]  /*b210*/  LDSM.16.M88.4 R12, [R112+0x5000] ;  /* 0x00500000700c783b */ /* 0x000e6e0000000200 */
[C---:B------:R-:W-:Y:S08]  /*b220*/  HMMA.16816.F32 R96, R92.reuse, R32, RZ ;  /* 0x000000205c60723c */ /* 0x040ff000000018ff */
[----:B------:R-:W-:Y:S01]  /*b230*/  HMMA.16816.F32 R92, R92, R34, RZ ;  /* 0x000000225c5c723c */ /* 0x000fe200000018ff */
[----:B------:R-:W3:Y:S07]  /*b240*/  LDSM.16.M88.4 R32, [R109+0x4400] ;  /* 0x004400006d20783b */ /* 0x000eee0000000200 */
[C---:B----4-:R-:W-:Y:S08]  /*b250*/  HMMA.16816.F32 R64, R80.reuse, R76, R64 ;  /* 0x0000004c5040723c */ /* 0x050ff00000001840 */
[----:B------:R-:W-:Y:S08]  /*b260*/  HMMA.16816.F32 R60, R80, R78, R60 ;  /* 0x0000004e503c723c */ /* 0x000ff0000000183c */
[C---:B--2---:R-:W-:Y:S08]  /*b270*/  HMMA.16816.F32 R24, R44.reuse, R36, R24 ;  /* 0x000000242c18723c */ /* 0x044ff00000001818 */
[----:B------:R-:W-:Y:S01]  /*b280*/  HMMA.16816.F32 R76, R44, R38, R20 ;  /* 0x000000262c4c723c */ /* 0x000fe20000001814 */
[----:B------:R-:W-:Y:S04]  /*b290*/  LDSM.16.M88.4 R36, [R111+0x2000] ;  /* 0x002000006f24783b */ /* 0x000fe80000000200 */
[----:B------:R-:W2:Y:S03]  /*b2a0*/  LDSM.16.M88.4 R20, [R109+0x5000] ;  /* 0x005000006d14783b */ /* 0x000ea60000000200 */
[C---:B------:R-:W-:Y:S08]  /*b2b0*/  HMMA.16816.F32 R96, R104.reuse, R100, R96 ;  /* 0x000000646860723c */ /* 0x040ff00000001860 */
[----:B------:R-:W-:Y:S01]  /*b2c0*/  HMMA.16816.F32 R92, R104, R102, R92 ;  /* 0x00000066685c723c */ /* 0x000fe2000000185c */
[----:B------:R-:W4:Y:S04]  /*b2d0*/  LDSM.16.M88.4 R100, [R112+0x5400] ;  /* 0x005400007064783b */ /* 0x000f280000000200 */
[----:B------:R-:W-:Y:S03]  /*b2e0*/  LDSM.16.M88.4 R104, [R109+0x4c00] ;  /* 0x004c00006d68783b */ /* 0x000fe60000000200 */
[C---:B------:R-:W-:Y:S08]  /*b2f0*/  HMMA.16816.F32 R56, R80.reuse, R72, R56 ;  /* 0x000000485038723c */ /* 0x040ff00000001838 */
[----:B------:R-:W-:Y:S08]  /*b300*/  HMMA.16816.F32 R48, R80, R74, R48 ;  /* 0x0000004a5030723c */ /* 0x000ff00000001830 */
[C---:B-1----:R-:W-:Y:S08]  /*b310*/  HMMA.16816.F32 R24, R16.reuse, R12, R24 ;  /* 0x0000000c1018723c */ /* 0x042ff00000001818 */
[----:B------:R-:W-:Y:S01]  /*b320*/  HMMA.16816.F32 R76, R16, R14, R76 ;  /* 0x0000000e104c723c */ /* 0x000fe2000000184c */
[----:B------:R-:W1:Y:S07]  /*b330*/  LDSM.16.M88.4 R12, [R112+0x5800] ;  /* 0x00580000700c783b */ /* 0x000e6e0000000200 */
[C---:B---3--:R-:W-:Y:S08]  /*b340*/  HMMA.16816.F32 R64, R44.reuse, R32, R64 ;  /* 0x000000202c40723c */ /* 0x048ff00000001840 */
[C---:B------:R-:W-:Y:S08]  /*b350*/  HMMA.16816.F32 R56, R44.reuse, R28, R56 ;  /* 0x0000001c2c38723c */ /* 0x040ff00000001838 */
[C---:B------:R-:W-:Y:S01]  /*b360*/  HMMA.16816.F32 R48, R44.reuse, R30, R48 ;  /* 0x0000001e2c30723c */ /* 0x040fe20000001830 */
[----:B------:R-:W3:Y:S07]  /*b370*/  LDSM.16.M88.4 R28, [R109+0x5400] ;  /* 0x005400006d1c783b */ /* 0x000eee0000000200 */
[----:B------:R-:W-:Y:S01]  /*b380*/  HMMA.16816.F32 R60, R44, R34, R60 ;  /* 0x000000222c3c723c */ /* 0x000fe2000000183c */
[----:B------:R-:W-:Y:S07]  /*b390*/  LDSM.16.M88.4 R32, [R109+0x5800] ;  /* 0x005800006d20783b */ /* 0x000fee0000000200 */
[----:B------:R-:W-:Y:S08]  /*b3a0*/  HMMA.16816.F32 R96, R80, R68, R96 ;  /* 0x000000445060723c */ /* 0x000ff00000001860 */
[----:B--2---:R-:W-:Y:S07]  /*b3b0*/  HMMA.16816.F32 R24, R36, R20, R24 ;  /* 0x000000142418723c */ /* 0x004fee0000001818 */
[----:B------:R-:W-:Y:S01]  /*b3c0*/  IADD3 R20, R2, 0x8, RZ ;  /* 0x0000000802147810 */ /* 0x000fe20007ffe0ff */
[----:B----4-:R-:W-:Y:S03]  /*b3d0*/  HMMA.16816.F32 R64, R16, R100, R64 ;  /* 0x000000641040723c */ /* 0x010fe60000001840 */
[----:B------:R-:W-:-:S04]  /*b3e0*/  IMNMX R9, R20, R53, PT ;  /* 0x0000003514097217 */ /* 0x000fc80003800200 */
[-C--:B------:R-:W-:Y:S01]  /*b3f0*/  ISETP.GE.AND P0, PT, R6, R9.reuse, PT ;  /* 0x000000090600720c */ /* 0x080fe20003f06270 */
[----:B------:R-:W-:Y:S01]  /*b400*/  HMMA.16816.F32 R76, R36, R22, R76 ;  /* 0x00000016244c723c */ /* 0x000fe2000000184c */
[----:B------:R-:W2:Y:S01]  /*b410*/  LDSM.16.M88.4 R20, [R112+0x5c00] ;  /* 0x005c00007014783b */ /* 0x000ea20000000200 */
[-C--:B------:R-:W-:Y:S02]  /*b420*/  ISETP.GE.AND P2, PT, R41, R9.reuse, PT ;  /* 0x000000092900720c */ /* 0x080fe40003f46270 */
[----:B------:R-:W-:Y:S02]  /*b430*/  ISETP.GE.AND P1, PT, R40, R9, PT ;  /* 0x000000092800720c */ /* 0x000fe40003f26270 */
[----:B------:R-:W-:Y:S02]  /*b440*/  I2F R40, R43 ;  /* 0x0000002b00287306 */ /* 0x000fe40000201400 */
[----:B-1----:R-:W-:Y:S01]  /*b450*/  HMMA.16816.F32 R56, R16, R12, R56 ;  /* 0x0000000c1038723c */ /* 0x002fe20000001838 */
[CC--:B------:R-:W-:Y:S01]  /*b460*/  FFMA.FTZ R2, R0.reuse, R5.reuse, R25 ;  /* 0x0000000500027223 */ /* 0x0c0fe20000010019 */
[----:B------:R-:W-:Y:S01]  /*b470*/  IADD3 R25, R3, 0x11, RZ ;  /* 0x0000001103197810 */ /* 0x000fe20007ffe0ff */
[----:B------:R-:W-:-:S03]  /*b480*/  FFMA.FTZ R5, R0, R5, R27 ;  /* 0x0000000500057223 */ /* 0x000fc6000001001b */
[----:B------:R-:W1:Y:S01]  /*b490*/  I2F R12, R41 ;  /* 0x00000029000c7306 */ /* 0x000e620000201400 */
[----:B------:R-:W-:Y:S01]  /*b4a0*/  IADD3 R13, R3, 0x10, RZ ;  /* 0x00000010030d7810 */ /* 0x000fe20007ffe0ff */
[----:B------:R-:W-:Y:S01]  /*b4b0*/  HMMA.16816.F32 R92, R80, R70, R92 ;  /* 0x00000046505c723c */ /* 0x000fe2000000185c */
[----:B------:R-:W-:Y:S02]  /*b4c0*/  FSEL R2, R2, -INF , !P5 ;  /* 0xff80000002027808 */ /* 0x000fe40006800000 */
[----:B------:R-:W-:Y:S02]  /*b4d0*/  FSEL R5, R5, -INF , !P0 ;  /* 0xff80000005057808 */ /* 0x000fe40004000000 */
[C---:B------:R-:W-:Y:S01]  /*b4e0*/  ISETP.GE.AND P5, PT, R13.reuse, R8, PT ;  /* 0x000000080d00720c */ /* 0x040fe20003fa6270 */
[----:B------:R4:W5:Y:S01]  /*b4f0*/  I2F R27, R13 ;  /* 0x0000000d001b7306 */ /* 0x0009620000201400 */
[----:B------:R-:W-:Y:S01]  /*b500*/  ISETP.GE.AND P0, PT, R13, R9, PT ;  /* 0x000000090d00720c */ /* 0x000fe20003f06270 */
[----:B------:R-:W-:Y:S01]  /*b510*/  HMMA.16816.F32 R60, R16, R102, R60 ;  /* 0x00000066103c723c */ /* 0x000fe2000000183c */
[----:B------:R-:W-:-:S02]  /*b520*/  FFMA.FTZ R6, R0, R7, R76 ;  /* 0x0000000700067223 */ /* 0x000fc4000001004c */
[C---:B------:R-:W-:Y:S02]  /*b530*/  FFMA.FTZ R7, R0.reuse, R7, R78 ;  /* 0x0000000700077223 */ /* 0x040fe4000001004e */
[----:B-1----:R-:W-:Y:S01]  /*b540*/  FFMA.FTZ R79, R0, R12, R79 ;  /* 0x0000000c004f7223 */ /* 0x002fe2000001004f */
[----:B------:R-:W-:Y:S02]  /*b550*/  IADD3 R41, R3, 0x18, RZ ;  /* 0x0000001803297810 */ /* 0x000fe40007ffe0ff */
[----:B------:R-:W-:Y:S01]  /*b560*/  HMMA.16816.F32 R96, R44, R104, R96 ;  /* 0x000000682c60723c */ /* 0x000fe20000001860 */
[----:B------:R-:W-:Y:S02]  /*b570*/  FSEL R6, R6, -INF , !P4 ;  /* 0xff80000006067808 */ /* 0x000fe40006000000 */
[----:B------:R-:W-:Y:S02]  /*b580*/  FSEL R7, R7, -INF , !P1 ;  /* 0xff80000007077808 */ /* 0x000fe40004800000 */
[----:B------:R-:W-:-:S02]  /*b590*/  ISETP.GE.AND P4, PT, R25, R8, PT ;  /* 0x000000081900720c */ /* 0x000fc40003f86270 */
[----:B------:R-:W-:Y:S01]  /*b5a0*/  ISETP.GE.AND P1, PT, R25, R9, PT ;  /* 0x000000091900720c */ /* 0x000fe20003f26270 */
[----:B---3--:R-:W-:Y:S01]  /*b5b0*/  HMMA.16816.F32 R64, R36, R28, R64 ;  /* 0x0000001c2440723c */ /* 0x008fe20000001840 */
[----:B------:R1:W3:Y:S06]  /*b5c0*/  I2F R29, R25 ;  /* 0x00000019001d7306 */ /* 0x0002ec0000201400 */
[----:B------:R-:W-:Y:S01]  /*b5d0*/  FFMA.FTZ R28, R0, R12, R77 ;  /* 0x0000000c001c7223 */ /* 0x000fe2000001004d */
[----:B------:R-:W-:Y:S01]  /*b5e0*/  HMMA.16816.F32 R48, R16, R14, R48 ;  /* 0x0000000e1030723c */ /* 0x000fe20000001830 */
[----:B----4-:R-:W4:Y:S01]  /*b5f0*/  LDSM.16.M88.4 R12, [R109+0x5c00] ;  /* 0x005c00006d0c783b */ /* 0x010f220000000200 */
[----:B------:R-:W-:-:S04]  /*b600*/  DEPBAR.LE SB0, 0x0 ;  /* 0x000080000000791a */ /* 0x000fc80000000000 */
[----:B------:R-:W-:Y:S02]  /*b610*/  FSEL R28, R28, -INF , !P6 ;  /* 0xff8000001c1c7808 */ /* 0x000fe40007000000 */
[----:B------:R-:W-:Y:S01]  /*b620*/  HMMA.16816.F32 R92, R44, R106, R92 ;  /* 0x0000006a2c5c723c */ /* 0x000fe2000000185c */
[----:B-1----:R-:W-:Y:S02]  /*b630*/  FSEL R25, R79, -INF , !P2 ;  /* 0xff8000004f197808 */ /* 0x002fe40005000000 */
[C---:B------:R-:W-:Y:S01]  /*b640*/  ISETP.GE.AND P6, PT, R41.reuse, R8, PT ;  /* 0x000000082900720c */ /* 0x040fe20003fc6270 */
[----:B------:R-:W-:Y:S01]  /*b650*/  BAR.SYNC.DEFER_BLOCKING 0x0 ;  /* 0x0000000000007b1d */ /* 0x000fe20000010000 */
[----:B------:R-:W-:-:S03]  /*b660*/  ISETP.GE.AND P2, PT, R41, R9, PT ;  /* 0x000000092900720c */ /* 0x000fc60003f46270 */
[----:B------:R-:W-:Y:S01]  /*b670*/  HMMA.16816.F32 R60, R36, R30, R60 ;  /* 0x0000001e243c723c */ /* 0x000fe2000000183c */
[C---:B-----5:R-:W-:Y:S01]  /*b680*/  FFMA.FTZ R64, R0.reuse, R27, R64 ;  /* 0x0000001b00407223 */ /* 0x060fe20000010040 */
[----:B------:R1:W5:Y:S05]  /*b690*/  I2F R31, R41 ;  /* 0x00000029001f7306 */ /* 0x00036a0000201400 */
[CC--:B---3--:R-:W-:Y:S01]  /*b6a0*/  FFMA.FTZ R30, R0.reuse, R29.reuse, R65 ;  /* 0x0000001d001e7223 */ /* 0x0c8fe20000010041 */
[----:B--2---:R-:W-:Y:S01]  /*b6b0*/  HMMA.16816.F32 R96, R16, R20, R96 ;  /* 0x000000141060723c */ /* 0x004fe20000001860 */
[----:B------:R-:W-:-:S03]  /*b6c0*/  FFMA.FTZ R29, R0, R29, R67 ;  /* 0x0000001d001d7223 */ /* 0x000fc60000010043 */
[----:B------:R-:W-:Y:S02]  /*b6d0*/  FSEL R30, R30, -INF , !P4 ;  /* 0xff8000001e1e7808 */ /* 0x000fe40006000000 */
[----:B------:R-:W-:Y:S01]  /*b6e0*/  FSEL R29, R29, -INF , !P1 ;  /* 0xff8000001d1d7808 */ /* 0x000fe20004800000 */
[----:B------:R-:W-:Y:S01]  /*b6f0*/  FFMA.FTZ R21, R0, R27, R66 ;  /* 0x0000001b00157223 */ /* 0x000fe20000010042 */
[----:B------:R-:W-:Y:S01]  /*b700*/  HMMA.16816.F32 R56, R36, R32, R56 ;  /* 0x000000202438723c */ /* 0x000fe20000001838 */
[----:B------:R-:W-:Y:S02]  /*b710*/  FSEL R20, R64, -INF , !P5 ;  /* 0xff80000040147808 */ /* 0x000fe40006800000 */
[----:B-1----:R-:W-:Y:S02]  /*b720*/  IADD3 R41, R3, 0x20, RZ ;  /* 0x0000002003297810 */ /* 0x002fe40007ffe0ff */
[----:B------:R-:W-:Y:S02]  /*b730*/  FSEL R21, R21, -INF , !P0 ;  /* 0xff80000015157808 */ /* 0x000fe40004000000 */
[C---:B------:R-:W-:Y:S01]  /*b740*/  IADD3 R32, R3.reuse, 0x21, RZ ;  /* 0x0000002103207810 */ /* 0x040fe20007ffe0ff */
[----:B------:R-:W1:Y:S01]  /*b750*/  I2F R27, R41 ;  /* 0x00000029001b7306 */ /* 0x000e620000201400 */
[CC--:B-----5:R-:W-:Y:S01]  /*b760*/  FFMA.FTZ R60, R0.reuse, R31.reuse, R60 ;  /* 0x0000001f003c7223 */ /* 0x0e0fe2000001003c */
[----:B------:R-:W-:Y:S01]  /*b770*/  HMMA.16816.F32 R92, R16, R22, R92 ;  /* 0x00000016105c723c */ /* 0x000fe2000000185c */
[C---:B------:R-:W-:Y:S01]  /*b780*/  FFMA.FTZ R45, R0.reuse, R31, R62 ;  /* 0x0000001f002d7223 */ /* 0x040fe2000001003e */
[----:B------:R-:W-:Y:S01]  /*b790*/  IADD3 R33, R3, 0x28, RZ ;  /* 0x0000002803217810 */ /* 0x000fe20007ffe0ff */
[C---:B------:R-:W-:Y:S01]  /*b7a0*/  FFMA.FTZ R61, R0.reuse, R40, R61 ;  /* 0x00000028003d7223 */ /* 0x040fe2000001003d */
[----:B------:R-:W-:Y:S01]  /*b7b0*/  ISETP.GE.AND P5, PT, R43, R8, PT ;  /* 0x000000082b00720c */ /* 0x000fe20003fa6270 */
[----:B------:R-:W-:Y:S01]  /*b7c0*/  FFMA.FTZ R63, R0, R40, R63 ;  /* 0x00000028003f7223 */ /* 0x000fe2000001003f */
[----:B------:R-:W2:Y:S01]  /*b7d0*/  I2F R31, R32 ;  /* 0x00000020001f7306 */ /* 0x000ea20000201400 */
[----:B------:R-:W-:Y:S01]  /*b7e0*/  FSEL R45, R45, -INF , !P2 ;  /* 0xff8000002d2d7808 */ /* 0x000fe20005000000 */
[----:B----4-:R-:W-:Y:S01]  /*b7f0*/  HMMA.16816.F32 R96, R36, R12, R96 ;  /* 0x0000000c2460723c */ /* 0x010fe20000001860 */
[----:B------:R-:W-:-:S02]  /*b800*/  ISETP.GE.AND P2, PT, R32, R9, PT ;  /* 0x000000092000720c */ /* 0x000fc40003f46270 */
[C---:B------:R-:W-:Y:S02]  /*b810*/  IADD3 R18, R3.reuse, 0x29, RZ ;  /* 0x0000002903127810 */ /* 0x040fe40007ffe0ff */
[C---:B------:R-:W-:Y:S01]  /*b820*/  IADD3 R22, R3.reuse, 0x38, RZ ;  /* 0x0000003803167810 */ /* 0x040fe20007ffe0ff */
[CC--:B-1----:R-:W-:Y:S01]  /*b830*/  FFMA.FTZ R56, R0.reuse, R27.reuse, R56 ;  /* 0x0000001b00387223 */ /* 0x0c2fe20000010038 */
[----:B------:R-:W-:Y:S01]  /*b840*/  IADD3 R12, R3, 0x30, RZ ;  /* 0x00000030030c7810 */ /* 0x000fe20007ffe0ff */
[----:B------:R-:W-:Y:S01]  /*b850*/  HMMA.16816.F32 R48, R36, R34, R48 ;  /* 0x000000222430723c */ /* 0x000fe20000001830 */
[C---:B------:R-:W-:Y:S01]  /*b860*/  FFMA.FTZ R58, R0.reuse, R27, R58 ;  /* 0x0000001b003a7223 */ /* 0x040fe2000001003a */
[----:B------:R-:W1:Y:S01]  /*b870*/  I2F R17, R33 ;  /* 0x0000002100117306 */ /* 0x000e620000201400 */
[----:B------:R-:W-:Y:S02]  /*b880*/  ISETP.GE.AND P0, PT, R43, R9, PT ;  /* 0x000000092b00720c */ /* 0x000fe40003f06270 */
[CC--:B------:R-:W-:Y:S01]  /*b890*/  ISETP.GE.AND P4, PT, R41.reuse, R8.reuse, PT ;  /* 0x000000082900720c */ /* 0x0c0fe20003f86270 */
[-C--:B--2---:R-:W-:Y:S01]  /*b8a0*/  FFMA.FTZ R57, R0, R31.reuse, R57 ;  /* 0x0000001f00397223 */ /* 0x084fe20000010039 */
[----:B------:R-:W-:Y:S01]  /*b8b0*/  FSEL R34, R60, -INF , !P6 ;  /* 0xff8000003c227808 */ /* 0x000fe20007000000 */
[----:B------:R-:W-:Y:S01]  /*b8c0*/  FFMA.FTZ R59, R0, R31, R59 ;  /* 0x0000001f003b7223 */ /* 0x000fe2000001003b */
[----:B------:R-:W-:Y:S01]  /*b8d0*/  ISETP.GE.AND P6, PT, R32, R8, PT ;  /* 0x000000082000720c */ /* 0x000fe20003fc6270 */
[----:B------:R2:W3:Y:S01]  /*b8e0*/  I2F R27, R12 ;  /* 0x0000000c001b7306 */ /* 0x0004e20000201400 */
[----:B------:R-:W-:-:S02]  /*b8f0*/  ISETP.GE.AND P1, PT, R41, R9, PT ;  /* 0x000000092900720c */ /* 0x000fc40003f26270 */
[----:B------:R-:W-:Y:S02]  /*b900*/  FSEL R105, R57, -INF , !P6 ;  /* 0xff80000039697808 */ /* 0x000fe40007000000 */
[----:B------:R-:W-:Y:S02]  /*b910*/  FSEL R127, R59, -INF , !P2 ;  /* 0xff8000003b7f7808 */ /* 0x000fe40005000000 */
[CC--:B------:R-:W-:Y:S01]  /*b920*/  ISETP.GE.AND P6, PT, R12.reuse, R8.reuse, PT ;  /* 0x000000080c00720c */ /* 0x0c0fe20003fc6270 */
[----:B------:R-:W4:Y:S01]  /*b930*/  I2F R19, R18 ;  /* 0x0000001200137306 */ /* 0x000f220000201400 */
[----:B------:R-:W-:Y:S02]  /*b940*/  ISETP.GE.AND P2, PT, R12, R9, PT ;  /* 0x000000090c00720c */ /* 0x000fe40003f46270 */
[----:B------:R-:W-:Y:S02]  /*b950*/  FSEL R16, R61, -INF , !P5 ;  /* 0xff8000003d107808 */ /* 0x000fe40006800000 */
[----:B------:R-:W-:Y:S01]  /*b960*/  FSEL R23, R63, -INF , !P0 ;  /* 0xff8000003f177808 */ /* 0x000fe20004000000 */
[----:B-1----:R-:W-:Y:S01]  /*b970*/  FFMA.FTZ R48, R0, R17, R48 ;  /* 0x0000001100307223 */ /* 0x002fe20000010030 */
[----:B------:R-:W-:Y:S01]  /*b980*/  FSEL R102, R56, -INF , !P4 ;  /* 0xff80000038667808 */ /* 0x000fe20006000000 */
[----:B--2---:R-:W-:Y:S01]  /*b990*/  HMMA.16816.F32 R12, R36, R14, R92 ;  /* 0x0000000e240c723c */ /* 0x004fe2000000185c */
[----:B---3--:R-:W-:Y:S01]  /*b9a0*/  FFMA.FTZ R96, R0, R27, R96 ;  /* 0x0000001b00607223 */ /* 0x008fe20000010060 */
[----:B------:R-:W-:Y:S01]  /*b9b0*/  FSEL R103, R58, -INF , !P1 ;  /* 0xff8000003a677808 */ /* 0x000fe20004800000 */
[----:B------:R-:W-:Y:S01]  /*b9c0*/  FFMA.FTZ R50, R0, R17, R50 ;  /* 0x0000001100327223 */ /* 0x000fe20000010032 */
[----:B------:R-:W-:-:S02]  /*b9d0*/  ISETP.GE.AND P5, PT, R33, R8, PT ;  /* 0x000000082100720c */ /* 0x000fc40003fa6270 */
[----:B------:R-:W-:Y:S01]  /*b9e0*/  ISETP.GE.AND P0, PT, R33, R9, PT ;  /* 0x000000092100720c */ /* 0x000fe20003f06270 */
[----:B------:R-:W-:Y:S01]  /*b9f0*/  FFMA.FTZ R92, R0, R27, R98 ;  /* 0x0000001b005c7223 */ /* 0x000fe20000010062 */
[CC--:B------:R-:W-:Y:S01]  /*ba00*/  ISETP.GE.AND P4, PT, R18.reuse, R8.reuse, PT ;  /* 0x000000081200720c */ /* 0x0c0fe20003f86270 */
[----:B------:R-:W1:Y:S01]  /*ba10*/  I2F R27, R22 ;  /* 0x00000016001b7306 */ /* 0x000e620000201400 */
[----:B------:R-:W-:Y:S01]  /*ba20*/  ISETP.GE.AND P1, PT, R18, R9, PT ;  /* 0x000000091200720c */ /* 0x000fe20003f26270 */
[CC--:B----4-:R-:W-:Y:S01]  /*ba30*/  FFMA.FTZ R49, R0.reuse, R19.reuse, R49 ;  /* 0x0000001300317223 */ /* 0x0d0fe20000010031 */
[----:B------:R-:W-:Y:S01]  /*ba40*/  IADD3 R18, R3, 0x31, RZ ;  /* 0x0000003103127810 */ /* 0x000fe20007ffe0ff */
[----:B------:R-:W-:Y:S01]  /*ba50*/  FFMA.FTZ R51, R0, R19, R51 ;  /* 0x0000001300337223 */ /* 0x000fe20000010033 */
[----:B------:R-:W-:Y:S02]  /*ba60*/  FSEL R104, R48, -INF , !P5 ;  /* 0xff80000030687808 */ /* 0x000fe40006800000 */
[----:B------:R-:W-:Y:S01]  /*ba70*/  FSEL R101, R50, -INF , !P0 ;  /* 0xff80000032657808 */ /* 0x000fe20004000000 */
[----:B------:R-:W2:Y:S01]  /*ba80*/  I2F R17, R18 ;  /* 0x0000001200117306 */ /* 0x000ea20000201400 */
[----:B------:R-:W-:-:S02]  /*ba90*/  ISETP.GE.AND P5, PT, R18, R8, PT ;  /* 0x000000081200720c */ /* 0x000fc40003fa6270 */
[----:B------:R-:W-:Y:S02]  /*baa0*/  ISETP.GE.AND P0, PT, R18, R9, PT ;  /* 0x000000091200720c */ /* 0x000fe40003f06270 */
[----:B------:R-:W-:Y:S02]  /*bab0*/  FSEL R126, R96, -INF , !P6 ;  /* 0xff800000607e7808 */ /* 0x000fe40007000000 */
[----:B------:R-:W-:Y:S01]  /*bac0*/  FSEL R92, R92, -INF , !P2 ;  /* 0xff8000005c5c7808 */ /* 0x000fe20005000000 */
[----:B------:R-:W3:Y:S01]  /*bad0*/  I2F R19, R3 ;  /* 0x0000000300137306 */ /* 0x000ee20000201400 */
[C---:B------:R-:W-:Y:S01]  /*bae0*/  ISETP.GE.AND P6, PT, R3.reuse, R8, PT ;  /* 0x000000080300720c */ /* 0x040fe20003fc6270 */
[C---:B-1----:R-:W-:Y:S01]  /*baf0*/  FFMA.FTZ R12, R0.reuse, R27, R12 ;  /* 0x0000001b000c7223 */ /* 0x042fe2000001000c */
[----:B------:R-:W-:Y:S01]  /*bb00*/  ISETP.GE.AND P2, PT, R3, R9, PT ;  /* 0x000000090300720c */ /* 0x000fe20003f46270 */
[----:B------:R-:W-:Y:S01]  /*bb10*/  FFMA.FTZ R14, R0, R27, R14 ;  /* 0x0000001b000e7223 */ /* 0x000fe2000001000e */
[----:B------:R-:W-:-:S02]  /*bb20*/  FSEL R134, R49, -INF , !P4 ;  /* 0xff80000031867808 */ /* 0x000fc40006000000 */
[----:B------:R-:W-:Y:S01]  /*bb30*/  ISETP.GE.AND P4, PT, R22, R8, PT ;  /* 0x000000081600720c */ /* 0x000fe20003f86270 */
[CC--:B--2---:R-:W-:Y:S01]  /*bb40*/  FFMA.FTZ R97, R0.reuse, R17.reuse, R97 ;  /* 0x0000001100617223 */ /* 0x0c4fe20000010061 */
[----:B------:R-:W-:Y:S01]  /*bb50*/  IADD3 R18, R3, 0x39, RZ ;  /* 0x0000003903127810 */ /* 0x000fe20007ffe0ff */
[----:B------:R-:W-:Y:S01]  /*bb60*/  FFMA.FTZ R35, R0, R17, R99 ;  /* 0x0000001100237223 */ /* 0x000fe20000010063 */
[----:B------:R-:W-:Y:S02]  /*bb70*/  FSEL R133, R12, -INF , !P4 ;  /* 0xff8000000c857808 */ /* 0x000fe40006000000 */
[----:B------:R-:W1:Y:S01]  /*bb80*/  I2F R3, R18 ;  /* 0x0000001200037306 */ /* 0x000e620000201400 */
[----:B------:R-:W-:Y:S02]  /*bb90*/  ISETP.GE.AND P4, PT, R87, 0x2, PT ;  /* 0x000000025700780c */ /* 0x000fe40003f86270 */
[----:B------:R-:W-:Y:S01]  /*bba0*/  FSEL R129, R51, -INF , !P1 ;  /* 0xff80000033817808 */ /* 0x000fe20004800000 */
[CC--:B---3--:R-:W-:Y:S01]  /*bbb0*/  FFMA.FTZ R24, R0.reuse, R19.reuse, R24 ;  /* 0x0000001300187223 */ /* 0x0c8fe20000010018 */
[----:B------:R-:W-:Y:S01]  /*bbc0*/  FSEL R128, R97, -INF , !P5 ;  /* 0xff80000061807808 */ /* 0x000fe20006800000 */
[----:B------:R-:W-:Y:S01]  /*bbd0*/  FFMA.FTZ R26, R0, R19, R26 ;  /* 0x00000013001a7223 */ /* 0x000fe2000001001a */
[----:B------:R-:W-:-:S02]  /*bbe0*/  FSEL R35, R35, -INF , !P0 ;  /* 0xff80000023237808 */ /* 0x000fc40004000000 */
[-C--:B------:R-:W-:Y:S02]  /*bbf0*/  ISETP.GE.AND P1, PT, R22, R9.reuse, PT ;  /* 0x000000091600720c */ /* 0x080fe40003f26270 */
[C---:B------:R-:W-:Y:S02]  /*bc00*/  ISETP.GE.AND P5, PT, R18.reuse, R8, PT ;  /* 0x000000081200720c */ /* 0x040fe40003fa6270 */
[----:B------:R-:W-:Y:S02]  /*bc10*/  ISETP.GE.AND P0, PT, R18, R9, PT ;  /* 0x000000091200720c */ /* 0x000fe40003f06270 */
[----:B------:R-:W-:Y:S01]  /*bc20*/  FSEL R94, R14, -INF , !P1 ;  /* 0xff8000000e5e7808 */ /* 0x000fe20004800000 */
[-C--:B-1----:R-:W-:Y:S01]  /*bc30*/  FFMA.FTZ R130, R0, R3.reuse, R13 ;  /* 0x0000000300827223 */ /* 0x082fe2000001000d */
[----:B------:R-:W-:Y:S01]  /*bc40*/  FSEL R13, R24, -INF , !P6 ;  /* 0xff800000180d7808 */ /* 0x000fe20007000000 */
[----:B------:R-:W-:Y:S01]  /*bc50*/  FFMA.FTZ R15, R0, R3, R15 ;  /* 0x00000003000f7223 */ /* 0x000fe2000001000f */
        /* <DEDUP_REMOVED lines=64> */
.L_x_5289:
[----:B------:R-:W-:-:S05]  /*c060*/  IMAD.MOV.U32 R15, RZ, RZ, c[0x0][0x198] ;  /* 0x00006600ff0f7624 */ /* 0x000fca00078e00ff */
[----:B------:R-:W-:-:S04]  /*c070*/  LEA R15, -R15, RZ, 0x6 ;  /* 0x000000ff0f0f7211 */ /* 0x000fc800078e31ff */
[----:B------:R-:W-:Y:S02]  /*c080*/  SHF.R.S32.HI R19, RZ, 0x1f, R15 ;  /* 0x0000001fff137819 */ /* 0x000fe4000001140f */
.L_x_5290:
[C---:B------:R-:W-:Y:S02]  /*c090*/  LOP3.LUT P2, RZ, R91.reuse, 0x2, RZ, 0xc0, !PT ;  /* 0x000000025bff7812 */ /* 0x040fe4000784c0ff */
[C---:B------:R-:W-:Y:S02]  /*c0a0*/  LOP3.LUT P1, RZ, R91.reuse, 0x4, RZ, 0xc0, !PT ;  /* 0x000000045bff7812 */ /* 0x040fe4000782c0ff */
[----:B------:R-:W-:-:S09]  /*c0b0*/  LOP3.LUT P6, RZ, R91, 0x1, RZ, 0xc0, !PT ;  /* 0x000000015bff7812 */ /* 0x000fd200078cc0ff */
[CC--:B------:R-:W-:Y:S02]  /*c0c0*/  @P2 IADD3 R17, P5, R15.reuse, R124.reuse, RZ ;  /* 0x0000007c0f112210 */ /* 0x0c0fe40007fbe0ff */
[----:B------:R-:W-:-:S03]  /*c0d0*/  @P1 IADD3 R18, P0, R15, R124, RZ ;  /* 0x0000007c0f121210 */ /* 0x000fc60007f1e0ff */
[--C-:B------:R-:W-:Y:S01]  /*c0e0*/  @P2 IMAD.X R14, R19, 0x1, R52.reuse, P5 ;  /* 0x00000001130e2824 */ /* 0x100fe200028e0634 */
[----:B------:R-:W-:Y:S01]  /*c0f0*/  @P2 LEA R32, P5, R17, c[0x0][0x168], 0x1 ;  /* 0x00005a0011202a11 */ /* 0x000fe200078a08ff */
[----:B------:R-:W-:Y:S01]  /*c100*/  @P1 IMAD.X R3, R19, 0x1, R52, P0 ;  /* 0x0000000113031824 */ /* 0x000fe200000e0634 */
[C---:B------:R-:W-:Y:S02]  /*c110*/  @P1 LEA R26, P0, R18.reuse, c[0x0][0x168], 0x1 ;  /* 0x00005a00121a1a11 */ /* 0x040fe400078008ff */
[----:B------:R-:W-:Y:S01]  /*c120*/  @P2 LEA.HI.X R33, R17, c[0x0][0x16c], R14, 0x1, P5 ;  /* 0x00005b0011212a11 */ /* 0x000fe200028f0c0e */
[----:B------:R-:W-:Y:S01]  /*c130*/  IMAD.MOV.U32 R14, RZ, RZ, c[0x0][0x198] ;  /* 0x00006600ff0e7624 */ /* 0x000fe200078e00ff */
[----:B------:R-:W-:Y:S01]  /*c140*/  @P1 LEA.HI.X R27, R18, c[0x0][0x16c], R3, 0x1, P0 ;  /* 0x00005b00121b1a11 */ /* 0x000fe200000f0c03 */
[----:B------:R-:W-:Y:S01]  /*c150*/  IMAD.MOV.U32 R17, RZ, RZ, c[0x0][0x19c] ;  /* 0x00006700ff117624 */ /* 0x000fe200078e00ff */
[----:B------:R-:W-:Y:S01]  /*c160*/  LEA R120, P5, R15, R120, 0x1 ;  /* 0x000000780f787211 */ /* 0x000fe200078a08ff */
[----:B------:R-:W-:-:S03]  /*c170*/  @P6 IMAD.SHL.U32 R3, R14, 0x20, RZ ;  /* 0x000000200e036824 */ /* 0x000fc600078e00ff */
[----:B------:R-:W-:Y:S02]  /*c180*/  LEA.HI.X R121, R15, R121, R19, 0x1, P5 ;  /* 0x000000790f797211 */ /* 0x000fe400028f0c13 */
[C---:B------:R-:W-:Y:S02]  /*c190*/  LEA R15, P5, R14.reuse, R15, 0x5 ;  /* 0x0000000f0e0f7211 */ /* 0x040fe400078a28ff */
[C-C-:B------:R-:W-:Y:S01]  /*c1a0*/  @P6 SHF.L.U64.HI R18, R14.reuse, 0x5, R17.reuse ;  /* 0x000000050e126819 */ /* 0x140fe20000010211 */
[----:B------:R-:W-:Y:S01]  /*c1b0*/  @!PT LDS RZ, [RZ] ;  /* 0x00000000fffff984 */ /* 0x000fe20000000800 */
[----:B------:R-:W-:Y:S01]  /*c1c0*/  @!PT LDS RZ, [RZ] ;  /* 0x00000000fffff984 */ /* 0x000fe20000000800 */
[----:B------:R-:W-:Y:S01]  /*c1d0*/  @!PT LDS RZ, [RZ] ;  /* 0x00000000fffff984 */ /* 0x000fe20000000800 */
[----:B------:R1:W-:Y:S01]  /*c1e0*/  @P6 LDGSTS.E.BYPASS.LTC128B.128 [R118+0x3000], [R120.64] ;  /* 0x0300000078766fae */ /* 0x0003e2000b901d46 */
[C---:B------:R-:W-:Y:S02]  /*c1f0*/  @P6 LEA R36, P0, R3.reuse, R120, 0x1 ;  /* 0x0000007803246211 */ /* 0x040fe400078008ff */
[----:B------:R-:W-:Y:S01]  /*c200*/  LEA.HI.X R17, R14, R19, R17, 0x5, P5 ;  /* 0x000000130e117211 */ /* 0x000fe200028f2c11 */
[----:B------:R1:W-:Y:S01]  /*c210*/  @!P6 STS [R118+0x3000], RZ ;  /* 0x003000ff7600e388 */ /* 0x0003e20000000800 */
[----:B------:R-:W-:-:S02]  /*c220*/  @P6 LEA.HI.X R37, R3, R121, R18, 0x1, P0 ;  /* 0x0000007903256211 */ /* 0x000fc400000f0c12 */
[CC--:B------:R-:W-:Y:S01]  /*c230*/  @P2 IADD3 R3, P5, R15.reuse, R124.reuse, RZ ;  /* 0x0000007c0f032210 */ /* 0x0c0fe20007fbe0ff */
[----:B------:R1:W-:Y:S01]  /*c240*/  @!P6 STS [R118+0x3004], RZ ;  /* 0x003004ff7600e388 */ /* 0x0003e20000000800 */
[----:B------:R-:W-:-:S03]  /*c250*/  @P1 IADD3 R15, P0, R15, R124, RZ ;  /* 0x0000007c0f0f1210 */ /* 0x000fc60007f1e0ff */
[--C-:B------:R-:W-:Y:S01]  /*c260*/  @P2 IMAD.X R14, R17, 0x1, R52.reuse, P5 ;  /* 0x00000001110e2824 */ /* 0x100fe200028e0634 */
[----:B------:R-:W-:Y:S01]  /*c270*/  @P2 LEA R38, P5, R3, c[0x0][0x168], 0x1 ;  /* 0x00005a0003262a11 */ /* 0x000fe200078a08ff */
[----:B------:R-:W-:Y:S01]  /*c280*/  @P1 IMAD.X R52, R17, 0x1, R52, P0 ;  /* 0x0000000111341824 */ /* 0x000fe200000e0634 */
[----:B------:R-:W-:Y:S01]  /*c290*/  @P1 LEA R18, P0, R15, c[0x0][0x168], 0x1 ;  /* 0x00005a000f121a11 */ /* 0x000fe200078008ff */
[----:B------:R1:W-:Y:S01]  /*c2a0*/  @!P6 STS.64 [R118+0x3008], RZ ;  /* 0x003008ff7600e388 */ /* 0x0003e20000000a00 */
[----:B------:R-:W-:Y:S02]  /*c2b0*/  @P2 LEA.HI.X R39, R3, c[0x0][0x16c], R14, 0x1, P5 ;  /* 0x00005b0003272a11 */ /* 0x000fe400028f0c0e */
[----:B------:R-:W-:Y:S01]  /*c2c0*/  @P1 LEA.HI.X R19, R15, c[0x0][0x16c], R52, 0x1, P0 ;  /* 0x00005b000f131a11 */ /* 0x000fe200000f0c34 */
        /* <DEDUP_REMOVED lines=26> */
.L_x_5288:
        /* <DEDUP_REMOVED lines=39> */
[----:B------:R-:W-:-:S05]  /*c6e0*/  FMNMX.FTZ R15, R93, R14, !PT ;  /* 0x0000000e5d0f7209 */ /* 0x000fca0007810000 */
[----:B------:R-:W2:Y:S01]  /*c6f0*/  SHFL.BFLY PT, R14, R15, 0x2, 0x1f ;  /* 0x0c401f000f0e7f89 */ /* 0x000ea200000e0000 */
[----:B-1----:R-:W-:-:S04]  /*c700*/  FMNMX.FTZ R3, R18, R3, !PT ;  /* 0x0000000312037209 */ /* 0x002fc80007810000 */
[C---:B------:R-:W-:Y:S01]  /*c710*/  FSETP.NEU.FTZ.AND P0, PT, R3.reuse, -INF , PT ;  /* 0xff8000000300780b */ /* 0x040fe20003f1d000 */
[----:B------:R-:W-:Y:S01]  /*c720*/  FMUL.FTZ R125, R3, c[0x0][0x23c] ;  /* 0x00008f00037d7a20 */ /* 0x000fe20000410000 */
[----:B--2---:R-:W-:-:S04]  /*c730*/  FMNMX.FTZ R14, R15, R14, !PT ;  /* 0x0000000e0f0e7209 */ /* 0x004fc80007810000 */
        /* <DEDUP_REMOVED lines=12> */
[----:B------:R-:W-:Y:S01]  /*c800*/  LDSM.16.MT88.4 R16, [R110+0x6400] ;  /* 0x006400006e10783b */ /* 0x000fe20000004200 */
[--C-:B------:R-:W-:Y:S02]  /*c810*/  FFMA.FTZ R106, R105, c[0x0][0x23c], -R125.reuse ;  /* 0x00008f00696a7a23 */ /* 0x100fe4000001087d */
[--C-:B------:R-:W-:Y:S02]  /*c820*/  FFMA.FTZ R105, R104, c[0x0][0x23c], -R125.reuse ;  /* 0x00008f0068697a23 */ /* 0x100fe4000001087d */
[----:B------:R-:W-:Y:S01]  /*c830*/  MUFU.EX2 R97, R97 ;  /* 0x0000006100617308 */ /* 0x000fe20000000800 */
[----:B------:R-:W-:-:S02]  /*c840*/  FFMA.FTZ R107, R102, c[0x0][0x23c], -R125 ;  /* 0x00008f00666b7a23 */ /* 0x000fc4000001087d */
[--C-:B------:R-:W-:Y:S01]  /*c850*/  FFMA.FTZ R102, R134, c[0x0][0x23c], -R125.reuse ;  /* 0x00008f0086667a23 */ /* 0x100fe2000001087d */
[----:B-1----:R-:W-:Y:S01]  /*c860*/  FMNMX.FTZ R2, R14, R13, !PT ;  /* 0x0000000d0e027209 */ /* 0x002fe20007810000 */
[--C-:B------:R-:W-:Y:S02]  /*c870*/  FFMA.FTZ R126, R126, c[0x0][0x23c], -R125.reuse ;  /* 0x00008f007e7e7a23 */ /* 0x100fe4000001087d */
[--C-:B------:R-:W-:Y:S01]  /*c880*/  FFMA.FTZ R133, R133, c[0x0][0x23c], -R125.reuse ;  /* 0x00008f0085857a23 */ /* 0x100fe2000001087d */
[C---:B------:R-:W-:Y:S01]  /*c890*/  FSETP.NEU.FTZ.AND P0, PT, R2.reuse, -INF , PT ;  /* 0xff8000000200780b */ /* 0x040fe20003f1d000 */
[----:B------:R-:W-:Y:S01]  /*c8a0*/  FMUL.FTZ R96, R2, c[0x0][0x23c] ;  /* 0x00008f0002607a20 */ /* 0x000fe20000410000 */
[----:B------:R-:W1:Y:S01]  /*c8b0*/  MUFU.EX2 R32, R32 ;  /* 0x0000002000207308 */ /* 0x000e620000000800 */
[----:B--2---:R-:W-:Y:S01]  /*c8c0*/  F2FP.PACK_AB R72, R98, R99 ;  /* 0x000000636248723e */ /* 0x004fe200000000ff */
[--C-:B------:R-:W-:Y:S02]  /*c8d0*/  FFMA.FTZ R128, R128, c[0x0][0x23c], -R125.reuse ;  /* 0x00008f0080807a23 */ /* 0x100fe4000001087d */
[----:B------:R-:W-:Y:S01]  /*c8e0*/  FSEL R96, R96, RZ, P0 ;  /* 0x000000ff60607208 */ /* 0x000fe20000000000 */
[----:B------:R-:W-:-:S02]  /*c8f0*/  FFMA.FTZ R125, R130, c[0x0][0x23c], -R125 ;  /* 0x00008f00827d7a23 */ /* 0x000fc4000001087d */
[----:B------:R-:W-:Y:S01]  /*c900*/  FADD.FTZ R98, R99, R98 ;  /* 0x0000006263627221 */ /* 0x000fe20000010000 */
[----:B------:R-:W-:Y:S01]  /*c910*/  MUFU.EX2 R31, R31 ;  /* 0x0000001f001f7308 */ /* 0x000fe20000000800 */
[--C-:B------:R-:W-:Y:S02]  /*c920*/  FFMA.FTZ R95, R12, c[0x0][0x23c], -R96.reuse ;  /* 0x00008f000c5f7a23 */ /* 0x100fe40000010860 */
[--C-:B------:R-:W-:Y:S01]  /*c930*/  FFMA.FTZ R100, R5, c[0x0][0x23c], -R96.reuse ;  /* 0x00008f0005647a23 */ /* 0x100fe20000010860 */
[----:B------:R-:W2:Y:S01]  /*c940*/  LDSM.16.MT88.4 R12, [R108+0x6400] ;  /* 0x006400006c0c783b */ /* 0x000ea20000004200 */
        /* <DEDUP_REMOVED lines=8> */
[--C-:B------:R-:W-:Y:S02]  /*c9d0*/  FFMA.FTZ R25, R23, c[0x0][0x23c], -R96.reuse ;  /* 0x00008f0017197a23 */ /* 0x100fe40000010860 */
[----:B------:R-:W3:Y:S01]  /*c9e0*/  LDSM.16.MT88.4 R20, [R110+0x7400] ;  /* 0x007400006e14783b */ /* 0x000ee20000004200 */
[--C-:B------:R-:W-:Y:S02]  /*c9f0*/  FFMA.FTZ R124, R103, c[0x0][0x23c], -R96.reuse ;  /* 0x00008f00677c7a23 */ /* 0x100fe40000010860 */
[----:B------:R-:W-:-:S02]  /*ca00*/  FFMA.FTZ R104, R101, c[0x0][0x23c], -R96 ;  /* 0x00008f0065687a23 */ /* 0x000fc40000010860 */
[----:B------:R-:W-:Y:S01]  /*ca10*/  MUFU.EX2 R34, R34 ;  /* 0x0000002200227308 */ /* 0x000fe20000000800 */
[--C-:B------:R-:W-:Y:S02]  /*ca20*/  FFMA.FTZ R103, R127, c[0x0][0x23c], -R96.reuse ;  /* 0x00008f007f677a23 */ /* 0x100fe40000010860 */
[--C-:B------:R-:W-:Y:S02]  /*ca30*/  FFMA.FTZ R101, R129, c[0x0][0x23c], -R96.reuse ;  /* 0x00008f0081657a23 */ /* 0x100fe40000010860 */
[--C-:B------:R-:W-:Y:S02]  /*ca40*/  FFMA.FTZ R92, R92, c[0x0][0x23c], -R96.reuse ;  /* 0x00008f005c5c7a23 */ /* 0x100fe40000010860 */
[--C-:B------:R-:W-:Y:S01]  /*ca50*/  FFMA.FTZ R35, R35, c[0x0][0x23c], -R96.reuse ;  /* 0x00008f0023237a23 */ /* 0x100fe20000010860 */
[----:B------:R-:W4:Y:S01]  /*ca60*/  MUFU.EX2 R33, R33 ;  /* 0x0000002100217308 */ /* 0x000f220000000800 */
[----:B-1----:R-:W-:Y:S01]  /*ca70*/  F2FP.PACK_AB R73, R100, R95 ;  /* 0x0000005f6449723e */ /* 0x002fe200000000ff */
[----:B------:R-:W-:-:S02]  /*ca80*/  FFMA.FTZ R94, R94, c[0x0][0x23c], -R96 ;  /* 0x00008f005e5e7a23 */ /* 0x000fc40000010860 */
[----:B------:R-:W-:Y:S02]  /*ca90*/  FFMA.FTZ R93, R93, c[0x0][0x23c], -R96 ;  /* 0x00008f005d5d7a23 */ /* 0x000fe40000010860 */
[----:B------:R-:W-:Y:S02]  /*caa0*/  FADD.FTZ R95, R95, R100 ;  /* 0x000000645f5f7221 */ /* 0x000fe40000010000 */
[----:B------:R-:W1:Y:S01]  /*cab0*/  MUFU.EX2 R26, R26 ;  /* 0x0000001a001a7308 */ /* 0x000e620000000800 */
[----:B------:R-:W-:-:S04]  /*cac0*/  FADD.FTZ R97, R97, R98 ;  /* 0x0000006261617221 */ /* 0x000fc80000010000 */
[----:B------:R-:W-:Y:S01]  /*cad0*/  FADD.FTZ R32, R32, R97 ;  /* 0x0000006120207221 */ /* 0x000fe20000010000 */
[----:B----4-:R-:W-:Y:S02]  /*cae0*/  F2FP.PACK_AB R75, R33, R34 ;  /* 0x00000022214b723e */ /* 0x010fe400000000ff */
        /* <DEDUP_REMOVED lines=31> */
[C---:B--2---:R-:W-:Y:S02]  /*cce0*/  HMMA.16816.F32 R36, R4.reuse, R12, R36 ;  /* 0x0000000c0424723c */ /* 0x044fe40000001824 */
[----:B------:R-:W-:Y:S06]  /*ccf0*/  MUFU.EX2 R102, R102 ;  /* 0x0000006600667308 */ /* 0x000fec0000000800 */
[----:B------:R-:W-:Y:S01]  /*cd00*/  HMMA.16816.F32 R40, R4, R14, R40 ;  /* 0x0000000e0428723c */ /* 0x000fe20000001828 */
[----:B------:R-:W2:Y:S01]  /*cd10*/  LDSM.16.MT88.4 R12, [R108+0x7400] ;  /* 0x007400006c0c783b */ /* 0x000ea20000004200 */
        /* <DEDUP_REMOVED lines=8> */
[----:B------:R-:W1:Y:S01]  /*cda0*/  LDSM.16.MT88.4 R16, [R110+0x8400] ;  /* 0x008400006e10783b */ /* 0x000e620000004200 */
[----:B------:R-:W-:Y:S06]  /*cdb0*/  MUFU.EX2 R126, R126 ;  /* 0x0000007e007e7308 */ /* 0x000fec0000000800 */
[C---:B---3--:R-:W-:Y:S02]  /*cdc0*/  HMMA.16816.F32 R44, R4.reuse, R20, R44 ;  /* 0x00000014042c723c */ /* 0x048fe4000000182c */
[----:B------:R-:W3:Y:S06]  /*cdd0*/  MUFU.EX2 R127, R128 ;  /* 0x00000080007f7308 */ /* 0x000eec0000000800 */
        /* <DEDUP_REMOVED lines=8> */
[C---:B-1----:R-:W-:Y:S02]  /*ce60*/  HMMA.16816.F32 R60, R4.reuse, R16, R60 ;  /* 0x00000010043c723c */ /* 0x042fe4000000183c */
[----:B------:R-:W1:Y:S06]  /*ce70*/  MUFU.EX2 R35, R35 ;  /* 0x0000002300237308 */ /* 0x000e6c0000000800 */
        /* <DEDUP_REMOVED lines=11> */
[----:B------:R-:W-:Y:S01]  /*cf30*/  F2FP.PACK_AB R4, R106, R107 ;  /* 0x0000006b6a04723e */ /* 0x000fe200000000ff */
[----:B------:R-:W-:Y:S01]  /*cf40*/  FADD.FTZ R107, R107, R24 ;  /* 0x000000186b6b7221 */ /* 0x000fe20000010000 */
[----:B----4-:R-:W-:Y:S01]  /*cf50*/  F2FP.PACK_AB R5, R103, R124 ;  /* 0x0000007c6705723e */ /* 0x010fe200000000ff */
[----:B------:R-:W-:Y:S01]  /*cf60*/  FADD.FTZ R124, R124, R25 ;  /* 0x000000197c7c7221 */ /* 0x000fe20000010000 */
[----:B------:R-:W-:Y:S01]  /*cf70*/  F2FP.PACK_AB R6, R102, R105 ;  /* 0x000000696606723e */ /* 0x000fe200000000ff */
[----:B------:R-:W-:Y:S01]  /*cf80*/  FADD.FTZ R106, R106, R107 ;  /* 0x0000006b6a6a7221 */ /* 0x000fe20000010000 */
[----:B-----5:R-:W-:Y:S01]  /*cf90*/  F2FP.PACK_AB R7, R101, R104 ;  /* 0x000000686507723e */ /* 0x020fe200000000ff */
[----:B------:R-:W-:Y:S01]  /*cfa0*/  FADD.FTZ R103, R103, R124 ;  /* 0x0000007c67677221 */ /* 0x000fe20000010000 */
[----:B------:R-:W-:Y:S01]  /*cfb0*/  MOV R124, R90 ;  /* 0x0000005a007c7202 */ /* 0x000fe20000000f00 */
[----:B------:R-:W-:-:S02]  /*cfc0*/  FADD.FTZ R105, R105, R106 ;  /* 0x0000006a69697221 */ /* 0x000fc40000010000 */
[----:B------:R-:W-:Y:S02]  /*cfd0*/  FADD.FTZ R104, R104, R103 ;  /* 0x0000006768687221 */ /* 0x000fe40000010000 */
[----:B------:R-:W-:Y:S02]  /*cfe0*/  FADD.FTZ R105, R102, R105 ;  /* 0x0000006966697221 */ /* 0x000fe40000010000 */
[----:B------:R-:W-:Y:S01]  /*cff0*/  FADD.FTZ R101, R101, R104 ;  /* 0x0000006865657221 */ /* 0x000fe20000010000 */
        /* <DEDUP_REMOVED lines=32> */
[----:B------:R-:W1:Y:S07]  /*d200*/  LDSM.16.MT88.4 R20, [R108+0x7c00] ;  /* 0x007c00006c14783b */ /* 0x000e6e0000004200 */
[C---:B------:R-:W-:Y:S08]  /*d210*/  HMMA.16816.F32 R36, R4.reuse, R16, R36 ;  /* 0x000000100424723c */ /* 0x040ff00000001824 */
        /* <DEDUP_REMOVED lines=75> */
.L_x_5292:
[----:B------:R-:W-:-:S05]  /*d6d0*/  IMAD.MOV.U32 R13, RZ, RZ, c[0x0][0x1a0] ;  /* 0x00006800ff0d7624 */ /* 0x000fca00078e00ff */
[----:B------:R-:W-:-:S04]  /*d6e0*/  LEA R13, -R13, RZ, 0x6 ;  /* 0x000000ff0d0d7211 */ /* 0x000fc800078e31ff */
[----:B------:R-:W-:Y:S02]  /*d6f0*/  SHF.R.S32.HI R5, RZ, 0x1f, R13 ;  /* 0x0000001fff057819 */ /* 0x000fe4000001140d */
.L_x_5293:
[C---:B------:R-:W-:Y:S01]  /*d700*/  LOP3.LUT P2, RZ, R91.reuse, 0x2, RZ, 0xc0, !PT ;  /* 0x000000025bff7812 */ /* 0x040fe2000784c0ff */
[----:B------:R-:W-:Y:S01]  /*d710*/  IMAD.MOV.U32 R6, RZ, RZ, c[0x0][0x1a0] ;  /* 0x00006800ff067624 */ /* 0x000fe200078e00ff */
[C---:B------:R-:W-:Y:S01]  /*d720*/  LOP3.LUT P1, RZ, R91.reuse, 0x4, RZ, 0xc0, !PT ;  /* 0x000000045bff7812 */ /* 0x040fe2000782c0ff */
[----:B------:R-:W-:Y:S01]  /*d730*/  IMAD.MOV.U32 R15, RZ, RZ, c[0x0][0x1a4] ;  /* 0x00006900ff0f7624 */ /* 0x000fe200078e00ff */
[----:B------:R-:W-:Y:S02]  /*d740*/  LOP3.LUT P4, RZ, R91, 0x1, RZ, 0xc0, !PT ;  /* 0x000000015bff7812 */ /* 0x000fe4000788c0ff */
[----:B------:R-:W-:-:S04]  /*d750*/  LEA R132, P0, R13, R132, 0x1 ;  /* 0x000000840d847211 */ /* 0x000fc800078008ff */
[----:B------:R-:W-:-:S03]  /*d760*/  LEA.HI.X R131, R13, R131, R5, 0x1, P0 ;  /* 0x000000830d837211 */ /* 0x000fc600000f0c05 */
[CC--:B------:R-:W-:Y:S02]  /*d770*/  @P2 IADD3 R17, P6, R13.reuse, R88.reuse, RZ ;  /* 0x000000580d112210 */ /* 0x0c0fe40007fde0ff */
[----:B------:R-:W-:Y:S02]  /*d780*/  @P1 IADD3 R12, P0, R13, R88, RZ ;  /* 0x000000580d0c1210 */ /* 0x000fe40007f1e0ff */
[----:B------:R-:W-:Y:S01]  /*d790*/  LEA R13, P5, R6, R13, 0x5 ;  /* 0x0000000d060d7211 */ /* 0x000fe200078a28ff */
[--C-:B------:R-:W-:Y:S01]  /*d7a0*/  @P2 IMAD.X R14, R5, 0x1, R86.reuse, P6 ;  /* 0x00000001050e2824 */ /* 0x100fe200030e0656 */
[----:B------:R-:W-:Y:S01]  /*d7b0*/  @P2 LEA R20, P6, R17, c[0x0][0x170], 0x1 ;  /* 0x00005c0011142a11 */ /* 0x000fe200078c08ff */
[----:B------:R-:W-:Y:S01]  /*d7c0*/  @P1 IMAD.X R7, R5, 0x1, R86, P0 ;  /* 0x0000000105071824 */ /* 0x000fe200000e0656 */
[----:B------:R-:W-:Y:S01]  /*d7d0*/  @P1 LEA R18, P0, R12, c[0x0][0x170], 0x1 ;  /* 0x00005c000c121a11 */ /* 0x000fe200078008ff */
[C---:B------:R-:W-:Y:S01]  /*d7e0*/  @P4 IMAD.SHL.U32 R4, R6.reuse, 0x20, RZ ;  /* 0x0000002006044824 */ /* 0x040fe200078e00ff */
[C---:B------:R-:W-:Y:S01]  /*d7f0*/  @P4 SHF.L.U64.HI R16, R6.reuse, 0x5, R15 ;  /* 0x0000000506104819 */ /* 0x040fe2000001020f */
[----:B------:R-:W-:Y:S01]  /*d800*/  @P4 IMAD.MOV.U32 R133, RZ, RZ, R131 ;  /* 0x000000ffff854224 */ /* 0x000fe200078e0083 */
[----:B------:R-:W-:-:S02]  /*d810*/  LEA.HI.X R5, R6, R5, R15, 0x5, P5 ;  /* 0x0000000506057211 */ /* 0x000fc400028f2c0f */
[----:B------:R-:W-:Y:S02]  /*d820*/  @P2 LEA.HI.X R21, R17, c[0x0][0x174], R14, 0x1, P6 ;  /* 0x00005d0011152a11 */ /* 0x000fe400030f0c0e */
[----:B------:R-:W-:Y:S01]  /*d830*/  @P2 IADD3 R6, P6, R13, R88, RZ ;  /* 0x000000580d062210 */ /* 0x000fe20007fde0ff */
[----:B------:R-:W-:Y:S01]  /*d840*/  @!PT LDS RZ, [RZ] ;  /* 0x00000000fffff984 */ /* 0x000fe20000000800 */
[----:B------:R-:W-:Y:S01]  /*d850*/  @!PT LDS RZ, [RZ] ;  /* 0x00000000fffff984 */ /* 0x000fe20000000800 */
[----:B------:R-:W-:Y:S01]  /*d860*/  @!PT LDS RZ, [RZ] ;  /* 0x00000000fffff984 */ /* 0x000fe20000000800 */
[----:B------:R1:W-:Y:S01]  /*d870*/  @P4 LDGSTS.E.BYPASS.LTC128B.128 [R118+0x6000], [R132.64] ;  /* 0x0600000084764fae */ /* 0x0003e2000b901d46 */
[----:B------:R-:W-:Y:S02]  /*d880*/  @P1 LEA.HI.X R19, R12, c[0x0][0x174], R7, 0x1, P0 ;  /* 0x00005d000c131a11 */ /* 0x000fe400000f0c07 */
[C---:B------:R-:W-:Y:S01]  /*d890*/  @P4 LEA R14, P5, R4.reuse, R132, 0x1 ;  /* 0x00000084040e4211 */ /* 0x040fe200078a08ff */
[----:B------:R-:W-:Y:S01]  /*d8a0*/  @P2 IMAD.X R7, R5, 0x1, R86, P6 ;  /* 0x0000000105072824 */ /* 0x000fe200030e0656 */
[----:B------:R-:W-:Y:S01]  /*d8b0*/  @P1 IADD3 R13, P0, R13, R88, RZ ;  /* 0x000000580d0d1210 */ /* 0x000fe20007f1e0ff */
[----:B------:R-:W-:Y:S01]  /*d8c0*/  @!P4 STS [R118+0x6000], RZ ;  /* 0x006000ff7600c388 */ /* 0x000fe20000000800 */
[----:B------:R-:W-:-:S02]  /*d8d0*/  @P4 LEA.HI.X R15, R4, R131, R16, 0x1, P5 ;  /* 0x00000083040f4211 */ /* 0x000fc400028f0c10 */
[C---:B------:R-:W-:Y:S01]  /*d8e0*/  @P2 LEA R16, P5, R6.reuse, c[0x0][0x170], 0x1 ;  /* 0x00005c0006102a11 */ /* 0x040fe200078a08ff */
[----:B------:R-:W-:Y:S01]  /*d8f0*/  @P1 IMAD.X R86, R5, 0x1, R86, P0 ;  /* 0x0000000105561824 */ /* 0x000fe200000e0656 */
[C---:B------:R-:W-:Y:S01]  /*d900*/  @P1 LEA R12, P0, R13.reuse, c[0x0][0x170], 0x1 ;  /* 0x00005c000d0c1a11 */ /* 0x040fe200078008ff */
[----:B------:R-:W-:Y:S01]  /*d910*/  @!P4 STS [R118+0x6004], RZ ;  /* 0x006004ff7600c388 */ /* 0x000fe20000000800 */
[----:B------:R-:W-:Y:S02]  /*d920*/  @P2 LEA.HI.X R17, R6, c[0x0][0x174], R7, 0x1, P5 ;  /* 0x00005d0006112a11 */ /* 0x000fe400028f0c07 */
[----:B------:R-:W-:Y:S01]  /*d930*/  @P1 LEA.HI.X R13, R13, c[0x0][0x174], R86, 0x1, P0 ;  /* 0x00005d000d0d1a11 */ /* 0x000fe200000f0c56 */
[----:B------:R-:W-:Y:S01]  /*d940*/  @!P4 STS.64 [R118+0x6008], RZ ;  /* 0x006008ff7600c388 */ /* 0x000fe20000000a00 */
[----:B------:R-:W-:-:S03]  /*d950*/  ISETP.GE.AND P0, PT, R87, 0x3, PT ;  /* 0x000000035700780c */ /* 0x000fc60003f06270 */
        /* <DEDUP_REMOVED lines=28> */
[----:B------:R-:W-:Y:S04]  /*db20*/  LDSM.16.M88.4 R92, [R111] ;  /* 0x000000006f5c783b */ /* 0x000fe80000000200 */
[----:B--2---:R-:W2:Y:S04]  /*db30*/  LDSM.16.M88.4 R20, [R109+0x3000] ;  /* 0x003000006d14783b */ /* 0x004ea80000000200 */
[----:B---3--:R-:W3:Y:S04]  /*db40*/  LDSM.16.M88.4 R16, [R112+0x3800] ;  /* 0x003800007010783b */ /* 0x008ee80000000200 */
[----:B----4-:R-:W4:Y:S04]  /*db50*/  LDSM.16.M88.4 R12, [R109+0x3400] ;  /* 0x003400006d0c783b */ /* 0x010f280000000200 */
[----:B------:R-:W2:Y:S04]  /*db60*/  LDSM.16.M88.4 R96, [R112+0x3c00] ;  /* 0x003c00007060783b */ /* 0x000ea80000000200 */
[----:B------:R-:W2:Y:S04]  /*db70*/  LDSM.16.M88.4 R100, [R109+0x3800] ;  /* 0x003800006d64783b */ /* 0x000ea80000000200 */
[----:B------:R-:W0:Y:S01]  /*db80*/  LDGDEPBAR ;  /* 0x00000000000079af */ /* 0x000e220000000000 */
[C---:B-----5:R-:W-:Y:S08]  /*db90*/  HMMA.16816.F32 R88, R4.reuse, R32, RZ ;  /* 0x000000200458723c */ /* 0x060ff000000018ff */
[C---:B------:R-:W-:Y:S08]  /*dba0*/  HMMA.16816.F32 R32, R4.reuse, R34, RZ ;  /* 0x000000220420723c */ /* 0x040ff000000018ff */
[C---:B-1----:R-:W-:Y:S08]  /*dbb0*/  HMMA.16816.F32 R28, R4.reuse, R24, RZ ;  /* 0x00000018041c723c */ /* 0x042ff000000018ff */
        /* <DEDUP_REMOVED lines=64> */
[----:B------:R-:W-:Y:S01]  /*dfc0*/  IMAD R92, R124, 0x40, R123 ;  /* 0x000000407c5c7824 */ /* 0x000fe200078e027b */
[C---:B------:R-:W-:Y:S07]  /*dfd0*/  HMMA.16816.F32 R4, R100.reuse, R94, R4 ;  /* 0x0000005e6404723c */ /* 0x040fee0000001804 */
[C---:B------:R-:W-:Y:S01]  /*dfe0*/  IADD3 R94, R92.reuse, 0x8, RZ ;  /* 0x000000085c5e7810 */ /* 0x040fe20007ffe0ff */
[----:B--2---:R-:W-:Y:S01]  /*dff0*/  HMMA.16816.F32 R20, R100, R96, R20 ;  /* 0x000000606414723c */ /* 0x004fe20000001814 */
[----:B------:R-:W-:-:S02]  /*e000*/  IADD3 R95, R92, 0x9, RZ ;  /* 0x000000095c5f7810 */ /* 0x000fc40007ffe0ff */
[----:B------:R1:W2:Y:S01]  /*e010*/  I2F R93, R94 ;  /* 0x0000005e005d7306 */ /* 0x0002a20000201400 */
[----:B------:R-:W-:Y:S01]  /*e020*/  BAR.SYNC.DEFER_BLOCKING 0x0 ;  /* 0x0000000000007b1d */ /* 0x000fe20000010000 */
[-C--:B------:R-:W-:Y:S02]  /*e030*/  ISETP.GE.AND P2, PT, R94, R8.reuse, PT ;  /* 0x000000085e00720c */ /* 0x080fe40003f46270 */
[----:B------:R-:W-:Y:S01]  /*e040*/  IADD3 R96, R92, 0x1, RZ ;  /* 0x000000015c607810 */ /* 0x000fe20007ffe0ff */
[----:B------:R-:W-:Y:S01]  /*e050*/  HMMA.16816.F32 R16, R100, R98, R16 ;  /* 0x000000626410723c */ /* 0x000fe20000001810 */
[----:B------:R-:W-:Y:S02]  /*e060*/  ISETP.GE.AND P6, PT, R94, R9, PT ;  /* 0x000000095e00720c */ /* 0x000fe40003fc6270 */
[----:B------:R-:W3:Y:S01]  /*e070*/  I2F R97, R96 ;  /* 0x0000006000617306 */ /* 0x000ee20000201400 */
[-C--:B------:R-:W-:Y:S02]  /*e080*/  ISETP.GE.AND P5, PT, R96, R8.reuse, PT ;  /* 0x000000086000720c */ /* 0x080fe40003fa6270 */
[----:B------:R-:W-:-:S02]  /*e090*/  ISETP.GE.AND P4, PT, R95, R8, PT ;  /* 0x000000085f00720c */ /* 0x000fc40003f86270 */
[----:B------:R-:W-:Y:S02]  /*e0a0*/  ISETP.GE.AND P1, PT, R96, R9, PT ;  /* 0x000000096000720c */ /* 0x000fe40003f26270 */
[----:B-1----:R-:W-:Y:S01]  /*e0b0*/  IADD3 R94, R92, 0x10, RZ ;  /* 0x000000105c5e7810 */ /* 0x002fe20007ffe0ff */
[CC--:B--2---:R-:W-:Y:S02]  /*e0c0*/  FFMA.FTZ R32, R0.reuse, R93.reuse, R32 ;  /* 0x0000005d00207223 */ /* 0x0c4fe40000010020 */
[----:B------:R-:W-:Y:S01]  /*e0d0*/  FFMA.FTZ R34, R0, R93, R34 ;  /* 0x0000005d00227223 */ /* 0x000fe20000010022 */
[----:B------:R-:W1:Y:S01]  /*e0e0*/  I2F R87, R94 ;  /* 0x0000005e00577306 */ /* 0x000e620000201400 */
[----:B------:R-:W-:Y:S02]  /*e0f0*/  IADD3 R93, R92, 0x11, RZ ;  /* 0x000000115c5d7810 */ /* 0x000fe40007ffe0ff */
[----:B------:R-:W-:Y:S01]  /*e100*/  FSEL R32, R32, -INF , !P2 ;  /* 0xff80000020207808 */ /* 0x000fe20005000000 */
[----:B---3--:R-:W-:Y:S01]  /*e110*/  FFMA.FTZ R86, R0, R97, R89 ;  /* 0x0000006100567223 */ /* 0x008fe20000010059 */
[----:B------:R-:W-:Y:S01]  /*e120*/  ISETP.GE.AND P2, PT, R94, R9, PT ;  /* 0x000000095e00720c */ /* 0x000fe20003f46270 */
[----:B------:R-:W-:-:S02]  /*e130*/  FFMA.FTZ R97, R0, R97, R91 ;  /* 0x0000006100617223 */ /* 0x000fc4000001005b */
[----:B------:R-:W2:Y:S01]  /*e140*/  I2F R91, R95 ;  /* 0x0000005f005b7306 */ /* 0x000ea20000201400 */
[----:B------:R-:W-:Y:S02]  /*e150*/  FSEL R86, R86, -INF , !P5 ;  /* 0xff80000056567808 */ /* 0x000fe40006800000 */
[----:B------:R-:W-:Y:S02]  /*e160*/  ISETP.GE.AND P5, PT, R95, R9, PT ;  /* 0x000000095f00720c */ /* 0x000fe40003fa6270 */
[----:B------:R-:W-:Y:S02]  /*e170*/  FSEL R97, R97, -INF , !P1 ;  /* 0xff80000061617808 */ /* 0x000fe40004800000 */
[----:B------:R-:W-:Y:S01]  /*e180*/  ISETP.GE.AND P1, PT, R94, R8, PT ;  /* 0x000000085e00720c */ /* 0x000fe20003f26270 */
[CC--:B-1----:R-:W-:Y:S01]  /*e190*/  FFMA.FTZ R28, R0.reuse, R87.reuse, R28 ;  /* 0x00000057001c7223 */ /* 0x0c2fe2000001001c */
[----:B------:R-:W1:Y:S01]  /*e1a0*/  I2F R89, R93 ;  /* 0x0000005d00597306 */ /* 0x000e620000201400 */
[----:B------:R-:W-:Y:S01]  /*e1b0*/  FFMA.FTZ R139, R0, R87, R30 ;  /* 0x00000057008b7223 */ /* 0x000fe2000001001e */
[----:B------:R-:W-:-:S02]  /*e1c0*/  IADD3 R30, R92, 0x19, RZ ;  /* 0x000000195c1e7810 */ /* 0x000fc40007ffe0ff */
[----:B------:R-:W-:Y:S02]  /*e1d0*/  FSEL R136, R28, -INF , !P1 ;  /* 0xff8000001c887808 */ /* 0x000fe40004800000 */
[----:B------:R-:W-:Y:S01]  /*e1e0*/  FSEL R139, R139, -INF , !P2 ;  /* 0xff8000008b8b7808 */ /* 0x000fe20005000000 */
[CC--:B--2---:R-:W-:Y:S01]  /*e1f0*/  FFMA.FTZ R95, R0.reuse, R91.reuse, R33 ;  /* 0x0000005b005f7223 */ /* 0x0c4fe20000010021 */
[----:B------:R-:W2:Y:S01]  /*e200*/  I2F R28, R30 ;  /* 0x0000001e001c7306 */ /* 0x000ea20000201400 */
[----:B------:R-:W-:Y:S01]  /*e210*/  FFMA.FTZ R35, R0, R91, R35 ;  /* 0x0000005b00237223 */ /* 0x000fe20000010023 */
[----:B------:R-:W-:Y:S02]  /*e220*/  IADD3 R91, R92, 0x18, RZ ;  /* 0x000000185c5b7810 */ /* 0x000fe40007ffe0ff */
[----:B------:R-:W-:Y:S02]  /*e230*/  FSEL R33, R34, -INF , !P6 ;  /* 0xff80000022217808 */ /* 0x000fe40007000000 */
[----:B------:R-:W-:-:S02]  /*e240*/  FSEL R35, R35, -INF , !P5 ;  /* 0xff80000023237808 */ /* 0x000fc40006800000 */
[----:B------:R-:W3:Y:S01]  /*e250*/  I2F R87, R91 ;  /* 0x0000005b00577306 */ /* 0x000ee20000201400 */
[-C--:B------:R-:W-:Y:S01]  /*e260*/  ISETP.GE.AND P5, PT, R91, R8.reuse, PT ;  /* 0x000000085b00720c */ /* 0x080fe20003fa6270 */
[CC--:B-1----:R-:W-:Y:S01]  /*e270*/  FFMA.FTZ R29, R0.reuse, R89.reuse, R29 ;  /* 0x00000059001d7223 */ /* 0x0c2fe2000001001d */
[----:B------:R-:W-:Y:S01]  /*e280*/  ISETP.GE.AND P6, PT, R93, R8, PT ;  /* 0x000000085d00720c */ /* 0x000fe20003fc6270 */
[----:B------:R-:W-:Y:S01]  /*e290*/  FFMA.FTZ R145, R0, R89, R31 ;  /* 0x0000005900917223 */ /* 0x000fe2000001001f */
[----:B------:R-:W-:Y:S02]  /*e2a0*/  IADD3 R31, R92, 0x20, RZ ;  /* 0x000000205c1f7810 */ /* 0x000fe40007ffe0ff */
[----:B------:R-:W-:Y:S01]  /*e2b0*/  FSEL R134, R29, -INF , !P6 ;  /* 0xff8000001d867808 */ /* 0x000fe20007000000 */
[----:B--2---:R-:W-:Y:S01]  /*e2c0*/  FFMA.FTZ R25, R0, R28, R25 ;  /* 0x0000001c00197223 */ /* 0x004fe20000010019 */
[----:B------:R-:W1:Y:S01]  /*e2d0*/  I2F R29, R31 ;  /* 0x0000001f001d7306 */ /* 0x000e620000201400 */
[----:B------:R-:W-:Y:S01]  /*e2e0*/  ISETP.GE.AND P2, PT, R30, R8, PT ;  /* 0x000000081e00720c */ /* 0x000fe20003f46270 */
[----:B------:R-:W-:Y:S01]  /*e2f0*/  FFMA.FTZ R133, R0, R28, R27 ;  /* 0x0000001c00857223 */ /* 0x000fe2000001001b */
[----:B------:R-:W-:-:S02]  /*e300*/  IADD3 R27, R92, 0x28, RZ ;  /* 0x000000285c1b7810 */ /* 0x000fc40007ffe0ff */
[----:B------:R-:W-:Y:S01]  /*e310*/  FSEL R142, R25, -INF , !P2 ;  /* 0xff800000198e7808 */ /* 0x000fe20005000000 */
[CC--:B---3--:R-:W-:Y:S02]  /*e320*/  FFMA.FTZ R24, R0.reuse, R87.reuse, R24 ;  /* 0x0000005700187223 */ /* 0x0c8fe40000010018 */
[----:B------:R-:W2:Y:S01]  /*e330*/  I2F R25, R27 ;  /* 0x0000001b00197306 */ /* 0x000ea20000201400 */
[----:B------:R-:W-:Y:S01]  /*e340*/  FFMA.FTZ R147, R0, R87, R26 ;  /* 0x0000005700937223 */ /* 0x000fe2000001001a */
[----:B------:R-:W-:Y:S02]  /*e350*/  FSEL R34, R95, -INF , !P4 ;  /* 0xff8000005f227808 */ /* 0x000fe40006000000 */
[----:B------:R-:W-:Y:S02]  /*e360*/  FSEL R138, R24, -INF , !P5 ;  /* 0xff800000188a7808 */ /* 0x000fe40006800000 */
[----:B------:R-:W-:Y:S02]  /*e370*/  IADD3 R24, R92, 0x21, RZ ;  /* 0x000000215c187810 */ /* 0x000fe40007ffe0ff */
[----:B------:R-:W-:Y:S01]  /*e380*/  ISETP.GE.AND P4, PT, R93, R9, PT ;  /* 0x000000095d00720c */ /* 0x000fe20003f86270 */
[C---:B-1----:R-:W-:Y:S01]  /*e390*/  FFMA.FTZ R20, R0.reuse, R29, R20 ;  /* 0x0000001d00147223 */ /* 0x042fe20000010014 */
[----:B------:R-:W1:Y:S01]  /*e3a0*/  I2F R26, R24 ;  /* 0x00000018001a7306 */ /* 0x000e620000201400 */
[----:B------:R-:W-:Y:S01]  /*e3b0*/  ISETP.GE.AND P1, PT, R91, R9, PT ;  /* 0x000000095b00720c */ /* 0x000fe20003f26270 */
[----:B------:R-:W-:Y:S01]  /*e3c0*/  FFMA.FTZ R22, R0, R29, R22 ;  /* 0x0000001d00167223 */ /* 0x000fe20000010016 */
[----:B------:R-:W-:-:S02]  /*e3d0*/  FSEL R145, R145, -INF , !P4 ;  /* 0xff80000091917808 */ /* 0x000fc40006000000 */
[----:B------:R-:W-:Y:S01]  /*e3e0*/  FSEL R147, R147, -INF , !P1 ;  /* 0xff80000093937808 */ /* 0x000fe20004800000 */
[CC--:B--2---:R-:W-:Y:S01]  /*e3f0*/  FFMA.FTZ R16, R0.reuse, R25.reuse, R16 ;  /* 0x0000001900107223 */ /* 0x0c4fe20000010010 */
[CC--:B------:R-:W-:Y:S01]  /*e400*/  ISETP.GE.AND P4, PT, R31.reuse, R8.reuse, PT ;  /* 0x000000081f00720c */ /* 0x0c0fe20003f86270 */
[----:B------:R-:W-:Y:S01]  /*e410*/  FFMA.FTZ R18, R0, R25, R18 ;  /* 0x0000001900127223 */ /* 0x000fe20000010012 */
[C---:B------:R-:W-:Y:S02]  /*e420*/  ISETP.GE.AND P1, PT, R24.reuse, R8, PT ;  /* 0x000000081800720c */ /* 0x040fe40003f26270 */
[-C--:B------:R-:W-:Y:S02]  /*e430*/  ISETP.GE.AND P2, PT, R24, R9.reuse, PT ;  /* 0x000000091800720c */ /* 0x080fe40003f46270 */
[-C--:B------:R-:W-:Y:S02]  /*e440*/  ISETP.GE.AND P6, PT, R30, R9.reuse, PT ;  /* 0x000000091e00720c */ /* 0x080fe40003fc6270 */
[----:B------:R-:W-:Y:S01]  /*e450*/  ISETP.GE.AND P5, PT, R31, R9, PT ;  /* 0x000000091f00720c */ /* 0x000fe20003fa6270 */
[-C--:B-1----:R-:W-:Y:S01]  /*e460*/  FFMA.FTZ R23, R0, R26.reuse, R23 ;  /* 0x0000001a00177223 */ /* 0x082fe20000010017 */
[----:B------:R-:W-:Y:S01]  /*e470*/  IADD3 R24, R92, 0x29, RZ ;  /* 0x000000295c187810 */ /* 0x000fe20007ffe0ff */
[----:B------:R-:W-:Y:S01]  /*e480*/  FFMA.FTZ R21, R0, R26, R21 ;  /* 0x0000001a00157223 */ /* 0x000fe20000010015 */
[----:B------:R-:W-:-:S02]  /*e490*/  FSEL R103, R20, -INF , !P4 ;  /* 0xff80000014677808 */ /* 0x000fc40006000000 */
[----:B------:R-:W1:Y:S01]  /*e4a0*/  I2F R20, R24 ;  /* 0x0000001800147306 */ /* 0x000e620000201400 */
[----:B------:R-:W-:Y:S02]  /*e4b0*/  FSEL R133, R133, -INF , !P6 ;  /* 0xff80000085857808 */ /* 0x000fe40007000000 */
[----:B------:R-:W-:Y:S02]  /*e4c0*/  FSEL R105, R22, -INF , !P5 ;  /* 0xff80000016697808 */ /* 0x000fe40006800000 */
[----:B------:R-:W-:Y:S02]  /*e4d0*/  ISETP.GE.AND P6, PT, R27, R8, PT ;  /* 0x000000081b00720c */ /* 0x000fe40003fc6270 */
[C---:B------:R-:W-:Y:S02]  /*e4e0*/  IADD3 R22, R92.reuse, 0x30, RZ ;  /* 0x000000305c167810 */ /* 0x040fe40007ffe0ff */
[----:B------:R-:W-:Y:S02]  /*e4f0*/  FSEL R107, R23, -INF , !P2 ;  /* 0xff800000176b7808 */ /* 0x000fe40005000000 */
[----:B------:R-:W-:-:S02]  /*e500*/  IADD3 R23, R92, 0x31, RZ ;  /* 0x000000315c177810 */ /* 0x000fc40007ffe0ff */
[----:B------:R-:W-:Y:S02]  /*e510*/  FSEL R104, R21, -INF , !P1 ;  /* 0xff80000015687808 */ /* 0x000fe40004800000 */
[----:B------:R-:W2:Y:S01]  /*e520*/  I2F R21, R22 ;  /* 0x0000001600157306 */ /* 0x000ea20000201400 */
[----:B------:R-:W-:Y:S01]  /*e530*/  FSEL R128, R16, -INF , !P6 ;  /* 0xff80000010807808 */ /* 0x000fe20007000000 */
[CC--:B-1----:R-:W-:Y:S01]  /*e540*/  FFMA.FTZ R17, R0.reuse, R20.reuse, R17 ;  /* 0x0000001400117223 */ /* 0x0c2fe20000010011 */
[----:B------:R-:W-:Y:S01]  /*e550*/  ISETP.GE.AND P4, PT, R27, R9, PT ;  /* 0x000000091b00720c */ /* 0x000fe20003f86270 */
[----:B------:R-:W-:Y:S01]  /*e560*/  FFMA.FTZ R19, R0, R20, R19 ;  /* 0x0000001400137223 */ /* 0x000fe20000010013 */
[----:B------:R-:W-:Y:S02]  /*e570*/  ISETP.GE.AND P5, PT, R24, R8, PT ;  /* 0x000000081800720c */ /* 0x000fe40003fa6270 */
[----:B------:R-:W-:Y:S01]  /*e580*/  FSEL R129, R18, -INF , !P4 ;  /* 0xff80000012817808 */ /* 0x000fe20006000000 */
[----:B------:R-:W1:Y:S01]  /*e590*/  I2F R16, R23 ;  /* 0x0000001700107306 */ /* 0x000e620000201400 */
[----:B------:R-:W-:-:S02]  /*e5a0*/  IADD3 R18, R92, 0x38, RZ ;  /* 0x000000385c127810 */ /* 0x000fc40007ffe0ff */
[----:B------:R-:W-:Y:S02]  /*e5b0*/  FSEL R126, R17, -INF , !P5 ;  /* 0xff800000117e7808 */ /* 0x000fe40006800000 */
[----:B------:R-:W-:Y:S02]  /*e5c0*/  ISETP.GE.AND P1, PT, R24, R9, PT ;  /* 0x000000091800720c */ /* 0x000fe40003f26270 */
[-C--:B------:R-:W-:Y:S01]  /*e5d0*/  ISETP.GE.AND P2, PT, R22, R8.reuse, PT ;  /* 0x000000081600720c */ /* 0x080fe20003f46270 */
[CC--:B--2---:R-:W-:Y:S01]  /*e5e0*/  FFMA.FTZ R12, R0.reuse, R21.reuse, R12 ;  /* 0x00000015000c7223 */ /* 0x0c4fe2000001000c */
[----:B------:R-:W2:Y:S01]  /*e5f0*/  I2F R17, R18 ;  /* 0x0000001200117306 */ /* 0x000ea20000201400 */
[----:B------:R-:W-:Y:S01]  /*e600*/  FSEL R101, R19, -INF , !P1 ;  /* 0xff80000013657808 */ /* 0x000fe20004800000 */
[----:B------:R-:W-:Y:S01]  /*e610*/  FFMA.FTZ R14, R0, R21, R14 ;  /* 0x00000015000e7223 */ /* 0x000fe2000001000e */
[----:B------:R-:W-:Y:S02]  /*e620*/  ISETP.GE.AND P1, PT, R18, R8, PT ;  /* 0x000000081200720c */ /* 0x000fe40003f26270 */
[----:B------:R-:W-:Y:S01]  /*e630*/  FSEL R102, R12, -INF , !P2 ;  /* 0xff8000000c667808 */ /* 0x000fe20005000000 */
[-C--:B-1----:R-:W-:Y:S01]  /*e640*/  FFMA.FTZ R106, R0, R16.reuse, R13 ;  /* 0x00000010006a7223 */ /* 0x082fe2000001000d */
[----:B------:R-:W-:Y:S01]  /*e650*/  IADD3 R13, R92, 0x39, RZ ;  /* 0x000000395c0d7810 */ /* 0x000fe20007ffe0ff */
[----:B------:R-:W1:Y:S01]  /*e660*/  I2F R19, R92 ;  /* 0x0000005c00137306 */ /* 0x000e620000201400 */
[----:B------:R-:W-:Y:S01]  /*e670*/  FFMA.FTZ R15, R0, R16, R15 ;  /* 0x00000010000f7223 */ /* 0x000fe2000001000f */
[----:B------:R-:W-:-:S02]  /*e680*/  ISETP.GE.AND P6, PT, R22, R9, PT ;  /* 0x000000091600720c */ /* 0x000fc40003fc6270 */
[CC--:B------:R-:W-:Y:S02]  /*e690*/  ISETP.GE.AND P4, PT, R23.reuse, R8.reuse, PT ;  /* 0x000000081700720c */ /* 0x0c0fe40003f86270 */
[----:B------:R-:W-:Y:S01]  /*e6a0*/  ISETP.GE.AND P5, PT, R23, R9, PT ;  /* 0x000000091700720c */ /* 0x000fe20003fa6270 */
[-C--:B--2---:R-:W-:Y:S01]  /*e6b0*/  FFMA.FTZ R4, R0, R17.reuse, R4 ;  /* 0x0000001100047223 */ /* 0x084fe20000010004 */
[----:B------:R-:W2:Y:S01]  /*e6c0*/  I2F R12, R13 ;  /* 0x0000000d000c7306 */ /* 0x000ea20000201400 */
[----:B------:R-:W-:Y:S01]  /*e6d0*/  FSEL R91, R14, -INF , !P6 ;  /* 0xff8000000e5b7808 */ /* 0x000fe20007000000 */
[----:B------:R-:W-:Y:S01]  /*e6e0*/  FFMA.FTZ R6, R0, R17, R6 ;  /* 0x0000001100067223 */ /* 0x000fe20000010006 */
[----:B------:R-:W-:Y:S02]  /*e6f0*/  FSEL R106, R106, -INF , !P4 ;  /* 0xff8000006a6a7808 */ /* 0x000fe40006000000 */
[----:B------:R-:W-:Y:S02]  /*e700*/  FSEL R125, R4, -INF , !P1 ;  /* 0xff800000047d7808 */ /* 0x000fe40004800000 */
[----:B------:R-:W-:Y:S01]  /*e710*/  FSEL R89, R15, -INF , !P5 ;  /* 0xff8000000f597808 */ /* 0x000fe20006800000 */
[----:B-1----:R-:W-:Y:S01]  /*e720*/  FFMA.FTZ R4, R0, R19, R88 ;  /* 0x0000001300047223 */ /* 0x002fe20000010058 */
[----:B------:R-:W-:Y:S01]  /*e730*/  ISETP.GE.AND P2, PT, R18, R9, PT ;  /* 0x000000091200720c */ /* 0x000fe20003f46270 */
[----:B------:R-:W-:Y:S01]  /*e740*/  FFMA.FTZ R90, R0, R19, R90 ;  /* 0x00000013005a7223 */ /* 0x000fe2000001005a */
[----:B------:R-:W-:-:S02]  /*e750*/  ISETP.GE.AND P6, PT, R92, R8, PT ;  /* 0x000000085c00720c */ /* 0x000fc40003fc6270 */
[-C--:B------:R-:W-:Y:S02]  /*e760*/  ISETP.GE.AND P4, PT, R92, R9.reuse, PT ;  /* 0x000000095c00720c */ /* 0x080fe40003f86270 */
[C---:B------:R-:W-:Y:S01]  /*e770*/  ISETP.GE.AND P5, PT, R13.reuse, R8, PT ;  /* 0x000000080d00720c */ /* 0x040fe20003fa6270 */
[CC--:B--2---:R-:W-:Y:S01]  /*e780*/  FFMA.FTZ R137, R0.reuse, R12.reuse, R5 ;  /* 0x0000000c00897223 */ /* 0x0c4fe20000010005 */
[----:B------:R-:W-:Y:S01]  /*e790*/  ISETP.GE.AND P1, PT, R13, R9, PT ;  /* 0x000000090d00720c */ /* 0x000fe20003f26270 */
[----:B------:R-:W-:Y:S01]  /*e7a0*/  FFMA.FTZ R7, R0, R12, R7 ;  /* 0x0000000c00077223 */ /* 0x000fe20000010007 */
        /* <DEDUP_REMOVED lines=8> */
[----:B------:R-:W-:Y:S02]  /*e830*/  IMAD.SHL.U32 R7, R124, 0x40, RZ ;  /* 0x000000407c077824 */ /* 0x000fe400078e00ff */
[----:B------:R-:W-:Y:S01]  /*e840*/  IMAD.MOV.U32 R12, RZ, RZ, RZ ;  /* 0x000000ffff0c7224 */ /* 0x000fe200078e00ff */
[----:B------:R-:W1:Y:S02]  /*e850*/  I2F.RP R8, R6 ;  /* 0x0000000600087306 */ /* 0x000e640000209400 */
[----:B------:R-:W-:-:S06]  /*e860*/  IADD3 R15, R7, -0x40, RZ ;  /* 0xffffffc0070f7810 */ /* 0x000fcc0007ffe0ff */
[----:B-1----:R-:W1:Y:S02]  /*e870*/  MUFU.RCP R13, R8 ;  /* 0x00000008000d7308 */ /* 0x002e640000001000 */
[----:B-1----:R-:W-:Y:S02]  /*e880*/  IADD3 R13, R13, 0xffffffe, RZ ;  /* 0x0ffffffe0d0d7810 */ /* 0x002fe40007ffe0ff */
[----:B------:R-:W-:Y:S02]  /*e890*/  IABS R8, R15 ;  /* 0x0000000f00087213 */ /* 0x000fe40000000000 */
[----:B------:R-:W-:Y:S02]  /*e8a0*/  LOP3.LUT R15, R15, c[0x0][0x2d0], RZ, 0x3c, !PT ;  /* 0x0000b4000f0f7a12 */ /* 0x000fe400078e3cff */
[----:B------:R-:W1:Y:S02]  /*e8b0*/  F2I.FTZ.U32.TRUNC.NTZ R13, R13 ;  /* 0x0000000d000d7305 */ /* 0x000e64000021f000 */
[----:B------:R-:W-:Y:S01]  /*e8c0*/  ISETP.GE.AND P0, PT, R15, RZ, PT ;  /* 0x000000ff0f00720c */ /* 0x000fe20003f06270 */
[----:B-1----:R-:W-:-:S04]  /*e8d0*/  IMAD.MOV R9, RZ, RZ, -R13 ;  /* 0x000000ffff097224 */ /* 0x002fc800078e0a0d */
[----:B------:R-:W-:-:S04]  /*e8e0*/  IMAD R9, R9, R6, RZ ;  /* 0x0000000609097224 */ /* 0x000fc800078e02ff */
[----:B------:R-:W-:Y:S01]  /*e8f0*/  IMAD.HI.U32 R9, R13, R9, R12 ;  /* 0x000000090d097227 */ /* 0x000fe200078e000c */
[----:B------:R-:W-:Y:S02]  /*e900*/  IABS R12, R7 ;  /* 0x00000007000c7213 */ /* 0x000fe40000000000 */
[----:B------:R-:W-:-:S03]  /*e910*/  LOP3.LUT R7, R7, c[0x0][0x2d0], RZ, 0x3c, !PT ;  /* 0x0000b40007077a12 */ /* 0x000fc600078e3cff */
[----:B------:R-:W-:Y:S01]  /*e920*/  IMAD.HI.U32 R16, R9, R12, RZ ;  /* 0x0000000c09107227 */ /* 0x000fe200078e00ff */
[----:B------:R-:W-:-:S03]  /*e930*/  ISETP.GE.AND P2, PT, R7, RZ, PT ;  /* 0x000000ff0700720c */ /* 0x000fc60003f46270 */
        /* <DEDUP_REMOVED lines=40> */
.L_x_5295:
[----:B------:R-:W-:-:S05]  /*ebc0*/  IMAD.MOV.U32 R8, RZ, RZ, c[0x0][0x198] ;  /* 0x00006600ff087624 */ /* 0x000fca00078e00ff */
[----:B------:R-:W-:-:S04]  /*ebd0*/  LEA R8, -R8, RZ, 0x6 ;  /* 0x000000ff08087211 */ /* 0x000fc800078e31ff */
[----:B------:R-:W-:Y:S02]  /*ebe0*/  SHF.R.S32.HI R7, RZ, 0x1f, R8 ;  /* 0x0000001fff077819 */ /* 0x000fe40000011408 */
.L_x_5296:
        /* <DEDUP_REMOVED lines=8> */
[----:B------:R-:W-:Y:S02]  /*ec70*/  LEA R10, P0, R6, R8, 0x5 ;  /* 0x00000008060a7211 */ /* 0x000fe400078028ff */
[----:B------:R-:W-:Y:S02]  /*ec80*/  LEA.HI.X R13, R8, R121, R7, 0x1, P4 ;  /* 0x00000079080d7211 */ /* 0x000fe400020f0c07 */
[----:B------:R-:W-:Y:S02]  /*ec90*/  LEA.HI.X R7, R6, R7, R9, 0x5, P0 ;  /* 0x0000000706077211 */ /* 0x000fe400000f2c09 */
[CC--:B------:R-:W-:Y:S01]  /*eca0*/  @!P1 LEA R14, P4, R10.reuse, R120.reuse, 0x1 ;  /* 0x000000780a0e9211 */ /* 0x0c0fe200078808ff */
[----:B------:R-:W-:Y:S01]  /*ecb0*/  @!PT LDS RZ, [RZ] ;  /* 0x00000000fffff984 */ /* 0x000fe20000000800 */
[----:B------:R-:W-:Y:S01]  /*ecc0*/  @!PT LDS RZ, [RZ] ;  /* 0x00000000fffff984 */ /* 0x000fe20000000800 */
[----:B------:R-:W-:Y:S01]  /*ecd0*/  @!PT LDS RZ, [RZ] ;  /* 0x00000000fffff984 */ /* 0x000fe20000000800 */
[----:B------:R1:W-:Y:S01]  /*ece0*/  @!P2 LDGSTS.E.BYPASS.LTC128B.128 [R118+0x3000], [R12.64] ;  /* 0x030000000c76afae */ /* 0x0003e2000b901d46 */
[C---:B------:R-:W-:Y:S01]  /*ecf0*/  @P5 LEA R16, P0, R10.reuse, R120, 0x1 ;  /* 0x000000780a105211 */ /* 0x040fe200078008ff */
[----:B------:R-:W-:Y:S01]  /*ed00*/  IMAD.MOV.U32 R120, RZ, RZ, R12 ;  /* 0x000000ffff787224 */ /* 0x000fe200078e000c */
[CCC-:B------:R-:W-:Y:S01]  /*ed10*/  @!P1 LEA.HI.X R15, R10.reuse, R121.reuse, R7.reuse, 0x1, P4 ;  /* 0x000000790a0f9211 */ /* 0x1c0fe200020f0c07 */
[----:B------:R1:W-:Y:S01]  /*ed20*/  @P2 STS [R118+0x3000], RZ ;  /* 0x003000ff76002388 */ /* 0x0003e20000000800 */
[----:B------:R-:W-:Y:S01]  /*ed30*/  @P5 LEA.HI.X R17, R10, R121, R7, 0x1, P0 ;  /* 0x000000790a115211 */ /* 0x000fe200000f0c07 */
[----:B------:R-:W-:Y:S01]  /*ed40*/  IMAD.MOV.U32 R121, RZ, RZ, R13 ;  /* 0x000000ffff797224 */ /* 0x000fe200078e000d */
[C---:B------:R-:W-:Y:S01]  /*ed50*/  @!P2 LEA R8, P0, R6.reuse, R12, 0x6 ;  /* 0x0000000c0608a211 */ /* 0x040fe200078030ff */
[----:B------:R1:W-:Y:S03]  /*ed60*/  @P2 STS [R118+0x3004], RZ ;  /* 0x003004ff76002388 */ /* 0x0003e60000000800 */
[----:B------:R-:W-:Y:S01]  /*ed70*/  @!P2 LEA.HI.X R9, R6, R13, R9, 0x6, P0 ;  /* 0x0000000d0609a211 */ /* 0x000fe200000f3409 */
        /* <DEDUP_REMOVED lines=27> */
.L_x_5294:
        /* <DEDUP_REMOVED lines=52> */
[----:B------:R-:W-:Y:S02]  /*f270*/  FFMA.FTZ R95, R32, c[0x0][0x23c], -R143 ;  /* 0x00008f00205f7a23 */ /* 0x000fe4000001088f */
[----:B------:R-:W-:Y:S01]  /*f280*/  FADD.FTZ R4, R3, -R4 ;  /* 0x8000000403047221 */ /* 0x000fe20000010000 */
[----:B------:R-:W-:Y:S01]  /*f290*/  FSEL R3, R87, RZ, P0 ;  /* 0x000000ff57037208 */ /* 0x000fe20000000000 */
[----:B------:R-:W-:Y:S01]  /*f2a0*/  FFMA.FTZ R90, R97, c[0x0][0x23c], -R98 ;  /* 0x00008f00615a7a23 */ /* 0x000fe20000010862 */
[----:B------:R-:W-:Y:S01]  /*f2b0*/  MUFU.EX2 R99, R99 ;  /* 0x0000006300637308 */ /* 0x000fe20000000800 */
[----:B------:R-:W-:-:S02]  /*f2c0*/  FMUL.FTZ R100, R4, c[0x0][0x23c] ;  /* 0x00008f0004647a20 */ /* 0x000fc40000410000 */
[----:B------:R-:W-:Y:S02]  /*f2d0*/  FADD.FTZ R3, R2, -R3 ;  /* 0x8000000302037221 */ /* 0x000fe40000010000 */
[--C-:B------:R-:W-:Y:S02]  /*f2e0*/  FFMA.FTZ R86, R34, c[0x0][0x23c], -R143.reuse ;  /* 0x00008f0022567a23 */ /* 0x100fe4000001088f */
[----:B------:R-:W-:Y:S01]  /*f2f0*/  FMUL.FTZ R97, R3, c[0x0][0x23c] ;  /* 0x00008f0003617a20 */ /* 0x000fe20000410000 */
[----:B------:R-:W1:Y:S01]  /*f300*/  MUFU.EX2 R100, R100 ;  /* 0x0000006400647308 */ /* 0x000e620000000800 */
[--C-:B------:R-:W-:Y:S02]  /*f310*/  FFMA.FTZ R3, R33, c[0x0][0x23c], -R98.reuse ;  /* 0x00008f0021037a23 */ /* 0x100fe40000010862 */
[--C-:B------:R-:W-:Y:S02]  /*f320*/  FFMA.FTZ R2, R35, c[0x0][0x23c], -R98.reuse ;  /* 0x00008f0023027a23 */ /* 0x100fe40000010862 */
[----:B------:R-:W-:Y:S01]  /*f330*/  FFMA.FTZ R93, R5, c[0x0][0x23c], -R98 ;  /* 0x00008f00055d7a23 */ /* 0x000fe20000010862 */
[----:B------:R-:W2:Y:S01]  /*f340*/  LDSM.16.MT88.4 R32, [R108+0x7000] ;  /* 0x007000006c20783b */ /* 0x000ea20000004200 */
[--C-:B------:R-:W-:Y:S01]  /*f350*/  FFMA.FTZ R141, R136, c[0x0][0x23c], -R143.reuse ;  /* 0x00008f00888d7a23 */ /* 0x100fe2000001088f */
[----:B------:R-:W4:Y:S01]  /*f360*/  MUFU.EX2 R97, R97 ;  /* 0x0000006100617308 */ /* 0x000f220000000800 */
[----:B------:R-:W-:-:S02]  /*f370*/  FFMA.FTZ R140, R134, c[0x0][0x23c], -R143 ;  /* 0x00008f00868c7a23 */ /* 0x000fc4000001088f */
[--C-:B------:R-:W-:Y:S02]  /*f380*/  FFMA.FTZ R136, R138, c[0x0][0x23c], -R143.reuse ;  /* 0x00008f008a887a23 */ /* 0x100fe4000001088f */
[----:B------:R-:W-:Y:S02]  /*f390*/  FFMA.FTZ R135, R142, c[0x0][0x23c], -R143 ;  /* 0x00008f008e877a23 */ /* 0x000fe4000001088f */
[----:B------:R-:W-:Y:S01]  /*f3a0*/  FFMA.FTZ R139, R139, c[0x0][0x23c], -R98 ;  /* 0x00008f008b8b7a23 */ /* 0x000fe20000010862 */
[----:B------:R-:W5:Y:S01]  /*f3b0*/  MUFU.EX2 R88, R88 ;  /* 0x0000005800587308 */ /* 0x000f620000000800 */
[-C--:B-1----:R-:W-:Y:S02]  /*f3c0*/  FMUL.FTZ R12, R36, R100.reuse ;  /* 0x00000064240c7220 */ /* 0x082fe40000410000 */
[-C--:B------:R-:W-:Y:S02]  /*f3d0*/  FMUL.FTZ R13, R37, R100.reuse ;  /* 0x00000064250d7220 */ /* 0x080fe40000410000 */
[----:B------:R-:W-:-:S02]  /*f3e0*/  FMUL.FTZ R36, R60, R100 ;  /* 0x000000643c247220 */ /* 0x000fc40000410000 */
[-C--:B------:R-:W-:Y:S01]  /*f3f0*/  FMUL.FTZ R37, R61, R100.reuse ;  /* 0x000000643d257220 */ /* 0x080fe20000410000 */
[----:B------:R-:W-:Y:S01]  /*f400*/  MUFU.EX2 R95, R95 ;  /* 0x0000005f005f7308 */ /* 0x000fe20000000800 */
[-C--:B----4-:R-:W-:Y:S02]  /*f410*/  FMUL.FTZ R14, R38, R97.reuse ;  /* 0x00000061260e7220 */ /* 0x090fe40000410000 */
[-C--:B------:R-:W-:Y:S02]  /*f420*/  FMUL.FTZ R15, R39, R97.reuse ;  /* 0x00000061270f7220 */ /* 0x080fe40000410000 */
[-C--:B------:R-:W-:Y:S02]  /*f430*/  FMUL.FTZ R38, R62, R97.reuse ;  /* 0x000000613e267220 */ /* 0x080fe40000410000 */
[----:B------:R-:W-:Y:S01]  /*f440*/  FMUL.FTZ R39, R63, R97 ;  /* 0x000000613f277220 */ /* 0x000fe20000410000 */
[----:B------:R-:W1:Y:S01]  /*f450*/  MUFU.EX2 R86, R86 ;  /* 0x0000005600567308 */ /* 0x000e620000000800 */
[----:B------:R-:W4:Y:S01]  /*f460*/  LDSM.16.MT88.4 R60, [R110+0x6400] ;  /* 0x006400006e3c783b */ /* 0x000f220000004200 */
[-C--:B------:R-:W-:Y:S01]  /*f470*/  FMUL.FTZ R4, R80, R100.reuse ;  /* 0x0000006450047220 */ /* 0x080fe20000410000 */
[----:B-----5:R-:W-:Y:S01]  /*f480*/  F2FP.PACK_AB R80, R88, R99 ;  /* 0x000000635850723e */ /* 0x020fe200000000ff */
[----:B------:R-:W-:-:S02]  /*f490*/  FMUL.FTZ R5, R81, R100 ;  /* 0x0000006451057220 */ /* 0x000fc40000410000 */
[-C--:B------:R-:W-:Y:S02]  /*f4a0*/  FMUL.FTZ R6, R82, R97.reuse ;  /* 0x0000006152067220 */ /* 0x080fe40000410000 */
[----:B------:R-:W-:Y:S01]  /*f4b0*/  MUFU.EX2 R93, R93 ;  /* 0x0000005d005d7308 */ /* 0x000fe20000000800 */
[-C--:B------:R-:W-:Y:S02]  /*f4c0*/  FMUL.FTZ R7, R83, R97.reuse ;  /* 0x0000006153077220 */ /* 0x080fe40000410000 */
[-C--:B------:R-:W-:Y:S02]  /*f4d0*/  FMUL.FTZ R76, R76, R100.reuse ;  /* 0x000000644c4c7220 */ /* 0x080fe40000410000 */
[----:B------:R-:W-:Y:S02]  /*f4e0*/  FMUL.FTZ R77, R77, R100 ;  /* 0x000000644d4d7220 */ /* 0x000fe40000410000 */
[----:B------:R-:W-:Y:S01]  /*f4f0*/  FMUL.FTZ R78, R78, R97 ;  /* 0x000000614e4e7220 */ /* 0x000fe20000410000 */
[----:B------:R-:W5:Y:S01]  /*f500*/  MUFU.EX2 R90, R90 ;  /* 0x0000005a005a7308 */ /* 0x000f620000000800 */
[----:B-1----:R-:W-:Y:S01]  /*f510*/  F2FP.PACK_AB R82, R86, R95 ;  /* 0x0000005f5652723e */ /* 0x002fe200000000ff */
[----:B------:R-:W-:-:S02]  /*f520*/  FMUL.FTZ R79, R79, R97 ;  /* 0x000000614f4f7220 */ /* 0x000fc40000410000 */
[--C-:B------:R-:W-:Y:S02]  /*f530*/  FFMA.FTZ R138, R145, c[0x0][0x23c], -R98.reuse ;  /* 0x00008f00918a7a23 */ /* 0x100fe40000010862 */
[--C-:B------:R-:W-:Y:S02]  /*f540*/  FFMA.FTZ R134, R147, c[0x0][0x23c], -R98.reuse ;  /* 0x00008f0093867a23 */ /* 0x100fe40000010862 */
[----:B------:R-:W-:Y:S01]  /*f550*/  MUFU.EX2 R3, R3 ;  /* 0x0000000300037308 */ /* 0x000fe20000000800 */
[----:B------:R-:W-:Y:S02]  /*f560*/  FFMA.FTZ R133, R133, c[0x0][0x23c], -R98 ;  /* 0x00008f0085857a23 */ /* 0x000fe40000010862 */
[-C--:B------:R-:W-:Y:S02]  /*f570*/  FMUL.FTZ R28, R52, R100.reuse ;  /* 0x00000064341c7220 */ /* 0x080fe40000410000 */
[----:B------:R-:W-:Y:S02]  /*f580*/  FMUL.FTZ R29, R53, R100 ;  /* 0x00000064351d7220 */ /* 0x000fe40000410000 */
[----:B------:R-:W-:Y:S01]  /*f590*/  FMUL.FTZ R30, R54, R97 ;  /* 0x00000061361e7220 */ /* 0x000fe20000410000 */
[----:B------:R-:W1:Y:S01]  /*f5a0*/  MUFU.EX2 R2, R2 ;  /* 0x0000000200027308 */ /* 0x000e620000000800 */
[----:B-----5:R-:W-:Y:S01]  /*f5b0*/  F2FP.PACK_AB R81, R90, R93 ;  /* 0x0000005d5a51723e */ /* 0x020fe200000000ff */
        /* <DEDUP_REMOVED lines=8> */
[----:B-1----:R-:W-:Y:S01]  /*f640*/  F2FP.PACK_AB R83, R2, R3 ;  /* 0x000000030253723e */ /* 0x002fe200000000ff */
[----:B------:R-:W1:Y:S01]  /*f650*/  MUFU.EX2 R140, R140 ;  /* 0x0000008c008c7308 */ /* 0x000e620000000800 */
[----:B------:R-:W-:-:S02]  /*f660*/  FMUL.FTZ R42, R42, R97 ;  /* 0x000000612a2a7220 */ /* 0x000fc40000410000 */
[-C--:B------:R-:W-:Y:S02]  /*f670*/  FMUL.FTZ R43, R43, R97.reuse ;  /* 0x000000612b2b7220 */ /* 0x080fe40000410000 */
[-C--:B------:R-:W-:Y:S01]  /*f680*/  FMUL.FTZ R20, R44, R100.reuse ;  /* 0x000000642c147220 */ /* 0x080fe20000410000 */
[C---:B---3--:R-:W-:Y:S01]  /*f690*/  HMMA.16816.F32 R4, R80.reuse, R8, R4 ;  /* 0x000000085004723c */ /* 0x048fe20000001804 */
[-C--:B------:R-:W-:Y:S01]  /*f6a0*/  FMUL.FTZ R21, R45, R100.reuse ;  /* 0x000000642d157220 */ /* 0x080fe20000410000 */
[----:B------:R-:W-:Y:S01]  /*f6b0*/  MUFU.EX2 R136, R136 ;  /* 0x0000008800887308 */ /* 0x000fe20000000800 */
[-C--:B------:R-:W-:Y:S02]  /*f6c0*/  FMUL.FTZ R22, R46, R97.reuse ;  /* 0x000000612e167220 */ /* 0x080fe40000410000 */
[----:B------:R-:W-:Y:S02]  /*f6d0*/  FMUL.FTZ R23, R47, R97 ;  /* 0x000000612f177220 */ /* 0x000fe40000410000 */
[-C--:B------:R-:W-:Y:S01]  /*f6e0*/  FMUL.FTZ R48, R48, R100.reuse ;  /* 0x0000006430307220 */ /* 0x080fe20000410000 */
[----:B------:R-:W-:Y:S01]  /*f6f0*/  HMMA.16816.F32 R8, R80, R10, R76 ;  /* 0x0000000a5008723c */ /* 0x000fe2000000184c */
[----:B------:R-:W-:Y:S01]  /*f700*/  FMUL.FTZ R49, R49, R100 ;  /* 0x0000006431317220 */ /* 0x000fe20000410000 */
[----:B------:R-:W3:Y:S01]  /*f710*/  MUFU.EX2 R135, R135 ;  /* 0x0000008700877308 */ /* 0x000ee20000000800 */
[----:B-1----:R-:W-:Y:S01]  /*f720*/  F2FP.PACK_AB R52, R140, R141 ;  /* 0x0000008d8c34723e */ /* 0x002fe200000000ff */
[-C--:B------:R-:W-:Y:S01]  /*f730*/  FMUL.FTZ R50, R50, R97.reuse ;  /* 0x0000006132327220 */ /* 0x080fe20000410000 */
[----:B------:R-:W-:Y:S01]  /*f740*/  LDSM.16.MT88.4 R76, [R110+0x6c00] ;  /* 0x006c00006e4c783b */ /* 0x000fe20000004200 */
[----:B------:R-:W-:-:S02]  /*f750*/  FMUL.FTZ R51, R51, R97 ;  /* 0x0000006133337220 */ /* 0x000fc40000410000 */
[C---:B--2---:R-:W-:Y:S01]  /*f760*/  HMMA.16816.F32 R28, R80.reuse, R32, R28 ;  /* 0x00000020501c723c */ /* 0x044fe2000000181c */
[-C--:B------:R-:W-:Y:S01]  /*f770*/  FMUL.FTZ R64, R64, R100.reuse ;  /* 0x0000006440407220 */ /* 0x080fe20000410000 */
[----:B------:R-:W-:Y:S01]  /*f780*/  MUFU.EX2 R139, R139 ;  /* 0x0000008b008b7308 */ /* 0x000fe20000000800 */
[----:B------:R-:W-:Y:S02]  /*f790*/  FMUL.FTZ R65, R65, R100 ;  /* 0x0000006441417220 */ /* 0x000fe40000410000 */
[-C--:B------:R-:W-:Y:S02]  /*f7a0*/  FMUL.FTZ R66, R66, R97.reuse ;  /* 0x0000006142427220 */ /* 0x080fe40000410000 */
[----:B------:R-:W-:Y:S01]  /*f7b0*/  FMUL.FTZ R67, R67, R97 ;  /* 0x0000006143437220 */ /* 0x000fe20000410000 */
[----:B------:R-:W-:Y:S01]  /*f7c0*/  HMMA.16816.F32 R32, R80, R34, R56 ;  /* 0x000000225020723c */ /* 0x000fe20000001838 */
[----:B------:R-:W1:Y:S01]  /*f7d0*/  LDSM.16.MT88.4 R56, [R108+0x6400] ;  /* 0x006400006c38783b */ /* 0x000e620000004200 */
[----:B------:R-:W2:Y:S01]  /*f7e0*/  MUFU.EX2 R138, R138 ;  /* 0x0000008a008a7308 */ /* 0x000ea20000000800 */
[----:B---3--:R-:W-:Y:S01]  /*f7f0*/  F2FP.PACK_AB R54, R135, R136 ;  /* 0x000000888736723e */ /* 0x008fe200000000ff */
[----:B------:R-:W-:-:S02]  /*f800*/  FMUL.FTZ R44, R68, R100 ;  /* 0x00000064442c7220 */ /* 0x000fc40000410000 */
[-C--:B------:R-:W-:Y:S02]  /*f810*/  FMUL.FTZ R45, R69, R100.reuse ;  /* 0x00000064452d7220 */ /* 0x080fe40000410000 */
[C---:B------:R-:W-:Y:S01]  /*f820*/  HMMA.16816.F32 R12, R80.reuse, R16, R12 ;  /* 0x00000010500c723c */ /* 0x040fe2000000180c */
[-C--:B------:R-:W-:Y:S01]  /*f830*/  FMUL.FTZ R46, R70, R97.reuse ;  /* 0x00000061462e7220 */ /* 0x080fe20000410000 */
[----:B------:R-:W-:Y:S01]  /*f840*/  MUFU.EX2 R134, R134 ;  /* 0x0000008600867308 */ /* 0x000fe20000000800 */
[----:B------:R-:W-:Y:S02]  /*f850*/  FMUL.FTZ R47, R71, R97 ;  /* 0x00000061472f7220 */ /* 0x000fe40000410000 */
[-C--:B------:R-:W-:Y:S02]  /*f860*/  FMUL.FTZ R72, R72, R100.reuse ;  /* 0x0000006448487220 */ /* 0x080fe40000410000 */
[----:B------:R-:W-:Y:S01]  /*f870*/  FMUL.FTZ R73, R73, R100 ;  /* 0x0000006449497220 */ /* 0x000fe20000410000 */
[----:B------:R-:W-:Y:S01]  /*f880*/  HMMA.16816.F32 R16, R80, R18, R40 ;  /* 0x000000125010723c */ /* 0x000fe20000001828 */
[----:B------:R-:W3:Y:S01]  /*f890*/  LDSM.16.MT88.4 R40, [R110+0x8000] ;  /* 0x008000006e28783b */ /* 0x000ee20000004200 */
[----:B------:R-:W5:Y:S01]  /*f8a0*/  MUFU.EX2 R133, R133 ;  /* 0x0000008500857308 */ /* 0x000f620000000800 */
[----:B--2---:R-:W-:Y:S01]  /*f8b0*/  F2FP.PACK_AB R53, R138, R139 ;  /* 0x0000008b8a35723e */ /* 0x004fe200000000ff */
[----:B------:R-:W-:-:S02]  /*f8c0*/  FMUL.FTZ R74, R74, R97 ;  /* 0x000000614a4a7220 */ /* 0x000fc40000410000 */
[----:B------:R-:W-:Y:S02]  /*f8d0*/  FMUL.FTZ R75, R75, R97 ;  /* 0x000000614b4b7220 */ /* 0x000fe40000410000 */
[C---:B------:R-:W-:Y:S01]  /*f8e0*/  HMMA.16816.F32 R20, R80.reuse, R24, R20 ;  /* 0x000000185014723c */ /* 0x040fe20000001814 */
[--C-:B------:R-:W-:Y:S02]  /*f8f0*/  FFMA.FTZ R142, R103, c[0x0][0x23c], -R143.reuse ;  /* 0x00008f00678e7a23 */ /* 0x100fe4000001088f */
[--C-:B------:R-:W-:Y:S02]  /*f900*/  FFMA.FTZ R145, R104, c[0x0][0x23c], -R143.reuse ;  /* 0x00008f0068917a23 */ /* 0x100fe4000001088f */
[--C-:B------:R-:W-:Y:S02]  /*f910*/  FFMA.FTZ R103, R128, c[0x0][0x23c], -R143.reuse ;  /* 0x00008f0080677a23 */ /* 0x100fe4000001088f */
[----:B------:R-:W-:Y:S01]  /*f920*/  FFMA.FTZ R104, R126, c[0x0][0x23c], -R143 ;  /* 0x00008f007e687a23 */ /* 0x000fe2000001088f */
[----:B------:R-:W-:Y:S01]  /*f930*/  HMMA.16816.F32 R24, R80, R26, R48 ;  /* 0x0000001a5018723c */ /* 0x000fe20000001830 */
[----:B------:R-:W2:Y:S01]  /*f940*/  LDSM.16.MT88.4 R48, [R108+0x8000] ;  /* 0x008000006c30783b */ /* 0x000ea20000004200 */
[----:B-----5:R-:W-:Y:S01]  /*f950*/  F2FP.PACK_AB R55, R133, R134 ;  /* 0x000000868537723e */ /* 0x020fe200000000ff */
[--C-:B------:R-:W-:Y:S01]  /*f960*/  FFMA.FTZ R128, R105, c[0x0][0x23c], -R98.reuse ;  /* 0x00008f0069807a23 */ /* 0x100fe20000010862 */
[----:B------:R-:W-:Y:S01]  /*f970*/  MUFU.EX2 R142, R142 ;  /* 0x0000008e008e7308 */ /* 0x000fe20000000800 */
[----:B------:R-:W-:-:S02]  /*f980*/  FFMA.FTZ R107, R107, c[0x0][0x23c], -R98 ;  /* 0x00008f006b6b7a23 */ /* 0x000fc40000010862 */
[--C-:B------:R-:W-:Y:S02]  /*f990*/  FFMA.FTZ R105, R129, c[0x0][0x23c], -R98.reuse ;  /* 0x00008f0081697a23 */ /* 0x100fe40000010862 */
[C---:B----4-:R-:W-:Y:S01]  /*f9a0*/  HMMA.16816.F32 R4, R52.reuse, R60, R4 ;  /* 0x0000003c3404723c */ /* 0x050fe20000001804 */
[--C-:B------:R-:W-:Y:S02]  /*f9b0*/  FFMA.FTZ R126, R101, c[0x0][0x23c], -R98.reuse ;  /* 0x00008f00657e7a23 */ /* 0x100fe40000010862 */
[----:B------:R-:W-:Y:S01]  /*f9c0*/  MUFU.EX2 R145, R145 ;  /* 0x0000009100917308 */ /* 0x000fe20000000800 */
[----:B------:R-:W-:Y:S02]  /*f9d0*/  FFMA.FTZ R101, R125, c[0x0][0x23c], -R143 ;  /* 0x00008f007d657a23 */ /* 0x000fe4000001088f */
[--C-:B------:R-:W-:Y:S02]  /*f9e0*/  FFMA.FTZ R129, R91, c[0x0][0x23c], -R98.reuse ;  /* 0x00008f005b817a23 */ /* 0x100fe40000010862 */
[----:B------:R-:W-:Y:S01]  /*f9f0*/  HMMA.16816.F32 R8, R52, R62, R8 ;  /* 0x0000003e3408723c */ /* 0x000fe20000001808 */
[----:B------:R-:W4:Y:S01]  /*fa00*/  LDSM.16.MT88.4 R60, [R110+0x7400] ;  /* 0x007400006e3c783b */ /* 0x000f220000004200 */
[--C-:B------:R-:W-:Y:S01]  /*fa10*/  FFMA.FTZ R144, R89, c[0x0][0x23c], -R98.reuse ;  /* 0x00008f0059907a23 */ /* 0x100fe20000010862 */
[----:B------:R-:W-:Y:S01]  /*fa20*/  MUFU.EX2 R103, R103 ;  /* 0x0000006700677308 */ /* 0x000fe20000000800 */
[----:B------:R-:W-:-:S02]  /*fa30*/  FFMA.FTZ R96, R96, c[0x0][0x23c], -R98 ;  /* 0x00008f0060607a23 */ /* 0x000fc40000010862 */
[----:B------:R-:W-:Y:S02]  /*fa40*/  FFMA.FTZ R98, R94, c[0x0][0x23c], -R98 ;  /* 0x00008f005e627a23 */ /* 0x000fe40000010862 */
[C---:B-1----:R-:W-:Y:S01]  /*fa50*/  HMMA.16816.F32 R12, R52.reuse, R56, R12 ;  /* 0x00000038340c723c */ /* 0x042fe2000000180c */
[----:B------:R-:W-:Y:S02]  /*fa60*/  FFMA.FTZ R127, R127, R100, R99 ;  /* 0x000000647f7f7223 */ /* 0x000fe40000010063 */
[----:B------:R-:W-:Y:S01]  /*fa70*/  MUFU.EX2 R104, R104 ;  /* 0x0000006800687308 */ /* 0x000fe20000000800 */
[----:B------:R-:W-:Y:S02]  /*fa80*/  FFMA.FTZ R93, R130, R97, R93 ;  /* 0x00000061825d7223 */ /* 0x000fe4000001005d */
[----:B------:R-:W-:Y:S02]  /*fa90*/  FADD.FTZ R88, R88, R127 ;  /* 0x0000007f58587221 */ /* 0x000fe40000010000 */
[----:B------:R-:W-:Y:S01]  /*faa0*/  HMMA.16816.F32 R16, R52, R58, R16 ;  /* 0x0000003a3410723c */ /* 0x000fe20000001810 */
[----:B------:R-:W1:Y:S01]  /*fab0*/  LDSM.16.MT88.4 R56, [R108+0x7400] ;  /* 0x007400006c38783b */ /* 0x000e620000004200 */
[----:B------:R-:W-:Y:S01]  /*fac0*/  FADD.FTZ R94, R90, R93 ;  /* 0x0000005d5a5e7221 */ /* 0x000fe20000010000 */
[----:B------:R-:W-:Y:S01]  /*fad0*/  MUFU.EX2 R128, R128 ;  /* 0x0000008000807308 */ /* 0x000fe20000000800 */
[----:B------:R-:W-:-:S02]  /*fae0*/  FADD.FTZ R95, R95, R88 ;  /* 0x000000585f5f7221 */ /* 0x000fc40000010000 */
[----:B------:R-:W-:Y:S02]  /*faf0*/  FADD.FTZ R3, R3, R94 ;  /* 0x0000005e03037221 */ /* 0x000fe40000010000 */
[C---:B---3--:R-:W-:Y:S01]  /*fb00*/  HMMA.16816.F32 R36, R80.reuse, R40, R36 ;  /* 0x000000285024723c */ /* 0x048fe20000001824 */
[----:B------:R-:W-:Y:S02]  /*fb10*/  FADD.FTZ R86, R86, R95 ;  /* 0x0000005f56567221 */ /* 0x000fe40000010000 */
[----:B------:R-:W-:Y:S01]  /*fb20*/  MUFU.EX2 R107, R107 ;  /* 0x0000006b006b7308 */ /* 0x000fe20000000800 */
[----:B------:R-:W-:Y:S02]  /*fb30*/  FADD.FTZ R2, R2, R3 ;  /* 0x0000000302027221 */ /* 0x000fe40000010000 */
[----:B------:R-:W-:Y:S02]  /*fb40*/  FADD.FTZ R3, R141, R86 ;  /* 0x000000568d037221 */ /* 0x000fe40000010000 */
[C---:B------:R-:W-:Y:S01]  /*fb50*/  HMMA.16816.F32 R40, R80.reuse, R42, R64 ;  /* 0x0000002a5028723c */ /* 0x040fe20000001840 */
[----:B------:R-:W-:Y:S01]  /*fb60*/  LDSM.16.MT88.4 R64, [R110+0x8800] ;  /* 0x008800006e40783b */ /* 0x000fe20000004200 */
[----:B------:R-:W-:Y:S01]  /*fb70*/  FADD.FTZ R3, R140, R3 ;  /* 0x000000038c037221 */ /* 0x000fe20000010000 */
[----:B------:R-:W-:Y:S03]  /*fb80*/  MUFU.EX2 R105, R105 ;  /* 0x0000006900697308 */ /* 0x000fe60000000800 */
[----:B------:R-:W-:Y:S01]  /*fb90*/  FADD.FTZ R136, R136, R3 ;  /* 0x0000000388887221 */ /* 0x000fe20000010000 */
[----:B------:R-:W-:Y:S01]  /*fba0*/  MOV R3, R92 ;  /* 0x0000005c00037202 */ /* 0x000fe20000000f00 */
[----:B--2---:R-:W-:Y:S02]  /*fbb0*/  HMMA.16816.F32 R44, R80, R48, R44 ;  /* 0x00000030502c723c */ /* 0x004fe4000000182c */
[----:B------:R-:W-:Y:S01]  /*fbc0*/  FADD.FTZ R135, R135, R136 ;  /* 0x0000008887877221 */ /* 0x000fe20000010000 */
[----:B------:R-:W-:Y:S05]  /*fbd0*/  MUFU.EX2 R126, R126 ;  /* 0x0000007e007e7308 */ /* 0x000fea0000000800 */
[C---:B----4-:R-:W-:Y:S03]  /*fbe0*/  HMMA.16816.F32 R20, R52.reuse, R60, R20 ;  /* 0x0000003c3414723c */ /* 0x050fe60000001814 */
[----:B------:R-:W-:Y:S05]  /*fbf0*/  MUFU.EX2 R101, R101 ;  /* 0x0000006500657308 */ /* 0x000fea0000000800 */
[C---:B------:R-:W-:Y:S01]  /*fc00*/  HMMA.16816.F32 R24, R52.reuse, R62, R24 ;  /* 0x0000003e3418723c */ /* 0x040fe20000001818 */
[----:B------:R-:W2:Y:S02]  /*fc10*/  LDSM.16.MT88.4 R60, [R110+0x8400] ;  /* 0x008400006e3c783b */ /* 0x000ea40000004200 */
[----:B------:R-:W-:Y:S05]  /*fc20*/  MUFU.EX2 R129, R129 ;  /* 0x0000008100817308 */ /* 0x000fea0000000800 */
[C---:B-1----:R-:W-:Y:S03]  /*fc30*/  HMMA.16816.F32 R28, R52.reuse, R56, R28 ;  /* 0x00000038341c723c */ /* 0x042fe6000000181c */
[----:B------:R-:W1:Y:S05]  /*fc40*/  MUFU.EX2 R144, R144 ;  /* 0x0000009000907308 */ /* 0x000e6a0000000800 */
[----:B------:R-:W-:Y:S01]  /*fc50*/  HMMA.16816.F32 R32, R52, R58, R32 ;  /* 0x0000003a3420723c */ /* 0x000fe20000001820 */
[----:B------:R-:W3:Y:S02]  /*fc60*/  LDSM.16.MT88.4 R56, [R108+0x8400] ;  /* 0x008400006c38783b */ /* 0x000ee40000004200 */
[----:B------:R-:W-:Y:S05]  /*fc70*/  MUFU.EX2 R96, R96 ;  /* 0x0000006000607308 */ /* 0x000fea0000000800 */
[----:B------:R-:W-:Y:S01]  /*fc80*/  HMMA.16816.F32 R48, R80, R50, R72 ;  /* 0x000000325030723c */ /* 0x000fe20000001848 */
[----:B------:R-:W4:Y:S02]  /*fc90*/  LDSM.16.MT88.4 R72, [R108+0x8800] ;  /* 0x008800006c48783b */ /* 0x000f240000004200 */
[----:B------:R-:W5:Y:S01]  /*fca0*/  MUFU.EX2 R99, R98 ;  /* 0x0000006200637308 */ /* 0x000f620000000800 */
[----:B-1----:R-:W-:-:S03]  /*fcb0*/  F2FP.PACK_AB R89, R144, R129 ;  /* 0x000000819059723e */ /* 0x002fc600000000ff */
[--C-:B------:R-:W-:Y:S02]  /*fcc0*/  FFMA.FTZ R80, R102, c[0x0][0x23c], -R143.reuse ;  /* 0x00008f0066507a23 */ /* 0x100fe4000001088f */
[--C-:B------:R-:W-:Y:S02]  /*fcd0*/  FFMA.FTZ R102, R106, c[0x0][0x23c], -R143.reuse ;  /* 0x00008f006a667a23 */ /* 0x100fe4000001088f */
[----:B------:R-:W-:Y:S01]  /*fce0*/  FFMA.FTZ R106, R137, c[0x0][0x23c], -R143 ;  /* 0x00008f00896a7a23 */ /* 0x000fe2000001088f */
[----:B------:R-:W-:Y:S01]  /*fcf0*/  MUFU.EX2 R125, R80 ;  /* 0x00000050007d7308 */ /* 0x000fe20000000800 */
[----:B--2---:R-:W-:Y:S01]  /*fd00*/  HMMA.16816.F32 R36, R52, R60, R36 ;  /* 0x0000003c3424723c */ /* 0x004fe20000001824 */
[----:B-----5:R-:W-:-:S06]  /*fd10*/  F2FP.PACK_AB R91, R99, R96 ;  /* 0x00000060635b723e */ /* 0x020fcc00000000ff */
[----:B------:R-:W1:Y:S01]  /*fd20*/  MUFU.EX2 R102, R102 ;  /* 0x0000006600667308 */ /* 0x000e620000000800 */
[C---:B------:R-:W-:Y:S01]  /*fd30*/  HMMA.16816.F32 R40, R52.reuse, R62, R40 ;  /* 0x0000003e3428723c */ /* 0x040fe20000001828 */
[----:B------:R-:W2:Y:S06]  /*fd40*/  LDSM.16.MT88.4 R60, [R110+0x6800] ;  /* 0x006800006e3c783b */ /* 0x000eac0000004200 */
[----:B------:R-:W5:Y:S01]  /*fd50*/  MUFU.EX2 R106, R106 ;  /* 0x0000006a006a7308 */ /* 0x000f620000000800 */
[----:B---3--:R-:W-:Y:S01]  /*fd60*/  HMMA.16816.F32 R44, R52, R56, R44 ;  /* 0x00000038342c723c */ /* 0x008fe2000000182c */
[----:B-1----:R-:W-:-:S07]  /*fd70*/  F2FP.PACK_AB R88, R102, R125 ;  /* 0x0000007d6658723e */ /* 0x002fce00000000ff */
[----:B------:R-:W-:Y:S01]  /*fd80*/  HMMA.16816.F32 R48, R52, R58, R48 ;  /* 0x0000003a3430723c */ /* 0x000fe20000001830 */
[----:B------:R-:W1:Y:S01]  /*fd90*/  LDSM.16.MT88.4 R56, [R108+0x6800] ;  /* 0x006800006c38783b */ /* 0x000e620000004200 */
[----:B-----5:R-:W-:-:S05]  /*fda0*/  F2FP.PACK_AB R90, R106, R101 ;  /* 0x000000656a5a723e */ /* 0x020fca00000000ff */
[----:B------:R-:W-:Y:S02]  /*fdb0*/  F2FP.PACK_AB R52, R145, R142 ;  /* 0x0000008e9134723e */ /* 0x000fe400000000ff */
[----:B------:R-:W-:Y:S02]  /*fdc0*/  F2FP.PACK_AB R53, R107, R128 ;  /* 0x000000806b35723e */ /* 0x000fe400000000ff */
[----:B------:R-:W-:Y:S02]  /*fdd0*/  F2FP.PACK_AB R54, R104, R103 ;  /* 0x000000676836723e */ /* 0x000fe400000000ff */
[----:B------:R-:W-:-:S07]  /*fde0*/  F2FP.PACK_AB R55, R126, R105 ;  /* 0x000000697e37723e */ /* 0x000fce00000000ff */
[C---:B----4-:R-:W-:Y:S08]  /*fdf0*/  HMMA.16816.F32 R68, R52.reuse, R72, R44 ;  /* 0x000000483444723c */ /* 0x050ff0000000182c */
[C---:B--2---:R-:W-:Y:S08]  /*fe00*/  HMMA.16816.F32 R4, R52.reuse, R60, R4 ;  /* 0x0000003c3404723c */ /* 0x044ff00000001804 */
        /* <DEDUP_REMOVED lines=8> */
[----:B------:R-:W3:Y:S07]  /*fe90*/  LDSM.16.MT88.4 R8, [R110+0x8c00] ;  /* 0x008c00006e08783b */ /* 0x000eee0000004200 */
[C---:B------:R-:W-:Y:S01]  /*fea0*/  HMMA.16816.F32 R72, R52.reuse, R74, R48 ;  /* 0x0000004a3448723c */ /* 0x040fe20000001830 */
[----:B------:R-:W4:Y:S07]  /*feb0*/  LDSM.16.MT88.4 R48, [R110+0x7c00] ;  /* 0x007c00006e30783b */ /* 0x000f2e0000004200 */
[C---:B--2---:R-:W-:Y:S08]  /*fec0*/  HMMA.16816.F32 R20, R52.reuse, R60, R20 ;  /* 0x0000003c3414723c */ /* 0x044ff00000001814 */
[C---:B------:R-:W-:Y:S08]  /*fed0*/  HMMA.16816.F32 R24, R52.reuse, R62, R24 ;  /* 0x0000003e3418723c */ /* 0x040ff00000001818 */
[C---:B------:R-:W-:Y:S08]  /*fee0*/  HMMA.16816.F32 R60, R52.reuse, R64, R36 ;  /* 0x00000040343c723c */ /* 0x040ff00000001824 */
[C---:B------:R-:W-:Y:S01]  /*fef0*/  HMMA.16816.F32 R64, R52.reuse, R66, R40 ;  /* 0x000000423440723c */ /* 0x040fe20000001828 */
[----:B------:R-:W2:Y:S07]  /*ff00*/  LDSM.16.MT88.4 R40, [R108+0x6c00] ;  /* 0x006c00006c28783b */ /* 0x000eae0000004200 */
[C---:B-1----:R-:W-:Y:S08]  /*ff10*/  HMMA.16816.F32 R28, R52.reuse, R56, R28 ;  /* 0x00000038341c723c */ /* 0x042ff0000000181c */
[----:B------:R-:W-:Y:S01]  /*ff20*/  HMMA.16816.F32 R32, R52, R58, R32 ;  /* 0x0000003a3420723c */ /* 0x000fe20000001820 */
[----:B------:R-:W1:Y:S07]  /*ff30*/  LDSM.16.MT88.4 R56, [R108+0x7c00] ;  /* 0x007c00006c38783b */ /* 0x000e6e0000004200 */
[C---:B---3--:R-:W-:Y:S08]  /*ff40*/  HMMA.16816.F32 R60, R88.reuse, R8, R60 ;  /* 0x00000008583c723c */ /* 0x048ff0000000183c */
[C---:B----4-:R-:W-:Y:S08]  /*ff50*/  HMMA.16816.F32 R44, R88.reuse, R48, R20 ;  /* 0x00000030582c723c */ /* 0x050ff00000001814 */
[C---:B------:R-:W-:Y:S08]  /*ff60*/  HMMA.16816.F32 R48, R88.reuse, R50, R24 ;  /* 0x000000325830723c */ /* 0x040ff00000001818 */
[C---:B--2---:R-:W-:Y:S07]  /*ff70*/  HMMA.16816.F32 R36, R88.reuse, R40, R12 ;  /* 0x000000285824723c */ /* 0x044fee000000180c */
        /* <DEDUP_REMOVED lines=23> */
[----:B------:R-:W-:-:S04]  /*100f0*/  FADD.FTZ R129, R144, R129 ;  /* 0x0000008190817221 */ /* 0x000fc80000010000 */
[----:B------:R-:W-:Y:S01]  /*10100*/  FADD.FTZ R96, R96, R129 ;  /* 0x0000008160607221 */ /* 0x000fe20000010000 */
[----:B------:R-:W-:Y:S03]  /*10110*/  HMMA.16816.F32 R72, R88, R6, R72 ;  /* 0x000000065848723c */ /* 0x000fe60000001848 */
[----:B------:R-:W-:-:S05]  /*10120*/  FADD.FTZ R130, R99, R96 ;  /* 0x0000006063827221 */ /* 0x000fca0000010000 */
.L_x_5291:
        /* <DEDUP_REMOVED lines=12> */
.L_x_5301:
        /* <DEDUP_REMOVED lines=65> */
.L_x_5298:
        /* <DEDUP_REMOVED lines=194> */
.L_x_5300:
        /* <DEDUP_REMOVED lines=47> */
.L_x_5299:
        /* <DEDUP_REMOVED lines=34> */
[----:B------:R-:W-:Y:S01]  /*11730*/  FFMA.FTZ R7, R0, R3, R7 ;  /* 0x0000000300077223 */ /* 0x000fe20000010007 */
[----:B------:R-:W-:Y:S01]  /*11740*/  FMNMX.FTZ R98, R6, R87, !PT ;  /* 0x0000005706627209 */ /* 0x000fe20007810000 */
[C---:B------:R-:W-:Y:S02]  /*11750*/  FFMA.FTZ R10, R0.reuse, R99, R10 ;  /* 0x00000063000a7223 */ /* 0x040fe4000001000a */
        /* <DEDUP_REMOVED lines=8> */
[C---:B------:R-:W-:Y:S01]  /*117e0*/  FFMA.FTZ R18, R0.reuse, R93, R18 ;  /* 0x0000005d00127223 */ /* 0x040fe20000010012 */
[----:B------:R-:W-:Y:S01]  /*117f0*/  FMNMX.FTZ R103, R5, R98, !PT ;  /* 0x0000006205677209 */ /* 0x000fe20007810000 */
[----:B------:R-:W2:Y:S01]  /*11800*/  I2F R3, R3 ;  /* 0x0000000300037306 */ /* 0x000ea20000201400 */
[----:B------:R-:W-:Y:S01]  /*11810*/  FMNMX.FTZ R101, R11, R100, !PT ;  /* 0x000000640b657209 */ /* 0x000fe20007810000 */
[-C--:B------:R-:W-:Y:S01]  /*11820*/  FFMA.FTZ R19, R0, R94.reuse, R19 ;  /* 0x0000005e00137223 */ /* 0x080fe20000010013 */
[----:B------:R-:W-:Y:S01]  /*11830*/  FMNMX.FTZ R98, R8, R103, !PT ;  /* 0x0000006708627209 */ /* 0x000fe20007810000 */
[----:B------:R-:W-:Y:S01]  /*11840*/  FFMA.FTZ R17, R0, R94, R17 ;  /* 0x0000005e00117223 */ /* 0x000fe20000010011 */
[----:B------:R-:W-:Y:S01]  /*11850*/  FMNMX.FTZ R96, R14, R101, !PT ;  /* 0x000000650e607209 */ /* 0x000fe20007810000 */
[C---:B------:R-:W-:Y:S01]  /*11860*/  FFMA.FTZ R16, R0.reuse, R93, R16 ;  /* 0x0000005d00107223 */ /* 0x040fe20000010010 */
[----:B-1----:R-:W-:Y:S01]  /*11870*/  FMNMX.FTZ R97, R9, R98, !PT ;  /* 0x0000006209617209 */ /* 0x002fe20007810000 */
[C---:B------:R-:W-:Y:S01]  /*11880*/  FFMA.FTZ R22, R0.reuse, R95, R22 ;  /* 0x0000005f00167223 */ /* 0x040fe20000010016 */
[----:B------:R-:W-:Y:S01]  /*11890*/  FMNMX.FTZ R101, R15, R96, !PT ;  /* 0x000000600f657209 */ /* 0x000fe20007810000 */
[-C--:B------:R-:W-:Y:S01]  /*118a0*/  FFMA.FTZ R23, R0, R90.reuse, R23 ;  /* 0x0000005a00177223 */ /* 0x080fe20000010017 */
[----:B------:R-:W-:Y:S01]  /*118b0*/  FMNMX.FTZ R94, R12, R97, !PT ;  /* 0x000000610c5e7209 */ /* 0x000fe20007810000 */
[----:B------:R-:W-:Y:S01]  /*118c0*/  FFMA.FTZ R20, R0, R95, R20 ;  /* 0x0000005f00147223 */ /* 0x000fe20000010014 */
[----:B------:R-:W-:Y:S01]  /*118d0*/  IADD3 R99, R2, 0x38, RZ ;  /* 0x0000003802637810 */ /* 0x000fe20007ffe0ff */
[----:B------:R-:W-:Y:S01]  /*118e0*/  FFMA.FTZ R26, R0, R89, R26 ;  /* 0x00000059001a7223 */ /* 0x000fe2000001001a */
[----:B------:R-:W-:Y:S01]  /*118f0*/  FMNMX.FTZ R96, R18, R101, !PT ;  /* 0x0000006512607209 */ /* 0x000fe20007810000 */
[----:B------:R-:W-:Y:S01]  /*11900*/  FFMA.FTZ R21, R0, R90, R21 ;  /* 0x0000005a00157223 */ /* 0x000fe20000010015 */
[----:B------:R-:W-:Y:S01]  /*11910*/  FMNMX.FTZ R97, R13, R94, !PT ;  /* 0x0000005e0d617209 */ /* 0x000fe20007810000 */
[----:B------:R-:W1:Y:S01]  /*11920*/  I2F R93, R99 ;  /* 0x00000063005d7306 */ /* 0x000e620000201400 */
[----:B------:R-:W-:Y:S01]  /*11930*/  IADD3 R2, R2, 0x39, RZ ;  /* 0x0000003902027810 */ /* 0x000fe20007ffe0ff */
[C---:B------:R-:W-:Y:S01]  /*11940*/  FFMA.FTZ R24, R0.reuse, R89, R24 ;  /* 0x0000005900187223 */ /* 0x040fe20000010018 */
[----:B------:R-:W-:Y:S01]  /*11950*/  FMNMX.FTZ R101, R19, R96, !PT ;  /* 0x0000006013657209 */ /* 0x000fe20007810000 */
[----:B------:R-:W-:Y:S01]  /*11960*/  FFMA.FTZ R25, R0, R88, R25 ;  /* 0x0000005800197223 */ /* 0x000fe20000010019 */
[----:B------:R-:W-:Y:S01]  /*11970*/  FMNMX.FTZ R94, R16, R97, !PT ;  /* 0x00000061105e7209 */ /* 0x000fe20007810000 */
[----:B--2---:R-:W-:Y:S01]  /*11980*/  FFMA.FTZ R30, R0, R3, R30 ;  /* 0x00000003001e7223 */ /* 0x004fe2000001001e */
[----:B------:R-:W-:Y:S01]  /*11990*/  FMNMX.FTZ R96, R22, R101, !PT ;  /* 0x0000006516607209 */ /* 0x000fe20007810000 */
[C---:B------:R-:W-:Y:S01]  /*119a0*/  FFMA.FTZ R31, R0.reuse, R91, R31 ;  /* 0x0000005b001f7223 */ /* 0x040fe2000001001f */
[----:B------:R-:W-:Y:S01]  /*119b0*/  FMNMX.FTZ R95, R17, R94, !PT ;  /* 0x0000005e115f7209 */ /* 0x000fe20007810000 */
[----:B------:R-:W2:Y:S01]  /*119c0*/  I2F R2, R2 ;  /* 0x0000000200027306 */ /* 0x000ea20000201400 */
[----:B------:R-:W-:Y:S01]  /*119d0*/  FMNMX.FTZ R97, R23, R96, !PT ;  /* 0x0000006017617209 */ /* 0x000fe20007810000 */
[----:B------:R-:W-:Y:S01]  /*119e0*/  FFMA.FTZ R28, R0, R3, R28 ;  /* 0x00000003001c7223 */ /* 0x000fe2000001001c */
[----:B------:R-:W-:Y:S01]  /*119f0*/  FMNMX.FTZ R90, R20, R95, !PT ;  /* 0x0000005f145a7209 */ /* 0x000fe20007810000 */
[----:B------:R-:W-:Y:S01]  /*11a00*/  FFMA.FTZ R29, R0, R91, R29 ;  /* 0x0000005b001d7223 */ /* 0x000fe2000001001d */
[----:B------:R-:W-:Y:S02]  /*11a10*/  FMNMX.FTZ R94, R26, R97, !PT ;  /* 0x000000611a5e7209 */ /* 0x000fe40007810000 */
[----:B------:R-:W-:Y:S02]  /*11a20*/  FMNMX.FTZ R89, R21, R90, !PT ;  /* 0x0000005a15597209 */ /* 0x000fe40007810000 */
[----:B------:R-:W-:Y:S02]  /*11a30*/  FMNMX.FTZ R95, R27, R94, !PT ;  /* 0x0000005e1b5f7209 */ /* 0x000fe40007810000 */
        /* <DEDUP_REMOVED lines=30> */
[----:B------:R-:W-:Y:S02]  /*11c20*/  FMUL.FTZ R106, R3, c[0x0][0x23c] ;  /* 0x00008f00036a7a20 */ /* 0x000fe40000410000 */
[----:B------:R-:W-:Y:S02]  /*11c30*/  FMUL.FTZ R86, R88, c[0x0][0x23c] ;  /* 0x00008f0058567a20 */ /* 0x000fe40000410000 */
[----:B------:R-:W2:Y:S01]  /*11c40*/  LDSM.16.MT88.4 R88, [R110+0x6000] ;  /* 0x006000006e58783b */ /* 0x000ea20000004200 */
[----:B------:R-:W-:Y:S01]  /*11c50*/  FSEL R106, R106, RZ, P0 ;  /* 0x000000ff6a6a7208 */ /* 0x000fe20000000000 */
[--C-:B------:R-:W-:Y:S01]  /*11c60*/  FFMA.FTZ R94, R10, c[0x0][0x23c], -R105.reuse ;  /* 0x00008f000a5e7a23 */ /* 0x100fe20000010869 */
[----:B------:R-:W-:Y:S01]  /*11c70*/  ISETP.GT.AND P0, PT, R124, 0x1, PT ;  /* 0x000000017c00780c */ /* 0x000fe20003f04270 */
[--C-:B------:R-:W-:Y:S01]  /*11c80*/  FFMA.FTZ R93, R11, c[0x0][0x23c], -R105.reuse ;  /* 0x00008f000b5d7a23 */ /* 0x100fe20000010869 */
[----:B------:R-:W3:Y:S01]  /*11c90*/  MUFU.EX2 R86, R86 ;  /* 0x0000005600567308 */ /* 0x000ee20000000800 */
[--C-:B------:R-:W-:Y:S01]  /*11ca0*/  FFMA.FTZ R96, R8, c[0x0][0x23c], -R106.reuse ;  /* 0x00008f0008607a23 */ /* 0x100fe2000001086a */
[----:B------:R-:W-:Y:S01]  /*11cb0*/  MOV R124, R92 ;  /* 0x0000005c007c7202 */ /* 0x000fe20000000f00 */
        /* <DEDUP_REMOVED lines=13> */
[C---:B---3--:R-:W-:Y:S02]  /*11d90*/  FMUL.FTZ R8, R86.reuse, R76 ;  /* 0x0000004c56087220 */ /* 0x048fe40000410000 */
[C---:B------:R-:W-:Y:S02]  /*11da0*/  FMUL.FTZ R9, R86.reuse, R77 ;  /* 0x0000004d56097220 */ /* 0x040fe40000410000 */
[----:B------:R-:W1:Y:S01]  /*11db0*/  LDSM.16.MT88.4 R76, [R108+0x6000] ;  /* 0x006000006c4c783b */ /* 0x000e620000004200 */
[----:B------:R-:W3:Y:S01]  /*11dc0*/  MUFU.EX2 R97, R97 ;  /* 0x0000006100617308 */ /* 0x000ee20000000800 */
[C---:B------:R-:W-:Y:S02]  /*11dd0*/  FMUL.FTZ R4, R86.reuse, R80 ;  /* 0x0000005056047220 */ /* 0x040fe40000410000 */
[C---:B------:R-:W-:Y:S02]  /*11de0*/  FMUL.FTZ R5, R86.reuse, R81 ;  /* 0x0000005156057220 */ /* 0x040fe40000410000 */
[C---:B------:R-:W-:Y:S02]  /*11df0*/  FMUL.FTZ R39, R87.reuse, R39 ;  /* 0x0000002757277220 */ /* 0x040fe40000410000 */
[C---:B------:R-:W-:Y:S02]  /*11e00*/  FMUL.FTZ R36, R86.reuse, R36 ;  /* 0x0000002456247220 */ /* 0x040fe40000410000 */
[C---:B------:R-:W-:Y:S01]  /*11e10*/  FMUL.FTZ R37, R86.reuse, R37 ;  /* 0x0000002556257220 */ /* 0x040fe20000410000 */
[----:B------:R-:W4:Y:S01]  /*11e20*/  MUFU.EX2 R93, R93 ;  /* 0x0000005d005d7308 */ /* 0x000f220000000800 */
[C---:B------:R-:W-:Y:S02]  /*11e30*/  FMUL.FTZ R42, R87.reuse, R42 ;  /* 0x0000002a572a7220 */ /* 0x040fe40000410000 */
[C---:B------:R-:W-:Y:S02]  /*11e40*/  FMUL.FTZ R43, R87.reuse, R43 ;  /* 0x0000002b572b7220 */ /* 0x040fe40000410000 */
[C---:B------:R-:W-:Y:S02]  /*11e50*/  FMUL.FTZ R40, R86.reuse, R40 ;  /* 0x0000002856287220 */ /* 0x040fe40000410000 */
[C---:B------:R-:W-:Y:S02]  /*11e60*/  FMUL.FTZ R41, R86.reuse, R41 ;  /* 0x0000002956297220 */ /* 0x040fe40000410000 */
[C---:B------:R-:W-:Y:S01]  /*11e70*/  FMUL.FTZ R46, R87.reuse, R46 ;  /* 0x0000002e572e7220 */ /* 0x040fe20000410000 */
[----:B------:R-:W-:Y:S01]  /*11e80*/  MUFU.EX2 R99, R99 ;  /* 0x0000006300637308 */ /* 0x000fe20000000800 */
[----:B------:R-:W-:Y:S02]  /*11e90*/  FMUL.FTZ R47, R87, R47 ;  /* 0x0000002f572f7220 */ /* 0x000fe40000410000 */
[C---:B------:R-:W-:Y:S01]  /*11ea0*/  FMUL.FTZ R44, R86.reuse, R44 ;  /* 0x0000002c562c7220 */ /* 0x040fe20000410000 */
[----:B---3--:R-:W-:Y:S01]  /*11eb0*/  F2FP.PACK_AB R81, R97, R104 ;  /* 0x000000686151723e */ /* 0x008fe200000000ff */
[C---:B------:R-:W-:Y:S02]  /*11ec0*/  FMUL.FTZ R45, R86.reuse, R45 ;  /* 0x0000002d562d7220 */ /* 0x040fe40000410000 */
[C---:B------:R-:W-:Y:S02]  /*11ed0*/  FMUL.FTZ R50, R87.reuse, R50 ;  /* 0x0000003257327220 */ /* 0x040fe40000410000 */
[----:B------:R-:W-:Y:S01]  /*11ee0*/  FMUL.FTZ R51, R87, R51 ;  /* 0x0000003357337220 */ /* 0x000fe20000410000 */
[----:B------:R-:W3:Y:S01]  /*11ef0*/  MUFU.EX2 R98, R98 ;  /* 0x0000006200627308 */ /* 0x000ee20000000800 */
        /* <DEDUP_REMOVED lines=12> */
[----:B------:R-:W4:Y:S01]  /*11fc0*/  MUFU.EX2 R95, R95 ;  /* 0x0000005f005f7308 */ /* 0x000f220000000800 */
        /* <DEDUP_REMOVED lines=9> */
[C---:B------:R-:W-:Y:S02]  /*12060*/  FMUL.FTZ R65, R86.reuse, R65 ;  /* 0x0000004156417220 */ /* 0x040fe40000410000 */
[C---:B------:R-:W-:Y:S02]  /*12070*/  FMUL.FTZ R12, R86.reuse, R72 ;  /* 0x00000048560c7220 */ /* 0x040fe40000410000 */
[--C-:B------:R-:W-:Y:S02]  /*12080*/  FFMA.FTZ R101, R13, c[0x0][0x23c], -R106.reuse ;  /* 0x00008f000d657a23 */ /* 0x100fe4000001086a */
[----:B------:R-:W-:Y:S02]  /*12090*/  FMUL.FTZ R13, R86, R73 ;  /* 0x00000049560d7220 */ /* 0x000fe40000410000 */
[--C-:B------:R-:W-:Y:S01]  /*120a0*/  FFMA.FTZ R103, R16, c[0x0][0x23c], -R106.reuse ;  /* 0x00008f0010677a23 */ /* 0x100fe2000001086a */
[----:B----4-:R-:W-:Y:S01]  /*120b0*/  F2FP.PACK_AB R82, R95, R96 ;  /* 0x000000605f52723e */ /* 0x010fe200000000ff */
[--C-:B------:R-:W-:Y:S01]  /*120c0*/  FFMA.FTZ R134, R22, c[0x0][0x23c], -R105.reuse ;  /* 0x00008f0016867a23 */ /* 0x100fe20000010869 */
[----:B------:R-:W3:Y:S01]  /*120d0*/  MUFU.EX2 R101, R101 ;  /* 0x0000006500657308 */ /* 0x000ee20000000800 */
[--C-:B------:R-:W-:Y:S02]  /*120e0*/  FFMA.FTZ R131, R23, c[0x0][0x23c], -R105.reuse ;  /* 0x00008f0017837a23 */ /* 0x100fe40000010869 */
[--C-:B------:R-:W-:Y:S02]  /*120f0*/  FFMA.FTZ R136, R20, c[0x0][0x23c], -R106.reuse ;  /* 0x00008f0014887a23 */ /* 0x100fe4000001086a */
[C---:B--2---:R-:W-:Y:S05]  /*12100*/  HMMA.16816.F32 R4, R80.reuse, R88, R4 ;  /* 0x000000585004723c */ /* 0x044fea0000001804 */
[--C-:B------:R-:W-:Y:S01]  /*12110*/  FFMA.FTZ R133, R21, c[0x0][0x23c], -R106.reuse ;  /* 0x00008f0015857a23 */ /* 0x100fe2000001086a */
[----:B------:R-:W-:Y:S01]  /*12120*/  MUFU.EX2 R134, R134 ;  /* 0x0000008600867308 */ /* 0x000fe20000000800 */
[----:B------:R-:W-:Y:S01]  /*12130*/  LDSM.16.MT88.4 R20, [R110+0x6800] ;  /* 0x006800006e14783b */ /* 0x000fe20000004200 */
[C---:B------:R-:W-:Y:S04]  /*12140*/  HMMA.16816.F32 R8, R80.reuse, R90, R8 ;  /* 0x0000005a5008723c */ /* 0x040fe80000001808 */
[--C-:B------:R-:W-:Y:S02]  /*12150*/  FFMA.FTZ R132, R26, c[0x0][0x23c], -R105.reuse ;  /* 0x00008f001a847a23 */ /* 0x100fe40000010869 */
[--C-:B------:R-:W-:Y:S02]  /*12160*/  FFMA.FTZ R107, R27, c[0x0][0x23c], -R105.reuse ;  /* 0x00008f001b6b7a23 */ /* 0x100fe40000010869 */
[C---:B-1----:R-:W-:Y:S01]  /*12170*/  HMMA.16816.F32 R36, R80.reuse, R76, R36 ;  /* 0x0000004c5024723c */ /* 0x042fe20000001824 */
[----:B------:R-:W-:Y:S03]  /*12180*/  MUFU.EX2 R131, R131 ;  /* 0x0000008300837308 */ /* 0x000fe60000000800 */
[--C-:B------:R-:W-:Y:S01]  /*12190*/  FFMA.FTZ R138, R24, c[0x0][0x23c], -R106.reuse ;  /* 0x00008f00188a7a23 */ /* 0x100fe2000001086a */
[----:B---3--:R-:W-:Y:S01]  /*121a0*/  F2FP.PACK_AB R16, R101, R100 ;  /* 0x000000646510723e */ /* 0x008fe200000000ff */
[--C-:B------:R-:W-:Y:S02]  /*121b0*/  FFMA.FTZ R135, R25, c[0x0][0x23c], -R106.reuse ;  /* 0x00008f0019877a23 */ /* 0x100fe4000001086a */
[C---:B------:R-:W-:Y:S01]  /*121c0*/  HMMA.16816.F32 R40, R80.reuse, R78, R40 ;  /* 0x0000004e5028723c */ /* 0x040fe20000001828 */
[----:B------:R-:W1:Y:S02]  /*121d0*/  LDSM.16.MT88.4 R76, [R110+0x7000] ;  /* 0x007000006e4c783b */ /* 0x000e640000004200 */
[----:B------:R-:W-:Y:S01]  /*121e0*/  MUFU.EX2 R132, R132 ;  /* 0x0000008400847308 */ /* 0x000fe20000000800 */
[--C-:B------:R-:W-:Y:S02]  /*121f0*/  FFMA.FTZ R91, R14, c[0x0][0x23c], -R105.reuse ;  /* 0x00008f000e5b7a23 */ /* 0x100fe40000010869 */
[----:B------:R-:W-:Y:S02]  /*12200*/  FMUL.FTZ R14, R87, R74 ;  /* 0x0000004a570e7220 */ /* 0x000fe40000410000 */
[--C-:B------:R-:W-:Y:S01]  /*12210*/  FFMA.FTZ R90, R15, c[0x0][0x23c], -R105.reuse ;  /* 0x00008f000f5a7a23 */ /* 0x100fe20000010869 */
[----:B------:R-:W-:Y:S03]  /*12220*/  LDSM.16.MT88.4 R24, [R108+0x6800] ;  /* 0x006800006c18783b */ /* 0x000fe60000004200 */
[C---:B------:R-:W-:Y:S01]  /*12230*/  FMUL.FTZ R15, R87.reuse, R75 ;  /* 0x0000004b570f7220 */ /* 0x040fe20000410000 */
[----:B------:R-:W-:Y:S01]  /*12240*/  MUFU.EX2 R107, R107 ;  /* 0x0000006b006b7308 */ /* 0x000fe20000000800 */
[C---:B------:R-:W-:Y:S02]  /*12250*/  FMUL.FTZ R70, R87.reuse, R70 ;  /* 0x0000004657467220 */ /* 0x040fe40000410000 */
[----:B------:R-:W-:Y:S01]  /*12260*/  FMUL.FTZ R71, R87, R71 ;  /* 0x0000004757477220 */ /* 0x000fe20000410000 */
[----:B------:R-:W-:Y:S01]  /*12270*/  LDSM.16.MT88.4 R72, [R110+0x6400] ;  /* 0x006400006e48783b */ /* 0x000fe20000004200 */
[C---:B------:R-:W-:Y:S02]  /*12280*/  FMUL.FTZ R68, R86.reuse, R68 ;  /* 0x0000004456447220 */ /* 0x040fe40000410000 */
[----:B------:R-:W-:Y:S02]  /*12290*/  FMUL.FTZ R69, R86, R69 ;  /* 0x0000004556457220 */ /* 0x000fe40000410000 */
[--C-:B------:R-:W-:Y:S01]  /*122a0*/  FFMA.FTZ R89, R18, c[0x0][0x23c], -R105.reuse ;  /* 0x00008f0012597a23 */ /* 0x100fe20000010869 */
[----:B------:R-:W-:Y:S01]  /*122b0*/  MUFU.EX2 R136, R136 ;  /* 0x0000008800887308 */ /* 0x000fe20000000800 */
[----:B------:R-:W-:Y:S02]  /*122c0*/  FFMA.FTZ R88, R19, c[0x0][0x23c], -R105 ;  /* 0x00008f0013587a23 */ /* 0x000fe40000010869 */
[----:B------:R-:W-:Y:S02]  /*122d0*/  FFMA.FTZ R102, R17, c[0x0][0x23c], -R106 ;  /* 0x00008f0011667a23 */ /* 0x000fe4000001086a */
[----:B------:R-:W-:Y:S01]  /*122e0*/  FFMA.FTZ R104, R87, R130, R104 ;  /* 0x0000008257687223 */ /* 0x000fe20000010068 */
[----:B------:R-:W-:Y:S01]  /*122f0*/  MOV R87, R2 ;  /* 0x0000000200577202 */ /* 0x000fe20000000f00 */
[----:B------:R-:W-:Y:S02]  /*12300*/  FFMA.FTZ R99, R86, R127, R99 ;  /* 0x0000007f56637223 */ /* 0x000fe40000010063 */
[----:B------:R-:W-:Y:S01]  /*12310*/  FADD.FTZ R97, R97, R104 ;  /* 0x0000006861617221 */ /* 0x000fe20000010000 */
[----:B------:R-:W-:Y:S01]  /*12320*/  MUFU.EX2 R133, R133 ;  /* 0x0000008500857308 */ /* 0x000fe20000000800 */
[----:B------:R-:W-:Y:S02]  /*12330*/  FADD.FTZ R99, R98, R99 ;  /* 0x0000006362637221 */ /* 0x000fe40000010000 */
[----:B------:R-:W-:Y:S02]  /*12340*/  FADD.FTZ R86, R94, R97 ;  /* 0x000000615e567221 */ /* 0x000fe40000010000 */
[----:B------:R-:W-:Y:S02]  /*12350*/  FADD.FTZ R96, R96, R99 ;  /* 0x0000006360607221 */ /* 0x000fe40000010000 */
[----:B------:R-:W-:Y:S01]  /*12360*/  FADD.FTZ R86, R93, R86 ;  /* 0x000000565d567221 */ /* 0x000fe20000010000 */
[C---:B-1----:R-:W-:Y:S02]  /*12370*/  HMMA.16816.F32 R44, R80.reuse, R76, R44 ;  /* 0x0000004c502c723c */ /* 0x042fe4000000182c */
[----:B------:R-:W-:Y:S01]  /*12380*/  MUFU.EX2 R138, R138 ;  /* 0x0000008a008a7308 */ /* 0x000fe20000000800 */
[----:B------:R-:W-:Y:S04]  /*12390*/  FADD.FTZ R95, R95, R96 ;  /* 0x000000605f5f7221 */ /* 0x000fe80000010000 */
[----:B------:R-:W-:Y:S01]  /*123a0*/  FADD.FTZ R100, R100, R95 ;  /* 0x0000005f64647221 */ /* 0x000fe20000010000 */
[C---:B------:R-:W-:Y:S01]  /*123b0*/  HMMA.16816.F32 R48, R80.reuse, R78, R48 ;  /* 0x0000004e5030723c */ /* 0x040fe20000001830 */
[----:B------:R-:W1:Y:S03]  /*123c0*/  LDSM.16.MT88.4 R76, [R108+0x7000] ;  /* 0x007000006c4c783b */ /* 0x000e660000004200 */
[----:B------:R-:W-:Y:S01]  /*123d0*/  MUFU.EX2 R135, R135 ;  /* 0x0000008700877308 */ /* 0x000fe20000000800 */
[----:B------:R-:W-:Y:S09]  /*123e0*/  FADD.FTZ R100, R101, R100 ;  /* 0x0000006465647221 */ /* 0x000ff20000010000 */
[----:B------:R-:W-:Y:S10]  /*123f0*/  MUFU.EX2 R91, R91 ;  /* 0x0000005b005b7308 */ /* 0x000ff40000000800 */
[----:B------:R-:W2:Y:S10]  /*12400*/  MUFU.EX2 R90, R90 ;  /* 0x0000005a005a7308 */ /* 0x000eb40000000800 */
[----:B------:R-:W-:Y:S01]  /*12410*/  MUFU.EX2 R89, R89 ;  /* 0x0000005900597308 */ /* 0x000fe20000000800 */
[C---:B-1----:R-:W-:Y:S09]  /*12420*/  HMMA.16816.F32 R52, R80.reuse, R76, R52 ;  /* 0x0000004c5034723c */ /* 0x042ff20000001834 */
[----:B------:R-:W1:Y:S03]  /*12430*/  MUFU.EX2 R88, R88 ;  /* 0x0000005800587308 */ /* 0x000e660000000800 */
[C---:B--2---:R-:W-:Y:S01]  /*12440*/  F2FP.PACK_AB R17, R90.reuse, R91 ;  /* 0x0000005b5a11723e */ /* 0x044fe200000000ff */
[C---:B------:R-:W-:Y:S01]  /*12450*/  HMMA.16816.F32 R56, R80.reuse, R78, R56 ;  /* 0x0000004e5038723c */ /* 0x040fe20000001838 */
[----:B------:R-:W2:Y:S02]  /*12460*/  LDSM.16.MT88.4 R76, [R110+0x8000] ;  /* 0x008000006e4c783b */ /* 0x000ea40000004200 */
[----:B------:R-:W-:Y:S03]  /*12470*/  FADD.FTZ R91, R91, R86 ;  /* 0x000000565b5b7221 */ /* 0x000fe60000010000 */
[----:B------:R-:W-:Y:S01]  /*12480*/  MUFU.EX2 R103, R103 ;  /* 0x0000006700677308 */ /* 0x000fe20000000800 */
[----:B------:R-:W-:Y:S01]  /*12490*/  MOV R86, R3 ;  /* 0x0000000300567202 */ /* 0x000fe20000000f00 */
[----:B------:R-:W-:Y:S08]  /*124a0*/  FADD.FTZ R90, R90, R91 ;  /* 0x0000005b5a5a7221 */ /* 0x000ff00000010000 */
[----:B------:R-:W3:Y:S01]  /*124b0*/  MUFU.EX2 R102, R102 ;  /* 0x0000006600667308 */ /* 0x000ee20000000800 */
[C---:B-1----:R-:W-:Y:S01]  /*124c0*/  F2FP.PACK_AB R19, R88.reuse, R89 ;  /* 0x000000595813723e */ /* 0x042fe200000000ff */
[----:B------:R-:W-:Y:S04]  /*124d0*/  FADD.FTZ R89, R89, R90 ;  /* 0x0000005a59597221 */ /* 0x000fe80000010000 */
[----:B------:R-:W-:Y:S01]  /*124e0*/  FADD.FTZ R89, R88, R89 ;  /* 0x0000005958597221 */ /* 0x000fe20000010000 */
[C---:B---3--:R-:W-:Y:S01]  /*124f0*/  F2FP.PACK_AB R18, R102.reuse, R103 ;  /* 0x000000676612723e */ /* 0x048fe200000000ff */
[----:B------:R-:W-:Y:S01]  /*12500*/  FADD.FTZ R103, R103, R100 ;  /* 0x0000006467677221 */ /* 0x000fe20000010000 */
[C---:B--2---:R-:W-:Y:S03]  /*12510*/  HMMA.16816.F32 R60, R80.reuse, R76, R60 ;  /* 0x0000004c503c723c */ /* 0x044fe6000000183c */
[----:B------:R-:W-:Y:S05]  /*12520*/  FADD.FTZ R103, R102, R103 ;  /* 0x0000006766677221 */ /* 0x000fea0000010000 */
[C---:B------:R-:W-:Y:S01]  /*12530*/  HMMA.16816.F32 R64, R80.reuse, R78, R64 ;  /* 0x0000004e5040723c */ /* 0x040fe20000001840 */
[----:B------:R-:W1:Y:S07]  /*12540*/  LDSM.16.MT88.4 R76, [R108+0x8000] ;  /* 0x008000006c4c783b */ /* 0x000e6e0000004200 */
[C---:B-1----:R-:W-:Y:S08]  /*12550*/  HMMA.16816.F32 R68, R80.reuse, R76, R68 ;  /* 0x0000004c5044723c */ /* 0x042ff00000001844 */
[----:B------:R-:W-:Y:S01]  /*12560*/  HMMA.16816.F32 R12, R80, R78, R12 ;  /* 0x0000004e500c723c */ /* 0x000fe2000000180c */
[----:B------:R-:W-:Y:S07]  /*12570*/  LDSM.16.MT88.4 R76, [R110+0x6c00] ;  /* 0x006c00006e4c783b */ /* 0x000fee0000004200 */
        /* <DEDUP_REMOVED lines=15> */
[C---:B-1----:R-:W-:Y:S07]  /*12670*/  HMMA.16816.F32 R68, R16.reuse, R72, R68 ;  /* 0x000000481044723c */ /* 0x042fee0000001844 */
[--C-:B------:R-:W-:Y:S01]  /*12680*/  FFMA.FTZ R73, R31, c[0x0][0x23c], -R105.reuse ;  /* 0x00008f001f497a23 */ /* 0x100fe20000010869 */
[----:B------:R-:W-:Y:S04]  /*12690*/  HMMA.16816.F32 R12, R16, R74, R12 ;  /* 0x0000004a100c723c */ /* 0x000fe8000000180c */
[--C-:B------:R-:W-:Y:S02]  /*126a0*/  FFMA.FTZ R72, R34, c[0x0][0x23c], -R105.reuse ;  /* 0x00008f0022487a23 */ /* 0x100fe40000010869 */
[--C-:B------:R-:W-:Y:S01]  /*126b0*/  FFMA.FTZ R31, R28, c[0x0][0x23c], -R106.reuse ;  /* 0x00008f001c1f7a23 */ /* 0x100fe2000001086a */
[----:B------:R-:W-:Y:S01]  /*126c0*/  F2FP.PACK_AB R17, R131, R134 ;  /* 0x000000868311723e */ /* 0x000fe200000000ff */
[--C-:B------:R-:W-:Y:S01]  /*126d0*/  FFMA.FTZ R74, R30, c[0x0][0x23c], -R105.reuse ;  /* 0x00008f001e4a7a23 */ /* 0x100fe20000010869 */
[----:B------:R-:W-:Y:S01]  /*126e0*/  F2FP.PACK_AB R19, R107, R132 ;  /* 0x000000846b13723e */ /* 0x000fe200000000ff */
[----:B------:R-:W-:Y:S02]  /*126f0*/  MUFU.EX2 R28, R72 ;  /* 0x00000048001c7308 */ /* 0x000fe40000000800 */
[----:B------:R-:W-:Y:S01]  /*12700*/  F2FP.PACK_AB R16, R133, R136 ;  /* 0x000000888510723e */ /* 0x000fe200000000ff */
[----:B------:R-:W-:Y:S01]  /*12710*/  FFMA.FTZ R105, R35, c[0x0][0x23c], -R105 ;  /* 0x00008f0023697a23 */ /* 0x000fe20000010869 */
[----:B------:R-:W-:Y:S01]  /*12720*/  F2FP.PACK_AB R18, R135, R138 ;  /* 0x0000008a8712723e */ /* 0x000fe200000000ff */
[--C-:B------:R-:W-:Y:S02]  /*12730*/  FFMA.FTZ R30, R29, c[0x0][0x23c], -R106.reuse ;  /* 0x00008f001d1e7a23 */ /* 0x100fe4000001086a */
[--C-:B------:R-:W-:Y:S02]  /*12740*/  FFMA.FTZ R34, R32, c[0x0][0x23c], -R106.reuse ;  /* 0x00008f0020227a23 */ /* 0x100fe4000001086a */
[----:B------:R-:W-:Y:S01]  /*12750*/  FFMA.FTZ R106, R33, c[0x0][0x23c], -R106 ;  /* 0x00008f00216a7a23 */ /* 0x000fe2000001086a */
[----:B------:R-:W-:Y:S01]  /*12760*/  MUFU.EX2 R32, R74 ;  /* 0x0000004a00207308 */ /* 0x000fe20000000800 */
[C---:B------:R-:W-:Y:S03]  /*12770*/  HMMA.16816.F32 R4, R16.reuse, R20, R4 ;  /* 0x000000141004723c */ /* 0x040fe60000001804 */
[----:B------:R-:W-:Y:S02]  /*12780*/  FADD.FTZ R134, R134, R89 ;  /* 0x0000005986867221 */ /* 0x000fe40000010000 */
[----:B------:R-:W-:Y:S02]  /*12790*/  FADD.FTZ R136, R136, R103 ;  /* 0x0000006788887221 */ /* 0x000fe40000010000 */
[----:B------:R-:W-:Y:S01]  /*127a0*/  FADD.FTZ R131, R131, R134 ;  /* 0x0000008683837221 */ /* 0x000fe20000010000 */
[C---:B------:R-:W-:Y:S01]  /*127b0*/  HMMA.16816.F32 R8, R16.reuse, R22, R8 ;  /* 0x000000161008723c */ /* 0x040fe20000001808 */
[----:B------:R-:W1:Y:S01]  /*127c0*/  LDSM.16.MT88.4 R20, [R110+0x7800] ;  /* 0x007800006e14783b */ /* 0x000e620000004200 */
[----:B------:R-:W2:Y:S02]  /*127d0*/  MUFU.EX2 R29, R73 ;  /* 0x00000049001d7308 */ /* 0x000ea40000000800 */
[----:B------:R-:W-:Y:S02]  /*127e0*/  FADD.FTZ R133, R133, R136 ;  /* 0x0000008885857221 */ /* 0x000fe40000010000 */
[----:B------:R-:W-:Y:S01]  /*127f0*/  FADD.FTZ R132, R132, R131 ;  /* 0x0000008384847221 */ /* 0x000fe20000010000 */
[----:B------:R-:W-:Y:S01]  /*12800*/  MOV R131, R129 ;  /* 0x0000008100837202 */ /* 0x000fe20000000f00 */
[C---:B------:R-:W-:Y:S04]  /*12810*/  HMMA.16816.F32 R36, R16.reuse, R24, R36 ;  /* 0x000000181024723c */ /* 0x040fe80000001824 */
[----:B------:R-:W3:Y:S01]  /*12820*/  MUFU.EX2 R105, R105 ;  /* 0x0000006900697308 */ /* 0x000ee20000000800 */
[----:B------:R-:W-:Y:S02]  /*12830*/  FADD.FTZ R138, R138, R133 ;  /* 0x000000858a8a7221 */ /* 0x000fe40000010000 */
[----:B------:R-:W-:Y:S01]  /*12840*/  FADD.FTZ R107, R107, R132 ;  /* 0x000000846b6b7221 */ /* 0x000fe20000010000 */
[C---:B------:R-:W-:Y:S01]  /*12850*/  HMMA.16816.F32 R40, R16.reuse, R26, R40 ;  /* 0x0000001a1028723c */ /* 0x040fe20000001828 */
[----:B------:R-:W4:Y:S03]  /*12860*/  LDSM.16.MT88.4 R24, [R108+0x7800] ;  /* 0x007800006c18783b */ /* 0x000f260000004200 */
[----:B------:R-:W-:Y:S01]  /*12870*/  FADD.FTZ R138, R135, R138 ;  /* 0x0000008a878a7221 */ /* 0x000fe20000010000 */
[----:B------:R-:W-:Y:S01]  /*12880*/  MOV R132, R128 ;  /* 0x0000008000847202 */ /* 0x000fe20000000f00 */
[----:B------:R-:W-:Y:S01]  /*12890*/  MUFU.EX2 R31, R31 ;  /* 0x0000001f001f7308 */ /* 0x000fe20000000800 */
[C---:B--2---:R-:W-:Y:S01]  /*128a0*/  F2FP.PACK_AB R73, R29.reuse, R32 ;  /* 0x000000201d49723e */ /* 0x044fe200000000ff */
[----:B------:R-:W-:Y:S08]  /*128b0*/  FADD.FTZ R32, R32, R107 ;  /* 0x0000006b20207221 */ /* 0x000ff00000010000 */
[----:B------:R-:W2:Y:S01]  /*128c0*/  MUFU.EX2 R30, R30 ;  /* 0x0000001e001e7308 */ /* 0x000ea20000000800 */
[----:B------:R-:W-:Y:S01]  /*128d0*/  FADD.FTZ R29, R29, R32 ;  /* 0x000000201d1d7221 */ /* 0x000fe20000010000 */
[C---:B---3--:R-:W-:Y:S03]  /*128e0*/  F2FP.PACK_AB R75, R105.reuse, R28 ;  /* 0x0000001c694b723e */ /* 0x048fe600000000ff */
[----:B------:R-:W-:Y:S01]  /*128f0*/  FADD.FTZ R28, R28, R29 ;  /* 0x0000001d1c1c7221 */ /* 0x000fe20000010000 */
[C---:B-1----:R-:W-:Y:S04]  /*12900*/  HMMA.16816.F32 R44, R16.reuse, R20, R44 ;  /* 0x00000014102c723c */ /* 0x042fe8000000182c */
[----:B------:R-:W-:Y:S01]  /*12910*/  MUFU.EX2 R33, R34 ;  /* 0x0000002200217308 */ /* 0x000fe20000000800 */
[----:B------:R-:W-:Y:S03]  /*12920*/  FADD.FTZ R130, R105, R28 ;  /* 0x0000001c69827221 */ /* 0x000fe60000010000 */
[C---:B------:R-:W-:Y:S01]  /*12930*/  HMMA.16816.F32 R48, R16.reuse, R22, R48 ;  /* 0x000000161030723c */ /* 0x040fe20000001830 */
[----:B------:R-:W1:Y:S05]  /*12940*/  LDSM.16.MT88.4 R20, [R110+0x8800] ;  /* 0x008800006e14783b */ /* 0x000e6a0000004200 */
[----:B------:R-:W3:Y:S01]  /*12950*/  MUFU.EX2 R106, R106 ;  /* 0x0000006a006a7308 */ /* 0x000ee20000000800 */
[C---:B--2---:R-:W-:Y:S01]  /*12960*/  F2FP.PACK_AB R72, R30.reuse, R31 ;  /* 0x0000001f1e48723e */ /* 0x044fe200000000ff */
[C---:B----4-:R-:W-:Y:S04]  /*12970*/  HMMA.16816.F32 R52, R16.reuse, R24, R52 ;  /* 0x000000181034723c */ /* 0x050fe80000001834 */
[----:B------:R-:W-:Y:S04]  /*12980*/  FADD.FTZ R31, R31, R138 ;  /* 0x0000008a1f1f7221 */ /* 0x000fe80000010000 */
[C---:B------:R-:W-:Y:S01]  /*12990*/  HMMA.16816.F32 R56, R16.reuse, R26, R56 ;  /* 0x0000001a1038723c */ /* 0x040fe20000001838 */
[----:B------:R-:W2:Y:S03]  /*129a0*/  LDSM.16.MT88.4 R24, [R108+0x8800] ;  /* 0x008800006c18783b */ /* 0x000ea60000004200 */
[----:B------:R-:W-:Y:S01]  /*129b0*/  FADD.FTZ R30, R30, R31 ;  /* 0x0000001f1e1e7221 */ /* 0x000fe20000010000 */
[C---:B---3--:R-:W-:Y:S03]  /*129c0*/  F2FP.PACK_AB R74, R106.reuse, R33 ;  /* 0x000000216a4a723e */ /* 0x048fe600000000ff */
[----:B------:R-:W-:Y:S04]  /*129d0*/  FADD.FTZ R33, R33, R30 ;  /* 0x0000001e21217221 */ /* 0x000fe80000010000 */
[----:B------:R-:W-:Y:S01]  /*129e0*/  FADD.FTZ R127, R106, R33 ;  /* 0x000000216a7f7221 */ /* 0x000fe20000010000 */
        /* <DEDUP_REMOVED lines=10> */
[C---:B-1----:R-:W-:Y:S01]  /*12a90*/  HMMA.16816.F32 R36, R72.reuse, R20, R36 ;  /* 0x000000144824723c */ /* 0x042fe20000001824 */
[----:B------:R-:W1:Y:S07]  /*12aa0*/  LDSM.16.MT88.4 R8, [R108+0x8c00] ;  /* 0x008c00006c08783b */ /* 0x000e6e0000004200 */
[C---:B------:R-:W-:Y:S08]  /*12ab0*/  HMMA.16816.F32 R40, R72.reuse, R22, R40 ;  /* 0x000000164828723c */ /* 0x040ff00000001828 */
[C---:B--2---:R-:W-:Y:S08]  /*12ac0*/  HMMA.16816.F32 R44, R72.reuse, R16, R44 ;  /* 0x00000010482c723c */ /* 0x044ff0000000182c */
[C---:B------:R-:W-:Y:S08]  /*12ad0*/  HMMA.16816.F32 R48, R72.reuse, R18, R48 ;  /* 0x000000124830723c */ /* 0x040ff00000001830 */
[C---:B---3--:R-:W-:Y:S08]  /*12ae0*/  HMMA.16816.F32 R52, R72.reuse, R24, R52 ;  /* 0x000000184834723c */ /* 0x048ff00000001834 */
[C---:B------:R-:W-:Y:S08]  /*12af0*/  HMMA.16816.F32 R56, R72.reuse, R26, R56 ;  /* 0x0000001a4838723c */ /* 0x040ff00000001838 */
[C---:B----4-:R-:W-:Y:S08]  /*12b00*/  HMMA.16816.F32 R60, R72.reuse, R4, R60 ;  /* 0x00000004483c723c */ /* 0x050ff0000000183c */
[C---:B------:R-:W-:Y:S08]  /*12b10*/  HMMA.16816.F32 R64, R72.reuse, R6, R64 ;  /* 0x000000064840723c */ /* 0x040ff00000001840 */
[C---:B-1----:R-:W-:Y:S08]  /*12b20*/  HMMA.16816.F32 R68, R72.reuse, R8, R68 ;  /* 0x000000084844723c */ /* 0x042ff00000001844 */
[----:B------:R-:W-:Y:S01]  /*12b30*/  HMMA.16816.F32 R72, R72, R10, R12 ;  /* 0x0000000a4848723c */ /* 0x000fe2000000180c */
[----:B------:R-:W-:-:S07]  /*12b40*/  @P0 BRA `(.L_x_5301) ;  /* 0xffffd6a000000947 */ /* 0x000fce000383ffff */
.L_x_5297:
        /* <DEDUP_REMOVED lines=166> */
.L_x_5302:
[----:B------:R-:W1:Y:S04]  /*135b0*/  S2R R3, SR_CTAID.Z ;  /* 0x0000000000037919 */ /* 0x000e680000002700 */
[----:B------:R-:W1:Y:S02]  /*135c0*/  S2R R2, SR_CTAID.Y ;  /* 0x0000000000027919 */ /* 0x000e640000002600 */
[----:B-1----:R-:W-:-:S04]  /*135d0*/  IMAD R4, R2, c[0x0][0x1c0], R3 ;  /* 0x0000700002047a24 */ /* 0x002fc800078e0203 */
[----:B------:R-:W-:Y:S02]  /*135e0*/  IMAD R4, R4, c[0x0][0x214], RZ ;  /* 0x0000850004047a24 */ /* 0x000fe400078e02ff */
.L_x_5303:
        /* <DEDUP_REMOVED lines=35> */
.L_x_5305:
[----:B------:R-:W-:Y:S05]  /*13820*/  BSYNC B0 ;  /* 0x0000000000007941 */ /* 0x000fea0003800000 */
.L_x_5304:
        /* <DEDUP_REMOVED lines=33> */
.L_x_5307:
[----:B------:R-:W-:Y:S05]  /*13a40*/  BSYNC B0 ;  /* 0x0000000000007941 */ /* 0x000fea0003800000 */
.L_x_5306:
        /* <DEDUP_REMOVED lines=21> */
.L_x_5308:
        /* <DEDUP_REMOVED lines=14> */
.L_x_6166:


//--------------------- .text._ZN5flash24flash_fwd_splitkv_kernelI23Flash_fwd_kernel_traitsILi96ELi64ELi64ELi4ELb0ELb0EN7cutlass6half_tE19Flash_kernel_traitsILi96ELi64ELi64ELi4ES3_EELb1ELb0ELb1ELb0ELb0ELb1ELb0ELb1EEEvNS_16Flash_fwd_paramsE --------------------------
	.section	.text._ZN5flash24flash_fwd_splitkv_kernelI23Flash_fwd_kernel_traitsILi96ELi64ELi64ELi4ELb0ELb0EN7cutlass6half_tE19Flash_kernel_traitsILi96ELi64ELi64ELi4ES3_EELb1ELb0ELb1ELb0ELb0ELb1ELb0ELb1EEEvNS_16Flash_fwd_paramsE,"ax",@progbits
	.sectioninfo	@"SHI_REGISTERS=162"
	.align	128
        .global         _ZN5flash24flash_fwd_splitkv_kernelI23Flash_fwd_kernel_traitsILi96ELi64ELi64ELi4ELb0ELb0EN7cutlass6half_tE19Flash_kernel_traitsILi96ELi64ELi64ELi4ES3_EELb1ELb0ELb1ELb0ELb0ELb1ELb0ELb1EEEvNS_16Flash_fwd_paramsE
        .type           _ZN5flash24flash_fwd_splitkv_kernelI23Flash_fwd_kernel_traitsILi96ELi64ELi64ELi4ELb0ELb0EN7cutlass6half_tE19Flash_kernel_traitsILi96ELi64ELi64ELi4ES3_EELb1ELb0ELb1ELb0ELb0ELb1ELb0ELb1EEEvNS_16Flash_fwd_paramsE,@function
        .size           _ZN5flash24flash_fwd_splitkv_kernelI23Flash_fwd_kernel_traitsILi96ELi64ELi64ELi4ELb0ELb0EN7cutlass6half_tE19Flash_kernel_traitsILi96ELi64ELi64ELi4ES3_EELb1ELb0ELb1ELb0ELb0ELb1ELb0ELb1EEEvNS_16Flash_fwd_paramsE,(.L_x_6167 - _ZN5flash24flash_fwd_splitkv_kernelI23Flash_fwd_kernel_traitsILi96ELi64ELi64ELi4ELb0ELb0EN7cutlass6half_tE19Flash_kernel_traitsILi96ELi64ELi64ELi4ES3_EELb1ELb0ELb1ELb0ELb0ELb1ELb0ELb1EEEvNS_16Flash_fwd_paramsE)
        .other          _ZN5flash24flash_fwd_splitkv_kernelI23Flash_fwd_kernel_traitsILi96ELi64ELi64ELi4ELb0ELb0EN7cutlass6half_tE19Flash_kernel_traitsILi96ELi64ELi64ELi4ES3_EELb1ELb0ELb1ELb0ELb0ELb1ELb0ELb1EEEvNS_16Flash_fwd_paramsE,@"STO_CUDA_ENTRY STV_DEFAULT"
_ZN5flash24flash_fwd_splitkv_kernelI23Flash_fwd_kernel_traitsILi96ELi64ELi64ELi4ELb0ELb0EN7cutlass6half_tE19Flash_kernel_traitsILi96ELi64ELi64ELi4ES3_EELb1ELb0ELb1ELb0ELb0ELb1ELb0ELb1EEEvNS_16Flash_fwd_paramsE:
.text._ZN5flash24flash_fwd_splitkv_kernelI23Flash_fwd_kernel_traitsILi96ELi64ELi64ELi4ELb0ELb0EN7cutlass6half_tE19Flash_kernel_traitsILi96ELi64ELi64ELi4ES3_EELb1ELb0ELb1ELb0ELb0ELb1ELb0ELb1EEEvNS_16Flash_fwd_paramsE:
        /* <DEDUP_REMOVED lines=35> */
.L_x_5309:
[----:B-1-34-:R-:W-:Y:S02]  /*0230*/  MOV R3, c[0x0][0x218] ;  /* 0x0000860000037a02 */ /* 0x01afe40000000f00 */
.L_x_5310:
        /* <DEDUP_REMOVED lines=47> */
[----:B------:R-:W-:Y:S01]  /*0530*/  @!P0 IMAD R3, R9, c[0x0][0x1e4], R8 ;  /* 0x0000790009038a24 */ /* 0x000fe200078e0208 */
[----:B------:R-:W-:Y:S01]  /*0540*/  IADD3 R8, R4, 0x20, RZ ;  /* 0x0000002004087810 */ /* 0x000fe20007ffe0ff */
        /* <DEDUP_REMOVED lines=31> */
.L_x_5313:
[----:B------:R-:W-:Y:S05]  /*0740*/  BSYNC B0 ;  /* 0x0000000000007941 */ /* 0x000fea0003800000 */
.L_x_5312:
        /* <DEDUP_REMOVED lines=19> */
.L_x_5315:
[----:B------:R-:W-:Y:S05]  /*0880*/  BSYNC B0 ;  /* 0x0000000000007941 */ /* 0x000fea0003800000 */
.L_x_5314:
        /* <DEDUP_REMOVED lines=13> */
.L_x_5311:
        /* <DEDUP_REMOVED lines=79> */
[----:B------:R-:W-:-:S04]  /*0e50*/  IMAD.IADD R11, R11, 0x1, R4 ;  /* 0x000000010b0b7824 */ /* 0x000fc800078e0204 */
[----:B------:R-:W-:-:S04]  /*0e60*/  IMAD.WIDE.U32 R8, R15, c[0x0][0x198], R10 ;  /* 0x000066000f087a25 */ /* 0x000fc800078e000a */
[----:B------:R-:W-:Y:S01]  /*0e70*/  IMAD.WIDE.U32 R10, R0, c[0x0][0x188], RZ ;  /* 0x00006200000a7a25 */ /* 0x000fe200078e00ff */
[----:B------:R-:W-:-:S03]  /*0e80*/  IADD3 R9, R9, R2, RZ ;  /* 0x0000000209097210 */ /* 0x000fc60007ffe0ff */
[----:B------:R-:W-:Y:S01]  /*0e90*/  IMAD R2, R6, c[0x0][0x1b0], RZ ;  /* 0x00006c0006027a24 */ /* 0x000fe200078e02ff */
[----:B------:R-:W-:Y:S01]  /*0ea0*/  IADD3 R17, R11, R17, RZ ;  /* 0x000000110b117210 */ /* 0x000fe20007ffe0ff */
[----:B------:R-:W-:-:S04]  /*0eb0*/  IMAD.WIDE.U32 R8, R7, c[0x0][0x1b0], R8 ;  /* 0x00006c0007087a25 */ /* 0x000fc800078e0008 */
[----:B------:R-:W-:Y:S02]  /*0ec0*/  IMAD R2, R7, c[0x0][0x1b4], R2 ;  /* 0x00006d0007027a24 */ /* 0x000fe400078e0202 */
[----:B------:R-:W-:Y:S02]  /*0ed0*/  IMAD.MOV.U32 R0, RZ, RZ, R10 ;  /* 0x000000ffff007224 */ /* 0x000fe400078e000a */
[----:B------:R-:W-:Y:S01]  /*0ee0*/  IMAD.IADD R13, R9, 0x1, R2 ;  /* 0x00000001090d7824 */ /* 0x000fe200078e0202 */
[----:B------:R-:W-:Y:S01]  /*0ef0*/  MOV R2, R8 ;  /* 0x0000000800027202 */ /* 0x000fe20000000f00 */
[----:B------:R-:W-:Y:S05]  /*0f00*/  BRA `(.L_x_5317) ;  /* 0x0000044000007947 */ /* 0x000fea0003800000 */
.L_x_5316:
        /* <DEDUP_REMOVED lines=16> */
.L_x_5318:
[----:B------:R-:W-:Y:S02]  /*1010*/  IABS R2, c[0x0][0x1c8] ;  /* 0x0000720000027a13 */ /* 0x000fe40000000000 */
[----:B------:R-:W-:Y:S02]  /*1020*/  IABS R3, R110 ;  /* 0x0000006e00037213 */ /* 0x000fe40000000000 */
[----:B------:R-:W1:Y:S01]  /*1030*/  I2F.RP R5, R2 ;  /* 0x0000000200057306 */ /* 0x000e620000209400 */
[----:B------:R-:W-:-:S05]  /*1040*/  @P4 IADD3 R17, R4, R17, RZ ;  /* 0x0000001104114210 */ /* 0x000fca0007ffe0ff */
        /* <DEDUP_REMOVED lines=23> */
[----:B------:R-:W-:Y:S02]  /*11c0*/  IMAD R0, R5, c[0x0][0x198], RZ ;  /* 0x0000660005007a24 */ /* 0x000fe400078e02ff */
[----:B------:R-:W-:Y:S02]  /*11d0*/  IMAD.MOV.U32 R15, RZ, RZ, R3 ;  /* 0x000000ffff0f7224 */ /* 0x000fe400078e0003 */
[----:B------:R-:W-:Y:S01]  /*11e0*/  @!P1 IMAD.MOV R7, RZ, RZ, -R7 ;  /* 0x000000ffff079224 */ /* 0x000fe200078e0a07 */
[----:B------:R-:W-:Y:S01]  /*11f0*/  @!P0 LOP3.LUT R7, RZ, c[0x0][0x1c8], RZ, 0x33, !PT ;  /* 0x00007200ff078a12 */ /* 0x000fe200078e33ff */
[----:B------:R-:W-:-:S03]  /*1200*/  IMAD R0, R3, c[0x0][0x19c], R0 ;  /* 0x0000670003007a24 */ /* 0x000fc600078e0200 */
[----:B------:R-:W-:Y:S01]  /*1210*/  SHF.R.S32.HI R6, RZ, 0x1f, R7 ;  /* 0x0000001fff067819 */ /* 0x000fe20000011407 */
[----:B------:R-:W-:-:S04]  /*1220*/  IMAD.IADD R11, R11, 0x1, R0 ;  /* 0x000000010b0b7824 */ /* 0x000fc800078e0200 */
[----:B------:R-:W-:Y:S02]  /*1230*/  IMAD R0, R6, c[0x0][0x1b0], RZ ;  /* 0x00006c0006007a24 */ /* 0x000fe400078e02ff */
[----:B------:R-:W-:-:S04]  /*1240*/  IMAD.WIDE.U32 R10, R7, c[0x0][0x1b0], R10 ;  /* 0x00006c00070a7a25 */ /* 0x000fc800078e000a */
[----:B------:R-:W-:Y:S01]  /*1250*/  IMAD R13, R7, c[0x0][0x1b4], R0 ;  /* 0x00006d00070d7a24 */ /* 0x000fe200078e0200 */
[----:B------:R-:W-:Y:S01]  /*1260*/  @P4 MOV R0, R14 ;  /* 0x0000000e00004202 */ /* 0x000fe20000000f00 */
[----:B------:R-:W-:-:S03]  /*1270*/  IMAD.MOV.U32 R2, RZ, RZ, R10 ;  /* 0x000000ffff027224 */ /* 0x000fc600078e000a */
        /* <DEDUP_REMOVED lines=13> */
.L_x_5317:
[----:B------:R1:W5:Y:S02]  /*1350*/  @P5 LDG.E R122, [R116.64] ;  /* 0x00000006747a5981 */ /* 0x000364000c1e1900 */
[----:B-----5:R-:W-:Y:S01]  /*1360*/  SHF.R.S32.HI R9, RZ, 0x1f, R56 ;  /* 0x0000001fff097819 */ /* 0x020fe20000011438 */
[----:B------:R-:W-:Y:S01]  /*1370*/  IMAD.MOV.U32 R8, RZ, RZ, 0x2 ;  /* 0x00000002ff087424 */ /* 0x000fe200078e00ff */
[----:B------:R-:W-:Y:S01]  /*1380*/  ISETP.NE.AND P0, PT, R119, -0x1, PT ;  /* 0xffffffff7700780c */ /* 0x000fe20003f05270 */
[----:B------:R-:W-:Y:S01]  /*1390*/  IMAD.MOV.U32 R28, RZ, RZ, RZ ;  /* 0x000000ffff1c7224 */ /* 0x000fe200078e00ff */
[CC--:B------:R-:W-:Y:S01]  /*13a0*/  LEA.HI R25, R9.reuse, R56.reuse, RZ, 0x2 ;  /* 0x0000003809197211 */ /* 0x0c0fe200078f10ff */
[----:B------:R-:W-:Y:S01]  /*13b0*/  IMAD.MOV.U32 R29, RZ, RZ, c[0x0][0x230] ;  /* 0x00008c00ff1d7624 */ /* 0x000fe200078e00ff */
[-C--:B------:R-:W-:Y:S01]  /*13c0*/  LEA.HI R68, R9, R56.reuse, RZ, 0x3 ;  /* 0x0000003809447211 */ /* 0x080fe200078f18ff */
[----:B------:R-:W-:Y:S01]  /*13d0*/  IMAD.MOV.U32 R55, RZ, RZ, c[0x0][0x1a0] ;  /* 0x00006800ff377624 */ /* 0x000fe200078e00ff */
[----:B------:R-:W-:Y:S01]  /*13e0*/  LOP3.LUT R11, R25, 0xfffffffc, RZ, 0xc0, !PT ;  /* 0xfffffffc190b7812 */ /* 0x000fe200078ec0ff */
[----:B------:R-:W-:Y:S01]  /*13f0*/  IMAD.MOV.U32 R42, RZ, RZ, 0x10 ;  /* 0x00000010ff2a7424 */ /* 0x000fe200078e00ff */
[----:B------:R-:W-:-:S02]  /*1400*/  LEA.HI R65, R9, R56, RZ, 0x4 ;  /* 0x0000003809417211 */ /* 0x000fc400078f20ff */
[----:B------:R-:W-:Y:S01]  /*1410*/  SHF.R.S32.HI R67, RZ, 0x3, R68 ;  /* 0x00000003ff437819 */ /* 0x000fe20000011444 */
[----:B------:R-:W-:Y:S01]  /*1420*/  IMAD.IADD R76, R56, 0x1, -R11 ;  /* 0x00000001384c7824 */ /* 0x000fe200078e0a0b */
[----:B------:R-:W-:Y:S01]  /*1430*/  SHF.R.S32.HI R112, RZ, 0x2, R25 ;  /* 0x00000002ff707819 */ /* 0x000fe20000011419 */
[----:B------:R-:W-:Y:S01]  /*1440*/  @!P0 IMAD R4, R57, c[0x0][0x178], RZ ;  /* 0x00005e0039048a24 */ /* 0x000fe200078e02ff */
[----:B------:R-:W-:Y:S01]  /*1450*/  LOP3.LUT R11, R65, 0xfffffff0, RZ, 0xc0, !PT ;  /* 0xfffffff0410b7812 */ /* 0x000fe200078ec0ff */
[----:B------:R-:W-:Y:S01]  /*1460*/  @!P0 IMAD.WIDE.U32 R20, R59, c[0x0][0x178], RZ ;  /* 0x00005e003b148a25 */ /* 0x000fe200078e00ff */
[----:B------:R-:W-:Y:S02]  /*1470*/  LEA.HI R25, R25, R112, RZ, 0x1 ;  /* 0x0000007019197211 */ /* 0x000fe400078f08ff */
[----:B------:R-:W-:Y:S01]  /*1480*/  LEA.HI R9, R9, R56, RZ, 0x5 ;  /* 0x0000003809097211 */ /* 0x000fe200078f28ff */
[----:B------:R-:W-:Y:S01]  /*1490*/  IMAD.SHL.U32 R19, R67, 0x40, RZ ;  /* 0x0000004043137824 */ /* 0x000fe200078e00ff */
[----:B------:R-:W-:Y:S01]  /*14a0*/  LOP3.LUT R25, R25, 0x7fffffe, RZ, 0xc0, !PT ;  /* 0x07fffffe19197812 */ /* 0x000fe200078ec0ff */
[----:B------:R-:W-:Y:S01]  /*14b0*/  @P0 IMAD.WIDE.U32 R22, R119, c[0x0][0x190], RZ ;  /* 0x0000640077160a25 */ /* 0x000fe200078e00ff */
[----:B------:R-:W-:-:S02]  /*14c0*/  SHF.R.S32.HI R66, RZ, 0x5, R9 ;  /* 0x00000005ff427819 */ /* 0x000fc40000011409 */
[----:B------:R-:W-:Y:S01]  /*14d0*/  LOP3.LUT R19, R19, 0xc0, RZ, 0xc0, !PT ;  /* 0x000000c013137812 */ /* 0x000fe200078ec0ff */
[----:B------:R-:W-:Y:S01]  /*14e0*/  IMAD.IADD R64, R56, 0x1, -R11 ;  /* 0x0000000138407824 */ /* 0x000fe200078e0a0b */
[----:B------:R-:W-:Y:S01]  /*14f0*/  SHF.R.S32.HI R113, RZ, 0x1f, R112 ;  /* 0x0000001fff717819 */ /* 0x000fe20000011470 */
[----:B------:R-:W-:Y:S01]  /*1500*/  @!P0 IMAD R4, R59, c[0x0][0x17c], R4 ;  /* 0x00005f003b048a24 */ /* 0x000fe200078e0204 */
[----:B------:R-:W-:Y:S01]  /*1510*/  IADD3 R88, P1, R112, R15, RZ ;  /* 0x0000000f70587210 */ /* 0x000fe20007f3e0ff */
[----:B------:R-:W-:Y:S01]  /*1520*/  IMAD.SHL.U32 R10, R76, 0x8, RZ ;  /* 0x000000084c0a7824 */ /* 0x000fe200078e00ff */
[----:B------:R-:W-:Y:S01]  /*1530*/  LEA.HI R63, R64, R64, RZ, 0x1 ;  /* 0x00000040403f7211 */ /* 0x000fe200078f08ff */
[----:B------:R-:W-:Y:S01]  /*1540*/  @!P0 IMAD.MOV.U32 R22, RZ, RZ, R20 ;  /* 0x000000ffff168224 */ /* 0x000fe200078e0014 */
[----:B------:R-:W-:Y:S01]  /*1550*/  MOV R79, c[0x0][0x230] ;  /* 0x00008c00004f7a02 */ /* 0x000fe20000000f00 */
        /* <DEDUP_REMOVED lines=12> */
[----:B------:R-:W-:Y:S01]  /*1620*/  IMAD R5, R5, c[0x0][0x1a0], RZ ;  /* 0x0000680005057a24 */ /* 0x000fe200078e02ff */
[----:B------:R-:W-:Y:S01]  /*1630*/  LOP3.LUT R19, R4, R19, RZ, 0x3c, !PT ;  /* 0x0000001304137212 */ /* 0x000fe200078e3cff */
[----:B------:R-:W-:Y:S01]  /*1640*/  IMAD.WIDE R26, R27, 0x40, R112 ;  /* 0x000000401b1a7825 */ /* 0x000fe200078e0270 */
[----:B------:R-:W-:-:S02]  /*1650*/  LEA.HI R4, R21, R62, RZ, 0x2 ;  /* 0x0000003e15047211 */ /* 0x000fc400078f10ff */
[----:B------:R-:W-:Y:S01]  /*1660*/  IADD3 R16, P0, R10, R0, RZ ;  /* 0x000000000a107210 */ /* 0x000fe20007f1e0ff */
[----:B------:R-:W-:Y:S01]  /*1670*/  IMAD R5, R88, c[0x0][0x1a4], R5 ;  /* 0x0000690058057a24 */ /* 0x000fe200078e0205 */
[----:B------:R-:W-:Y:S01]  /*1680*/  LEA R106, R106, R19, 0x5 ;  /* 0x000000136a6a7211 */ /* 0x000fe200078e28ff */
[----:B------:R-:W-:Y:S01]  /*1690*/  IMAD.HI.U32 R79, R8, R79, R28 ;  /* 0x0000004f084f7227 */ /* 0x000fe200078e001c */
[----:B------:R-:W-:Y:S02]  /*16a0*/  LOP3.LUT R19, R4, 0xfffffffc, RZ, 0xc0, !PT ;  /* 0xfffffffc04137812 */ /* 0x000fe400078ec0ff */
[----:B------:R-:W-:Y:S01]  /*16b0*/  IADD3 R85, R10, 0x20, RZ ;  /* 0x000000200a557810 */ /* 0x000fe20007ffe0ff */
[----:B------:R-:W-:Y:S01]  /*16c0*/  IMAD R4, R6, c[0x0][0x1b8], RZ ;  /* 0x00006e0006047a24 */ /* 0x000fe200078e02ff */
[C---:B------:R-:W-:Y:S01]  /*16d0*/  IADD3 R84, R10.reuse, 0x40, RZ ;  /* 0x000000400a547810 */ /* 0x040fe20007ffe0ff */
[----:B------:R-:W-:Y:S01]  /*16e0*/  IMAD.X R17, R11, 0x1, R17, P0 ;  /* 0x000000010b117824 */ /* 0x000fe200000e0611 */
[----:B------:R-:W-:Y:S01]  /*16f0*/  ISETP.GE.AND P0, PT, R85, c[0x0][0x220], PT ;  /* 0x0000880055007a0c */ /* 0x000fe20003f06270 */
[C---:B------:R-:W-:Y:S01]  /*1700*/  IMAD R0, R7.reuse, c[0x0][0x1bc], R4 ;  /* 0x00006f0007007a24 */ /* 0x040fe200078e0204 */
[----:B------:R-:W-:Y:S01]  /*1710*/  ISETP.GE.AND P1, PT, R10, c[0x0][0x220], PT ;  /* 0x000088000a007a0c */ /* 0x000fe20003f26270 */
[----:B------:R-:W-:Y:S01]  /*1720*/  IMAD.WIDE.U32 R16, R7, c[0x0][0x1b8], R16 ;  /* 0x00006e0007107a25 */ /* 0x000fe200078e0010 */
[----:B------:R-:W-:-:S02]  /*1730*/  SEL R4, RZ, 0xffffffff, P0 ;  /* 0xffffffffff047807 */ /* 0x000fc40000000000 */
[----:B------:R-:W-:Y:S01]  /*1740*/  ISETP.GE.AND P0, PT, R84, c[0x0][0x220], PT ;  /* 0x0000880054007a0c */ /* 0x000fe20003f06270 */
[----:B------:R-:W-:Y:S01]  /*1750*/  IMAD R114, R27, c[0x0][0x190], RZ ;  /* 0x000064001b727a24 */ /* 0x000fe200078e02ff */
[----:B------:R-:W-:Y:S01]  /*1760*/  IADD3 R17, R17, R0, RZ ;  /* 0x0000000011117210 */ /* 0x000fe20007ffe0ff */
[----:B------:R-:W-:Y:S01]  /*1770*/  IMAD.SHL.U32 R4, R4, 0x2, RZ ;  /* 0x0000000204047824 */ /* 0x000fe200078e00ff */
[----:B------:R-:W-:Y:S01]  /*1780*/  SEL R70, RZ, 0x4, P0 ;  /* 0x00000004ff467807 */ /* 0x000fe20000000000 */
[----:B------:R-:W-:Y:S01]  /*1790*/  IMAD R114, R26, c[0x0][0x194], R114 ;  /* 0x000065001a727a24 */ /* 0x000fe200078e0272 */
[----:B------:R-:W-:Y:S01]  /*17a0*/  IADD3 R108, P0, R10, R2, RZ ;  /* 0x000000020a6c7210 */ /* 0x000fe20007f1e0ff */
[----:B------:R-:W-:Y:S01]  /*17b0*/  IMAD.WIDE.U32 R88, R88, c[0x0][0x1a0], R16 ;  /* 0x0000680058587a25 */ /* 0x000fe200078e0010 */
[----:B------:R-:W-:Y:S02]  /*17c0*/  SHF.R.S32.HI R17, RZ, 0x1f, R72 ;  /* 0x0000001fff117819 */ /* 0x000fe40000011448 */
[----:B------:R-:W-:Y:S01]  /*17d0*/  SEL R15, RZ, 0x1, P1 ;  /* 0x00000001ff0f7807 */ /* 0x000fe20000800000 */
[----:B------:R-:W-:Y:S01]  /*17e0*/  IMAD.X R109, R11, 0x1, R13, P0 ;  /* 0x000000010b6d7824 */ /* 0x000fe200000e060d */
[----:B------:R-:W-:Y:S01]  /*17f0*/  LEA.HI R82, R17, R72, RZ, 0x6 ;  /* 0x0000004811527211 */ /* 0x000fe200078f30ff */
[----:B------:R-:W-:Y:S01]  /*1800*/  IMAD.WIDE.U32 R22, R26, c[0x0][0x190], R22 ;  /* 0x000064001a167a25 */ /* 0x000fe200078e0016 */
[----:B------:R-:W-:-:S02]  /*1810*/  LOP3.LUT R9, R9, 0xffffffe0, RZ, 0xc0, !PT ;  /* 0xffffffe009097812 */ /* 0x000fc400078ec0ff */
[----:B------:R-:W-:Y:S01]  /*1820*/  SHF.R.S32.HI R82, RZ, 0x6, R82 ;  /* 0x00000006ff527819 */ /* 0x000fe20000011452 */
[----:B------:R-:W-:Y:S01]  /*1830*/  IMAD.SHL.U32 R76, R76, 0x4, RZ ;  /* 0x000000044c4c7824 */ /* 0x000fe200078e00ff */
[----:B------:R-:W-:Y:S01]  /*1840*/  SHF.R.S32.HI R75, RZ, 0x1, R79 ;  /* 0x00000001ff4b7819 */ /* 0x000fe2000001144f */
[----:B------:R-:W-:Y:S01]  /*1850*/  IMAD.IADD R62, R62, 0x1, -R19 ;  /* 0x000000013e3e7824 */ /* 0x000fe200078e0a13 */
[----:B------:R-:W-:Y:S01]  /*1860*/  IMNMX R82, RZ, R82, !PT ;  /* 0x00000052ff527217 */ /* 0x000fe20007800200 */
[----:B------:R-:W-:Y:S01]  /*1870*/  IMAD.IADD R115, R23, 0x1, R114 ;  /* 0x0000000117737824 */ /* 0x000fe200078e0272 */
[----:B------:R-:W-:Y:S01]  /*1880*/  SHF.R.S32.HI R111, RZ, 0x1f, R110 ;  /* 0x0000001fff6f7819 */ /* 0x000fe2000001146e */
[----:B------:R-:W-:Y:S01]  /*1890*/  IMAD.IADD R60, R56, 0x1, -R9 ;  /* 0x00000001383c7824 */ /* 0x000fe200078e0a09 */
[----:B------:R-:W-:Y:S01]  /*18a0*/  ISETP.GT.AND P0, PT, R87, R82, PT ;  /* 0x000000525700720c */ /* 0x000fe20003f04270 */
[----:B------:R-:W-:Y:S01]  /*18b0*/  IMAD R77, R112, R75, R76 ;  /* 0x0000004b704d7224 */ /* 0x000fe200078e024c */
[----:B------:R-:W-:Y:S01]  /*18c0*/  LOP3.LUT R15, R4, 0x2, R15, 0xe2, !PT ;  /* 0x00000002040f7812 */ /* 0x000fe200078ee20f */
[----:B------:R-:W-:Y:S01]  /*18d0*/  IMAD.MOV.U32 R114, RZ, RZ, R22 ;  /* 0x000000ffff727224 */ /* 0x000fe200078e0016 */
[----:B------:R-:W-:Y:S01]  /*18e0*/  LOP3.LUT P1, RZ, R62, 0x2, RZ, 0xc0, !PT ;  /* 0x000000023eff7812 */ /* 0x000fe2000782c0ff */
[----:B------:R-:W-:Y:S01]  /*18f0*/  IMAD R71, R111, c[0x0][0x1a8], RZ ;  /* 0x00006a006f477a24 */ /* 0x000fe200078e02ff */
[----:B------:R-:W-:Y:S01]  /*1900*/  LOP3.LUT R70, R15, R70, RZ, 0xfc, !PT ;  /* 0x000000460f467212 */ /* 0x000fe200078efcff */
[----:B------:R-:W-:Y:S01]  /*1910*/  IMAD R9, R113, c[0x0][0x198], RZ ;  /* 0x0000660071097a24 */ /* 0x000fe200078e02ff */
[----:B------:R-:W-:Y:S01]  /*1920*/  SHF.L.U32 R78, R75, 0x5, RZ ;  /* 0x000000054b4e7819 */ /* 0x000fe200000006ff */
[----:B------:R-:W-:Y:S01]  /*1930*/  IMAD.MOV.U32 R0, RZ, RZ, 0x5 ;  /* 0x00000005ff007424 */ /* 0x000fe200078e00ff */
[--C-:B------:R-:W-:Y:S01]  /*1940*/  SHF.R.S32.HI R74, RZ, 0x1f, R77.reuse ;  /* 0x0000001fff4a7819 */ /* 0x100fe2000001144d */
[----:B------:R-:W-:Y:S01]  /*1950*/  IMAD.MOV.U32 R15, RZ, RZ, c[0x0][0x198] ;  /* 0x00006600ff0f7624 */ /* 0x000fe200078e00ff */
[----:B------:R-:W-:Y:S01]  /*1960*/  SEL R42, R42, 0xfffffff0, !P1 ;  /* 0xfffffff02a2a7807 */ /* 0x000fe20004800000 */
[----:B------:R-:W-:Y:S01]  /*1970*/  IMAD.IADD R76, R76, 0x1, R77 ;  /* 0x000000014c4c7824 */ /* 0x000fe200078e024d */
[-C--:B------:R-:W-:Y:S01]  /*1980*/  SHF.L.U64.HI R54, R55, R0.reuse, c[0x0][0x1a4] ;  /* 0x0000690037367619 */ /* 0x080fe20000010200 */
[----:B------:R-:W-:Y:S01]  /*1990*/  IMAD R71, R110, c[0x0][0x1ac], R71 ;  /* 0x00006b006e477a24 */ /* 0x000fe200078e0247 */
[C---:B------:R-:W-:Y:S01]  /*19a0*/  SHF.L.U32 R61, R15.reuse, 0x5, RZ ;  /* 0x000000050f3d7819 */ /* 0x040fe200000006ff */
[C---:B------:R-:W-:Y:S01]  /*19b0*/  IMAD R9, R112.reuse, c[0x0][0x19c], R9 ;  /* 0x0000670070097a24 */ /* 0x040fe200078e0209 */
[----:B------:R-:W-:Y:S01]  /*19c0*/  SHF.L.U64.HI R58, R15, R0, c[0x0][0x19c] ;  /* 0x000067000f3a7619 */ /* 0x000fe20000010200 */
[----:B------:R-:W-:Y:S01]  /*19d0*/  IMAD.WIDE.U32 R108, R112, c[0x0][0x198], R108 ;  /* 0x00006600706c7a25 */ /* 0x000fe200078e006c */
[----:B------:R-:W-:-:S03]  /*19e0*/  SHF.R.S32.HI R73, RZ, 0x1f, R76 ;  /* 0x0000001fff497819 */ /* 0x000fc6000001144c */
[----:B------:R-:W-:-:S04]  /*19f0*/  IMAD.WIDE.U32 R114, R110, c[0x0][0x1a8], R114 ;  /* 0x00006a006e727a25 */ /* 0x000fc800078e0072 */
[----:B------:R-:W-:Y:S02]  /*1a00*/  IMAD.SHL.U32 R55, R55, 0x20, RZ ;  /* 0x0000002037377824 */ /* 0x000fe400078e00ff */
        /* <DEDUP_REMOVED lines=66> */
[C---:B------:R-:W-:Y:S01]  /*1e30*/  LEA R128, P1, R108.reuse, c[0x0][0x168], 0x1 ;  /* 0x00005a006c807a11 */ /* 0x040fe200078208ff */
        /* <DEDUP_REMOVED lines=24> */
.L_x_5368:
        /* <DEDUP_REMOVED lines=18> */
.L_x_5321:
[----:B------:R-:W-:Y:S05]  /*20e0*/  BSYNC B0 ;  /* 0x0000000000007941 */ /* 0x000fea0003800000 */
.L_x_5320:
        /* <DEDUP_REMOVED lines=18> */
.L_x_5323:
[----:B------:R-:W-:Y:S05]  /*2210*/  BSYNC B0 ;  /* 0x0000000000007941 */ /* 0x000fea0003800000 */
.L_x_5322:
        /* <DEDUP_REMOVED lines=69> */
.L_x_5329:
[----:B------:R-:W-:Y:S05]  /*2670*/  BSYNC B0 ;  /* 0x0000000000007941 */ /* 0x000fea0003800000 */
.L_x_5328:
        /* <DEDUP_REMOVED lines=54> */
.L_x_5331:
[----:B------:R-:W-:Y:S05]  /*29e0*/  BSYNC B0 ;  /* 0x0000000000007941 */ /* 0x000fea0003800000 */
.L_x_5330:
        /* <DEDUP_REMOVED lines=53> */
.L_x_5327:
[----:B------:R-:W-:Y:S05]  /*2d40*/  BSYNC B1 ;  /* 0x0000000000017941 */ /* 0x000fea0003800000 */
.L_x_5326:
        /* <DEDUP_REMOVED lines=61> */
.L_x_5335:
[----:B------:R-:W-:Y:S05]  /*3120*/  BSYNC B0 ;  /* 0x0000000000007941 */ /* 0x000fea0003800000 */
.L_x_5334:
        /* <DEDUP_REMOVED lines=54> */
.L_x_5337:
[----:B------:R-:W-:Y:S05]  /*3490*/  BSYNC B0 ;  /* 0x0000000000007941 */ /* 0x000fea0003800000 */
.L_x_5336:
        /* <DEDUP_REMOVED lines=53> */
.L_x_5333:
[----:B------:R-:W-:Y:S05]  /*37f0*/  BSYNC B1 ;  /* 0x0000000000017941 */ /* 0x000fea0003800000 */
.L_x_5332:
        /* <DEDUP_REMOVED lines=8> */
.L_x_5325:
        /* <DEDUP_REMOVED lines=97> */
.L_x_5344:
[----:B------:R-:W-:Y:S05]  /*3e90*/  BSYNC B0 ;  /* 0x0000000000007941 */ /* 0x000fea0003800000 */
.L_x_5343:
[----:B-----5:R2:W-:Y:S02]  /*3ea0*/  STG.E.128 [R128.64], R36 ;  /* 0x0000002480007986 */ /* 0x0205e4000c101d06 */
.L_x_5342:
[----:B------:R-:W-:Y:S05]  /*3eb0*/  BSYNC B1 ;  /* 0x0000000000017941 */ /* 0x000fea0003800000 */
.L_x_5341:
        /* <DEDUP_REMOVED lines=95> */
.L_x_5348:
[----:B------:R-:W-:Y:S05]  /*44b0*/  BSYNC B0 ;  /* 0x0000000000007941 */ /* 0x000fea0003800000 */
.L_x_5347:
[----:B-----5:R3:W-:Y:S02]  /*44c0*/  STG.E.128 [R128.64+0x40], R36 ;  /* 0x0000402480007986 */ /* 0x0207e4000c101d06 */
.L_x_5346:
[----:B------:R-:W-:Y:S05]  /*44d0*/  BSYNC B1 ;  /* 0x0000000000017941 */ /* 0x000fea0003800000 */
.L_x_5345:
        /* <DEDUP_REMOVED lines=94> */
.L_x_5350:
[----:B------:R-:W-:Y:S05]  /*4ac0*/  BSYNC B0 ;  /* 0x0000000000007941 */ /* 0x000fea0003800000 */
.L_x_5349:
[----:B-----5:R3:W-:Y:S02]  /*4ad0*/  STG.E.128 [R128.64+0x80], R36 ;  /* 0x0000802480007986 */ /* 0x0207e4000c101d06 */
.L_x_5340:
[----:B------:R-:W-:Y:S05]  /*4ae0*/  BSYNC B2 ;  /* 0x0000000000027941 */ /* 0x000fea0003800000 */
.L_x_5339:
        /* <DEDUP_REMOVED lines=101> */
.L_x_5356:
[----:B------:R-:W-:Y:S05]  /*5140*/  BSYNC B0 ;  /* 0x0000000000007941 */ /* 0x000fea0003800000 */
.L_x_5355:
[----:B-----5:R3:W-:Y:S02]  /*5150*/  STG.E.128 [R130.64], R36 ;  /* 0x0000002482007986 */ /* 0x0207e4000c101d06 */
.L_x_5354:
[----:B------:R-:W-:Y:S05]  /*5160*/  BSYNC B1 ;  /* 0x0000000000017941 */ /* 0x000fea0003800000 */
.L_x_5353:
        /* <DEDUP_REMOVED lines=101> */
.L_x_5360:
[----:B------:R-:W-:Y:S05]  /*57c0*/  BSYNC B0 ;  /* 0x0000000000007941 */ /* 0x000fea0003800000 */
.L_x_5359:
[----:B-----5:R3:W-:Y:S02]  /*57d0*/  STG.E.128 [R130.64+0x40], R36 ;  /* 0x0000402482007986 */ /* 0x0207e4000c101d06 */
.L_x_5358:
[----:B------:R-:W-:Y:S05]  /*57e0*/  BSYNC B1 ;  /* 0x0000000000017941 */ /* 0x000fea0003800000 */
.L_x_5357:
        /* <DEDUP_REMOVED lines=100> */
.L_x_5362:
[----:B------:R-:W-:Y:S05]  /*5e30*/  BSYNC B0 ;  /* 0x0000000000007941 */ /* 0x000fea0003800000 */
.L_x_5361:
[----:B-----5:R3:W-:Y:S02]  /*5e40*/  STG.E.128 [R130.64+0x80], R36 ;  /* 0x0000802482007986 */ /* 0x0207e4000c101d06 */
.L_x_5352:
[----:B------:R-:W-:Y:S05]  /*5e50*/  BSYNC B2 ;  /* 0x0000000000027941 */ /* 0x000fea0003800000 */
.L_x_5351:
        /* <DEDUP_REMOVED lines=8> */
.L_x_5324:
        /* <DEDUP_REMOVED lines=11> */
.L_x_5364:
[----:B------:R-:W-:Y:S05]  /*5f90*/  BSYNC B0 ;  /* 0x0000000000007941 */ /* 0x000fea0003800000 */
.L_x_5363:
        /* <DEDUP_REMOVED lines=12> */
.L_x_5365:
[----:B------:R-:W-:Y:S05]  /*6060*/  BSYNC B0 ;  /* 0x0000000000007941 */ /* 0x000fea0003800000 */
.L_x_5338:
        /* <DEDUP_REMOVED lines=80> */
.L_x_5366:
        /* <DEDUP_REMOVED lines=8> */
.L_x_5367:
[----:B------:R-:W-:Y:S04]  /*65f0*/  IADD3 R9, R9, -0x1, RZ ;  /* 0xffffffff09097810 */ /* 0x000fe80007ffe0ff */
[----:B------:R-:W-:Y:S11]  /*6600*/  ISETP.GT.AND P0, PT, R9, R82, PT ;  /* 0x000000520900720c */ /* 0x000ff60003f04270 */
[----:B------:R-:W-:Y:S02]  /*6610*/  @!UPT UIADD3 URZ, URZ, URZ, URZ ;  /* 0x0000003f3f3ff290 */ /* 0x000fe4000fffe03f */
[----:B------:R-:W-:-:S05]  /*6620*/  @P0 BRA `(.L_x_5368) ;  /* 0xffffb99000000947 */ /* 0x000fca000383ffff */
.L_x_5319:
        /* <DEDUP_REMOVED lines=23> */
[----:B------:R-:W-:Y:S02]  /*67a0*/  IADD3 R3, P6, R76, R2, RZ ;  /* 0x000000024c037210 */ /* 0x000fe40007fde0ff */
[----:B------:R-:W-:Y:S02]  /*67b0*/  SHF.R.S32.HI R2, RZ, 0x1f, R2 ;  /* 0x0000001fff027819 */ /* 0x000fe40000011402 */
[----:B------:R-:W-:Y:S02]  /*67c0*/  IADD3.X R71, R71, UR5, RZ, P4, !PT ;  /* 0x0000000547477c10 */ /* 0x000fe4000a7fe4ff */
[----:B------:R-:W-:Y:S01]  /*67d0*/  ISETP.GE.AND P4, PT, R112, R27, PT ;  /* 0x0000001b7000720c */ /* 0x000fe20003f86270 */
[--C-:B------:R-:W-:Y:S01]  /*67e0*/  IMAD.X R74, R74, 0x1, R2.reuse, P2 ;  /* 0x000000014a4a7824 */ /* 0x100fe200010e0602 */
[----:B------:R-:W-:Y:S01]  /*67f0*/  ISETP.NE.AND P2, PT, RZ, UR4, PT ;  /* 0x00000004ff007c0c */ /* 0x000fe2000bf45270 */
[----:B------:R-:W-:Y:S01]  /*6800*/  IMAD.X R9, R73, 0x1, R2, P6 ;  /* 0x0000000149097824 */ /* 0x000fe200030e0602 */
[----:B------:R-:W-:-:S02]  /*6810*/  LEA R24, P5, R0, c[0x0][0x160], 0x1 ;  /* 0x0000580000187a11 */ /* 0x000fc400078a08ff */
[----:B------:R-:W-:Y:S02]  /*6820*/  ISETP.GT.AND P4, PT, R56, -0x4, !P4 ;  /* 0xfffffffc3800780c */ /* 0x000fe40006784270 */
[----:B------:R-:W-:-:S07]  /*6830*/  LEA.HI.X R25, R0, c[0x0][0x164], R71, 0x1, P5 ;  /* 0x0000590000197a11 */ /* 0x000fce00028f0c47 */
        /* <DEDUP_REMOVED lines=60> */
.L_x_5377:
[----:B------:R-:W-:Y:S05]  /*6c00*/  BSYNC B0 ;  /* 0x0000000000007941 */ /* 0x000fea0003800000 */
.L_x_5376:
[----:B-----5:R4:W-:Y:S02]  /*6c10*/  STS.128 [R125], R12 ;  /* 0x0000000c7d007388 */ /* 0x0209e40000000c00 */
.L_x_5375:
[----:B------:R-:W-:Y:S05]  /*6c20*/  BSYNC B1 ;  /* 0x0000000000017941 */ /* 0x000fea0003800000 */
.L_x_5374:
        /* <DEDUP_REMOVED lines=48> */
.L_x_5381:
[----:B------:R-:W-:Y:S05]  /*6f30*/  BSYNC B0 ;  /* 0x0000000000007941 */ /* 0x000fea0003800000 */
.L_x_5380:
[----:B-----5:R1:W-:Y:S02]  /*6f40*/  STS.128 [R125+0x1000], R12 ;  /* 0x0010000c7d007388 */ /* 0x0203e40000000c00 */
.L_x_5379:
[----:B------:R-:W-:Y:S05]  /*6f50*/  BSYNC B1 ;  /* 0x0000000000017941 */ /* 0x000fea0003800000 */
.L_x_5378:
        /* <DEDUP_REMOVED lines=44> */
.L_x_5383:
[----:B------:R-:W-:Y:S05]  /*7220*/  BSYNC B0 ;  /* 0x0000000000007941 */ /* 0x000fea0003800000 */
.L_x_5382:
[----:B-----5:R2:W-:Y:S02]  /*7230*/  STS.128 [R125+0x2000], R28 ;  /* 0x0020001c7d007388 */ /* 0x0205e40000000c00 */
.L_x_5373:
[----:B------:R-:W-:Y:S05]  /*7240*/  BSYNC B2 ;  /* 0x0000000000027941 */ /* 0x000fea0003800000 */
.L_x_5372:
        /* <DEDUP_REMOVED lines=59> */
.L_x_5388:
[----:B------:R-:W-:Y:S05]  /*7600*/  BSYNC B0 ;  /* 0x0000000000007941 */ /* 0x000fea0003800000 */
.L_x_5387:
[----:B-----5:R4:W-:Y:S02]  /*7610*/  STS.128 [R125+0x800], R12 ;  /* 0x0008000c7d007388 */ /* 0x0209e40000000c00 */
.L_x_5386:
[----:B------:R-:W-:Y:S05]  /*7620*/  BSYNC B1 ;  /* 0x0000000000017941 */ /* 0x000fea0003800000 */
.L_x_5385:
        /* <DEDUP_REMOVED lines=46> */
.L_x_5392:
[----:B------:R-:W-:Y:S05]  /*7910*/  BSYNC B0 ;  /* 0x0000000000007941 */ /* 0x000fea0003800000 */
.L_x_5391:
[----:B-----5:R4:W-:Y:S02]  /*7920*/  STS.128 [R125+0x1800], R12 ;  /* 0x0018000c7d007388 */ /* 0x0209e40000000c00 */
.L_x_5390:
[----:B------:R-:W-:Y:S05]  /*7930*/  BSYNC B1 ;  /* 0x0000000000017941 */ /* 0x000fea0003800000 */
.L_x_5389:
        /* <DEDUP_REMOVED lines=44> */
.L_x_5394:
[----:B------:R-:W-:Y:S05]  /*7c00*/  BSYNC B0 ;  /* 0x0000000000007941 */ /* 0x000fea0003800000 */
.L_x_5393:
[----:B-----5:R1:W-:Y:S01]  /*7c10*/  STS.128 [R125+0x2800], R24 ;  /* 0x002800187d007388 */ /* 0x0203e20000000c00 */
[----:B------:R-:W-:Y:S05]  /*7c20*/  BRA `(.L_x_5384) ;  /* 0x0000268000007947 */ /* 0x000fea0003800000 */
.L_x_5371:
        /* <DEDUP_REMOVED lines=92> */
.L_x_5400:
[----:B------:R-:W-:Y:S05]  /*81f0*/  BSYNC B0 ;  /* 0x0000000000007941 */ /* 0x000fea0003800000 */
.L_x_5399:
[----:B-----5:R4:W-:Y:S02]  /*8200*/  STS.128 [R125], R20 ;  /* 0x000000147d007388 */ /* 0x0209e40000000c00 */
.L_x_5398:
[----:B------:R-:W-:Y:S05]  /*8210*/  BSYNC B1 ;  /* 0x0000000000017941 */ /* 0x000fea0003800000 */
.L_x_5397:
        /* <DEDUP_REMOVED lines=87> */
.L_x_5404:
[----:B------:R-:W-:Y:S05]  /*8790*/  BSYNC B0 ;  /* 0x0000000000007941 */ /* 0x000fea0003800000 */
.L_x_5403:
[----:B-----5:R1:W-:Y:S02]  /*87a0*/  STS.128 [R125+0x1000], R20 ;  /* 0x001000147d007388 */ /* 0x0203e40000000c00 */
.L_x_5402:
[----:B------:R-:W-:Y:S05]  /*87b0*/  BSYNC B1 ;  /* 0x0000000000017941 */ /* 0x000fea0003800000 */
.L_x_5401:
        /* <DEDUP_REMOVED lines=86> */
.L_x_5406:
[----:B------:R-:W-:Y:S05]  /*8d20*/  BSYNC B0 ;  /* 0x0000000000007941 */ /* 0x000fea0003800000 */
.L_x_5405:
[----:B-----5:R4:W-:Y:S02]  /*8d30*/  STS.128 [R125+0x2000], R20 ;  /* 0x002000147d007388 */ /* 0x0209e40000000c00 */
.L_x_5396:
[----:B------:R-:W-:Y:S05]  /*8d40*/  BSYNC B2 ;  /* 0x0000000000027941 */ /* 0x000fea0003800000 */
.L_x_5395:
        /* <DEDUP_REMOVED lines=94> */
.L_x_5410:
[----:B------:R-:W-:Y:S05]  /*9330*/  BSYNC B0 ;  /* 0x0000000000007941 */ /* 0x000fea0003800000 */
.L_x_5409:
[----:B-----5:R4:W-:Y:S02]  /*9340*/  STS.128 [R125+0x800], R20 ;  /* 0x000800147d007388 */ /* 0x0209e40000000c00 */
.L_x_5408:
[----:B------:R-:W-:Y:S05]  /*9350*/  BSYNC B1 ;  /* 0x0000000000017941 */ /* 0x000fea0003800000 */
.L_x_5407:
        /* <DEDUP_REMOVED lines=90> */
.L_x_5414:
[----:B------:R-:W-:Y:S05]  /*9900*/  BSYNC B0 ;  /* 0x0000000000007941 */ /* 0x000fea0003800000 */
.L_x_5413:
[----:B-----5:R4:W-:Y:S02]  /*9910*/  STS.128 [R125+0x1800], R20 ;  /* 0x001800147d007388 */ /* 0x0209e40000000c00 */
.L_x_5412:
[----:B------:R-:W-:Y:S05]  /*9920*/  BSYNC B1 ;  /* 0x0000000000017941 */ /* 0x000fea0003800000 */
.L_x_5411:
        /* <DEDUP_REMOVED lines=91> */
.L_x_5416:
[----:B------:R-:W-:Y:S05]  /*9ee0*/  BSYNC B0 ;  /* 0x0000000000007941 */ /* 0x000fea0003800000 */
.L_x_5415:
[----:B-----5:R1:W-:Y:S01]  /*9ef0*/  STS.128 [R125+0x2800], R16 ;  /* 0x002800107d007388 */ /* 0x0203e20000000c00 */
[----:B------:R-:W-:Y:S05]  /*9f00*/  BRA `(.L_x_5384) ;  /* 0x000003a000007947 */ /* 0x000fea0003800000 */
.L_x_5370:
        /* <DEDUP_REMOVED lines=29> */
.L_x_5418:
[----:B------:R-:W-:Y:S05]  /*a0e0*/  BSYNC B0 ;  /* 0x0000000000007941 */ /* 0x000fea0003800000 */
.L_x_5417:
        /* <DEDUP_REMOVED lines=28> */
.L_x_5384:
[----:B------:R-:W-:Y:S05]  /*a2b0*/  BSYNC B3 ;  /* 0x0000000000037941 */ /* 0x000fea0003800000 */
.L_x_5369:
[----:B---3--:R-:W-:Y:S01]  /*a2c0*/  IADD3 R128, R87, -0x1, RZ ;  /* 0xffffffff57807810 */ /* 0x008fe20007ffe0ff */
        /* <DEDUP_REMOVED lines=11> */
[----:B------:R-:W-:Y:S02]  /*a380*/  @P1 IMAD.MOV.U32 R2, RZ, RZ, R124 ;  /* 0x000000ffff021224 */ /* 0x000fe400078e007c */
[----:B------:R-:W-:Y:S01]  /*a390*/  @!P0 MOV R6, R124 ;  /* 0x0000007c00068202 */ /* 0x000fe20000000f00 */
        /* <DEDUP_REMOVED lines=22> */
.L_x_5421:
[----:B------:R2:W-:Y:S02]  /*a500*/  STS.128 [R125+0x5000], RZ ;  /* 0x005000ff7d007388 */ /* 0x0005e40000000c00 */
.L_x_5420:
[----:B------:R-:W-:Y:S05]  /*a510*/  BSYNC B0 ;  /* 0x0000000000007941 */ /* 0x000fea0003800000 */
.L_x_5419:
        /* <DEDUP_REMOVED lines=8> */
[----:B------:R-:W-:Y:S02]  /*a5a0*/  @P0 LEA R6, P2, R3, c[0x0][0x168], 0x1 ;  /* 0x00005a0003060a11 */ /* 0x000fe400078408ff */
[----:B----4-:R-:W-:Y:S02]  /*a5b0*/  @!P1 LEA R12, P4, R61, R124, 0x1 ;  /* 0x0000007c3d0c9211 */ /* 0x010fe400078808ff */
        /* <DEDUP_REMOVED lines=21> */
.L_x_5424:
[----:B------:R3:W-:Y:S02]  /*a710*/  STS.128 [R125+0x5800], RZ ;  /* 0x005800ff7d007388 */ /* 0x0007e40000000c00 */
.L_x_5423:
[----:B------:R-:W-:Y:S05]  /*a720*/  BSYNC B0 ;  /* 0x0000000000007941 */ /* 0x000fea0003800000 */
.L_x_5422:
        /* <DEDUP_REMOVED lines=8> */
[----:B---3--:R-:W-:Y:S01]  /*a7b0*/  LOP3.LUT R3, R68, 0xfffffff8, RZ, 0xc0, !PT ;  /* 0xfffffff844037812 */ /* 0x008fe200078ec0ff */
[----:B------:R-:W-:Y:S01]  /*a7c0*/  IMAD.SHL.U32 R62, R62, 0x40, RZ ;  /* 0x000000403e3e7824 */ /* 0x000fe200078e00ff */
[----:B------:R-:W-:Y:S01]  /*a7d0*/  SHF.R.S32.HI R7, RZ, 0x1f, R64 ;  /* 0x0000001fff077819 */ /* 0x000fe20000011440 */
[----:B------:R-:W-:Y:S01]  /*a7e0*/  IMAD.SHL.U32 R67, R67, 0x8, RZ ;  /* 0x0000000843437824 */ /* 0x000fe200078e00ff */
[----:B------:R-:W-:-:S04]  /*a7f0*/  DEPBAR.LE SB0, 0x0 ;  /* 0x000080000000791a */ /* 0x000fc80000000000 */
[----:B------:R-:W-:Y:S01]  /*a800*/  IMAD.IADD R2, R56, 0x1, -R3 ;  /* 0x0000000138027824 */ /* 0x000fe200078e0a03 */
[----:B------:R-:W-:Y:S01]  /*a810*/  SHF.R.S32.HI R6, RZ, 0x4, R65 ;  /* 0x00000004ff067819 */ /* 0x000fe20000011441 */
[----:B------:R-:W-:Y:S01]  /*a820*/  IMAD R69, R66, 0x10, R69 ;  /* 0x0000001042457824 */ /* 0x000fe200078e0245 */
[----:B------:R-:W-:Y:S01]  /*a830*/  LEA.HI R7, R7, R64, RZ, 0x3 ;  /* 0x0000004007077211 */ /* 0x000fe200078f18ff */
[----:B------:R-:W-:Y:S01]  /*a840*/  IMAD.SHL.U32 R127, R56, 0x2, RZ ;  /* 0x00000002387f7824 */ /* 0x000fe200078e00ff */
[----:B------:R-:W-:Y:S01]  /*a850*/  LEA.HI R9, R2, R2, RZ, 0x1 ;  /* 0x0000000202097211 */ /* 0x000fe200078f08ff */
[----:B------:R-:W-:Y:S01]  /*a860*/  BSSY B0, `(.L_x_5425) ;  /* 0x000004c000007945 */ /* 0x000fe20003800000 */
[----:B------:R-:W-:Y:S01]  /*a870*/  LEA.HI R65, R65, R6, RZ, 0x1 ;  /* 0x0000000641417211 */ /* 0x000fe200078f08ff */
[----:B------:R-:W-:Y:S01]  /*a880*/  IMAD.SHL.U32 R7, R7, 0x20, RZ ;  /* 0x0000002007077824 */ /* 0x000fe200078e00ff */
[----:B------:R-:W-:Y:S01]  /*a890*/  ISETP.GE.AND P1, PT, R112, R5, PT ;  /* 0x000000057000720c */ /* 0x000fe20003f26270 */
[----:B------:R-:W-:Y:S01]  /*a8a0*/  BAR.SYNC.DEFER_BLOCKING 0x0 ;  /* 0x0000000000007b1d */ /* 0x000fe20000010000 */
[----:B------:R-:W-:-:S02]  /*a8b0*/  LOP3.LUT R65, R65, 0xfffffffe, RZ, 0xc0, !PT ;  /* 0xfffffffe41417812 */ /* 0x000fc400078ec0ff */
[----:B------:R-:W-:Y:S02]  /*a8c0*/  LOP3.LUT R63, R63, 0x7fffffe, RZ, 0xc0, !PT ;  /* 0x07fffffe3f3f7812 */ /* 0x000fe400078ec0ff */
[----:B------:R-:W-:Y:S01]  /*a8d0*/  LOP3.LUT R62, R62, 0xc0, RZ, 0xc0, !PT ;  /* 0x000000c03e3e7812 */ /* 0x000fe200078ec0ff */
[----:B------:R-:W-:Y:S01]  /*a8e0*/  IMAD.IADD R65, R6, 0x1, -R65 ;  /* 0x0000000106417824 */ /* 0x000fe200078e0a41 */
[----:B-1----:R-:W-:Y:S01]  /*a8f0*/  LOP3.LUT R13, R9, 0x7fffffe, RZ, 0xc0, !PT ;  /* 0x07fffffe090d7812 */ /* 0x002fe200078ec0ff */
[----:B------:R-:W-:Y:S01]  /*a900*/  IMAD.IADD R4, R64, 0x1, -R63 ;  /* 0x0000000140047824 */ /* 0x000fe200078e0a3f */
[----:B------:R-:W-:Y:S02]  /*a910*/  SHF.R.S32.HI R9, RZ, 0x1, R9 ;  /* 0x00000001ff097819 */ /* 0x000fe40000011409 */
[----:B------:R-:W-:Y:S01]  /*a920*/  SHF.R.S32.HI R3, RZ, 0x1f, R60 ;  /* 0x0000001fff037819 */ /* 0x000fe2000001143c */
[----:B------:R-:W-:Y:S01]  /*a930*/  IMAD.IADD R2, R2, 0x1, -R13 ;  /* 0x0000000102027824 */ /* 0x000fe200078e0a0d */
[----:B------:R-:W-:Y:S01]  /*a940*/  LOP3.LUT R13, R7, 0xffffff00, RZ, 0xc0, !PT ;  /* 0xffffff00070d7812 */ /* 0x000fe200078ec0ff */
[----:B------:R-:W-:Y:S01]  /*a950*/  IMAD.SHL.U32 R7, R65, 0x8, RZ ;  /* 0x0000000841077824 */ /* 0x000fe200078e00ff */
[C---:B------:R-:W-:Y:S01]  /*a960*/  LOP3.LUT P2, RZ, R9.reuse, 0x2, RZ, 0xc0, !PT ;  /* 0x0000000209ff7812 */ /* 0x040fe2000784c0ff */
[----:B------:R-:W-:Y:S01]  /*a970*/  IMAD.SHL.U32 R9, R9, 0x40, RZ ;  /* 0x0000004009097824 */ /* 0x000fe200078e00ff */
[----:B------:R-:W-:Y:S01]  /*a980*/  LEA.HI R3, R3, R60, RZ, 0x2 ;  /* 0x0000003c03037211 */ /* 0x000fe200078f10ff */
[----:B------:R-:W-:Y:S01]  /*a990*/  IMAD R15, R66, 0x200, R13 ;  /* 0x00000200420f7824 */ /* 0x000fe200078e020d */
[----:B------:R-:W-:Y:S01]  /*a9a0*/  LOP3.LUT R7, R62, 0x8, R7, 0xf8, !PT ;  /* 0x000000083e077812 */ /* 0x000fe200078ef807 */
[C---:B------:R-:W-:Y:S01]  /*a9b0*/  IMAD R13, R4.reuse, 0x20, R13 ;  /* 0x00000020040d7824 */ /* 0x040fe200078e020d */
[----:B------:R-:W-:Y:S01]  /*a9c0*/  SHF.R.U32.HI R62, RZ, 0x3, R62 ;  /* 0x00000003ff3e7819 */ /* 0x000fe2000001163e */
[----:B------:R-:W-:Y:S01]  /*a9d0*/  IMAD R15, R4, 0x20, R15 ;  /* 0x00000020040f7824 */ /* 0x000fe200078e020f */
[----:B------:R-:W-:Y:S01]  /*a9e0*/  LOP3.LUT R4, R9, 0xc0, RZ, 0xc0, !PT ;  /* 0x000000c009047812 */ /* 0x000fe200078ec0ff */
[----:B------:R1:W-:Y:S01]  /*a9f0*/  @P1 STS [R125+0x6000], RZ ;  /* 0x006000ff7d001388 */ /* 0x0003e20000000800 */
[----:B------:R-:W-:Y:S01]  /*aa00*/  LOP3.LUT R62, R7, R62, RZ, 0x3c, !PT ;  /* 0x0000003e073e7212 */ /* 0x000fe200078e3cff */
[----:B------:R-:W-:Y:S01]  /*aa10*/  IMAD R2, R65, 0x8, R2 ;  /* 0x0000000841027824 */ /* 0x000fe200078e0202 */
[----:B------:R-:W-:Y:S01]  /*aa20*/  LOP3.LUT R9, R4, 0x8, R67, 0xf8, !PT ;  /* 0x0000000804097812 */ /* 0x000fe200078ef843 */
[----:B------:R1:W-:Y:S01]  /*aa30*/  @P1 STS [R125+0x6004], RZ ;  /* 0x006004ff7d001388 */ /* 0x0003e20000000800 */
[----:B------:R-:W-:Y:S01]  /*aa40*/  SHF.R.U32.HI R4, RZ, 0x3, R4 ;  /* 0x00000003ff047819 */ /* 0x000fe20000011604 */
[----:B------:R-:W4:Y:S01]  /*aa50*/  MUFU.RCP R7, c[0x0][0x238] ;  /* 0x00008e0000077b08 */ /* 0x000f220000001000 */
[----:B------:R-:W-:Y:S01]  /*aa60*/  SHF.R.S32.HI R126, RZ, 0x2, R3 ;  /* 0x00000002ff7e7819 */ /* 0x000fe20000011403 */
[----:B------:R1:W-:Y:S01]  /*aa70*/  @P1 STS.64 [R125+0x6008], RZ ;  /* 0x006008ff7d001388 */ /* 0x0003e20000000a00 */
[----:B------:R-:W-:Y:S01]  /*aa80*/  LOP3.LUT R9, R9, R4, RZ, 0x3c, !PT ;  /* 0x0000000409097212 */ /* 0x000fe200078e3cff */
[----:B------:R-:W-:Y:S01]  /*aa90*/  IMAD.MOV.U32 R3, RZ, RZ, 0x10 ;  /* 0x00000010ff037424 */ /* 0x000fe200078e00ff */
[----:B------:R-:W-:Y:S01]  /*aaa0*/  LEA R136, P0, R88, c[0x0][0x170], 0x1 ;  /* 0x00005c0058887a11 */ /* 0x000fe200078008ff */
[----:B------:R1:W-:Y:S01]  /*aab0*/  @P1 STS.128 [R125+0x7000], RZ ;  /* 0x007000ff7d001388 */ /* 0x0003e20000000c00 */
[----:B------:R-:W-:Y:S01]  /*aac0*/  IMAD.IADD R117, R62, 0x1, R15 ;  /* 0x000000013e757824 */ /* 0x000fe200078e020f */
[----:B------:R-:W-:Y:S01]  /*aad0*/  LOP3.LUT R127, R127, 0x6, RZ, 0xc0, !PT ;  /* 0x000000067f7f7812 */ /* 0x000fe200078ec0ff */
[----:B------:R-:W-:Y:S01]  /*aae0*/  IMAD.U32 R116, R2, 0x20, R9 ;  /* 0x0000002002747824 */ /* 0x000fe200078e0009 */
[----:B------:R1:W-:Y:S01]  /*aaf0*/  @P1 STS.128 [R125+0x8000], RZ ;  /* 0x008000ff7d001388 */ /* 0x0003e20000000c00 */
[----:B------:R-:W-:Y:S01]  /*ab00*/  IADD3 R2, R69, 0x1, R126 ;  /* 0x0000000145027810 */ /* 0x000fe20007ffe07e */
[----:B------:R-:W-:Y:S01]  /*ab10*/  IMAD.IADD R4, R62, 0x1, R13 ;  /* 0x000000013e047824 */ /* 0x000fe200078e020d */
[----:B------:R-:W-:Y:S01]  /*ab20*/  LEA.HI.X R135, R88, c[0x0][0x174], R86, 0x1, P0 ;  /* 0x00005d0058877a11 */ /* 0x000fe200000f0c56 */
[----:B------:R-:W-:Y:S01]  /*ab30*/  IMAD.SHL.U32 R117, R117, 0x2, RZ ;  /* 0x0000000275757824 */ /* 0x000fe200078e00ff */
[----:B------:R-:W-:-:S02]  /*ab40*/  IADD3 R2, R53, R2, -R118 ;  /* 0x0000000235027210 */ /* 0x000fc40007ffe876 */
[----:B------:R-:W-:Y:S02]  /*ab50*/  SEL R3, R3, 0xfffffff0, !P2 ;  /* 0xfffffff003037807 */ /* 0x000fe40005000000 */
[----:B------:R-:W-:Y:S01]  /*ab60*/  IADD3 R2, R2, c[0x0][0x2e8], RZ ;  /* 0x0000ba0002027a10 */ /* 0x000fe20007ffe0ff */
[----:B----4-:R-:W-:Y:S01]  /*ab70*/  FMUL.FTZ R0, R0, R7 ;  /* 0x0000000700007220 */ /* 0x010fe20000410000 */
        /* <DEDUP_REMOVED lines=25> */
.L_x_5427:
[----:B------:R3:W-:Y:S02]  /*ad10*/  STS.128 [R125+0x8000], RZ ;  /* 0x008000ff7d007388 */ /* 0x0007e40000000c00 */
.L_x_5426:
[----:B-1----:R-:W-:Y:S05]  /*ad20*/  BSYNC B0 ;  /* 0x0000000000007941 */ /* 0x002fea0003800000 */
.L_x_5425:
        /* <DEDUP_REMOVED lines=32> */
.L_x_5430:
[----:B------:R1:W-:Y:S02]  /*af30*/  STS.128 [R125+0x8800], RZ ;  /* 0x008800ff7d007388 */ /* 0x0003e40000000c00 */
.L_x_5429:
[----:B------:R-:W-:Y:S05]  /*af40*/  BSYNC B0 ;  /* 0x0000000000007941 */ /* 0x000fea0003800000 */
.L_x_5428:
[----:B------:R-:W-:Y:S01]  /*af50*/  IMAD.SHL.U32 R116, R116, 0x2, RZ ;  /* 0x0000000274747824 */ /* 0x000fe200078e00ff */
[----:B------:R-:W-:Y:S01]  /*af60*/  LDSM.16.M88.4 R32, [R117] ;  /* 0x000000007520783b */ /* 0x000fe20000000200 */
[----:B------:R-:W-:Y:S02]  /*af70*/  IMAD R115, R42, 0x2, R117 ;  /* 0x000000022a737824 */ /* 0x000fe400078e0275 */
[----:B------:R-:W-:Y:S01]  /*af80*/  IMAD R113, R3, 0x2, R116 ;  /* 0x0000000203717824 */ /* 0x000fe200078e0274 */
[----:B------:R-:W5:Y:S01]  /*af90*/  LDSM.16.M88.4 R64, [R116+0x3000] ;  /* 0x003000007440783b */ /* 0x000f620000000200 */
[----:B------:R-:W-:-:S03]  /*afa0*/  IMAD R5, R128, 0x40, R127 ;  /* 0x0000004080057824 */ /* 0x000fc600078e027f */
[----:B------:R-:W1:Y:S01]  /*afb0*/  LDSM.16.M88.4 R56, [R116+0x3400] ;  /* 0x003400007438783b */ /* 0x000e620000000200 */
[----:B------:R-:W-:Y:S01]  /*afc0*/  I2F R3, R5 ;  /* 0x0000000500037306 */ /* 0x000fe20000201400 */
[C---:B------:R-:W-:Y:S02]  /*afd0*/  IADD3 R40, R5.reuse, 0x8, RZ ;  /* 0x0000000805287810 */ /* 0x040fe40007ffe0ff */
[----:B------:R-:W2:Y:S01]  /*afe0*/  LDSM.16.M88.4 R44, [R116+0x3800] ;  /* 0x00380000742c783b */ /* 0x000ea20000000200 */
[C---:B------:R-:W-:Y:S02]  /*aff0*/  IADD3 R54, R5.reuse, 0x9, RZ ;  /* 0x0000000905367810 */ /* 0x040fe40007ffe0ff */
[C---:B------:R-:W-:Y:S01]  /*b000*/  IADD3 R98, R5.reuse, 0x28, RZ ;  /* 0x0000002805627810 */ /* 0x040fe20007ffe0ff */
[----:B------:R-:W3:Y:S01]  /*b010*/  LDSM.16.M88.4 R16, [R116+0x3c00] ;  /* 0x003c00007410783b */ /* 0x000ee20000000200 */
[----:B------:R-:W-:Y:S01]  /*b020*/  I2F R41, R40 ;  /* 0x0000002800297306 */ /* 0x000fe20000201400 */
[----:B----4-:R-:W-:-:S02]  /*b030*/  IADD3 R6, R5, 0x1, RZ ;  /* 0x0000000105067810 */ /* 0x010fc40007ffe0ff */
[----:B------:R-:W-:Y:S01]  /*b040*/  LDSM.16.M88.4 R80, [R115] ;  /* 0x000000007350783b */ /* 0x000fe20000000200 */
[C---:B------:R-:W-:Y:S02]  /*b050*/  IADD3 R100, R5.reuse, 0x29, RZ ;  /* 0x0000002905647810 */ /* 0x040fe40007ffe0ff */
[C---:B------:R-:W-:Y:S01]  /*b060*/  IADD3 R96, R5.reuse, 0x19, RZ ;  /* 0x0000001905607810 */ /* 0x040fe20007ffe0ff */
[----:B------:R-:W4:Y:S01]  /*b070*/  LDSM.16.M88.4 R92, [R113+0x3000] ;  /* 0x00300000715c783b */ /* 0x000f220000000200 */
[----:B------:R-:W-:Y:S03]  /*b080*/  I2F R43, R54 ;  /* 0x00000036002b7306 */ /* 0x000fe60000201400 */
[----:B------:R-:W2:Y:S04]  /*b090*/  LDSM.16.M88.4 R76, [R113+0x3400] ;  /* 0x00340000714c783b */ /* 0x000ea80000000200 */
[----:B------:R-:W3:Y:S01]  /*b0a0*/  LDSM.16.M88.4 R72, [R113+0x3800] ;  /* 0x003800007148783b */ /* 0x000ee20000000200 */
[----:B------:R-:W-:Y:S03]  /*b0b0*/  I2F R99, R98 ;  /* 0x0000006200637306 */ /* 0x000fe60000201400 */
[----:B------:R-:W3:Y:S04]  /*b0c0*/  LDSM.16.M88.4 R68, [R113+0x3c00] ;  /* 0x003c00007144783b */ /* 0x000ee80000000200 */
[----:B------:R-:W-:Y:S01]  /*b0d0*/  LDSM.16.M88.4 R28, [R117+0x1000] ;  /* 0x00100000751c783b */ /* 0x000fe20000000200 */
[----:B------:R-:W-:Y:S01]  /*b0e0*/  I2F R7, R6 ;  /* 0x0000000600077306 */ /* 0x000fe20000201400 */
[C---:B-----5:R-:W-:Y:S02]  /*b0f0*/  HMMA.16816.F32 R12, R32.reuse, R64, RZ ;  /* 0x00000040200c723c */ /* 0x060fe400000018ff */
[----:B------:R-:W5:Y:S04]  /*b100*/  LDSM.16.M88.4 R24, [R116+0x4000] ;  /* 0x004000007418783b */ /* 0x000f680000000200 */
[----:B------:R-:W-:Y:S01]  /*b110*/  LDSM.16.M88.4 R20, [R116+0x4400] ;  /* 0x004400007414783b */ /* 0x000fe20000000200 */
[----:B------:R-:W-:Y:S01]  /*b120*/  I2F R101, R100 ;  /* 0x0000006400657306 */ /* 0x000fe20000201400 */
[C---:B------:R-:W-:Y:S02]  /*b130*/  HMMA.16816.F32 R64, R32.reuse, R66, RZ ;  /* 0x000000422040723c */ /* 0x040fe400000018ff */
[----:B------:R-:W0:Y:S05]  /*b140*/  LDGDEPBAR ;  /* 0x00000000000079af */ /* 0x000e2a0000000000 */
[----:B------:R-:W-:Y:S01]  /*b150*/  I2F R97, R96 ;  /* 0x0000006000617306 */ /* 0x000fe20000201400 */
[C---:B-1----:R-:W-:Y:S08]  /*b160*/  HMMA.16816.F32 R60, R32.reuse, R56, RZ ;  /* 0x00000038203c723c */ /* 0x042ff000000018ff */
[C---:B--2---:R-:W-:Y:S08]  /*b170*/  HMMA.16816.F32 R48, R32.reuse, R44, RZ ;  /* 0x0000002c2030723c */ /* 0x044ff000000018ff */
[C---:B------:R-:W-:Y:S08]  /*b180*/  HMMA.16816.F32 R56, R32.reuse, R58, RZ ;  /* 0x0000003a2038723c */ /* 0x040ff000000018ff */
[C---:B------:R-:W-:Y:S08]  /*b190*/  HMMA.16816.F32 R44, R32.reuse, R46, RZ ;  /* 0x0000002e202c723c */ /* 0x040ff000000018ff */
[C---:B---3--:R-:W-:Y:S08]  /*b1a0*/  HMMA.16816.F32 R36, R32.reuse, R16, RZ ;  /* 0x000000102024723c */ /* 0x048ff000000018ff */
[----:B------:R-:W-:Y:S01]  /*b1b0*/  HMMA.16816.F32 R32, R32, R18, RZ ;  /* 0x000000122020723c */ /* 0x000fe200000018ff */
[----:B------:R-:W1:Y:S07]  /*b1c0*/  LDSM.16.M88.4 R16, [R116+0x4800] ;  /* 0x004800007410783b */ /* 0x000e6e0000000200 */
[C---:B----4-:R-:W-:Y:S07]  /*b1d0*/  HMMA.16816.F32 R12, R80.reuse, R92, R12 ;  /* 0x0000005c500c723c */ /* 0x050fee000000180c */
[C---:B------:R-:W-:Y:S01]  /*b1e0*/  IADD3 R93, R5.reuse, 0x11, RZ ;  /* 0x00000011055d7810 */ /* 0x040fe20007ffe0ff */
[----:B------:R-:W-:Y:S01]  /*b1f0*/  HMMA.16816.F32 R64, R80, R94, R64 ;  /* 0x0000005e5040723c */ /* 0x000fe20000001840 */
[----:B------:R-:W-:-:S02]  /*b200*/  IADD3 R92, R5, 0x10, RZ ;  /* 0x00000010055c7810 */ /* 0x000fc40007ffe0ff */
[----:B------:R-:W-:Y:S04]  /*b210*/  I2F R91, R93 ;  /* 0x0000005d005b7306 */ /* 0x000fe80000201400 */
[C---:B------:R-:W-:Y:S01]  /*b220*/  IADD3 R94, R5.reuse, 0x18, RZ ;  /* 0x00000018055e7810 */ /* 0x040fe20007ffe0ff */
[C---:B------:R-:W-:Y:S03]  /*b230*/  HMMA.16816.F32 R60, R80.reuse, R76, R60 ;  /* 0x0000004c503c723c */ /* 0x040fe6000000183c */
[----:B------:R-:W-:Y:S05]  /*b240*/  I2F R95, R94 ;  /* 0x0000005e005f7306 */ /* 0x000fea0000201400 */
[C---:B------:R-:W-:Y:S01]  /*b250*/  HMMA.16816.F32 R56, R80.reuse, R78, R56 ;  /* 0x0000004e5038723c */ /* 0x040fe20000001838 */
[----:B------:R-:W-:Y:S02]  /*b260*/  LDSM.16.M88.4 R76, [R116+0x4c00] ;  /* 0x004c0000744c783b */ /* 0x000fe40000000200 */
[----:B------:R-:W-:Y:S05]  /*b270*/  I2F R55, R92 ;  /* 0x0000005c00377306 */ /* 0x000fea0000201400 */
[C---:B------:R-:W-:Y:S08]  /*b280*/  HMMA.16816.F32 R48, R80.reuse, R72, R48 ;  /* 0x000000485030723c */ /* 0x040ff00000001830 */
[C---:B------:R-:W-:Y:S01]  /*b290*/  HMMA.16816.F32 R44, R80.reuse, R74, R44 ;  /* 0x0000004a502c723c */ /* 0x040fe2000000182c */
[----:B------:R-:W-:Y:S07]  /*b2a0*/  LDSM.16.M88.4 R72, [R113+0x4800] ;  /* 0x004800007148783b */ /* 0x000fee0000000200 */
[C---:B------:R-:W-:Y:S08]  /*b2b0*/  HMMA.16816.F32 R36, R80.reuse, R68, R36 ;  /* 0x000000445024723c */ /* 0x040ff00000001824 */
[----:B------:R-:W-:Y:S01]  /*b2c0*/  HMMA.16816.F32 R80, R80, R70, R32 ;  /* 0x000000465050723c */ /* 0x000fe20000001820 */
[----:B------:R-:W-:Y:S04]  /*b2d0*/  LDSM.16.M88.4 R68, [R115+0x1000] ;  /* 0x001000007344783b */ /* 0x000fe80000000200 */
[----:B------:R-:W2:Y:S03]  /*b2e0*/  LDSM.16.M88.4 R32, [R113+0x4000] ;  /* 0x004000007120783b */ /* 0x000ea60000000200 */
[C---:B-----5:R-:W-:Y:S08]  /*b2f0*/  HMMA.16816.F32 R12, R28.reuse, R24, R12 ;  /* 0x000000181c0c723c */ /* 0x060ff0000000180c */
[C---:B------:R-:W-:Y:S01]  /*b300*/  HMMA.16816.F32 R64, R28.reuse, R26, R64 ;  /* 0x0000001a1c40723c */ /* 0x040fe20000001840 */
[----:B------:R-:W-:Y:S07]  /*b310*/  LDSM.16.M88.4 R24, [R116+0x5000] ;  /* 0x005000007418783b */ /* 0x000fee0000000200 */
[C---:B-1----:R-:W-:Y:S08]  /*b320*/  HMMA.16816.F32 R48, R28.reuse, R16, R48 ;  /* 0x000000101c30723c */ /* 0x042ff00000001830 */
[C---:B------:R-:W-:Y:S01]  /*b330*/  HMMA.16816.F32 R44, R28.reuse, R18, R44 ;  /* 0x000000121c2c723c */ /* 0x040fe2000000182c */
[----:B------:R-:W1:Y:S07]  /*b340*/  LDSM.16.M88.4 R16, [R117+0x2000] ;  /* 0x002000007510783b */ /* 0x000e6e0000000200 */
[----:B------:R-:W-:Y:S08]  /*b350*/  HMMA.16816.F32 R60, R28, R20, R60 ;  /* 0x000000141c3c723c */ /* 0x000ff0000000183c */
[C---:B--2---:R-:W-:Y:S08]  /*b360*/  HMMA.16816.F32 R12, R68.reuse, R32, R12 ;  /* 0x00000020440c723c */ /* 0x044ff0000000180c */
[----:B------:R-:W-:Y:S01]  /*b370*/  HMMA.16816.F32 R64, R68, R34, R64 ;  /* 0x000000224440723c */ /* 0x000fe20000001840 */
[----:B------:R-:W-:Y:S07]  /*b380*/  LDSM.16.M88.4 R32, [R113+0x5000] ;  /* 0x005000007120783b */ /* 0x000fee0000000200 */
[C---:B------:R-:W-:Y:S01]  /*b390*/  HMMA.16816.F32 R56, R28.reuse, R22, R56 ;  /* 0x000000161c38723c */ /* 0x040fe20000001838 */
[----:B------:R-:W2:Y:S07]  /*b3a0*/  LDSM.16.M88.4 R20, [R113+0x4400] ;  /* 0x004400007114783b */ /* 0x000eae0000000200 */
[C---:B------:R-:W-:Y:S08]  /*b3b0*/  HMMA.16816.F32 R36, R28.reuse, R76, R36 ;  /* 0x0000004c1c24723c */ /* 0x040ff00000001824 */
[----:B------:R-:W-:Y:S01]  /*b3c0*/  HMMA.16816.F32 R80, R28, R78, R80 ;  /* 0x0000004e1c50723c */ /* 0x000fe20000001850 */
[----:B------:R-:W3:Y:S04]  /*b3d0*/  LDSM.16.M88.4 R28, [R115+0x2000] ;  /* 0x00200000731c783b */ /* 0x000ee80000000200 */
[----:B------:R-:W4:Y:S03]  /*b3e0*/  LDSM.16.M88.4 R76, [R113+0x4c00] ;  /* 0x004c0000714c783b */ /* 0x000f260000000200 */
[C---:B-1----:R-:W-:Y:S08]  /*b3f0*/  HMMA.16816.F32 R12, R16.reuse, R24, R12 ;  /* 0x00000018100c723c */ /* 0x042ff0000000180c */
[----:B------:R-:W-:Y:S01]  /*b400*/  HMMA.16816.F32 R64, R16, R26, R64 ;  /* 0x0000001a1040723c */ /* 0x000fe20000001840 */
[----:B------:R-:W-:Y:S07]  /*b410*/  LDSM.16.M88.4 R24, [R113+0x5400] ;  /* 0x005400007118783b */ /* 0x000fee0000000200 */
[C---:B------:R-:W-:Y:S07]  /*b420*/  HMMA.16816.F32 R48, R68.reuse, R72, R48 ;  /* 0x000000484430723c */ /* 0x040fee0000001830 */
[C---:B------:R-:W-:Y:S01]  /*b430*/  IADD3 R72, R5.reuse, 0x20, RZ ;  /* 0x0000002005487810 */ /* 0x040fe20007ffe0ff */
[C---:B--2---:R-:W-:Y:S03]  /*b440*/  HMMA.16816.F32 R60, R68.reuse, R20, R60 ;  /* 0x00000014443c723c */ /* 0x044fe6000000183c */
[----:B------:R-:W-:Y:S05]  /*b450*/  I2F R73, R72 ;  /* 0x0000004800497306 */ /* 0x000fea0000201400 */
[----:B------:R-:W-:Y:S01]  /*b460*/  HMMA.16816.F32 R56, R68, R22, R56 ;  /* 0x000000164438723c */ /* 0x000fe20000001838 */
[----:B------:R-:W1:Y:S07]  /*b470*/  LDSM.16.M88.4 R20, [R116+0x5400] ;  /* 0x005400007414783b */ /* 0x000e6e0000000200 */
[C---:B---3--:R-:W-:Y:S08]  /*b480*/  HMMA.16816.F32 R12, R28.reuse, R32, R12 ;  /* 0x000000201c0c723c */ /* 0x048ff0000000180c */
[----:B------:R-:W-:Y:S01]  /*b490*/  HMMA.16816.F32 R64, R28, R34, R64 ;  /* 0x000000221c40723c */ /* 0x000fe20000001840 */
[----:B------:R-:W2:Y:S07]  /*b4a0*/  LDSM.16.M88.4 R32, [R116+0x5800] ;  /* 0x005800007420783b */ /* 0x000eae0000000200 */
[C---:B------:R-:W-:Y:S07]  /*b4b0*/  HMMA.16816.F32 R44, R68.reuse, R74, R44 ;  /* 0x0000004a442c723c */ /* 0x040fee000000182c */
[----:B------:R-:W-:Y:S01]  /*b4c0*/  IADD3 R74, R5, 0x21, RZ ;  /* 0x00000021054a7810 */ /* 0x000fe20007ffe0ff */
[----:B------:R-:W-:Y:S01]  /*b4d0*/  FMUL.FTZ R12, R12, c[0x0][0x2ec] ;  /* 0x0000bb000c0c7a20 */ /* 0x000fe20000410000 */
[----:B----4-:R-:W-:Y:S01]  /*b4e0*/  HMMA.16816.F32 R80, R68, R78, R80 ;  /* 0x0000004e4450723c */ /* 0x010fe20000001850 */
[----:B------:R-:W-:Y:S01]  /*b4f0*/  FMUL.FTZ R13, R13, c[0x0][0x2ec] ;  /* 0x0000bb000d0d7a20 */ /* 0x000fe20000410000 */
[----:B------:R-:W-:Y:S01]  /*b500*/  I2F R75, R74 ;  /* 0x0000004a004b7306 */ /* 0x000fe20000201400 */
[----:B------:R-:W-:-:S04]  /*b510*/  FMUL.FTZ R103, R15, c[0x0][0x2ec] ;  /* 0x0000bb000f677a20 */ /* 0x000fc80000410000 */
[----:B------:R-:W-:Y:S01]  /*b520*/  FMUL.FTZ R79, R14, c[0x0][0x2ec] ;  /* 0x0000bb000e4f7a20 */ /* 0x000fe20000410000 */
[----:B-1----:R-:W-:Y:S01]  /*b530*/  HMMA.16816.F32 R60, R16, R20, R60 ;  /* 0x00000014103c723c */ /* 0x002fe2000000183c */
[----:B------:R-:W-:Y:S01]  /*b540*/  FMUL.FTZ R64, R64, c[0x0][0x2ec] ;  /* 0x0000bb0040407a20 */ /* 0x000fe20000410000 */
[----:B------:R-:W-:Y:S01]  /*b550*/  MUFU.TANH R78, R12 ;  /* 0x0000000c004e7308 */ /* 0x000fe20000002400 */
[----:B------:R-:W-:Y:S02]  /*b560*/  FMUL.FTZ R65, R65, c[0x0][0x2ec] ;  /* 0x0000bb0041417a20 */ /* 0x000fe40000410000 */
[----:B------:R-:W-:-:S03]  /*b570*/  FMUL.FTZ R66, R66, c[0x0][0x2ec] ;  /* 0x0000bb0042427a20 */ /* 0x000fc60000410000 */
[C---:B------:R-:W-:Y:S01]  /*b580*/  HMMA.16816.F32 R56, R16.reuse, R22, R56 ;  /* 0x000000161038723c */ /* 0x040fe20000001838 */
[----:B------:R-:W1:Y:S01]  /*b590*/  LDSM.16.M88.4 R20, [R116+0x5c00] ;  /* 0x005c00007414783b */ /* 0x000e620000000200 */
[----:B------:R3:W-:Y:S06]  /*b5a0*/  MUFU.TANH R102, R13 ;  /* 0x0000000d00667308 */ /* 0x0007ec0000002400 */
[C---:B--2---:R-:W-:Y:S02]  /*b5b0*/  HMMA.16816.F32 R48, R16.reuse, R32, R48 ;  /* 0x000000201030723c */ /* 0x044fe40000001830 */
[----:B------:R-:W2:Y:S05]  /*b5c0*/  MUFU.TANH R64, R64 ;  /* 0x0000004000407308 */ /* 0x000eaa0000002400 */
[----:B------:R-:W-:Y:S01]  /*b5d0*/  FMUL.FTZ R32, R67, c[0x0][0x2ec] ;  /* 0x0000bb0043207a20 */ /* 0x000fe20000410000 */
[----:B------:R-:W-:Y:S01]  /*b5e0*/  HMMA.16816.F32 R44, R16, R34, R44 ;  /* 0x00000022102c723c */ /* 0x000fe2000000182c */
[----:B---3--:R-:W3:Y:S01]  /*b5f0*/  LDSM.16.M88.4 R12, [R113+0x5800] ;  /* 0x00580000710c783b */ /* 0x008ee20000000200 */
[----:B------:R-:W-:Y:S06]  /*b600*/  MUFU.TANH R33, R66 ;  /* 0x0000004200217308 */ /* 0x000fec0000002400 */
[----:B------:R-:W-:Y:S01]  /*b610*/  HMMA.16816.F32 R36, R68, R76, R36 ;  /* 0x0000004c4424723c */ /* 0x000fe20000001824 */
[----:B--2---:R-:W-:Y:S01]  /*b620*/  FFMA.FTZ R64, R0, R41, R64 ;  /* 0x0000002900407223 */ /* 0x004fe20000010040 */
[----:B------:R-:W-:Y:S05]  /*b630*/  MUFU.TANH R65, R65 ;  /* 0x0000004100417308 */ /* 0x000fea0000002400 */
[C---:B------:R-:W-:Y:S01]  /*b640*/  IADD3 R68, R5.reuse, 0x38, RZ ;  /* 0x0000003805447810 */ /* 0x040fe20007ffe0ff */
[----:B------:R-:W-:Y:S01]  /*b650*/  HMMA.16816.F32 R60, R28, R24, R60 ;  /* 0x000000181c3c723c */ /* 0x000fe2000000183c */
[C---:B------:R-:W-:Y:S01]  /*b660*/  IADD3 R76, R5.reuse, 0x30, RZ ;  /* 0x00000030054c7810 */ /* 0x040fe20007ffe0ff */
[----:B------:R-:W2:Y:S01]  /*b670*/  MUFU.TANH R103, R103 ;  /* 0x0000006700677308 */ /* 0x000ea20000002400 */
[----:B------:R-:W-:-:S04]  /*b680*/  IADD3 R70, R5, 0x31, RZ ;  /* 0x0000003105467810 */ /* 0x000fc80007ffe0ff */
[----:B------:R-:W-:Y:S01]  /*b690*/  IADD3 R24, R5, 0x39, RZ ;  /* 0x0000003905187810 */ /* 0x000fe20007ffe0ff */
[----:B------:R-:W-:Y:S02]  /*b6a0*/  HMMA.16816.F32 R56, R28, R26, R56 ;  /* 0x0000001a1c38723c */ /* 0x000fe40000001838 */
[----:B------:R-:W4:Y:S06]  /*b6b0*/  MUFU.TANH R32, R32 ;  /* 0x0000002000207308 */ /* 0x000f2c0000002400 */
[C---:B-1----:R-:W-:Y:S02]  /*b6c0*/  HMMA.16816.F32 R80, R16.reuse, R22, R80 ;  /* 0x000000161050723c */ /* 0x042fe40000001850 */
[----:B------:R-:W-:Y:S06]  /*b6d0*/  I2F R69, R68 ;  /* 0x0000004400457306 */ /* 0x000fec0000201400 */
[----:B------:R-:W-:Y:S01]  /*b6e0*/  HMMA.16816.F32 R36, R16, R20, R36 ;  /* 0x000000141024723c */ /* 0x000fe20000001824 */
[----:B------:R-:W-:-:S02]  /*b6f0*/  FMUL.FTZ R60, R60, c[0x0][0x2ec] ;  /* 0x0000bb003c3c7a20 */ /* 0x000fc40000410000 */
[----:B------:R-:W-:Y:S01]  /*b700*/  FMUL.FTZ R34, R62, c[0x0][0x2ec] ;  /* 0x0000bb003e227a20 */ /* 0x000fe20000410000 */
[----:B------:R-:W-:Y:S01]  /*b710*/  IADD3 R62, R2, 0x8, RZ ;  /* 0x00000008023e7810 */ /* 0x000fe20007ffe0ff */
[----:B------:R-:W-:Y:S01]  /*b720*/  FMUL.FTZ R27, R61, c[0x0][0x2ec] ;  /* 0x0000bb003d1b7a20 */ /* 0x000fe20000410000 */
[----:B------:R-:W-:Y:S01]  /*b730*/  MUFU.TANH R26, R60 ;  /* 0x0000003c001a7308 */ /* 0x000fe20000002400 */
[----:B------:R-:W-:Y:S01]  /*b740*/  FMUL.FTZ R35, R63, c[0x0][0x2ec] ;  /* 0x0000bb003f237a20 */ /* 0x000fe20000410000 */
[C---:B---3--:R-:W-:Y:S01]  /*b750*/  HMMA.16816.F32 R48, R28.reuse, R12, R48 ;  /* 0x0000000c1c30723c */ /* 0x048fe20000001830 */
[----:B------:R-:W-:Y:S01]  /*b760*/  FMUL.FTZ R8, R56, c[0x0][0x2ec] ;  /* 0x0000bb0038087a20 */ /* 0x000fe20000410000 */
[----:B------:R-:W-:Y:S01]  /*b770*/  IMNMX R9, R62, R53, PT ;  /* 0x000000353e097217 */ /* 0x000fe20003800200 */
[----:B------:R-:W-:Y:S02]  /*b780*/  FMUL.FTZ R56, R57, c[0x0][0x2ec] ;  /* 0x0000bb0039387a20 */ /* 0x000fe40000410000 */
[----:B------:R-:W-:Y:S01]  /*b790*/  FMUL.FTZ R57, R58, c[0x0][0x2ec] ;  /* 0x0000bb003a397a20 */ /* 0x000fe20000410000 */
[----:B------:R1:W3:Y:S01]  /*b7a0*/  MUFU.TANH R60, R8 ;  /* 0x00000008003c7308 */ /* 0x0002e20000002400 */
[-C--:B------:R-:W-:Y:S01]  /*b7b0*/  ISETP.GE.AND P0, PT, R6, R9.reuse, PT ;  /* 0x000000090600720c */ /* 0x080fe20003f06270 */
[----:B------:R-:W-:Y:S01]  /*b7c0*/  HMMA.16816.F32 R44, R28, R14, R44 ;  /* 0x0000000e1c2c723c */ /* 0x000fe2000000182c */
[----:B------:R-:W5:Y:S01]  /*b7d0*/  LDSM.16.M88.4 R12, [R113+0x5c00] ;  /* 0x005c0000710c783b */ /* 0x000f620000000200 */
[----:B------:R-:W-:Y:S01]  /*b7e0*/  FMUL.FTZ R58, R59, c[0x0][0x2ec] ;  /* 0x0000bb003b3a7a20 */ /* 0x000fe20000410000 */
[----:B------:R-:W-:Y:S01]  /*b7f0*/  ISETP.GE.AND P2, PT, R54, R9, PT ;  /* 0x000000093600720c */ /* 0x000fe20003f46270 */
[----:B------:R-:W-:Y:S01]  /*b800*/  FFMA.FTZ R21, R0, R7, R102 ;  /* 0x0000000700157223 */ /* 0x000fe20000010066 */
[----:B------:R-:W-:Y:S01]  /*b810*/  ISETP.GE.AND P1, PT, R40, R9, PT ;  /* 0x000000092800720c */ /* 0x000fe20003f26270 */
[----:B------:R-:W3:Y:S01]  /*b820*/  MUFU.TANH R27, R27 ;  /* 0x0000001b001b7308 */ /* 0x000ee20000002400 */
[----:B--2---:R-:W-:Y:S01]  /*b830*/  FFMA.FTZ R7, R0, R7, R103 ;  /* 0x0000000700077223 */ /* 0x004fe20000010067 */
[----:B------:R-:W-:-:S04]  /*b840*/  DEPBAR.LE SB0, 0x0 ;  /* 0x000080000000791a */ /* 0x000fc80000000000 */
[----:B----4-:R-:W-:Y:S01]  /*b850*/  FFMA.FTZ R17, R0, R43, R32 ;  /* 0x0000002b00117223 */ /* 0x010fe20000010020 */
[----:B------:R-:W-:Y:S01]  /*b860*/  FSEL R7, R7, -INF , !P0 ;  /* 0xff80000007077808 */ /* 0x000fe20004000000 */
[----:B------:R-:W2:Y:S01]  /*b870*/  MUFU.TANH R34, R34 ;  /* 0x0000002200227308 */ /* 0x000ea20000002400 */
[----:B-1----:R-:W-:Y:S01]  /*b880*/  IMNMX R8, R2, R53, PT ;  /* 0x0000003502087217 */ /* 0x002fe20003800200 */
[----:B------:R-:W-:Y:S01]  /*b890*/  FMUL.FTZ R48, R48, c[0x0][0x2ec] ;  /* 0x0000bb0030307a20 */ /* 0x000fe20000410000 */
[----:B------:R-:W-:Y:S01]  /*b8a0*/  ISETP.GE.AND P0, PT, R92, R9, PT ;  /* 0x000000095c00720c */ /* 0x000fe20003f06270 */
[----:B------:R-:W-:Y:S01]  /*b8b0*/  FMUL.FTZ R49, R49, c[0x0][0x2ec] ;  /* 0x0000bb0031317a20 */ /* 0x000fe20000410000 */
[-C--:B------:R-:W-:Y:S01]  /*b8c0*/  ISETP.GE.AND P5, PT, R6, R8.reuse, PT ;  /* 0x000000080600720c */ /* 0x080fe20003fa6270 */
[----:B------:R-:W-:Y:S01]  /*b8d0*/  FMUL.FTZ R2, R50, c[0x0][0x2ec] ;  /* 0x0000bb0032027a20 */ /* 0x000fe20000410000 */
[-C--:B------:R-:W-:Y:S01]  /*b8e0*/  ISETP.GE.AND P6, PT, R54, R8.reuse, PT ;  /* 0x000000083600720c */ /* 0x080fe20003fc6270 */
[----:B------:R-:W-:Y:S01]  /*b8f0*/  FMUL.FTZ R6, R51, c[0x0][0x2ec] ;  /* 0x0000bb0033067a20 */ /* 0x000fe20000410000 */
[----:B------:R-:W1:Y:S01]  /*b900*/  MUFU.TANH R20, R49 ;  /* 0x0000003100147308 */ /* 0x000e620000002400 */
[----:B------:R-:W-:Y:S01]  /*b910*/  FMUL.FTZ R44, R44, c[0x0][0x2ec] ;  /* 0x0000bb002c2c7a20 */ /* 0x000fe20000410000 */
[-C--:B------:R-:W-:Y:S01]  /*b920*/  ISETP.GE.AND P4, PT, R40, R8.reuse, PT ;  /* 0x000000082800720c */ /* 0x080fe20003f86270 */
[----:B------:R-:W-:Y:S01]  /*b930*/  FMUL.FTZ R45, R45, c[0x0][0x2ec] ;  /* 0x0000bb002d2d7a20 */ /* 0x000fe20000410000 */
[----:B------:R-:W-:Y:S01]  /*b940*/  FSEL R21, R21, -INF , !P5 ;  /* 0xff80000015157808 */ /* 0x000fe20006800000 */
[----:B------:R-:W-:Y:S01]  /*b950*/  FMUL.FTZ R22, R47, c[0x0][0x2ec] ;  /* 0x0000bb002f167a20 */ /* 0x000fe20000410000 */
[----:B------:R-:W-:Y:S01]  /*b960*/  ISETP.GE.AND P5, PT, R92, R8, PT ;  /* 0x000000085c00720c */ /* 0x000fe20003fa6270 */
[----:B------:R-:W-:Y:S01]  /*b970*/  FMUL.FTZ R18, R46, c[0x0][0x2ec] ;  /* 0x0000bb002e127a20 */ /* 0x000fe20000410000 */
[----:B------:R-:W4:Y:S01]  /*b980*/  MUFU.TANH R48, R48 ;  /* 0x0000003000307308 */ /* 0x000f220000002400 */
[C---:B---3--:R-:W-:Y:S01]  /*b990*/  FFMA.FTZ R60, R0.reuse, R95, R60 ;  /* 0x0000005f003c7223 */ /* 0x048fe2000001003c */
[----:B------:R-:W-:Y:S01]  /*b9a0*/  FSEL R17, R17, -INF , !P2 ;  /* 0xff80000011117808 */ /* 0x000fe20005000000 */
[----:B------:R-:W-:Y:S01]  /*b9b0*/  FFMA.FTZ R27, R0, R91, R27 ;  /* 0x0000005b001b7223 */ /* 0x000fe2000001001b */
[----:B------:R-:W-:Y:S01]  /*b9c0*/  ISETP.GE.AND P2, PT, R94, R9, PT ;  /* 0x000000095e00720c */ /* 0x000fe20003f46270 */
[----:B------:R-:W-:-:S02]  /*b9d0*/  FFMA.FTZ R26, R0, R55, R26 ;  /* 0x00000037001a7223 */ /* 0x000fc4000001001a */
[C---:B--2---:R-:W-:Y:S01]  /*b9e0*/  FFMA.FTZ R23, R0.reuse, R55, R34 ;  /* 0x0000003700177223 */ /* 0x044fe20000010022 */
[----:B------:R-:W2:Y:S01]  /*b9f0*/  MUFU.TANH R2, R2 ;  /* 0x0000000200027308 */ /* 0x000ea20000002400 */
[----:B-1----:R-:W-:Y:S01]  /*ba00*/  FFMA.FTZ R20, R0, R75, R20 ;  /* 0x0000004b00147223 */ /* 0x002fe20000010014 */
[C---:B-----5:R-:W-:Y:S02]  /*ba10*/  HMMA.16816.F32 R80, R28.reuse, R14, R80 ;  /* 0x0000000e1c50723c */ /* 0x060fe40000001850 */
[----:B------:R-:W-:Y:S02]  /*ba20*/  FSEL R23, R23, -INF , !P0 ;  /* 0xff80000017177808 */ /* 0x000fe40004000000 */
[----:B------:R-:W-:Y:S02]  /*ba30*/  ISETP.GE.AND P0, PT, R96, R9, PT ;  /* 0x000000096000720c */ /* 0x000fe40003f06270 */
[----:B------:R-:W1:Y:S01]  /*ba40*/  MUFU.TANH R6, R6 ;  /* 0x0000000600067308 */ /* 0x000e620000002400 */
[C---:B----4-:R-:W-:Y:S01]  /*ba50*/  FFMA.FTZ R48, R0.reuse, R73, R48 ;  /* 0x0000004900307223 */ /* 0x050fe20000010030 */
[----:B------:R-:W-:Y:S06]  /*ba60*/  HMMA.16816.F32 R36, R28, R12, R36 ;  /* 0x0000000c1c24723c */ /* 0x000fec0000001824 */
[----:B------:R-:W3:Y:S01]  /*ba70*/  MUFU.TANH R12, R44 ;  /* 0x0000002c000c7308 */ /* 0x000ee20000002400 */
[----:B------:R-:W-:Y:S01]  /*ba80*/  FFMA.FTZ R13, R0, R41, R33 ;  /* 0x00000029000d7223 */ /* 0x000fe20000010021 */
[----:B------:R-:W-:Y:S01]  /*ba90*/  FSEL R33, R64, -INF , !P4 ;  /* 0xff80000040217808 */ /* 0x000fe20006000000 */
[C---:B------:R-:W-:Y:S01]  /*baa0*/  FFMA.FTZ R41, R0.reuse, R43, R65 ;  /* 0x0000002b00297223 */ /* 0x040fe20000010041 */
[----:B------:R-:W-:Y:S01]  /*bab0*/  ISETP.GE.AND P4, PT, R93, R8, PT ;  /* 0x000000085d00720c */ /* 0x000fe20003f86270 */
[----:B--2---:R-:W-:Y:S01]  /*bac0*/  FFMA.FTZ R107, R0, R73, R2 ;  /* 0x00000049006b7223 */ /* 0x004fe20000010002 */
[----:B------:R-:W-:-:S02]  /*bad0*/  FSEL R13, R13, -INF , !P1 ;  /* 0xff8000000d0d7808 */ /* 0x000fc40004800000 */
[----:B------:R-:W2:Y:S01]  /*bae0*/  MUFU.TANH R16, R45 ;  /* 0x0000002d00107308 */ /* 0x000ea20000002400 */
[----:B------:R-:W-:Y:S01]  /*baf0*/  FSEL R41, R41, -INF , !P6 ;  /* 0xff80000029297808 */ /* 0x000fe20007000000 */
[----:B------:R-:W-:Y:S01]  /*bb00*/  FMUL.FTZ R80, R80, c[0x0][0x2ec] ;  /* 0x0000bb0050507a20 */ /* 0x000fe20000410000 */
[-C--:B------:R-:W-:Y:S01]  /*bb10*/  ISETP.GE.AND P6, PT, R94, R8.reuse, PT ;  /* 0x000000085e00720c */ /* 0x080fe20003fc6270 */
[----:B-1----:R-:W-:Y:S01]  /*bb20*/  FFMA.FTZ R133, R0, R75, R6 ;  /* 0x0000004b00857223 */ /* 0x002fe20000010006 */
[----:B------:R-:W-:Y:S01]  /*bb30*/  FSEL R27, R27, -INF , !P4 ;  /* 0xff8000001b1b7808 */ /* 0x000fe20006000000 */
[----:B------:R-:W-:Y:S01]  /*bb40*/  FMUL.FTZ R82, R82, c[0x0][0x2ec] ;  /* 0x0000bb0052527a20 */ /* 0x000fe20000410000 */
[----:B------:R-:W-:Y:S01]  /*bb50*/  FSEL R29, R60, -INF , !P6 ;  /* 0xff8000003c1d7808 */ /* 0x000fe20007000000 */
[----:B------:R-:W1:Y:S01]  /*bb60*/  MUFU.TANH R57, R57 ;  /* 0x0000003900397308 */ /* 0x000e620000002400 */
[----:B---3--:R-:W-:Y:S01]  /*bb70*/  FFMA.FTZ R137, R0, R99, R12 ;  /* 0x0000006300897223 */ /* 0x008fe2000001000c */
[-C--:B------:R-:W-:Y:S01]  /*bb80*/  ISETP.GE.AND P6, PT, R74, R8.reuse, PT ;  /* 0x000000084a00720c */ /* 0x080fe20003fc6270 */
[----:B------:R-:W-:Y:S01]  /*bb90*/  FMUL.FTZ R36, R36, c[0x0][0x2ec] ;  /* 0x0000bb0024247a20 */ /* 0x000fe20000410000 */
[-C--:B------:R-:W-:Y:S01]  /*bba0*/  ISETP.GE.AND P4, PT, R72, R8.reuse, PT ;  /* 0x000000084800720c */ /* 0x080fe20003f86270 */
[----:B------:R-:W-:Y:S01]  /*bbb0*/  FMUL.FTZ R14, R37, c[0x0][0x2ec] ;  /* 0x0000bb00250e7a20 */ /* 0x000fe20000410000 */
[----:B------:R-:W-:Y:S01]  /*bbc0*/  FSEL R105, R20, -INF , !P6 ;  /* 0xff80000014697808 */ /* 0x000fe20007000000 */
[----:B------:R-:W-:Y:S01]  /*bbd0*/  FMUL.FTZ R38, R38, c[0x0][0x2ec] ;  /* 0x0000bb0026267a20 */ /* 0x000fe20000410000 */
[----:B------:R-:W3:Y:S01]  /*bbe0*/  MUFU.TANH R22, R22 ;  /* 0x0000001600167308 */ /* 0x000ee20000002400 */
[----:B------:R-:W-:Y:S01]  /*bbf0*/  FMUL.FTZ R39, R39, c[0x0][0x2ec] ;  /* 0x0000bb0027277a20 */ /* 0x000fe20000410000 */
[----:B------:R-:W-:Y:S01]  /*bc00*/  FSEL R139, R48, -INF , !P4 ;  /* 0xff800000308b7808 */ /* 0x000fe20006000000 */
[----:B------:R-:W-:Y:S01]  /*bc10*/  FMUL.FTZ R83, R83, c[0x0][0x2ec] ;  /* 0x0000bb0053537a20 */ /* 0x000fe20000410000 */
[----:B------:R-:W-:Y:S01]  /*bc20*/  ISETP.GE.AND P4, PT, R100, R8, PT ;  /* 0x000000086400720c */ /* 0x000fe20003f86270 */
[----:B--2---:R-:W-:Y:S01]  /*bc30*/  FFMA.FTZ R20, R0, R101, R16 ;  /* 0x0000006500147223 */ /* 0x004fe20000010010 */
[----:B------:R-:W-:Y:S01]  /*bc40*/  FSEL R43, R26, -INF , !P5 ;  /* 0xff8000001a2b7808 */ /* 0x000fe20006800000 */
[----:B------:R-:W-:Y:S01]  /*bc50*/  FMUL.FTZ R81, R81, c[0x0][0x2ec] ;  /* 0x0000bb0051517a20 */ /* 0x000fe20000410000 */
[----:B------:R-:W2:Y:S01]  /*bc60*/  MUFU.TANH R12, R80 ;  /* 0x00000050000c7308 */ /* 0x000ea20000002400 */
[----:B-1----:R-:W-:Y:S01]  /*bc70*/  FFMA.FTZ R57, R0, R95, R57 ;  /* 0x0000005f00397223 */ /* 0x002fe20000010039 */
[----:B------:R-:W-:-:S02]  /*bc80*/  ISETP.GE.AND P1, PT, R93, R9, PT ;  /* 0x000000095d00720c */ /* 0x000fc40003f26270 */
[-C--:B------:R-:W-:Y:S02]  /*bc90*/  ISETP.GE.AND P5, PT, R96, R8.reuse, PT ;  /* 0x000000086000720c */ /* 0x080fe40003fa6270 */
[----:B------:R-:W-:Y:S02]  /*bca0*/  FSEL R37, R57, -INF , !P2 ;  /* 0xff80000039257808 */ /* 0x000fe40005000000 */
[----:B------:R-:W1:Y:S01]  /*bcb0*/  MUFU.TANH R35, R35 ;  /* 0x0000002300237308 */ /* 0x000e620000002400 */
[----:B---3--:R-:W-:Y:S01]  /*bcc0*/  FFMA.FTZ R22, R0, R101, R22 ;  /* 0x0000006500167223 */ /* 0x008fe20000010016 */
[----:B------:R-:W-:Y:S02]  /*bcd0*/  FSEL R101, R20, -INF , !P4 ;  /* 0xff80000014657808 */ /* 0x000fe40006000000 */
[----:B------:R-:W-:Y:S02]  /*bce0*/  ISETP.GE.AND P4, PT, R68, R8, PT ;  /* 0x000000084400720c */ /* 0x000fe40003f86270 */
[----:B------:R-:W-:-:S02]  /*bcf0*/  ISETP.GE.AND P2, PT, R74, R9, PT ;  /* 0x000000094a00720c */ /* 0x000fc40003f46270 */
[----:B------:R-:W3:Y:S01]  /*bd00*/  MUFU.TANH R56, R56 ;  /* 0x0000003800387308 */ /* 0x000ee20000002400 */
[----:B--2---:R-:W-:Y:S01]  /*bd10*/  FFMA.FTZ R12, R0, R69, R12 ;  /* 0x00000045000c7223 */ /* 0x004fe2000001000c */
[----:B------:R-:W-:Y:S02]  /*bd20*/  FSEL R133, R133, -INF , !P2 ;  /* 0xff80000085857808 */ /* 0x000fe40005000000 */
[----:B------:R-:W-:Y:S02]  /*bd30*/  ISETP.GE.AND P6, PT, R76, R8, PT ;  /* 0x000000084c00720c */ /* 0x000fe40003fc6270 */
[----:B------:R-:W-:Y:S02]  /*bd40*/  FSEL R131, R12, -INF , !P4 ;  /* 0xff8000000c837808 */ /* 0x000fe40006000000 */
[----:B------:R-:W2:Y:S01]  /*bd50*/  MUFU.TANH R58, R58 ;  /* 0x0000003a003a7308 */ /* 0x000ea20000002400 */
[----:B-1----:R-:W-:Y:S01]  /*bd60*/  FFMA.FTZ R19, R0, R91, R35 ;  /* 0x0000005b00137223 */ /* 0x002fe20000010023 */
[----:B------:R-:W-:-:S02]  /*bd70*/  ISETP.GE.AND P4, PT, R87, 0x2, PT ;  /* 0x000000025700780c */ /* 0x000fc40003f86270 */
[----:B------:R-:W-:Y:S02]  /*bd80*/  ISETP.GE.AND P2, PT, R76, R9, PT ;  /* 0x000000094c00720c */ /* 0x000fe40003f46270 */
[----:B------:R-:W-:Y:S02]  /*bd90*/  FSEL R19, R19, -INF , !P1 ;  /* 0xff80000013137808 */ /* 0x000fe40004800000 */
[----:B------:R-:W1:Y:S01]  /*bda0*/  MUFU.TANH R18, R18 ;  /* 0x0000001200127308 */ /* 0x000e620000002400 */
[----:B---3--:R-:W-:Y:S01]  /*bdb0*/  FFMA.FTZ R45, R0, R97, R56 ;  /* 0x00000061002d7223 */ /* 0x008fe20000010038 */
[----:B------:R-:W-:-:S04]  /*bdc0*/  ISETP.GE.AND P1, PT, R72, R9, PT ;  /* 0x000000094800720c */ /* 0x000fc80003f26270 */
[----:B------:R-:W-:Y:S02]  /*bdd0*/  FSEL R45, R45, -INF , !P5 ;  /* 0xff8000002d2d7808 */ /* 0x000fe40006800000 */
[----:B------:R-:W-:Y:S01]  /*bde0*/  I2F R77, R76 ;  /* 0x0000004c004d7306 */ /* 0x000fe20000201400 */
[----:B--2---:R-:W-:Y:S01]  /*bdf0*/  FFMA.FTZ R15, R0, R97, R58 ;  /* 0x00000061000f7223 */ /* 0x004fe2000001003a */
[----:B------:R-:W-:Y:S02]  /*be00*/  ISETP.GE.AND P5, PT, R98, R8, PT ;  /* 0x000000086200720c */ /* 0x000fe40003fa6270 */
[----:B------:R-:W-:Y:S02]  /*be10*/  FSEL R107, R107, -INF , !P1 ;  /* 0xff8000006b6b7808 */ /* 0x000fe40004800000 */
[----:B------:R-:W-:Y:S02]  /*be20*/  FSEL R15, R15, -INF , !P0 ;  /* 0xff8000000f0f7808 */ /* 0x000fe40004000000 */
[----:B------:R-:W2:Y:S01]  /*be30*/  MUFU.TANH R36, R36 ;  /* 0x0000002400247308 */ /* 0x000ea20000002400 */
[----:B-1----:R-:W-:Y:S01]  /*be40*/  FFMA.FTZ R18, R0, R99, R18 ;  /* 0x0000006300127223 */ /* 0x002fe20000010012 */
[----:B------:R-:W-:-:S02]  /*be50*/  ISETP.GE.AND P0, PT, R98, R9, PT ;  /* 0x000000096200720c */ /* 0x000fc40003f06270 */
[----:B------:R-:W-:Y:S02]  /*be60*/  FSEL R137, R137, -INF , !P5 ;  /* 0xff80000089897808 */ /* 0x000fe40006800000 */
[----:B------:R-:W-:Y:S02]  /*be70*/  FSEL R103, R18, -INF , !P0 ;  /* 0xff80000012677808 */ /* 0x000fe40004000000 */
[----:B------:R-:W1:Y:S01]  /*be80*/  MUFU.TANH R2, R38 ;  /* 0x0000002600027308 */ /* 0x000e620000002400 */
[-C--:B------:R-:W-:Y:S02]  /*be90*/  ISETP.GE.AND P1, PT, R100, R9.reuse, PT ;  /* 0x000000096400720c */ /* 0x080fe40003f26270 */
        /* <DEDUP_REMOVED lines=9> */
[----:B------:R-:W-:-:S04]  /*bf30*/  ISETP.GE.AND P6, PT, R5, R8, PT ;  /* 0x000000080500720c */ /* 0x000fc80003fc6270 */
[----:B------:R-:W-:Y:S01]  /*bf40*/  FSEL R93, R2, -INF , !P2 ;  /* 0xff800000025d7808 */ /* 0x000fe20005000000 */
[----:B------:R-:W-:Y:S01]  /*bf50*/  FFMA.FTZ R2, R0, R3, R78 ;  /* 0x0000000300027223 */ /* 0x000fe2000001004e */
[----:B------:R-:W1:Y:S01]  /*bf60*/  MUFU.TANH R6, R39 ;  /* 0x0000002700067308 */ /* 0x000e620000002400 */
[----:B------:R-:W-:-:S03]  /*bf70*/  ISETP.GE.AND P2, PT, R5, R9, PT ;  /* 0x000000090500720c */ /* 0x000fc60003f46270 */
[----:B------:R-:W-:-:S04]  /*bf80*/  FSEL R2, R2, -INF , !P6 ;  /* 0xff80000002027808 */ /* 0x000fc80007000000 */
[----:B------:R-:W3:Y:S01]  /*bf90*/  MUFU.TANH R79, R79 ;  /* 0x0000004f004f7308 */ /* 0x000ee20000002400 */
[----:B--2---:R-:W-:-:S05]  /*bfa0*/  FFMA.FTZ R14, R0, R71, R14 ;  /* 0x00000047000e7223 */ /* 0x004fca000001000e */
[----:B------:R-:W-:Y:S02]  /*bfb0*/  FSEL R129, R14, -INF , !P5 ;  /* 0xff8000000e817808 */ /* 0x000fe40006800000 */
[----:B------:R-:W-:Y:S01]  /*bfc0*/  I2F R25, R24 ;  /* 0x0000001800197306 */ /* 0x000fe20000201400 */
[----:B-1----:R-:W-:Y:S01]  /*bfd0*/  FFMA.FTZ R6, R0, R71, R6 ;  /* 0x0000004700067223 */ /* 0x002fe20000010006 */
[----:B------:R-:W-:Y:S01]  /*bfe0*/  BAR.SYNC.DEFER_BLOCKING 0x0 ;  /* 0x0000000000007b1d */ /* 0x000fe20000010000 */
[----:B------:R-:W-:-:S03]  /*bff0*/  ISETP.GE.AND P5, PT, R24, R8, PT ;  /* 0x000000081800720c */ /* 0x000fc60003fa6270 */
[----:B------:R-:W-:Y:S02]  /*c000*/  FSEL R92, R6, -INF , !P0 ;  /* 0xff800000065c7808 */ /* 0x000fe40004000000 */
[----:B------:R-:W1:Y:S01]  /*c010*/  MUFU.TANH R16, R81 ;  /* 0x0000005100107308 */ /* 0x000e620000002400 */
[----:B---3--:R-:W-:Y:S01]  /*c020*/  FFMA.FTZ R5, R0, R3, R79 ;  /* 0x0000000300057223 */ /* 0x008fe2000001004f */
[----:B------:R-:W-:-:S04]  /*c030*/  ISETP.GE.AND P0, PT, R24, R9, PT ;  /* 0x000000091800720c */ /* 0x000fc80003f06270 */
[----:B------:R-:W-:Y:S02]  /*c040*/  FSEL R5, R5, -INF , !P2 ;  /* 0xff80000005057808 */ /* 0x000fe40005000000 */
[----:B------:R-:W2:Y:S08]  /*c050*/  MUFU.TANH R82, R82 ;  /* 0x0000005200527308 */ /* 0x000eb00000002400 */
        /* <DEDUP_REMOVED lines=68> */
.L_x_5432:
[----:B------:R-:W-:-:S05]  /*c4a0*/  IMAD.MOV.U32 R25, RZ, RZ, c[0x0][0x198] ;  /* 0x00006600ff197624 */ /* 0x000fca00078e00ff */
[----:B------:R-:W-:-:S04]  /*c4b0*/  LEA R25, -R25, RZ, 0x6 ;  /* 0x000000ff19197211 */ /* 0x000fc800078e31ff */
[----:B------:R-:W-:Y:S02]  /*c4c0*/  SHF.R.S32.HI R39, RZ, 0x1f, R25 ;  /* 0x0000001fff277819 */ /* 0x000fe40000011419 */
.L_x_5433:
        /* <DEDUP_REMOVED lines=11> */
[C---:B------:R-:W-:Y:S01]  /*c580*/  LEA R124, P5, R25.reuse, R124, 0x1 ;  /* 0x0000007c197c7211 */ /* 0x040fe200078a08ff */
[----:B------:R-:W-:Y:S01]  /*c590*/  IMAD.MOV.U32 R31, RZ, RZ, c[0x0][0x19c] ;  /* 0x00006700ff1f7624 */ /* 0x000fe200078e00ff */
[----:B------:R-:W-:Y:S01]  /*c5a0*/  @P1 LEA.HI.X R47, R12, c[0x0][0x16c], R3, 0x1, P0 ;  /* 0x00005b000c2f1a11 */ /* 0x000fe200000f0c03 */
[C---:B------:R-:W-:Y:S01]  /*c5b0*/  @P6 IMAD.SHL.U32 R3, R6.reuse, 0x20, RZ ;  /* 0x0000002006036824 */ /* 0x040fe200078e00ff */
[----:B------:R-:W-:Y:S01]  /*c5c0*/  LEA.HI.X R123, R25, R123, R39, 0x1, P5 ;  /* 0x0000007b197b7211 */ /* 0x000fe200028f0c27 */
[----:B------:R-:W-:Y:S01]  /*c5d0*/  @P6 IMAD.MOV.U32 R30, RZ, RZ, R124 ;  /* 0x000000ffff1e6224 */ /* 0x000fe200078e007c */
[----:B------:R-:W-:-:S02]  /*c5e0*/  LEA R25, P5, R6, R25, 0x5 ;  /* 0x0000001906197211 */ /* 0x000fc400078a28ff */
[C-C-:B------:R-:W-:Y:S02]  /*c5f0*/  @P6 SHF.L.U64.HI R12, R6.reuse, 0x5, R31.reuse ;  /* 0x00000005060c6819 */ /* 0x140fe4000001021f */
[C---:B------:R-:W-:Y:S02]  /*c600*/  @P6 LEA R38, P0, R3.reuse, R124, 0x1 ;  /* 0x0000007c03266211 */ /* 0x040fe400078008ff */
[----:B------:R-:W-:Y:S02]  /*c610*/  LEA.HI.X R31, R6, R39, R31, 0x5, P5 ;  /* 0x00000027061f7211 */ /* 0x000fe400028f2c1f */
[----:B------:R-:W-:Y:S02]  /*c620*/  @P6 LEA.HI.X R39, R3, R123, R12, 0x1, P0 ;  /* 0x0000007b03276211 */ /* 0x000fe400000f0c0c */
[CC--:B------:R-:W-:Y:S02]  /*c630*/  @P2 IADD3 R3, P5, R25.reuse, R108.reuse, RZ ;  /* 0x0000006c19032210 */ /* 0x0c0fe40007fbe0ff */
[----:B------:R-:W-:-:S03]  /*c640*/  @P1 IADD3 R25, P0, R25, R108, RZ ;  /* 0x0000006c19191210 */ /* 0x000fc60007f1e0ff */
[--C-:B------:R-:W-:Y:S01]  /*c650*/  @P2 IMAD.X R6, R31, 0x1, R52.reuse, P5 ;  /* 0x000000011f062824 */ /* 0x100fe200028e0634 */
[----:B------:R-:W-:Y:S01]  /*c660*/  @P2 LEA R50, P5, R3, c[0x0][0x168], 0x1 ;  /* 0x00005a0003322a11 */ /* 0x000fe200078a08ff */
[----:B------:R-:W-:Y:S01]  /*c670*/  @P1 IMAD.X R52, R31, 0x1, R52, P0 ;  /* 0x000000011f341824 */ /* 0x000fe200000e0634 */
[----:B------:R-:W-:Y:S01]  /*c680*/  @P1 LEA R24, P0, R25, c[0x0][0x168], 0x1 ;  /* 0x00005a0019181a11 */ /* 0x000fe200078008ff */
[----:B------:R-:W-:Y:S01]  /*c690*/  @P6 IMAD.MOV.U32 R31, RZ, RZ, R123 ;  /* 0x000000ffff1f6224 */ /* 0x000fe200078e007b */
[----:B------:R-:W-:Y:S02]  /*c6a0*/  @P2 LEA.HI.X R51, R3, c[0x0][0x16c], R6, 0x1, P5 ;  /* 0x00005b0003332a11 */ /* 0x000fe400028f0c06 */
[----:B------:R-:W-:Y:S02]  /*c6b0*/  @P1 LEA.HI.X R25, R25, c[0x0][0x16c], R52, 0x1, P0 ;  /* 0x00005b0019191a11 */ /* 0x000fe400000f0c34 */
        /* <DEDUP_REMOVED lines=33> */
.L_x_5431:
        /* <DEDUP_REMOVED lines=66> */
[----:B------:R-:W3:Y:S01]  /*ccf0*/  LDSM.16.MT88.4 R12, [R112+0x6400] ;  /* 0x00640000700c783b */ /* 0x000ee20000004200 */
[----:B------:R-:W-:Y:S02]  /*cd00*/  FFMA.FTZ R24, R45, c[0x0][0x23c], -R108 ;  /* 0x00008f002d187a23 */ /* 0x000fe4000001086c */
[--C-:B------:R-:W-:Y:S02]  /*cd10*/  FFMA.FTZ R30, R23, c[0x0][0x23c], -R96.reuse ;  /* 0x00008f00171e7a23 */ /* 0x100fe40000010860 */
[----:B------:R-:W4:Y:S01]  /*cd20*/  MUFU.EX2 R32, R32 ;  /* 0x0000002000207308 */ /* 0x000f220000000800 */
[----:B-1----:R-:W-:Y:S01]  /*cd30*/  F2FP.PACK_AB R48, R97, R98 ;  /* 0x000000626130723e */ /* 0x002fe200000000ff */
[--C-:B------:R-:W-:Y:S01]  /*cd40*/  FFMA.FTZ R29, R19, c[0x0][0x23c], -R96.reuse ;  /* 0x00008f00131d7a23 */ /* 0x100fe20000010860 */
[----:B------:R-:W-:Y:S01]  /*cd50*/  LDSM.16.MT88.4 R20, [R114+0x7400] ;  /* 0x007400007214783b */ /* 0x000fe20000004200 */
[----:B------:R-:W-:Y:S02]  /*cd60*/  FFMA.FTZ R28, R37, c[0x0][0x23c], -R96 ;  /* 0x00008f00251c7a23 */ /* 0x000fe40000010860 */
[--C-:B------:R-:W-:Y:S01]  /*cd70*/  FFMA.FTZ R106, R139, c[0x0][0x23c], -R108.reuse ;  /* 0x00008f008b6a7a23 */ /* 0x100fe2000001086c */
[----:B------:R-:W1:Y:S01]  /*cd80*/  LDSM.16.MT88.4 R16, [R114+0x6400] ;  /* 0x006400007210783b */ /* 0x000e620000004200 */
        /* <DEDUP_REMOVED lines=32> */
[----:B------:R-:W-:Y:S02]  /*cf90*/  HMMA.16816.F32 R68, R48, R70, RZ ;  /* 0x000000463044723c */ /* 0x000fe400000018ff */
[----:B------:R-:W5:Y:S01]  /*cfa0*/  MUFU.EX2 R24, R24 ;  /* 0x0000001800187308 */ /* 0x000f620000000800 */
[----:B----4-:R-:W-:Y:S01]  /*cfb0*/  F2FP.PACK_AB R4, R26, R31 ;  /* 0x0000001f1a04723e */ /* 0x010fe200000000ff */
[----:B------:R-:W-:-:S04]  /*cfc0*/  FADD.FTZ R31, R31, R32 ;  /* 0x000000201f1f7221 */ /* 0x000fc80000010000 */
[C---:B------:R-:W-:Y:S01]  /*cfd0*/  HMMA.16816.F32 R56, R48.reuse, R52, RZ ;  /* 0x000000343038723c */ /* 0x040fe200000018ff */
[----:B------:R-:W-:Y:S01]  /*cfe0*/  FADD.FTZ R26, R26, R31 ;  /* 0x0000001f1a1a7221 */ /* 0x000fe20000010000 */
[----:B------:R-:W-:Y:S06]  /*cff0*/  MUFU.EX2 R30, R30 ;  /* 0x0000001e001e7308 */ /* 0x000fec0000000800 */
[----:B------:R-:W-:Y:S02]  /*d000*/  HMMA.16816.F32 R52, R48, R54, RZ ;  /* 0x000000363034723c */ /* 0x000fe400000018ff */
[----:B------:R-:W4:Y:S01]  /*d010*/  MUFU.EX2 R29, R29 ;  /* 0x0000001d001d7308 */ /* 0x000f220000000800 */
[----:B-----5:R-:W-:Y:S01]  /*d020*/  F2FP.PACK_AB R6, R24, R27 ;  /* 0x0000001b1806723e */ /* 0x020fe200000000ff */
[----:B------:R-:W-:-:S04]  /*d030*/  FADD.FTZ R27, R27, R26 ;  /* 0x0000001a1b1b7221 */ /* 0x000fc80000010000 */
[C---:B------:R-:W-:Y:S01]  /*d040*/  HMMA.16816.F32 R80, R48.reuse, R76, RZ ;  /* 0x0000004c3050723c */ /* 0x040fe200000018ff */
[----:B------:R-:W-:Y:S01]  /*d050*/  FADD.FTZ R27, R24, R27 ;  /* 0x0000001b181b7221 */ /* 0x000fe20000010000 */
        /* <DEDUP_REMOVED lines=8> */
[----:B------:R-:W-:Y:S01]  /*d0e0*/  HMMA.16816.F32 R76, R48, R78, RZ ;  /* 0x0000004e304c723c */ /* 0x000fe200000018ff */
[----:B-----5:R-:W-:Y:S01]  /*d0f0*/  F2FP.PACK_AB R7, R25, R28 ;  /* 0x0000001c1907723e */ /* 0x020fe200000000ff */
        /* <DEDUP_REMOVED lines=19> */
[C---:B------:R-:W-:Y:S01]  /*d230*/  HMMA.16816.F32 R60, R4.reuse, R22, R60 ;  /* 0x00000016043c723c */ /* 0x040fe2000000183c */
[----:B------:R-:W-:Y:S01]  /*d240*/  LDSM.16.MT88.4 R20, [R114+0x6c00] ;  /* 0x006c00007214783b */ /* 0x000fe20000004200 */
[----:B------:R-:W1:Y:S06]  /*d250*/  MUFU.EX2 R129, R129 ;  /* 0x0000008100817308 */ /* 0x000e6c0000000800 */
[C---:B---3--:R-:W-:Y:S02]  /*d260*/  HMMA.16816.F32 R56, R4.reuse, R12, R56 ;  /* 0x0000000c0438723c */ /* 0x048fe40000001838 */
[----:B------:R-:W-:Y:S06]  /*d270*/  MUFU.EX2 R131, R131 ;  /* 0x0000008300837308 */ /* 0x000fec0000000800 */
[C---:B------:R-:W-:Y:S01]  /*d280*/  HMMA.16816.F32 R52, R4.reuse, R14, R52 ;  /* 0x0000000e0434723c */ /* 0x040fe20000001834 */
[----:B------:R-:W3:Y:S01]  /*d290*/  LDSM.16.MT88.4 R12, [R112+0x8000] ;  /* 0x00800000700c783b */ /* 0x000ee20000004200 */
[----:B------:R-:W-:Y:S06]  /*d2a0*/  MUFU.EX2 R108, R108 ;  /* 0x0000006c006c7308 */ /* 0x000fec0000000800 */
[C---:B-1----:R-:W-:Y:S02]  /*d2b0*/  HMMA.16816.F32 R36, R4.reuse, R16, R36 ;  /* 0x000000100424723c */ /* 0x042fe40000001824 */
[----:B------:R-:W-:Y:S06]  /*d2c0*/  MUFU.EX2 R93, R93 ;  /* 0x0000005d005d7308 */ /* 0x000fec0000000800 */
[----:B------:R-:W-:Y:S01]  /*d2d0*/  HMMA.16816.F32 R40, R4, R18, R40 ;  /* 0x000000120428723c */ /* 0x000fe20000001828 */
[----:B------:R-:W-:Y:S01]  /*d2e0*/  LDSM.16.MT88.4 R16, [R112+0x6c00] ;  /* 0x006c00007010783b */ /* 0x000fe20000004200 */
[----:B------:R-:W1:Y:S08]  /*d2f0*/  MUFU.EX2 R92, R92 ;  /* 0x0000005c005c7308 */ /* 0x000e700000000800 */
        /* <DEDUP_REMOVED lines=9> */
[----:B--2---:R-:W-:Y:S01]  /*d390*/  F2FP.PACK_AB R4, R105, R106 ;  /* 0x0000006a6904723e */ /* 0x004fe200000000ff */
        /* <DEDUP_REMOVED lines=29> */
[----:B------:R-:W-:Y:S01]  /*d570*/  F2FP.PACK_AB R4, R129, R110 ;  /* 0x0000006e8104723e */ /* 0x000fe200000000ff */
        /* <DEDUP_REMOVED lines=90> */
.L_x_5435:
[----:B------:R-:W-:-:S05]  /*db20*/  IMAD.MOV.U32 R13, RZ, RZ, c[0x0][0x1a0] ;  /* 0x00006800ff0d7624 */ /* 0x000fca00078e00ff */
[----:B------:R-:W-:-:S04]  /*db30*/  LEA R13, -R13, RZ, 0x6 ;  /* 0x000000ff0d0d7211 */ /* 0x000fc800078e31ff */
[----:B------:R-:W-:Y:S02]  /*db40*/  SHF.R.S32.HI R5, RZ, 0x1f, R13 ;  /* 0x0000001fff057819 */ /* 0x000fe4000001140d */
.L_x_5436:
        /* <DEDUP_REMOVED lines=37> */
[----:B------:R-:W-:Y:S01]  /*dda0*/  IMAD R86, R128, 0x40, R127 ;  /* 0x0000004080567824 */ /* 0x000fe200078e027f */
[----:B------:R-:W-:Y:S02]  /*ddb0*/  ISETP.GE.AND P0, PT, R87, 0x3, PT ;  /* 0x000000035700780c */ /* 0x000fe40003f06270 */
        /* <DEDUP_REMOVED lines=101> */
[----:B------:R-:W-:Y:S02]  /*e410*/  FMUL.FTZ R32, R32, c[0x0][0x2ec] ;  /* 0x0000bb0020207a20 */ /* 0x000fe40000410000 */
[----:B------:R-:W-:Y:S02]  /*e420*/  FMUL.FTZ R33, R33, c[0x0][0x2ec] ;  /* 0x0000bb0021217a20 */ /* 0x000fe40000410000 */
[----:B------:R-:W-:Y:S01]  /*e430*/  MUFU.TANH R129, R32 ;  /* 0x0000002000817308 */ /* 0x000fe20000002400 */
[----:B------:R-:W-:Y:S02]  /*e440*/  FMUL.FTZ R34, R34, c[0x0][0x2ec] ;  /* 0x0000bb0022227a20 */ /* 0x000fe40000410000 */
[----:B------:R-:W-:Y:S02]  /*e450*/  FMUL.FTZ R35, R35, c[0x0][0x2ec] ;  /* 0x0000bb0023237a20 */ /* 0x000fe40000410000 */
[----:B------:R-:W-:Y:S02]  /*e460*/  FMUL.FTZ R29, R29, c[0x0][0x2ec] ;  /* 0x0000bb001d1d7a20 */ /* 0x000fe40000410000 */
[----:B------:R-:W-:Y:S01]  /*e470*/  FMUL.FTZ R28, R28, c[0x0][0x2ec] ;  /* 0x0000bb001c1c7a20 */ /* 0x000fe20000410000 */
[----:B------:R-:W-:Y:S01]  /*e480*/  MUFU.TANH R105, R33 ;  /* 0x0000002100697308 */ /* 0x000fe20000002400 */
[----:B------:R-:W-:-:S02]  /*e490*/  FMUL.FTZ R30, R30, c[0x0][0x2ec] ;  /* 0x0000bb001e1e7a20 */ /* 0x000fc40000410000 */
[----:B------:R-:W-:Y:S01]  /*e4a0*/  FMUL.FTZ R31, R31, c[0x0][0x2ec] ;  /* 0x0000bb001f1f7a20 */ /* 0x000fe20000410000 */
[C---:B-1----:R-:W-:Y:S01]  /*e4b0*/  HMMA.16816.F32 R16, R100.reuse, R98, R16 ;  /* 0x000000626410723c */ /* 0x042fe20000001810 */
[----:B------:R-:W-:Y:S02]  /*e4c0*/  FMUL.FTZ R25, R25, c[0x0][0x2ec] ;  /* 0x0000bb0019197a20 */ /* 0x000fe40000410000 */
[----:B------:R-:W-:Y:S01]  /*e4d0*/  FMUL.FTZ R27, R27, c[0x0][0x2ec] ;  /* 0x0000bb001b1b7a20 */ /* 0x000fe20000410000 */
[----:B------:R-:W-:Y:S01]  /*e4e0*/  MUFU.TANH R147, R34 ;  /* 0x0000002200937308 */ /* 0x000fe20000002400 */
[----:B------:R-:W-:Y:S02]  /*e4f0*/  FMUL.FTZ R24, R24, c[0x0][0x2ec] ;  /* 0x0000bb0018187a20 */ /* 0x000fe40000410000 */
[----:B------:R-:W-:Y:S01]  /*e500*/  FMUL.FTZ R26, R26, c[0x0][0x2ec] ;  /* 0x0000bb001a1a7a20 */ /* 0x000fe20000410000 */
[C---:B------:R-:W-:Y:S04]  /*e510*/  HMMA.16816.F32 R20, R100.reuse, R96, R20 ;  /* 0x000000606414723c */ /* 0x040fe80000001814 */
[----:B------:R-:W-:Y:S04]  /*e520*/  MUFU.TANH R97, R25 ;  /* 0x0000001900617308 */ /* 0x000fe80000002400 */
[C---:B--2---:R-:W-:Y:S04]  /*e530*/  HMMA.16816.F32 R12, R100.reuse, R92, R12 ;  /* 0x0000005c640c723c */ /* 0x044fe8000000180c */
[----:B------:R-:W-:Y:S03]  /*e540*/  MUFU.TANH R111, R28 ;  /* 0x0000001c006f7308 */ /* 0x000fe60000002400 */
[----:B------:R-:W-:Y:S01]  /*e550*/  FMUL.FTZ R93, R88, c[0x0][0x2ec] ;  /* 0x0000bb00585d7a20 */ /* 0x000fe20000410000 */
[----:B------:R-:W-:Y:S01]  /*e560*/  IADD3 R92, R86, 0x1, RZ ;  /* 0x00000001565c7810 */ /* 0x000fe20007ffe0ff */
[----:B------:R-:W-:Y:S01]  /*e570*/  FMUL.FTZ R88, R89, c[0x0][0x2ec] ;  /* 0x0000bb0059587a20 */ /* 0x000fe20000410000 */
[----:B------:R-:W-:Y:S01]  /*e580*/  HMMA.16816.F32 R4, R100, R94, R4 ;  /* 0x0000005e6404723c */ /* 0x000fe20000001804 */
[----:B------:R-:W-:Y:S01]  /*e590*/  FMUL.FTZ R89, R90, c[0x0][0x2ec] ;  /* 0x0000bb005a597a20 */ /* 0x000fe20000410000 */
[----:B------:R-:W-:Y:S01]  /*e5a0*/  I2F R95, R92 ;  /* 0x0000005c005f7306 */ /* 0x000fe20000201400 */
[----:B------:R-:W-:Y:S01]  /*e5b0*/  FMUL.FTZ R90, R91, c[0x0][0x2ec] ;  /* 0x0000bb005b5a7a20 */ /* 0x000fe20000410000 */
[----:B------:R-:W-:Y:S01]  /*e5c0*/  ISETP.GE.AND P5, PT, R92, R8, PT ;  /* 0x000000085c00720c */ /* 0x000fe20003fa6270 */
[----:B------:R-:W-:Y:S01]  /*e5d0*/  FMUL.FTZ R16, R16, c[0x0][0x2ec] ;  /* 0x0000bb0010107a20 */ /* 0x000fe20000410000 */
[----:B------:R-:W-:Y:S01]  /*e5e0*/  ISETP.GE.AND P1, PT, R92, R9, PT ;  /* 0x000000095c00720c */ /* 0x000fe20003f26270 */
[----:B------:R-:W-:-:S02]  /*e5f0*/  FMUL.FTZ R20, R20, c[0x0][0x2ec] ;  /* 0x0000bb0014147a20 */ /* 0x000fc40000410000 */
[----:B------:R-:W-:Y:S01]  /*e600*/  FMUL.FTZ R23, R23, c[0x0][0x2ec] ;  /* 0x0000bb0017177a20 */ /* 0x000fe20000410000 */
[----:B------:R-:W1:Y:S01]  /*e610*/  MUFU.TANH R88, R88 ;  /* 0x0000005800587308 */ /* 0x000e620000002400 */
[----:B------:R-:W-:Y:S02]  /*e620*/  FMUL.FTZ R19, R19, c[0x0][0x2ec] ;  /* 0x0000bb0013137a20 */ /* 0x000fe40000410000 */
[----:B------:R-:W-:Y:S02]  /*e630*/  FMUL.FTZ R18, R18, c[0x0][0x2ec] ;  /* 0x0000bb0012127a20 */ /* 0x000fe40000410000 */
[----:B------:R-:W-:Y:S01]  /*e640*/  FMUL.FTZ R107, R12, c[0x0][0x2ec] ;  /* 0x0000bb000c6b7a20 */ /* 0x000fe20000410000 */
[----:B------:R-:W-:Y:S01]  /*e650*/  IADD3 R12, R86, 0x8, RZ ;  /* 0x00000008560c7810 */ /* 0x000fe20007ffe0ff */
[----:B------:R-:W-:Y:S01]  /*e660*/  FMUL.FTZ R21, R21, c[0x0][0x2ec] ;  /* 0x0000bb0015157a20 */ /* 0x000fe20000410000 */
[----:B------:R-:W-:Y:S01]  /*e670*/  MUFU.TANH R109, R16 ;  /* 0x00000010006d7308 */ /* 0x000fe20000002400 */
[----:B------:R-:W-:Y:S01]  /*e680*/  FMUL.FTZ R17, R17, c[0x0][0x2ec] ;  /* 0x0000bb0011117a20 */ /* 0x000fe20000410000 */
[----:B------:R-:W-:Y:S01]  /*e690*/  ISETP.GE.AND P2, PT, R12, R8, PT ;  /* 0x000000080c00720c */ /* 0x000fe20003f46270 */
[----:B------:R-:W-:Y:S01]  /*e6a0*/  FMUL.FTZ R14, R14, c[0x0][0x2ec] ;  /* 0x0000bb000e0e7a20 */ /* 0x000fe20000410000 */
[----:B------:R-:W-:Y:S01]  /*e6b0*/  ISETP.GE.AND P6, PT, R12, R9, PT ;  /* 0x000000090c00720c */ /* 0x000fe20003fc6270 */
[----:B------:R-:W-:-:S02]  /*e6c0*/  FMUL.FTZ R22, R22, c[0x0][0x2ec] ;  /* 0x0000bb0016167a20 */ /* 0x000fc40000410000 */
[----:B------:R-:W-:Y:S01]  /*e6d0*/  FMUL.FTZ R15, R15, c[0x0][0x2ec] ;  /* 0x0000bb000f0f7a20 */ /* 0x000fe20000410000 */
[----:B------:R-:W-:Y:S01]  /*e6e0*/  MUFU.TANH R90, R90 ;  /* 0x0000005a005a7308 */ /* 0x000fe20000002400 */
[----:B-1----:R-:W-:Y:S02]  /*e6f0*/  FFMA.FTZ R25, R0, R95, R88 ;  /* 0x0000005f00197223 */ /* 0x002fe40000010058 */
[----:B------:R-:W-:Y:S02]  /*e700*/  FMUL.FTZ R6, R6, c[0x0][0x2ec] ;  /* 0x0000bb0006067a20 */ /* 0x000fe40000410000 */
[----:B------:R-:W-:Y:S01]  /*e710*/  FMUL.FTZ R5, R5, c[0x0][0x2ec] ;  /* 0x0000bb0005057a20 */ /* 0x000fe20000410000 */
[----:B------:R-:W-:Y:S01]  /*e720*/  FSEL R25, R25, -INF , !P5 ;  /* 0xff80000019197808 */ /* 0x000fe20006800000 */
[----:B------:R-:W-:Y:S01]  /*e730*/  FMUL.FTZ R7, R7, c[0x0][0x2ec] ;  /* 0x0000bb0007077a20 */ /* 0x000fe20000410000 */
[----:B------:R1:W2:Y:S08]  /*e740*/  I2F R16, R12 ;  /* 0x0000000c00107306 */ /* 0x0002b00000201400 */
[----:B------:R3:W-:Y:S08]  /*e750*/  MUFU.TANH R133, R20 ;  /* 0x0000001400857308 */ /* 0x0007f00000002400 */
[----:B------:R-:W-:Y:S01]  /*e760*/  MUFU.TANH R101, R29 ;  /* 0x0000001d00657308 */ /* 0x000fe20000002400 */
[----:B-1----:R-:W-:-:S02]  /*e770*/  IADD3 R12, R86, 0x10, RZ ;  /* 0x00000010560c7810 */ /* 0x002fc40007ffe0ff */
[----:B---3--:R-:W-:-:S05]  /*e780*/  IADD3 R20, R86, 0x9, RZ ;  /* 0x0000000956147810 */ /* 0x008fca0007ffe0ff */
[----:B------:R1:W-:Y:S01]  /*e790*/  MUFU.TANH R91, R27 ;  /* 0x0000001b005b7308 */ /* 0x0003e20000002400 */
[C---:B------:R-:W-:Y:S02]  /*e7a0*/  ISETP.GE.AND P4, PT, R20.reuse, R8, PT ;  /* 0x000000081400720c */ /* 0x040fe40003f86270 */
[----:B------:R-:W-:-:S05]  /*e7b0*/  ISETP.GE.AND P5, PT, R20, R9, PT ;  /* 0x000000091400720c */ /* 0x000fca0003fa6270 */
[----:B------:R2:W-:Y:S08]  /*e7c0*/  MUFU.TANH R33, R23 ;  /* 0x0000001700217308 */ /* 0x0005f00000002400 */
[----:B------:R3:W-:Y:S01]  /*e7d0*/  MUFU.TANH R29, R19 ;  /* 0x00000013001d7308 */ /* 0x0007e20000002400 */
[----:B-1----:R-:W-:-:S07]  /*e7e0*/  FMUL.FTZ R27, R13, c[0x0][0x2ec] ;  /* 0x0000bb000d1b7a20 */ /* 0x002fce0000410000 */
[----:B------:R1:W-:Y:S01]  /*e7f0*/  I2F R13, R20 ;  /* 0x00000014000d7306 */ /* 0x0003e20000201400 */
[----:B--2---:R-:W-:-:S05]  /*e800*/  FFMA.FTZ R23, R0, R16, R129 ;  /* 0x0000001000177223 */ /* 0x004fca0000010081 */
[----:B------:R-:W-:Y:S01]  /*e810*/  FSEL R23, R23, -INF , !P2 ;  /* 0xff80000017177808 */ /* 0x000fe20005000000 */
[----:B---3--:R-:W-:Y:S01]  /*e820*/  FFMA.FTZ R19, R0, R95, R90 ;  /* 0x0000005f00137223 */ /* 0x008fe2000001005a */
[----:B------:R-:W-:Y:S01]  /*e830*/  MUFU.TANH R141, R18 ;  /* 0x00000012008d7308 */ /* 0x000fe20000002400 */
[----:B------:R-:W-:Y:S01]  /*e840*/  ISETP.GE.AND P2, PT, R12, R9, PT ;  /* 0x000000090c00720c */ /* 0x000fe20003f46270 */
[----:B------:R-:W-:Y:S02]  /*e850*/  FMUL.FTZ R95, R4, c[0x0][0x2ec] ;  /* 0x0000bb00045f7a20 */ /* 0x000fe40000410000 */
[----:B------:R-:W-:Y:S02]  /*e860*/  FSEL R19, R19, -INF , !P1 ;  /* 0xff80000013137808 */ /* 0x000fe40004800000 */
[----:B------:R-:W-:Y:S02]  /*e870*/  ISETP.GE.AND P1, PT, R12, R8, PT ;  /* 0x000000080c00720c */ /* 0x000fe40003f26270 */
[----:B-1----:R-:W-:Y:S01]  /*e880*/  IADD3 R20, R86, 0x11, RZ ;  /* 0x0000001156147810 */ /* 0x002fe20007ffe0ff */
[----:B------:R-:W-:Y:S08]  /*e890*/  MUFU.TANH R103, R35 ;  /* 0x0000002300677308 */ /* 0x000ff00000002400 */
[----:B------:R-:W1:Y:S08]  /*e8a0*/  I2F R18, R12 ;  /* 0x0000000c00127306 */ /* 0x000e700000201400 */
[----:B------:R-:W2:Y:S08]  /*e8b0*/  MUFU.TANH R145, R30 ;  /* 0x0000001e00917308 */ /* 0x000eb00000002400 */
[----:B------:R-:W3:Y:S01]  /*e8c0*/  I2F R12, R20 ;  /* 0x00000014000c7306 */ /* 0x000ee20000201400 */
[----:B-1----:R-:W-:-:S05]  /*e8d0*/  FFMA.FTZ R155, R0, R18, R111 ;  /* 0x00000012009b7223 */ /* 0x002fca000001006f */
[----:B------:R-:W-:Y:S02]  /*e8e0*/  FSEL R155, R155, -INF , !P1 ;  /* 0xff8000009b9b7808 */ /* 0x000fe40004800000 */
[----:B------:R-:W1:Y:S01]  /*e8f0*/  MUFU.TANH R99, R31 ;  /* 0x0000001f00637308 */ /* 0x000e620000002400 */
[----:B--2---:R-:W-:Y:S01]  /*e900*/  FFMA.FTZ R111, R0, R18, R145 ;  /* 0x00000012006f7223 */ /* 0x004fe20000010091 */
[----:B------:R-:W-:-:S04]  /*e910*/  IADD3 R18, R86, 0x20, RZ ;  /* 0x0000002056127810 */ /* 0x000fc80007ffe0ff */
[----:B------:R-:W-:Y:S02]  /*e920*/  FSEL R111, R111, -INF , !P2 ;  /* 0xff8000006f6f7808 */ /* 0x000fe40005000000 */
[----:B------:R2:W-:Y:S01]  /*e930*/  MUFU.TANH R35, R21 ;  /* 0x0000001500237308 */ /* 0x0005e20000002400 */
[----:B---3--:R-:W-:-:S07]  /*e940*/  FFMA.FTZ R101, R0, R12, R101 ;  /* 0x0000000c00657223 */ /* 0x008fce0000010065 */
[----:B------:R3:W-:Y:S01]  /*e950*/  MUFU.TANH R31, R17 ;  /* 0x00000011001f7308 */ /* 0x0007e20000002400 */
[C---:B-1----:R-:W-:Y:S02]  /*e960*/  FFMA.FTZ R99, R0.reuse, R12, R99 ;  /* 0x0000000c00637223 */ /* 0x042fe40000010063 */
[----:B--2---:R-:W-:-:S05]  /*e970*/  FFMA.FTZ R21, R0, R13, R105 ;  /* 0x0000000d00157223 */ /* 0x004fca0000010069 */
[----:B------:R1:W-:Y:S01]  /*e980*/  MUFU.TANH R87, R14 ;  /* 0x0000000e00577308 */ /* 0x0003e20000002400 */
[----:B------:R-:W-:Y:S01]  /*e990*/  FFMA.FTZ R13, R0, R13, R103 ;  /* 0x0000000d000d7223 */ /* 0x000fe20000010067 */
[----:B------:R-:W-:Y:S02]  /*e9a0*/  FSEL R21, R21, -INF , !P4 ;  /* 0xff80000015157808 */ /* 0x000fe40006000000 */
[----:B------:R-:W-:Y:S01]  /*e9b0*/  ISETP.GE.AND P4, PT, R20, R9, PT ;  /* 0x000000091400720c */ /* 0x000fe20003f86270 */
[----:B---3--:R-:W-:-:S03]  /*e9c0*/  FFMA.FTZ R17, R0, R16, R147 ;  /* 0x0000001000117223 */ /* 0x008fc60000010093 */
[----:B------:R-:W-:Y:S01]  /*e9d0*/  MUFU.TANH R137, R24 ;  /* 0x0000001800897308 */ /* 0x000fe20000002400 */
[----:B------:R-:W-:Y:S02]  /*e9e0*/  FSEL R13, R13, -INF , !P5 ;  /* 0xff8000000d0d7808 */ /* 0x000fe40006800000 */
[----:B------:R-:W-:Y:S02]  /*e9f0*/  FSEL R151, R99, -INF , !P4 ;  /* 0xff80000063977808 */ /* 0x000fe40006000000 */
[----:B------:R-:W-:Y:S02]  /*ea00*/  FSEL R17, R17, -INF , !P6 ;  /* 0xff80000011117808 */ /* 0x000fe40007000000 */
[----:B------:R-:W-:Y:S01]  /*ea10*/  ISETP.GE.AND P6, PT, R20, R8, PT ;  /* 0x000000081400720c */ /* 0x000fe20003fc6270 */
[----:B------:R-:W-:Y:S01]  /*ea20*/  MUFU.TANH R143, R26 ;  /* 0x0000001a008f7308 */ /* 0x000fe20000002400 */
[C---:B-1----:R-:W-:Y:S02]  /*ea30*/  IADD3 R14, R86.reuse, 0x18, RZ ;  /* 0x00000018560e7810 */ /* 0x042fe40007ffe0ff */
[----:B------:R-:W-:-:S02]  /*ea40*/  IADD3 R20, R86, 0x19, RZ ;  /* 0x0000001956147810 */ /* 0x000fc40007ffe0ff */
[CC--:B------:R-:W-:Y:S02]  /*ea50*/  ISETP.GE.AND P5, PT, R14.reuse, R8.reuse, PT ;  /* 0x000000080e00720c */ /* 0x0c0fe40003fa6270 */
[-C--:B------:R-:W-:Y:S01]  /*ea60*/  ISETP.GE.AND P1, PT, R14, R9.reuse, PT ;  /* 0x000000090e00720c */ /* 0x080fe20003f26270 */
[----:B------:R-:W1:Y:S01]  /*ea70*/  I2F R16, R14 ;  /* 0x0000000e00107306 */ /* 0x000e620000201400 */
[----:B------:R-:W-:Y:S02]  /*ea80*/  FSEL R129, R101, -INF , !P6 ;  /* 0xff80000065817808 */ /* 0x000fe40007000000 */
[CC--:B------:R-:W-:Y:S02]  /*ea90*/  ISETP.GE.AND P2, PT, R20.reuse, R8.reuse, PT ;  /* 0x000000081400720c */ /* 0x0c0fe40003f46270 */
[----:B------:R-:W-:Y:S02]  /*eaa0*/  ISETP.GE.AND P6, PT, R20, R9, PT ;  /* 0x000000091400720c */ /* 0x000fe40003fc6270 */
[----:B------:R-:W-:Y:S01]  /*eab0*/  ISETP.GE.AND P4, PT, R18, R8, PT ;  /* 0x000000081200720c */ /* 0x000fe20003f86270 */
[----:B------:R2:W3:Y:S08]  /*eac0*/  I2F R14, R20 ;  /* 0x00000014000e7306 */ /* 0x0004f00000201400 */
[----:B------:R-:W4:Y:S01]  /*ead0*/  I2F R12, R18 ;  /* 0x00000012000c7306 */ /* 0x000f220000201400 */
[----:B-1----:R-:W-:-:S02]  /*eae0*/  FFMA.FTZ R137, R0, R16, R137 ;  /* 0x0000001000897223 */ /* 0x002fc40000010089 */
[----:B------:R-:W-:Y:S01]  /*eaf0*/  FFMA.FTZ R143, R0, R16, R143 ;  /* 0x00000010008f7223 */ /* 0x000fe2000001008f */
[C---:B------:R-:W-:Y:S02]  /*eb00*/  IADD3 R16, R86.reuse, 0x28, RZ ;  /* 0x0000002856107810 */ /* 0x040fe40007ffe0ff */
[----:B------:R-:W-:Y:S02]  /*eb10*/  FSEL R153, R137, -INF , !P5 ;  /* 0xff80000089997808 */ /* 0x000fe40006800000 */
[----:B--2---:R-:W-:Y:S01]  /*eb20*/  IADD3 R20, R86, 0x21, RZ ;  /* 0x0000002156147810 */ /* 0x004fe20007ffe0ff */
[----:B------:R-:W1:Y:S01]  /*eb30*/  MUFU.TANH R139, R22 ;  /* 0x00000016008b7308 */ /* 0x000e620000002400 */
[-C--:B---3--:R-:W-:Y:S01]  /*eb40*/  FFMA.FTZ R97, R0, R14.reuse, R97 ;  /* 0x0000000e00617223 */ /* 0x088fe20000010061 */
[----:B------:R-:W-:Y:S01]  /*eb50*/  ISETP.GE.AND P5, PT, R18, R9, PT ;  /* 0x000000091200720c */ /* 0x000fe20003fa6270 */
[----:B------:R-:W-:Y:S01]  /*eb60*/  FFMA.FTZ R91, R0, R14, R91 ;  /* 0x0000000e005b7223 */ /* 0x000fe2000001005b */
[----:B------:R-:W-:-:S02]  /*eb70*/  FSEL R149, R143, -INF , !P1 ;  /* 0xff8000008f957808 */ /* 0x000fc40004800000 */
[----:B------:R-:W-:Y:S01]  /*eb80*/  ISETP.GE.AND P1, PT, R20, R8, PT ;  /* 0x000000081400720c */ /* 0x000fe20003f26270 */
[----:B----4-:R-:W-:Y:S01]  /*eb90*/  FFMA.FTZ R18, R0, R12, R133 ;  /* 0x0000000c00127223 */ /* 0x010fe20000010085 */
[----:B------:R-:W2:Y:S01]  /*eba0*/  I2F R4, R20 ;  /* 0x0000001400047306 */ /* 0x000ea20000201400 */
[----:B------:R-:W-:Y:S02]  /*ebb0*/  FSEL R101, R91, -INF , !P6 ;  /* 0xff8000005b657808 */ /* 0x000fe40007000000 */
[----:B------:R-:W-:Y:S02]  /*ebc0*/  ISETP.GE.AND P6, PT, R16, R8, PT ;  /* 0x000000081000720c */ /* 0x000fe40003fc6270 */
[----:B------:R-:W-:Y:S02]  /*ebd0*/  FSEL R103, R97, -INF , !P2 ;  /* 0xff80000061677808 */ /* 0x000fe40005000000 */
[----:B------:R-:W-:Y:S01]  /*ebe0*/  ISETP.GE.AND P2, PT, R20, R9, PT ;  /* 0x000000091400720c */ /* 0x000fe20003f46270 */
[----:B------:R-:W3:Y:S01]  /*ebf0*/  I2F R14, R16 ;  /* 0x00000010000e7306 */ /* 0x000ee20000201400 */
[----:B-1----:R-:W-:Y:S01]  /*ec00*/  FFMA.FTZ R133, R0, R12, R139 ;  /* 0x0000000c00857223 */ /* 0x002fe2000001008b */
[----:B------:R-:W-:-:S02]  /*ec10*/  FSEL R139, R18, -INF , !P4 ;  /* 0xff800000128b7808 */ /* 0x000fc40006000000 */
[----:B------:R-:W-:Y:S02]  /*ec20*/  IADD3 R18, R86, 0x29, RZ ;  /* 0x0000002956127810 */ /* 0x000fe40007ffe0ff */
[----:B------:R-:W-:Y:S01]  /*ec30*/  FSEL R133, R133, -INF , !P5 ;  /* 0xff80000085857808 */ /* 0x000fe20006800000 */
[----:B--2---:R-:W-:Y:S01]  /*ec40*/  FFMA.FTZ R35, R0, R4, R35 ;  /* 0x0000000400237223 */ /* 0x004fe20000010023 */
[----:B------:R-:W1:Y:S01]  /*ec50*/  I2F R12, R18 ;  /* 0x00000012000c7306 */ /* 0x000e620000201400 */
[----:B------:R-:W-:Y:S01]  /*ec60*/  ISETP.GE.AND P5, PT, R18, R8, PT ;  /* 0x000000081200720c */ /* 0x000fe20003fa6270 */
[----:B------:R-:W-:Y:S01]  /*ec70*/  FFMA.FTZ R143, R0, R4, R33 ;  /* 0x00000004008f7223 */ /* 0x000fe20000010021 */
[-C--:B------:R-:W-:Y:S02]  /*ec80*/  ISETP.GE.AND P4, PT, R16, R9.reuse, PT ;  /* 0x000000091000720c */ /* 0x080fe40003f86270 */
[----:B------:R-:W-:Y:S02]  /*ec90*/  FSEL R137, R35, -INF , !P1 ;  /* 0xff80000023897808 */ /* 0x000fe40004800000 */
[----:B------:R-:W-:Y:S01]  /*eca0*/  ISETP.GE.AND P1, PT, R18, R9, PT ;  /* 0x000000091200720c */ /* 0x000fe20003f26270 */
[CC--:B---3--:R-:W-:Y:S01]  /*ecb0*/  FFMA.FTZ R109, R0.reuse, R14.reuse, R109 ;  /* 0x0000000e006d7223 */ /* 0x0c8fe2000001006d */
[----:B------:R-:W-:Y:S01]  /*ecc0*/  MUFU.TANH R27, R27 ;  /* 0x0000001b001b7308 */ /* 0x000fe20000002400 */
[----:B------:R-:W-:Y:S01]  /*ecd0*/  FFMA.FTZ R141, R0, R14, R141 ;  /* 0x0000000e008d7223 */ /* 0x000fe2000001008d */
[----:B------:R-:W-:-:S02]  /*ece0*/  IADD3 R16, R86, 0x30, RZ ;  /* 0x0000003056107810 */ /* 0x000fc40007ffe0ff */
[----:B------:R-:W-:Y:S02]  /*ecf0*/  FSEL R143, R143, -INF , !P2 ;  /* 0xff8000008f8f7808 */ /* 0x000fe40005000000 */
[----:B------:R-:W-:Y:S01]  /*ed00*/  FSEL R147, R109, -INF , !P6 ;  /* 0xff8000006d937808 */ /* 0x000fe20007000000 */
[----:B-1----:R-:W-:Y:S01]  /*ed10*/  FFMA.FTZ R31, R0, R12, R31 ;  /* 0x0000000c001f7223 */ /* 0x002fe2000001001f */
[----:B------:R-:W-:Y:S01]  /*ed20*/  IADD3 R18, R86, 0x31, RZ ;  /* 0x0000003156127810 */ /* 0x000fe20007ffe0ff */
[----:B------:R-:W-:Y:S01]  /*ed30*/  MUFU.TANH R15, R15 ;  /* 0x0000000f000f7308 */ /* 0x000fe20000002400 */
[----:B------:R-:W-:Y:S01]  /*ed40*/  ISETP.GE.AND P2, PT, R16, R8, PT ;  /* 0x000000081000720c */ /* 0x000fe20003f46270 */
[----:B------:R-:W-:Y:S01]  /*ed50*/  FFMA.FTZ R29, R0, R12, R29 ;  /* 0x0000000c001d7223 */ /* 0x000fe2000001001d */
[----:B------:R-:W-:Y:S02]  /*ed60*/  ISETP.GE.AND P6, PT, R16, R9, PT ;  /* 0x000000091000720c */ /* 0x000fe40003fc6270 */
[----:B------:R-:W-:-:S02]  /*ed70*/  FSEL R141, R141, -INF , !P4 ;  /* 0xff8000008d8d7808 */ /* 0x000fc40006000000 */
[----:B------:R-:W-:Y:S01]  /*ed80*/  FSEL R145, R31, -INF , !P5 ;  /* 0xff8000001f917808 */ /* 0x000fe20006800000 */
[----:B------:R-:W1:Y:S01]  /*ed90*/  I2F R14, R18 ;  /* 0x00000012000e7306 */ /* 0x000e620000201400 */
[----:B------:R-:W-:Y:S02]  /*eda0*/  FSEL R105, R29, -INF , !P1 ;  /* 0xff8000001d697808 */ /* 0x000fe40004800000 */
[C---:B------:R-:W-:Y:S02]  /*edb0*/  ISETP.GE.AND P4, PT, R18.reuse, R8, PT ;  /* 0x000000081200720c */ /* 0x040fe40003f86270 */
[----:B------:R-:W-:-:S03]  /*edc0*/  ISETP.GE.AND P5, PT, R18, R9, PT ;  /* 0x000000091200720c */ /* 0x000fc60003fa6270 */
[----:B------:R-:W-:Y:S08]  /*edd0*/  MUFU.TANH R107, R107 ;  /* 0x0000006b006b7308 */ /* 0x000ff00000002400 */
[----:B------:R2:W3:Y:S01]  /*ede0*/  I2F R4, R16 ;  /* 0x0000001000047306 */ /* 0x0004e20000201400 */
[CC--:B-1----:R-:W-:Y:S02]  /*edf0*/  FFMA.FTZ R27, R0.reuse, R14.reuse, R27 ;  /* 0x0000000e001b7223 */ /* 0x0c2fe4000001001b */
[----:B------:R-:W-:Y:S01]  /*ee00*/  FFMA.FTZ R15, R0, R14, R15 ;  /* 0x0000000e000f7223 */ /* 0x000fe2000001000f */
[----:B------:R-:W-:-:S04]  /*ee10*/  IADD3 R14, R86, 0x39, RZ ;  /* 0x00000039560e7810 */ /* 0x000fc80007ffe0ff */
[----:B------:R-:W-:Y:S01]  /*ee20*/  MUFU.TANH R33, R6 ;  /* 0x0000000600217308 */ /* 0x000fe20000002400 */
[----:B------:R-:W-:Y:S02]  /*ee30*/  FSEL R88, R15, -INF , !P5 ;  /* 0xff8000000f587808 */ /* 0x000fe40006800000 */
[----:B------:R-:W-:Y:S02]  /*ee40*/  ISETP.GE.AND P5, PT, R14, R8, PT ;  /* 0x000000080e00720c */ /* 0x000fe40003fa6270 */
[----:B--2---:R-:W-:-:S03]  /*ee50*/  IADD3 R16, R86, 0x38, RZ ;  /* 0x0000003856107810 */ /* 0x004fc60007ffe0ff */
[----:B------:R-:W-:Y:S01]  /*ee60*/  MUFU.TANH R95, R95 ;  /* 0x0000005f005f7308 */ /* 0x000fe20000002400 */
[CC--:B---3--:R-:W-:Y:S01]  /*ee70*/  FFMA.FTZ R106, R0.reuse, R4.reuse, R107 ;  /* 0x00000004006a7223 */ /* 0x0c8fe2000001006b */
[----:B------:R-:W-:Y:S01]  /*ee80*/  FSEL R107, R27, -INF , !P4 ;  /* 0xff8000001b6b7808 */ /* 0x000fe20006000000 */
[----:B------:R-:W-:Y:S01]  /*ee90*/  FFMA.FTZ R87, R0, R4, R87 ;  /* 0x0000000400577223 */ /* 0x000fe20000010057 */
[-C--:B------:R-:W-:Y:S02]  /*eea0*/  ISETP.GE.AND P1, PT, R16, R8.reuse, PT ;  /* 0x000000081000720c */ /* 0x080fe40003f26270 */
[----:B------:R-:W-:Y:S02]  /*eeb0*/  FSEL R106, R106, -INF , !P2 ;  /* 0xff8000006a6a7808 */ /* 0x000fe40005000000 */
[----:B------:R-:W1:Y:S01]  /*eec0*/  I2F R6, R16 ;  /* 0x0000001000067306 */ /* 0x000e620000201400 */
[----:B------:R-:W-:Y:S02]  /*eed0*/  FSEL R97, R87, -INF , !P6 ;  /* 0xff80000057617808 */ /* 0x000fe40007000000 */
[----:B------:R-:W-:-:S02]  /*eee0*/  ISETP.GE.AND P6, PT, R86, R8, PT ;  /* 0x000000085600720c */ /* 0x000fc40003fc6270 */
[-C--:B------:R-:W-:Y:S02]  /*eef0*/  ISETP.GE.AND P2, PT, R16, R9.reuse, PT ;  /* 0x000000091000720c */ /* 0x080fe40003f46270 */
[----:B------:R-:W-:Y:S01]  /*ef00*/  ISETP.GE.AND P4, PT, R86, R9, PT ;  /* 0x000000095600720c */ /* 0x000fe20003f86270 */
[----:B------:R-:W-:Y:S08]  /*ef10*/  MUFU.TANH R93, R93 ;  /* 0x0000005d005d7308 */ /* 0x000ff00000002400 */
[----:B------:R-:W2:Y:S01]  /*ef20*/  I2F R12, R86 ;  /* 0x00000056000c7306 */ /* 0x000ea20000201400 */
[----:B-1----:R-:W-:-:S02]  /*ef30*/  FFMA.FTZ R95, R0, R6, R95 ;  /* 0x00000006005f7223 */ /* 0x002fc4000001005f */
[----:B------:R-:W-:-:S03]  /*ef40*/  FFMA.FTZ R33, R0, R6, R33 ;  /* 0x0000000600217223 */ /* 0x000fc60000010021 */
[----:B------:R-:W-:Y:S02]  /*ef50*/  FSEL R108, R95, -INF , !P1 ;  /* 0xff8000005f6c7808 */ /* 0x000fe40004800000 */
[----:B------:R-:W1:Y:S01]  /*ef60*/  MUFU.TANH R89, R89 ;  /* 0x0000005900597308 */ /* 0x000e620000002400 */
[----:B------:R-:W-:Y:S01]  /*ef70*/  BAR.SYNC.DEFER_BLOCKING 0x0 ;  /* 0x0000000000007b1d */ /* 0x000fe20000010000 */
[----:B------:R-:W-:Y:S02]  /*ef80*/  ISETP.GE.AND P1, PT, R14, R9, PT ;  /* 0x000000090e00720c */ /* 0x000fe40003f26270 */
[----:B------:R-:W-:-:S04]  /*ef90*/  FSEL R95, R33, -INF , !P2 ;  /* 0xff800000215f7808 */ /* 0x000fc80005000000 */
[----:B------:R-:W-:Y:S01]  /*efa0*/  MUFU.TANH R5, R5 ;  /* 0x0000000500057308 */ /* 0x000fe20000002400 */
[----:B--2---:R-:W-:-:S07]  /*efb0*/  FFMA.FTZ R93, R0, R12, R93 ;  /* 0x0000000c005d7223 */ /* 0x004fce000001005d */
[----:B------:R-:W-:Y:S01]  /*efc0*/  MUFU.TANH R7, R7 ;  /* 0x0000000700077308 */ /* 0x000fe20000002400 */
[----:B-1----:R-:W-:-:S07]  /*efd0*/  FFMA.FTZ R89, R0, R12, R89 ;  /* 0x0000000c00597223 */ /* 0x002fce0000010059 */
[----:B------:R-:W1:Y:S02]  /*efe0*/  I2F R4, R14 ;  /* 0x0000000e00047306 */ /* 0x000e640000201400 */
[CC--:B-1----:R-:W-:Y:S01]  /*eff0*/  FFMA.FTZ R109, R0.reuse, R4.reuse, R5 ;  /* 0x00000004006d7223 */ /* 0x0c2fe20000010005 */
[----:B------:R-:W-:Y:S01]  /*f000*/  FSEL R5, R89, -INF , !P4 ;  /* 0xff80000059057808 */ /* 0x000fe20006000000 */
[----:B------:R-:W-:Y:S01]  /*f010*/  FFMA.FTZ R7, R0, R4, R7 ;  /* 0x0000000400077223 */ /* 0x000fe20000010007 */
[----:B------:R-:W-:Y:S02]  /*f020*/  FSEL R4, R93, -INF , !P6 ;  /* 0xff8000005d047808 */ /* 0x000fe40007000000 */
        /* <DEDUP_REMOVED lines=9> */
[----:B------:R-:W-:-:S04]  /*f0c0*/  LOP3.LUT R7, R7, c[0x0][0x2d0], RZ, 0x3c, !PT ;  /* 0x0000b40007077a12 */ /* 0x000fc800078e3cff */
[----:B------:R-:W-:Y:S01]  /*f0d0*/  ISETP.GE.AND P2, PT, R7, RZ, PT ;  /* 0x000000ff0700720c */ /* 0x000fe20003f46270 */
[----:B-1----:R-:W1:Y:S02]  /*f0e0*/  MUFU.RCP R14, R8 ;  /* 0x00000008000e7308 */ /* 0x002e640000001000 */
[----:B-1----:R-:W-:Y:S02]  /*f0f0*/  IADD3 R14, R14, 0xffffffe, RZ ;  /* 0x0ffffffe0e0e7810 */ /* 0x002fe40007ffe0ff */
[----:B------:R-:W-:-:S04]  /*f100*/  IABS R8, R16 ;  /* 0x0000001000087213 */ /* 0x000fc80000000000 */
[----:B------:R-:W1:Y:S01]  /*f110*/  F2I.FTZ.U32.TRUNC.NTZ R15, R14 ;  /* 0x0000000e000f7305 */ /* 0x000e62000021f000 */
[----:B------:R-:W-:-:S04]  /*f120*/  LOP3.LUT R16, R16, c[0x0][0x2d0], RZ, 0x3c, !PT ;  /* 0x0000b40010107a12 */ /* 0x000fc800078e3cff */
[----:B------:R-:W-:Y:S01]  /*f130*/  ISETP.GE.AND P0, PT, R16, RZ, PT ;  /* 0x000000ff1000720c */ /* 0x000fe20003f06270 */
        /* <DEDUP_REMOVED lines=45> */
.L_x_5438:
[----:B------:R-:W-:-:S05]  /*f410*/  IMAD.MOV.U32 R8, RZ, RZ, c[0x0][0x198] ;  /* 0x00006600ff087624 */ /* 0x000fca00078e00ff */
[----:B------:R-:W-:-:S04]  /*f420*/  LEA R8, -R8, RZ, 0x6 ;  /* 0x000000ff08087211 */ /* 0x000fc800078e31ff */
[----:B------:R-:W-:Y:S02]  /*f430*/  SHF.R.S32.HI R7, RZ, 0x1f, R8 ;  /* 0x0000001fff077819 */ /* 0x000fe40000011408 */
.L_x_5439:
        /* <DEDUP_REMOVED lines=52> */
.L_x_5437:
[----:B-1----:R-:W-:Y:S01]  /*f780*/  FMNMX.FTZ R8, R3, R4, !PT ;  /* 0x0000000403087209 */ /* 0x002fe20007810000 */
        /* <DEDUP_REMOVED lines=51> */
[----:B------:R-:W-:Y:S01]  /*fac0*/  FFMA.FTZ R91, R23, c[0x0][0x23c], -R132 ;  /* 0x00008f00175b7a23 */ /* 0x000fe20000010884 */
[----:B------:R-:W-:Y:S01]  /*fad0*/  MUFU.EX2 R99, R99 ;  /* 0x0000006300637308 */ /* 0x000fe20000000800 */
[----:B------:R-:W-:Y:S01]  /*fae0*/  FADD.FTZ R4, R3, -R4 ;  /* 0x8000000403047221 */ /* 0x000fe20000010000 */
[----:B------:R-:W-:Y:S01]  /*faf0*/  FSEL R3, R87, RZ, P0 ;  /* 0x000000ff57037208 */ /* 0x000fe20000000000 */
[----:B------:R-:W-:Y:S02]  /*fb00*/  FFMA.FTZ R86, R21, c[0x0][0x23c], -R132 ;  /* 0x00008f0015567a23 */ /* 0x000fe40000010884 */
[----:B------:R-:W-:-:S02]  /*fb10*/  FMUL.FTZ R100, R4, c[0x0][0x23c] ;  /* 0x00008f0004647a20 */ /* 0x000fc40000410000 */
[----:B------:R-:W-:Y:S01]  /*fb20*/  FADD.FTZ R3, R2, -R3 ;  /* 0x8000000302037221 */ /* 0x000fe20000010000 */
[----:B------:R-:W-:Y:S01]  /*fb30*/  MUFU.EX2 R90, R90 ;  /* 0x0000005a005a7308 */ /* 0x000fe20000000800 */
[--C-:B------:R-:W-:Y:S02]  /*fb40*/  FFMA.FTZ R89, R5, c[0x0][0x23c], -R98.reuse ;  /* 0x00008f0005597a23 */ /* 0x100fe40000010862 */
[----:B------:R-:W-:Y:S02]  /*fb50*/  FMUL.FTZ R96, R3, c[0x0][0x23c] ;  /* 0x00008f0003607a20 */ /* 0x000fe40000410000 */
[--C-:B------:R-:W-:Y:S02]  /*fb60*/  FFMA.FTZ R94, R19, c[0x0][0x23c], -R98.reuse ;  /* 0x00008f00135e7a23 */ /* 0x100fe40000010862 */
[--C-:B------:R-:W-:Y:S01]  /*fb70*/  FFMA.FTZ R3, R17, c[0x0][0x23c], -R98.reuse ;  /* 0x00008f0011037a23 */ /* 0x100fe20000010862 */
[----:B------:R-:W2:Y:S01]  /*fb80*/  MUFU.EX2 R100, R100 ;  /* 0x0000006400647308 */ /* 0x000ea20000000800 */
[----:B------:R-:W-:Y:S01]  /*fb90*/  FFMA.FTZ R2, R13, c[0x0][0x23c], -R98 ;  /* 0x00008f000d027a23 */ /* 0x000fe20000010862 */
[----:B------:R-:W-:Y:S01]  /*fba0*/  LDSM.16.MT88.4 R16, [R112+0x6000] ;  /* 0x006000007010783b */ /* 0x000fe20000004200 */
[----:B------:R-:W-:-:S02]  /*fbb0*/  FFMA.FTZ R130, R155, c[0x0][0x23c], -R132 ;  /* 0x00008f009b827a23 */ /* 0x000fc40000010884 */
[--C-:B------:R-:W-:Y:S02]  /*fbc0*/  FFMA.FTZ R129, R129, c[0x0][0x23c], -R132.reuse ;  /* 0x00008f0081817a23 */ /* 0x100fe40000010884 */
[--C-:B------:R-:W-:Y:S01]  /*fbd0*/  FFMA.FTZ R104, R153, c[0x0][0x23c], -R132.reuse ;  /* 0x00008f0099687a23 */ /* 0x100fe20000010884 */
[----:B------:R-:W3:Y:S01]  /*fbe0*/  MUFU.EX2 R96, R96 ;  /* 0x0000006000607308 */ /* 0x000ee20000000800 */
[----:B------:R-:W-:Y:S02]  /*fbf0*/  FFMA.FTZ R103, R103, c[0x0][0x23c], -R132 ;  /* 0x00008f0067677a23 */ /* 0x000fe40000010884 */
[--C-:B------:R-:W-:Y:S02]  /*fc00*/  FFMA.FTZ R111, R111, c[0x0][0x23c], -R98.reuse ;  /* 0x00008f006f6f7a23 */ /* 0x100fe40000010862 */
[--C-:B------:R-:W-:Y:S02]  /*fc10*/  FFMA.FTZ R110, R151, c[0x0][0x23c], -R98.reuse ;  /* 0x00008f00976e7a23 */ /* 0x100fe40000010862 */
[----:B------:R-:W-:Y:S01]  /*fc20*/  FFMA.FTZ R102, R149, c[0x0][0x23c], -R98 ;  /* 0x00008f0095667a23 */ /* 0x000fe20000010862 */
[----:B------:R-:W-:Y:S01]  /*fc30*/  MUFU.EX2 R91, R91 ;  /* 0x0000005b005b7308 */ /* 0x000fe20000000800 */
[----:B--2---:R-:W-:-:S02]  /*fc40*/  FMUL.FTZ R28, R56, R100 ;  /* 0x00000064381c7220 */ /* 0x004fc40000410000 */
[-C--:B------:R-:W-:Y:S02]  /*fc50*/  FMUL.FTZ R29, R57, R100.reuse ;  /* 0x00000064391d7220 */ /* 0x080fe40000410000 */
[-C--:B------:R-:W-:Y:S01]  /*fc60*/  FMUL.FTZ R4, R80, R100.reuse ;  /* 0x0000006450047220 */ /* 0x080fe20000410000 */
[----:B------:R-:W-:Y:S01]  /*fc70*/  F2FP.PACK_AB R80, R90, R99 ;  /* 0x000000635a50723e */ /* 0x000fe200000000ff */
[----:B------:R-:W-:Y:S01]  /*fc80*/  FMUL.FTZ R5, R81, R100 ;  /* 0x0000006451057220 */ /* 0x000fe20000410000 */
[----:B------:R-:W2:Y:S01]  /*fc90*/  MUFU.EX2 R86, R86 ;  /* 0x0000005600567308 */ /* 0x000ea20000000800 */
[-C--:B---3--:R-:W-:Y:S02]  /*fca0*/  FMUL.FTZ R30, R58, R96.reuse ;  /* 0x000000603a1e7220 */ /* 0x088fe40000410000 */
[-C--:B------:R-:W-:Y:S02]  /*fcb0*/  FMUL.FTZ R31, R59, R96.reuse ;  /* 0x000000603b1f7220 */ /* 0x080fe40000410000 */
[----:B------:R-:W3:Y:S01]  /*fcc0*/  LDSM.16.MT88.4 R56, [R114+0x8000] ;  /* 0x008000007238783b */ /* 0x000ee20000004200 */
[----:B------:R-:W-:-:S02]  /*fcd0*/  FMUL.FTZ R6, R82, R96 ;  /* 0x0000006052067220 */ /* 0x000fc40000410000 */
[----:B------:R-:W-:Y:S01]  /*fce0*/  MUFU.EX2 R89, R89 ;  /* 0x0000005900597308 */ /* 0x000fe20000000800 */
[----:B------:R-:W-:Y:S02]  /*fcf0*/  FMUL.FTZ R7, R83, R96 ;  /* 0x0000006053077220 */ /* 0x000fe40000410000 */
[-C--:B------:R-:W-:Y:S02]  /*fd00*/  FMUL.FTZ R52, R52, R100.reuse ;  /* 0x0000006434347220 */ /* 0x080fe40000410000 */
[----:B------:R-:W-:Y:S02]  /*fd10*/  FMUL.FTZ R53, R53, R100 ;  /* 0x0000006435357220 */ /* 0x000fe40000410000 */
[-C--:B------:R-:W-:Y:S01]  /*fd20*/  FMUL.FTZ R54, R54, R96.reuse ;  /* 0x0000006036367220 */ /* 0x080fe20000410000 */
[----:B------:R-:W4:Y:S01]  /*fd30*/  MUFU.EX2 R94, R94 ;  /* 0x0000005e005e7308 */ /* 0x000f220000000800 */
[----:B--2---:R-:W-:Y:S01]  /*fd40*/  F2FP.PACK_AB R82, R86, R91 ;  /* 0x0000005b5652723e */ /* 0x004fe200000000ff */
        /* <DEDUP_REMOVED lines=8> */
[----:B------:R-:W2:Y:S01]  /*fdd0*/  MUFU.EX2 R2, R2 ;  /* 0x0000000200027308 */ /* 0x000ea20000000800 */
[----:B----4-:R-:W-:Y:S01]  /*fde0*/  F2FP.PACK_AB R81, R94, R89 ;  /* 0x000000595e51723e */ /* 0x010fe200000000ff */
[----:B------:R-:W-:-:S02]  /*fdf0*/  FMUL.FTZ R62, R62, R96 ;  /* 0x000000603e3e7220 */ /* 0x000fc40000410000 */
[----:B------:R-:W-:Y:S02]  /*fe00*/  FMUL.FTZ R63, R63, R96 ;  /* 0x000000603f3f7220 */ /* 0x000fe40000410000 */
[-C--:B------:R-:W-:Y:S02]  /*fe10*/  FMUL.FTZ R36, R36, R100.reuse ;  /* 0x0000006424247220 */ /* 0x080fe40000410000 */
[----:B------:R-:W-:Y:S01]  /*fe20*/  FMUL.FTZ R37, R37, R100 ;  /* 0x0000006425257220 */ /* 0x000fe20000410000 */
[----:B------:R-:W-:Y:S01]  /*fe30*/  MUFU.EX2 R130, R130 ;  /* 0x0000008200827308 */ /* 0x000fe20000000800 */
[-C--:B------:R-:W-:Y:S02]  /*fe40*/  FMUL.FTZ R38, R38, R96.reuse ;  /* 0x0000006026267220 */ /* 0x080fe40000410000 */
[----:B------:R-:W-:Y:S02]  /*fe50*/  FMUL.FTZ R39, R39, R96 ;  /* 0x0000006027277220 */ /* 0x000fe40000410000 */
[-C--:B------:R-:W-:Y:S01]  /*fe60*/  FMUL.FTZ R40, R40, R100.reuse ;  /* 0x0000006428287220 */ /* 0x080fe20000410000 */
[----:B--2---:R-:W-:Y:S01]  /*fe70*/  F2FP.PACK_AB R83, R2, R3 ;  /* 0x000000030253723e */ /* 0x004fe200000000ff */
[----:B------:R-:W-:Y:S01]  /*fe80*/  FMUL.FTZ R41, R41, R100 ;  /* 0x0000006429297220 */ /* 0x000fe20000410000 */
[----:B------:R-:W2:Y:S01]  /*fe90*/  MUFU.EX2 R129, R129 ;  /* 0x0000008100817308 */ /* 0x000ea20000000800 */
[----:B------:R-:W-:-:S02]  /*fea0*/  FMUL.FTZ R42, R42, R96 ;  /* 0x000000602a2a7220 */ /* 0x000fc40000410000 */
[----:B------:R-:W-:Y:S02]  /*feb0*/  FMUL.FTZ R43, R43, R96 ;  /* 0x000000602b2b7220 */ /* 0x000fe40000410000 */
[C---:B------:R-:W-:Y:S01]  /*fec0*/  HMMA.16816.F32 R28, R80.reuse, R32, R28 ;  /* 0x00000020501c723c */ /* 0x040fe2000000181c */
[-C--:B------:R-:W-:Y:S02]  /*fed0*/  FMUL.FTZ R12, R72, R100.reuse ;  /* 0x00000064480c7220 */ /* 0x080fe40000410000 */
[----:B------:R-:W-:Y:S01]  /*fee0*/  FMUL.FTZ R13, R73, R100 ;  /* 0x00000064490d7220 */ /* 0x000fe20000410000 */
[----:B------:R-:W-:Y:S01]  /*fef0*/  MUFU.EX2 R104, R104 ;  /* 0x0000006800687308 */ /* 0x000fe20000000800 */
[-C--:B------:R-:W-:Y:S02]  /*ff00*/  FMUL.FTZ R14, R74, R96.reuse ;  /* 0x000000604a0e7220 */ /* 0x080fe40000410000 */
[----:B------:R-:W-:Y:S01]  /*ff10*/  FMUL.FTZ R15, R75, R96 ;  /* 0x000000604b0f7220 */ /* 0x000fe20000410000 */
[----:B------:R-:W-:Y:S01]  /*ff20*/  HMMA.16816.F32 R32, R80, R34, R52 ;  /* 0x000000225020723c */ /* 0x000fe20000001834 */
[----:B------:R-:W4:Y:S01]  /*ff30*/  LDSM.16.MT88.4 R52, [R112+0x8000] ;  /* 0x008000007034783b */ /* 0x000f220000004200 */
[----:B------:R-:W-:-:S02]  /*ff40*/  FMUL.FTZ R76, R76, R100 ;  /* 0x000000644c4c7220 */ /* 0x000fc40000410000 */
[----:B------:R-:W-:Y:S01]  /*ff50*/  FMUL.FTZ R77, R77, R100 ;  /* 0x000000644d4d7220 */ /* 0x000fe20000410000 */
[----:B------:R-:W-:Y:S01]  /*ff60*/  MUFU.EX2 R103, R103 ;  /* 0x0000006700677308 */ /* 0x000fe20000000800 */
[-C--:B------:R-:W-:Y:S02]  /*ff70*/  FMUL.FTZ R78, R78, R96.reuse ;  /* 0x000000604e4e7220 */ /* 0x080fe40000410000 */
[C---:B-1----:R-:W-:Y:S01]  /*ff80*/  HMMA.16816.F32 R20, R80.reuse, R24, R20 ;  /* 0x000000185014723c */ /* 0x042fe20000001814 */
[----:B------:R-:W-:Y:S02]  /*ff90*/  FMUL.FTZ R79, R79, R96 ;  /* 0x000000604f4f7220 */ /* 0x000fe40000410000 */
[-C--:B------:R-:W-:Y:S02]  /*ffa0*/  FMUL.FTZ R68, R68, R100.reuse ;  /* 0x0000006444447220 */ /* 0x080fe40000410000 */
[----:B------:R-:W-:Y:S01]  /*ffb0*/  FMUL.FTZ R69, R69, R100 ;  /* 0x0000006445457220 */ /* 0x000fe20000410000 */
[----:B------:R-:W-:Y:S01]  /*ffc0*/  MUFU.EX2 R111, R111 ;  /* 0x0000006f006f7308 */ /* 0x000fe20000000800 */
[-C--:B------:R-:W-:Y:S01]  /*ffd0*/  FMUL.FTZ R70, R70, R96.reuse ;  /* 0x0000006046467220 */ /* 0x080fe20000410000 */
[----:B------:R-:W-:Y:S01]  /*ffe0*/  HMMA.16816.F32 R24, R80, R26, R60 ;  /* 0x0000001a5018723c */ /* 0x000fe2000000183c */
[----:B------:R-:W1:Y:S01]  /*fff0*/  LDSM.16.MT88.4 R60, [R114+0x6400] ;  /* 0x00640000723c783b */ /* 0x000e620000004200 */
[----:B------:R-:W-:-:S02]  /*10000*/  FMUL.FTZ R71, R71, R96 ;  /* 0x0000006047477220 */ /* 0x000fc40000410000 */
[----:B------:R-:W-:Y:S02]  /*10010*/  FFMA.FTZ R101, R101, c[0x0][0x23c], -R98 ;  /* 0x00008f0065657a23 */ /* 0x000fe40000010862 */
[----:B------:R-:W5:Y:S01]  /*10020*/  MUFU.EX2 R110, R110 ;  /* 0x0000006e006e7308 */ /* 0x000f620000000800 */
[-C--:B------:R-:W-:Y:S01]  /*10030*/  FMUL.FTZ R44, R44, R100.reuse ;  /* 0x000000642c2c7220 */ /* 0x080fe20000410000 */
[C---:B---3--:R-:W-:Y:S01]  /*10040*/  HMMA.16816.F32 R36, R80.reuse, R56, R36 ;  /* 0x000000385024723c */ /* 0x048fe20000001824 */
[----:B------:R-:W-:Y:S02]  /*10050*/  FMUL.FTZ R45, R45, R100 ;  /* 0x000000642d2d7220 */ /* 0x000fe40000410000 */
        /* <DEDUP_REMOVED lines=8> */
[----:B------:R-:W1:Y:S01]  /*100e0*/  MUFU.EX2 R101, R101 ;  /* 0x0000006500657308 */ /* 0x000e620000000800 */
[----:B------:R-:W-:Y:S01]  /*100f0*/  FMUL.FTZ R51, R51, R96 ;  /* 0x0000006033337220 */ /* 0x000fe20000410000 */
[C---:B------:R-:W-:Y:S01]  /*10100*/  HMMA.16816.F32 R4, R80.reuse, R8, R4 ;  /* 0x000000085004723c */ /* 0x040fe20000001804 */
[----:B------:R-:W-:Y:S02]  /*10110*/  FFMA.FTZ R140, R137, c[0x0][0x23c], -R132 ;  /* 0x00008f00898c7a23 */ /* 0x000fe40000010884 */
[----:B------:R-:W-:Y:S02]  /*10120*/  FFMA.FTZ R144, R133, c[0x0][0x23c], -R98 ;  /* 0x00008f0085907a23 */ /* 0x000fe40000010862 */
[--C-:B------:R-:W-:Y:S02]  /*10130*/  FFMA.FTZ R139, R139, c[0x0][0x23c], -R132.reuse ;  /* 0x00008f008b8b7a23 */ /* 0x100fe40000010884 */
[--C-:B------:R-:W-:Y:S01]  /*10140*/  FFMA.FTZ R137, R147, c[0x0][0x23c], -R132.reuse ;  /* 0x00008f0093897a23 */ /* 0x100fe20000010884 */
[----:B------:R-:W-:Y:S01]  /*10150*/  HMMA.16816.F32 R12, R80, R16, R12 ;  /* 0x00000010500c723c */ /* 0x000fe2000000180c */
[----:B------:R-:W-:Y:S01]  /*10160*/  FFMA.FTZ R138, R145, c[0x0][0x23c], -R132 ;  /* 0x00008f00918a7a23 */ /* 0x000fe20000010884 */
[----:B------:R-:W-:Y:S01]  /*10170*/  MUFU.EX2 R140, R140 ;  /* 0x0000008c008c7308 */ /* 0x000fe20000000800 */
[----:B------:R-:W-:-:S02]  /*10180*/  FFMA.FTZ R143, R143, c[0x0][0x23c], -R98 ;  /* 0x00008f008f8f7a23 */ /* 0x000fc40000010862 */
[--C-:B------:R-:W-:Y:S02]  /*10190*/  FFMA.FTZ R133, R141, c[0x0][0x23c], -R98.reuse ;  /* 0x00008f008d857a23 */ /* 0x100fe40000010862 */
[----:B------:R-:W-:Y:S01]  /*101a0*/  FFMA.FTZ R142, R105, c[0x0][0x23c], -R98 ;  /* 0x00008f00698e7a23 */ /* 0x000fe20000010862 */
[C---:B------:R-:W-:Y:S01]  /*101b0*/  HMMA.16816.F32 R8, R80.reuse, R10, R76 ;  /* 0x0000000a5008723c */ /* 0x040fe2000000184c */
[----:B------:R-:W-:Y:S01]  /*101c0*/  LDSM.16.MT88.4 R76, [R114+0x6c00] ;  /* 0x006c0000724c783b */ /* 0x000fe20000004200 */
[----:B------:R-:W-:Y:S01]  /*101d0*/  MUFU.EX2 R139, R139 ;  /* 0x0000008b008b7308 */ /* 0x000fe20000000800 */
[--C-:B------:R-:W-:Y:S02]  /*101e0*/  FFMA.FTZ R64, R106, c[0x0][0x23c], -R132.reuse ;  /* 0x00008f006a407a23 */ /* 0x100fe40000010884 */
[--C-:B------:R-:W-:Y:S02]  /*101f0*/  FFMA.FTZ R105, R108, c[0x0][0x23c], -R132.reuse ;  /* 0x00008f006c697a23 */ /* 0x100fe40000010884 */
[--C-:B------:R-:W-:Y:S01]  /*10200*/  FFMA.FTZ R106, R107, c[0x0][0x23c], -R132.reuse ;  /* 0x00008f006b6a7a23 */ /* 0x100fe20000010884 */
[----:B------:R-:W-:Y:S01]  /*10210*/  HMMA.16816.F32 R16, R80, R18, R68 ;  /* 0x000000125010723c */ /* 0x000fe20000001844 */
[----:B------:R-:W-:Y:S01]  /*10220*/  FFMA.FTZ R108, R109, c[0x0][0x23c], -R132 ;  /* 0x00008f006d6c7a23 */ /* 0x000fe20000010884 */
[----:B------:R-:W-:Y:S01]  /*10230*/  MUFU.EX2 R137, R137 ;  /* 0x0000008900897308 */ /* 0x000fe20000000800 */
[--C-:B------:R-:W-:Y:S01]  /*10240*/  FFMA.FTZ R97, R97, c[0x0][0x23c], -R98.reuse ;  /* 0x00008f0061617a23 */ /* 0x100fe20000010862 */
[----:B------:R-:W-:Y:S01]  /*10250*/  LDSM.16.MT88.4 R68, [R112+0x6c00] ;  /* 0x006c00007044783b */ /* 0x000fe20000004200 */
[----:B------:R-:W-:-:S02]  /*10260*/  FFMA.FTZ R132, R88, c[0x0][0x23c], -R98 ;  /* 0x00008f0058847a23 */ /* 0x000fc40000010862 */
[--C-:B------:R-:W-:Y:S01]  /*10270*/  FFMA.FTZ R95, R95, c[0x0][0x23c], -R98.reuse ;  /* 0x00008f005f5f7a23 */ /* 0x100fe20000010862 */
[C---:B----4-:R-:W-:Y:S01]  /*10280*/  HMMA.16816.F32 R44, R80.reuse, R52, R44 ;  /* 0x00000034502c723c */ /* 0x050fe2000000182c */
[----:B------:R-:W-:Y:S01]  /*10290*/  FFMA.FTZ R98, R93, c[0x0][0x23c], -R98 ;  /* 0x00008f005d627a23 */ /* 0x000fe20000010862 */
[----:B------:R-:W-:Y:S01]  /*102a0*/  MUFU.EX2 R138, R138 ;  /* 0x0000008a008a7308 */ /* 0x000fe20000000800 */
[----:B------:R-:W-:Y:S02]  /*102b0*/  FFMA.FTZ R99, R131, R100, R99 ;  /* 0x0000006483637223 */ /* 0x000fe40000010063 */
[----:B------:R-:W-:Y:S02]  /*102c0*/  FFMA.FTZ R89, R134, R96, R89 ;  /* 0x0000006086597223 */ /* 0x000fe40000010059 */
[----:B--2---:R-:W-:Y:S01]  /*102d0*/  F2FP.PACK_AB R52, R129, R130 ;  /* 0x000000828134723e */ /* 0x004fe200000000ff */
[----:B------:R-:W-:Y:S01]  /*102e0*/  HMMA.16816.F32 R48, R80, R54, R48 ;  /* 0x000000365030723c */ /* 0x000fe20000001830 */
[----:B-----5:R-:W-:Y:S01]  /*102f0*/  F2FP.PACK_AB R53, R110, R111 ;  /* 0x0000006f6e35723e */ /* 0x020fe200000000ff */
[----:B------:R-:W-:Y:S01]  /*10300*/  MUFU.EX2 R144, R144 ;  /* 0x0000009000907308 */ /* 0x000fe20000000800 */
        /* <DEDUP_REMOVED lines=19> */
[----:B------:R-:W-:Y:S01]  /*10440*/  FADD.FTZ R102, R102, R3 ;  /* 0x0000000366667221 */ /* 0x000fe20000010000 */
[----:B------:R-:W-:Y:S01]  /*10450*/  MOV R3, R92 ;  /* 0x0000005c00037202 */ /* 0x000fe20000000f00 */
[----:B------:R-:W-:Y:S01]  /*10460*/  FADD.FTZ R2, R103, R2 ;  /* 0x0000000267027221 */ /* 0x000fe20000010000 */
[C---:B---3--:R-:W-:Y:S01]  /*10470*/  HMMA.16816.F32 R12, R52.reuse, R56, R12 ;  /* 0x00000038340c723c */ /* 0x048fe2000000180c */
[----:B------:R-:W-:Y:S01]  /*10480*/  FADD.FTZ R101, R101, R102 ;  /* 0x0000006665657221 */ /* 0x000fe20000010000 */
[----:B------:R-:W-:Y:S06]  /*10490*/  MUFU.EX2 R107, R64 ;  /* 0x00000040006b7308 */ /* 0x000fec0000000800 */
[C---:B------:R-:W-:Y:S01]  /*104a0*/  HMMA.16816.F32 R16, R52.reuse, R58, R16 ;  /* 0x0000003a3410723c */ /* 0x040fe20000001810 */
[----:B------:R-:W2:Y:S01]  /*104b0*/  LDSM.16.MT88.4 R56, [R112+0x7400] ;  /* 0x007400007038783b */ /* 0x000ea20000004200 */
        /* <DEDUP_REMOVED lines=8> */
[----:B------:R-:W3:Y:S01]  /*10540*/  MUFU.EX2 R132, R132 ;  /* 0x0000008400847308 */ /* 0x000ee20000000800 */
[----:B----4-:R-:W-:Y:S01]  /*10550*/  F2FP.PACK_AB R90, R108, R105 ;  /* 0x000000696c5a723e */ /* 0x010fe200000000ff */
[C---:B--2---:R-:W-:Y:S06]  /*10560*/  HMMA.16816.F32 R28, R52.reuse, R56, R28 ;  /* 0x00000038341c723c */ /* 0x044fec000000181c */
[----:B------:R-:W-:Y:S02]  /*10570*/  MUFU.EX2 R95, R95 ;  /* 0x0000005f005f7308 */ /* 0x000fe40000000800 */
[----:B------:R-:W-:Y:S01]  /*10580*/  HMMA.16816.F32 R32, R52, R58, R32 ;  /* 0x0000003a3420723c */ /* 0x000fe20000001820 */
[----:B------:R-:W2:Y:S05]  /*10590*/  LDSM.16.MT88.4 R56, [R112+0x8400] ;  /* 0x008400007038783b */ /* 0x000eaa0000004200 */
[----:B------:R-:W4:Y:S01]  /*105a0*/  MUFU.EX2 R98, R98 ;  /* 0x0000006200627308 */ /* 0x000f220000000800 */
[----:B---3--:R-:W-:-:S02]  /*105b0*/  F2FP.PACK_AB R89, R132, R97 ;  /* 0x000000618459723e */ /* 0x008fc400000000ff */
[----:B----4-:R-:W-:Y:S01]  /*105c0*/  F2FP.PACK_AB R91, R98, R95 ;  /* 0x0000005f625b723e */ /* 0x010fe200000000ff */
        /* <DEDUP_REMOVED lines=8> */
[C---:B------:R-:W-:Y:S01]  /*10650*/  F2FP.PACK_AB R53, R143.reuse, R144 ;  /* 0x000000908f35723e */ /* 0x040fe200000000ff */
[----:B------:R-:W-:Y:S01]  /*10660*/  FADD.FTZ R2, R144, R101 ;  /* 0x0000006590027221 */ /* 0x000fe20000010000 */
[----:B------:R-:W-:Y:S01]  /*10670*/  F2FP.PACK_AB R54, R138, R137 ;  /* 0x000000898a36723e */ /* 0x000fe200000000ff */
[----:B------:R-:W-:Y:S01]  /*10680*/  FADD.FTZ R140, R140, R139 ;  /* 0x0000008b8c8c7221 */ /* 0x000fe20000010000 */
[----:B------:R-:W-:Y:S01]  /*10690*/  F2FP.PACK_AB R55, R142, R133 ;  /* 0x000000858e37723e */ /* 0x000fe200000000ff */
[----:B------:R-:W-:-:S02]  /*106a0*/  FADD.FTZ R2, R143, R2 ;  /* 0x000000028f027221 */ /* 0x000fc40000010000 */
[----:B------:R-:W-:Y:S02]  /*106b0*/  FADD.FTZ R137, R137, R140 ;  /* 0x0000008c89897221 */ /* 0x000fe40000010000 */
[----:B------:R-:W-:Y:S01]  /*106c0*/  FADD.FTZ R133, R133, R2 ;  /* 0x0000000285857221 */ /* 0x000fe20000010000 */
[----:B------:R-:W-:Y:S01]  /*106d0*/  MOV R2, R87 ;  /* 0x0000005700027202 */ /* 0x000fe20000000f00 */
        /* <DEDUP_REMOVED lines=13> */
[C---:B--2---:R-:W-:Y:S08]  /*107b0*/  HMMA.16816.F32 R12, R52.reuse, R56, R12 ;  /* 0x00000038340c723c */ /* 0x044ff0000000180c */
[----:B------:R-:W-:Y:S01]  /*107c0*/  HMMA.16816.F32 R16, R52, R58, R16 ;  /* 0x0000003a3410723c */ /* 0x000fe20000001810 */
[----:B------:R-:W2:Y:S07]  /*107d0*/  LDSM.16.MT88.4 R56, [R112+0x7800] ;  /* 0x007800007038783b */ /* 0x000eae0000004200 */
[C---:B------:R-:W-:Y:S01]  /*107e0*/  HMMA.16816.F32 R80, R88.reuse, R76, R4 ;  /* 0x0000004c5850723c */ /* 0x040fe20000001804 */
[----:B------:R-:W-:Y:S07]  /*107f0*/  LDSM.16.MT88.4 R4, [R112+0x8c00] ;  /* 0x008c00007004783b */ /* 0x000fee0000004200 */
[C---:B------:R-:W-:Y:S01]  /*10800*/  HMMA.16816.F32 R76, R88.reuse, R78, R8 ;  /* 0x0000004e584c723c */ /* 0x040fe20000001808 */
[----:B------:R-:W-:Y:S07]  /*10810*/  LDSM.16.MT88.4 R8, [R114+0x8c00] ;  /* 0x008c00007208783b */ /* 0x000fee0000004200 */
[----:B------:R-:W-:Y:S08]  /*10820*/  HMMA.16816.F32 R72, R88, R68, R12 ;  /* 0x000000445848723c */ /* 0x000ff0000000180c */
[C---:B-1----:R-:W-:Y:S08]  /*10830*/  HMMA.16816.F32 R20, R52.reuse, R60, R20 ;  /* 0x0000003c3414723c */ /* 0x042ff00000001814 */
[C---:B------:R-:W-:Y:S01]  /*10840*/  HMMA.16816.F32 R24, R52.reuse, R62, R24 ;  /* 0x0000003e3418723c */ /* 0x040fe20000001818 */
[----:B------:R-:W1:Y:S07]  /*10850*/  LDSM.16.MT88.4 R60, [R114+0x8800] ;  /* 0x00880000723c783b */ /* 0x000e6e0000004200 */
[C---:B--2---:R-:W-:Y:S08]  /*10860*/  HMMA.16816.F32 R28, R52.reuse, R56, R28 ;  /* 0x00000038341c723c */ /* 0x044ff0000000181c */
[----:B------:R-:W-:Y:S01]  /*10870*/  HMMA.16816.F32 R32, R52, R58, R32 ;  /* 0x0000003a3420723c */ /* 0x000fe20000001820 */
[----:B------:R-:W2:Y:S07]  /*10880*/  LDSM.16.MT88.4 R56, [R112+0x8800] ;  /* 0x008800007038783b */ /* 0x000eae0000004200 */
[----:B------:R-:W-:Y:S08]  /*10890*/  HMMA.16816.F32 R68, R88, R70, R16 ;  /* 0x000000465844723c */ /* 0x000ff00000001810 */
[C---:B-1----:R-:W-:Y:S08]  /*108a0*/  HMMA.16816.F32 R36, R52.reuse, R60, R36 ;  /* 0x0000003c3424723c */ /* 0x042ff00000001824 */
[C---:B------:R-:W-:Y:S01]  /*108b0*/  HMMA.16816.F32 R40, R52.reuse, R62, R40 ;  /* 0x0000003e3428723c */ /* 0x040fe20000001828 */
[----:B------:R-:W1:Y:S07]  /*108c0*/  LDSM.16.MT88.4 R60, [R114+0x7c00] ;  /* 0x007c0000723c783b */ /* 0x000e6e0000004200 */
[C---:B--2---:R-:W-:Y:S08]  /*108d0*/  HMMA.16816.F32 R44, R52.reuse, R56, R44 ;  /* 0x00000038342c723c */ /* 0x044ff0000000182c */
[----:B------:R-:W-:Y:S01]  /*108e0*/  HMMA.16816.F32 R48, R52, R58, R48 ;  /* 0x0000003a3430723c */ /* 0x000fe20000001830 */
[----:B------:R-:W2:Y:S07]  /*108f0*/  LDSM.16.MT88.4 R52, [R112+0x7c00] ;  /* 0x007c00007034783b */ /* 0x000eae0000004200 */
[C---:B------:R-:W-:Y:S08]  /*10900*/  HMMA.16816.F32 R36, R88.reuse, R8, R36 ;  /* 0x000000085824723c */ /* 0x040ff00000001824 */
[C---:B------:R-:W-:Y:S08]  /*10910*/  HMMA.16816.F32 R40, R88.reuse, R10, R40 ;  /* 0x0000000a5828723c */ /* 0x040ff00000001828 */
[C---:B------:R-:W-:Y:S08]  /*10920*/  HMMA.16816.F32 R44, R88.reuse, R4, R44 ;  /* 0x00000004582c723c */ /* 0x040ff0000000182c */
[C---:B-1----:R-:W-:Y:S08]  /*10930*/  HMMA.16816.F32 R64, R88.reuse, R60, R20 ;  /* 0x0000003c5840723c */ /* 0x042ff00000001814 */
[C---:B------:R-:W-:Y:S08]  /*10940*/  HMMA.16816.F32 R60, R88.reuse, R62, R24 ;  /* 0x0000003e583c723c */ /* 0x040ff00000001818 */
[C---:B--2---:R-:W-:Y:S08]  /*10950*/  HMMA.16816.F32 R56, R88.reuse, R52, R28 ;  /* 0x000000345838723c */ /* 0x044ff0000000181c */
[C---:B------:R-:W-:Y:S08]  /*10960*/  HMMA.16816.F32 R52, R88.reuse, R54, R32 ;  /* 0x000000365834723c */ /* 0x040ff00000001820 */
[----:B------:R-:W-:Y:S08]  /*10970*/  HMMA.16816.F32 R48, R88, R6, R48 ;  /* 0x000000065830723c */ /* 0x000ff00000001830 */
.L_x_5434:
        /* <DEDUP_REMOVED lines=12> */
.L_x_5444:
        /* <DEDUP_REMOVED lines=65> */
.L_x_5441:
[C---:B------:R-:W-:Y:S02]  /*10e50*/  LOP3.LUT P6, RZ, R122.reuse, 0x1, RZ, 0xc0, !PT ;  /* 0x000000017aff7812 */ /* 0x040fe400078cc0ff */
[C---:B------:R-:W-:Y:S02]  /*10e60*/  LEA R132, P1, R89.reuse, R136, 0x1 ;  /* 0x0000008859847211 */ /* 0x040fe400078208ff */
[C---:B------:R-:W-:Y:S02]  /*10e70*/  LOP3.LUT P5, RZ, R122.reuse, 0x2, RZ, 0xc0, !PT ;  /* 0x000000027aff7812 */ /* 0x040fe400078ac0ff */
[----:B------:R-:W-:Y:S02]  /*10e80*/  LEA.HI.X R133, R89, R135, R90, 0x1, P1 ;  /* 0x0000008759857211 */ /* 0x000fe400008f0c5a */
[----:B------:R-:W-:Y:S02]  /*10e90*/  LOP3.LUT P4, RZ, R122, 0x4, RZ, 0xc0, !PT ;  /* 0x000000047aff7812 */ /* 0x000fe4000788c0ff */
[----:B------:R-:W-:Y:S02]  /*10ea0*/  MOV R2, c[0x0][0x1a0] ;  /* 0x0000680000027a02 */ /* 0x000fe40000000f00 */
[----:B------:R-:W-:Y:S01]  /*10eb0*/  MOV R3, c[0x0][0x1a4] ;  /* 0x0000690000037a02 */ /* 0x000fe20000000f00 */
[----:B------:R-:W-:Y:S01]  /*10ec0*/  @!PT LDS RZ, [RZ] ;  /* 0x00000000fffff984 */ /* 0x000fe20000000800 */
[----:B------:R-:W-:Y:S01]  /*10ed0*/  @!PT LDS RZ, [RZ] ;  /* 0x00000000fffff984 */ /* 0x000fe20000000800 */
[----:B------:R-:W-:Y:S01]  /*10ee0*/  @!PT LDS RZ, [RZ] ;  /* 0x00000000fffff984 */ /* 0x000fe20000000800 */
[----:B------:R1:W-:Y:S01]  /*10ef0*/  @P6 LDGSTS.E.BYPASS.LTC128B.128 [R125+0x6000], [R132.64] ;  /* 0x06000000847d6fae */ /* 0x0003e2000b901d46 */
[C---:B------:R-:W-:Y:S02]  /*10f00*/  @P6 LEA R138, P2, R2.reuse, R132, 0x6 ;  /* 0x00000084028a6211 */ /* 0x040fe400078430ff */
[C---:B------:R-:W-:Y:S02]  /*10f10*/  LEA R88, P0, R2.reuse, R89, 0x5 ;  /* 0x0000005902587211 */ /* 0x040fe400078028ff */
[C-C-:B------:R-:W-:Y:S01]  /*10f20*/  @P6 LEA.HI.X R139, R2.reuse, R133, R3.reuse, 0x6, P2 ;  /* 0x00000085028b6211 */ /* 0x140fe200010f3403 */
[----:B------:R-:W-:Y:S01]  /*10f30*/  @!P6 STS [R125+0x6000], RZ ;  /* 0x006000ff7d00e388 */ /* 0x000fe20000000800 */
[----:B------:R-:W-:Y:S02]  /*10f40*/  LEA.HI.X R89, R2, R90, R3, 0x5, P0 ;  /* 0x0000005a02597211 */ /* 0x000fe400000f2c03 */
[CC--:B------:R-:W-:Y:S02]  /*10f50*/  @P5 LEA R90, P1, R88.reuse, R136.reuse, 0x1 ;  /* 0x00000088585a5211 */ /* 0x0c0fe400078208ff */
        /* <DEDUP_REMOVED lines=37> */
[----:B---3--:R-:W-:Y:S01]  /*111b0*/  LDSM.16.M88.4 R88, [R116+0x4800] ;  /* 0x004800007458783b */ /* 0x008fe20000000200 */
        /* <DEDUP_REMOVED lines=32> */
[----:B------:R-:W-:Y:S07]  /*113c0*/  LDSM.16.M88.4 R88, [R115+0x1000] ;  /* 0x001000007358783b */ /* 0x000fee0000000200 */
[C---:B-1----:R-:W-:Y:S08]  /*113d0*/  HMMA.16816.F32 R28, R100.reuse, R92, R28 ;  /* 0x0000005c641c723c */ /* 0x042ff0000000181c */
[----:B------:R-:W-:Y:S01]  /*113e0*/  HMMA.16816.F32 R32, R100, R94, R32 ;  /* 0x0000005e6420723c */ /* 0x000fe20000001820 */
[----:B------:R-:W1:Y:S07]  /*113f0*/  LDSM.16.M88.4 R92, [R113+0x4000] ;  /* 0x00400000715c783b */ /* 0x000e6e0000000200 */
[C---:B-1----:R-:W-:Y:S08]  /*11400*/  HMMA.16816.F32 R4, R88.reuse, R92, R4 ;  /* 0x0000005c5804723c */ /* 0x042ff00000001804 */
[C---:B------:R-:W-:Y:S01]  /*11410*/  HMMA.16816.F32 R8, R88.reuse, R94, R8 ;  /* 0x0000005e5808723c */ /* 0x040fe20000001808 */
[----:B------:R-:W1:Y:S07]  /*11420*/  LDSM.16.M88.4 R92, [R113+0x4800] ;  /* 0x00480000715c783b */ /* 0x000e6e0000000200 */
[C---:B------:R-:W-:Y:S08]  /*11430*/  HMMA.16816.F32 R12, R88.reuse, R96, R12 ;  /* 0x00000060580c723c */ /* 0x040ff0000000180c */
        /* <DEDUP_REMOVED lines=30> */
[----:B----4-:R-:W-:Y:S04]  /*11620*/  FMUL.FTZ R137, R5, c[0x0][0x2ec] ;  /* 0x0000bb0005897a20 */ /* 0x010fe80000410000 */
[----:B------:R-:W3:Y:S01]  /*11630*/  MUFU.TANH R3, R3 ;  /* 0x0000000300037308 */ /* 0x000ee20000002400 */
[----:B------:R-:W-:Y:S01]  /*11640*/  BAR.SYNC.DEFER_BLOCKING 0x0 ;  /* 0x0000000000007b1d */ /* 0x000fe20000010000 */
[----:B------:R-:W-:Y:S02]  /*11650*/  FMUL.FTZ R147, R6, c[0x0][0x2ec] ;  /* 0x0000bb0006937a20 */ /* 0x000fe40000410000 */
[----:B------:R-:W-:Y:S02]  /*11660*/  FMUL.FTZ R2, R13, c[0x0][0x2ec] ;  /* 0x0000bb000d027a20 */ /* 0x000fe40000410000 */
[----:B------:R-:W-:Y:S02]  /*11670*/  FMUL.FTZ R135, R15, c[0x0][0x2ec] ;  /* 0x0000bb000f877a20 */ /* 0x000fe40000410000 */
[----:B------:R-:W-:Y:S02]  /*11680*/  FMUL.FTZ R149, R7, c[0x0][0x2ec] ;  /* 0x0000bb0007957a20 */ /* 0x000fe40000410000 */
[----:B------:R4:W3:Y:S01]  /*11690*/  MUFU.TANH R103, R2 ;  /* 0x0000000200677308 */ /* 0x0008e20000002400 */
[----:B------:R-:W-:Y:S01]  /*116a0*/  FMUL.FTZ R151, R8, c[0x0][0x2ec] ;  /* 0x0000bb0008977a20 */ /* 0x000fe20000410000 */
[C---:B-1----:R-:W-:Y:S05]  /*116b0*/  HMMA.16816.F32 R20, R88.reuse, R92, R20 ;  /* 0x0000005c5814723c */ /* 0x042fea0000001814 */
[----:B------:R-:W-:Y:S03]  /*116c0*/  FMUL.FTZ R138, R17, c[0x0][0x2ec] ;  /* 0x0000bb00118a7a20 */ /* 0x000fe60000410000 */
[----:B------:R1:W1:Y:S01]  /*116d0*/  MUFU.TANH R100, R135 ;  /* 0x0000008700647308 */ /* 0x0002620000002400 */
[C---:B------:R-:W-:Y:S03]  /*116e0*/  HMMA.16816.F32 R24, R88.reuse, R94, R24 ;  /* 0x0000005e5818723c */ /* 0x040fe60000001818 */
[----:B------:R-:W-:Y:S02]  /*116f0*/  FMUL.FTZ R153, R9, c[0x0][0x2ec] ;  /* 0x0000bb0009997a20 */ /* 0x000fe40000410000 */
[----:B------:R-:W-:Y:S03]  /*11700*/  FMUL.FTZ R155, R10, c[0x0][0x2ec] ;  /* 0x0000bb000a9b7a20 */ /* 0x000fe60000410000 */
[C---:B--2---:R-:W-:Y:S01]  /*11710*/  HMMA.16816.F32 R28, R88.reuse, R96, R28 ;  /* 0x00000060581c723c */ /* 0x044fe2000000181c */
[----:B------:R-:W2:Y:S03]  /*11720*/  MUFU.TANH R111, R138 ;  /* 0x0000008a006f7308 */ /* 0x000ea60000002400 */
[----:B------:R-:W-:Y:S02]  /*11730*/  FMUL.FTZ R157, R11, c[0x0][0x2ec] ;  /* 0x0000bb000b9d7a20 */ /* 0x000fe40000410000 */
[----:B----4-:R-:W-:Y:S02]  /*11740*/  FMUL.FTZ R2, R18, c[0x0][0x2ec] ;  /* 0x0000bb0012027a20 */ /* 0x010fe40000410000 */
[----:B------:R-:W-:Y:S03]  /*11750*/  HMMA.16816.F32 R32, R88, R98, R32 ;  /* 0x000000625820723c */ /* 0x000fe60000001820 */
[----:B------:R4:W2:Y:S01]  /*11760*/  MUFU.TANH R102, R2 ;  /* 0x0000000200667308 */ /* 0x0008a20000002400 */
[----:B------:R-:W-:Y:S02]  /*11770*/  FMUL.FTZ R145, R12, c[0x0][0x2ec] ;  /* 0x0000bb000c917a20 */ /* 0x000fe40000410000 */
[----:B------:R-:W-:Y:S02]  /*11780*/  FMUL.FTZ R136, R14, c[0x0][0x2ec] ;  /* 0x0000bb000e887a20 */ /* 0x000fe40000410000 */
[----:B------:R-:W-:Y:S04]  /*11790*/  FMUL.FTZ R143, R16, c[0x0][0x2ec] ;  /* 0x0000bb00108f7a20 */ /* 0x000fe80000410000 */
[----:B------:R-:W-:Y:S01]  /*117a0*/  FMUL.FTZ R159, R19, c[0x0][0x2ec] ;  /* 0x0000bb00139f7a20 */ /* 0x000fe20000410000 */
[----:B------:R-:W2:Y:S01]  /*117b0*/  MUFU.TANH R137, R137 ;  /* 0x0000008900897308 */ /* 0x000ea20000002400 */
[----:B------:R-:W-:Y:S02]  /*117c0*/  FMUL.FTZ R141, R20, c[0x0][0x2ec] ;  /* 0x0000bb00148d7a20 */ /* 0x000fe40000410000 */
[----:B------:R-:W-:Y:S02]  /*117d0*/  FMUL.FTZ R88, R29, c[0x0][0x2ec] ;  /* 0x0000bb001d587a20 */ /* 0x000fe40000410000 */
[----:B------:R-:W-:Y:S02]  /*117e0*/  FMUL.FTZ R139, R21, c[0x0][0x2ec] ;  /* 0x0000bb00158b7a20 */ /* 0x000fe40000410000 */
[----:B------:R-:W-:Y:S02]  /*117f0*/  FMUL.FTZ R148, R22, c[0x0][0x2ec] ;  /* 0x0000bb0016947a20 */ /* 0x000fe40000410000 */
[----:B------:R-:W-:Y:S01]  /*11800*/  FMUL.FTZ R146, R23, c[0x0][0x2ec] ;  /* 0x0000bb0017927a20 */ /* 0x000fe20000410000 */
[----:B------:R5:W2:Y:S01]  /*11810*/  MUFU.TANH R105, R88 ;  /* 0x0000005800697308 */ /* 0x000aa20000002400 */
[----:B-1----:R-:W-:Y:S02]  /*11820*/  FMUL.FTZ R135, R24, c[0x0][0x2ec] ;  /* 0x0000bb0018877a20 */ /* 0x002fe40000410000 */
[----:B------:R-:W-:Y:S02]  /*11830*/  FMUL.FTZ R144, R26, c[0x0][0x2ec] ;  /* 0x0000bb001a907a20 */ /* 0x000fe40000410000 */
[----:B----4-:R-:W-:Y:S02]  /*11840*/  FMUL.FTZ R2, R28, c[0x0][0x2ec] ;  /* 0x0000bb001c027a20 */ /* 0x010fe40000410000 */
[----:B------:R-:W-:Y:S02]  /*11850*/  FMUL.FTZ R142, R27, c[0x0][0x2ec] ;  /* 0x0000bb001b8e7a20 */ /* 0x000fe40000410000 */
[----:B------:R-:W-:Y:S01]  /*11860*/  FMUL.FTZ R89, R34, c[0x0][0x2ec] ;  /* 0x0000bb0022597a20 */ /* 0x000fe20000410000 */
[----:B------:R1:W4:Y:S01]  /*11870*/  MUFU.TANH R107, R2 ;  /* 0x00000002006b7308 */ /* 0x0003220000002400 */
[----:B------:R-:W-:Y:S02]  /*11880*/  FMUL.FTZ R138, R25, c[0x0][0x2ec] ;  /* 0x0000bb00198a7a20 */ /* 0x000fe40000410000 */
[----:B------:R-:W-:Y:S02]  /*11890*/  FMUL.FTZ R140, R30, c[0x0][0x2ec] ;  /* 0x0000bb001e8c7a20 */ /* 0x000fe40000410000 */
[----:B------:R-:W-:Y:S02]  /*118a0*/  FMUL.FTZ R91, R31, c[0x0][0x2ec] ;  /* 0x0000bb001f5b7a20 */ /* 0x000fe40000410000 */
[----:B------:R-:W-:Y:S03]  /*118b0*/  FMUL.FTZ R90, R32, c[0x0][0x2ec] ;  /* 0x0000bb00205a7a20 */ /* 0x000fe60000410000 */
[----:B------:R-:W2:Y:S01]  /*118c0*/  MUFU.TANH R147, R147 ;  /* 0x0000009300937308 */ /* 0x000ea20000002400 */
[----:B-----5:R-:W-:Y:S09]  /*118d0*/  FMUL.FTZ R88, R35, c[0x0][0x2ec] ;  /* 0x0000bb0023587a20 */ /* 0x020ff20000410000 */
        /* <DEDUP_REMOVED lines=88> */
.L_x_5443:
        /* <DEDUP_REMOVED lines=47> */
.L_x_5442:
[----:B--234-:R-:W-:Y:S01]  /*12150*/  IADD3 R92, R128, -0x1, RZ ;  /* 0xffffffff805c7810 */ /* 0x01cfe20007ffe0ff */
[----:B------:R-:W-:Y:S03]  /*12160*/  LDSM.16.MT88.4 R28, [R114+0x7000] ;  /* 0x00700000721c783b */ /* 0x000fe60000004200 */
[----:B-1----:R-:W-:Y:S04]  /*12170*/  LEA R2, R92, R127, 0x6 ;  /* 0x0000007f5c027211 */ /* 0x002fe800078e30ff */
        /* <DEDUP_REMOVED lines=31> */
[CC--:B------:R-:W-:Y:S02]  /*12370*/  FFMA.FTZ R136, R0.reuse, R17.reuse, R136 ;  /* 0x0000001100887223 */ /* 0x0c0fe40000010088 */
[C---:B------:R-:W-:Y:S02]  /*12380*/  FFMA.FTZ R145, R0.reuse, R17, R145 ;  /* 0x0000001100917223 */ /* 0x040fe40000010091 */
[CC--:B------:R-:W-:Y:S01]  /*12390*/  FFMA.FTZ R155, R0.reuse, R8.reuse, R155 ;  /* 0x00000008009b7223 */ /* 0x0c0fe2000001009b */
[----:B------:R1:W2:Y:S01]  /*123a0*/  I2F R17, R3 ;  /* 0x0000000300117306 */ /* 0x0002a20000201400 */
[C---:B------:R-:W-:Y:S01]  /*123b0*/  FFMA.FTZ R151, R0.reuse, R8, R151 ;  /* 0x0000000800977223 */ /* 0x040fe20000010097 */
[----:B------:R-:W-:Y:S01]  /*123c0*/  FMNMX.FTZ R8, R147, R87, !PT ;  /* 0x0000005793087209 */ /* 0x000fe20007810000 */
[C---:B------:R-:W-:Y:S02]  /*123d0*/  FFMA.FTZ R13, R0.reuse, R13, R137 ;  /* 0x0000000d000d7223 */ /* 0x040fe40000010089 */
[C---:B------:R-:W-:Y:S01]  /*123e0*/  FFMA.FTZ R157, R0.reuse, R6, R157 ;  /* 0x00000006009d7223 */ /* 0x040fe2000001009d */
[----:B------:R-:W-:Y:S01]  /*123f0*/  FMNMX.FTZ R8, R149, R8, !PT ;  /* 0x0000000895087209 */ /* 0x000fe20007810000 */
[C---:B------:R-:W-:Y:S01]  /*12400*/  FFMA.FTZ R153, R0.reuse, R6, R153 ;  /* 0x0000000600997223 */ /* 0x040fe20000010099 */
[----:B------:R-:W-:Y:S01]  /*12410*/  FMNMX.FTZ R6, R11, R86, !PT ;  /* 0x000000560b067209 */ /* 0x000fe20007810000 */
[CC--:B------:R-:W-:Y:S01]  /*12420*/  FFMA.FTZ R100, R0.reuse, R23.reuse, R100 ;  /* 0x0000001700647223 */ /* 0x0c0fe20000010064 */
[----:B------:R-:W-:Y:S01]  /*12430*/  FMNMX.FTZ R8, R155, R8, !PT ;  /* 0x000000089b087209 */ /* 0x000fe20007810000 */
[C---:B------:R-:W-:Y:S01]  /*12440*/  FFMA.FTZ R103, R0.reuse, R23, R103 ;  /* 0x0000001700677223 */ /* 0x040fe20000010067 */
[----:B------:R-:W-:Y:S01]  /*12450*/  FMNMX.FTZ R6, R13, R6, !PT ;  /* 0x000000060d067209 */ /* 0x000fe20007810000 */
[CC--:B------:R-:W-:Y:S01]  /*12460*/  FFMA.FTZ R102, R0.reuse, R19.reuse, R102 ;  /* 0x0000001300667223 */ /* 0x0c0fe20000010066 */
[----:B------:R-:W-:Y:S01]  /*12470*/  FMNMX.FTZ R23, R157, R8, !PT ;  /* 0x000000089d177209 */ /* 0x000fe20007810000 */
[C---:B------:R-:W-:Y:S01]  /*12480*/  FFMA.FTZ R143, R0.reuse, R19, R143 ;  /* 0x00000013008f7223 */ /* 0x040fe2000001008f */
[----:B------:R-:W-:Y:S01]  /*12490*/  FMNMX.FTZ R6, R151, R6, !PT ;  /* 0x0000000697067209 */ /* 0x000fe20007810000 */
[----:B------:R-:W-:Y:S01]  /*124a0*/  FFMA.FTZ R98, R0, R4, R159 ;  /* 0x0000000400627223 */ /* 0x000fe2000001009f */
[----:B------:R-:W-:Y:S01]  /*124b0*/  FMNMX.FTZ R23, R136, R23, !PT ;  /* 0x0000001788177209 */ /* 0x000fe20007810000 */
[----:B------:R-:W-:Y:S01]  /*124c0*/  FFMA.FTZ R148, R0, R21, R148 ;  /* 0x0000001500947223 */ /* 0x000fe20000010094 */
[----:B------:R-:W-:Y:S01]  /*124d0*/  FMNMX.FTZ R6, R153, R6, !PT ;  /* 0x0000000699067209 */ /* 0x000fe20007810000 */
[----:B------:R-:W3:Y:S01]  /*124e0*/  I2F R19, R10 ;  /* 0x0000000a00137306 */ /* 0x000ee20000201400 */
        /* <DEDUP_REMOVED lines=8> */
[----:B-1----:R-:W-:Y:S01]  /*12570*/  IADD3 R3, R2, 0x39, RZ ;  /* 0x0000003902037810 */ /* 0x002fe20007ffe0ff */
[C---:B------:R-:W-:Y:S01]  /*12580*/  FFMA.FTZ R144, R0.reuse, R9, R144 ;  /* 0x0000000900907223 */ /* 0x040fe20000010090 */
[----:B------:R-:W-:Y:S01]  /*12590*/  FMNMX.FTZ R6, R143, R6, !PT ;  /* 0x000000068f067209 */ /* 0x000fe20007810000 */
[----:B------:R-:W-:Y:S01]  /*125a0*/  FFMA.FTZ R142, R0, R7, R142 ;  /* 0x00000007008e7223 */ /* 0x000fe2000001008e */
[----:B------:R-:W-:Y:S01]  /*125b0*/  FMNMX.FTZ R23, R98, R23, !PT ;  /* 0x0000001762177209 */ /* 0x000fe20007810000 */
[C---:B------:R-:W-:Y:S01]  /*125c0*/  FFMA.FTZ R135, R0.reuse, R9, R135 ;  /* 0x0000000900877223 */ /* 0x040fe20000010087 */
[----:B------:R-:W1:Y:S01]  /*125d0*/  I2F R3, R3 ;  /* 0x0000000300037306 */ /* 0x000e620000201400 */
[----:B------:R-:W-:Y:S01]  /*125e0*/  FMNMX.FTZ R6, R111, R6, !PT ;  /* 0x000000066f067209 */ /* 0x000fe20007810000 */
[----:B------:R-:W-:Y:S01]  /*125f0*/  FFMA.FTZ R110, R0, R7, R110 ;  /* 0x00000007006e7223 */ /* 0x000fe2000001006e */
[----:B------:R-:W-:Y:S01]  /*12600*/  FMNMX.FTZ R23, R148, R23, !PT ;  /* 0x0000001794177209 */ /* 0x000fe20007810000 */
[C---:B--2---:R-:W-:Y:S01]  /*12610*/  FFMA.FTZ R104, R0.reuse, R17, R104 ;  /* 0x0000001100687223 */ /* 0x044fe20000010068 */
[----:B------:R-:W-:Y:S01]  /*12620*/  FMNMX.FTZ R6, R141, R6, !PT ;  /* 0x000000068d067209 */ /* 0x000fe20007810000 */
[----:B------:R-:W-:Y:S01]  /*12630*/  FFMA.FTZ R107, R0, R5, R107 ;  /* 0x00000005006b7223 */ /* 0x000fe2000001006b */
[----:B------:R-:W-:Y:S01]  /*12640*/  FMNMX.FTZ R23, R146, R23, !PT ;  /* 0x0000001792177209 */ /* 0x000fe20007810000 */
[C---:B------:R-:W-:Y:S01]  /*12650*/  FFMA.FTZ R105, R0.reuse, R17, R105 ;  /* 0x0000001100697223 */ /* 0x040fe20000010069 */
[----:B------:R-:W-:Y:S01]  /*12660*/  FMNMX.FTZ R6, R139, R6, !PT ;  /* 0x000000068b067209 */ /* 0x000fe20007810000 */
[----:B---3--:R-:W-:Y:S01]  /*12670*/  FFMA.FTZ R89, R0, R19, R89 ;  /* 0x0000001300597223 */ /* 0x008fe20000010059 */
[----:B------:R-:W-:Y:S01]  /*12680*/  FMNMX.FTZ R23, R144, R23, !PT ;  /* 0x0000001790177209 */ /* 0x000fe20007810000 */
[----:B------:R-:W-:Y:S01]  /*12690*/  FFMA.FTZ R108, R0, R19, R108 ;  /* 0x00000013006c7223 */ /* 0x000fe2000001006c */
[----:B------:R-:W-:Y:S02]  /*126a0*/  FMNMX.FTZ R7, R135, R6, !PT ;  /* 0x0000000687077209 */ /* 0x000fe40007810000 */
        /* <DEDUP_REMOVED lines=8> */
[----:B------:R-:W-:Y:S01]  /*12730*/  FMNMX.FTZ R9, R89, R2, !PT ;  /* 0x0000000259097209 */ /* 0x000fe20007810000 */
[----:B------:R-:W-:Y:S01]  /*12740*/  LDSM.16.MT88.4 R20, [R112+0x6000] ;  /* 0x006000007014783b */ /* 0x000fe20000004200 */
        /* <DEDUP_REMOVED lines=26> */
[----:B------:R-:W-:Y:S01]  /*128f0*/  MOV R128, R92 ;  /* 0x0000005c00807202 */ /* 0x000fe20000000f00 */
[----:B------:R-:W2:Y:S01]  /*12900*/  LDSM.16.MT88.4 R12, [R114+0x6000] ;  /* 0x00600000720c783b */ /* 0x000ea20000004200 */
        /* <DEDUP_REMOVED lines=27> */
[----:B------:R-:W-:Y:S01]  /*12ac0*/  FMUL.FTZ R27, R87, R63 ;  /* 0x0000003f571b7220 */ /* 0x000fe20000410000 */
[----:B------:R-:W3:Y:S01]  /*12ad0*/  MUFU.EX2 R90, R90 ;  /* 0x0000005a005a7308 */ /* 0x000ee20000000800 */
[C---:B------:R-:W-:Y:S01]  /*12ae0*/  FMUL.FTZ R24, R86.reuse, R60 ;  /* 0x0000003c56187220 */ /* 0x040fe20000410000 */
        /* <DEDUP_REMOVED lines=12> */
[----:B------:R-:W4:Y:S01]  /*12bb0*/  LDSM.16.MT88.4 R52, [R114+0x8000] ;  /* 0x008000007234783b */ /* 0x000f220000004200 */
[----:B------:R-:W5:Y:S01]  /*12bc0*/  MUFU.EX2 R96, R96 ;  /* 0x0000006000607308 */ /* 0x000f620000000800 */
[----:B------:R-:W-:Y:S02]  /*12bd0*/  FMUL.FTZ R37, R86, R37 ;  /* 0x0000002556257220 */ /* 0x000fe40000410000 */
[C---:B------:R-:W-:Y:S01]  /*12be0*/  FMUL.FTZ R42, R87.reuse, R42 ;  /* 0x0000002a572a7220 */ /* 0x040fe20000410000 */
[----:B---3--:R-:W-:Y:S01]  /*12bf0*/  F2FP.PACK_AB R83, R90, R91 ;  /* 0x0000005b5a53723e */ /* 0x008fe200000000ff */
[----:B------:R-:W-:Y:S02]  /*12c00*/  FMUL.FTZ R43, R87, R43 ;  /* 0x0000002b572b7220 */ /* 0x000fe40000410000 */
[C---:B------:R-:W-:Y:S02]  /*12c10*/  FMUL.FTZ R40, R86.reuse, R40 ;  /* 0x0000002856287220 */ /* 0x040fe40000410000 */
[C---:B------:R-:W-:Y:S01]  /*12c20*/  FMUL.FTZ R41, R86.reuse, R41 ;  /* 0x0000002956297220 */ /* 0x040fe20000410000 */
[----:B------:R-:W-:Y:S01]  /*12c30*/  MUFU.EX2 R94, R94 ;  /* 0x0000005e005e7308 */ /* 0x000fe20000000800 */
[--C-:B------:R-:W-:Y:S02]  /*12c40*/  FFMA.FTZ R102, R145, c[0x0][0x23c], -R140.reuse ;  /* 0x00008f0091667a23 */ /* 0x100fe4000001088c */
[--C-:B------:R-:W-:Y:S02]  /*12c50*/  FFMA.FTZ R103, R103, c[0x0][0x23c], -R140.reuse ;  /* 0x00008f0067677a23 */ /* 0x100fe4000001088c */
[--C-:B------:R-:W-:Y:S02]  /*12c60*/  FFMA.FTZ R136, R143, c[0x0][0x23c], -R140.reuse ;  /* 0x00008f008f887a23 */ /* 0x100fe4000001088c */
[--C-:B------:R-:W-:Y:S02]  /*12c70*/  FFMA.FTZ R111, R111, c[0x0][0x23c], -R140.reuse ;  /* 0x00008f006f6f7a23 */ /* 0x100fe4000001088c */
[C---:B------:R-:W-:Y:S01]  /*12c80*/  FMUL.FTZ R46, R87.reuse, R46 ;  /* 0x0000002e572e7220 */ /* 0x040fe20000410000 */
[----:B------:R-:W3:Y:S01]  /*12c90*/  MUFU.EX2 R93, R93 ;  /* 0x0000005d005d7308 */ /* 0x000ee20000000800 */
[C---:B------:R-:W-:Y:S02]  /*12ca0*/  FMUL.FTZ R47, R87.reuse, R47 ;  /* 0x0000002f572f7220 */ /* 0x040fe40000410000 */
[----:B------:R-:W-:Y:S01]  /*12cb0*/  FMUL.FTZ R44, R86, R44 ;  /* 0x0000002c562c7220 */ /* 0x000fe20000410000 */
        /* <DEDUP_REMOVED lines=13> */
[----:B---3--:R-:W-:Y:S01]  /*12d90*/  F2FP.PACK_AB R82, R93, R94 ;  /* 0x0000005e5d52723e */ /* 0x008fe200000000ff */
[--C-:B------:R-:W-:Y:S02]  /*12da0*/  FFMA.FTZ R139, R139, c[0x0][0x23c], -R140.reuse ;  /* 0x00008f008b8b7a23 */ /* 0x100fe4000001088c */
[--C-:B------:R-:W-:Y:S02]  /*12db0*/  FFMA.FTZ R135, R135, c[0x0][0x23c], -R140.reuse ;  /* 0x00008f0087877a23 */ /* 0x100fe4000001088c */
[--C-:B------:R-:W-:Y:S01]  /*12dc0*/  FFMA.FTZ R110, R110, c[0x0][0x23c], -R140.reuse ;  /* 0x00008f006e6e7a23 */ /* 0x100fe2000001088c */
[----:B------:R-:W-:Y:S01]  /*12dd0*/  MUFU.EX2 R148, R148 ;  /* 0x0000009400947308 */ /* 0x000fe20000000800 */
[C---:B--2---:R-:W-:Y:S05]  /*12de0*/  HMMA.16816.F32 R4, R80.reuse, R12, R4 ;  /* 0x0000000c5004723c */ /* 0x044fea0000001804 */
[----:B------:R-:W-:Y:S02]  /*12df0*/  FFMA.FTZ R106, R106, c[0x0][0x23c], -R137 ;  /* 0x00008f006a6a7a23 */ /* 0x000fe40000010889 */
[C---:B------:R-:W-:Y:S01]  /*12e00*/  FMUL.FTZ R12, R86.reuse, R72 ;  /* 0x00000048560c7220 */ /* 0x040fe20000410000 */
[C---:B------:R-:W-:Y:S01]  /*12e10*/  HMMA.16816.F32 R8, R80.reuse, R14, R8 ;  /* 0x0000000e5008723c */ /* 0x040fe20000001808 */
[----:B------:R-:W-:Y:S03]  /*12e20*/  MUFU.EX2 R99, R99 ;  /* 0x0000006300637308 */ /* 0x000fe60000000800 */
[C---:B------:R-:W-:Y:S02]  /*12e30*/  FMUL.FTZ R13, R86.reuse, R73 ;  /* 0x00000049560d7220 */ /* 0x040fe40000410000 */
[----:B------:R-:W-:Y:S02]  /*12e40*/  FFMA.FTZ R105, R105, c[0x0][0x23c], -R140 ;  /* 0x00008f0069697a23 */ /* 0x000fe4000001088c */
[C---:B------:R-:W-:Y:S03]  /*12e50*/  FMUL.FTZ R14, R87.reuse, R74 ;  /* 0x0000004a570e7220 */ /* 0x040fe60000410000 */
[----:B------:R-:W-:Y:S01]  /*12e60*/  MUFU.EX2 R98, R98 ;  /* 0x0000006200627308 */ /* 0x000fe20000000800 */
        /* <DEDUP_REMOVED lines=17> */
[----:B------:R-:W-:Y:S02]  /*12f80*/  FFMA.FTZ R137, R88, c[0x0][0x23c], -R137 ;  /* 0x00008f0058897a23 */ /* 0x000fe40000010889 */
[--C-:B------:R-:W-:Y:S01]  /*12f90*/  FFMA.FTZ R65, R107, c[0x0][0x23c], -R140.reuse ;  /* 0x00008f006b417a23 */ /* 0x100fe2000001088c */
[C---:B------:R-:W-:Y:S03]  /*12fa0*/  HMMA.16816.F32 R20, R80.reuse, R28, R20 ;  /* 0x0000001c5014723c */ /* 0x040fe60000001814 */
[--C-:B------:R-:W-:Y:S02]  /*12fb0*/  FFMA.FTZ R107, R108, c[0x0][0x23c], -R140.reuse ;  /* 0x00008f006c6b7a23 */ /* 0x100fe4000001088c */
[----:B------:R-:W-:Y:S01]  /*12fc0*/  FFMA.FTZ R140, R109, c[0x0][0x23c], -R140 ;  /* 0x00008f006d8c7a23 */ /* 0x000fe2000001088c */
[----:B------:R-:W-:Y:S01]  /*12fd0*/  MUFU.EX2 R142, R142 ;  /* 0x0000008e008e7308 */ /* 0x000fe20000000800 */
[C---:B------:R-:W-:Y:S01]  /*12fe0*/  FMUL.FTZ R28, R86.reuse, R56 ;  /* 0x00000038561c7220 */ /* 0x040fe20000410000 */
[C---:B------:R-:W-:Y:S04]  /*12ff0*/  HMMA.16816.F32 R24, R80.reuse, R30, R24 ;  /* 0x0000001e5018723c */ /* 0x040fe80000001818 */
[----:B------:R-:W-:Y:S02]  /*13000*/  FMUL.FTZ R29, R86, R57 ;  /* 0x00000039561d7220 */ /* 0x000fe40000410000 */
[----:B------:R-:W-:Y:S02]  /*13010*/  FADD.FTZ R86, R90, R91 ;  /* 0x0000005b5a567221 */ /* 0x000fe40000010000 */
[C---:B------:R-:W-:Y:S01]  /*13020*/  FMUL.FTZ R30, R87.reuse, R58 ;  /* 0x0000003a571e7220 */ /* 0x040fe20000410000 */
[----:B------:R-:W2:Y:S03]  /*13030*/  MUFU.EX2 R103, R103 ;  /* 0x0000006700677308 */ /* 0x000ea60000000800 */
[----:B------:R-:W-:Y:S02]  /*13040*/  FMUL.FTZ R31, R87, R59 ;  /* 0x0000003b571f7220 */ /* 0x000fe40000410000 */
[----:B------:R-:W-:Y:S01]  /*13050*/  LDSM.16.MT88.4 R56, [R114+0x6400] ;  /* 0x006400007238783b */ /* 0x000fe20000004200 */
[----:B------:R-:W-:Y:S04]  /*13060*/  FADD.FTZ R94, R94, R97 ;  /* 0x000000615e5e7221 */ /* 0x000fe80000010000 */
[C---:B-1----:R-:W-:Y:S01]  /*13070*/  HMMA.16816.F32 R28, R80.reuse, R60, R28 ;  /* 0x0000003c501c723c */ /* 0x042fe2000000181c */
[----:B------:R-:W-:Y:S02]  /*13080*/  MUFU.EX2 R144, R144 ;  /* 0x0000009000907308 */ /* 0x000fe40000000800 */
[----:B------:R-:W-:Y:S05]  /*13090*/  FADD.FTZ R93, R93, R94 ;  /* 0x0000005e5d5d7221 */ /* 0x000fea0000010000 */
[C---:B------:R-:W-:Y:S01]  /*130a0*/  HMMA.16816.F32 R32, R80.reuse, R62, R32 ;  /* 0x0000003e5020723c */ /* 0x040fe20000001820 */
[----:B------:R-:W-:Y:S02]  /*130b0*/  LDSM.16.MT88.4 R60, [R112+0x6800] ;  /* 0x00680000703c783b */ /* 0x000fe40000004200 */
[----:B------:R-:W-:Y:S05]  /*130c0*/  MUFU.EX2 R139, R139 ;  /* 0x0000008b008b7308 */ /* 0x000fea0000000800 */
[C---:B----4-:R-:W-:Y:S05]  /*130d0*/  HMMA.16816.F32 R36, R80.reuse, R52, R36 ;  /* 0x000000345024723c */ /* 0x050fea0000001824 */
        /* <DEDUP_REMOVED lines=9> */
[----:B-----5:R-:W-:Y:S01]  /*13170*/  F2FP.PACK_AB R53, R100, R101 ;  /* 0x000000656435723e */ /* 0x020fe200000000ff */
[----:B------:R-:W-:Y:S03]  /*13180*/  HMMA.16816.F32 R48, R80, R54, R48 ;  /* 0x000000365030723c */ /* 0x000fe60000001830 */
[----:B--2---:R-:W-:Y:S01]  /*13190*/  F2FP.PACK_AB R52, R103, R102 ;  /* 0x000000666734723e */ /* 0x004fe200000000ff */
[----:B------:R-:W-:Y:S01]  /*131a0*/  FADD.FTZ R101, R101, R86 ;  /* 0x0000005665657221 */ /* 0x000fe20000010000 */
[----:B------:R-:W-:Y:S01]  /*131b0*/  MOV R86, R3 ;  /* 0x0000000300567202 */ /* 0x000fe20000000f00 */
[----:B------:R-:W-:Y:S01]  /*131c0*/  FADD.FTZ R102, R102, R93 ;  /* 0x0000005d66667221 */ /* 0x000fe20000010000 */
[----:B------:R-:W-:Y:S01]  /*131d0*/  F2FP.PACK_AB R55, R98, R99 ;  /* 0x000000636237723e */ /* 0x000fe200000000ff */
[----:B------:R-:W-:Y:S01]  /*131e0*/  MUFU.EX2 R104, R104 ;  /* 0x0000006800687308 */ /* 0x000fe20000000800 */
[----:B---3--:R-:W-:Y:S03]  /*131f0*/  F2FP.PACK_AB R54, R111, R136 ;  /* 0x000000886f36723e */ /* 0x008fe600000000ff */
[----:B------:R-:W-:Y:S02]  /*13200*/  FADD.FTZ R100, R100, R101 ;  /* 0x0000006564647221 */ /* 0x000fe40000010000 */
[----:B------:R-:W-:Y:S02]  /*13210*/  FADD.FTZ R103, R103, R102 ;  /* 0x0000006667677221 */ /* 0x000fe40000010000 */
[----:B------:R-:W-:Y:S01]  /*13220*/  FADD.FTZ R99, R99, R100 ;  /* 0x0000006463637221 */ /* 0x000fe20000010000 */
[C---:B------:R-:W-:Y:S01]  /*13230*/  HMMA.16816.F32 R4, R52.reuse, R56, R4 ;  /* 0x000000383404723c */ /* 0x040fe20000001804 */
[----:B------:R-:W2:Y:S04]  /*13240*/  MUFU.EX2 R137, R137 ;  /* 0x0000008900897308 */ /* 0x000ea80000000800 */
[----:B-1----:R-:W-:Y:S01]  /*13250*/  F2FP.PACK_AB R89, R87, R106 ;  /* 0x0000006a5759723e */ /* 0x002fe200000000ff */
[----:B------:R-:W-:Y:S02]  /*13260*/  FADD.FTZ R136, R136, R103 ;  /* 0x0000006788887221 */ /* 0x000fe40000010000 */
[C---:B------:R-:W-:Y:S01]  /*13270*/  HMMA.16816.F32 R8, R52.reuse, R58, R8 ;  /* 0x0000003a3408723c */ /* 0x040fe20000001808 */
[----:B------:R-:W1:Y:S02]  /*13280*/  LDSM.16.MT88.4 R56, [R112+0x6400] ;  /* 0x006400007038783b */ /* 0x000e640000004200 */
[----:B------:R-:W-:Y:S01]  /*13290*/  MUFU.EX2 R108, R65 ;  /* 0x00000041006c7308 */ /* 0x000fe20000000800 */
[----:B------:R-:W-:Y:S02]  /*132a0*/  FADD.FTZ R99, R98, R99 ;  /* 0x0000006362637221 */ /* 0x000fe40000010000 */
[----:B------:R-:W-:Y:S01]  /*132b0*/  FADD.FTZ R111, R111, R136 ;  /* 0x000000886f6f7221 */ /* 0x000fe20000010000 */
[----:B------:R-:W-:Y:S06]  /*132c0*/  MOV R136, R132 ;  /* 0x0000008400887202 */ /* 0x000fec0000000f00 */
        /* <DEDUP_REMOVED lines=39> */
[----:B------:R-:W-:Y:S01]  /*13540*/  MOV R87, R2 ;  /* 0x0000000200577202 */ /* 0x000fe20000000f00 */
        /* <DEDUP_REMOVED lines=36> */
.L_x_5440:
        /* <DEDUP_REMOVED lines=166> */
.L_x_5445:
[----:B------:R-:W1:Y:S04]  /*141f0*/  S2R R3, SR_CTAID.Z ;  /* 0x0000000000037919 */ /* 0x000e680000002700 */
[----:B------:R-:W1:Y:S02]  /*14200*/  S2R R2, SR_CTAID.Y ;  /* 0x0000000000027919 */ /* 0x000e640000002600 */
[----:B-1----:R-:W-:-:S04]  /*14210*/  IMAD R4, R2, c[0x0][0x1c0], R3 ;  /* 0x0000700002047a24 */ /* 0x002fc800078e0203 */
[----:B------:R-:W-:Y:S02]  /*14220*/  IMAD R4, R4, c[0x0][0x214], RZ ;  /* 0x0000850004047a24 */ /* 0x000fe400078e02ff */
.L_x_5446:
        /* <DEDUP_REMOVED lines=35> */
.L_x_5448:
[----:B------:R-:W-:Y:S05]  /*14460*/  BSYNC B0 ;  /* 0x0000000000007941 */ /* 0x000fea0003800000 */
.L_x_5447:
        /* <DEDUP_REMOVED lines=33> */
.L_x_5450:
[----:B------:R-:W-:Y:S05]  /*14680*/  BSYNC B0 ;  /* 0x0000000000007941 */ /* 0x000fea0003800000 */
.L_x_5449:
        /* <DEDUP_REMOVED lines=21> */
.L_x_5451:
        /* <DEDUP_REMOVED lines=10> */
.L_x_6167:


//--------------------- .text._ZN5flash24flash_fwd_splitkv_kernelI23Flash_fwd_kernel_traitsILi96ELi64ELi64ELi4ELb0ELb0EN7cutlass6half_tE19Flash_kernel_traitsILi96ELi64ELi64ELi4ES3_EELb1ELb0ELb0ELb0ELb1ELb0ELb1ELb0EEEvNS_16Flash_fwd_paramsE --------------------------
	.section	.text._ZN5flash24flash_fwd_splitkv_kernelI23Flash_fwd_kernel_traitsILi96ELi64ELi64ELi4ELb0ELb0EN7cutlass6half_tE19Flash_kernel_traitsILi96ELi64ELi64ELi4ES3_EELb1ELb0ELb0ELb0ELb1ELb0ELb1ELb0EEEvNS_16Flash_fwd_paramsE,"ax",@progbits
	.sectioninfo	@"SHI_REGISTERS=166"
	.align	128
        .global         _ZN5flash24flash_fwd_splitkv_kernelI23Flash_fwd_kernel_traitsILi96ELi64ELi64ELi4ELb0ELb0EN7cutlass6half_tE19Flash_kernel_traitsILi96ELi64ELi64ELi4ES3_EELb1ELb0ELb0ELb0ELb1ELb0ELb1ELb0EEEvNS_16Flash_fwd_paramsE
        .type           _ZN5flash24flash_fwd_splitkv_kernelI23Flash_fwd_kernel_traitsILi96ELi64ELi64ELi4ELb0ELb0EN7cutlass6half_tE19Flash_kernel_traitsILi96ELi64ELi64ELi4ES3_EELb1ELb0ELb0ELb0ELb1ELb0ELb1ELb0EEEvNS_16Flash_fwd_paramsE,@function
        .size           _ZN5flash24flash_fwd_splitkv_kernelI23Flash_fwd_kernel_traitsILi96ELi64ELi64ELi4ELb0ELb0EN7cutlass6half_tE19Flash_kernel_traitsILi96ELi64ELi64ELi4ES3_EELb1ELb0ELb0ELb0ELb1ELb0ELb1ELb0EEEvNS_16Flash_fwd_paramsE,(.L_x_6168 - _ZN5flash24flash_fwd_splitkv_kernelI23Flash_fwd_kernel_traitsILi96ELi64ELi64ELi4ELb0ELb0EN7cutlass6half_tE19Flash_kernel_traitsILi96ELi64ELi64ELi4ES3_EELb1ELb0ELb0ELb0ELb1ELb0ELb1ELb0EEEvNS_16Flash_fwd_paramsE)
        .other          _ZN5flash24flash_fwd_splitkv_kernelI23Flash_fwd_kernel_traitsILi96ELi64ELi64ELi4ELb0ELb0EN7cutlass6half_tE19Flash_kernel_traitsILi96ELi64ELi64ELi4ES3_EELb1ELb0ELb0ELb0ELb1ELb0ELb1ELb0EEEvNS_16Flash_fwd_paramsE,@"STO_CUDA_ENTRY STV_DEFAULT"
_ZN5flash24flash_fwd_splitkv_kernelI23Flash_fwd_kernel_traitsILi96ELi64ELi64ELi4ELb0ELb0EN7cutlass6half_tE19Flash_kernel_traitsILi96ELi64ELi64ELi4ES3_EELb1ELb0ELb0ELb0ELb1ELb0ELb1ELb0EEEvNS_16Flash_fwd_paramsE:
.text._ZN5flash24flash_fwd_splitkv_kernelI23Flash_fwd_kernel_traitsILi96ELi64ELi64ELi4ELb0ELb0EN7cutlass6half_tE19Flash_kernel_traitsILi96ELi64ELi64ELi4ES3_EELb1ELb0ELb0ELb0ELb1ELb0ELb1ELb0EEEvNS_16Flash_fwd_paramsE:
[----:B------:R-:W-:Y:S02]  /*0000*/  MOV R1, c[0x0][0x28] ;  /* 0x00000a0000017a02 */ /* 0x000fe40000000f00 */
[----:B------:R-:W1:Y:S01]  /*0010*/  I2F.U32.RP R6, c[0x0][0x1c0] ;  /* 0x0000700000067b06 */ /* 0x000e620000209000 */
[----:B------:R-:W2:Y:S01]  /*0020*/  S2R R3, SR_CTAID.Z ;  /* 0x0000000000037919 */ /* 0x000ea20000002700 */
[----:B------:R-:W-:Y:S01]  /*0030*/  IMAD.MOV.U32 R4, RZ, RZ, RZ ;  /* 0x000000ffff047224 */ /* 0x000fe200078e00ff */
[----:B------:R-:W-:Y:S01]  /*0040*/  ISETP.NE.U32.AND P1, PT, RZ, c[0x0][0x1c0], PT ;  /* 0x00007000ff007a0c */ /* 0x000fe20003f25070 */
[----:B------:R-:W-:-:S04]  /*0050*/  ULDC.64 UR8, c[0x0][0x118] ;  /* 0x0000460000087ab9 */ /* 0x000fc80000000a00 */
[----:B-1----:R-:W1:Y:S02]  /*0060*/  MUFU.RCP R5, R6 ;  /* 0x0000000600057308 */ /* 0x002e640000001000 */
[----:B-1----:R-:W-:-:S06]  /*0070*/  IADD3 R5, R5, 0xffffffe, RZ ;  /* 0x0ffffffe05057810 */ /* 0x002fcc0007ffe0ff */
[----:B------:R-:W1:Y:S02]  /*0080*/  F2I.FTZ.U32.TRUNC.NTZ R5, R5 ;  /* 0x0000000500057305 */ /* 0x000e64000021f000 */
[----:B-1----:R-:W-:-:S04]  /*0090*/  IMAD.MOV R0, RZ, RZ, -R5 ;  /* 0x000000ffff007224 */ /* 0x002fc800078e0a05 */
[----:B------:R-:W-:Y:S02]  /*00a0*/  IMAD R7, R0, c[0x0][0x1c0], RZ ;  /* 0x0000700000077a24 */ /* 0x000fe400078e02ff */
[----:B------:R-:W1:Y:S02]  /*00b0*/  LDC.U8 R0, c[0x0][0x312] ;  /* 0x0000c480ff007b82 */ /* 0x000e640000000000 */
[----:B------:R-:W-:-:S04]  /*00c0*/  IMAD.HI.U32 R4, R5, R7, R4 ;  /* 0x0000000705047227 */ /* 0x000fc800078e0004 */
[----:B------:R-:W-:Y:S02]  /*00d0*/  IMAD.MOV.U32 R5, RZ, RZ, -0x1 ;  /* 0xffffffffff057424 */ /* 0x000fe400078e00ff */
        /* <DEDUP_REMOVED lines=40> */
.L_x_5452:
[----:B-1-34-:R-:W-:Y:S02]  /*0360*/  MOV R6, c[0x0][0x218] ;  /* 0x0000860000067a02 */ /* 0x01afe40000000f00 */
.L_x_5453:
        /* <DEDUP_REMOVED lines=24> */
[----:B-1----:R-:W-:-:S04]  /*04f0*/  IADD3 R10, R10, 0xffffffe, RZ ;  /* 0x0ffffffe0a0a7810 */ /* 0x002fc80007ffe0ff */
[----:B------:R-:W1:Y:S02]  /*0500*/  F2I.FTZ.U32.TRUNC.NTZ R11, R10 ;  /* 0x0000000a000b7305 */ /* 0x000e64000021f000 */
[----:B-1----:R-:W-:Y:S02]  /*0510*/  IMAD.MOV R6, RZ, RZ, -R11 ;  /* 0x000000ffff067224 */ /* 0x002fe400078e0a0b */
[----:B------:R-:W-:Y:S02]  /*0520*/  IMAD.MOV.U32 R10, RZ, RZ, RZ ;  /* 0x000000ffff0a7224 */ /* 0x000fe400078e00ff */
[----:B------:R-:W-:-:S04]  /*0530*/  IMAD R6, R6, R7, RZ ;  /* 0x0000000706067224 */ /* 0x000fc800078e02ff */
[----:B------:R-:W-:Y:S01]  /*0540*/  IMAD.HI.U32 R6, R11, R6, R10 ;  /* 0x000000060b067227 */ /* 0x000fe200078e000a */
[----:B------:R-:W-:-:S05]  /*0550*/  IADD3 R10, R81, 0x3f, RZ ;  /* 0x0000003f510a7810 */ /* 0x000fca0007ffe0ff */
        /* <DEDUP_REMOVED lines=31> */
[----:B------:R-:W-:Y:S01]  /*0750*/  LOP3.LUT R4, R2, 0x3ffffff8, RZ, 0xc0, !PT ;  /* 0x3ffffff802047812 */ /* 0x000fe200078ec0ff */
[--C-:B------:R-:W-:Y:S01]  /*0760*/  IMAD R3, R16, c[0x0][0x214], R95.reuse ;  /* 0x0000850010037a24 */ /* 0x100fe200078e025f */
[----:B------:R-:W-:Y:S01]  /*0770*/  SHF.R.S32.HI R0, RZ, 0x3, R2 ;  /* 0x00000003ff007819 */ /* 0x000fe20000011402 */
[----:B------:R-:W-:Y:S02]  /*0780*/  IMAD.IADD R95, R96, 0x1, -R95 ;  /* 0x00000001605f7824 */ /* 0x000fe400078e0a5f */
[----:B------:R-:W-:Y:S01]  /*0790*/  IMAD.IADD R4, R93, 0x1, -R4 ;  /* 0x000000015d047824 */ /* 0x000fe200078e0a04 */
[C---:B------:R-:W-:Y:S01]  /*07a0*/  IADD3 R6, R0.reuse, 0x10, RZ ;  /* 0x0000001000067810 */ /* 0x040fe20007ffe0ff */
[----:B------:R-:W-:Y:S01]  /*07b0*/  IMAD R2, R3, c[0x0][0x22c], RZ ;  /* 0x00008b0003027a24 */ /* 0x000fe200078e02ff */
[-C--:B------:R-:W-:Y:S01]  /*07c0*/  ISETP.GE.AND P0, PT, R0, R95.reuse, PT ;  /* 0x0000005f0000720c */ /* 0x080fe20003f06270 */
[----:B------:R-:W-:Y:S01]  /*07d0*/  IMAD.SHL.U32 R4, R4, 0x4, RZ ;  /* 0x0000000404047824 */ /* 0x000fe200078e00ff */
[----:B------:R-:W-:-:S02]  /*07e0*/  ISETP.GE.OR P4, PT, R6, R95, P6 ;  /* 0x0000005f0600720c */ /* 0x000fc40003786670 */
        /* <DEDUP_REMOVED lines=41> */
.L_x_5454:
        /* <DEDUP_REMOVED lines=78> */
[----:B------:R-:W-:Y:S02]  /*0f60*/  IMAD R2, R20, c[0x0][0x184], R13 ;  /* 0x0000610014027a24 */ /* 0x000fe400078e020d */
[----:B------:R-:W-:-:S03]  /*0f70*/  IMAD R17, R17, c[0x0][0x188], RZ ;  /* 0x0000620011117a24 */ /* 0x000fc600078e02ff */
[----:B------:R-:W-:Y:S01]  /*0f80*/  IADD3 R83, R7, R2, RZ ;  /* 0x0000000207537210 */ /* 0x000fe20007ffe0ff */
[C---:B------:R-:W-:Y:S01]  /*0f90*/  IMAD R7, R11.reuse, c[0x0][0x19c], R0 ;  /* 0x000067000b077a24 */ /* 0x040fe200078e0200 */
[----:B------:R-:W-:Y:S01]  /*0fa0*/  SHF.R.S32.HI R2, RZ, 0x1f, R3 ;  /* 0x0000001fff027819 */ /* 0x000fe20000011403 */
[----:B------:R-:W-:Y:S02]  /*0fb0*/  IMAD R17, R20, c[0x0][0x18c], R17 ;  /* 0x0000630014117a24 */ /* 0x000fe400078e0211 */
[----:B------:R-:W-:-:S04]  /*0fc0*/  IMAD.WIDE.U32 R82, R11, c[0x0][0x198], R82 ;  /* 0x000066000b527a25 */ /* 0x000fc800078e0052 */
[----:B------:R-:W-:Y:S01]  /*0fd0*/  IMAD R0, R2, c[0x0][0x1b0], RZ ;  /* 0x00006c0002007a24 */ /* 0x000fe200078e02ff */
[----:B------:R-:W-:Y:S01]  /*0fe0*/  IADD3 R83, R83, R7, RZ ;  /* 0x0000000753537210 */ /* 0x000fe20007ffe0ff */
[----:B------:R-:W-:-:S04]  /*0ff0*/  IMAD.WIDE.U32 R20, R20, c[0x0][0x188], RZ ;  /* 0x0000620014147a25 */ /* 0x000fc800078e00ff */
[C---:B------:R-:W-:Y:S02]  /*1000*/  IMAD R15, R3.reuse, c[0x0][0x1b4], R0 ;  /* 0x00006d00030f7a24 */ /* 0x040fe400078e0200 */
[----:B------:R-:W-:-:S04]  /*1010*/  IMAD.WIDE.U32 R82, R3, c[0x0][0x1b0], R82 ;  /* 0x00006c0003527a25 */ /* 0x000fc800078e0052 */
[----:B------:R-:W-:Y:S01]  /*1020*/  IMAD.IADD R17, R21, 0x1, R17 ;  /* 0x0000000115117824 */ /* 0x000fe200078e0211 */
[----:B------:R-:W-:Y:S01]  /*1030*/  IADD3 R15, R83, R15, RZ ;  /* 0x0000000f530f7210 */ /* 0x000fe20007ffe0ff */
[----:B------:R-:W-:Y:S05]  /*1040*/  BRA `(.L_x_5456) ;  /* 0x0000040000007947 */ /* 0x000fea0003800000 */
.L_x_5455:
        /* <DEDUP_REMOVED lines=16> */
.L_x_5457:
        /* <DEDUP_REMOVED lines=13> */
[----:B------:R-:W-:-:S05]  /*1220*/  LEA R11, R86, 0xffffffc0, 0x6 ;  /* 0xffffffc0560b7811 */ /* 0x000fca00078e30ff */
[----:B------:R-:W-:-:S04]  /*1230*/  IMAD.HI.U32 R3, R3, R2, RZ ;  /* 0x0000000203037227 */ /* 0x000fc800078e00ff */
[----:B------:R-:W-:Y:S01]  /*1240*/  IMAD.WIDE.U32 R12, R11, c[0x0][0x198], R6 ;  /* 0x000066000b0c7a25 */ /* 0x000fe200078e0006 */
        /* <DEDUP_REMOVED lines=32> */
.L_x_5456:
[----:B------:R-:W-:Y:S01]  /*1450*/  ISETP.NE.AND P0, PT, R5, -0x1, PT ;  /* 0xffffffff0500780c */ /* 0x000fe20003f05270 */
[----:B------:R-:W-:Y:S01]  /*1460*/  IMAD.IADD R118, R96, 0x1, -R95 ;  /* 0x0000000160767824 */ /* 0x000fe200078e0a5f */
[----:B------:R-:W-:Y:S01]  /*1470*/  SHF.R.S32.HI R14, RZ, 0x1f, R93 ;  /* 0x0000001fff0e7819 */ /* 0x000fe2000001145d */
[----:B------:R-:W-:Y:S01]  /*1480*/  IMAD R2, R2, c[0x0][0x1b8], RZ ;  /* 0x00006e0002027a24 */ /* 0x000fe200078e02ff */
[----:B------:R-:W-:Y:S01]  /*1490*/  IADD3 R120, R86, -0x1, RZ ;  /* 0xffffffff56787810 */ /* 0x000fe20007ffe0ff */
[----:B------:R-:W-:Y:S01]  /*14a0*/  ULDC.64 UR4, c[0x0][0x198] ;  /* 0x0000660000047ab9 */ /* 0x000fe20000000a00 */
[CC--:B------:R-:W-:Y:S01]  /*14b0*/  LEA.HI R13, R14.reuse, R93.reuse, RZ, 0x2 ;  /* 0x0000005d0e0d7211 */ /* 0x0c0fe200078f10ff */
[----:B------:R-:W-:Y:S01]  /*14c0*/  IMAD R2, R3, c[0x0][0x1bc], R2 ;  /* 0x00006f0003027a24 */ /* 0x000fe200078e0202 */
[CC--:B------:R-:W-:Y:S01]  /*14d0*/  LEA.HI R8, R14.reuse, R93.reuse, RZ, 0x3 ;  /* 0x0000005d0e087211 */ /* 0x0c0fe200078f18ff */
[----:B------:R-:W-:Y:S01]  /*14e0*/  USHF.L.U32 UR7, UR4, 0x5, URZ ;  /* 0x0000000504077899 */ /* 0x000fe2000800063f */
[----:B------:R-:W-:Y:S01]  /*14f0*/  LOP3.LUT R26, R13, 0xfffffffc, RZ, 0xc0, !PT ;  /* 0xfffffffc0d1a7812 */ /* 0x000fe200078ec0ff */
[----:B------:R-:W-:Y:S01]  /*1500*/  UMOV UR6, 0x5 ;  /* 0x0000000500067882 */ /* 0x000fe20000000000 */
[----:B------:R-:W-:Y:S01]  /*1510*/  SHF.R.S32.HI R123, RZ, 0x3, R8 ;  /* 0x00000003ff7b7819 */ /* 0x000fe20000011408 */
[C---:B------:R-:W-:Y:S01]  /*1520*/  @P0 IMAD.WIDE.U32 R24, R5.reuse, c[0x0][0x190], RZ ;  /* 0x0000640005180a25 */ /* 0x040fe200078e00ff */
[----:B-----5:R-:W-:Y:S01]  /*1530*/  @!P0 SHF.R.S32.HI R0, RZ, 0x1f, R125 ;  /* 0x0000001fff008819 */ /* 0x020fe2000001147d */
[----:B------:R-:W-:Y:S01]  /*1540*/  USHF.L.U64.HI UR5, UR4, UR6, UR5 ;  /* 0x0000000604057299 */ /* 0x000fe20008010205 */
[----:B------:R-:W-:Y:S01]  /*1550*/  LEA.HI R12, R14, R93, RZ, 0x4 ;  /* 0x0000005d0e0c7211 */ /* 0x000fe200078f20ff */
[----:B------:R-:W-:Y:S01]  /*1560*/  @P0 IMAD R18, R5, c[0x0][0x194], R25 ;  /* 0x0000650005120a24 */ /* 0x000fe200078e0219 */
[----:B------:R-:W-:Y:S01]  /*1570*/  SHF.R.S32.HI R6, RZ, 0x2, R13 ;  /* 0x00000002ff067819 */ /* 0x000fe2000001140d */
[----:B------:R-:W-:Y:S01]  /*1580*/  @!P0 IMAD R0, R0, c[0x0][0x178], RZ ;  /* 0x00005e0000008a24 */ /* 0x000fe200078e02ff */
[----:B------:R-:W-:Y:S01]  /*1590*/  LEA.HI R28, R8, R123, RZ, 0x1 ;  /* 0x0000007b081c7211 */ /* 0x000fe200078f08ff */
[----:B------:R-:W-:Y:S01]  /*15a0*/  @!P0 IMAD.WIDE.U32 R4, R125, c[0x0][0x178], RZ ;  /* 0x00005e007d048a25 */ /* 0x000fe200078e00ff */
[----:B------:R-:W-:-:S02]  /*15b0*/  IADD3 R19, R6, 0x20, RZ ;  /* 0x0000002006137810 */ /* 0x000fc40007ffe0ff */
[----:B------:R-:W-:Y:S01]  /*15c0*/  LOP3.LUT R8, R8, 0xfffffff8, RZ, 0xc0, !PT ;  /* 0xfffffff808087812 */ /* 0x000fe200078ec0ff */
[----:B------:R-:W-:Y:S01]  /*15d0*/  @!P0 IMAD R0, R125, c[0x0][0x17c], R0 ;  /* 0x00005f007d008a24 */ /* 0x000fe200078e0200 */
[----:B------:R-:W-:Y:S01]  /*15e0*/  ISETP.GE.AND P5, PT, R19, R118, PT ;  /* 0x000000761300720c */ /* 0x000fe20003fa6270 */
[----:B------:R-:W-:Y:S01]  /*15f0*/  IMAD.IADD R26, R93, 0x1, -R26 ;  /* 0x000000015d1a7824 */ /* 0x000fe200078e0a1a */
[----:B------:R-:W-:Y:S01]  /*1600*/  LEA.HI R121, R13, R6, RZ, 0x1 ;  /* 0x000000060d797211 */ /* 0x000fe200078f08ff */
[----:B------:R-:W-:Y:S01]  /*1610*/  @!P0 IMAD.IADD R18, R5, 0x1, R0 ;  /* 0x0000000105128824 */ /* 0x000fe200078e0200 */
[----:B------:R-:W-:Y:S01]  /*1620*/  SHF.R.S32.HI R5, RZ, 0x4, R12 ;  /* 0x00000004ff057819 */ /* 0x000fe2000001140c */
[----:B------:R-:W-:Y:S01]  /*1630*/  IMAD.SHL.U32 R0, R120, 0x40, RZ ;  /* 0x0000004078007824 */ /* 0x000fe200078e00ff */
[----:B------:R-:W-:Y:S01]  /*1640*/  LOP3.LUT R12, R12, 0xfffffff0, RZ, 0xc0, !PT ;  /* 0xfffffff00c0c7812 */ /* 0x000fe200078ec0ff */
[----:B------:R-:W-:Y:S01]  /*1650*/  IMAD.SHL.U32 R21, R123, 0x40, RZ ;  /* 0x000000407b157824 */ /* 0x000fe200078e00ff */
[----:B------:R-:W-:Y:S01]  /*1660*/  LEA.HI R10, R5, R5, RZ, 0x1 ;  /* 0x00000005050a7211 */ /* 0x000fe200078f08ff */
[----:B------:R-:W-:Y:S01]  /*1670*/  @!P0 IMAD.MOV.U32 R24, RZ, RZ, R4 ;  /* 0x000000ffff188224 */ /* 0x000fe200078e0004 */
[----:B------:R-:W-:Y:S01]  /*1680*/  LEA.HI R97, R14, R93, RZ, 0x5 ;  /* 0x0000005d0e617211 */ /* 0x000fe200078f28ff */
[----:B------:R-:W-:Y:S01]  /*1690*/  IMAD.IADD R4, R81, 0x1, -R0 ;  /* 0x0000000151047824 */ /* 0x000fe200078e0a00 */
[----:B------:R-:W-:Y:S01]  /*16a0*/  LOP3.LUT R21, R21, 0xc0, RZ, 0xc0, !PT ;  /* 0x000000c015157812 */ /* 0x000fe200078ec0ff */
[----:B------:R-:W-:Y:S01]  /*16b0*/  IMAD.SHL.U32 R26, R26, 0x8, RZ ;  /* 0x000000081a1a7824 */ /* 0x000fe200078e00ff */
[----:B------:R-:W-:Y:S01]  /*16c0*/  LOP3.LUT R10, R10, 0xfffffffe, RZ, 0xc0, !PT ;  /* 0xfffffffe0a0a7812 */ /* 0x000fe200078ec0ff */
[----:B------:R-:W-:Y:S01]  /*16d0*/  IMAD.IADD R13, R93, 0x1, -R8 ;  /* 0x000000015d0d7824 */ /* 0x000fe200078e0a08 */
[CC--:B------:R-:W-:Y:S01]  /*16e0*/  ISETP.GE.AND P3, PT, R19.reuse, R4.reuse, PT ;  /* 0x000000041300720c */ /* 0x0c0fe20003f66270 */
[----:B------:R-:W-:Y:S01]  /*16f0*/  IMAD.MOV.U32 R85, RZ, RZ, 0x20 ;  /* 0x00000020ff557424 */ /* 0x000fe200078e00ff */
[----:B------:R-:W-:Y:S01]  /*1700*/  ISETP.GE.AND P2, PT, R19, R4, PT ;  /* 0x000000041300720c */ /* 0x000fe20003f46270 */
[----:B------:R-:W-:Y:S01]  /*1710*/  IMAD.IADD R5, R5, 0x1, -R10 ;  /* 0x0000000105057824 */ /* 0x000fe200078e0a0a */
[----:B------:R-:W-:-:S02]  /*1720*/  IADD3 R20, P1, R26, R20, RZ ;  /* 0x000000141a147210 */ /* 0x000fc40007f3e0ff */
[C---:B------:R-:W-:Y:S02]  /*1730*/  IADD3 R82, P4, R26.reuse, R82, RZ ;  /* 0x000000521a527210 */ /* 0x040fe40007f9e0ff */
[--C-:B------:R-:W-:Y:S02]  /*1740*/  LOP3.LUT R19, R21, 0x18, R26.reuse, 0xf8, !PT ;  /* 0x0000001815137812 */ /* 0x100fe400078ef81a */
[----:B------:R-:W-:Y:S02]  /*1750*/  IADD3 R24, P0, R26, R24, RZ ;  /* 0x000000181a187210 */ /* 0x000fe40007f1e0ff */
[----:B------:R-:W-:Y:S02]  /*1760*/  SHF.R.S32.HI R26, RZ, 0x1f, R26 ;  /* 0x0000001fff1a7819 */ /* 0x000fe4000001141a */
[----:B------:R-:W-:Y:S02]  /*1770*/  SHF.R.U32.HI R10, RZ, 0x3, R21 ;  /* 0x00000003ff0a7819 */ /* 0x000fe40000011615 */
[----:B------:R-:W-:Y:S01]  /*1780*/  LOP3.LUT R121, R121, 0x7fffffe, RZ, 0xc0, !PT ;  /* 0x07fffffe79797812 */ /* 0x000fe200078ec0ff */
[C---:B------:R-:W-:Y:S01]  /*1790*/  IMAD.X R21, R26.reuse, 0x1, R17, P1 ;  /* 0x000000011a157824 */ /* 0x040fe200008e0611 */
[----:B------:R-:W-:Y:S01]  /*17a0*/  LOP3.LUT R10, R19, R10, RZ, 0x3c, !PT ;  /* 0x0000000a130a7212 */ /* 0x000fe200078e3cff */
[----:B------:R-:W-:Y:S01]  /*17b0*/  IMAD.IADD R17, R93, 0x1, -R12 ;  /* 0x000000015d117824 */ /* 0x000fe200078e0a0c */
[----:B------:R-:W-:Y:S01]  /*17c0*/  SHF.R.S32.HI R19, RZ, 0x1f, R16 ;  /* 0x0000001fff137819 */ /* 0x000fe20000011410 */
[----:B------:R-:W-:Y:S01]  /*17d0*/  IMAD.X R83, R26, 0x1, R15, P4 ;  /* 0x000000011a537824 */ /* 0x000fe200020e060f */
[C---:B------:R-:W-:Y:S01]  /*17e0*/  ISETP.GE.AND P1, PT, R6.reuse, R118, PT ;  /* 0x000000760600720c */ /* 0x040fe20003f26270 */
[----:B------:R-:W-:Y:S01]  /*17f0*/  IMAD.IADD R121, R6, 0x1, -R121 ;  /* 0x0000000106797824 */ /* 0x000fe200078e0a79 */
[----:B------:R-:W-:Y:S01]  /*1800*/  LEA.HI R15, R17, R17, RZ, 0x1 ;  /* 0x00000011110f7211 */ /* 0x000fe200078f08ff */
[----:B------:R-:W-:Y:S01]  /*1810*/  IMAD R19, R19, c[0x0][0x1a8], RZ ;  /* 0x00006a0013137a24 */ /* 0x000fe200078e02ff */
[----:B------:R-:W-:Y:S01]  /*1820*/  SHF.R.S32.HI R7, RZ, 0x1f, R6 ;  /* 0x0000001fff077819 */ /* 0x000fe20000011406 */
[----:B------:R-:W-:Y:S01]  /*1830*/  IMAD.X R25, R26, 0x1, R18, P0 ;  /* 0x000000011a197824 */ /* 0x000fe200000e0612 */
[----:B------:R-:W-:Y:S01]  /*1840*/  LEA.HI R124, R13, R13, RZ, 0x1 ;  /* 0x0000000d0d7c7211 */ /* 0x000fe200078f08ff */
[----:B------:R-:W-:Y:S01]  /*1850*/  IMAD R19, R16, c[0x0][0x1ac], R19 ;  /* 0x00006b0010137a24 */ /* 0x000fe200078e0213 */
[----:B------:R-:W-:Y:S01]  /*1860*/  SHF.R.S32.HI R94, RZ, 0x5, R97 ;  /* 0x00000005ff5e7819 */ /* 0x000fe20000011461 */
[----:B------:R-:W-:Y:S01]  /*1870*/  IMAD.WIDE R22, R23, 0x40, R6 ;  /* 0x0000004017167825 */ /* 0x000fe200078e0206 */
[----:B------:R-:W-:-:S02]  /*1880*/  LOP3.LUT R92, R15, 0x7fffffe, RZ, 0xc0, !PT ;  /* 0x07fffffe0f5c7812 */ /* 0x000fc400078ec0ff */
[----:B------:R-:W-:Y:S01]  /*1890*/  SHF.R.S32.HI R8, RZ, 0x1f, R17 ;  /* 0x0000001fff087819 */ /* 0x000fe20000011411 */
[----:B------:R-:W-:Y:S01]  /*18a0*/  IMAD R121, R94, 0x8, R121 ;  /* 0x000000085e797824 */ /* 0x000fe200078e0279 */
[----:B------:R-:W-:Y:S01]  /*18b0*/  LOP3.LUT R122, R124, 0xfffffffe, RZ, 0xc0, !PT ;  /* 0xfffffffe7c7a7812 */ /* 0x000fe200078ec0ff */
[----:B------:R-:W-:Y:S01]  /*18c0*/  IMAD.IADD R92, R17, 0x1, -R92 ;  /* 0x00000001115c7824 */ /* 0x000fe200078e0a5c */
[--C-:B------:R-:W-:Y:S01]  /*18d0*/  SHF.R.S32.HI R14, RZ, 0x1, R15.reuse ;  /* 0x00000001ff0e7819 */ /* 0x100fe2000001140f */
[----:B------:R-:W-:Y:S01]  /*18e0*/  IMAD.U32 R121, R121, 0x20, R10 ;  /* 0x0000002079797824 */ /* 0x000fe200078e000a */
[----:B------:R-:W-:Y:S01]  /*18f0*/  SHF.R.S32.HI R15, RZ, 0x1f, R15 ;  /* 0x0000001fff0f7819 */ /* 0x000fe2000001140f */
[----:B------:R-:W-:Y:S01]  /*1900*/  IMAD.IADD R122, R13, 0x1, -R122 ;  /* 0x000000010d7a7824 */ /* 0x000fe200078e0a7a */
[----:B------:R-:W-:Y:S01]  /*1910*/  LEA.HI R8, R8, R17, RZ, 0x3 ;  /* 0x0000001108087211 */ /* 0x000fe200078f18ff */
[----:B------:R-:W-:Y:S01]  /*1920*/  IMAD.WIDE.U32 R16, R16, c[0x0][0x1a8], R24 ;  /* 0x00006a0010107a25 */ /* 0x000fe200078e0018 */
[----:B------:R-:W-:-:S02]  /*1930*/  @!P5 IADD3 R13, P0, R22, 0x20, RZ ;  /* 0x00000020160dd810 */ /* 0x000fc40007f1e0ff */
[----:B------:R-:W-:Y:S01]  /*1940*/  LEA.HI R15, R15, R14, RZ, 0x2 ;  /* 0x0000000e0f0f7211 */ /* 0x000fe200078f10ff */
[----:B------:R-:W-:Y:S01]  /*1950*/  @!P1 IMAD R10, R23, c[0x0][0x190], RZ ;  /* 0x00006400170a9a24 */ /* 0x000fe200078e02ff */
[----:B------:R-:W-:Y:S01]  /*1960*/  ISETP.GE.AND P4, PT, R6, R4, PT ;  /* 0x000000040600720c */ /* 0x000fe20003f86270 */
[----:B------:R-:W-:Y:S01]  /*1970*/  IMAD.IADD R17, R17, 0x1, R19 ;  /* 0x0000000111117824 */ /* 0x000fe200078e0213 */
[----:B------:R-:W-:Y:S01]  /*1980*/  LOP3.LUT R15, R15, 0xfffffffc, RZ, 0xc0, !PT ;  /* 0xfffffffc0f0f7812 */ /* 0x000fe200078ec0ff */
[----:B------:R-:W-:Y:S01]  /*1990*/  @!P1 IMAD R10, R22, c[0x0][0x194], R10 ;  /* 0x00006500160a9a24 */ /* 0x000fe200078e020a */
[----:B------:R-:W-:Y:S01]  /*19a0*/  LOP3.LUT R28, R28, 0xfffffffe, RZ, 0xc0, !PT ;  /* 0xfffffffe1c1c7812 */ /* 0x000fe200078ec0ff */
[----:B------:R-:W-:Y:S01]  /*19b0*/  @!P5 IMAD.X R12, RZ, RZ, R23, P0 ;  /* 0x000000ffff0cd224 */ /* 0x000fe200000e0617 */
[----:B------:R-:W-:Y:S01]  /*19c0*/  SHF.R.S32.HI R124, RZ, 0x1, R124 ;  /* 0x00000001ff7c7819 */ /* 0x000fe2000001147c */
[----:B------:R-:W-:-:S04]  /*19d0*/  @!P1 IMAD.WIDE.U32 R22, R22, c[0x0][0x190], R16 ;  /* 0x0000640016169a25 */ /* 0x000fc800078e0010 */
[----:B------:R-:W-:-:S04]  /*19e0*/  IMAD.WIDE.U32 R20, R3, c[0x0][0x1b8], R20 ;  /* 0x00006e0003147a25 */ /* 0x000fc800078e0014 */
[----:B------:R-:W-:Y:S01]  /*19f0*/  IMAD.IADD R3, R14, 0x1, -R15 ;  /* 0x000000010e037824 */ /* 0x000fe200078e0a0f */
[----:B------:R-:W-:Y:S01]  /*1a00*/  @!P1 LEA R14, P0, R22, c[0x0][0x160], 0x1 ;  /* 0x00005800160e9a11 */ /* 0x000fe200078008ff */
[----:B------:R-:W-:Y:S02]  /*1a10*/  @!P1 IMAD.IADD R15, R23, 0x1, R10 ;  /* 0x00000001170f9824 */ /* 0x000fe400078e020a */
[----:B------:R-:W-:Y:S02]  /*1a20*/  @!P5 IMAD R12, R12, c[0x0][0x190], RZ ;  /* 0x000064000c0cda24 */ /* 0x000fe400078e02ff */
[----:B------:R-:W-:Y:S01]  /*1a30*/  IMAD.SHL.U32 R121, R121, 0x2, RZ ;  /* 0x0000000279797824 */ /* 0x000fe200078e00ff */
[----:B------:R-:W-:Y:S01]  /*1a40*/  @!P1 LEA.HI.X R15, R22, c[0x0][0x164], R15, 0x1, P0 ;  /* 0x00005900160f9a11 */ /* 0x000fe200000f0c0f */
[C---:B------:R-:W-:Y:S01]  /*1a50*/  @!P5 IMAD R12, R13.reuse, c[0x0][0x194], R12 ;  /* 0x000065000d0cda24 */ /* 0x040fe200078e020c */
[----:B------:R-:W-:Y:S01]  /*1a60*/  IADD3 R11, P0, R6, R11, RZ ;  /* 0x0000000b060b7210 */ /* 0x000fe20007f1e0ff */
[----:B------:R-:W-:-:S02]  /*1a70*/  @!P5 IMAD.WIDE.U32 R16, R13, c[0x0][0x190], R16 ;  /* 0x000064000d10da25 */ /* 0x000fc400078e0010 */
[----:B------:R-:W-:Y:S01]  /*1a80*/  @!PT LDS RZ, [RZ] ;  /* 0x00000000fffff984 */ /* 0x000fe20000000800 */
[----:B------:R-:W-:Y:S01]  /*1a90*/  @!PT LDS RZ, [RZ] ;  /* 0x00000000fffff984 */ /* 0x000fe20000000800 */
[----:B------:R-:W-:Y:S01]  /*1aa0*/  @!PT LDS RZ, [RZ] ;  /* 0x00000000fffff984 */ /* 0x000fe20000000800 */
[----:B------:R1:W-:Y:S02]  /*1ab0*/  @!P1 LDGSTS.E.BYPASS.LTC128B.128 [R121], [R14.64] ;  /* 0x000000000e799fae */ /* 0x0003e4000b901d48 */
[C---:B------:R-:W-:Y:S02]  /*1ac0*/  IMAD.X R9, R7.reuse, 0x1, R9, P0 ;  /* 0x0000000107097824 */ /* 0x040fe400000e0609 */
[----:B------:R-:W-:Y:S01]  /*1ad0*/  IMAD R7, R7, c[0x0][0x198], RZ ;  /* 0x0000660007077a24 */ /* 0x000fe200078e02ff */
[----:B------:R1:W-:Y:S01]  /*1ae0*/  @!P1 LDGSTS.E.BYPASS.LTC128B.128 [R121+0x1000], [R14.64+0x40] ;  /* 0x010000400e799fae */ /* 0x0003e2000b901d48 */
[----:B------:R-:W-:-:S03]  /*1af0*/  IMAD.WIDE.U32 R82, R6, c[0x0][0x198], R82 ;  /* 0x0000660006527a25 */ /* 0x000fc600078e0052 */
[----:B------:R1:W-:Y:S01]  /*1b00*/  @!P1 LDGSTS.E.BYPASS.LTC128B.128 [R121+0x2000], [R14.64+0x80] ;  /* 0x020000800e799fae */ /* 0x0003e2000b901d48 */
[----:B------:R-:W-:Y:S01]  /*1b10*/  IMAD R7, R6, c[0x0][0x19c], R7 ;  /* 0x0000670006077a24 */ /* 0x000fe200078e0207 */
[----:B------:R-:W-:Y:S01]  /*1b20*/  @!P5 LEA R18, P1, R16, c[0x0][0x160], 0x1 ;  /* 0x000058001012da11 */ /* 0x000fe200078208ff */
[----:B------:R-:W-:Y:S02]  /*1b30*/  @!P5 IMAD.IADD R13, R17, 0x1, R12 ;  /* 0x00000001110dd824 */ /* 0x000fe400078e020c */
[----:B------:R-:W-:Y:S02]  /*1b40*/  IMAD.IADD R21, R21, 0x1, R2 ;  /* 0x0000000115157824 */ /* 0x000fe400078e0202 */
[----:B------:R-:W-:Y:S01]  /*1b50*/  IMAD.IADD R2, R83, 0x1, R7 ;  /* 0x0000000153027824 */ /* 0x000fe200078e0207 */
[----:B------:R-:W-:Y:S01]  /*1b60*/  @!P3 IADD3 R7, P0, R82, UR7, RZ ;  /* 0x000000075207bc10 */ /* 0x000fe2000ff1e0ff */
[----:B------:R-:W-:Y:S01]  /*1b70*/  IMAD.SHL.U32 R80, R3, 0x40, RZ ;  /* 0x0000004003507824 */ /* 0x000fe200078e00ff */
[----:B------:R-:W-:Y:S01]  /*1b80*/  @!P5 LEA.HI.X R19, R16, c[0x0][0x164], R13, 0x1, P1 ;  /* 0x000059001013da11 */ /* 0x000fe200008f0c0d */
[----:B------:R-:W-:Y:S01]  /*1b90*/  IMAD R12, R9, c[0x0][0x1a0], RZ ;  /* 0x00006800090c7a24 */ /* 0x000fe200078e02ff */
[----:B------:R-:W-:Y:S01]  /*1ba0*/  @!P4 LEA R16, P1, R82, c[0x0][0x168], 0x1 ;  /* 0x00005a005210ca11 */ /* 0x000fe200078208ff */
[----:B------:R-:W-:Y:S01]  /*1bb0*/  IMAD.IADD R123, R123, 0x1, -R28 ;  /* 0x000000017b7b7824 */ /* 0x000fe200078e0a1c */
[----:B------:R-:W-:Y:S01]  /*1bc0*/  @!P3 IADD3.X R10, R2, UR5, RZ, P0, !PT ;  /* 0x00000005020abc10 */ /* 0x000fe200087fe4ff */
[----:B------:R2:W-:Y:S01]  /*1bd0*/  @!P5 LDGSTS.E.BYPASS.LTC128B.128 [R121+0x800], [R18.64] ;  /* 0x008000001279dfae */ /* 0x0005e2000b901d48 */
[----:B------:R-:W-:Y:S01]  /*1be0*/  @!P4 LEA.HI.X R17, R82, c[0x0][0x16c], R2, 0x1, P1 ;  /* 0x00005b005211ca11 */ /* 0x000fe200008f0c02 */
[----:B------:R-:W-:Y:S01]  /*1bf0*/  IMAD.SHL.U32 R116, R124, 0x40, RZ ;  /* 0x000000407c747824 */ /* 0x000fe200078e00ff */
[----:B------:R-:W-:Y:S01]  /*1c00*/  LOP3.LUT R80, R80, 0xc0, RZ, 0xc0, !PT ;  /* 0x000000c050507812 */ /* 0x000fe200078ec0ff */
[----:B------:R2:W-:Y:S01]  /*1c10*/  @!P5 LDGSTS.E.BYPASS.LTC128B.128 [R121+0x1800], [R18.64+0x40] ;  /* 0x018000401279dfae */ /* 0x0005e2000b901d48 */
[----:B------:R-:W-:Y:S01]  /*1c20*/  IMAD.SHL.U32 R9, R5, 0x8, RZ ;  /* 0x0000000805097824 */ /* 0x000fe200078e00ff */
[----:B------:R-:W-:Y:S01]  /*1c30*/  ISETP.GE.AND P1, PT, R6, R4, PT ;  /* 0x000000040600720c */ /* 0x000fe20003f26270 */
[----:B------:R-:W-:Y:S01]  /*1c40*/  IMAD.SHL.U32 R8, R8, 0x20, RZ ;  /* 0x0000002008087824 */ /* 0x000fe200078e00ff */
[----:B------:R2:W-:Y:S01]  /*1c50*/  @!P5 LDGSTS.E.BYPASS.LTC128B.128 [R121+0x2800], [R18.64+0x80] ;  /* 0x028000801279dfae */ /* 0x0005e2000b901d48 */
[C---:B------:R-:W-:Y:S01]  /*1c60*/  IMAD R13, R11.reuse, c[0x0][0x1a4], R12 ;  /* 0x000069000b0d7a24 */ /* 0x040fe200078e020c */
[----:B------:R-:W-:Y:S01]  /*1c70*/  LOP3.LUT R116, R116, 0xc0, RZ, 0xc0, !PT ;  /* 0x000000c074747812 */ /* 0x000fe200078ec0ff */
[----:B------:R-:W-:Y:S01]  /*1c80*/  IMAD.WIDE.U32 R88, R11, c[0x0][0x1a0], R20 ;  /* 0x000068000b587a25 */ /* 0x000fe200078e0014 */
[----:B-1----:R-:W-:Y:S01]  /*1c90*/  @!P3 LEA R14, P0, R7, c[0x0][0x168], 0x1 ;  /* 0x00005a00070eba11 */ /* 0x002fe200078008ff */
[----:B------:R2:W-:Y:S01]  /*1ca0*/  @!P4 LDGSTS.E.BYPASS.LTC128B.128 [R121+0x3000], [R16.64] ;  /* 0x030000001079cfae */ /* 0x0005e2000b901d48 */
[----:B------:R-:W-:Y:S01]  /*1cb0*/  LOP3.LUT R9, R80, 0x8, R9, 0xf8, !PT ;  /* 0x0000000850097812 */ /* 0x000fe200078ef809 */
[----:B------:R-:W-:Y:S01]  /*1cc0*/  IMAD.SHL.U32 R11, R123, 0x8, RZ ;  /* 0x000000087b0b7824 */ /* 0x000fe200078e00ff */
[----:B------:R-:W-:Y:S01]  /*1cd0*/  @!P3 LEA.HI.X R15, R7, c[0x0][0x16c], R10, 0x1, P0 ;  /* 0x00005b00070fba11 */ /* 0x000fe200000f0c0a */
[----:B------:R2:W-:Y:S01]  /*1ce0*/  @!P4 LDGSTS.E.BYPASS.LTC128B.128 [R121+0x4000], [R16.64+0x40] ;  /* 0x040000401079cfae */ /* 0x0005e2000b901d48 */
[----:B------:R-:W-:Y:S01]  /*1cf0*/  SHF.R.U32.HI R80, RZ, 0x3, R80 ;  /* 0x00000003ff507819 */ /* 0x000fe20000011650 */
[----:B------:R-:W-:Y:S01]  /*1d00*/  IMAD.MOV.U32 R7, RZ, RZ, 0x40 ;  /* 0x00000040ff077424 */ /* 0x000fe200078e00ff */
[----:B------:R-:W-:Y:S01]  /*1d10*/  LOP3.LUT R91, R8, 0xffffff00, RZ, 0xc0, !PT ;  /* 0xffffff00085b7812 */ /* 0x000fe200078ec0ff */
[----:B------:R2:W-:Y:S01]  /*1d20*/  @!P4 LDGSTS.E.BYPASS.LTC128B.128 [R121+0x5000], [R16.64+0x80] ;  /* 0x050000801079cfae */ /* 0x0005e2000b901d48 */
[----:B------:R-:W-:Y:S01]  /*1d30*/  LOP3.LUT R11, R116, 0x8, R11, 0xf8, !PT ;  /* 0x00000008740b7812 */ /* 0x000fe200078ef80b */
[----:B------:R-:W-:Y:S01]  /*1d40*/  IMAD.IADD R84, R89, 0x1, R13 ;  /* 0x0000000159547824 */ /* 0x000fe200078e020d */
[----:B------:R-:W-:Y:S01]  /*1d50*/  SHF.R.U32.HI R116, RZ, 0x3, R116 ;  /* 0x00000003ff747819 */ /* 0x000fe20000011674 */
[----:B------:R1:W-:Y:S01]  /*1d60*/  @!P3 LDGSTS.E.BYPASS.LTC128B.128 [R121+0x3800], [R14.64] ;  /* 0x038000000e79bfae */ /* 0x0003e2000b901d48 */
[----:B------:R-:W-:Y:S01]  /*1d70*/  LOP3.LUT R80, R9, R80, RZ, 0x3c, !PT ;  /* 0x0000005009507212 */ /* 0x000fe200078e3cff */
[----:B------:R-:W-:Y:S01]  /*1d80*/  IMAD.WIDE.U32 R8, R7, c[0x0][0x1a0], RZ ;  /* 0x0000680007087a25 */ /* 0x000fe200078e00ff */
[----:B------:R-:W-:Y:S01]  /*1d90*/  LEA R130, P0, R88, c[0x0][0x170], 0x1 ;  /* 0x00005c0058827a11 */ /* 0x000fe200078008ff */
[----:B------:R1:W-:Y:S01]  /*1da0*/  @!P3 LDGSTS.E.BYPASS.LTC128B.128 [R121+0x4800], [R14.64+0x40] ;  /* 0x048000400e79bfae */ /* 0x0003e2000b901d48 */
[----:B------:R-:W-:Y:S01]  /*1db0*/  LOP3.LUT R116, R11, R116, RZ, 0x3c, !PT ;  /* 0x000000740b747212 */ /* 0x000fe200078e3cff */
[----:B------:R-:W-:Y:S01]  /*1dc0*/  IMAD R117, R94, 0x200, R91 ;  /* 0x000002005e757824 */ /* 0x000fe200078e025b */
[----:B------:R-:W-:Y:S01]  /*1dd0*/  LEA.HI.X R131, R88, c[0x0][0x174], R84, 0x1, P0 ;  /* 0x00005d0058837a11 */ /* 0x000fe200000f0c54 */
[----:B------:R1:W-:Y:S01]  /*1de0*/  @!P3 LDGSTS.E.BYPASS.LTC128B.128 [R121+0x5800], [R14.64+0x80] ;  /* 0x058000800e79bfae */ /* 0x0003e2000b901d48 */
[----:B------:R-:W-:Y:S01]  /*1df0*/  IMAD R7, R7, c[0x0][0x1a4], RZ ;  /* 0x0000690007077a24 */ /* 0x000fe200078e02ff */
[----:B------:R-:W-:Y:S01]  /*1e00*/  @!P2 IADD3 R8, P0, R130, R8, RZ ;  /* 0x000000088208a210 */ /* 0x000fe20007f1e0ff */
[----:B------:R-:W-:Y:S01]  /*1e10*/  IMAD R5, R5, 0x8, R122 ;  /* 0x0000000805057824 */ /* 0x000fe200078e027a */
[----:B------:R-:W0:Y:S01]  /*1e20*/  LDGDEPBAR ;  /* 0x00000000000079af */ /* 0x000e220000000000 */
[----:B------:R-:W-:Y:S01]  /*1e30*/  IMAD R117, R92, 0x20, R117 ;  /* 0x000000205c757824 */ /* 0x000fe200078e0275 */
[----:B------:R-:W-:Y:S01]  /*1e40*/  @!P2 IADD3.X R9, R131, R9, R7, P0, !PT ;  /* 0x000000098309a210 */ /* 0x000fe200007fe407 */
[----:B------:R-:W-:Y:S01]  /*1e50*/  IMAD.U32 R116, R5, 0x20, R116 ;  /* 0x0000002005747824 */ /* 0x000fe200078e0074 */
[----:B------:R-:W-:Y:S01]  /*1e60*/  LOP3.LUT P0, RZ, R124, 0x2, RZ, 0xc0, !PT ;  /* 0x000000027cff7812 */ /* 0x000fe2000780c0ff */
[----:B------:R-:W-:-:S02]  /*1e70*/  IMAD.IADD R117, R80, 0x1, R117 ;  /* 0x0000000150757824 */ /* 0x000fc400078e0275 */
[----:B------:R-:W-:Y:S01]  /*1e80*/  IMAD.SHL.U32 R116, R116, 0x2, RZ ;  /* 0x0000000274747824 */ /* 0x000fe200078e00ff */
[----:B------:R-:W-:Y:S01]  /*1e90*/  SEL R85, R85, 0xffffffe0, !P0 ;  /* 0xffffffe055557807 */ /* 0x000fe20004000000 */
[----:B------:R-:W-:Y:S02]  /*1ea0*/  IMAD.SHL.U32 R117, R117, 0x2, RZ ;  /* 0x0000000275757824 */ /* 0x000fe400078e00ff */
[----:B------:R-:W-:Y:S02]  /*1eb0*/  IMAD R91, R92, 0x20, R91 ;  /* 0x000000205c5b7824 */ /* 0x000fe400078e025b */
[----:B------:R-:W-:Y:S01]  /*1ec0*/  IMAD.IADD R90, R116, 0x1, R85 ;  /* 0x00000001745a7824 */ /* 0x000fe200078e0255 */
        /* <DEDUP_REMOVED lines=13> */
[----:B------:R-:W-:Y:S01]  /*1fa0*/  LOP3.LUT P1, RZ, R3, 0x2, RZ, 0xc0, !PT ;  /* 0x0000000203ff7812 */ /* 0x000fe2000782c0ff */
[----:B------:R-:W-:-:S02]  /*1fb0*/  IMAD.MOV.U32 R3, RZ, RZ, 0x10 ;  /* 0x00000010ff037424 */ /* 0x000fc400078e00ff */
[----:B------:R-:W-:Y:S03]  /*1fc0*/  @P2 STS.128 [R121+0x6800], RZ ;  /* 0x006800ff79002388 */ /* 0x000fe60000000c00 */
[----:B------:R-:W-:Y:S01]  /*1fd0*/  SEL R3, R3, 0xfffffff0, !P1 ;  /* 0xfffffff003037807 */ /* 0x000fe20004800000 */
[----:B------:R-:W-:Y:S04]  /*1fe0*/  @P2 STS.128 [R121+0x7800], RZ ;  /* 0x007800ff79002388 */ /* 0x000fe80000000c00 */
[----:B------:R-:W-:Y:S01]  /*1ff0*/  @P2 STS.128 [R121+0x8800], RZ ;  /* 0x008800ff79002388 */ /* 0x000fe20000000c00 */
[----:B------:R-:W-:-:S03]  /*2000*/  IMAD R115, R3, 0x2, R117 ;  /* 0x0000000203737824 */ /* 0x000fc600078e0275 */
        /* <DEDUP_REMOVED lines=8> */
[----:B-1----:R-:W1:Y:S04]  /*2090*/  LDSM.16.M88.4 R12, [R116+0x3400] ;  /* 0x00340000740c783b */ /* 0x002e680000000200 */
        /* <DEDUP_REMOVED lines=26> */
[C---:B------:R-:W-:Y:S08]  /*2240*/  HMMA.16816.F32 R12, R72.reuse, R78, R12 ;  /* 0x0000004e480c723c */ /* 0x040ff0000000180c */
[C---:B------:R-:W-:Y:S08]  /*2250*/  HMMA.16816.F32 R60, R72.reuse, R68, R60 ;  /* 0x00000044483c723c */ /* 0x040ff0000000183c */
[C---:B------:R-:W-:Y:S08]  /*2260*/  HMMA.16816.F32 R52, R72.reuse, R64, R52 ;  /* 0x000000404834723c */ /* 0x040ff00000001834 */
[----:B------:R-:W-:Y:S01]  /*2270*/  HMMA.16816.F32 R48, R72, R66, R48 ;  /* 0x000000424830723c */ /* 0x000fe20000001830 */
[----:B------:R-:W3:Y:S07]  /*2280*/  LDSM.16.M88.4 R64, [R90+0x4400] ;  /* 0x004400005a40783b */ /* 0x000eee0000000200 */
[C---:B--2---:R-:W-:Y:S08]  /*2290*/  HMMA.16816.F32 R24, R44.reuse, R40, R24 ;  /* 0x000000282c18723c */ /* 0x044ff00000001818 */
[----:B------:R-:W-:Y:S01]  /*22a0*/  HMMA.16816.F32 R20, R44, R42, R20 ;  /* 0x0000002a2c14723c */ /* 0x000fe20000001814 */
[----:B------:R-:W2:Y:S07]  /*22b0*/  LDSM.16.M88.4 R40, [R90+0x4800] ;  /* 0x004800005a28783b */ /* 0x000eae0000000200 */
[----:B------:R-:W-:Y:S08]  /*22c0*/  HMMA.16816.F32 R56, R72, R70, R56 ;  /* 0x000000464838723c */ /* 0x000ff00000001838 */
[C---:B------:R-:W-:Y:S08]  /*22d0*/  HMMA.16816.F32 R16, R44.reuse, R36, R16 ;  /* 0x000000242c10723c */ /* 0x040ff00000001810 */
[C---:B------:R-:W-:Y:S01]  /*22e0*/  HMMA.16816.F32 R12, R44.reuse, R38, R12 ;  /* 0x000000262c0c723c */ /* 0x040fe2000000180c */
[----:B------:R-:W-:Y:S07]  /*22f0*/  LDSM.16.M88.4 R36, [R116+0x5000] ;  /* 0x005000007424783b */ /* 0x000fee0000000200 */
[C---:B------:R-:W-:Y:S08]  /*2300*/  HMMA.16816.F32 R60, R44.reuse, R32, R60 ;  /* 0x000000202c3c723c */ /* 0x040ff0000000183c */
[C---:B------:R-:W-:Y:S08]  /*2310*/  HMMA.16816.F32 R52, R44.reuse, R28, R52 ;  /* 0x0000001c2c34723c */ /* 0x040ff00000001834 */
[C---:B------:R-:W-:Y:S01]  /*2320*/  HMMA.16816.F32 R48, R44.reuse, R30, R48 ;  /* 0x0000001e2c30723c */ /* 0x040fe20000001830 */
[----:B------:R-:W4:Y:S07]  /*2330*/  LDSM.16.M88.4 R28, [R90+0x4c00] ;  /* 0x004c00005a1c783b */ /* 0x000f2e0000000200 */
[----:B------:R-:W-:Y:S01]  /*2340*/  HMMA.16816.F32 R56, R44, R34, R56 ;  /* 0x000000222c38723c */ /* 0x000fe20000001838 */
[----:B------:R-:W-:Y:S04]  /*2350*/  LDSM.16.M88.4 R32, [R116+0x5400] ;  /* 0x005400007420783b */ /* 0x000fe80000000200 */
[----:B------:R-:W-:Y:S03]  /*2360*/  LDSM.16.M88.4 R44, [R116+0x5800] ;  /* 0x00580000742c783b */ /* 0x000fe60000000200 */
[C---:B-1----:R-:W-:Y:S08]  /*2370*/  HMMA.16816.F32 R24, R8.reuse, R4, R24 ;  /* 0x000000040818723c */ /* 0x042ff00000001818 */
[C---:B------:R-:W-:Y:S01]  /*2380*/  HMMA.16816.F32 R20, R8.reuse, R6, R20 ;  /* 0x000000060814723c */ /* 0x040fe20000001814 */
[----:B------:R-:W1:Y:S07]  /*2390*/  LDSM.16.M88.4 R4, [R117+0x2000] ;  /* 0x002000007504783b */ /* 0x000e6e0000000200 */
[C---:B---3--:R-:W-:Y:S08]  /*23a0*/  HMMA.16816.F32 R16, R8.reuse, R64, R16 ;  /* 0x000000400810723c */ /* 0x048ff00000001810 */
[C---:B------:R-:W-:Y:S08]  /*23b0*/  HMMA.16816.F32 R12, R8.reuse, R66, R12 ;  /* 0x00000042080c723c */ /* 0x040ff0000000180c */
[C---:B--2---:R-:W-:Y:S01]  /*23c0*/  HMMA.16816.F32 R64, R8.reuse, R40, R60 ;  /* 0x000000280840723c */ /* 0x044fe2000000183c */
[----:B------:R-:W2:Y:S07]  /*23d0*/  LDSM.16.M88.4 R60, [R116+0x5c00] ;  /* 0x005c0000743c783b */ /* 0x000eae0000000200 */
[C---:B------:R-:W-:Y:S01]  /*23e0*/  HMMA.16816.F32 R68, R8.reuse, R42, R56 ;  /* 0x0000002a0844723c */ /* 0x040fe20000001838 */
[----:B------:R-:W-:Y:S04]  /*23f0*/  LDSM.16.M88.4 R40, [R115+0x2000] ;  /* 0x002000007328783b */ /* 0x000fe80000000200 */
[----:B------:R-:W3:Y:S03]  /*2400*/  LDSM.16.M88.4 R56, [R90+0x5000] ;  /* 0x005000005a38783b */ /* 0x000ee60000000200 */
[C---:B----4-:R-:W-:Y:S07]  /*2410*/  HMMA.16816.F32 R52, R8.reuse, R28, R52 ;  /* 0x0000001c0834723c */ /* 0x050fee0000001834 */
[----:B------:R-:W-:Y:S01]  /*2420*/  LOP3.LUT R28, R97, 0xffffffe0, RZ, 0xc0, !PT ;  /* 0xffffffe0611c7812 */ /* 0x000fe200078ec0ff */
[----:B------:R-:W-:Y:S01]  /*2430*/  HMMA.16816.F32 R48, R8, R30, R48 ;  /* 0x0000001e0830723c */ /* 0x000fe20000001830 */
[----:B------:R-:W4:Y:S03]  /*2440*/  LDSM.16.M88.4 R8, [R90+0x5400] ;  /* 0x005400005a08783b */ /* 0x000f260000000200 */
[----:B------:R-:W-:-:S02]  /*2450*/  IMAD.IADD R28, R93, 0x1, -R28 ;  /* 0x000000015d1c7824 */ /* 0x000fc400078e0a1c */
[----:B------:R-:W-:Y:S02]  /*2460*/  IMAD.SHL.U32 R93, R93, 0x2, RZ ;  /* 0x000000025d5d7824 */ /* 0x000fe400078e00ff */
[----:B-1----:R-:W-:Y:S01]  /*2470*/  HMMA.16816.F32 R24, R4, R36, R24 ;  /* 0x000000240418723c */ /* 0x002fe20000001818 */
[----:B------:R-:W-:-:S04]  /*2480*/  SHF.R.S32.HI R129, RZ, 0x1f, R28 ;  /* 0x0000001fff817819 */ /* 0x000fc8000001141c */
[----:B------:R-:W-:Y:S02]  /*2490*/  LEA.HI R129, R129, R28, RZ, 0x2 ;  /* 0x0000001c81817211 */ /* 0x000fe400078f10ff */
[----:B------:R-:W1:Y:S01]  /*24a0*/  LDSM.16.M88.4 R28, [R90+0x5800] ;  /* 0x005800005a1c783b */ /* 0x000e620000000200 */
[----:B------:R-:W-:Y:S01]  /*24b0*/  HMMA.16816.F32 R20, R4, R38, R20 ;  /* 0x000000260414723c */ /* 0x000fe20000001814 */
[----:B------:R-:W-:-:S07]  /*24c0*/  SHF.R.S32.HI R129, RZ, 0x2, R129 ;  /* 0x00000002ff817819 */ /* 0x000fce0000011481 */
[C---:B------:R-:W-:Y:S07]  /*24d0*/  HMMA.16816.F32 R16, R4.reuse, R32, R16 ;  /* 0x000000200410723c */ /* 0x040fee0000001810 */
[----:B------:R-:W-:Y:S01]  /*24e0*/  IMAD R32, R94, 0x10, R95 ;  /* 0x000000105e207824 */ /* 0x000fe200078e025f */
[----:B------:R-:W-:Y:S01]  /*24f0*/  HMMA.16816.F32 R12, R4, R34, R12 ;  /* 0x00000022040c723c */ /* 0x000fe2000000180c */
[----:B------:R-:W-:-:S03]  /*2500*/  SHF.R.S32.HI R33, RZ, 0x1f, R94 ;  /* 0x0000001fff217819 */ /* 0x000fc6000001145e */
[----:B------:R-:W-:Y:S02]  /*2510*/  IADD3 R32, R32, 0x1, R129 ;  /* 0x0000000120207810 */ /* 0x000fe40007ffe081 */
[----:B------:R-:W-:Y:S02]  /*2520*/  LEA.HI R33, R33, R94, RZ, 0x2 ;  /* 0x0000005e21217211 */ /* 0x000fe400078f10ff */
[C---:B------:R-:W-:Y:S01]  /*2530*/  HMMA.16816.F32 R64, R4.reuse, R44, R64 ;  /* 0x0000002c0440723c */ /* 0x040fe20000001840 */
[----:B------:R-:W-:Y:S02]  /*2540*/  IADD3 R32, R81, R32, -R96 ;  /* 0x0000002051207210 */ /* 0x000fe40007ffe860 */
[----:B------:R-:W-:Y:S02]  /*2550*/  LOP3.LUT R35, R33, 0xfffffffc, RZ, 0xc0, !PT ;  /* 0xfffffffc21237812 */ /* 0x000fe400078ec0ff */
[----:B------:R-:W-:Y:S02]  /*2560*/  LOP3.LUT R33, R93, 0x6, RZ, 0xc0, !PT ;  /* 0x000000065d217812 */ /* 0x000fe400078ec0ff */
[----:B------:R-:W-:Y:S01]  /*2570*/  IADD3 R32, R32, c[0x0][0x2e8], RZ ;  /* 0x0000ba0020207a10 */ /* 0x000fe20007ffe0ff */
[----:B------:R-:W-:Y:S01]  /*2580*/  HMMA.16816.F32 R68, R4, R46, R68 ;  /* 0x0000002e0444723c */ /* 0x000fe20000001844 */
[----:B------:R-:W-:-:S02]  /*2590*/  IMAD.IADD R128, R94, 0x1, -R35 ;  /* 0x000000015e807824 */ /* 0x000fc400078e0a23 */
[----:B------:R-:W-:Y:S01]  /*25a0*/  IMAD.IADD R33, R0, 0x1, R33 ;  /* 0x0000000100217824 */ /* 0x000fe200078e0221 */
[C---:B------:R-:W-:Y:S02]  /*25b0*/  IADD3 R96, R32.reuse, 0x8, RZ ;  /* 0x0000000820607810 */ /* 0x040fe40007ffe0ff */
[-C--:B------:R-:W-:Y:S02]  /*25c0*/  IMNMX R97, R32, R81.reuse, PT ;  /* 0x0000005120617217 */ /* 0x080fe40003800200 */
[----:B--2---:R-:W-:Y:S01]  /*25d0*/  HMMA.16816.F32 R52, R4, R60, R52 ;  /* 0x0000003c0434723c */ /* 0x004fe20000001834 */
[----:B------:R-:W-:Y:S02]  /*25e0*/  IMNMX R96, R96, R81, PT ;  /* 0x0000005160607217 */ /* 0x000fe40003800200 */
[----:B------:R-:W-:-:S04]  /*25f0*/  IADD3 R32, R33, 0x1, RZ ;  /* 0x0000000121207810 */ /* 0x000fc80007ffe0ff */
[C---:B------:R-:W-:Y:S01]  /*2600*/  ISETP.GE.AND P0, PT, R32.reuse, R97, PT ;  /* 0x000000612000720c */ /* 0x040fe20003f06270 */
[----:B------:R-:W-:Y:S01]  /*2610*/  HMMA.16816.F32 R48, R4, R62, R48 ;  /* 0x0000003e0430723c */ /* 0x000fe20000001830 */
[----:B------:R-:W2:Y:S01]  /*2620*/  LDSM.16.M88.4 R4, [R90+0x5c00] ;  /* 0x005c00005a04783b */ /* 0x000ea20000000200 */
[----:B------:R-:W-:Y:S01]  /*2630*/  ISETP.GE.AND P4, PT, R32, R96, PT ;  /* 0x000000602000720c */ /* 0x000fe20003f86270 */
[----:B------:R-:W-:-:S05]  /*2640*/  DEPBAR.LE SB0, 0x0 ;  /* 0x000080000000791a */ /* 0x000fca0000000000 */
[C---:B---3--:R-:W-:Y:S08]  /*2650*/  HMMA.16816.F32 R24, R40.reuse, R56, R24 ;  /* 0x000000382818723c */ /* 0x048ff00000001818 */
[C---:B------:R-:W-:Y:S08]  /*2660*/  HMMA.16816.F32 R20, R40.reuse, R58, R20 ;  /* 0x0000003a2814723c */ /* 0x040ff00000001814 */
[C---:B----4-:R-:W-:Y:S07]  /*2670*/  HMMA.16816.F32 R16, R40.reuse, R8, R16 ;  /* 0x000000082810723c */ /* 0x050fee0000001810 */
[C---:B------:R-:W-:Y:S01]  /*2680*/  IADD3 R9, R33.reuse, 0x8, RZ ;  /* 0x0000000821097810 */ /* 0x040fe20007ffe0ff */
[----:B------:R-:W-:Y:S01]  /*2690*/  HMMA.16816.F32 R12, R40, R10, R12 ;  /* 0x0000000a280c723c */ /* 0x000fe2000000180c */
[----:B------:R-:W-:-:S02]  /*26a0*/  IADD3 R8, R33, 0x9, RZ ;  /* 0x0000000921087810 */ /* 0x000fc40007ffe0ff */
[CC--:B------:R-:W-:Y:S02]  /*26b0*/  ISETP.GE.AND P1, PT, R9.reuse, R97.reuse, PT ;  /* 0x000000610900720c */ /* 0x0c0fe40003f26270 */
[-C--:B------:R-:W-:Y:S02]  /*26c0*/  ISETP.GE.AND P3, PT, R9, R96.reuse, PT ;  /* 0x000000600900720c */ /* 0x080fe40003f66270 */
[C---:B------:R-:W-:Y:S01]  /*26d0*/  IADD3 R9, R33.reuse, 0x10, RZ ;  /* 0x0000001021097810 */ /* 0x040fe20007ffe0ff */
[----:B-1----:R-:W-:Y:S01]  /*26e0*/  HMMA.16816.F32 R64, R40, R28, R64 ;  /* 0x0000001c2840723c */ /* 0x002fe20000001840 */
[C---:B------:R-:W-:Y:S02]  /*26f0*/  ISETP.GE.AND P5, PT, R8.reuse, R97, PT ;  /* 0x000000610800720c */ /* 0x040fe40003fa6270 */
[----:B------:R-:W-:Y:S02]  /*2700*/  ISETP.GE.AND P2, PT, R8, R96, PT ;  /* 0x000000600800720c */ /* 0x000fe40003f46270 */
[----:B------:R-:W-:-:S02]  /*2710*/  IADD3 R11, R33, 0x11, RZ ;  /* 0x00000011210b7810 */ /* 0x000fc40007ffe0ff */
[----:B------:R-:W-:Y:S01]  /*2720*/  FSEL R8, R25, -INF , !P0 ;  /* 0xff80000019087808 */ /* 0x000fe20004000000 */
[C---:B------:R-:W-:Y:S01]  /*2730*/  HMMA.16816.F32 R68, R40.reuse, R30, R68 ;  /* 0x0000001e2844723c */ /* 0x040fe20000001844 */
[----:B------:R-:W-:Y:S01]  /*2740*/  FSEL R20, R20, -INF , !P1 ;  /* 0xff80000014147808 */ /* 0x000fe20004800000 */
[----:B------:R-:W-:Y:S01]  /*2750*/  BAR.SYNC.DEFER_BLOCKING 0x0 ;  /* 0x0000000000007b1d */ /* 0x000fe20000010000 */
[C---:B------:R-:W-:Y:S02]  /*2760*/  ISETP.GE.AND P0, PT, R9.reuse, R97, PT ;  /* 0x000000610900720c */ /* 0x040fe40003f06270 */
[----:B------:R-:W-:Y:S02]  /*2770*/  ISETP.GE.AND P1, PT, R9, R96, PT ;  /* 0x000000600900720c */ /* 0x000fe40003f26270 */
[----:B------:R-:W-:Y:S01]  /*2780*/  FSEL R9, R22, -INF , !P3 ;  /* 0xff80000016097808 */ /* 0x000fe20005800000 */
[----:B--2---:R-:W-:Y:S01]  /*2790*/  HMMA.16816.F32 R52, R40, R4, R52 ;  /* 0x000000042834723c */ /* 0x004fe20000001834 */
[----:B------:R-:W-:-:S02]  /*27a0*/  FSEL R10, R21, -INF , !P5 ;  /* 0xff800000150a7808 */ /* 0x000fc40006800000 */
[C---:B------:R-:W-:Y:S02]  /*27b0*/  ISETP.GE.AND P3, PT, R11.reuse, R97, PT ;  /* 0x000000610b00720c */ /* 0x040fe40003f66270 */
[----:B------:R-:W-:Y:S02]  /*27c0*/  ISETP.GE.AND P5, PT, R11, R96, PT ;  /* 0x000000600b00720c */ /* 0x000fe40003fa6270 */
[C---:B------:R-:W-:Y:S01]  /*27d0*/  IADD3 R11, R33.reuse, 0x18, RZ ;  /* 0x00000018210b7810 */ /* 0x040fe20007ffe0ff */
[----:B------:R-:W-:Y:S01]  /*27e0*/  HMMA.16816.F32 R48, R40, R6, R48 ;  /* 0x000000062830723c */ /* 0x000fe20000001830 */
        /* <DEDUP_REMOVED lines=16> */
[----:B------:R-:W-:Y:S02]  /*28f0*/  ISETP.GE.AND P0, PT, R21, R97, PT ;  /* 0x000000611500720c */ /* 0x000fe40003f06270 */
[----:B------:R-:W-:Y:S02]  /*2900*/  IADD3 R5, R33, 0x29, RZ ;  /* 0x0000002921057810 */ /* 0x000fe40007ffe0ff */
[----:B------:R-:W-:Y:S02]  /*2910*/  FSEL R12, R13, -INF , !P1 ;  /* 0xff8000000d0c7808 */ /* 0x000fe40004800000 */
[----:B------:R-:W-:Y:S02]  /*2920*/  ISETP.GE.AND P1, PT, R21, R96, PT ;  /* 0x000000601500720c */ /* 0x000fe40003f26270 */
[----:B------:R-:W-:-:S02]  /*2930*/  IADD3 R13, R33, 0x28, RZ ;  /* 0x00000028210d7810 */ /* 0x000fc40007ffe0ff */
[----:B------:R-:W-:Y:S02]  /*2940*/  IADD3 R4, R33, 0x30, RZ ;  /* 0x0000003021047810 */ /* 0x000fe40007ffe0ff */
[----:B------:R-:W-:Y:S02]  /*2950*/  FSEL R100, R65, -INF , !P0 ;  /* 0xff80000041647808 */ /* 0x000fe40004000000 */
[----:B------:R-:W-:Y:S02]  /*2960*/  ISETP.GE.AND P0, PT, R5, R96, PT ;  /* 0x000000600500720c */ /* 0x000fe40003f06270 */
[----:B------:R-:W-:Y:S02]  /*2970*/  FSEL R15, R15, -INF , !P3 ;  /* 0xff8000000f0f7808 */ /* 0x000fe40005800000 */
[----:B------:R-:W-:Y:S02]  /*2980*/  FSEL R103, R67, -INF , !P1 ;  /* 0xff80000043677808 */ /* 0x000fe40004800000 */
[----:B------:R-:W-:-:S02]  /*2990*/  ISETP.GE.AND P3, PT, R13, R97, PT ;  /* 0x000000610d00720c */ /* 0x000fc40003f66270 */
[----:B------:R-:W-:Y:S02]  /*29a0*/  ISETP.GE.AND P1, PT, R4, R97, PT ;  /* 0x000000610400720c */ /* 0x000fe40003f26270 */
[----:B------:R-:W-:Y:S02]  /*29b0*/  FSEL R107, R71, -INF , !P0 ;  /* 0xff800000476b7808 */ /* 0x000fe40004000000 */
[----:B------:R-:W-:Y:S02]  /*29c0*/  ISETP.GT.AND P0, PT, R120, R119, PT ;  /* 0x000000777800720c */ /* 0x000fe40003f04270 */
[----:B------:R-:W-:Y:S02]  /*29d0*/  FSEL R93, R64, -INF , !P5 ;  /* 0xff800000405d7808 */ /* 0x000fe40006800000 */
[----:B------:R-:W-:Y:S02]  /*29e0*/  FSEL R95, R66, -INF , !P2 ;  /* 0xff800000425f7808 */ /* 0x000fe40005000000 */
[----:B------:R-:W-:-:S02]  /*29f0*/  FSEL R104, R68, -INF , !P3 ;  /* 0xff80000044687808 */ /* 0x000fc40005800000 */
[----:B------:R-:W-:Y:S02]  /*2a00*/  FSEL R106, R52, -INF , !P1 ;  /* 0xff800000346a7808 */ /* 0x000fe40004800000 */
[-C--:B------:R-:W-:Y:S02]  /*2a10*/  ISETP.GE.AND P5, PT, R13, R96.reuse, PT ;  /* 0x000000600d00720c */ /* 0x080fe40003fa6270 */
[-C--:B------:R-:W-:Y:S01]  /*2a20*/  ISETP.GE.AND P2, PT, R5, R97.reuse, PT ;  /* 0x000000610500720c */ /* 0x080fe20003f46270 */
[----:B------:R-:W-:Y:S01]  /*2a30*/  @!P0 IMAD.MOV.U32 R99, RZ, RZ, R82 ;  /* 0x000000ffff638224 */ /* 0x000fe200078e0052 */
[----:B------:R-:W-:Y:S01]  /*2a40*/  ISETP.GE.AND P3, PT, R4, R96, PT ;  /* 0x000000600400720c */ /* 0x000fe20003f66270 */
[----:B------:R-:W-:Y:S01]  /*2a50*/  @!P0 IMAD.MOV.U32 R98, RZ, RZ, R2 ;  /* 0x000000ffff628224 */ /* 0x000fe200078e0002 */
[C---:B------:R-:W-:Y:S02]  /*2a60*/  ISETP.GE.AND P1, PT, R33.reuse, R97, PT ;  /* 0x000000612100720c */ /* 0x040fe40003f26270 */
        /* <DEDUP_REMOVED lines=8> */
[-C--:B------:R-:W-:Y:S02]  /*2af0*/  ISETP.GE.AND P2, PT, R5, R96.reuse, PT ;  /* 0x000000600500720c */ /* 0x080fe40003f46270 */
[C---:B------:R-:W-:Y:S02]  /*2b00*/  ISETP.GE.AND P4, PT, R4.reuse, R97, PT ;  /* 0x000000610400720c */ /* 0x040fe40003f86270 */
[CC--:B------:R-:W-:Y:S02]  /*2b10*/  ISETP.GE.AND P3, PT, R33.reuse, R96.reuse, PT ;  /* 0x000000602100720c */ /* 0x0c0fe40003f66270 */
[----:B------:R-:W-:Y:S02]  /*2b20*/  ISETP.GE.AND P1, PT, R4, R96, PT ;  /* 0x000000600400720c */ /* 0x000fe40003f26270 */
[----:B------:R-:W-:-:S02]  /*2b30*/  IADD3 R4, R33, 0x39, RZ ;  /* 0x0000003921047810 */ /* 0x000fc40007ffe0ff */
[----:B------:R-:W-:Y:S02]  /*2b40*/  FSEL R26, R26, -INF , !P3 ;  /* 0xff8000001a1a7808 */ /* 0x000fe40005800000 */
[----:B------:R-:W-:Y:S02]  /*2b50*/  FSEL R108, R53, -INF , !P5 ;  /* 0xff800000356c7808 */ /* 0x000fe40006800000 */
[----:B------:R-:W-:Y:S02]  /*2b60*/  FSEL R33, R55, -INF , !P2 ;  /* 0xff80000037217808 */ /* 0x000fe40005000000 */
[----:B------:R-:W-:Y:S02]  /*2b70*/  @!P0 LEA R134, P2, R82, c[0x0][0x168], 0x1 ;  /* 0x00005a0052868a11 */ /* 0x000fe400078408ff */
[C---:B------:R-:W-:Y:S02]  /*2b80*/  ISETP.GE.AND P5, PT, R4.reuse, R97, PT ;  /* 0x000000610400720c */ /* 0x040fe40003fa6270 */
[----:B------:R-:W-:Y:S01]  /*2b90*/  ISETP.GE.AND P3, PT, R4, R96, PT ;  /* 0x000000600400720c */ /* 0x000fe20003f66270 */
[----:B------:R-:W-:Y:S01]  /*2ba0*/  IMAD.IADD R4, R80, 0x1, R91 ;  /* 0x0000000150047824 */ /* 0x000fe200078e025b */
[----:B------:R-:W-:-:S02]  /*2bb0*/  @!P0 LEA.HI.X R135, R82, c[0x0][0x16c], R2, 0x1, P2 ;  /* 0x00005b0052878a11 */ /* 0x000fc400010f0c02 */
        /* <DEDUP_REMOVED lines=63> */
.L_x_5459:
[----:B------:R-:W-:-:S04]  /*2fb0*/  ULEA UR4, -UR4, URZ, 0x6 ;  /* 0x0000003f04047291 */ /* 0x000fc8000f8e313f */
[----:B------:R-:W-:Y:S02]  /*2fc0*/  USHF.R.S32.HI UR6, URZ, 0x1f, UR4 ;  /* 0x0000001f3f067899 */ /* 0x000fe40008011404 */
[----:B------:R-:W-:-:S04]  /*2fd0*/  MOV R7, UR4 ;  /* 0x0000000400077c02 */ /* 0x000fc80008000f00 */
[----:B------:R-:W-:Y:S02]  /*2fe0*/  MOV R5, UR6 ;  /* 0x0000000600057c02 */ /* 0x000fe40008000f00 */
.L_x_5460:
[----:B------:R-:W-:Y:S02]  /*2ff0*/  IADD3 R99, P2, R7, R82, RZ ;  /* 0x0000005207637210 */ /* 0x000fe40007f5e0ff */
[----:B------:R-:W-:-:S03]  /*3000*/  IADD3 R0, P1, P0, R82, UR7, R7 ;  /* 0x0000000752007c10 */ /* 0x000fc6000f83e007 */
[----:B------:R-:W-:Y:S01]  /*3010*/  IMAD.X R98, R5, 0x1, R2, P2 ;  /* 0x0000000105627824 */ /* 0x000fe200010e0602 */
[----:B------:R-:W-:Y:S02]  /*3020*/  IADD3.X R5, R2, UR5, R5, P1, P0 ;  /* 0x0000000502057c10 */ /* 0x000fe40008fe0405 */
[C---:B------:R-:W-:Y:S02]  /*3030*/  LEA R134, P1, R99.reuse, c[0x0][0x168], 0x1 ;  /* 0x00005a0063867a11 */ /* 0x040fe400078208ff */
        /* <DEDUP_REMOVED lines=13> */
.L_x_5458:
[----:B------:R-:W-:Y:S02]  /*3110*/  FMNMX.FTZ R5, R24, R8, !PT ;  /* 0x0000000818057209 */ /* 0x000fe40007810000 */
[----:B------:R-:W-:-:S02]  /*3120*/  SHF.L.U32 R114, R4, 0x1, RZ ;  /* 0x0000000104727819 */ /* 0x000fc400000006ff */
[----:B------:R-:W-:Y:S02]  /*3130*/  FMNMX.FTZ R5, R20, R5, !PT ;  /* 0x0000000514057209 */ /* 0x000fe40007810000 */
[----:B------:R-:W-:Y:S01]  /*3140*/  LEA R113, R3, R114, 0x1 ;  /* 0x0000007203717211 */ /* 0x000fe200078e08ff */
[----:B------:R-:W-:Y:S01]  /*3150*/  LDSM.16.MT88.4 R72, [R114+0x8000] ;  /* 0x008000007248783b */ /* 0x000fe20000004200 */
[----:B------:R-:W-:Y:S02]  /*3160*/  FMNMX.FTZ R5, R10, R5, !PT ;  /* 0x000000050a057209 */ /* 0x000fe40007810000 */
[----:B------:R-:W-:Y:S01]  /*3170*/  ISETP.GT.AND P3, PT, R120, R119, PT ;  /* 0x000000777800720c */ /* 0x000fe20003f64270 */
        /* <DEDUP_REMOVED lines=71> */
[----:B------:R-:W2:Y:S01]  /*35f0*/  LDSM.16.MT88.4 R8, [R113+0x7400] ;  /* 0x007400007108783b */ /* 0x000ea20000004200 */
[--C-:B------:R-:W-:Y:S02]  /*3600*/  FFMA.FTZ R23, R19, c[0x0][0x23c], -R90.reuse ;  /* 0x00008f0013177a23 */ /* 0x100fe4000001085a */
[--C-:B------:R-:W-:Y:S02]  /*3610*/  FFMA.FTZ R22, R17, c[0x0][0x23c], -R90.reuse ;  /* 0x00008f0011167a23 */ /* 0x100fe4000001085a */
[----:B------:R-:W3:Y:S01]  /*3620*/  MUFU.EX2 R132, R132 ;  /* 0x0000008400847308 */ /* 0x000ee20000000800 */
[----:B-1----:R-:W-:Y:S01]  /*3630*/  F2FP.PACK_AB R82, R91, R92 ;  /* 0x0000005c5b52723e */ /* 0x002fe200000000ff */
[--C-:B------:R-:W-:Y:S01]  /*3640*/  FFMA.FTZ R3, R15, c[0x0][0x23c], -R90.reuse ;  /* 0x00008f000f037a23 */ /* 0x100fe2000001085a */
[----:B------:R-:W1:Y:S01]  /*3650*/  LDSM.16.MT88.4 R16, [R113+0x6400] ;  /* 0x006400007110783b */ /* 0x000e620000004200 */
[--C-:B------:R-:W-:Y:S02]  /*3660*/  FFMA.FTZ R95, R95, c[0x0][0x23c], -R90.reuse ;  /* 0x00008f005f5f7a23 */ /* 0x100fe4000001085a */
[----:B------:R-:W-:Y:S01]  /*3670*/  FFMA.FTZ R110, R110, c[0x0][0x23c], -R137 ;  /* 0x00008f006e6e7a23 */ /* 0x000fe20000010889 */
[----:B------:R-:W-:Y:S01]  /*3680*/  LDSM.16.MT88.4 R12, [R114+0x7400] ;  /* 0x00740000720c783b */ /* 0x000fe20000004200 */
        /* <DEDUP_REMOVED lines=9> */
[----:B------:R-:W-:Y:S01]  /*3720*/  MUFU.EX2 R29, R29 ;  /* 0x0000001d001d7308 */ /* 0x000fe20000000800 */
[----:B----4-:R-:W-:-:S07]  /*3730*/  F2FP.PACK_AB R83, R31, R94 ;  /* 0x0000005e1f53723e */ /* 0x010fce00000000ff */
[----:B------:R-:W3:Y:S01]  /*3740*/  MUFU.EX2 R28, R28 ;  /* 0x0000001c001c7308 */ /* 0x000ee20000000800 */
[----:B------:R-:W-:-:S04]  /*3750*/  FADD.FTZ R94, R94, R111 ;  /* 0x0000006f5e5e7221 */ /* 0x000fc80000010000 */
[----:B------:R-:W-:Y:S01]  /*3760*/  FADD.FTZ R31, R31, R94 ;  /* 0x0000005e1f1f7221 */ /* 0x000fe20000010000 */
[C---:B------:R-:W-:Y:S02]  /*3770*/  HMMA.16816.F32 R60, R80.reuse, R64, RZ ;  /* 0x00000040503c723c */ /* 0x040fe400000018ff */
[----:B------:R-:W-:Y:S06]  /*3780*/  MUFU.EX2 R21, R21 ;  /* 0x0000001500157308 */ /* 0x000fec0000000800 */
[----:B------:R-:W-:Y:S02]  /*3790*/  HMMA.16816.F32 R64, R80, R66, RZ ;  /* 0x000000425040723c */ /* 0x000fe400000018ff */
[----:B------:R-:W4:Y:S01]  /*37a0*/  MUFU.EX2 R20, R20 ;  /* 0x0000001400147308 */ /* 0x000f220000000800 */
[----:B---3--:R-:W-:-:S05]  /*37b0*/  F2FP.PACK_AB R4, R28, R29 ;  /* 0x0000001d1c04723e */ /* 0x008fca00000000ff */
[C---:B------:R-:W-:Y:S02]  /*37c0*/  HMMA.16816.F32 R68, R80.reuse, R72, RZ ;  /* 0x000000485044723c */ /* 0x040fe400000018ff */
[----:B------:R-:W-:Y:S06]  /*37d0*/  MUFU.EX2 R30, R30 ;  /* 0x0000001e001e7308 */ /* 0x000fec0000000800 */
[----:B------:R-:W-:Y:S02]  /*37e0*/  HMMA.16816.F32 R72, R80, R74, RZ ;  /* 0x0000004a5048723c */ /* 0x000fe400000018ff */
[----:B------:R-:W3:Y:S01]  /*37f0*/  MUFU.EX2 R23, R23 ;  /* 0x0000001700177308 */ /* 0x000ee20000000800 */
[----:B----4-:R-:W-:-:S05]  /*3800*/  F2FP.PACK_AB R6, R20, R21 ;  /* 0x000000151406723e */ /* 0x010fca00000000ff */
[C---:B------:R-:W-:Y:S02]  /*3810*/  HMMA.16816.F32 R36, R80.reuse, R40, RZ ;  /* 0x000000285024723c */ /* 0x040fe400000018ff */
[----:B------:R-:W-:Y:S06]  /*3820*/  MUFU.EX2 R22, R22 ;  /* 0x0000001600167308 */ /* 0x000fec0000000800 */
[----:B------:R-:W-:Y:S02]  /*3830*/  HMMA.16816.F32 R44, R80, R48, RZ ;  /* 0x00000030502c723c */ /* 0x000fe400000018ff */
[----:B------:R-:W4:Y:S01]  /*3840*/  MUFU.EX2 R3, R3 ;  /* 0x0000000300037308 */ /* 0x000f220000000800 */
[----:B---3--:R-:W-:Y:S01]  /*3850*/  F2FP.PACK_AB R5, R23, R30 ;  /* 0x0000001e1705723e */ /* 0x008fe200000000ff */
[----:B------:R-:W-:-:S04]  /*3860*/  FADD.FTZ R30, R30, R31 ;  /* 0x0000001f1e1e7221 */ /* 0x000fc80000010000 */
[C---:B------:R-:W-:Y:S01]  /*3870*/  HMMA.16816.F32 R52, R80.reuse, R56, RZ ;  /* 0x000000385034723c */ /* 0x040fe200000018ff */
[----:B------:R-:W-:Y:S01]  /*3880*/  FADD.FTZ R23, R23, R30 ;  /* 0x0000001e17177221 */ /* 0x000fe20000010000 */
[----:B------:R-:W-:Y:S06]  /*3890*/  MUFU.EX2 R102, R102 ;  /* 0x0000006600667308 */ /* 0x000fec0000000800 */
[----:B------:R-:W-:Y:S01]  /*38a0*/  HMMA.16816.F32 R40, R80, R42, RZ ;  /* 0x0000002a5028723c */ /* 0x000fe200000018ff */
[----:B----4-:R-:W-:Y:S01]  /*38b0*/  F2FP.PACK_AB R7, R3, R22 ;  /* 0x000000160307723e */ /* 0x010fe200000000ff */
[----:B------:R-:W3:Y:S01]  /*38c0*/  MUFU.EX2 R93, R93 ;  /* 0x0000005d005d7308 */ /* 0x000ee20000000800 */
        /* <DEDUP_REMOVED lines=17> */
[--C-:B------:R-:W-:Y:S01]  /*39e0*/  FFMA.FTZ R26, R103, c[0x0][0x23c], -R90.reuse ;  /* 0x00008f00671a7a23 */ /* 0x100fe2000001085a */
[C---:B-1----:R-:W-:Y:S01]  /*39f0*/  HMMA.16816.F32 R44, R4.reuse, R16, R44 ;  /* 0x00000010042c723c */ /* 0x042fe2000000182c */
[----:B------:R-:W-:Y:S01]  /*3a00*/  FFMA.FTZ R27, R101, c[0x0][0x23c], -R90 ;  /* 0x00008f00651b7a23 */ /* 0x000fe2000001085a */
        /* <DEDUP_REMOVED lines=8> */
[----:B------:R-:W4:Y:S06]  /*3a90*/  MUFU.EX2 R24, R24 ;  /* 0x0000001800187308 */ /* 0x000f2c0000000800 */
[C---:B------:R-:W-:Y:S02]  /*3aa0*/  HMMA.16816.F32 R52, R4.reuse, R12, R52 ;  /* 0x0000000c0434723c */ /* 0x040fe40000001834 */
[----:B------:R-:W-:Y:S06]  /*3ab0*/  MUFU.EX2 R101, R108 ;  /* 0x0000006c00657308 */ /* 0x000fec0000000800 */
[----:B------:R-:W-:Y:S01]  /*3ac0*/  HMMA.16816.F32 R56, R4, R14, R56 ;  /* 0x0000000e0438723c */ /* 0x000fe20000001838 */
[----:B------:R-:W-:Y:S01]  /*3ad0*/  LDSM.16.MT88.4 R12, [R113+0x6c00] ;  /* 0x006c0000710c783b */ /* 0x000fe20000004200 */
[----:B------:R-:W5:Y:S08]  /*3ae0*/  MUFU.EX2 R33, R33 ;  /* 0x0000002100217308 */ /* 0x000f700000000800 */
        /* <DEDUP_REMOVED lines=9> */
[----:B---3--:R-:W-:-:S02]  /*3b80*/  F2FP.PACK_AB R4, R93, R102 ;  /* 0x000000665d04723e */ /* 0x008fc400000000ff */
[----:B-1----:R-:W-:Y:S01]  /*3b90*/  F2FP.PACK_AB R5, R26, R95 ;  /* 0x0000005f1a05723e */ /* 0x002fe200000000ff */
[----:B------:R-:W-:Y:S01]  /*3ba0*/  FADD.FTZ R95, R95, R22 ;  /* 0x000000165f5f7221 */ /* 0x000fe20000010000 */
[----:B------:R-:W-:Y:S02]  /*3bb0*/  F2FP.PACK_AB R6, R25, R100 ;  /* 0x000000641906723e */ /* 0x000fe400000000ff */
[----:B----4-:R-:W-:Y:S01]  /*3bc0*/  F2FP.PACK_AB R7, R24, R27 ;  /* 0x0000001b1807723e */ /* 0x010fe200000000ff */
        /* <DEDUP_REMOVED lines=23> */
[----:B------:R-:W-:Y:S01]  /*3d40*/  FADD.FTZ R32, R32, R27 ;  /* 0x0000001b20207221 */ /* 0x000fe20000010000 */
[----:B------:R-:W-:Y:S01]  /*3d50*/  F2FP.PACK_AB R6, R110, R109 ;  /* 0x0000006d6e06723e */ /* 0x000fe200000000ff */
[----:B------:R-:W-:Y:S01]  /*3d60*/  FADD.FTZ R4, R91, R4 ;  /* 0x000000045b047221 */ /* 0x000fe20000010000 */
[----:B------:R-:W-:Y:S01]  /*3d70*/  F2FP.PACK_AB R7, R108, R35 ;  /* 0x000000236c07723e */ /* 0x000fe200000000ff */
[----:B------:R-:W-:-:S02]  /*3d80*/  FADD.FTZ R32, R33, R32 ;  /* 0x0000002021207221 */ /* 0x000fc40000010000 */
[----:B------:R-:W-:Y:S01]  /*3d90*/  FADD.FTZ R29, R29, R4 ;  /* 0x000000041d1d7221 */ /* 0x000fe20000010000 */
[----:B------:R-:W-:Y:S01]  /*3da0*/  F2FP.PACK_AB R4, R101, R106 ;  /* 0x0000006a6504723e */ /* 0x000fe200000000ff */
[----:B------:R-:W-:Y:S02]  /*3db0*/  FADD.FTZ R35, R35, R32 ;  /* 0x0000002023237221 */ /* 0x000fe40000010000 */
[----:B------:R-:W-:Y:S02]  /*3dc0*/  FADD.FTZ R28, R28, R29 ;  /* 0x0000001d1c1c7221 */ /* 0x000fe40000010000 */
[----:B------:R-:W-:Y:S02]  /*3dd0*/  FADD.FTZ R108, R108, R35 ;  /* 0x000000236c6c7221 */ /* 0x000fe40000010000 */
[----:B------:R-:W-:Y:S01]  /*3de0*/  HMMA.16816.F32 R36, R4, R16, R36 ;  /* 0x000000100424723c */ /* 0x000fe20000001824 */
[----:B------:R-:W-:-:S04]  /*3df0*/  FADD.FTZ R21, R21, R28 ;  /* 0x0000001c15157221 */ /* 0x000fc80000010000 */
[----:B------:R-:W-:-:S03]  /*3e00*/  FADD.FTZ R21, R20, R21 ;  /* 0x0000001514157221 */ /* 0x000fc60000010000 */
[----:B------:R-:W-:Y:S01]  /*3e10*/  HMMA.16816.F32 R40, R4, R18, R40 ;  /* 0x000000120428723c */ /* 0x000fe20000001828 */
[----:B------:R-:W2:Y:S01]  /*3e20*/  LDSM.16.MT88.4 R16, [R113+0x7c00] ;  /* 0x007c00007110783b */ /* 0x000ea20000004200 */
        /* <DEDUP_REMOVED lines=8> */
[----:B------:R-:W-:Y:S02]  /*3eb0*/  FADD.FTZ R106, R101, R106 ;  /* 0x0000006a656a7221 */ /* 0x000fe40000010000 */
[----:B-1----:R-:W-:Y:S02]  /*3ec0*/  HMMA.16816.F32 R52, R4, R8, R52 ;  /* 0x000000080434723c */ /* 0x002fe40000001834 */
[----:B------:R-:W-:-:S04]  /*3ed0*/  FADD.FTZ R109, R109, R106 ;  /* 0x0000006a6d6d7221 */ /* 0x000fc80000010000 */
[----:B------:R-:W-:Y:S02]  /*3ee0*/  FADD.FTZ R109, R110, R109 ;  /* 0x0000006d6e6d7221 */ /* 0x000fe40000010000 */
        /* <DEDUP_REMOVED lines=71> */
.L_x_5462:
[----:B------:R-:W-:-:S05]  /*4360*/  IMAD.MOV.U32 R6, RZ, RZ, c[0x0][0x1a0] ;  /* 0x00006800ff067624 */ /* 0x000fca00078e00ff */
[----:B------:R-:W-:-:S04]  /*4370*/  LEA R6, -R6, RZ, 0x6 ;  /* 0x000000ff06067211 */ /* 0x000fc800078e31ff */
[----:B------:R-:W-:Y:S02]  /*4380*/  SHF.R.S32.HI R5, RZ, 0x1f, R6 ;  /* 0x0000001fff057819 */ /* 0x000fe40000011406 */
.L_x_5463:
[----:B------:R-:W-:Y:S01]  /*4390*/  IMAD.MOV.U32 R3, RZ, RZ, c[0x0][0x1a0] ;  /* 0x00006800ff037624 */ /* 0x000fe200078e00ff */
[----:B------:R-:W-:Y:S01]  /*43a0*/  LEA R7, R88, c[0x0][0x170], 0x1 ;  /* 0x00005c0058077a11 */ /* 0x000fe200078e08ff */
[----:B------:R-:W-:Y:S01]  /*43b0*/  IMAD.MOV.U32 R4, RZ, RZ, c[0x0][0x1a4] ;  /* 0x00006900ff047624 */ /* 0x000fe200078e00ff */
[C---:B------:R-:W-:Y:S02]  /*43c0*/  IADD3 R8, P0, R6.reuse, R88, RZ ;  /* 0x0000005806087210 */ /* 0x040fe40007f1e0ff */
[----:B------:R-:W-:Y:S02]  /*43d0*/  LEA R9, P1, R3, R6, 0x5 ;  /* 0x0000000603097211 */ /* 0x000fe400078228ff */
[----:B------:R-:W-:Y:S01]  /*43e0*/  LEA R130, P3, R6, R7, 0x1 ;  /* 0x0000000706827211 */ /* 0x000fe200078608ff */
[----:B------:R-:W-:Y:S01]  /*43f0*/  IMAD.X R7, R5, 0x1, R84, P0 ;  /* 0x0000000105077824 */ /* 0x000fe200000e0654 */
[----:B------:R-:W-:Y:S02]  /*4400*/  IADD3 R88, P0, R9, R88, RZ ;  /* 0x0000005809587210 */ /* 0x000fe40007f1e0ff */
[----:B------:R-:W-:-:S02]  /*4410*/  LEA.HI.X R9, R3, R5, R4, 0x5, P1 ;  /* 0x0000000503097211 */ /* 0x000fc400008f2c04 */
[----:B------:R-:W-:Y:S02]  /*4420*/  LEA R10, P2, R8, c[0x0][0x170], 0x1 ;  /* 0x00005c00080a7a11 */ /* 0x000fe400078408ff */
[----:B------:R-:W-:Y:S01]  /*4430*/  LEA.HI.X R131, R6, R131, R5, 0x1, P3 ;  /* 0x0000008306837211 */ /* 0x000fe200018f0c05 */
[----:B------:R-:W-:Y:S01]  /*4440*/  IMAD.X R9, R9, 0x1, R84, P0 ;  /* 0x0000000109097824 */ /* 0x000fe200000e0654 */
[----:B------:R-:W-:Y:S02]  /*4450*/  LEA.HI.X R11, R8, c[0x0][0x174], R7, 0x1, P2 ;  /* 0x00005d00080b7a11 */ /* 0x000fe400010f0c07 */
[C---:B------:R-:W-:Y:S01]  /*4460*/  LEA R12, P1, R3.reuse, R130, 0x6 ;  /* 0x00000082030c7211 */ /* 0x040fe200078230ff */
[----:B------:R-:W-:Y:S01]  /*4470*/  @!PT LDS RZ, [RZ] ;  /* 0x00000000fffff984 */ /* 0x000fe20000000800 */
[----:B------:R-:W-:Y:S01]  /*4480*/  @!PT LDS RZ, [RZ] ;  /* 0x00000000fffff984 */ /* 0x000fe20000000800 */
[----:B------:R-:W-:Y:S01]  /*4490*/  @!PT LDS RZ, [RZ] ;  /* 0x00000000fffff984 */ /* 0x000fe20000000800 */
[----:B------:R1:W-:Y:S01]  /*44a0*/  LDGSTS.E.BYPASS.LTC128B.128 [R121+0x6000], [R130.64] ;  /* 0x0600000082797fae */ /* 0x0003e2000b901d48 */
[C---:B------:R-:W-:Y:S02]  /*44b0*/  LEA R8, P0, R88.reuse, c[0x0][0x170], 0x1 ;  /* 0x00005c0058087a11 */ /* 0x040fe400078008ff */
[----:B------:R-:W-:Y:S01]  /*44c0*/  LEA.HI.X R13, R3, R131, R4, 0x6, P1 ;  /* 0x00000083030d7211 */ /* 0x000fe200008f3404 */
[----:B------:R2:W-:Y:S01]  /*44d0*/  LDGSTS.E.BYPASS.LTC128B.128 [R121+0x7000], [R10.64+0x40] ;  /* 0x070000400a797fae */ /* 0x0005e2000b901d48 */
[----:B------:R-:W-:Y:S01]  /*44e0*/  LEA.HI.X R9, R88, c[0x0][0x174], R9, 0x1, P0 ;  /* 0x00005d0058097a11 */ /* 0x000fe200000f0c09 */
[----:B------:R-:W-:-:S02]  /*44f0*/  IMAD.IADD R3, R116, 0x1, R85 ;  /* 0x0000000174037824 */ /* 0x000fc400078e0255 */
[----:B------:R2:W-:Y:S04]  /*4500*/  LDGSTS.E.BYPASS.LTC128B.128 [R121+0x8000], [R10.64+0x80] ;  /* 0x080000800a797fae */ /* 0x0005e8000b901d48 */
[----:B------:R3:W-:Y:S04]  /*4510*/  LDGSTS.E.BYPASS.LTC128B.128 [R121+0x6800], [R12.64] ;  /* 0x068000000c797fae */ /* 0x0007e8000b901d48 */
[----:B------:R2:W-:Y:S04]  /*4520*/  LDGSTS.E.BYPASS.LTC128B.128 [R121+0x7800], [R8.64+0x40] ;  /* 0x0780004008797fae */ /* 0x0005e8000b901d48 */
[----:B------:R2:W-:Y:S04]  /*4530*/  LDGSTS.E.BYPASS.LTC128B.128 [R121+0x8800], [R8.64+0x80] ;  /* 0x0880008008797fae */ /* 0x0005e8000b901d48 */
[----:B------:R-:W-:Y:S04]  /*4540*/  LDSM.16.M88.4 R4, [R117] ;  /* 0x000000007504783b */ /* 0x000fe80000000200 */
[----:B------:R-:W4:Y:S04]  /*4550*/  LDSM.16.M88.4 R28, [R116+0x3000] ;  /* 0x00300000741c783b */ /* 0x000f280000000200 */
[----:B------:R-:W5:Y:S04]  /*4560*/  LDSM.16.M88.4 R20, [R116+0x3400] ;  /* 0x003400007414783b */ /* 0x000f680000000200 */
[----:B------:R-:W-:Y:S04]  /*4570*/  LDSM.16.M88.4 R84, [R115] ;  /* 0x000000007354783b */ /* 0x000fe80000000200 */
[----:B------:R-:W1:Y:S04]  /*4580*/  LDSM.16.M88.4 R16, [R3+0x3000] ;  /* 0x003000000310783b */ /* 0x000e680000000200 */
[----:B---3--:R-:W3:Y:S04]  /*4590*/  LDSM.16.M88.4 R12, [R116+0x3800] ;  /* 0x00380000740c783b */ /* 0x008ee80000000200 */
[----:B--2---:R-:W2:Y:S04]  /*45a0*/  LDSM.16.M88.4 R8, [R3+0x3400] ;  /* 0x003400000308783b */ /* 0x004ea80000000200 */
[----:B------:R-:W1:Y:S04]  /*45b0*/  LDSM.16.M88.4 R88, [R116+0x3c00] ;  /* 0x003c00007458783b */ /* 0x000e680000000200 */
[----:B------:R-:W1:Y:S04]  /*45c0*/  LDSM.16.M88.4 R92, [R3+0x3800] ;  /* 0x00380000035c783b */ /* 0x000e680000000200 */
[----:B------:R-:W0:Y:S01]  /*45d0*/  LDGDEPBAR ;  /* 0x00000000000079af */ /* 0x000e220000000000 */
[C---:B----4-:R-:W-:Y:S08]  /*45e0*/  HMMA.16816.F32 R32, R4.reuse, R28, RZ ;  /* 0x0000001c0420723c */ /* 0x050ff000000018ff */
[C---:B------:R-:W-:Y:S08]  /*45f0*/  HMMA.16816.F32 R28, R4.reuse, R30, RZ ;  /* 0x0000001e041c723c */ /* 0x040ff000000018ff */
[C---:B-----5:R-:W-:Y:S08]  /*4600*/  HMMA.16816.F32 R24, R4.reuse, R20, RZ ;  /* 0x000000140418723c */ /* 0x060ff000000018ff */
        /* <DEDUP_REMOVED lines=63> */
[C---:B-1----:R-:W-:Y:S01]  /*4a00*/  HMMA.16816.F32 R16, R92.reuse, R88, R16 ;  /* 0x000000585c10723c */ /* 0x042fe20000001810 */
[----:B------:R-:W1:Y:S07]  /*4a10*/  S2R R88, SR_TID.X ;  /* 0x0000000000587919 */ /* 0x000e6e0000002100 */
[C---:B------:R-:W-:Y:S08]  /*4a20*/  HMMA.16816.F32 R12, R92.reuse, R90, R12 ;  /* 0x0000005a5c0c723c */ /* 0x040ff0000000180c */
[C---:B--2---:R-:W-:Y:S08]  /*4a30*/  HMMA.16816.F32 R8, R92.reuse, R84, R8 ;  /* 0x000000545c08723c */ /* 0x044ff00000001808 */
[----:B------:R-:W-:Y:S01]  /*4a40*/  HMMA.16816.F32 R4, R92, R86, R4 ;  /* 0x000000565c04723c */ /* 0x000fe20000001804 */
[----:B-1----:R-:W-:-:S05]  /*4a50*/  IMAD.SHL.U32 R85, R88, 0x2, RZ ;  /* 0x0000000258557824 */ /* 0x002fca00078e00ff */
[----:B------:R-:W-:-:S05]  /*4a60*/  LOP3.LUT R85, R85, 0x6, RZ, 0xc0, !PT ;  /* 0x0000000655557812 */ /* 0x000fca00078ec0ff */
[----:B------:R-:W-:-:S05]  /*4a70*/  IMAD R84, R120, 0x40, R85 ;  /* 0x0000004078547824 */ /* 0x000fca00078e0255 */
[C---:B------:R-:W-:Y:S02]  /*4a80*/  IADD3 R86, R84.reuse, 0x1, RZ ;  /* 0x0000000154567810 */ /* 0x040fe40007ffe0ff */
[C---:B------:R-:W-:Y:S02]  /*4a90*/  IADD3 R85, R84.reuse, 0x8, RZ ;  /* 0x0000000854557810 */ /* 0x040fe40007ffe0ff */
[----:B------:R-:W-:Y:S01]  /*4aa0*/  IADD3 R3, R84, 0x9, RZ ;  /* 0x0000000954037810 */ /* 0x000fe20007ffe0ff */
[----:B------:R-:W-:Y:S01]  /*4ab0*/  BAR.SYNC.DEFER_BLOCKING 0x0 ;  /* 0x0000000000007b1d */ /* 0x000fe20000010000 */
[CC--:B------:R-:W-:Y:S02]  /*4ac0*/  ISETP.GE.AND P2, PT, R86.reuse, R97.reuse, PT ;  /* 0x000000615600720c */ /* 0x0c0fe40003f46270 */
[----:B------:R-:W-:Y:S02]  /*4ad0*/  ISETP.GE.AND P3, PT, R86, R96, PT ;  /* 0x000000605600720c */ /* 0x000fe40003f66270 */
[----:B------:R-:W-:-:S02]  /*4ae0*/  ISETP.GE.AND P5, PT, R85, R97, PT ;  /* 0x000000615500720c */ /* 0x000fc40003fa6270 */
[C---:B------:R-:W-:Y:S02]  /*4af0*/  IADD3 R86, R84.reuse, 0x10, RZ ;  /* 0x0000001054567810 */ /* 0x040fe40007ffe0ff */
[-C--:B------:R-:W-:Y:S02]  /*4b00*/  ISETP.GE.AND P1, PT, R85, R96.reuse, PT ;  /* 0x000000605500720c */ /* 0x080fe40003f26270 */
[C---:B------:R-:W-:Y:S02]  /*4b10*/  ISETP.GE.AND P4, PT, R3.reuse, R97, PT ;  /* 0x000000610300720c */ /* 0x040fe40003f86270 */
[----:B------:R-:W-:Y:S02]  /*4b20*/  ISETP.GE.AND P0, PT, R3, R96, PT ;  /* 0x000000600300720c */ /* 0x000fe40003f06270 */
[----:B------:R-:W-:Y:S02]  /*4b30*/  IADD3 R87, R84, 0x11, RZ ;  /* 0x0000001154577810 */ /* 0x000fe40007ffe0ff */
[----:B------:R-:W-:-:S02]  /*4b40*/  FSEL R85, R33, -INF , !P2 ;  /* 0xff80000021557808 */ /* 0x000fc40005000000 */
[----:B------:R-:W-:Y:S02]  /*4b50*/  FSEL R3, R28, -INF , !P5 ;  /* 0xff8000001c037808 */ /* 0x000fe40006800000 */
[CC--:B------:R-:W-:Y:S02]  /*4b60*/  ISETP.GE.AND P2, PT, R86.reuse, R97.reuse, PT ;  /* 0x000000615600720c */ /* 0x0c0fe40003f46270 */
[----:B------:R-:W-:Y:S02]  /*4b70*/  ISETP.GE.AND P5, PT, R86, R96, PT ;  /* 0x000000605600720c */ /* 0x000fe40003fa6270 */
[----:B------:R-:W-:Y:S02]  /*4b80*/  IADD3 R86, R84, 0x18, RZ ;  /* 0x0000001854567810 */ /* 0x000fe40007ffe0ff */
[----:B------:R-:W-:Y:S02]  /*4b90*/  FSEL R33, R30, -INF , !P1 ;  /* 0xff8000001e217808 */ /* 0x000fe40004800000 */
[----:B------:R-:W-:-:S02]  /*4ba0*/  ISETP.GE.AND P1, PT, R87, R97, PT ;  /* 0x000000615700720c */ /* 0x000fc40003f26270 */
[----:B------:R-:W-:Y:S02]  /*4bb0*/  FSEL R31, R31, -INF , !P0 ;  /* 0xff8000001f1f7808 */ /* 0x000fe40004000000 */
[----:B------:R-:W-:Y:S02]  /*4bc0*/  ISETP.GE.AND P0, PT, R86, R97, PT ;  /* 0x000000615600720c */ /* 0x000fe40003f06270 */
[----:B------:R-:W-:Y:S02]  /*4bd0*/  FSEL R111, R24, -INF , !P2 ;  /* 0xff800000186f7808 */ /* 0x000fe40005000000 */
[----:B------:R-:W-:Y:S02]  /*4be0*/  ISETP.GE.AND P2, PT, R86, R96, PT ;  /* 0x000000605600720c */ /* 0x000fe40003f46270 */
[----:B------:R-:W-:Y:S02]  /*4bf0*/  IADD3 R24, R84, 0x20, RZ ;  /* 0x0000002054187810 */ /* 0x000fe40007ffe0ff */
[----:B------:R-:W-:-:S02]  /*4c00*/  FSEL R159, R25, -INF , !P1 ;  /* 0xff800000199f7808 */ /* 0x000fc40004800000 */
[----:B------:R-:W-:Y:S02]  /*4c10*/  IADD3 R25, R84, 0x21, RZ ;  /* 0x0000002154197810 */ /* 0x000fe40007ffe0ff */
[----:B------:R-:W-:Y:S02]  /*4c20*/  FSEL R161, R20, -INF , !P0 ;  /* 0xff80000014a17808 */ /* 0x000fe40004000000 */
[----:B------:R-:W-:Y:S02]  /*4c30*/  ISETP.GE.AND P0, PT, R24, R96, PT ;  /* 0x000000601800720c */ /* 0x000fe40003f06270 */
[----:B------:R-:W-:Y:S02]  /*4c40*/  FSEL R107, R22, -INF , !P2 ;  /* 0xff800000166b7808 */ /* 0x000fe40005000000 */
[----:B------:R-:W-:Y:S02]  /*4c50*/  ISETP.GE.AND P2, PT, R25, R97, PT ;  /* 0x000000611900720c */ /* 0x000fe40003f46270 */
[----:B------:R-:W-:-:S02]  /*4c60*/  IADD3 R20, R84, 0x29, RZ ;  /* 0x0000002954147810 */ /* 0x000fc40007ffe0ff */
[----:B------:R-:W-:Y:S02]  /*4c70*/  FSEL R147, R18, -INF , !P0 ;  /* 0xff80000012937808 */ /* 0x000fe40004000000 */
[----:B------:R-:W-:Y:S02]  /*4c80*/  ISETP.GE.AND P0, PT, R20, R97, PT ;  /* 0x000000611400720c */ /* 0x000fe40003f06270 */
[----:B------:R-:W-:Y:S02]  /*4c90*/  FSEL R149, R17, -INF , !P2 ;  /* 0xff80000011957808 */ /* 0x000fe40005000000 */
[----:B------:R-:W-:Y:S02]  /*4ca0*/  FSEL R29, R29, -INF , !P4 ;  /* 0xff8000001d1d7808 */ /* 0x000fe40006000000 */
[----:B------:R-:W-:Y:S02]  /*4cb0*/  IADD3 R17, R84, 0x31, RZ ;  /* 0x0000003154117810 */ /* 0x000fe40007ffe0ff */
[----:B------:R-:W-:-:S02]  /*4cc0*/  ISETP.GE.AND P4, PT, R87, R96, PT ;  /* 0x000000605700720c */ /* 0x000fc40003f86270 */
[----:B------:R-:W-:Y:S02]  /*4cd0*/  IADD3 R28, R84, 0x19, RZ ;  /* 0x00000019541c7810 */ /* 0x000fe40007ffe0ff */
[----:B------:R-:W-:Y:S02]  /*4ce0*/  FSEL R153, R13, -INF , !P0 ;  /* 0xff8000000d997808 */ /* 0x000fe40004000000 */
[----:B------:R-:W-:Y:S02]  /*4cf0*/  ISETP.GE.AND P0, PT, R17, R96, PT ;  /* 0x000000601100720c */ /* 0x000fe40003f06270 */
[----:B------:R-:W-:Y:S02]  /*4d00*/  FSEL R35, R35, -INF , !P3 ;  /* 0xff80000023237808 */ /* 0x000fe40005800000 */
[----:B------:R-:W-:Y:S02]  /*4d10*/  FSEL R133, R26, -INF , !P5 ;  /* 0xff8000001a857808 */ /* 0x000fe40006800000 */
[----:B------:R-:W-:-:S02]  /*4d20*/  FSEL R157, R27, -INF , !P4 ;  /* 0xff8000001b9d7808 */ /* 0x000fc40006000000 */
[-C--:B------:R-:W-:Y:S02]  /*4d30*/  ISETP.GE.AND P3, PT, R84, R97.reuse, PT ;  /* 0x000000615400720c */ /* 0x080fe40003f66270 */
[CC--:B------:R-:W-:Y:S02]  /*4d40*/  ISETP.GE.AND P5, PT, R28.reuse, R97.reuse, PT ;  /* 0x000000611c00720c */ /* 0x0c0fe40003fa6270 */
[----:B------:R-:W-:Y:S02]  /*4d50*/  ISETP.GE.AND P1, PT, R28, R96, PT ;  /* 0x000000601c00720c */ /* 0x000fe40003f26270 */
[----:B------:R-:W-:Y:S02]  /*4d60*/  ISETP.GE.AND P4, PT, R24, R97, PT ;  /* 0x000000611800720c */ /* 0x000fe40003f86270 */
[----:B------:R-:W-:Y:S02]  /*4d70*/  IADD3 R24, R84, 0x28, RZ ;  /* 0x0000002854187810 */ /* 0x000fe40007ffe0ff */
[----:B------:R-:W-:-:S02]  /*4d80*/  FSEL R94, R11, -INF , !P0 ;  /* 0xff8000000b5e7808 */ /* 0x000fc40004000000 */
[----:B------:R-:W-:Y:S02]  /*4d90*/  FSEL R11, R32, -INF , !P3 ;  /* 0xff800000200b7808 */ /* 0x000fe40005800000 */
[----:B------:R-:W-:Y:S02]  /*4da0*/  FSEL R163, R21, -INF , !P5 ;  /* 0xff80000015a37808 */ /* 0x000fe40006800000 */
[----:B------:R-:W-:Y:S02]  /*4db0*/  FSEL R155, R23, -INF , !P1 ;  /* 0xff800000179b7808 */ /* 0x000fe40004800000 */
[----:B------:R-:W-:Y:S02]  /*4dc0*/  FSEL R145, R16, -INF , !P4 ;  /* 0xff80000010917808 */ /* 0x000fe40006000000 */
[----:B------:R-:W-:Y:S02]  /*4dd0*/  ISETP.GT.AND P3, PT, R120, R119, PT ;  /* 0x000000777800720c */ /* 0x000fe40003f64270 */
[----:B------:R-:W-:-:S02]  /*4de0*/  ISETP.GE.AND P5, PT, R25, R96, PT ;  /* 0x000000601900720c */ /* 0x000fc40003fa6270 */
[C---:B------:R-:W-:Y:S02]  /*4df0*/  ISETP.GE.AND P1, PT, R24.reuse, R97, PT ;  /* 0x000000611800720c */ /* 0x040fe40003f26270 */
[-C--:B------:R-:W-:Y:S02]  /*4e00*/  ISETP.GE.AND P4, PT, R24, R96.reuse, PT ;  /* 0x000000601800720c */ /* 0x080fe40003f86270 */
        /* <DEDUP_REMOVED lines=8> */
[----:B------:R-:W-:Y:S02]  /*4e90*/  ISETP.GE.AND P4, PT, R17, R97, PT ;  /* 0x000000611100720c */ /* 0x000fe40003f86270 */
[----:B------:R-:W-:-:S02]  /*4ea0*/  ISETP.GE.AND P2, PT, R84, R96, PT ;  /* 0x000000605400720c */ /* 0x000fc40003f46270 */
[C---:B------:R-:W-:Y:S02]  /*4eb0*/  IADD3 R12, R84.reuse, 0x38, RZ ;  /* 0x00000038540c7810 */ /* 0x040fe40007ffe0ff */
[----:B------:R-:W-:Y:S02]  /*4ec0*/  IADD3 R84, R84, 0x39, RZ ;  /* 0x0000003954547810 */ /* 0x000fe40007ffe0ff */
        /* <DEDUP_REMOVED lines=74> */
.L_x_5465:
[----:B------:R-:W-:-:S04]  /*5370*/  LEA R6, -R5, RZ, 0x6 ;  /* 0x000000ff05067211 */ /* 0x000fc800078e31ff */
[----:B------:R-:W-:Y:S02]  /*5380*/  SHF.R.S32.HI R7, RZ, 0x1f, R6 ;  /* 0x0000001fff077819 */ /* 0x000fe40000011406 */
.L_x_5466:
        /* <DEDUP_REMOVED lines=21> */
.L_x_5464:
[----:B------:R-:W-:Y:S01]  /*54e0*/  FMNMX.FTZ R6, R2, R11, !PT ;  /* 0x0000000b02067209 */ /* 0x000fe20007810000 */
[----:B------:R-:W-:Y:S01]  /*54f0*/  LDSM.16.MT88.4 R24, [R114+0x7000] ;  /* 0x007000007218783b */ /* 0x000fe20000004200 */
[----:B-1----:R-:W-:-:S02]  /*5500*/  FMNMX.FTZ R4, R0, R9, !PT ;  /* 0x0000000900047209 */ /* 0x002fc40007810000 */
        /* <DEDUP_REMOVED lines=54> */
[----:B------:R-:W-:Y:S02]  /*5870*/  FFMA.FTZ R97, R9, c[0x0][0x23c], -R102 ;  /* 0x00008f0009617a23 */ /* 0x000fe40000010866 */
[----:B------:R-:W-:Y:S01]  /*5880*/  FMUL.FTZ R99, R99, c[0x0][0x23c] ;  /* 0x00008f0063637a20 */ /* 0x000fe20000410000 */
[----:B------:R-:W1:Y:S01]  /*5890*/  LDSM.16.MT88.4 R8, [R114+0x6000] ;  /* 0x006000007208783b */ /* 0x000e620000004200 */
[----:B------:R-:W-:-:S02]  /*58a0*/  FMUL.FTZ R98, R98, c[0x0][0x23c] ;  /* 0x00008f0062627a20 */ /* 0x000fc40000410000 */
[--C-:B------:R-:W-:Y:S01]  /*58b0*/  FFMA.FTZ R91, R33, c[0x0][0x23c], -R102.reuse ;  /* 0x00008f00215b7a23 */ /* 0x100fe20000010866 */
[----:B------:R-:W-:Y:S01]  /*58c0*/  MUFU.EX2 R96, R96 ;  /* 0x0000006000607308 */ /* 0x000fe20000000800 */
[--C-:B------:R-:W-:Y:S02]  /*58d0*/  FFMA.FTZ R0, R31, c[0x0][0x23c], -R102.reuse ;  /* 0x00008f001f007a23 */ /* 0x100fe40000010866 */
[----:B------:R-:W-:Y:S02]  /*58e0*/  FFMA.FTZ R35, R35, c[0x0][0x23c], -R102 ;  /* 0x00008f0023237a23 */ /* 0x000fe40000010866 */
[----:B------:R-:W-:Y:S02]  /*58f0*/  FFMA.FTZ R137, R111, c[0x0][0x23c], -R106 ;  /* 0x00008f006f897a23 */ /* 0x000fe4000001086a */
[----:B------:R-:W-:Y:S01]  /*5900*/  FFMA.FTZ R110, R107, c[0x0][0x23c], -R102 ;  /* 0x00008f006b6e7a23 */ /* 0x000fe20000010866 */
[----:B------:R-:W2:Y:S01]  /*5910*/  MUFU.EX2 R92, R92 ;  /* 0x0000005c005c7308 */ /* 0x000ea20000000800 */
[----:B------:R-:W-:-:S02]  /*5920*/  FFMA.FTZ R136, R159, c[0x0][0x23c], -R106 ;  /* 0x00008f009f887a23 */ /* 0x000fc4000001086a */
[--C-:B------:R-:W-:Y:S02]  /*5930*/  FFMA.FTZ R112, R161, c[0x0][0x23c], -R106.reuse ;  /* 0x00008f00a1707a23 */ /* 0x100fe4000001086a */
[----:B------:R-:W-:Y:S02]  /*5940*/  FFMA.FTZ R111, R163, c[0x0][0x23c], -R106 ;  /* 0x00008f00a36f7a23 */ /* 0x000fe4000001086a */
[--C-:B------:R-:W-:Y:S01]  /*5950*/  FFMA.FTZ R133, R133, c[0x0][0x23c], -R102.reuse ;  /* 0x00008f0085857a23 */ /* 0x100fe20000010866 */
[----:B------:R-:W3:Y:S01]  /*5960*/  MUFU.EX2 R3, R3 ;  /* 0x0000000300037308 */ /* 0x000ee20000000800 */
[--C-:B------:R-:W-:Y:S02]  /*5970*/  FFMA.FTZ R132, R157, c[0x0][0x23c], -R102.reuse ;  /* 0x00008f009d847a23 */ /* 0x100fe40000010866 */
[----:B------:R-:W-:Y:S02]  /*5980*/  FFMA.FTZ R107, R155, c[0x0][0x23c], -R102 ;  /* 0x00008f009b6b7a23 */ /* 0x000fe40000010866 */
[----:B------:R-:W-:-:S02]  /*5990*/  FFMA.FTZ R140, R145, c[0x0][0x23c], -R106 ;  /* 0x00008f00918c7a23 */ /* 0x000fc4000001086a */
[--C-:B------:R-:W-:Y:S01]  /*59a0*/  FFMA.FTZ R149, R149, c[0x0][0x23c], -R106.reuse ;  /* 0x00008f0095957a23 */ /* 0x100fe2000001086a */
[----:B------:R-:W-:Y:S01]  /*59b0*/  MUFU.EX2 R97, R97 ;  /* 0x0000006100617308 */ /* 0x000fe20000000800 */
[----:B--2---:R-:W-:Y:S01]  /*59c0*/  F2FP.PACK_AB R84, R92, R96 ;  /* 0x000000605c54723e */ /* 0x004fe200000000ff */
[--C-:B------:R-:W-:Y:S02]  /*59d0*/  FFMA.FTZ R138, R151, c[0x0][0x23c], -R106.reuse ;  /* 0x00008f00978a7a23 */ /* 0x100fe4000001086a */
[----:B------:R-:W-:Y:S02]  /*59e0*/  FFMA.FTZ R145, R153, c[0x0][0x23c], -R106 ;  /* 0x00008f0099917a23 */ /* 0x000fe4000001086a */
[--C-:B------:R-:W-:Y:S02]  /*59f0*/  FFMA.FTZ R144, R147, c[0x0][0x23c], -R102.reuse ;  /* 0x00008f0093907a23 */ /* 0x100fe40000010866 */
[----:B------:R-:W2:Y:S01]  /*5a00*/  MUFU.EX2 R2, R35 ;  /* 0x0000002300027308 */ /* 0x000ea20000000800 */
[----:B---3--:R-:W-:Y:S01]  /*5a10*/  F2FP.PACK_AB R86, R3, R88 ;  /* 0x000000580356723e */ /* 0x008fe200000000ff */
[----:B------:R-:W-:-:S02]  /*5a20*/  FFMA.FTZ R143, R143, c[0x0][0x23c], -R102 ;  /* 0x00008f008f8f7a23 */ /* 0x000fc40000010866 */
[--C-:B------:R-:W-:Y:S02]  /*5a30*/  FFMA.FTZ R139, R139, c[0x0][0x23c], -R102.reuse ;  /* 0x00008f008b8b7a23 */ /* 0x100fe40000010866 */
[----:B------:R-:W-:Y:S02]  /*5a40*/  FFMA.FTZ R142, R141, c[0x0][0x23c], -R102 ;  /* 0x00008f008d8e7a23 */ /* 0x000fe40000010866 */
[----:B------:R-:W3:Y:S01]  /*5a50*/  MUFU.EX2 R99, R99 ;  /* 0x0000006300637308 */ /* 0x000ee20000000800 */
[--C-:B------:R-:W-:Y:S02]  /*5a60*/  FFMA.FTZ R146, R103, c[0x0][0x23c], -R106.reuse ;  /* 0x00008f0067927a23 */ /* 0x100fe4000001086a */
[--C-:B------:R-:W-:Y:S02]  /*5a70*/  FFMA.FTZ R103, R104, c[0x0][0x23c], -R106.reuse ;  /* 0x00008f0068677a23 */ /* 0x100fe4000001086a */
[--C-:B------:R-:W-:Y:S02]  /*5a80*/  FFMA.FTZ R101, R101, c[0x0][0x23c], -R106.reuse ;  /* 0x00008f0065657a23 */ /* 0x100fe4000001086a */
[----:B------:R-:W-:Y:S01]  /*5a90*/  FFMA.FTZ R104, R105, c[0x0][0x23c], -R106 ;  /* 0x00008f0069687a23 */ /* 0x000fe2000001086a */
[----:B------:R-:W4:Y:S01]  /*5aa0*/  MUFU.EX2 R98, R98 ;  /* 0x0000006200627308 */ /* 0x000f220000000800 */
[----:B--2---:R-:W-:Y:S01]  /*5ab0*/  F2FP.PACK_AB R85, R2, R97 ;  /* 0x000000610255723e */ /* 0x004fe200000000ff */
[----:B------:R-:W2:Y:S01]  /*5ac0*/  LDSM.16.MT88.4 R32, [R113+0x7000] ;  /* 0x007000007120783b */ /* 0x000ea20000004200 */
[----:B------:R-:W-:-:S02]  /*5ad0*/  FFMA.FTZ R93, R93, c[0x0][0x23c], -R102 ;  /* 0x00008f005d5d7a23 */ /* 0x000fc40000010866 */
[--C-:B------:R-:W-:Y:S02]  /*5ae0*/  FFMA.FTZ R94, R94, c[0x0][0x23c], -R102.reuse ;  /* 0x00008f005e5e7a23 */ /* 0x100fe40000010866 */
[----:B------:R-:W-:Y:S01]  /*5af0*/  FFMA.FTZ R95, R95, c[0x0][0x23c], -R102 ;  /* 0x00008f005f5f7a23 */ /* 0x000fe20000010866 */
[----:B------:R-:W-:Y:S01]  /*5b00*/  MUFU.EX2 R91, R91 ;  /* 0x0000005b005b7308 */ /* 0x000fe20000000800 */
[-C--:B---3--:R-:W-:Y:S02]  /*5b10*/  FMUL.FTZ R20, R52, R99.reuse ;  /* 0x0000006334147220 */ /* 0x088fe40000410000 */
[-C--:B------:R-:W-:Y:S02]  /*5b20*/  FMUL.FTZ R21, R53, R99.reuse ;  /* 0x0000006335157220 */ /* 0x080fe40000410000 */
[-C--:B------:R-:W-:Y:S02]  /*5b30*/  FMUL.FTZ R56, R56, R99.reuse ;  /* 0x0000006338387220 */ /* 0x080fe40000410000 */
[----:B------:R-:W-:Y:S01]  /*5b40*/  FMUL.FTZ R57, R57, R99 ;  /* 0x0000006339397220 */ /* 0x000fe20000410000 */
[----:B------:R-:W3:Y:S01]  /*5b50*/  MUFU.EX2 R0, R0 ;  /* 0x0000000000007308 */ /* 0x000ee20000000800 */
        /* <DEDUP_REMOVED lines=9> */
[----:B---3--:R-:W-:Y:S01]  /*5bf0*/  F2FP.PACK_AB R87, R0, R91 ;  /* 0x0000005b0057723e */ /* 0x008fe200000000ff */
[-C--:B------:R-:W-:Y:S01]  /*5c00*/  FMUL.FTZ R40, R40, R99.reuse ;  /* 0x0000006328287220 */ /* 0x080fe20000410000 */
[----:B------:R-:W3:Y:S01]  /*5c10*/  MUFU.EX2 R136, R136 ;  /* 0x0000008800887308 */ /* 0x000ee20000000800 */
[-C--:B------:R-:W-:Y:S02]  /*5c20*/  FMUL.FTZ R41, R41, R99.reuse ;  /* 0x0000006329297220 */ /* 0x080fe40000410000 */
[-C--:B------:R-:W-:Y:S02]  /*5c30*/  FMUL.FTZ R42, R42, R98.reuse ;  /* 0x000000622a2a7220 */ /* 0x080fe40000410000 */
[----:B------:R-:W-:Y:S01]  /*5c40*/  HMMA.16816.F32 R20, R84, R24, R20 ;  /* 0x000000185414723c */ /* 0x000fe20000001814 */
[----:B------:R-:W-:Y:S02]  /*5c50*/  FMUL.FTZ R43, R43, R98 ;  /* 0x000000622b2b7220 */ /* 0x000fe40000410000 */
[----:B------:R-:W-:Y:S01]  /*5c60*/  MUFU.EX2 R112, R112 ;  /* 0x0000007000707308 */ /* 0x000fe20000000800 */
[----:B------:R-:W-:-:S02]  /*5c70*/  FMUL.FTZ R28, R60, R99 ;  /* 0x000000633c1c7220 */ /* 0x000fc40000410000 */
[----:B------:R-:W-:Y:S02]  /*5c80*/  FMUL.FTZ R29, R61, R99 ;  /* 0x000000633d1d7220 */ /* 0x000fe40000410000 */
[C---:B------:R-:W-:Y:S01]  /*5c90*/  HMMA.16816.F32 R24, R84.reuse, R26, R56 ;  /* 0x0000001a5418723c */ /* 0x040fe20000001838 */
[----:B------:R-:W4:Y:S01]  /*5ca0*/  LDSM.16.MT88.4 R56, [R114+0x6400] ;  /* 0x006400007238783b */ /* 0x000f220000004200 */
[-C--:B------:R-:W-:Y:S01]  /*5cb0*/  FMUL.FTZ R30, R62, R98.reuse ;  /* 0x000000623e1e7220 */ /* 0x080fe20000410000 */
[----:B------:R-:W5:Y:S01]  /*5cc0*/  MUFU.EX2 R111, R111 ;  /* 0x0000006f006f7308 */ /* 0x000f620000000800 */
[----:B------:R-:W-:Y:S01]  /*5cd0*/  FMUL.FTZ R31, R63, R98 ;  /* 0x000000623f1f7220 */ /* 0x000fe20000410000 */
[----:B---3--:R-:W-:Y:S01]  /*5ce0*/  F2FP.PACK_AB R52, R136, R137 ;  /* 0x000000898834723e */ /* 0x008fe200000000ff */
[----:B------:R-:W3:Y:S01]  /*5cf0*/  LDSM.16.MT88.4 R60, [R113+0x6400] ;  /* 0x00640000713c783b */ /* 0x000ee20000004200 */
[-C--:B------:R-:W-:Y:S01]  /*5d00*/  FMUL.FTZ R12, R44, R99.reuse ;  /* 0x000000632c0c7220 */ /* 0x080fe20000410000 */
[----:B-1----:R-:W-:Y:S01]  /*5d10*/  HMMA.16816.F32 R4, R84, R8, R4 ;  /* 0x000000085404723c */ /* 0x002fe20000001804 */
[----:B------:R-:W-:-:S02]  /*5d20*/  FMUL.FTZ R13, R45, R99 ;  /* 0x000000632d0d7220 */ /* 0x000fc40000410000 */
[----:B------:R-:W-:Y:S01]  /*5d30*/  MUFU.EX2 R133, R133 ;  /* 0x0000008500857308 */ /* 0x000fe20000000800 */
[-C--:B------:R-:W-:Y:S02]  /*5d40*/  FMUL.FTZ R14, R46, R98.reuse ;  /* 0x000000622e0e7220 */ /* 0x080fe40000410000 */
[----:B------:R-:W-:Y:S02]  /*5d50*/  FMUL.FTZ R15, R47, R98 ;  /* 0x000000622f0f7220 */ /* 0x000fe40000410000 */
[----:B------:R-:W-:Y:S01]  /*5d60*/  HMMA.16816.F32 R8, R84, R10, R40 ;  /* 0x0000000a5408723c */ /* 0x000fe20000001828 */
[-C--:B------:R-:W-:Y:S01]  /*5d70*/  FMUL.FTZ R48, R48, R99.reuse ;  /* 0x0000006330307220 */ /* 0x080fe20000410000 */
[----:B------:R-:W1:Y:S01]  /*5d80*/  LDSM.16.MT88.4 R40, [R114+0x8000] ;  /* 0x008000007228783b */ /* 0x000e620000004200 */
[----:B------:R-:W2:Y:S01]  /*5d90*/  MUFU.EX2 R132, R132 ;  /* 0x0000008400847308 */ /* 0x000ea20000000800 */
[----:B-----5:R-:W-:Y:S01]  /*5da0*/  F2FP.PACK_AB R54, R111, R112 ;  /* 0x000000706f36723e */ /* 0x020fe200000000ff */
[----:B------:R-:W-:-:S02]  /*5db0*/  FMUL.FTZ R49, R49, R99 ;  /* 0x0000006331317220 */ /* 0x000fc40000410000 */
[-C--:B------:R-:W-:Y:S01]  /*5dc0*/  FMUL.FTZ R50, R50, R98.reuse ;  /* 0x0000006232327220 */ /* 0x080fe20000410000 */
[C---:B------:R-:W-:Y:S01]  /*5dd0*/  HMMA.16816.F32 R12, R84.reuse, R16, R12 ;  /* 0x00000010540c723c */ /* 0x040fe2000000180c */
[-C--:B------:R-:W-:Y:S02]  /*5de0*/  FMUL.FTZ R51, R51, R98.reuse ;  /* 0x0000006233337220 */ /* 0x080fe40000410000 */
[----:B------:R-:W-:Y:S01]  /*5df0*/  MUFU.EX2 R110, R110 ;  /* 0x0000006e006e7308 */ /* 0x000fe20000000800 */
[-C--:B------:R-:W-:Y:S02]  /*5e00*/  FMUL.FTZ R64, R64, R99.reuse ;  /* 0x0000006340407220 */ /* 0x080fe40000410000 */
[----:B------:R-:W-:Y:S02]  /*5e10*/  FMUL.FTZ R65, R65, R99 ;  /* 0x0000006341417220 */ /* 0x000fe40000410000 */
[----:B------:R-:W-:Y:S01]  /*5e20*/  HMMA.16816.F32 R16, R84, R18, R48 ;  /* 0x000000125410723c */ /* 0x000fe20000001830 */
[-C--:B------:R-:W-:Y:S01]  /*5e30*/  FMUL.FTZ R66, R66, R98.reuse ;  /* 0x0000006242427220 */ /* 0x080fe20000410000 */
[----:B------:R-:W5:Y:S01]  /*5e40*/  LDSM.16.MT88.4 R48, [R113+0x8000] ;  /* 0x008000007130783b */ /* 0x000f620000004200 */
[----:B------:R-:W3:Y:S01]  /*5e50*/  MUFU.EX2 R107, R107 ;  /* 0x0000006b006b7308 */ /* 0x000ee20000000800 */
[----:B--2---:R-:W-:Y:S01]  /*5e60*/  F2FP.PACK_AB R53, R132, R133 ;  /* 0x000000858435723e */ /* 0x004fe200000000ff */
        /* <DEDUP_REMOVED lines=9> */
[----:B------:R-:W-:Y:S01]  /*5f00*/  FMUL.FTZ R73, R73, R99 ;  /* 0x0000006349497220 */ /* 0x000fe20000410000 */
[----:B------:R-:W-:Y:S01]  /*5f10*/  LDSM.16.MT88.4 R64, [R113+0x7c00] ;  /* 0x007c00007140783b */ /* 0x000fe20000004200 */
[----:B---3--:R-:W-:Y:S01]  /*5f20*/  F2FP.PACK_AB R55, R107, R110 ;  /* 0x0000006e6b37723e */ /* 0x008fe200000000ff */
[-C--:B------:R-:W-:Y:S01]  /*5f30*/  FMUL.FTZ R74, R74, R98.reuse ;  /* 0x000000624a4a7220 */ /* 0x080fe20000410000 */
[----:B------:R-:W-:Y:S01]  /*5f40*/  MUFU.EX2 R149, R149 ;  /* 0x0000009500957308 */ /* 0x000fe20000000800 */
[----:B------:R-:W-:-:S02]  /*5f50*/  FMUL.FTZ R75, R75, R98 ;  /* 0x000000624b4b7220 */ /* 0x000fc40000410000 */
[-C--:B------:R-:W-:Y:S02]  /*5f60*/  FMUL.FTZ R44, R76, R99.reuse ;  /* 0x000000634c2c7220 */ /* 0x080fe40000410000 */
[C---:B----4-:R-:W-:Y:S01]  /*5f70*/  HMMA.16816.F32 R4, R52.reuse, R56, R4 ;  /* 0x000000383404723c */ /* 0x050fe20000001804 */
        /* <DEDUP_REMOVED lines=9> */
[----:B------:R-:W-:Y:S01]  /*6010*/  MUFU.EX2 R145, R145 ;  /* 0x0000009100917308 */ /* 0x000fe20000000800 */
[----:B------:R-:W-:Y:S02]  /*6020*/  FMUL.FTZ R83, R83, R98 ;  /* 0x0000006253537220 */ /* 0x000fe40000410000 */
[C---:B------:R-:W-:Y:S01]  /*6030*/  HMMA.16816.F32 R12, R52.reuse, R60, R12 ;  /* 0x0000003c340c723c */ /* 0x040fe2000000180c */
[----:B------:R-:W-:Y:S02]  /*6040*/  FFMA.FTZ R100, R100, c[0x0][0x23c], -R102 ;  /* 0x00008f0064647a23 */ /* 0x000fe40000010866 */
[----:B------:R-:W-:Y:S02]  /*6050*/  FFMA.FTZ R99, R109, R99, R96 ;  /* 0x000000636d637223 */ /* 0x000fe40000010060 */
[----:B------:R-:W-:Y:S03]  /*6060*/  MUFU.EX2 R144, R144 ;  /* 0x0000009000907308 */ /* 0x000fe60000000800 */
[----:B------:R-:W-:Y:S01]  /*6070*/  HMMA.16816.F32 R16, R52, R62, R16 ;  /* 0x0000003e3410723c */ /* 0x000fe20000001810 */
[----:B------:R-:W3:Y:S04]  /*6080*/  LDSM.16.MT88.4 R60, [R113+0x7400] ;  /* 0x00740000713c783b */ /* 0x000ee80000004200 */
[----:B------:R-:W-:Y:S03]  /*6090*/  MUFU.EX2 R143, R143 ;  /* 0x0000008f008f7308 */ /* 0x000fe60000000800 */
[C---:B-1----:R-:W-:Y:S05]  /*60a0*/  HMMA.16816.F32 R36, R84.reuse, R40, R36 ;  /* 0x000000285424723c */ /* 0x042fea0000001824 */
[----:B------:R-:W-:Y:S03]  /*60b0*/  MUFU.EX2 R139, R139 ;  /* 0x0000008b008b7308 */ /* 0x000fe60000000800 */
[C---:B------:R-:W-:Y:S01]  /*60c0*/  HMMA.16816.F32 R40, R84.reuse, R42, R72 ;  /* 0x0000002a5428723c */ /* 0x040fe20000001848 */
[----:B------:R-:W-:Y:S04]  /*60d0*/  LDSM.16.MT88.4 R72, [R114+0x8800] ;  /* 0x008800007248783b */ /* 0x000fe80000004200 */
[----:B------:R-:W-:Y:S03]  /*60e0*/  MUFU.EX2 R142, R142 ;  /* 0x0000008e008e7308 */ /* 0x000fe60000000800 */
[----:B-----5:R-:W-:Y:S05]  /*60f0*/  HMMA.16816.F32 R44, R84, R48, R44 ;  /* 0x00000030542c723c */ /* 0x020fea000000182c */
[----:B------:R-:W-:Y:S03]  /*6100*/  MUFU.EX2 R101, R101 ;  /* 0x0000006500657308 */ /* 0x000fe60000000800 */
[C---:B--2---:R-:W-:Y:S05]  /*6110*/  HMMA.16816.F32 R20, R52.reuse, R56, R20 ;  /* 0x000000383414723c */ /* 0x044fea0000001814 */
[----:B------:R-:W1:Y:S03]  /*6120*/  MUFU.EX2 R146, R146 ;  /* 0x0000009200927308 */ /* 0x000e660000000800 */
[C---:B------:R-:W-:Y:S01]  /*6130*/  HMMA.16816.F32 R24, R52.reuse, R58, R24 ;  /* 0x0000003a3418723c */ /* 0x040fe20000001818 */
[----:B------:R-:W2:Y:S04]  /*6140*/  LDSM.16.MT88.4 R56, [R114+0x8400] ;  /* 0x008400007238783b */ /* 0x000ea80000004200 */
[----:B------:R-:W-:Y:S03]  /*6150*/  MUFU.EX2 R103, R103 ;  /* 0x0000006700677308 */ /* 0x000fe60000000800 */
[C---:B---3--:R-:W-:Y:S05]  /*6160*/  HMMA.16816.F32 R28, R52.reuse, R60, R28 ;  /* 0x0000003c341c723c */ /* 0x048fea000000181c */
[----:B------:R-:W3:Y:S03]  /*6170*/  MUFU.EX2 R104, R104 ;  /* 0x0000006800687308 */ /* 0x000ee60000000800 */
[----:B------:R-:W-:Y:S01]  /*6180*/  HMMA.16816.F32 R32, R52, R62, R32 ;  /* 0x0000003e3420723c */ /* 0x000fe20000001820 */
[----:B------:R-:W4:Y:S04]  /*6190*/  LDSM.16.MT88.4 R60, [R113+0x8400] ;  /* 0x00840000713c783b */ /* 0x000f280000004200 */
[----:B------:R-:W-:Y:S03]  /*61a0*/  MUFU.EX2 R93, R93 ;  /* 0x0000005d005d7308 */ /* 0x000fe60000000800 */
[----:B------:R-:W-:Y:S01]  /*61b0*/  HMMA.16816.F32 R48, R84, R50, R80 ;  /* 0x000000325430723c */ /* 0x000fe20000001850 */
[----:B------:R-:W-:Y:S04]  /*61c0*/  LDSM.16.MT88.4 R80, [R113+0x8800] ;  /* 0x008800007150783b */ /* 0x000fe80000004200 */
[----:B------:R-:W5:Y:S02]  /*61d0*/  MUFU.EX2 R94, R94 ;  /* 0x0000005e005e7308 */ /* 0x000f640000000800 */
[----:B-1----:R-:W-:-:S02]  /*61e0*/  F2FP.PACK_AB R84, R146, R101 ;  /* 0x000000659254723e */ /* 0x002fc400000000ff */
[----:B---3--:R-:W-:-:S04]  /*61f0*/  F2FP.PACK_AB R86, R104, R103 ;  /* 0x000000676856723e */ /* 0x008fc800000000ff */
[----:B------:R-:W-:Y:S01]  /*6200*/  MUFU.EX2 R95, R95 ;  /* 0x0000005f005f7308 */ /* 0x000fe20000000800 */
[C---:B--2---:R-:W-:Y:S07]  /*6210*/  HMMA.16816.F32 R36, R52.reuse, R56, R36 ;  /* 0x000000383424723c */ /* 0x044fee0000001824 */
[----:B------:R-:W1:Y:S01]  /*6220*/  MUFU.EX2 R100, R100 ;  /* 0x0000006400647308 */ /* 0x000e620000000800 */
[----:B-----5:R-:W-:Y:S01]  /*6230*/  F2FP.PACK_AB R85, R94, R93 ;  /* 0x0000005d5e55723e */ /* 0x020fe200000000ff */
[C---:B------:R-:W-:Y:S01]  /*6240*/  HMMA.16816.F32 R40, R52.reuse, R58, R40 ;  /* 0x0000003a3428723c */ /* 0x040fe20000001828 */
[----:B------:R-:W2:Y:S07]  /*6250*/  LDSM.16.MT88.4 R56, [R114+0x6800] ;  /* 0x006800007238783b */ /* 0x000eae0000004200 */
[----:B----4-:R-:W-:Y:S01]  /*6260*/  HMMA.16816.F32 R44, R52, R60, R44 ;  /* 0x0000003c342c723c */ /* 0x010fe2000000182c */
[----:B-1----:R-:W-:-:S07]  /*6270*/  F2FP.PACK_AB R87, R100, R95 ;  /* 0x0000005f6457723e */ /* 0x002fce00000000ff */
[----:B------:R-:W-:Y:S01]  /*6280*/  HMMA.16816.F32 R48, R52, R62, R48 ;  /* 0x0000003e3430723c */ /* 0x000fe20000001830 */
[----:B------:R-:W1:Y:S06]  /*6290*/  LDSM.16.MT88.4 R60, [R113+0x6800] ;  /* 0x00680000713c783b */ /* 0x000e6c0000004200 */
[----:B------:R-:W-:Y:S02]  /*62a0*/  F2FP.PACK_AB R52, R149, R140 ;  /* 0x0000008c9534723e */ /* 0x000fe400000000ff */
[----:B------:R-:W-:Y:S02]  /*62b0*/  F2FP.PACK_AB R53, R143, R144 ;  /* 0x000000908f35723e */ /* 0x000fe400000000ff */
[----:B------:R-:W-:-:S02]  /*62c0*/  F2FP.PACK_AB R54, R145, R138 ;  /* 0x0000008a9136723e */ /* 0x000fc400000000ff */
[----:B------:R-:W-:-:S07]  /*62d0*/  F2FP.PACK_AB R55, R142, R139 ;  /* 0x0000008b8e37723e */ /* 0x000fce00000000ff */
[C---:B------:R-:W-:Y:S07]  /*62e0*/  HMMA.16816.F32 R68, R52.reuse, R72, R36 ;  /* 0x000000483444723c */ /* 0x040fee0000001824 */
[----:B------:R-:W-:Y:S01]  /*62f0*/  FFMA.FTZ R37, R108, R98, R97 ;  /* 0x000000626c257223 */ /* 0x000fe20000010061 */
[----:B--2---:R-:W-:Y:S01]  /*6300*/  HMMA.16816.F32 R4, R52, R56, R4 ;  /* 0x000000383404723c */ /* 0x004fe20000001804 */
[----:B------:R-:W-:Y:S02]  /*6310*/  FADD.FTZ R97, R92, R99 ;  /* 0x000000635c617221 */ /* 0x000fe40000010000 */
[----:B------:R-:W-:-:S02]  /*6320*/  FADD.FTZ R2, R2, R37 ;  /* 0x0000002502027221 */ /* 0x000fc40000010000 */
[----:B------:R-:W-:Y:S02]  /*6330*/  FADD.FTZ R88, R88, R97 ;  /* 0x0000006158587221 */ /* 0x000fe40000010000 */
[----:B------:R-:W-:Y:S01]  /*6340*/  FADD.FTZ R91, R91, R2 ;  /* 0x000000025b5b7221 */ /* 0x000fe20000010000 */
[C---:B------:R-:W-:Y:S01]  /*6350*/  HMMA.16816.F32 R8, R52.reuse, R58, R8 ;  /* 0x0000003a3408723c */ /* 0x040fe20000001808 */
[----:B------:R-:W2:Y:S01]  /*6360*/  LDSM.16.MT88.4 R56, [R114+0x7800] ;  /* 0x007800007238783b */ /* 0x000ea20000004200 */
[----:B------:R-:W-:Y:S02]  /*6370*/  FADD.FTZ R2, R3, R88 ;  /* 0x0000005803027221 */ /* 0x000fe40000010000 */
[----:B------:R-:W-:Y:S02]  /*6380*/  FADD.FTZ R0, R0, R91 ;  /* 0x0000005b00007221 */ /* 0x000fe40000010000 */
[----:B------:R-:W-:Y:S01]  /*6390*/  FADD.FTZ R3, R137, R2 ;  /* 0x0000000289037221 */ /* 0x000fe20000010000 */
[----:B------:R-:W-:Y:S01]  /*63a0*/  MOV R2, R90 ;  /* 0x0000005a00027202 */ /* 0x000fe20000000f00 */
[----:B------:R-:W-:Y:S01]  /*63b0*/  HMMA.16816.F32 R72, R52, R74, R40 ;  /* 0x0000004a3448723c */ /* 0x000fe20000001828 */
[----:B------:R-:W3:Y:S01]  /*63c0*/  LDSM.16.MT88.4 R40, [R114+0x6c00] ;  /* 0x006c00007228783b */ /* 0x000ee20000004200 */
[----:B------:R-:W-:-:S04]  /*63d0*/  FADD.FTZ R3, R136, R3 ;  /* 0x0000000388037221 */ /* 0x000fc80000010000 */
[----:B------:R-:W-:Y:S02]  /*63e0*/  FADD.FTZ R112, R112, R3 ;  /* 0x0000000370707221 */ /* 0x000fe40000010000 */
[----:B------:R-:W-:Y:S02]  /*63f0*/  HMMA.16816.F32 R76, R52, R80, R44 ;  /* 0x00000050344c723c */ /* 0x000fe4000000182c */
[----:B------:R-:W-:-:S04]  /*6400*/  FADD.FTZ R111, R111, R112 ;  /* 0x000000706f6f7221 */ /* 0x000fc80000010000 */
[----:B------:R-:W-:Y:S02]  /*6410*/  FADD.FTZ R140, R140, R111 ;  /* 0x0000006f8c8c7221 */ /* 0x000fe40000010000 */
[----:B------:R-:W-:Y:S01]  /*6420*/  HMMA.16816.F32 R80, R52, R82, R48 ;  /* 0x000000523450723c */ /* 0x000fe20000001830 */
[----:B------:R-:W4:Y:S01]  /*6430*/  LDSM.16.MT88.4 R48, [R113+0x6c00] ;  /* 0x006c00007130783b */ /* 0x000f220000004200 */
[----:B------:R-:W-:-:S04]  /*6440*/  FADD.FTZ R149, R149, R140 ;  /* 0x0000008c95957221 */ /* 0x000fc80000010000 */
[----:B------:R-:W-:Y:S02]  /*6450*/  FADD.FTZ R138, R138, R149 ;  /* 0x000000958a8a7221 */ /* 0x000fe40000010000 */
[C---:B-1----:R-:W-:Y:S08]  /*6460*/  HMMA.16816.F32 R12, R52.reuse, R60, R12 ;  /* 0x0000003c340c723c */ /* 0x042ff0000000180c */
[C---:B------:R-:W-:Y:S08]  /*6470*/  HMMA.16816.F32 R16, R52.reuse, R62, R16 ;  /* 0x0000003e3410723c */ /* 0x040ff00000001810 */
[C---:B--2---:R-:W-:Y:S08]  /*6480*/  HMMA.16816.F32 R20, R52.reuse, R56, R20 ;  /* 0x000000383414723c */ /* 0x044ff00000001814 */
[----:B------:R-:W-:Y:S01]  /*6490*/  HMMA.16816.F32 R24, R52, R58, R24 ;  /* 0x0000003a3418723c */ /* 0x000fe20000001818 */
[----:B------:R-:W1:Y:S07]  /*64a0*/  LDSM.16.MT88.4 R56, [R113+0x7800] ;  /* 0x007800007138783b */ /* 0x000e6e0000004200 */
[C---:B---3--:R-:W-:Y:S01]  /*64b0*/  HMMA.16816.F32 R36, R84.reuse, R40, R4 ;  /* 0x000000285424723c */ /* 0x048fe20000001804 */
[----:B------:R-:W-:Y:S07]  /*64c0*/  LDSM.16.MT88.4 R4, [R113+0x8c00] ;  /* 0x008c00007104783b */ /* 0x000fee0000004200 */
[C---:B------:R-:W-:Y:S01]  /*64d0*/  HMMA.16816.F32 R40, R84.reuse, R42, R8 ;  /* 0x0000002a5428723c */ /* 0x040fe20000001808 */
[----:B------:R-:W2:Y:S07]  /*64e0*/  LDSM.16.MT88.4 R8, [R114+0x8c00] ;  /* 0x008c00007208783b */ /* 0x000eae0000004200 */
[C---:B----4-:R-:W-:Y:S07]  /*64f0*/  HMMA.16816.F32 R44, R84.reuse, R48, R12 ;  /* 0x00000030542c723c */ /* 0x050fee000000180c */
[----:B------:R-:W-:Y:S01]  /*6500*/  FADD.FTZ R13, R133, R0 ;  /* 0x00000000850d7221 */ /* 0x000fe20000010000 */
[----:B------:R-:W-:Y:S03]  /*6510*/  HMMA.16816.F32 R48, R84, R50, R16 ;  /* 0x000000325430723c */ /* 0x000fe60000001810 */
        /* <DEDUP_REMOVED lines=9> */
[C---:B--2---:R-:W-:Y:S01]  /*65b0*/  HMMA.16816.F32 R68, R84.reuse, R8, R68 ;  /* 0x000000085444723c */ /* 0x044fe20000001844 */
[----:B------:R-:W-:Y:S02]  /*65c0*/  FADD.FTZ R0, R145, R138 ;  /* 0x0000008a91007221 */ /* 0x000fe40000010000 */
[----:B------:R-:W-:Y:S02]  /*65d0*/  FADD.FTZ R142, R142, R139 ;  /* 0x0000008b8e8e7221 */ /* 0x000fe40000010000 */
[----:B------:R-:W-:Y:S01]  /*65e0*/  FADD.FTZ R101, R101, R0 ;  /* 0x0000000065657221 */ /* 0x000fe20000010000 */
[----:B------:R-:W-:Y:S01]  /*65f0*/  MOV R0, R89 ;  /* 0x0000005900007202 */ /* 0x000fe20000000f00 */
        /* <DEDUP_REMOVED lines=8> */
[----:B------:R-:W-:-:S05]  /*6680*/  FADD.FTZ R108, R100, R95 ;  /* 0x0000005f646c7221 */ /* 0x000fca0000010000 */
[C---:B------:R-:W-:Y:S08]  /*6690*/  HMMA.16816.F32 R72, R84.reuse, R10, R72 ;  /* 0x0000000a5448723c */ /* 0x040ff00000001848 */
[C---:B------:R-:W-:Y:S08]  /*66a0*/  HMMA.16816.F32 R76, R84.reuse, R4, R76 ;  /* 0x00000004544c723c */ /* 0x040ff0000000184c */
[C---:B-1----:R-:W-:Y:S08]  /*66b0*/  HMMA.16816.F32 R52, R84.reuse, R56, R20 ;  /* 0x000000385434723c */ /* 0x042ff00000001814 */
[C---:B------:R-:W-:Y:S08]  /*66c0*/  HMMA.16816.F32 R56, R84.reuse, R58, R24 ;  /* 0x0000003a5438723c */ /* 0x040ff00000001818 */
[----:B------:R-:W-:Y:S11]  /*66d0*/  HMMA.16816.F32 R80, R84, R6, R80 ;  /* 0x000000065450723c */ /* 0x000ff60000001850 */
[----:B------:R-:W-:Y:S08]  /*66e0*/  @!UPT UIADD3 URZ, URZ, URZ, URZ ;  /* 0x0000003f3f3ff290 */ /* 0x000ff0000fffe03f */
.L_x_5461:
[----:B------:R-:W-:Y:S05]  /*66f0*/  @!P3 BRA `(.L_x_5467) ;  /* 0x000022400000b947 */ /* 0x000fea0003800000 */
[----:B------:R-:W-:Y:S01]  /*6700*/  ULDC.64 UR4, c[0x0][0x1a0] ;  /* 0x0000680000047ab9 */ /* 0x000fe20000000a00 */
[----:B------:R-:W-:Y:S01]  /*6710*/  IMAD.MOV.U32 R5, RZ, RZ, 0x20 ;  /* 0x00000020ff057424 */ /* 0x000fe200078e00ff */
[----:B------:R-:W-:Y:S01]  /*6720*/  ULEA UR6, -UR4, URZ, 0x6 ;  /* 0x0000003f04067291 */ /* 0x000fe2000f8e313f */
[----:B------:R-:W-:Y:S01]  /*6730*/  LOP3.LUT P0, RZ, R124, 0x2, RZ, 0xc0, !PT ;  /* 0x000000027cff7812 */ /* 0x000fe2000780c0ff */
[----:B------:R-:W-:Y:S01]  /*6740*/  UMOV UR7, 0x5 ;  /* 0x0000000500077882 */ /* 0x000fe20000000000 */
[----:B------:R-:W-:Y:S01]  /*6750*/  IMAD.MOV.U32 R3, RZ, RZ, R0 ;  /* 0x000000ffff037224 */ /* 0x000fe200078e0000 */
[----:B------:R-:W-:Y:S01]  /*6760*/  USHF.R.S32.HI UR10, URZ, 0x1f, UR6 ;  /* 0x0000001f3f0a7899 */ /* 0x000fe20008011406 */
[----:B------:R-:W-:Y:S01]  /*6770*/  SEL R5, R5, 0xffffffe0, !P0 ;  /* 0xffffffe005057807 */ /* 0x000fe20004000000 */
[----:B------:R-:W-:Y:S01]  /*6780*/  USHF.L.U64.HI UR5, UR4, UR7, UR5 ;  /* 0x0000000704057299 */ /* 0x000fe20008010205 */
[----:B------:R-:W-:Y:S01]  /*6790*/  MOV R85, R2 ;  /* 0x0000000200557202 */ /* 0x000fe20000000f00 */
[----:B------:R-:W-:Y:S01]  /*67a0*/  USHF.L.U32 UR11, UR4, 0x5, URZ ;  /* 0x00000005040b7899 */ /* 0x000fe2000800063f */
[----:B------:R-:W-:Y:S01]  /*67b0*/  IADD3 R112, R5, 0x3000, R116 ;  /* 0x0000300005707810 */ /* 0x000fe20007ffe074 */
[----:B------:R-:W-:Y:S01]  /*67c0*/  ULDC UR7, c[0x0][0x198] ;  /* 0x0000660000077ab9 */ /* 0x000fe20000000800 */
[----:B------:R-:W-:Y:S01]  /*67d0*/  IMAD.U32 R133, RZ, RZ, UR6 ;  /* 0x00000006ff857e24 */ /* 0x000fe2000f8e00ff */
[----:B------:R-:W-:Y:S01]  /*67e0*/  ULEA UR7, -UR7, URZ, 0x6 ;  /* 0x0000003f07077291 */ /* 0x000fe2000f8e313f */
[----:B------:R-:W-:Y:S01]  /*67f0*/  MOV R132, UR10 ;  /* 0x0000000a00847c02 */ /* 0x000fe20008000f00 */
[----:B------:R-:W-:-:S02]  /*6800*/  USHF.L.U64.HI UR5, UR11, 0x1, UR5 ;  /* 0x000000010b057899 */ /* 0x000fc40008010205 */
[----:B------:R-:W-:Y:S02]  /*6810*/  USHF.R.S32.HI UR4, URZ, 0x1f, UR7 ;  /* 0x0000001f3f047899 */ /* 0x000fe40008011407 */
[----:B------:R-:W-:Y:S02]  /*6820*/  USHF.L.U32 UR11, UR11, 0x1, URZ ;  /* 0x000000010b0b7899 */ /* 0x000fe4000800063f */
.L_x_5471:
        /* <DEDUP_REMOVED lines=65> */
.L_x_5468:
        /* <DEDUP_REMOVED lines=159> */
[----:B------:R-:W-:Y:S03]  /*7630*/  IMAD.IADD R89, R91, 0x1, R87 ;  /* 0x000000015b597824 */ /* 0x000fe600078e0257 */
.L_x_5470:
        /* <DEDUP_REMOVED lines=16> */
.L_x_5469:
        /* <DEDUP_REMOVED lines=56> */
[----:B------:R-:W-:Y:S01]  /*7ac0*/  FFMA.FTZ R111, R8, c[0x0][0x23c], -R106 ;  /* 0x00008f00086f7a23 */ /* 0x000fe2000001086a */
[----:B------:R-:W-:Y:S01]  /*7ad0*/  ISETP.GT.AND P0, PT, R120, R119, PT ;  /* 0x000000777800720c */ /* 0x000fe20003f04270 */
[--C-:B------:R-:W-:Y:S02]  /*7ae0*/  FFMA.FTZ R107, R6, c[0x0][0x23c], -R104.reuse ;  /* 0x00008f00066b7a23 */ /* 0x100fe40000010868 */
[----:B------:R-:W-:Y:S02]  /*7af0*/  FFMA.FTZ R110, R7, c[0x0][0x23c], -R104 ;  /* 0x00008f00076e7a23 */ /* 0x000fe40000010868 */
[----:B------:R-:W-:Y:S02]  /*7b00*/  FFMA.FTZ R136, R9, c[0x0][0x23c], -R106 ;  /* 0x00008f0009887a23 */ /* 0x000fe4000001086a */
[--C-:B------:R-:W-:Y:S01]  /*7b10*/  FFMA.FTZ R137, R10, c[0x0][0x23c], -R104.reuse ;  /* 0x00008f000a897a23 */ /* 0x100fe20000010868 */
[----:B------:R-:W-:Y:S01]  /*7b20*/  MUFU.EX2 R105, R105 ;  /* 0x0000006900697308 */ /* 0x000fe20000000800 */
[----:B------:R-:W-:Y:S02]  /*7b30*/  FFMA.FTZ R90, R11, c[0x0][0x23c], -R104 ;  /* 0x00008f000b5a7a23 */ /* 0x000fe40000010868 */
[--C-:B------:R-:W-:Y:S02]  /*7b40*/  FFMA.FTZ R138, R12, c[0x0][0x23c], -R106.reuse ;  /* 0x00008f000c8a7a23 */ /* 0x100fe4000001086a */
[----:B------:R-:W-:Y:S02]  /*7b50*/  FFMA.FTZ R139, R13, c[0x0][0x23c], -R106 ;  /* 0x00008f000d8b7a23 */ /* 0x000fe4000001086a */
[--C-:B------:R-:W-:Y:S02]  /*7b60*/  FFMA.FTZ R140, R14, c[0x0][0x23c], -R104.reuse ;  /* 0x00008f000e8c7a23 */ /* 0x100fe40000010868 */
[----:B------:R-:W-:Y:S01]  /*7b70*/  FFMA.FTZ R141, R15, c[0x0][0x23c], -R104 ;  /* 0x00008f000f8d7a23 */ /* 0x000fe20000010868 */
[----:B------:R-:W-:Y:S01]  /*7b80*/  MUFU.EX2 R107, R107 ;  /* 0x0000006b006b7308 */ /* 0x000fe20000000800 */
[--C-:B------:R-:W-:Y:S02]  /*7b90*/  FFMA.FTZ R142, R16, c[0x0][0x23c], -R106.reuse ;  /* 0x00008f00108e7a23 */ /* 0x100fe4000001086a */
[----:B------:R-:W-:Y:S02]  /*7ba0*/  FFMA.FTZ R143, R17, c[0x0][0x23c], -R106 ;  /* 0x00008f00118f7a23 */ /* 0x000fe4000001086a */
        /* <DEDUP_REMOVED lines=23> */
[----:B------:R-:W-:Y:S01]  /*7d20*/  FMUL.FTZ R46, R3, R46 ;  /* 0x0000002e032e7220 */ /* 0x000fe20000410000 */
        /* <DEDUP_REMOVED lines=33> */
[----:B--2---:R-:W-:Y:S01]  /*7f40*/  F2FP.PACK_AB R95, R90, R137 ;  /* 0x000000895a5f723e */ /* 0x004fe200000000ff */
[----:B------:R-:W-:Y:S02]  /*7f50*/  FMUL.FTZ R81, R84, R81 ;  /* 0x0000005154517220 */ /* 0x000fe40000410000 */
[C---:B------:R-:W-:Y:S02]  /*7f60*/  FMUL.FTZ R82, R3.reuse, R82 ;  /* 0x0000005203527220 */ /* 0x040fe40000410000 */
[----:B------:R-:W-:Y:S01]  /*7f70*/  FMUL.FTZ R83, R3, R83 ;  /* 0x0000005303537220 */ /* 0x000fe20000410000 */
[----:B------:R-:W1:Y:S01]  /*7f80*/  MUFU.EX2 R140, R140 ;  /* 0x0000008c008c7308 */ /* 0x000e620000000800 */
[C---:B------:R-:W-:Y:S05]  /*7f90*/  HMMA.16816.F32 R36, R92.reuse, R96, R36 ;  /* 0x000000605c24723c */ /* 0x040fea0000001824 */
[--C-:B------:R-:W-:Y:S02]  /*7fa0*/  FFMA.FTZ R145, R18, c[0x0][0x23c], -R104.reuse ;  /* 0x00008f0012917a23 */ /* 0x100fe40000010868 */
[----:B------:R-:W-:Y:S01]  /*7fb0*/  FFMA.FTZ R146, R19, c[0x0][0x23c], -R104 ;  /* 0x00008f0013927a23 */ /* 0x000fe20000010868 */
[C---:B------:R-:W-:Y:S01]  /*7fc0*/  HMMA.16816.F32 R40, R92.reuse, R98, R40 ;  /* 0x000000625c28723c */ /* 0x040fe20000001828 */
[----:B------:R-:W2:Y:S01]  /*7fd0*/  LDSM.16.MT88.4 R96, [R113+0x6000] ;  /* 0x006000007160783b */ /* 0x000ea20000004200 */
[----:B------:R-:W3:Y:S02]  /*7fe0*/  MUFU.EX2 R141, R141 ;  /* 0x0000008d008d7308 */ /* 0x000ee40000000800 */
[--C-:B------:R-:W-:Y:S02]  /*7ff0*/  FFMA.FTZ R148, R20, c[0x0][0x23c], -R106.reuse ;  /* 0x00008f0014947a23 */ /* 0x100fe4000001086a */
[----:B------:R-:W-:Y:S02]  /*8000*/  FFMA.FTZ R149, R21, c[0x0][0x23c], -R106 ;  /* 0x00008f0015957a23 */ /* 0x000fe4000001086a */
[--C-:B------:R-:W-:Y:S04]  /*8010*/  FFMA.FTZ R151, R22, c[0x0][0x23c], -R104.reuse ;  /* 0x00008f0016977a23 */ /* 0x100fe80000010868 */
[----:B------:R-:W-:Y:S01]  /*8020*/  FFMA.FTZ R152, R23, c[0x0][0x23c], -R104 ;  /* 0x00008f0017987a23 */ /* 0x000fe20000010868 */
[----:B------:R-:W-:Y:S01]  /*8030*/  MUFU.EX2 R142, R142 ;  /* 0x0000008e008e7308 */ /* 0x000fe20000000800 */
[--C-:B------:R-:W-:Y:S02]  /*8040*/  FFMA.FTZ R147, R24, c[0x0][0x23c], -R106.reuse ;  /* 0x00008f0018937a23 */ /* 0x100fe4000001086a */
[----:B------:R-:W-:Y:S02]  /*8050*/  FFMA.FTZ R150, R25, c[0x0][0x23c], -R106 ;  /* 0x00008f0019967a23 */ /* 0x000fe4000001086a */
[--C-:B------:R-:W-:Y:S02]  /*8060*/  FFMA.FTZ R153, R26, c[0x0][0x23c], -R104.reuse ;  /* 0x00008f001a997a23 */ /* 0x100fe40000010868 */
[----:B------:R-:W-:Y:S02]  /*8070*/  FFMA.FTZ R154, R27, c[0x0][0x23c], -R104 ;  /* 0x00008f001b9a7a23 */ /* 0x000fe40000010868 */
[--C-:B------:R-:W-:Y:S01]  /*8080*/  FFMA.FTZ R155, R28, c[0x0][0x23c], -R106.reuse ;  /* 0x00008f001c9b7a23 */ /* 0x100fe2000001086a */
[----:B------:R-:W4:Y:S01]  /*8090*/  MUFU.EX2 R143, R143 ;  /* 0x0000008f008f7308 */ /* 0x000f220000000800 */
[--C-:B------:R-:W-:Y:S02]  /*80a0*/  FFMA.FTZ R156, R29, c[0x0][0x23c], -R106.reuse ;  /* 0x00008f001d9c7a23 */ /* 0x100fe4000001086a */
[--C-:B------:R-:W-:Y:S02]  /*80b0*/  FFMA.FTZ R160, R32, c[0x0][0x23c], -R106.reuse ;  /* 0x00008f0020a07a23 */ /* 0x100fe4000001086a */
[----:B------:R-:W-:Y:S02]  /*80c0*/  FFMA.FTZ R106, R33, c[0x0][0x23c], -R106 ;  /* 0x00008f00216a7a23 */ /* 0x000fe4000001086a */
[--C-:B------:R-:W-:Y:S02]  /*80d0*/  FFMA.FTZ R157, R30, c[0x0][0x23c], -R104.reuse ;  /* 0x00008f001e9d7a23 */ /* 0x100fe40000010868 */
[--C-:B------:R-:W-:Y:S01]  /*80e0*/  FFMA.FTZ R158, R31, c[0x0][0x23c], -R104.reuse ;  /* 0x00008f001f9e7a23 */ /* 0x100fe20000010868 */
[----:B------:R-:W-:Y:S01]  /*80f0*/  MUFU.EX2 R159, R106 ;  /* 0x0000006a009f7308 */ /* 0x000fe20000000800 */
[--C-:B------:R-:W-:Y:S02]  /*8100*/  FFMA.FTZ R161, R34, c[0x0][0x23c], -R104.reuse ;  /* 0x00008f0022a17a23 */ /* 0x100fe40000010868 */
[----:B------:R-:W-:Y:S02]  /*8110*/  FFMA.FTZ R104, R35, c[0x0][0x23c], -R104 ;  /* 0x00008f0023687a23 */ /* 0x000fe40000010868 */
[----:B------:R-:W-:Y:S02]  /*8120*/  FFMA.FTZ R144, R84, R109, R144 ;  /* 0x0000006d54907223 */ /* 0x000fe40000010090 */
[----:B------:R-:W-:Y:S01]  /*8130*/  FFMA.FTZ R109, R3, R108, R107 ;  /* 0x0000006c036d7223 */ /* 0x000fe2000001006b */
[C---:B--2---:R-:W-:Y:S02]  /*8140*/  HMMA.16816.F32 R44, R92.reuse, R96, R44 ;  /* 0x000000605c2c723c */ /* 0x044fe4000000182c */
[----:B------:R2:W-:Y:S01]  /*8150*/  MUFU.EX2 R162, R104 ;  /* 0x0000006800a27308 */ /* 0x0005e20000000800 */
[----:B------:R-:W-:Y:S01]  /*8160*/  FADD.FTZ R144, R105, R144 ;  /* 0x0000009069907221 */ /* 0x000fe20000010000 */
[----:B------:R-:W-:Y:S01]  /*8170*/  MOV R3, R0 ;  /* 0x0000000000037202 */ /* 0x000fe20000000f00 */
[----:B------:R-:W-:Y:S02]  /*8180*/  FADD.FTZ R110, R110, R109 ;  /* 0x0000006d6e6e7221 */ /* 0x000fe40000010000 */
[----:B------:R-:W-:Y:S01]  /*8190*/  FADD.FTZ R111, R111, R144 ;  /* 0x000000906f6f7221 */ /* 0x000fe20000010000 */
[C---:B------:R-:W-:Y:S01]  /*81a0*/  HMMA.16816.F32 R48, R92.reuse, R98, R48 ;  /* 0x000000625c30723c */ /* 0x040fe20000001830 */
[----:B------:R-:W5:Y:S03]  /*81b0*/  LDSM.16.MT88.4 R96, [R114+0x7000] ;  /* 0x007000007260783b */ /* 0x000f660000004200 */
[----:B------:R-:W-:Y:S01]  /*81c0*/  FADD.FTZ R163, R137, R110 ;  /* 0x0000006e89a37221 */ /* 0x000fe20000010000 */
[----:B------:R-:W-:Y:S01]  /*81d0*/  MUFU.EX2 R145, R145 ;  /* 0x0000009100917308 */ /* 0x000fe20000000800 */
[----:B------:R-:W-:Y:S02]  /*81e0*/  FADD.FTZ R137, R136, R111 ;  /* 0x0000006f88897221 */ /* 0x000fe40000010000 */
[----:B------:R-:W-:Y:S01]  /*81f0*/  FADD.FTZ R163, R90, R163 ;  /* 0x000000a35aa37221 */ /* 0x000fe20000010000 */
[----:B------:R-:W-:Y:S03]  /*8200*/  LDSM.16.MT88.4 R108, [R113+0x7c00] ;  /* 0x007c0000716c783b */ /* 0x000fe60000004200 */
[----:B-1----:R-:W-:Y:S03]  /*8210*/  FADD.FTZ R90, R140, R163 ;  /* 0x000000a38c5a7221 */ /* 0x002fe60000010000 */
[----:B------:R-:W1:Y:S01]  /*8220*/  MUFU.EX2 R146, R146 ;  /* 0x0000009200927308 */ /* 0x000e620000000800 */
[----:B---3--:R-:W-:Y:S01]  /*8230*/  FADD.FTZ R90, R141, R90 ;  /* 0x0000005a8d5a7221 */ /* 0x008fe20000010000 */
[----:B--2---:R-:W-:Y:S08]  /*8240*/  LDSM.16.MT88.4 R104, [R113+0x6c00] ;  /* 0x006c00007168783b */ /* 0x004ff00000004200 */
[----:B------:R-:W2:Y:S10]  /*8250*/  MUFU.EX2 R148, R148 ;  /* 0x0000009400947308 */ /* 0x000eb40000000800 */
[----:B------:R-:W3:Y:S01]  /*8260*/  MUFU.EX2 R149, R149 ;  /* 0x0000009500957308 */ /* 0x000ee20000000800 */
[C---:B-----5:R-:W-:Y:S09]  /*8270*/  HMMA.16816.F32 R52, R92.reuse, R96, R52 ;  /* 0x000000605c34723c */ /* 0x060ff20000001834 */
[----:B------:R-:W-:Y:S01]  /*8280*/  MUFU.EX2 R151, R151 ;  /* 0x0000009700977308 */ /* 0x000fe20000000800 */
[C---:B------:R-:W-:Y:S01]  /*8290*/  HMMA.16816.F32 R56, R92.reuse, R98, R56 ;  /* 0x000000625c38723c */ /* 0x040fe20000001838 */
[----:B------:R-:W5:Y:S08]  /*82a0*/  LDSM.16.MT88.4 R96, [R113+0x7000] ;  /* 0x007000007160783b */ /* 0x000f700000004200 */
[----:B------:R-:W1:Y:S10]  /*82b0*/  MUFU.EX2 R152, R152 ;  /* 0x0000009800987308 */ /* 0x000e740000000800 */
[----:B------:R-:W-:Y:S10]  /*82c0*/  MUFU.EX2 R147, R147 ;  /* 0x0000009300937308 */ /* 0x000ff40000000800 */
[----:B------:R-:W1:Y:S10]  /*82d0*/  MUFU.EX2 R150, R150 ;  /* 0x0000009600967308 */ /* 0x000e740000000800 */
[----:B------:R-:W-:Y:S01]  /*82e0*/  MUFU.EX2 R153, R153 ;  /* 0x0000009900997308 */ /* 0x000fe20000000800 */
[C---:B-----5:R-:W-:Y:S09]  /*82f0*/  HMMA.16816.F32 R60, R92.reuse, R96, R60 ;  /* 0x000000605c3c723c */ /* 0x060ff2000000183c */
[----:B------:R-:W5:Y:S01]  /*8300*/  MUFU.EX2 R154, R154 ;  /* 0x0000009a009a7308 */ /* 0x000f620000000800 */
[C---:B------:R-:W-:Y:S01]  /*8310*/  HMMA.16816.F32 R64, R92.reuse, R98, R64 ;  /* 0x000000625c40723c */ /* 0x040fe20000001840 */
[----:B------:R-:W1:Y:S08]  /*8320*/  LDSM.16.MT88.4 R96, [R114+0x8000] ;  /* 0x008000007260783b */ /* 0x000e700000004200 */
[----:B------:R-:W-:Y:S10]  /*8330*/  MUFU.EX2 R155, R155 ;  /* 0x0000009b009b7308 */ /* 0x000ff40000000800 */
[----:B------:R-:W1:Y:S10]  /*8340*/  MUFU.EX2 R156, R156 ;  /* 0x0000009c009c7308 */ /* 0x000e740000000800 */
[----:B------:R-:W-:Y:S10]  /*8350*/  MUFU.EX2 R157, R157 ;  /* 0x0000009d009d7308 */ /* 0x000ff40000000800 */
[----:B------:R-:W2:Y:S01]  /*8360*/  MUFU.EX2 R158, R158 ;  /* 0x0000009e009e7308 */ /* 0x000ea20000000800 */
[C---:B-1----:R-:W-:Y:S09]  /*8370*/  HMMA.16816.F32 R68, R92.reuse, R96, R68 ;  /* 0x000000605c44723c */ /* 0x042ff20000001844 */
[----:B------:R-:W1:Y:S01]  /*8380*/  MUFU.EX2 R160, R160 ;  /* 0x000000a000a07308 */ /* 0x000e620000000800 */
        /* <DEDUP_REMOVED lines=15> */
[----:B------:R-:W-:Y:S04]  /*8480*/  FADD.FTZ R143, R143, R142 ;  /* 0x0000008e8f8f7221 */ /* 0x000fe80000010000 */
[----:B--2---:R-:W-:Y:S04]  /*8490*/  FADD.FTZ R90, R148, R143 ;  /* 0x0000008f945a7221 */ /* 0x004fe80000010000 */
[C---:B---3--:R-:W-:Y:S01]  /*84a0*/  FADD.FTZ R90, R149.reuse, R90 ;  /* 0x0000005a955a7221 */ /* 0x048fe20000010000 */
        /* <DEDUP_REMOVED lines=22> */
[----:B-----5:R-:W-:Y:S01]  /*8610*/  F2FP.PACK_AB R95, R154, R153 ;  /* 0x000000999a5f723e */ /* 0x020fe200000000ff */
[----:B------:R-:W-:Y:S02]  /*8620*/  FADD.FTZ R147, R147, R90 ;  /* 0x0000005a93937221 */ /* 0x000fe40000010000 */
[----:B------:R-:W-:Y:S02]  /*8630*/  FADD.FTZ R152, R152, R151 ;  /* 0x0000009798987221 */ /* 0x000fe40000010000 */
[----:B------:R-:W-:Y:S02]  /*8640*/  FADD.FTZ R150, R150, R147 ;  /* 0x0000009396967221 */ /* 0x000fe40000010000 */
        /* <DEDUP_REMOVED lines=35> */
[----:B------:R-:W3:Y:S07]  /*8880*/  LDSM.16.MT88.4 R104, [R113+0x8c00] ;  /* 0x008c00007168783b */ /* 0x000eee0000004200 */
[C---:B--2---:R-:W-:Y:S08]  /*8890*/  HMMA.16816.F32 R52, R92.reuse, R100, R52 ;  /* 0x000000645c34723c */ /* 0x044ff00000001834 */
[C---:B------:R-:W-:Y:S08]  /*88a0*/  HMMA.16816.F32 R56, R92.reuse, R102, R56 ;  /* 0x000000665c38723c */ /* 0x040ff00000001838 */
[C---:B------:R-:W-:Y:S07]  /*88b0*/  HMMA.16816.F32 R60, R92.reuse, R108, R60 ;  /* 0x0000006c5c3c723c */ /* 0x040fee000000183c */
[----:B------:R-:W-:Y:S01]  /*88c0*/  FADD.FTZ R109, R159, R160 ;  /* 0x000000a09f6d7221 */ /* 0x000fe20000010000 */
[C---:B------:R-:W-:Y:S04]  /*88d0*/  HMMA.16816.F32 R64, R92.reuse, R110, R64 ;  /* 0x0000006e5c40723c */ /* 0x040fe80000001840 */
[----:B------:R-:W-:Y:S04]  /*88e0*/  FADD.FTZ R108, R162, R161 ;  /* 0x000000a1a26c7221 */ /* 0x000fe80000010000 */
[C---:B-1----:R-:W-:Y:S08]  /*88f0*/  HMMA.16816.F32 R68, R92.reuse, R96, R68 ;  /* 0x000000605c44723c */ /* 0x042ff00000001844 */
[C---:B------:R-:W-:Y:S08]  /*8900*/  HMMA.16816.F32 R72, R92.reuse, R98, R72 ;  /* 0x000000625c48723c */ /* 0x040ff00000001848 */
[C---:B---3--:R-:W-:Y:S08]  /*8910*/  HMMA.16816.F32 R76, R92.reuse, R104, R76 ;  /* 0x000000685c4c723c */ /* 0x048ff0000000184c */
[----:B------:R-:W-:Y:S01]  /*8920*/  HMMA.16816.F32 R80, R92, R106, R80 ;  /* 0x0000006a5c50723c */ /* 0x000fe20000001850 */
[----:B------:R-:W-:-:S07]  /*8930*/  @P0 BRA `(.L_x_5471) ;  /* 0xffffdef000000947 */ /* 0x000fce000383ffff */
.L_x_5467:
        /* <DEDUP_REMOVED lines=133> */
[----:B------:R-:W-:Y:S04]  /*9190*/  STS.64 [R12+0x4000], R72 ;  /* 0x004000480c007388 */ /* 0x000fe80000000a00 */
[----:B---3--:R-:W3:Y:S01]  /*91a0*/  S2R R60, SR_CTAID.Y ;  /* 0x00000000003c7919 */ /* 0x008ee20000002600 */
[----:B----4-:R-:W-:-:S03]  /*91b0*/  IADD3 R62, -R125, RZ, RZ ;  /* 0x000000ff7d3e7210 */ /* 0x010fc60007ffe1ff */
[----:B------:R-:W-:Y:S01]  /*91c0*/  STS.64 [R12+0x4400], R74 ;  /* 0x0044004a0c007388 */ /* 0x000fe20000000a00 */
[----:B-----5:R-:W-:-:S03]  /*91d0*/  LOP3.LUT R64, R3, 0xffffffe0, RZ, 0xc0, !PT ;  /* 0xffffffe003407812 */ /* 0x020fc600078ec0ff */
[----:B------:R-:W-:Y:S01]  /*91e0*/  STS.64 [R11+0x4000], R76 ;  /* 0x0040004c0b007388 */ /* 0x000fe20000000a00 */
[----:B--2---:R-:W-:Y:S01]  /*91f0*/  IMAD R9, R62, c[0x0][0x1c0], R9 ;  /* 0x000070003e097a24 */ /* 0x004fe200078e0209 */
[----:B------:R-:W-:Y:S01]  /*9200*/  MOV R3, 0xff800000 ;  /* 0xff80000000037802 */ /* 0x000fe20000000f00 */
[----:B------:R-:W-:Y:S01]  /*9210*/  @P3 FFMA.FTZ R3, R2, c[0x0][0x238], R7 ;  /* 0x00008e0002033a23 */ /* 0x000fe20000010007 */
[----:B------:R2:W-:Y:S01]  /*9220*/  STS.64 [R11+0x4400], R78 ;  /* 0x0044004e0b007388 */ /* 0x0005e20000000a00 */
[----:B------:R-:W-:-:S03]  /*9230*/  IADD3 R64, R5, -R64, RZ ;  /* 0x8000004005407210 */ /* 0x000fc60007ffe0ff */
[----:B------:R-:W-:Y:S01]  /*9240*/  STS.64 [R13+0x4000], R80 ;  /* 0x004000500d007388 */ /* 0x000fe20000000a00 */
[----:B------:R-:W-:-:S03]  /*9250*/  LOP3.LUT P0, RZ, R64, 0x3, RZ, 0xc0, !PT ;  /* 0x0000000340ff7812 */ /* 0x000fc6000780c0ff */
[----:B-1----:R-:W1:Y:S04]  /*9260*/  S2R R10, SR_CTAID.X ;  /* 0x00000000000a7919 */ /* 0x002e680000002500 */
[----:B------:R-:W-:Y:S01]  /*9270*/  STS.64 [R13+0x4400], R82 ;  /* 0x004400520d007388 */ /* 0x000fe20000000a00 */
[----:B---3--:R-:W-:-:S03]  /*9280*/  IMAD R60, R60, c[0x0][0x210], R125 ;  /* 0x000084003c3c7a24 */ /* 0x008fc600078e027d */
[----:B------:R-:W-:Y:S01]  /*9290*/  BAR.SYNC.DEFER_BLOCKING 0x0 ;  /* 0x0000000000007b1d */ /* 0x000fe20000010000 */
[----:B------:R-:W-:Y:S02]  /*92a0*/  IMAD R9, R60, c[0x0][0x1c0], R9 ;  /* 0x000070003c097a24 */ /* 0x000fe400078e0209 */
[----:B--2---:R-:W-:Y:S01]  /*92b0*/  @P2 FMUL.FTZ R11, R6, 0.69314718246459960938 ;  /* 0x3f317218060b2820 */ /* 0x004fe20000410000 */
[----:B-1----:R-:W-:-:S05]  /*92c0*/  SHF.L.U32 R10, R10, 0x6, RZ ;  /* 0x000000060a0a7819 */ /* 0x002fca00000006ff */
[----:B------:R-:W-:Y:S01]  /*92d0*/  IMAD R10, R9, c[0x0][0x214], R10 ;  /* 0x00008500090a7a24 */ /* 0x000fe200078e020a */
        /* <DEDUP_REMOVED lines=25> */
.L_x_5473:
[----:B--234-:R-:W-:Y:S05]  /*9470*/  BSYNC B0 ;  /* 0x0000000000007941 */ /* 0x01cfea0003800000 */
.L_x_5472:
[----:B------:R-:W2:Y:S01]  /*9480*/  S2R R0, SR_TID.X ;  /* 0x0000000000007919 */ /* 0x000ea20000002100 */
[----:B------:R-:W-:Y:S01]  /*9490*/  LEA.HI R2, R4, R5, RZ, 0x3 ;  /* 0x0000000504027211 */ /* 0x000fe200078f18ff */
[----:B------:R-:W-:-:S03]  /*94a0*/  IMAD R10, R10, c[0x0][0x22c], RZ ;  /* 0x00008b000a0a7a24 */ /* 0x000fc600078e02ff */
[----:B------:R-:W-:-:S05]  /*94b0*/  LOP3.LUT R2, R2, 0xfffffff8, RZ, 0xc0, !PT ;  /* 0xfffffff802027812 */ /* 0x000fca00078ec0ff */
[----:B------:R-:W-:-:S04]  /*94c0*/  IMAD.IADD R5, R5, 0x1, -R2 ;  /* 0x0000000105057824 */ /* 0x000fc800078e0a02 */
[----:B------:R-:W-:-:S05]  /*94d0*/  IMAD.SHL.U32 R4, R5, 0x4, RZ ;  /* 0x0000000405047824 */ /* 0x000fca00078e00ff */
[----:B------:R-:W-:Y:S02]  /*94e0*/  SHF.R.S32.HI R5, RZ, 0x1f, R4 ;  /* 0x0000001fff057819 */ /* 0x000fe40000011404 */
[----:B--2---:R-:W-:-:S04]  /*94f0*/  SHF.R.S32.HI R3, RZ, 0x1f, R0 ;  /* 0x0000001fff037819 */ /* 0x004fc80000011400 */
[----:B------:R-:W-:-:S04]  /*9500*/  LEA.HI R3, R3, R0, RZ, 0x3 ;  /* 0x0000000003037211 */ /* 0x000fc800078f18ff */
[----:B------:R-:W-:-:S04]  /*9510*/  SHF.R.S32.HI R3, RZ, 0x3, R3 ;  /* 0x00000003ff037819 */ /* 0x000fc80000011403 */
[C---:B------:R-:W-:Y:S01]  /*9520*/  ISETP.GE.AND P3, PT, R3.reuse, R118, PT ;  /* 0x000000760300720c */ /* 0x040fe20003f66270 */
[C---:B------:R-:W-:Y:S01]  /*9530*/  IMAD.WIDE R6, R3.reuse, 0x60, R4 ;  /* 0x0000006003067825 */ /* 0x040fe200078e0204 */
[----:B------:R-:W-:-:S04]  /*9540*/  IADD3 R5, R3, 0x10, RZ ;  /* 0x0000001003057810 */ /* 0x000fc80007ffe0ff */
[C---:B------:R-:W-:Y:S02]  /*9550*/  IADD3 R0, P0, R10.reuse, R6, RZ ;  /* 0x000000060a007210 */ /* 0x040fe40007f1e0ff */
[----:B------:R-:W-:Y:S02]  /*9560*/  ISETP.GE.AND P2, PT, R5, R118, PT ;  /* 0x000000760500720c */ /* 0x000fe40003f46270 */
[C---:B------:R-:W-:Y:S02]  /*9570*/  IADD3 R5, R3.reuse, 0x20, RZ ;  /* 0x0000002003057810 */ /* 0x040fe40007ffe0ff */
[----:B------:R-:W-:Y:S02]  /*9580*/  LEA.HI.X.SX32 R7, R10, R7, 0x1, P0 ;  /* 0x000000070a077211 */ /* 0x000fe400000f0eff */
[----:B------:R-:W-:Y:S02]  /*9590*/  LEA R4, P0, R0, c[0x0][0x1d8], 0x2 ;  /* 0x0000760000047a11 */ /* 0x000fe400078010ff */
[----:B------:R-:W-:-:S02]  /*95a0*/  IADD3 R3, R3, 0x30, RZ ;  /* 0x0000003003037810 */ /* 0x000fc40007ffe0ff */
[-C--:B------:R-:W-:Y:S02]  /*95b0*/  ISETP.GE.AND P1, PT, R5, R118.reuse, PT ;  /* 0x000000760500720c */ /* 0x080fe40003f26270 */
        /* <DEDUP_REMOVED lines=17> */
.L_x_5474:
        /* <DEDUP_REMOVED lines=11> */
.L_x_6168:


//--------------------- .text._ZN5flash24flash_fwd_splitkv_kernelI23Flash_fwd_kernel_traitsILi96ELi64ELi64ELi4ELb0ELb0EN7cutlass6half_tE19Flash_kernel_traitsILi96ELi64ELi64ELi4ES3_EELb1ELb0ELb0ELb0ELb1ELb1ELb1ELb0EEEvNS_16Flash_fwd_paramsE --------------------------
	.section	.text._ZN5flash24flash_fwd_splitkv_kernelI23Flash_fwd_kernel_traitsILi96ELi64ELi64ELi4ELb0ELb0EN7cutlass6half_tE19Flash_kernel_traitsILi96ELi64ELi64ELi4ES3_EELb1ELb0ELb0ELb0ELb1ELb1ELb1ELb0EEEvNS_16Flash_fwd_paramsE,"ax",@progbits
	.sectioninfo	@"SHI_REGISTERS=167"
	.align	128
        .global         _ZN5flash24flash_fwd_splitkv_kernelI23Flash_fwd_kernel_traitsILi96ELi64ELi64ELi4ELb0ELb0EN7cutlass6half_tE19Flash_kernel_traitsILi96ELi64ELi64ELi4ES3_EELb1ELb0ELb0ELb0ELb1ELb1ELb1ELb0EEEvNS_16Flash_fwd_paramsE
        .type           _ZN5flash24flash_fwd_splitkv_kernelI23Flash_fwd_kernel_traitsILi96ELi64ELi64ELi4ELb0ELb0EN7cutlass6half_tE19Flash_kernel_traitsILi96ELi64ELi64ELi4ES3_EELb1ELb0ELb0ELb0ELb1ELb1ELb1ELb0EEEvNS_16Flash_fwd_paramsE,@function
        .size           _ZN5flash24flash_fwd_splitkv_kernelI23Flash_fwd_kernel_traitsILi96ELi64ELi64ELi4ELb0ELb0EN7cutlass6half_tE19Flash_kernel_traitsILi96ELi64ELi64ELi4ES3_EELb1ELb0ELb0ELb0ELb1ELb1ELb1ELb0EEEvNS_16Flash_fwd_paramsE,(.L_x_6169 - _ZN5flash24flash_fwd_splitkv_kernelI23Flash_fwd_kernel_traitsILi96ELi64ELi64ELi4ELb0ELb0EN7cutlass6half_tE19Flash_kernel_traitsILi96ELi64ELi64ELi4ES3_EELb1ELb0ELb0ELb0ELb1ELb1ELb1ELb0EEEvNS_16Flash_fwd_paramsE)
        .other          _ZN5flash24flash_fwd_splitkv_kernelI23Flash_fwd_kernel_traitsILi96ELi64ELi64ELi4ELb0ELb0EN7cutlass6half_tE19Flash_kernel_traitsILi96ELi64ELi64ELi4ES3_EELb1ELb0ELb0ELb0ELb1ELb1ELb1ELb0EEEvNS_16Flash_fwd_paramsE,@"STO_CUDA_ENTRY STV_DEFAULT"
_ZN5flash24flash_fwd_splitkv_kernelI23Flash_fwd_kernel_traitsILi96ELi64ELi64ELi4ELb0ELb0EN7cutlass6half_tE19Flash_kernel_traitsILi96ELi64ELi64ELi4ES3_EELb1ELb0ELb0ELb0ELb1ELb1ELb1ELb0EEEvNS_16Flash_fwd_paramsE:
.text._ZN5flash24flash_fwd_splitkv_kernelI23Flash_fwd_kernel_traitsILi96ELi64ELi64ELi4ELb0ELb0EN7cutlass6half_tE19Flash_kernel_traitsILi96ELi64ELi64ELi4ES3_EELb1ELb0ELb0ELb0ELb1ELb1ELb1ELb0EEEvNS_16Flash_fwd_paramsE:
        /* <DEDUP_REMOVED lines=54> */
.L_x_5475:
[----:B-1-34-:R-:W-:Y:S02]  /*0360*/  MOV R5, c[0x0][0x218] ;  /* 0x0000860000057a02 */ /* 0x01afe40000000f00 */
.L_x_5476:
        /* <DEDUP_REMOVED lines=114> */
.L_x_5477:
        /* <DEDUP_REMOVED lines=93> */
.L_x_5478:
        /* <DEDUP_REMOVED lines=15> */
.L_x_5480:
[----:B------:R-:W-:Y:S01]  /*1150*/  IABS R7, c[0x0][0x1c8] ;  /* 0x0000720000077a13 */ /* 0x000fe20000000000 */
[----:B------:R-:W-:Y:S01]  /*1160*/  IMAD.MOV.U32 R8, RZ, RZ, RZ ;  /* 0x000000ffff087224 */ /* 0x000fe200078e00ff */
[----:B------:R-:W-:Y:S01]  /*1170*/  LEA R11, R90, 0xffffffc0, 0x6 ;  /* 0xffffffc05a0b7811 */ /* 0x000fe200078e30ff */
        /* <DEDUP_REMOVED lines=12> */
[----:B------:R-:W-:-:S03]  /*1240*/  SHF.R.S32.HI R9, RZ, 0x1f, R11 ;  /* 0x0000001fff097819 */ /* 0x000fc6000001140b */
        /* <DEDUP_REMOVED lines=12> */
[----:B------:R-:W-:Y:S02]  /*1310*/  IMAD R5, R11, c[0x0][0x19c], R2 ;  /* 0x000067000b057a24 */ /* 0x000fe400078e0202 */
        /* <DEDUP_REMOVED lines=21> */
.L_x_5479:
        /* <DEDUP_REMOVED lines=13> */
[----:B------:R-:W-:Y:S01]  /*1540*/  @P0 IMAD.WIDE.U32 R24, R17, c[0x0][0x190], RZ ;  /* 0x0000640011180a25 */ /* 0x000fe200078e00ff */
[----:B-----5:R-:W-:Y:S01]  /*1550*/  @!P0 SHF.R.S32.HI R0, RZ, 0x1f, R121 ;  /* 0x0000001fff008819 */ /* 0x020fe20000011479 */
[----:B------:R-:W-:Y:S01]  /*1560*/  USHF.L.U64.HI UR5, UR4, UR6, UR5 ;  /* 0x0000000604057299 */ /* 0x000fe20008010205 */
[----:B------:R-:W-:Y:S01]  /*1570*/  LEA.HI R12, R104, R99, RZ, 0x4 ;  /* 0x00000063680c7211 */ /* 0x000fe200078f20ff */
[----:B------:R-:W-:Y:S01]  /*1580*/  @!P0 IMAD.WIDE.U32 R4, R121, c[0x0][0x178], RZ ;  /* 0x00005e0079048a25 */ /* 0x000fe200078e00ff */
[----:B------:R-:W-:-:S02]  /*1590*/  SHF.R.S32.HI R6, RZ, 0x2, R13 ;  /* 0x00000002ff067819 */ /* 0x000fc4000001140d */
[----:B------:R-:W-:Y:S01]  /*15a0*/  LEA.HI R26, R8, R119, RZ, 0x1 ;  /* 0x00000077081a7211 */ /* 0x000fe200078f08ff */
[----:B------:R-:W-:Y:S01]  /*15b0*/  @!P0 IMAD R0, R0, c[0x0][0x178], RZ ;  /* 0x00005e0000008a24 */ /* 0x000fe200078e02ff */
[----:B------:R-:W-:Y:S01]  /*15c0*/  IADD3 R19, R6, 0x20, RZ ;  /* 0x0000002006137810 */ /* 0x000fe20007ffe0ff */
[----:B------:R-:W-:Y:S01]  /*15d0*/  @P0 IMAD R17, R17, c[0x0][0x194], R25 ;  /* 0x0000650011110a24 */ /* 0x000fe200078e0219 */
        /* <DEDUP_REMOVED lines=12> */
[----:B------:R-:W-:Y:S01]  /*16a0*/  SHF.R.S32.HI R7, RZ, 0x1f, R6 ;  /* 0x0000001fff077819 */ /* 0x000fe20000011406 */
[----:B------:R-:W-:Y:S01]  /*16b0*/  IMAD.IADD R4, R95, 0x1, -R0 ;  /* 0x000000015f047824 */ /* 0x000fe200078e0a00 */
[----:B------:R-:W-:Y:S01]  /*16c0*/  LOP3.LUT R21, R21, 0xc0, RZ, 0xc0, !PT ;  /* 0x000000c015157812 */ /* 0x000fe200078ec0ff */
[----:B------:R-:W-:Y:S01]  /*16d0*/  IMAD.SHL.U32 R18, R18, 0x8, RZ ;  /* 0x0000000812127824 */ /* 0x000fe200078e00ff */
[----:B------:R-:W-:Y:S01]  /*16e0*/  LOP3.LUT R10, R10, 0xfffffffe, RZ, 0xc0, !PT ;  /* 0xfffffffe0a0a7812 */ /* 0x000fe200078ec0ff */
[----:B------:R-:W-:Y:S01]  /*16f0*/  IMAD.IADD R12, R99, 0x1, -R12 ;  /* 0x00000001630c7824 */ /* 0x000fe200078e0a0c */
[-C--:B------:R-:W-:Y:S01]  /*1700*/  ISETP.GE.AND P3, PT, R19, R4.reuse, PT ;  /* 0x000000041300720c */ /* 0x080fe20003f66270 */
[----:B------:R-:W-:Y:S01]  /*1710*/  IMAD.WIDE R22, R23, 0x40, R6 ;  /* 0x0000004017167825 */ /* 0x000fe200078e0206 */
[----:B------:R-:W-:-:S02]  /*1720*/  ISETP.GE.AND P2, PT, R19, R4, PT ;  /* 0x000000041300720c */ /* 0x000fc40003f46270 */
[C---:B------:R-:W-:Y:S01]  /*1730*/  IADD3 R20, P1, R18.reuse, R20, RZ ;  /* 0x0000001412147210 */ /* 0x040fe20007f3e0ff */
[----:B------:R-:W-:Y:S01]  /*1740*/  IMAD.IADD R5, R5, 0x1, -R10 ;  /* 0x0000000105057824 */ /* 0x000fe200078e0a0a */
[C---:B------:R-:W-:Y:S01]  /*1750*/  IADD3 R100, P4, R18.reuse, R100, RZ ;  /* 0x0000006412647210 */ /* 0x040fe20007f9e0ff */
[----:B------:R-:W-:Y:S01]  /*1760*/  IMAD.MOV.U32 R89, RZ, RZ, 0x20 ;  /* 0x00000020ff597424 */ /* 0x000fe200078e00ff */
[--C-:B------:R-:W-:Y:S02]  /*1770*/  LOP3.LUT R19, R21, 0x18, R18.reuse, 0xf8, !PT ;  /* 0x0000001815137812 */ /* 0x100fe400078ef812 */
[----:B------:R-:W-:Y:S02]  /*1780*/  IADD3 R24, P0, R18, R24, RZ ;  /* 0x0000001812187210 */ /* 0x000fe40007f1e0ff */
[----:B------:R-:W-:Y:S02]  /*1790*/  SHF.R.S32.HI R18, RZ, 0x1f, R18 ;  /* 0x0000001fff127819 */ /* 0x000fe40000011412 */
[----:B------:R-:W-:-:S02]  /*17a0*/  SHF.R.U32.HI R10, RZ, 0x3, R21 ;  /* 0x00000003ff0a7819 */ /* 0x000fc40000011615 */
[----:B------:R-:W-:Y:S01]  /*17b0*/  SHF.R.S32.HI R103, RZ, 0x5, R104 ;  /* 0x00000005ff677819 */ /* 0x000fe20000011468 */
[C---:B------:R-:W-:Y:S01]  /*17c0*/  IMAD.X R25, R18.reuse, 0x1, R17, P0 ;  /* 0x0000000112197824 */ /* 0x040fe200000e0611 */
[----:B------:R-:W-:Y:S01]  /*17d0*/  LEA.HI R17, R13, R6, RZ, 0x1 ;  /* 0x000000060d117211 */ /* 0x000fe200078f08ff */
[----:B------:R-:W-:Y:S01]  /*17e0*/  IMAD.IADD R13, R99, 0x1, -R8 ;  /* 0x00000001630d7824 */ /* 0x000fe200078e0a08 */
[----:B------:R-:W-:Y:S01]  /*17f0*/  LOP3.LUT R10, R19, R10, RZ, 0x3c, !PT ;  /* 0x0000000a130a7212 */ /* 0x000fe200078e3cff */
[C---:B------:R-:W-:Y:S01]  /*1800*/  IMAD.X R21, R18.reuse, 0x1, R15, P1 ;  /* 0x0000000112157824 */ /* 0x040fe200008e060f */
[----:B------:R-:W-:Y:S01]  /*1810*/  LOP3.LUT R17, R17, 0x7fffffe, RZ, 0xc0, !PT ;  /* 0x07fffffe11117812 */ /* 0x000fe200078ec0ff */
[----:B------:R-:W-:Y:S01]  /*1820*/  IMAD.X R101, R18, 0x1, R14, P4 ;  /* 0x0000000112657824 */ /* 0x000fe200020e060e */
[----:B------:R-:W-:Y:S01]  /*1830*/  SHF.R.S32.HI R19, RZ, 0x1f, R16 ;  /* 0x0000001fff137819 */ /* 0x000fe20000011410 */
[----:B------:R-:W-:Y:S01]  /*1840*/  IMAD.WIDE.U32 R20, R3, c[0x0][0x1b8], R20 ;  /* 0x00006e0003147a25 */ /* 0x000fe200078e0014 */
[----:B------:R-:W-:-:S02]  /*1850*/  ISETP.GE.AND P1, PT, R6, R114, PT ;  /* 0x000000720600720c */ /* 0x000fc40003f26270 */
[----:B------:R-:W-:Y:S01]  /*1860*/  LEA.HI R120, R13, R13, RZ, 0x1 ;  /* 0x0000000d0d787211 */ /* 0x000fe200078f08ff */
[----:B------:R-:W-:Y:S01]  /*1870*/  IMAD.IADD R8, R6, 0x1, -R17 ;  /* 0x0000000106087824 */ /* 0x000fe200078e0a11 */
[-C--:B------:R-:W-:Y:S01]  /*1880*/  LEA.HI R15, R12, R12.reuse, RZ, 0x1 ;  /* 0x0000000c0c0f7211 */ /* 0x080fe200078f08ff */
[----:B------:R-:W-:Y:S01]  /*1890*/  IMAD R19, R19, c[0x0][0x1a8], RZ ;  /* 0x00006a0013137a24 */ /* 0x000fe200078e02ff */
[----:B------:R-:W-:Y:S01]  /*18a0*/  SHF.R.S32.HI R17, RZ, 0x1f, R12 ;  /* 0x0000001fff117819 */ /* 0x000fe2000001140c */
[----:B------:R-:W-:Y:S01]  /*18b0*/  IMAD R117, R103, 0x8, R8 ;  /* 0x0000000867757824 */ /* 0x000fe200078e0208 */
[----:B------:R-:W-:Y:S01]  /*18c0*/  LOP3.LUT R118, R120, 0xfffffffe, RZ, 0xc0, !PT ;  /* 0xfffffffe78767812 */ /* 0x000fe200078ec0ff */
[C---:B------:R-:W-:Y:S01]  /*18d0*/  IMAD R19, R16.reuse, c[0x0][0x1ac], R19 ;  /* 0x00006b0010137a24 */ /* 0x040fe200078e0213 */
[----:B------:R-:W-:Y:S01]  /*18e0*/  LOP3.LUT R97, R15, 0x7fffffe, RZ, 0xc0, !PT ;  /* 0x07fffffe0f617812 */ /* 0x000fe200078ec0ff */
[----:B------:R-:W-:Y:S01]  /*18f0*/  IMAD.U32 R117, R117, 0x20, R10 ;  /* 0x0000002075757824 */ /* 0x000fe200078e000a */
[--C-:B------:R-:W-:Y:S01]  /*1900*/  SHF.R.S32.HI R14, RZ, 0x1, R15.reuse ;  /* 0x00000001ff0e7819 */ /* 0x100fe2000001140f */
[----:B------:R-:W-:Y:S01]  /*1910*/  IMAD.IADD R118, R13, 0x1, -R118 ;  /* 0x000000010d767824 */ /* 0x000fe200078e0a76 */
[----:B------:R-:W-:Y:S01]  /*1920*/  SHF.R.S32.HI R15, RZ, 0x1f, R15 ;  /* 0x0000001fff0f7819 */ /* 0x000fe2000001140f */
[----:B------:R-:W-:Y:S01]  /*1930*/  @!P1 IMAD R10, R23, c[0x0][0x190], RZ ;  /* 0x00006400170a9a24 */ /* 0x000fe200078e02ff */
[----:B------:R-:W-:Y:S01]  /*1940*/  LEA.HI R8, R17, R12, RZ, 0x3 ;  /* 0x0000000c11087211 */ /* 0x000fe200078f18ff */
[----:B------:R-:W-:Y:S01]  /*1950*/  IMAD.WIDE.U32 R16, R16, c[0x0][0x1a8], R24 ;  /* 0x00006a0010107a25 */ /* 0x000fe200078e0018 */
[----:B------:R-:W-:-:S02]  /*1960*/  @!P5 IADD3 R13, P0, R22, 0x20, RZ ;  /* 0x00000020160dd810 */ /* 0x000fc40007f1e0ff */
[----:B------:R-:W-:Y:S01]  /*1970*/  LEA.HI R15, R15, R14, RZ, 0x2 ;  /* 0x0000000e0f0f7211 */ /* 0x000fe200078f10ff */
[----:B------:R-:W-:Y:S01]  /*1980*/  IMAD.IADD R17, R17, 0x1, R19 ;  /* 0x0000000111117824 */ /* 0x000fe200078e0213 */
[----:B------:R-:W-:Y:S01]  /*1990*/  ISETP.GE.AND P4, PT, R6, R4, PT ;  /* 0x000000040600720c */ /* 0x000fe20003f86270 */
[----:B------:R-:W-:Y:S01]  /*19a0*/  IMAD.IADD R97, R12, 0x1, -R97 ;  /* 0x000000010c617824 */ /* 0x000fe200078e0a61 */
[----:B------:R-:W-:Y:S01]  /*19b0*/  LOP3.LUT R15, R15, 0xfffffffc, RZ, 0xc0, !PT ;  /* 0xfffffffc0f0f7812 */ /* 0x000fe200078ec0ff */
[----:B------:R-:W-:Y:S01]  /*19c0*/  @!P1 IMAD R10, R22, c[0x0][0x194], R10 ;  /* 0x00006500160a9a24 */ /* 0x000fe200078e020a */
[----:B------:R-:W-:Y:S01]  /*19d0*/  LOP3.LUT R26, R26, 0xfffffffe, RZ, 0xc0, !PT ;  /* 0xfffffffe1a1a7812 */ /* 0x000fe200078ec0ff */
[----:B------:R-:W-:Y:S01]  /*19e0*/  @!P5 IMAD.X R12, RZ, RZ, R23, P0 ;  /* 0x000000ffff0cd224 */ /* 0x000fe200000e0617 */
[----:B------:R-:W-:Y:S01]  /*19f0*/  SHF.R.S32.HI R120, RZ, 0x1, R120 ;  /* 0x00000001ff787819 */ /* 0x000fe20000011478 */
[----:B------:R-:W-:Y:S01]  /*1a00*/  @!P1 IMAD.WIDE.U32 R22, R22, c[0x0][0x190], R16 ;  /* 0x0000640016169a25 */ /* 0x000fe200078e0010 */
[----:B------:R-:W-:-:S03]  /*1a10*/  LOP3.LUT R104, R104, 0xffffffe0, RZ, 0xc0, !PT ;  /* 0xffffffe068687812 */ /* 0x000fc600078ec0ff */
        /* <DEDUP_REMOVED lines=24> */
[----:B------:R-:W-:Y:S01]  /*1ba0*/  IMAD R12, R9, c[0x0][0x1a0], RZ ;  /* 0x00006800090c7a24 */ /* 0x000fe200078e02ff */
[----:B------:R-:W-:Y:S01]  /*1bb0*/  @!P5 LEA.HI.X R19, R16, c[0x0][0x164], R13, 0x1, P1 ;  /* 0x000059001013da11 */ /* 0x000fe200008f0c0d */
[----:B------:R-:W-:Y:S01]  /*1bc0*/  IMAD.IADD R119, R119, 0x1, -R26 ;  /* 0x0000000177777824 */ /* 0x000fe200078e0a1a */
[----:B------:R-:W-:Y:S01]  /*1bd0*/  @!P4 LEA R16, P1, R100, c[0x0][0x168], 0x1 ;  /* 0x00005a006410ca11 */ /* 0x000fe200078208ff */
[----:B------:R-:W-:Y:S01]  /*1be0*/  IMAD.SHL.U32 R112, R120, 0x40, RZ ;  /* 0x0000004078707824 */ /* 0x000fe200078e00ff */
[----:B------:R-:W-:Y:S01]  /*1bf0*/  @!P3 IADD3.X R10, R2, UR5, RZ, P0, !PT ;  /* 0x00000005020abc10 */ /* 0x000fe200087fe4ff */
[----:B------:R2:W-:Y:S01]  /*1c00*/  @!P5 LDGSTS.E.BYPASS.LTC128B.128 [R117+0x800], [R18.64] ;  /* 0x008000001275dfae */ /* 0x0005e2000b901d48 */
[----:B------:R-:W-:Y:S01]  /*1c10*/  @!P4 LEA.HI.X R17, R100, c[0x0][0x16c], R2, 0x1, P1 ;  /* 0x00005b006411ca11 */ /* 0x000fe200008f0c02 */
[C---:B------:R-:W-:Y:S01]  /*1c20*/  IMAD R13, R11.reuse, c[0x0][0x1a4], R12 ;  /* 0x000069000b0d7a24 */ /* 0x040fe200078e020c */
[----:B------:R-:W-:Y:S01]  /*1c30*/  LOP3.LUT R112, R112, 0xc0, RZ, 0xc0, !PT ;  /* 0x000000c070707812 */ /* 0x000fe200078ec0ff */
[----:B------:R2:W-:Y:S01]  /*1c40*/  @!P5 LDGSTS.E.BYPASS.LTC128B.128 [R117+0x1800], [R18.64+0x40] ;  /* 0x018000401275dfae */ /* 0x0005e2000b901d48 */
[----:B------:R-:W-:Y:S01]  /*1c50*/  IMAD.WIDE.U32 R92, R11, c[0x0][0x1a0], R20 ;  /* 0x000068000b5c7a25 */ /* 0x000fe200078e0014 */
[----:B------:R-:W-:-:S02]  /*1c60*/  ISETP.GE.AND P1, PT, R6, R4, PT ;  /* 0x000000040600720c */ /* 0x000fc40003f26270 */
[----:B------:R2:W-:Y:S01]  /*1c70*/  @!P5 LDGSTS.E.BYPASS.LTC128B.128 [R117+0x2800], [R18.64+0x80] ;  /* 0x028000801275dfae */ /* 0x0005e2000b901d48 */
[----:B------:R-:W-:Y:S02]  /*1c80*/  IMAD.SHL.U32 R94, R3, 0x40, RZ ;  /* 0x00000040035e7824 */ /* 0x000fe400078e00ff */
[----:B------:R-:W-:Y:S01]  /*1c90*/  IMAD.SHL.U32 R11, R119, 0x8, RZ ;  /* 0x00000008770b7824 */ /* 0x000fe200078e00ff */
[----:B-1----:R-:W-:Y:S01]  /*1ca0*/  @!P3 LEA R14, P0, R7, c[0x0][0x168], 0x1 ;  /* 0x00005a00070eba11 */ /* 0x002fe200078008ff */
[----:B------:R2:W-:Y:S01]  /*1cb0*/  @!P4 LDGSTS.E.BYPASS.LTC128B.128 [R117+0x3000], [R16.64] ;  /* 0x030000001075cfae */ /* 0x0005e2000b901d48 */
[----:B------:R-:W-:Y:S01]  /*1cc0*/  IMAD.SHL.U32 R8, R8, 0x20, RZ ;  /* 0x0000002008087824 */ /* 0x000fe200078e00ff */
[----:B------:R-:W-:Y:S01]  /*1cd0*/  LOP3.LUT R94, R94, 0xc0, RZ, 0xc0, !PT ;  /* 0x000000c05e5e7812 */ /* 0x000fe200078ec0ff */
[----:B------:R-:W-:Y:S01]  /*1ce0*/  IMAD.SHL.U32 R9, R5, 0x8, RZ ;  /* 0x0000000805097824 */ /* 0x000fe200078e00ff */
[----:B------:R-:W-:Y:S01]  /*1cf0*/  @!P3 LEA.HI.X R15, R7, c[0x0][0x16c], R10, 0x1, P0 ;  /* 0x00005b00070fba11 */ /* 0x000fe200000f0c0a */
[----:B------:R2:W-:Y:S01]  /*1d00*/  @!P4 LDGSTS.E.BYPASS.LTC128B.128 [R117+0x4000], [R16.64+0x40] ;  /* 0x040000401075cfae */ /* 0x0005e2000b901d48 */
[----:B------:R-:W-:Y:S01]  /*1d10*/  LOP3.LUT R11, R112, 0x8, R11, 0xf8, !PT ;  /* 0x00000008700b7812 */ /* 0x000fe200078ef80b */
[----:B------:R-:W-:Y:S01]  /*1d20*/  IMAD.MOV.U32 R7, RZ, RZ, 0x40 ;  /* 0x00000040ff077424 */ /* 0x000fe200078e00ff */
[----:B------:R-:W-:Y:S01]  /*1d30*/  SHF.R.U32.HI R112, RZ, 0x3, R112 ;  /* 0x00000003ff707819 */ /* 0x000fe20000011670 */
[----:B------:R2:W-:Y:S01]  /*1d40*/  @!P4 LDGSTS.E.BYPASS.LTC128B.128 [R117+0x5000], [R16.64+0x80] ;  /* 0x050000801075cfae */ /* 0x0005e2000b901d48 */
[----:B------:R-:W-:Y:S01]  /*1d50*/  LOP3.LUT R96, R8, 0xffffff00, RZ, 0xc0, !PT ;  /* 0xffffff0008607812 */ /* 0x000fe200078ec0ff */
[----:B------:R-:W-:Y:S01]  /*1d60*/  IMAD.IADD R88, R93, 0x1, R13 ;  /* 0x000000015d587824 */ /* 0x000fe200078e020d */
[----:B------:R-:W-:Y:S01]  /*1d70*/  LOP3.LUT R9, R94, 0x8, R9, 0xf8, !PT ;  /* 0x000000085e097812 */ /* 0x000fe200078ef809 */
[----:B------:R1:W-:Y:S01]  /*1d80*/  @!P3 LDGSTS.E.BYPASS.LTC128B.128 [R117+0x3800], [R14.64] ;  /* 0x038000000e75bfae */ /* 0x0003e2000b901d48 */
[----:B------:R-:W-:Y:S01]  /*1d90*/  SHF.R.U32.HI R94, RZ, 0x3, R94 ;  /* 0x00000003ff5e7819 */ /* 0x000fe2000001165e */
[----:B------:R-:W-:Y:S01]  /*1da0*/  IMAD R8, R103, 0x200, R96 ;  /* 0x0000020067087824 */ /* 0x000fe200078e0260 */
[----:B------:R-:W-:Y:S01]  /*1db0*/  LOP3.LUT R112, R11, R112, RZ, 0x3c, !PT ;  /* 0x000000700b707212 */ /* 0x000fe200078e3cff */
[----:B------:R1:W-:Y:S01]  /*1dc0*/  @!P3 LDGSTS.E.BYPASS.LTC128B.128 [R117+0x4800], [R14.64+0x40] ;  /* 0x048000400e75bfae */ /* 0x0003e2000b901d48 */
[C---:B------:R-:W-:Y:S01]  /*1dd0*/  LEA R126, P0, R92.reuse, c[0x0][0x170], 0x1 ;  /* 0x00005c005c7e7a11 */ /* 0x040fe200078008ff */
[----:B------:R-:W-:Y:S01]  /*1de0*/  IMAD.WIDE.U32 R10, R7, c[0x0][0x1a0], RZ ;  /* 0x00006800070a7a25 */ /* 0x000fe200078e00ff */
[----:B------:R-:W-:Y:S01]  /*1df0*/  LOP3.LUT R94, R9, R94, RZ, 0x3c, !PT ;  /* 0x0000005e095e7212 */ /* 0x000fe200078e3cff */
[----:B------:R1:W-:Y:S01]  /*1e00*/  @!P3 LDGSTS.E.BYPASS.LTC128B.128 [R117+0x5800], [R14.64+0x80] ;  /* 0x058000800e75bfae */ /* 0x0003e2000b901d48 */
[----:B------:R-:W-:Y:S01]  /*1e10*/  LEA.HI.X R127, R92, c[0x0][0x174], R88, 0x1, P0 ;  /* 0x00005d005c7f7a11 */ /* 0x000fe200000f0c58 */
[----:B------:R-:W-:Y:S01]  /*1e20*/  IMAD R7, R7, c[0x0][0x1a4], RZ ;  /* 0x0000690007077a24 */ /* 0x000fe200078e02ff */
[----:B------:R-:W-:Y:S01]  /*1e30*/  @!P2 IADD3 R10, P0, R126, R10, RZ ;  /* 0x0000000a7e0aa210 */ /* 0x000fe20007f1e0ff */
[----:B------:R-:W0:Y:S01]  /*1e40*/  LDGDEPBAR ;  /* 0x00000000000079af */ /* 0x000e220000000000 */
[----:B------:R-:W-:-:S02]  /*1e50*/  IMAD R5, R5, 0x8, R118 ;  /* 0x0000000805057824 */ /* 0x000fc400078e0276 */
[----:B------:R-:W-:Y:S01]  /*1e60*/  IMAD R113, R97, 0x20, R8 ;  /* 0x0000002061717824 */ /* 0x000fe200078e0208 */
[----:B------:R-:W-:Y:S01]  /*1e70*/  @!P2 IADD3.X R11, R127, R11, R7, P0, !PT ;  /* 0x0000000b7f0ba210 */ /* 0x000fe200007fe407 */
[----:B------:R-:W-:Y:S01]  /*1e80*/  IMAD.U32 R112, R5, 0x20, R112 ;  /* 0x0000002005707824 */ /* 0x000fe200078e0070 */
[----:B------:R-:W-:Y:S01]  /*1e90*/  LOP3.LUT P0, RZ, R120, 0x2, RZ, 0xc0, !PT ;  /* 0x0000000278ff7812 */ /* 0x000fe2000780c0ff */
[----:B------:R-:W-:Y:S02]  /*1ea0*/  IMAD.IADD R113, R94, 0x1, R113 ;  /* 0x000000015e717824 */ /* 0x000fe400078e0271 */
[----:B------:R-:W-:Y:S01]  /*1eb0*/  IMAD.SHL.U32 R112, R112, 0x2, RZ ;  /* 0x0000000270707824 */ /* 0x000fe200078e00ff */
[----:B------:R-:W-:Y:S01]  /*1ec0*/  SEL R89, R89, 0xffffffe0, !P0 ;  /* 0xffffffe059597807 */ /* 0x000fe20004000000 */
[----:B------:R-:W-:Y:S02]  /*1ed0*/  IMAD.SHL.U32 R113, R113, 0x2, RZ ;  /* 0x0000000271717824 */ /* 0x000fe400078e00ff */
[----:B------:R-:W-:-:S02]  /*1ee0*/  IMAD.IADD R104, R99, 0x1, -R104 ;  /* 0x0000000163687824 */ /* 0x000fc400078e0a68 */
[----:B------:R-:W-:Y:S02]  /*1ef0*/  IMAD.IADD R102, R112, 0x1, R89 ;  /* 0x0000000170667824 */ /* 0x000fe400078e0259 */
[----:B------:R-:W-:-:S05]  /*1f00*/  IMAD.SHL.U32 R99, R99, 0x2, RZ ;  /* 0x0000000263637824 */ /* 0x000fca00078e00ff */
[----:B------:R-:W-:Y:S01]  /*1f10*/  LOP3.LUT R99, R99, 0x6, RZ, 0xc0, !PT ;  /* 0x0000000663637812 */ /* 0x000fe200078ec0ff */
        /* <DEDUP_REMOVED lines=28> */
[----:B------:R-:W-:Y:S04]  /*20e0*/  LDSM.16.M88.4 R72, [R111] ;  /* 0x000000006f48783b */ /* 0x000fe80000000200 */
[----:B------:R-:W-:Y:S04]  /*20f0*/  LDSM.16.M88.4 R4, [R102+0x3000] ;  /* 0x003000006604783b */ /* 0x000fe80000000200 */
[----:B------:R-:W-:Y:S04]  /*2100*/  LDSM.16.M88.4 R56, [R113+0x1000] ;  /* 0x001000007138783b */ /* 0x000fe80000000200 */
[----:B------:R-:W-:Y:S04]  /*2110*/  LDSM.16.M88.4 R64, [R112+0x4000] ;  /* 0x004000007040783b */ /* 0x000fe80000000200 */
[----:B------:R-:W3:Y:S04]  /*2120*/  LDSM.16.M88.4 R36, [R112+0x3400] ;  /* 0x003400007024783b */ /* 0x000ee80000000200 */
[----:B-1----:R-:W-:Y:S04]  /*2130*/  LDSM.16.M88.4 R12, [R111+0x1000] ;  /* 0x001000006f0c783b */ /* 0x002fe80000000200 */
[----:B------:R-:W-:Y:S04]  /*2140*/  LDSM.16.M88.4 R40, [R102+0x4000] ;  /* 0x004000006628783b */ /* 0x000fe80000000200 */
[----:B------:R-:W1:Y:S04]  /*2150*/  LDSM.16.M88.4 R44, [R112+0x3800] ;  /* 0x00380000702c783b */ /* 0x000e680000000200 */
[----:B------:R-:W-:Y:S01]  /*2160*/  LDSM.16.M88.4 R52, [R102+0x3400] ;  /* 0x003400006634783b */ /* 0x000fe20000000200 */
[C---:B--2---:R-:W-:Y:S03]  /*2170*/  HMMA.16816.F32 R16, R60.reuse, R20, RZ ;  /* 0x000000143c10723c */ /* 0x044fe600000018ff */
[----:B----4-:R-:W-:Y:S04]  /*2180*/  LDSM.16.M88.4 R8, [R113+0x2000] ;  /* 0x002000007108783b */ /* 0x010fe80000000200 */
[----:B------:R-:W-:Y:S01]  /*2190*/  LDSM.16.M88.4 R24, [R112+0x5000] ;  /* 0x005000007018783b */ /* 0x000fe20000000200 */
[C---:B------:R-:W-:Y:S03]  /*21a0*/  HMMA.16816.F32 R20, R60.reuse, R22, RZ ;  /* 0x000000163c14723c */ /* 0x040fe600000018ff */
[----:B------:R-:W-:Y:S04]  /*21b0*/  LDSM.16.M88.4 R84, [R102+0x3800] ;  /* 0x003800006654783b */ /* 0x000fe80000000200 */
[----:B------:R-:W-:Y:S04]  /*21c0*/  LDSM.16.M88.4 R32, [R112+0x4400] ;  /* 0x004400007020783b */ /* 0x000fe80000000200 */
[----:B------:R-:W-:Y:S01]  /*21d0*/  LDSM.16.M88.4 R76, [R102+0x5000] ;  /* 0x00500000664c783b */ /* 0x000fe20000000200 */
[----:B---3--:R-:W-:Y:S03]  /*21e0*/  HMMA.16816.F32 R28, R60, R36, RZ ;  /* 0x000000243c1c723c */ /* 0x008fe600000018ff */
[----:B------:R-:W-:Y:S04]  /*21f0*/  LDSM.16.M88.4 R68, [R102+0x3c00] ;  /* 0x003c00006644783b */ /* 0x000fe80000000200 */
[----:B------:R-:W-:Y:S01]  /*2200*/  LDSM.16.M88.4 R80, [R102+0x4400] ;  /* 0x004400006650783b */ /* 0x000fe20000000200 */
[C---:B------:R-:W-:Y:S03]  /*2210*/  HMMA.16816.F32 R16, R72.reuse, R4, R16 ;  /* 0x000000044810723c */ /* 0x040fe60000001810 */
[----:B------:R-:W0:Y:S05]  /*2220*/  LDGDEPBAR ;  /* 0x00000000000079af */ /* 0x000e2a0000000000 */
[----:B------:R-:W-:Y:S01]  /*2230*/  HMMA.16816.F32 R20, R72, R6, R20 ;  /* 0x000000064814723c */ /* 0x000fe20000001814 */
[----:B------:R-:W2:Y:S07]  /*2240*/  LDSM.16.M88.4 R4, [R112+0x3c00] ;  /* 0x003c00007004783b */ /* 0x000eae0000000200 */
[----:B------:R-:W-:Y:S08]  /*2250*/  HMMA.16816.F32 R36, R60, R38, RZ ;  /* 0x000000263c24723c */ /* 0x000ff000000018ff */
[C---:B------:R-:W-:Y:S08]  /*2260*/  HMMA.16816.F32 R16, R56.reuse, R64, R16 ;  /* 0x000000403810723c */ /* 0x040ff00000001810 */
[----:B------:R-:W-:Y:S08]  /*2270*/  HMMA.16816.F32 R20, R56, R66, R20 ;  /* 0x000000423814723c */ /* 0x000ff00000001814 */
[----:B-1----:R-:W-:Y:S08]  /*2280*/  HMMA.16816.F32 R48, R60, R44, RZ ;  /* 0x0000002c3c30723c */ /* 0x002ff000000018ff */
[----:B------:R-:W-:Y:S08]  /*2290*/  HMMA.16816.F32 R16, R12, R40, R16 ;  /* 0x000000280c10723c */ /* 0x000ff00000001810 */
[C---:B------:R-:W-:Y:S08]  /*22a0*/  HMMA.16816.F32 R44, R60.reuse, R46, RZ ;  /* 0x0000002e3c2c723c */ /* 0x040ff000000018ff */
[C---:B--2---:R-:W-:Y:S08]  /*22b0*/  HMMA.16816.F32 R64, R60.reuse, R4, RZ ;  /* 0x000000043c40723c */ /* 0x044ff000000018ff */
[----:B------:R-:W-:Y:S01]  /*22c0*/  HMMA.16816.F32 R60, R60, R6, RZ ;  /* 0x000000063c3c723c */ /* 0x000fe200000018ff */
[----:B------:R-:W1:Y:S07]  /*22d0*/  LDSM.16.M88.4 R4, [R111+0x2000] ;  /* 0x002000006f04783b */ /* 0x000e6e0000000200 */
[----:B------:R-:W-:Y:S01]  /*22e0*/  HMMA.16816.F32 R20, R12, R42, R20 ;  /* 0x0000002a0c14723c */ /* 0x000fe20000001814 */
[----:B------:R-:W-:Y:S07]  /*22f0*/  LDSM.16.M88.4 R40, [R102+0x4800] ;  /* 0x004800006628783b */ /* 0x000fee0000000200 */
[C---:B------:R-:W-:Y:S08]  /*2300*/  HMMA.16816.F32 R28, R72.reuse, R52, R28 ;  /* 0x00000034481c723c */ /* 0x040ff0000000181c */
[----:B------:R-:W-:Y:S01]  /*2310*/  HMMA.16816.F32 R36, R72, R54, R36 ;  /* 0x000000364824723c */ /* 0x000fe20000001824 */
[----:B------:R-:W2:Y:S07]  /*2320*/  LDSM.16.M88.4 R52, [R112+0x4800] ;  /* 0x004800007034783b */ /* 0x000eae0000000200 */
[----:B------:R-:W-:Y:S08]  /*2330*/  HMMA.16816.F32 R16, R8, R24, R16 ;  /* 0x000000180810723c */ /* 0x000ff00000001810 */
[----:B------:R-:W-:Y:S08]  /*2340*/  HMMA.16816.F32 R48, R72, R84, R48 ;  /* 0x000000544830723c */ /* 0x000ff00000001830 */
[----:B------:R-:W-:Y:S01]  /*2350*/  HMMA.16816.F32 R20, R8, R26, R20 ;  /* 0x0000001a0814723c */ /* 0x000fe20000001814 */
[----:B------:R-:W-:Y:S07]  /*2360*/  LDSM.16.M88.4 R24, [R102+0x5400] ;  /* 0x005400006618783b */ /* 0x000fee0000000200 */
[----:B------:R-:W-:Y:S08]  /*2370*/  HMMA.16816.F32 R28, R56, R32, R28 ;  /* 0x00000020381c723c */ /* 0x000ff0000000181c */
[----:B-1----:R-:W-:Y:S08]  /*2380*/  HMMA.16816.F32 R16, R4, R76, R16 ;  /* 0x0000004c0410723c */ /* 0x002ff00000001810 */
[C---:B--2---:R-:W-:Y:S08]  /*2390*/  HMMA.16816.F32 R48, R56.reuse, R52, R48 ;  /* 0x000000343830723c */ /* 0x044ff00000001830 */
[----:B------:R-:W-:Y:S01]  /*23a0*/  HMMA.16816.F32 R36, R56, R34, R36 ;  /* 0x000000223824723c */ /* 0x000fe20000001824 */
[----:B------:R-:W1:Y:S07]  /*23b0*/  LDSM.16.M88.4 R32, [R112+0x5400] ;  /* 0x005400007020783b */ /* 0x000e6e0000000200 */
[----:B------:R-:W-:Y:S01]  /*23c0*/  HMMA.16816.F32 R20, R4, R78, R20 ;  /* 0x0000004e0414723c */ /* 0x000fe20000001814 */
[----:B------:R-:W-:-:S02]  /*23d0*/  FMUL.FTZ R16, R16, c[0x0][0x2ec] ;  /* 0x0000bb0010107a20 */ /* 0x000fc40000410000 */
[----:B------:R-:W-:Y:S02]  /*23e0*/  FMUL.FTZ R53, R17, c[0x0][0x2ec] ;  /* 0x0000bb0011357a20 */ /* 0x000fe40000410000 */
[----:B------:R2:W-:Y:S03]  /*23f0*/  MUFU.TANH R52, R16 ;  /* 0x0000001000347308 */ /* 0x0005e60000002400 */
[----:B------:R-:W-:Y:S01]  /*2400*/  HMMA.16816.F32 R76, R72, R68, R64 ;  /* 0x00000044484c723c */ /* 0x000fe20000001840 */
[----:B------:R-:W3:Y:S04]  /*2410*/  LDSM.16.M88.4 R64, [R112+0x5800] ;  /* 0x005800007040783b */ /* 0x000ee80000000200 */
[----:B------:R-:W4:Y:S03]  /*2420*/  MUFU.TANH R53, R53 ;  /* 0x0000003500357308 */ /* 0x000f260000002400 */
[----:B------:R-:W-:Y:S08]  /*2430*/  HMMA.16816.F32 R28, R12, R80, R28 ;  /* 0x000000500c1c723c */ /* 0x000ff0000000181c */
[----:B------:R-:W-:Y:S01]  /*2440*/  HMMA.16816.F32 R44, R72, R86, R44 ;  /* 0x00000056482c723c */ /* 0x000fe2000000182c */
[----:B------:R-:W-:-:S04]  /*2450*/  FMUL.FTZ R20, R20, c[0x0][0x2ec] ;  /* 0x0000bb0014147a20 */ /* 0x000fc80000410000 */
[----:B------:R1:W-:Y:S03]  /*2460*/  MUFU.TANH R68, R20 ;  /* 0x0000001400447308 */ /* 0x0003e60000002400 */
[C---:B------:R-:W-:Y:S07]  /*2470*/  HMMA.16816.F32 R48, R12.reuse, R40, R48 ;  /* 0x000000280c30723c */ /* 0x040fee0000001830 */
[----:B------:R-:W-:Y:S01]  /*2480*/  FMUL.FTZ R40, R18, c[0x0][0x2ec] ;  /* 0x0000bb0012287a20 */ /* 0x000fe20000410000 */
[----:B------:R-:W-:Y:S01]  /*2490*/  HMMA.16816.F32 R36, R12, R82, R36 ;  /* 0x000000520c24723c */ /* 0x000fe20000001824 */
[----:B------:R-:W-:-:S02]  /*24a0*/  FMUL.FTZ R41, R19, c[0x0][0x2ec] ;  /* 0x0000bb0013297a20 */ /* 0x000fc40000410000 */
[----:B--2---:R-:W2:Y:S02]  /*24b0*/  LDSM.16.M88.4 R16, [R112+0x4c00] ;  /* 0x004c00007010783b */ /* 0x004ea40000000200 */
[----:B------:R-:W-:Y:S03]  /*24c0*/  MUFU.TANH R40, R40 ;  /* 0x0000002800287308 */ /* 0x000fe60000002400 */
[----:B-1----:R-:W-:Y:S05]  /*24d0*/  HMMA.16816.F32 R28, R8, R32, R28 ;  /* 0x00000020081c723c */ /* 0x002fea000000181c */
[----:B------:R-:W1:Y:S03]  /*24e0*/  MUFU.TANH R41, R41 ;  /* 0x0000002900297308 */ /* 0x000e660000002400 */
[----:B------:R-:W-:Y:S07]  /*24f0*/  HMMA.16816.F32 R44, R56, R54, R44 ;  /* 0x00000036382c723c */ /* 0x000fee000000182c */
[----:B------:R-:W-:Y:S01]  /*2500*/  FMUL.FTZ R54, R21, c[0x0][0x2ec] ;  /* 0x0000bb0015367a20 */ /* 0x000fe20000410000 */
[----:B---3--:R-:W-:Y:S01]  /*2510*/  HMMA.16816.F32 R48, R8, R64, R48 ;  /* 0x000000400830723c */ /* 0x008fe20000001830 */
[----:B------:R-:W-:-:S04]  /*2520*/  FMUL.FTZ R55, R22, c[0x0][0x2ec] ;  /* 0x0000bb0016377a20 */ /* 0x000fc80000410000 */
[----:B------:R-:W-:Y:S02]  /*2530*/  MUFU.TANH R54, R54 ;  /* 0x0000003600367308 */ /* 0x000fe40000002400 */
[----:B------:R-:W-:Y:S01]  /*2540*/  FMUL.FTZ R64, R23, c[0x0][0x2ec] ;  /* 0x0000bb0017407a20 */ /* 0x000fe20000410000 */
[----:B------:R-:W-:Y:S01]  /*2550*/  HMMA.16816.F32 R36, R8, R34, R36 ;  /* 0x000000220824723c */ /* 0x000fe20000001824 */
[----:B------:R-:W3:Y:S04]  /*2560*/  LDSM.16.M88.4 R20, [R102+0x4c00] ;  /* 0x004c00006614783b */ /* 0x000ee80000000200 */
[----:B------:R-:W1:Y:S01]  /*2570*/  LDSM.16.M88.4 R32, [R102+0x5800] ;  /* 0x005800006620783b */ /* 0x000e620000000200 */
[----:B------:R-:W1:Y:S02]  /*2580*/  MUFU.TANH R55, R55 ;  /* 0x0000003700377308 */ /* 0x000e640000002400 */
[----:B------:R-:W-:Y:S06]  /*2590*/  HMMA.16816.F32 R60, R72, R70, R60 ;  /* 0x00000046483c723c */ /* 0x000fec000000183c */
[----:B------:R-:W1:Y:S02]  /*25a0*/  MUFU.TANH R64, R64 ;  /* 0x0000004000407308 */ /* 0x000e640000002400 */
[----:B--2---:R-:W-:Y:S08]  /*25b0*/  HMMA.16816.F32 R76, R56, R16, R76 ;  /* 0x00000010384c723c */ /* 0x004ff0000000184c */
[C---:B------:R-:W-:Y:S08]  /*25c0*/  HMMA.16816.F32 R28, R4.reuse, R24, R28 ;  /* 0x00000018041c723c */ /* 0x040ff0000000181c */
[----:B------:R-:W-:Y:S01]  /*25d0*/  HMMA.16816.F32 R36, R4, R26, R36 ;  /* 0x0000001a0424723c */ /* 0x000fe20000001824 */
[----:B------:R-:W2:Y:S07]  /*25e0*/  LDSM.16.M88.4 R24, [R112+0x5c00] ;  /* 0x005c00007018783b */ /* 0x000eae0000000200 */
[----:B------:R-:W-:Y:S08]  /*25f0*/  HMMA.16816.F32 R60, R56, R18, R60 ;  /* 0x00000012383c723c */ /* 0x000ff0000000183c */
[----:B---3--:R-:W-:Y:S01]  /*2600*/  HMMA.16816.F32 R76, R12, R20, R76 ;  /* 0x000000140c4c723c */ /* 0x008fe2000000184c */
[----:B------:R-:W-:-:S02]  /*2610*/  FMUL.FTZ R16, R31, c[0x0][0x2ec] ;  /* 0x0000bb001f107a20 */ /* 0x000fc40000410000 */
[----:B------:R-:W-:Y:S02]  /*2620*/  FMUL.FTZ R28, R28, c[0x0][0x2ec] ;  /* 0x0000bb001c1c7a20 */ /* 0x000fe40000410000 */
[----:B------:R-:W-:Y:S02]  /*2630*/  FMUL.FTZ R30, R30, c[0x0][0x2ec] ;  /* 0x0000bb001e1e7a20 */ /* 0x000fe40000410000 */
[----:B------:R-:W-:Y:S01]  /*2640*/  FMUL.FTZ R29, R29, c[0x0][0x2ec] ;  /* 0x0000bb001d1d7a20 */ /* 0x000fe20000410000 */
[----:B------:R-:W-:Y:S01]  /*2650*/  HMMA.16816.F32 R44, R12, R42, R44 ;  /* 0x0000002a0c2c723c */ /* 0x000fe2000000182c */
[----:B------:R-:W-:Y:S01]  /*2660*/  FMUL.FTZ R31, R36, c[0x0][0x2ec] ;  /* 0x0000bb00241f7a20 */ /* 0x000fe20000410000 */
[----:B------:R-:W3:Y:S01]  /*2670*/  MUFU.TANH R28, R28 ;  /* 0x0000001c001c7308 */ /* 0x000ee20000002400 */
[----:B------:R-:W-:Y:S02]  /*2680*/  IMAD R36, R103, 0x10, R105 ;  /* 0x0000001067247824 */ /* 0x000fe400078e0269 */
[----:B------:R-:W-:-:S02]  /*2690*/  FMUL.FTZ R20, R38, c[0x0][0x2ec] ;  /* 0x0000bb0026147a20 */ /* 0x000fc40000410000 */
[----:B------:R-:W-:Y:S01]  /*26a0*/  FMUL.FTZ R21, R39, c[0x0][0x2ec] ;  /* 0x0000bb0027157a20 */ /* 0x000fe20000410000 */
[----:B-1----:R-:W-:Y:S02]  /*26b0*/  HMMA.16816.F32 R48, R4, R32, R48 ;  /* 0x000000200430723c */ /* 0x002fe40000001830 */
[----:B------:R1:W-:Y:S05]  /*26c0*/  MUFU.TANH R32, R16 ;  /* 0x0000001000207308 */ /* 0x0003ea0000002400 */
[----:B------:R-:W-:Y:S01]  /*26d0*/  FMUL.FTZ R33, R37, c[0x0][0x2ec] ;  /* 0x0000bb0025217a20 */ /* 0x000fe20000410000 */
[----:B------:R-:W-:Y:S01]  /*26e0*/  HMMA.16816.F32 R60, R12, R22, R60 ;  /* 0x000000160c3c723c */ /* 0x000fe2000000183c */
[----:B------:R-:W-:Y:S01]  /*26f0*/  SHF.R.S32.HI R37, RZ, 0x1f, R104 ;  /* 0x0000001fff257819 */ /* 0x000fe20000011468 */
[----:B------:R-:W3:Y:S03]  /*2700*/  MUFU.TANH R30, R30 ;  /* 0x0000001e001e7308 */ /* 0x000ee60000002400 */
[----:B------:R-:W-:-:S03]  /*2710*/  LEA.HI R37, R37, R104, RZ, 0x2 ;  /* 0x0000006825257211 */ /* 0x000fc600078f10ff */
[----:B--2---:R-:W-:Y:S01]  /*2720*/  HMMA.16816.F32 R76, R8, R24, R76 ;  /* 0x00000018084c723c */ /* 0x004fe2000000184c */
[----:B------:R-:W-:Y:S01]  /*2730*/  SHF.R.S32.HI R125, RZ, 0x2, R37 ;  /* 0x00000002ff7d7819 */ /* 0x000fe20000011425 */
[----:B-1----:R-:W1:Y:S01]  /*2740*/  LDSM.16.M88.4 R16, [R102+0x5c00] ;  /* 0x005c00006610783b */ /* 0x002e620000000200 */
[----:B------:R-:W2:Y:S01]  /*2750*/  MUFU.TANH R31, R31 ;  /* 0x0000001f001f7308 */ /* 0x000ea20000002400 */
[----:B------:R-:W-:-:S04]  /*2760*/  DEPBAR.LE SB0, 0x0 ;  /* 0x000080000000791a */ /* 0x000fc80000000000 */
[C---:B------:R-:W-:Y:S01]  /*2770*/  HMMA.16816.F32 R44, R8.reuse, R66, R44 ;  /* 0x00000042082c723c */ /* 0x040fe2000000182c */
[----:B------:R-:W-:Y:S01]  /*2780*/  IADD3 R36, R36, 0x1, R125 ;  /* 0x0000000124247810 */ /* 0x000fe20007ffe07d */
[----:B------:R-:W-:Y:S01]  /*2790*/  IMAD R25, R97, 0x20, R96 ;  /* 0x0000002061197824 */ /* 0x000fe200078e0260 */
[----:B------:R-:W-:Y:S01]  /*27a0*/  MUFU.TANH R33, R33 ;  /* 0x0000002100217308 */ /* 0x000fe20000002400 */
[----:B------:R-:W-:Y:S01]  /*27b0*/  IMAD.IADD R24, R0, 0x1, R99 ;  /* 0x0000000100187824 */ /* 0x000fe200078e0263 */
[----:B------:R-:W-:Y:S01]  /*27c0*/  IADD3 R36, R95, R36, -R98 ;  /* 0x000000245f247210 */ /* 0x000fe20007ffe862 */
[----:B------:R-:W-:Y:S02]  /*27d0*/  FMUL.FTZ R49, R49, c[0x0][0x2ec] ;  /* 0x0000bb0031317a20 */ /* 0x000fe40000410000 */
[----:B------:R-:W-:Y:S01]  /*27e0*/  HMMA.16816.F32 R60, R8, R26, R60 ;  /* 0x0000001a083c723c */ /* 0x000fe2000000183c */
[----:B------:R-:W-:Y:S01]  /*27f0*/  IADD3 R36, R36, c[0x0][0x2e8], RZ ;  /* 0x0000ba0024247a10 */ /* 0x000fe20007ffe0ff */
[----:B------:R-:W-:Y:S01]  /*2800*/  FMUL.FTZ R48, R48, c[0x0][0x2ec] ;  /* 0x0000bb0030307a20 */ /* 0x000fe20000410000 */
[----:B------:R-:W-:Y:S01]  /*2810*/  IADD3 R12, R24, 0x1, RZ ;  /* 0x00000001180c7810 */ /* 0x000fe20007ffe0ff */
[----:B------:R-:W1:Y:S01]  /*2820*/  MUFU.TANH R20, R20 ;  /* 0x0000001400147308 */ /* 0x000e620000002400 */
[C---:B------:R-:W-:Y:S01]  /*2830*/  IADD3 R96, R36.reuse, 0x8, RZ ;  /* 0x0000000824607810 */ /* 0x040fe20007ffe0ff */
[----:B------:R-:W-:Y:S01]  /*2840*/  FMUL.FTZ R51, R51, c[0x0][0x2ec] ;  /* 0x0000bb0033337a20 */ /* 0x000fe20000410000 */
[-C--:B------:R-:W-:Y:S01]  /*2850*/  IMNMX R97, R36, R95.reuse, PT ;  /* 0x0000005f24617217 */ /* 0x080fe20003800200 */
[----:B------:R-:W-:Y:S01]  /*2860*/  IMAD.IADD R110, R94, 0x1, R25 ;  /* 0x000000015e6e7824 */ /* 0x000fe200078e0219 */
[----:B------:R-:W-:-:S02]  /*2870*/  IMNMX R96, R96, R95, PT ;  /* 0x0000005f60607217 */ /* 0x000fc40003800200 */
[----:B------:R-:W-:Y:S01]  /*2880*/  IADD3 R13, R24, 0x8, RZ ;  /* 0x00000008180d7810 */ /* 0x000fe20007ffe0ff */
[----:B------:R-:W2:Y:S01]  /*2890*/  MUFU.TANH R21, R21 ;  /* 0x0000001500157308 */ /* 0x000ea20000002400 */
[CC--:B------:R-:W-:Y:S02]  /*28a0*/  ISETP.GE.AND P3, PT, R12.reuse, R97.reuse, PT ;  /* 0x000000610c00720c */ /* 0x0c0fe40003f66270 */
[-C--:B------:R-:W-:Y:S01]  /*28b0*/  ISETP.GE.AND P0, PT, R12, R96.reuse, PT ;  /* 0x000000600c00720c */ /* 0x080fe20003f06270 */
[----:B------:R-:W-:Y:S01]  /*28c0*/  HMMA.16816.F32 R44, R4, R34, R44 ;  /* 0x00000022042c723c */ /* 0x000fe2000000182c */
[C---:B------:R-:W-:Y:S02]  /*28d0*/  ISETP.GE.AND P4, PT, R13.reuse, R97, PT ;  /* 0x000000610d00720c */ /* 0x040fe40003f86270 */
[----:B------:R-:W-:Y:S01]  /*28e0*/  ISETP.GE.AND P2, PT, R13, R96, PT ;  /* 0x000000600d00720c */ /* 0x000fe20003f46270 */
[----:B------:R-:W2:Y:S01]  /*28f0*/  MUFU.TANH R29, R29 ;  /* 0x0000001d001d7308 */ /* 0x000ea20000002400 */
[----:B------:R-:W-:-:S02]  /*2900*/  IADD3 R12, R24, 0x9, RZ ;  /* 0x00000009180c7810 */ /* 0x000fc40007ffe0ff */
[----:B------:R-:W-:Y:S02]  /*2910*/  SHF.R.S32.HI R34, RZ, 0x1f, R103 ;  /* 0x0000001fff227819 */ /* 0x000fe40000011467 */
[----:B------:R-:W-:Y:S01]  /*2920*/  IADD3 R13, R24, 0x10, RZ ;  /* 0x00000010180d7810 */ /* 0x000fe20007ffe0ff */
[C---:B-1----:R-:W-:Y:S01]  /*2930*/  HMMA.16816.F32 R76, R4.reuse, R16, R76 ;  /* 0x00000010044c723c */ /* 0x042fe2000000184c */
[----:B------:R-:W-:Y:S01]  /*2940*/  LEA.HI R34, R34, R103, RZ, 0x2 ;  /* 0x0000006722227211 */ /* 0x000fe200078f10ff */
[----:B------:R-:W1:Y:S01]  /*2950*/  MUFU.TANH R87, R49 ;  /* 0x0000003100577308 */ /* 0x000e620000002400 */
[----:B----4-:R-:W-:Y:S02]  /*2960*/  FSEL R53, R53, -INF , !P3 ;  /* 0xff80000035357808 */ /* 0x010fe40005800000 */
[----:B------:R-:W-:Y:S02]  /*2970*/  LOP3.LUT R34, R34, 0xfffffffc, RZ, 0xc0, !PT ;  /* 0xfffffffc22227812 */ /* 0x000fe400078ec0ff */
[----:B------:R-:W-:Y:S01]  /*2980*/  FSEL R41, R41, -INF , !P0 ;  /* 0xff80000029297808 */ /* 0x000fe20004000000 */
[----:B------:R-:W-:Y:S01]  /*2990*/  HMMA.16816.F32 R60, R4, R18, R60 ;  /* 0x00000012043c723c */ /* 0x000fe2000000183c */
[----:B------:R-:W-:Y:S01]  /*29a0*/  IADD3 R9, R24, 0x11, RZ ;  /* 0x0000001118097810 */ /* 0x000fe20007ffe0ff */
[----:B------:R-:W-:Y:S01]  /*29b0*/  IMAD.IADD R124, R103, 0x1, -R34 ;  /* 0x00000001677c7824 */ /* 0x000fe200078e0a22 */
[-C--:B------:R-:W-:Y:S01]  /*29c0*/  ISETP.GE.AND P1, PT, R12, R97.reuse, PT ;  /* 0x000000610c00720c */ /* 0x080fe20003f26270 */
[----:B------:R-:W-:Y:S01]  /*29d0*/  FMUL.FTZ R34, R50, c[0x0][0x2ec] ;  /* 0x0000bb0032227a20 */ /* 0x000fe20000410000 */
[-C--:B------:R-:W-:Y:S01]  /*29e0*/  ISETP.GE.AND P5, PT, R12, R96.reuse, PT ;  /* 0x000000600c00720c */ /* 0x080fe20003fa6270 */
[----:B------:R-:W4:Y:S01]  /*29f0*/  MUFU.TANH R141, R48 ;  /* 0x00000030008d7308 */ /* 0x000f220000002400 */
[CC--:B------:R-:W-:Y:S01]  /*2a00*/  ISETP.GE.AND P3, PT, R13.reuse, R97.reuse, PT ;  /* 0x000000610d00720c */ /* 0x0c0fe20003f66270 */
[----:B------:R-:W-:Y:S01]  /*2a10*/  FMUL.FTZ R44, R44, c[0x0][0x2ec] ;  /* 0x0000bb002c2c7a20 */ /* 0x000fe20000410000 */
[-C--:B------:R-:W-:Y:S01]  /*2a20*/  ISETP.GE.AND P0, PT, R13, R96.reuse, PT ;  /* 0x000000600d00720c */ /* 0x080fe20003f06270 */
[----:B------:R-:W-:Y:S01]  /*2a30*/  FMUL.FTZ R45, R45, c[0x0][0x2ec] ;  /* 0x0000bb002d2d7a20 */ /* 0x000fe20000410000 */
[----:B------:R-:W-:Y:S01]  /*2a40*/  IADD3 R8, R24, 0x18, RZ ;  /* 0x0000001818087810 */ /* 0x000fe20007ffe0ff */
[----:B------:R-:W-:Y:S01]  /*2a50*/  FMUL.FTZ R46, R46, c[0x0][0x2ec] ;  /* 0x0000bb002e2e7a20 */ /* 0x000fe20000410000 */
[----:B------:R-:W-:Y:S01]  /*2a60*/  IADD3 R10, R24, 0x19, RZ ;  /* 0x00000019180a7810 */ /* 0x000fe20007ffe0ff */
[----:B------:R-:W1:Y:S01]  /*2a70*/  MUFU.TANH R34, R34 ;  /* 0x0000002200227308 */ /* 0x000e620000002400 */
[----:B------:R-:W-:Y:S01]  /*2a80*/  FSEL R15, R68, -INF , !P4 ;  /* 0xff800000440f7808 */ /* 0x000fe20006000000 */
[----:B------:R-:W-:Y:S01]  /*2a90*/  FMUL.FTZ R76, R76, c[0x0][0x2ec] ;  /* 0x0000bb004c4c7a20 */ /* 0x000fe20000410000 */
[----:B------:R-:W-:Y:S01]  /*2aa0*/  FSEL R55, R55, -INF , !P2 ;  /* 0xff80000037377808 */ /* 0x000fe20005000000 */
[----:B------:R-:W-:Y:S01]  /*2ab0*/  FMUL.FTZ R47, R47, c[0x0][0x2ec] ;  /* 0x0000bb002f2f7a20 */ /* 0x000fe20000410000 */
[-C--:B------:R-:W-:Y:S01]  /*2ac0*/  ISETP.GE.AND P4, PT, R9, R97.reuse, PT ;  /* 0x000000610900720c */ /* 0x080fe20003f86270 */
[----:B------:R-:W-:Y:S01]  /*2ad0*/  FMUL.FTZ R77, R77, c[0x0][0x2ec] ;  /* 0x0000bb004d4d7a20 */ /* 0x000fe20000410000 */
[-C--:B------:R-:W-:Y:S01]  /*2ae0*/  ISETP.GE.AND P2, PT, R9, R96.reuse, PT ;  /* 0x000000600900720c */ /* 0x080fe20003f46270 */
[----:B------:R-:W1:Y:S01]  /*2af0*/  MUFU.TANH R105, R76 ;  /* 0x0000004c00697308 */ /* 0x000e620000002400 */
[----:B------:R-:W-:Y:S01]  /*2b00*/  FSEL R17, R54, -INF , !P1 ;  /* 0xff80000036117808 */ /* 0x000fe20004800000 */
[----:B------:R-:W-:Y:S01]  /*2b10*/  FMUL.FTZ R78, R78, c[0x0][0x2ec] ;  /* 0x0000bb004e4e7a20 */ /* 0x000fe20000410000 */
[----:B------:R-:W-:Y:S01]  /*2b20*/  FSEL R13, R64, -INF , !P5 ;  /* 0xff800000400d7808 */ /* 0x000fe20006800000 */
[----:B------:R-:W-:Y:S01]  /*2b30*/  FMUL.FTZ R60, R60, c[0x0][0x2ec] ;  /* 0x0000bb003c3c7a20 */ /* 0x000fe20000410000 */
[----:B---3--:R-:W-:Y:S01]  /*2b40*/  FSEL R27, R28, -INF , !P3 ;  /* 0xff8000001c1b7808 */ /* 0x008fe20005800000 */
[----:B------:R-:W-:Y:S01]  /*2b50*/  FMUL.FTZ R35, R63, c[0x0][0x2ec] ;  /* 0x0000bb003f237a20 */ /* 0x000fe20000410000 */
[----:B------:R-:W-:Y:S01]  /*2b60*/  FSEL R9, R30, -INF , !P0 ;  /* 0xff8000001e097808 */ /* 0x000fe20004000000 */
[----:B------:R-:W3:Y:S01]  /*2b70*/  MUFU.TANH R135, R51 ;  /* 0x0000003300877308 */ /* 0x000ee20000002400 */
[C---:B------:R-:W-:Y:S01]  /*2b80*/  ISETP.GE.AND P1, PT, R8.reuse, R97, PT ;  /* 0x000000610800720c */ /* 0x040fe20003f26270 */
[----:B------:R-:W-:Y:S01]  /*2b90*/  FMUL.FTZ R61, R61, c[0x0][0x2ec] ;  /* 0x0000bb003d3d7a20 */ /* 0x000fe20000410000 */
[----:B------:R-:W-:-:S02]  /*2ba0*/  ISETP.GE.AND P5, PT, R8, R96, PT ;  /* 0x000000600800720c */ /* 0x000fc40003fa6270 */
[C---:B------:R-:W-:Y:S02]  /*2bb0*/  ISETP.GE.AND P3, PT, R10.reuse, R97, PT ;  /* 0x000000610a00720c */ /* 0x040fe40003f66270 */
[----:B------:R-:W-:Y:S01]  /*2bc0*/  ISETP.GE.AND P0, PT, R10, R96, PT ;  /* 0x000000600a00720c */ /* 0x000fe20003f06270 */
[----:B------:R-:W1:Y:S01]  /*2bd0*/  MUFU.TANH R139, R44 ;  /* 0x0000002c008b7308 */ /* 0x000e620000002400 */
[C---:B------:R-:W-:Y:S02]  /*2be0*/  IADD3 R4, R24.reuse, 0x21, RZ ;  /* 0x0000002118047810 */ /* 0x040fe40007ffe0ff */
[C---:B------:R-:W-:Y:S02]  /*2bf0*/  IADD3 R6, R24.reuse, 0x28, RZ ;  /* 0x0000002818067810 */ /* 0x040fe40007ffe0ff */
[----:B------:R-:W-:Y:S02]  /*2c00*/  IADD3 R8, R24, 0x20, RZ ;  /* 0x0000002018087810 */ /* 0x000fe40007ffe0ff */
[----:B------:R-:W-:Y:S01]  /*2c10*/  FSEL R11, R32, -INF , !P2 ;  /* 0xff800000200b7808 */ /* 0x000fe20005000000 */
[----:B------:R-:W-:Y:S01]  /*2c20*/  FMUL.FTZ R32, R62, c[0x0][0x2ec] ;  /* 0x0000bb003e207a20 */ /* 0x000fe20000410000 */
[----:B--2---:R-:W-:Y:S01]  /*2c30*/  FSEL R31, R31, -INF , !P1 ;  /* 0xff8000001f1f7808 */ /* 0x004fe20004800000 */
[----:B------:R-:W-:Y:S01]  /*2c40*/  MUFU.TANH R137, R45 ;  /* 0x0000002d00897308 */ /* 0x000fe20000002400 */
[----:B------:R-:W-:-:S02]  /*2c50*/  FSEL R7, R20, -INF , !P5 ;  /* 0xff80000014077808 */ /* 0x000fc40006800000 */
[----:B------:R-:W-:Y:S01]  /*2c60*/  FSEL R19, R33, -INF , !P3 ;  /* 0xff80000021137808 */ /* 0x000fe20005800000 */
[----:B------:R-:W-:Y:S01]  /*2c70*/  FMUL.FTZ R33, R79, c[0x0][0x2ec] ;  /* 0x0000bb004f217a20 */ /* 0x000fe20000410000 */
[----:B------:R-:W-:Y:S02]  /*2c80*/  FSEL R5, R21, -INF , !P0 ;  /* 0xff80000015057808 */ /* 0x000fe40004000000 */
[CC--:B------:R-:W-:Y:S01]  /*2c90*/  ISETP.GE.AND P1, PT, R4.reuse, R97.reuse, PT ;  /* 0x000000610400720c */ /* 0x0c0fe20003f26270 */
[----:B------:R-:W2:Y:S01]  /*2ca0*/  MUFU.TANH R129, R46 ;  /* 0x0000002e00817308 */ /* 0x000ea20000002400 */
[-C--:B------:R-:W-:Y:S02]  /*2cb0*/  ISETP.GE.AND P5, PT, R4, R96.reuse, PT ;  /* 0x000000600400720c */ /* 0x080fe40003fa6270 */
[C---:B------:R-:W-:Y:S02]  /*2cc0*/  ISETP.GE.AND P3, PT, R6.reuse, R97, PT ;  /* 0x000000610600720c */ /* 0x040fe40003f66270 */
[----:B------:R-:W-:-:S02]  /*2cd0*/  ISETP.GE.AND P0, PT, R6, R96, PT ;  /* 0x000000600600720c */ /* 0x000fc40003f06270 */
[----:B------:R-:W-:Y:S01]  /*2ce0*/  IADD3 R6, R24, 0x30, RZ ;  /* 0x0000003018067810 */ /* 0x000fe20007ffe0ff */
[----:B------:R-:W2:Y:S01]  /*2cf0*/  MUFU.TANH R107, R47 ;  /* 0x0000002f006b7308 */ /* 0x000ea20000002400 */
[----:B------:R-:W-:Y:S02]  /*2d00*/  FSEL R23, R29, -INF , !P4 ;  /* 0xff8000001d177808 */ /* 0x000fe40006000000 */
[C---:B------:R-:W-:Y:S02]  /*2d10*/  ISETP.GE.AND P4, PT, R8.reuse, R97, PT ;  /* 0x000000610800720c */ /* 0x040fe40003f86270 */
[----:B------:R-:W-:Y:S02]  /*2d20*/  ISETP.GE.AND P2, PT, R8, R96, PT ;  /* 0x000000600800720c */ /* 0x000fe40003f46270 */
[----:B------:R-:W-:Y:S01]  /*2d30*/  IADD3 R8, R24, 0x29, RZ ;  /* 0x0000002918087810 */ /* 0x000fe20007ffe0ff */
[----:B------:R-:W-:Y:S01]  /*2d40*/  MUFU.TANH R104, R77 ;  /* 0x0000004d00687308 */ /* 0x000fe20000002400 */
[----:B-1----:R-:W-:-:S02]  /*2d50*/  FSEL R87, R87, -INF , !P1 ;  /* 0xff80000057577808 */ /* 0x002fc40004800000 */
[-C--:B------:R-:W-:Y:S02]  /*2d60*/  ISETP.GE.AND P1, PT, R6, R97.reuse, PT ;  /* 0x000000610600720c */ /* 0x080fe40003f26270 */
[----:B----4-:R-:W-:Y:S02]  /*2d70*/  FSEL R141, R141, -INF , !P4 ;  /* 0xff8000008d8d7808 */ /* 0x010fe40006000000 */
[----:B------:R-:W-:Y:S01]  /*2d80*/  FSEL R95, R34, -INF , !P2 ;  /* 0xff800000225f7808 */ /* 0x000fe20005000000 */
[----:B------:R-:W1:Y:S01]  /*2d90*/  MUFU.TANH R4, R78 ;  /* 0x0000004e00047308 */ /* 0x000e620000002400 */
[C---:B------:R-:W-:Y:S02]  /*2da0*/  ISETP.GE.AND P4, PT, R8.reuse, R97, PT ;  /* 0x000000610800720c */ /* 0x040fe40003f86270 */
[----:B------:R-:W-:Y:S02]  /*2db0*/  ISETP.GE.AND P2, PT, R8, R96, PT ;  /* 0x000000600800720c */ /* 0x000fe40003f46270 */
[----:B------:R-:W-:-:S02]  /*2dc0*/  IADD3 R8, R24, 0x31, RZ ;  /* 0x0000003118087810 */ /* 0x000fc40007ffe0ff */
[----:B------:R-:W-:Y:S01]  /*2dd0*/  FSEL R105, R105, -INF , !P1 ;  /* 0xff80000069697808 */ /* 0x000fe20004800000 */
[----:B------:R-:W4:Y:S01]  /*2de0*/  MUFU.TANH R33, R33 ;  /* 0x0000002100217308 */ /* 0x000f220000002400 */
[----:B------:R-:W-:Y:S02]  /*2df0*/  ISETP.GT.AND P1, PT, R116, R115, PT ;  /* 0x000000737400720c */ /* 0x000fe40003f24270 */
[----:B---3--:R-:W-:Y:S02]  /*2e00*/  FSEL R135, R135, -INF , !P5 ;  /* 0xff80000087877808 */ /* 0x008fe40006800000 */
[----:B------:R-:W-:Y:S02]  /*2e10*/  FSEL R139, R139, -INF , !P3 ;  /* 0xff8000008b8b7808 */ /* 0x000fe40005800000 */
[----:B------:R-:W-:Y:S01]  /*2e20*/  ISETP.GE.AND P5, PT, R6, R96, PT ;  /* 0x000000600600720c */ /* 0x000fe20003fa6270 */
[----:B------:R-:W3:Y:S01]  /*2e30*/  MUFU.TANH R103, R60 ;  /* 0x0000003c00677308 */ /* 0x000ee20000002400 */
[----:B------:R-:W-:-:S02]  /*2e40*/  ISETP.GE.AND P3, PT, R8, R97, PT ;  /* 0x000000610800720c */ /* 0x000fc40003f66270 */
[----:B------:R-:W-:Y:S02]  /*2e50*/  IADD3 R6, R24, 0x38, RZ ;  /* 0x0000003818067810 */ /* 0x000fe40007ffe0ff */
[----:B--2---:R-:W-:Y:S01]  /*2e60*/  FSEL R129, R129, -INF , !P0 ;  /* 0xff80000081817808 */ /* 0x004fe20004000000 */
[----:B------:R-:W-:Y:S01]  /*2e70*/  @!P1 IMAD.MOV.U32 R99, RZ, RZ, R100 ;  /* 0x000000ffff639224 */ /* 0x000fe200078e0064 */
[----:B------:R-:W-:Y:S01]  /*2e80*/  FSEL R137, R137, -INF , !P4 ;  /* 0xff80000089897808 */ /* 0x000fe20006000000 */
[----:B------:R-:W2:Y:S01]  /*2e90*/  MUFU.TANH R32, R32 ;  /* 0x0000002000207308 */ /* 0x000ea20000002400 */
[----:B------:R-:W-:Y:S01]  /*2ea0*/  FSEL R107, R107, -INF , !P2 ;  /* 0xff8000006b6b7808 */ /* 0x000fe20005000000 */
[----:B------:R-:W-:Y:S01]  /*2eb0*/  @!P1 IMAD.MOV.U32 R98, RZ, RZ, R2 ;  /* 0x000000ffff629224 */ /* 0x000fe200078e0002 */
[----:B-1----:R-:W-:Y:S02]  /*2ec0*/  FSEL R34, R4, -INF , !P5 ;  /* 0xff80000004227808 */ /* 0x002fe40006800000 */
[----:B------:R-:W-:Y:S01]  /*2ed0*/  FSEL R104, R104, -INF , !P3 ;  /* 0xff80000068687808 */ /* 0x000fe20005800000 */
[----:B------:R-:W-:Y:S01]  /*2ee0*/  BAR.SYNC.DEFER_BLOCKING 0x0 ;  /* 0x0000000000007b1d */ /* 0x000fe20000010000 */
[----:B------:R-:W-:-:S02]  /*2ef0*/  ISETP.GE.AND P0, PT, R8, R96, PT ;  /* 0x000000600800720c */ /* 0x000fc40003f06270 */
[CC--:B------:R-:W-:Y:S02]  /*2f00*/  ISETP.GE.AND P4, PT, R6.reuse, R97.reuse, PT ;  /* 0x000000610600720c */ /* 0x0c0fe40003f86270 */
[-C--:B------:R-:W-:Y:S01]  /*2f10*/  ISETP.GE.AND P2, PT, R6, R96.reuse, PT ;  /* 0x000000600600720c */ /* 0x080fe20003f46270 */
[----:B------:R-:W1:Y:S01]  /*2f20*/  MUFU.TANH R106, R61 ;  /* 0x0000003d006a7308 */ /* 0x000e620000002400 */
[C---:B------:R-:W-:Y:S02]  /*2f30*/  ISETP.GE.AND P5, PT, R24.reuse, R97, PT ;  /* 0x000000611800720c */ /* 0x040fe40003fa6270 */
[C---:B------:R-:W-:Y:S02]  /*2f40*/  ISETP.GE.AND P3, PT, R24.reuse, R96, PT ;  /* 0x000000601800720c */ /* 0x040fe40003f66270 */
[----:B------:R-:W-:Y:S02]  /*2f50*/  IADD3 R24, R24, 0x39, RZ ;  /* 0x0000003918187810 */ /* 0x000fe40007ffe0ff */
[----:B----4-:R-:W-:Y:S01]  /*2f60*/  FSEL R33, R33, -INF , !P0 ;  /* 0xff80000021217808 */ /* 0x010fe20004000000 */
[----:B------:R-:W4:Y:S01]  /*2f70*/  MUFU.TANH R35, R35 ;  /* 0x0000002300237308 */ /* 0x000f220000002400 */
[----:B---3--:R-:W-:-:S02]  /*2f80*/  FSEL R103, R103, -INF , !P4 ;  /* 0xff80000067677808 */ /* 0x008fc40006000000 */
[----:B--2---:R-:W-:Y:S02]  /*2f90*/  FSEL R32, R32, -INF , !P2 ;  /* 0xff80000020207808 */ /* 0x004fe40005000000 */
[----:B------:R-:W-:Y:S02]  /*2fa0*/  @!P1 LEA R130, P0, R100, c[0x0][0x168], 0x1 ;  /* 0x00005a0064829a11 */ /* 0x000fe400078008ff */
[C---:B------:R-:W-:Y:S02]  /*2fb0*/  ISETP.GE.AND P4, PT, R24.reuse, R97, PT ;  /* 0x000000611800720c */ /* 0x040fe40003f86270 */
[----:B------:R-:W-:Y:S02]  /*2fc0*/  ISETP.GE.AND P2, PT, R24, R96, PT ;  /* 0x000000601800720c */ /* 0x000fe40003f46270 */
[----:B------:R-:W-:Y:S02]  /*2fd0*/  @!P1 LEA.HI.X R131, R100, c[0x0][0x16c], R2, 0x1, P0 ;  /* 0x00005b0064839a11 */ /* 0x000fe400000f0c02 */
[----:B------:R-:W-:-:S02]  /*2fe0*/  FSEL R52, R52, -INF , !P5 ;  /* 0xff80000034347808 */ /* 0x000fc40006800000 */
[----:B------:R-:W-:Y:S02]  /*2ff0*/  FSEL R40, R40, -INF , !P3 ;  /* 0xff80000028287808 */ /* 0x000fe40005800000 */
[----:B-1----:R-:W-:Y:S02]  /*3000*/  FSEL R106, R106, -INF , !P4 ;  /* 0xff8000006a6a7808 */ /* 0x002fe40006000000 */
[----:B----4-:R-:W-:Y:S01]  /*3010*/  FSEL R35, R35, -INF , !P2 ;  /* 0xff80000023237808 */ /* 0x010fe20005000000 */
        /* <DEDUP_REMOVED lines=59> */
.L_x_5482:
[----:B------:R-:W-:-:S04]  /*33d0*/  ULEA UR4, -UR4, URZ, 0x6 ;  /* 0x0000003f04047291 */ /* 0x000fc8000f8e313f */
[----:B------:R-:W-:Y:S02]  /*33e0*/  USHF.R.S32.HI UR6, URZ, 0x1f, UR4 ;  /* 0x0000001f3f067899 */ /* 0x000fe40008011404 */
[----:B------:R-:W-:-:S04]  /*33f0*/  MOV R25, UR4 ;  /* 0x0000000400197c02 */ /* 0x000fc80008000f00 */
[----:B------:R-:W-:Y:S02]  /*3400*/  MOV R21, UR6 ;  /* 0x0000000600157c02 */ /* 0x000fe40008000f00 */
.L_x_5483:
        /* <DEDUP_REMOVED lines=18> */
.L_x_5481:
        /* <DEDUP_REMOVED lines=22> */
[----:B-1----:R-:W-:Y:S02]  /*3690*/  FMNMX.FTZ R21, R105, R2, !PT ;  /* 0x0000000269157209 */ /* 0x002fe40007810000 */
[----:B------:R-:W-:Y:S01]  /*36a0*/  LEA R109, R3, R110, 0x1 ;  /* 0x0000006e036d7211 */ /* 0x000fe200078e08ff */
[----:B------:R-:W-:Y:S01]  /*36b0*/  LDSM.16.MT88.4 R76, [R110+0x6000] ;  /* 0x006000006e4c783b */ /* 0x000fe20000004200 */
[----:B------:R-:W-:Y:S02]  /*36c0*/  FMNMX.FTZ R2, R104, R21, !PT ;  /* 0x0000001568027209 */ /* 0x000fe40007810000 */
[----:B------:R-:W-:Y:S01]  /*36d0*/  ISETP.GT.AND P3, PT, R116, R115, PT ;  /* 0x000000737400720c */ /* 0x000fe20003f64270 */
[----:B------:R-:W-:Y:S01]  /*36e0*/  LDSM.16.MT88.4 R68, [R109+0x6000] ;  /* 0x006000006d44783b */ /* 0x000fe20000004200 */
[----:B------:R-:W-:-:S03]  /*36f0*/  FMNMX.FTZ R21, R103, R2, !PT ;  /* 0x0000000267157209 */ /* 0x000fc60007810000 */
[----:B------:R-:W-:Y:S01]  /*3700*/  LDSM.16.MT88.4 R60, [R110+0x7000] ;  /* 0x007000006e3c783b */ /* 0x000fe20000004200 */
[----:B------:R-:W-:Y:S02]  /*3710*/  FMNMX.FTZ R4, R106, R21, !PT ;  /* 0x000000156a047209 */ /* 0x000fe40007810000 */
[----:B------:R-:W-:-:S03]  /*3720*/  FMNMX.FTZ R21, R107, R0, !PT ;  /* 0x000000006b157209 */ /* 0x000fc60007810000 */
[----:B------:R-:W1:Y:S01]  /*3730*/  SHFL.BFLY PT, R29, R4, 0x2, 0x1f ;  /* 0x0c401f00041d7f89 */ /* 0x000e6200000e0000 */
[----:B------:R-:W-:-:S04]  /*3740*/  FMNMX.FTZ R0, R34, R21, !PT ;  /* 0x0000001522007209 */ /* 0x000fc80007810000 */
        /* <DEDUP_REMOVED lines=24> */
[--C-:B------:R-:W-:Y:S01]  /*38d0*/  FFMA.FTZ R20, R19, c[0x0][0x23c], -R128.reuse ;  /* 0x00008f0013147a23 */ /* 0x100fe20000010880 */
[----:B------:R-:W-:Y:S01]  /*38e0*/  LDSM.16.MT88.4 R24, [R110+0x6400] ;  /* 0x006400006e18783b */ /* 0x000fe20000004200 */
[--C-:B------:R-:W-:Y:S01]  /*38f0*/  FFMA.FTZ R102, R141, c[0x0][0x23c], -R128.reuse ;  /* 0x00008f008d667a23 */ /* 0x100fe20000010880 */
[----:B------:R-:W-:Y:S01]  /*3900*/  FSEL R84, R84, RZ, P0 ;  /* 0x000000ff54547208 */ /* 0x000fe20000000000 */
[--C-:B------:R-:W-:Y:S01]  /*3910*/  FFMA.FTZ R87, R87, c[0x0][0x23c], -R128.reuse ;  /* 0x00008f0057577a23 */ /* 0x100fe20000010880 */
[----:B------:R-:W-:Y:S01]  /*3920*/  LDSM.16.MT88.4 R16, [R109+0x6400] ;  /* 0x006400006d10783b */ /* 0x000fe20000004200 */
[----:B------:R-:W-:Y:S01]  /*3930*/  FFMA.FTZ R100, R139, c[0x0][0x23c], -R128 ;  /* 0x00008f008b647a23 */ /* 0x000fe20000010880 */
[----:B------:R-:W-:Y:S01]  /*3940*/  MUFU.EX2 R86, R86 ;  /* 0x0000005600567308 */ /* 0x000fe20000000800 */
[----:B------:R-:W-:-:S02]  /*3950*/  FFMA.FTZ R94, R55, c[0x0][0x23c], -R84 ;  /* 0x00008f00375e7a23 */ /* 0x000fc40000010854 */
[----:B------:R-:W2:Y:S01]  /*3960*/  LDSM.16.MT88.4 R52, [R109+0x7000] ;  /* 0x007000006d34783b */ /* 0x000ea20000004200 */
[--C-:B------:R-:W-:Y:S02]  /*3970*/  FFMA.FTZ R101, R40, c[0x0][0x23c], -R84.reuse ;  /* 0x00008f0028657a23 */ /* 0x100fe40000010854 */
[--C-:B------:R-:W-:Y:S02]  /*3980*/  FFMA.FTZ R132, R41, c[0x0][0x23c], -R84.reuse ;  /* 0x00008f0029847a23 */ /* 0x100fe40000010854 */
[--C-:B------:R-:W-:Y:S01]  /*3990*/  FFMA.FTZ R31, R13, c[0x0][0x23c], -R84.reuse ;  /* 0x00008f000d1f7a23 */ /* 0x100fe20000010854 */
[----:B------:R-:W3:Y:S01]  /*39a0*/  MUFU.EX2 R85, R85 ;  /* 0x0000005500557308 */ /* 0x000ee20000000800 */
[--C-:B------:R-:W-:Y:S01]  /*39b0*/  FFMA.FTZ R30, R9, c[0x0][0x23c], -R84.reuse ;  /* 0x00008f00091e7a23 */ /* 0x100fe20000010854 */
[----:B-1----:R-:W-:Y:S01]  /*39c0*/  F2FP.PACK_AB R48, R108, R133 ;  /* 0x000000856c30723e */ /* 0x002fe200000000ff */
[--C-:B------:R-:W-:Y:S01]  /*39d0*/  FFMA.FTZ R23, R11, c[0x0][0x23c], -R84.reuse ;  /* 0x00008f000b177a23 */ /* 0x100fe20000010854 */
[----:B------:R-:W1:Y:S01]  /*39e0*/  LDSM.16.MT88.4 R40, [R110+0x8000] ;  /* 0x008000006e28783b */ /* 0x000e620000004200 */
[----:B------:R-:W-:-:S02]  /*39f0*/  FFMA.FTZ R22, R7, c[0x0][0x23c], -R84 ;  /* 0x00008f0007167a23 */ /* 0x000fc40000010854 */
[--C-:B------:R-:W-:Y:S01]  /*3a00*/  FFMA.FTZ R3, R5, c[0x0][0x23c], -R84.reuse ;  /* 0x00008f0005037a23 */ /* 0x100fe20000010854 */
[----:B------:R-:W-:Y:S01]  /*3a10*/  MUFU.EX2 R101, R101 ;  /* 0x0000006500657308 */ /* 0x000fe20000000800 */
[----:B------:R-:W4:Y:S01]  /*3a20*/  LDSM.16.MT88.4 R8, [R109+0x7400] ;  /* 0x007400006d08783b */ /* 0x000f220000004200 */
[----:B------:R-:W-:Y:S02]  /*3a30*/  FFMA.FTZ R95, R95, c[0x0][0x23c], -R84 ;  /* 0x00008f005f5f7a23 */ /* 0x000fe40000010854 */
[--C-:B------:R-:W-:Y:S01]  /*3a40*/  FFMA.FTZ R105, R105, c[0x0][0x23c], -R128.reuse ;  /* 0x00008f0069697a23 */ /* 0x100fe20000010880 */
[----:B------:R-:W-:Y:S01]  /*3a50*/  LDSM.16.MT88.4 R12, [R110+0x7400] ;  /* 0x007400006e0c783b */ /* 0x000fe20000004200 */
[--C-:B------:R-:W-:Y:S02]  /*3a60*/  FFMA.FTZ R104, R104, c[0x0][0x23c], -R128.reuse ;  /* 0x00008f0068687a23 */ /* 0x100fe40000010880 */
[----:B------:R-:W5:Y:S01]  /*3a70*/  MUFU.EX2 R132, R132 ;  /* 0x0000008400847308 */ /* 0x000f620000000800 */
[----:B---3--:R-:W-:Y:S01]  /*3a80*/  F2FP.PACK_AB R50, R85, R86 ;  /* 0x000000565532723e */ /* 0x008fe200000000ff */
[----:B------:R-:W-:-:S02]  /*3a90*/  FFMA.FTZ R103, R103, c[0x0][0x23c], -R128 ;  /* 0x00008f0067677a23 */ /* 0x000fc40000010880 */
[----:B------:R-:W-:Y:S02]  /*3aa0*/  FFMA.FTZ R106, R106, c[0x0][0x23c], -R128 ;  /* 0x00008f006a6a7a23 */ /* 0x000fe40000010880 */
[--C-:B------:R-:W-:Y:S02]  /*3ab0*/  FFMA.FTZ R34, R34, c[0x0][0x23c], -R84.reuse ;  /* 0x00008f0022227a23 */ /* 0x100fe40000010854 */
[----:B------:R-:W-:Y:S01]  /*3ac0*/  MUFU.EX2 R94, R94 ;  /* 0x0000005e005e7308 */ /* 0x000fe20000000800 */
[--C-:B------:R-:W-:Y:S02]  /*3ad0*/  FFMA.FTZ R33, R33, c[0x0][0x23c], -R84.reuse ;  /* 0x00008f0021217a23 */ /* 0x100fe40000010854 */
[----:B------:R-:W-:Y:S02]  /*3ae0*/  FFMA.FTZ R32, R32, c[0x0][0x23c], -R84 ;  /* 0x00008f0020207a23 */ /* 0x000fe40000010854 */
[----:B------:R-:W-:-:S03]  /*3af0*/  FADD.FTZ R133, R133, R108 ;  /* 0x0000006c85857221 */ /* 0x000fc60000010000 */
[----:B------:R-:W3:Y:S01]  /*3b00*/  MUFU.EX2 R31, R31 ;  /* 0x0000001f001f7308 */ /* 0x000ee20000000800 */
[----:B-----5:R-:W-:Y:S01]  /*3b10*/  F2FP.PACK_AB R49, R132, R101 ;  /* 0x000000658431723e */ /* 0x020fe200000000ff */
[----:B------:R-:W-:Y:S02]  /*3b20*/  FADD.FTZ R101, R101, R132 ;  /* 0x0000008465657221 */ /* 0x000fe40000010000 */
[----:B------:R-:W-:-:S04]  /*3b30*/  FFMA.FTZ R132, R35, c[0x0][0x23c], -R84 ;  /* 0x00008f0023847a23 */ /* 0x000fc80000010854 */
[----:B------:R-:W-:Y:S01]  /*3b40*/  MUFU.EX2 R29, R29 ;  /* 0x0000001d001d7308 */ /* 0x000fe20000000800 */
[----:B---3--:R-:W-:-:S07]  /*3b50*/  F2FP.PACK_AB R51, R31, R94 ;  /* 0x0000005e1f33723e */ /* 0x008fce00000000ff */
[----:B------:R-:W3:Y:S01]  /*3b60*/  MUFU.EX2 R28, R28 ;  /* 0x0000001c001c7308 */ /* 0x000ee20000000800 */
[----:B------:R-:W-:-:S04]  /*3b70*/  FADD.FTZ R94, R94, R101 ;  /* 0x000000655e5e7221 */ /* 0x000fc80000010000 */
[----:B------:R-:W-:Y:S01]  /*3b80*/  FADD.FTZ R31, R31, R94 ;  /* 0x0000005e1f1f7221 */ /* 0x000fe20000010000 */
[C---:B--2---:R-:W-:Y:S02]  /*3b90*/  HMMA.16816.F32 R56, R48.reuse, R52, RZ ;  /* 0x000000343038723c */ /* 0x044fe400000018ff */
[----:B------:R-:W-:Y:S06]  /*3ba0*/  MUFU.EX2 R21, R21 ;  /* 0x0000001500157308 */ /* 0x000fec0000000800 */
[----:B------:R-:W-:Y:S02]  /*3bb0*/  HMMA.16816.F32 R52, R48, R54, RZ ;  /* 0x000000363034723c */ /* 0x000fe400000018ff */
[----:B------:R-:W2:Y:S01]  /*3bc0*/  MUFU.EX2 R20, R20 ;  /* 0x0000001400147308 */ /* 0x000ea20000000800 */
[----:B---3--:R-:W-:-:S05]  /*3bd0*/  F2FP.PACK_AB R4, R28, R29 ;  /* 0x0000001d1c04723e */ /* 0x008fca00000000ff */
[C---:B-1----:R-:W-:Y:S02]  /*3be0*/  HMMA.16816.F32 R36, R48.reuse, R40, RZ ;  /* 0x000000283024723c */ /* 0x042fe400000018ff */
[----:B------:R-:W-:Y:S06]  /*3bf0*/  MUFU.EX2 R30, R30 ;  /* 0x0000001e001e7308 */ /* 0x000fec0000000800 */
[----:B------:R-:W-:Y:S02]  /*3c00*/  HMMA.16816.F32 R40, R48, R42, RZ ;  /* 0x0000002a3028723c */ /* 0x000fe400000018ff */
[----:B------:R-:W1:Y:S01]  /*3c10*/  MUFU.EX2 R23, R23 ;  /* 0x0000001700177308 */ /* 0x000e620000000800 */
[----:B--2---:R-:W-:-:S05]  /*3c20*/  F2FP.PACK_AB R6, R20, R21 ;  /* 0x000000151406723e */ /* 0x004fca00000000ff */
[C---:B------:R-:W-:Y:S02]  /*3c30*/  HMMA.16816.F32 R80, R48.reuse, R76, RZ ;  /* 0x0000004c3050723c */ /* 0x040fe400000018ff */
        /* <DEDUP_REMOVED lines=15> */
[C---:B----4-:R-:W-:Y:S02]  /*3d30*/  HMMA.16816.F32 R56, R4.reuse, R8, R56 ;  /* 0x000000080438723c */ /* 0x050fe40000001838 */
        /* <DEDUP_REMOVED lines=13> */
[C---:B------:R-:W-:Y:S01]  /*3e10*/  HMMA.16816.F32 R72, R4.reuse, R16, R72 ;  /* 0x000000100448723c */ /* 0x040fe20000001848 */
[----:B------:R-:W-:Y:S01]  /*3e20*/  FFMA.FTZ R27, R129, c[0x0][0x23c], -R84 ;  /* 0x00008f00811b7a23 */ /* 0x000fe20000010854 */
[----:B------:R-:W-:Y:S06]  /*3e30*/  MUFU.EX2 R25, R25 ;  /* 0x0000001900197308 */ /* 0x000fec0000000800 */
[C---:B------:R-:W-:Y:S01]  /*3e40*/  HMMA.16816.F32 R68, R4.reuse, R18, R68 ;  /* 0x000000120444723c */ /* 0x040fe20000001844 */
[----:B------:R-:W-:Y:S01]  /*3e50*/  LDSM.16.MT88.4 R16, [R110+0x6c00] ;  /* 0x006c00006e10783b */ /* 0x000fe20000004200 */
[----:B------:R-:W3:Y:S06]  /*3e60*/  MUFU.EX2 R26, R26 ;  /* 0x0000001a001a7308 */ /* 0x000eec0000000800 */
        /* <DEDUP_REMOVED lines=20> */
[----:B---3--:R-:W-:Y:S01]  /*3fb0*/  F2FP.PACK_AB R5, R26, R95 ;  /* 0x0000005f1a05723e */ /* 0x008fe200000000ff */
        /* <DEDUP_REMOVED lines=124> */
.L_x_5485:
[----:B------:R-:W-:-:S05]  /*4780*/  IMAD.MOV.U32 R6, RZ, RZ, c[0x0][0x1a0] ;  /* 0x00006800ff067624 */ /* 0x000fca00078e00ff */
[----:B------:R-:W-:-:S04]  /*4790*/  LEA R6, -R6, RZ, 0x6 ;  /* 0x000000ff06067211 */ /* 0x000fc800078e31ff */
[----:B------:R-:W-:Y:S02]  /*47a0*/  SHF.R.S32.HI R5, RZ, 0x1f, R6 ;  /* 0x0000001fff057819 */ /* 0x000fe40000011406 */
.L_x_5486:
        /* <DEDUP_REMOVED lines=101> */
[----:B------:R2:W3:Y:S01]  /*4e00*/  LDSM.16.M88.4 R84, [R3+0x5c00] ;  /* 0x005c00000354783b */ /* 0x0004e20000000200 */
[----:B------:R-:W-:Y:S01]  /*4e10*/  FMUL.FTZ R35, R35, c[0x0][0x2ec] ;  /* 0x0000bb0023237a20 */ /* 0x000fe20000410000 */
[----:B------:R-:W-:-:S04]  /*4e20*/  DEPBAR.LE SB0, 0x0 ;  /* 0x000080000000791a */ /* 0x000fc80000000000 */
[----:B------:R-:W-:Y:S01]  /*4e30*/  FMUL.FTZ R32, R32, c[0x0][0x2ec] ;  /* 0x0000bb0020207a20 */ /* 0x000fe20000410000 */
[----:B------:R-:W4:Y:S08]  /*4e40*/  MUFU.TANH R35, R35 ;  /* 0x0000002300237308 */ /* 0x000f300000002400 */
[----:B------:R-:W-:Y:S01]  /*4e50*/  FMUL.FTZ R157, R20, c[0x0][0x2ec] ;  /* 0x0000bb00149d7a20 */ /* 0x000fe20000410000 */
[----:B------:R-:W-:Y:S01]  /*4e60*/  MUFU.TANH R32, R32 ;  /* 0x0000002000207308 */ /* 0x000fe20000002400 */
[----:B------:R-:W5:Y:S01]  /*4e70*/  S2R R20, SR_TID.X ;  /* 0x0000000000147919 */ /* 0x000f620000002100 */
[----:B------:R-:W-:-:S02]  /*4e80*/  FMUL.FTZ R22, R22, c[0x0][0x2ec] ;  /* 0x0000bb0016167a20 */ /* 0x000fc40000410000 */
[----:B------:R-:W-:Y:S02]  /*4e90*/  FMUL.FTZ R21, R21, c[0x0][0x2ec] ;  /* 0x0000bb0015157a20 */ /* 0x000fe40000410000 */
[----:B------:R-:W-:Y:S01]  /*4ea0*/  FMUL.FTZ R23, R23, c[0x0][0x2ec] ;  /* 0x0000bb0017177a20 */ /* 0x000fe20000410000 */
[C---:B-1----:R-:W-:Y:S01]  /*4eb0*/  HMMA.16816.F32 R16, R92.reuse, R88, R16 ;  /* 0x000000585c10723c */ /* 0x042fe20000001810 */
[----:B--2---:R-:W-:Y:S01]  /*4ec0*/  FMUL.FTZ R3, R29, c[0x0][0x2ec] ;  /* 0x0000bb001d037a20 */ /* 0x004fe20000410000 */
[----:B------:R-:W-:Y:S01]  /*4ed0*/  MUFU.TANH R157, R157 ;  /* 0x0000009d009d7308 */ /* 0x000fe20000002400 */
[----:B------:R-:W-:Y:S02]  /*4ee0*/  FMUL.FTZ R29, R30, c[0x0][0x2ec] ;  /* 0x0000bb001e1d7a20 */ /* 0x000fe40000410000 */
[----:B------:R-:W-:Y:S02]  /*4ef0*/  FMUL.FTZ R24, R24, c[0x0][0x2ec] ;  /* 0x0000bb0018187a20 */ /* 0x000fe40000410000 */
[----:B------:R-:W-:Y:S01]  /*4f00*/  FMUL.FTZ R26, R26, c[0x0][0x2ec] ;  /* 0x0000bb001a1a7a20 */ /* 0x000fe20000410000 */
[----:B------:R-:W-:Y:S01]  /*4f10*/  HMMA.16816.F32 R12, R92, R90, R12 ;  /* 0x0000005a5c0c723c */ /* 0x000fe2000000180c */
[----:B------:R-:W-:Y:S01]  /*4f20*/  FMUL.FTZ R25, R25, c[0x0][0x2ec] ;  /* 0x0000bb0019197a20 */ /* 0x000fe20000410000 */
[----:B------:R-:W1:Y:S01]  /*4f30*/  MUFU.TANH R29, R29 ;  /* 0x0000001d001d7308 */ /* 0x000e620000002400 */
[----:B------:R-:W-:-:S05]  /*4f40*/  FMUL.FTZ R27, R27, c[0x0][0x2ec] ;  /* 0x0000bb001b1b7a20 */ /* 0x000fca0000410000 */
[C---:B---3--:R-:W-:Y:S02]  /*4f50*/  HMMA.16816.F32 R8, R92.reuse, R84, R8 ;  /* 0x000000545c08723c */ /* 0x048fe40000001808 */
[----:B------:R-:W2:Y:S05]  /*4f60*/  MUFU.TANH R3, R3 ;  /* 0x0000000300037308 */ /* 0x000eaa0000002400 */
[----:B------:R-:W-:Y:S01]  /*4f70*/  FMUL.FTZ R84, R33, c[0x0][0x2ec] ;  /* 0x0000bb0021547a20 */ /* 0x000fe20000410000 */
[----:B------:R-:W-:Y:S01]  /*4f80*/  HMMA.16816.F32 R4, R92, R86, R4 ;  /* 0x000000565c04723c */ /* 0x000fe20000001804 */
[----:B------:R-:W-:Y:S01]  /*4f90*/  FMUL.FTZ R145, R17, c[0x0][0x2ec] ;  /* 0x0000bb0011917a20 */ /* 0x000fe20000410000 */
[----:B------:R-:W-:Y:S01]  /*4fa0*/  MUFU.TANH R129, R24 ;  /* 0x0000001800817308 */ /* 0x000fe20000002400 */
[----:B-----5:R-:W-:-:S02]  /*4fb0*/  IMAD.SHL.U32 R17, R20, 0x2, RZ ;  /* 0x0000000214117824 */ /* 0x020fc400078e00ff */
[----:B------:R-:W-:Y:S02]  /*4fc0*/  FMUL.FTZ R33, R34, c[0x0][0x2ec] ;  /* 0x0000bb0022217a20 */ /* 0x000fe40000410000 */
[----:B------:R-:W-:Y:S01]  /*4fd0*/  FMUL.FTZ R34, R28, c[0x0][0x2ec] ;  /* 0x0000bb001c227a20 */ /* 0x000fe20000410000 */
[----:B------:R-:W-:Y:S01]  /*4fe0*/  LOP3.LUT R17, R17, 0x6, RZ, 0xc0, !PT ;  /* 0x0000000611117812 */ /* 0x000fe200078ec0ff */
[----:B------:R-:W-:Y:S01]  /*4ff0*/  FMUL.FTZ R143, R16, c[0x0][0x2ec] ;  /* 0x0000bb00108f7a20 */ /* 0x000fe20000410000 */
[----:B------:R-:W-:Y:S01]  /*5000*/  MUFU.TANH R84, R84 ;  /* 0x0000005400547308 */ /* 0x000fe20000002400 */
[----:B------:R-:W-:Y:S02]  /*5010*/  FMUL.FTZ R28, R31, c[0x0][0x2ec] ;  /* 0x0000bb001f1c7a20 */ /* 0x000fe40000410000 */
[----:B------:R-:W-:Y:S02]  /*5020*/  IMAD R16, R116, 0x40, R17 ;  /* 0x0000004074107824 */ /* 0x000fe400078e0211 */
[----:B------:R-:W-:-:S02]  /*5030*/  FMUL.FTZ R147, R12, c[0x0][0x2ec] ;  /* 0x0000bb000c937a20 */ /* 0x000fc40000410000 */
[----:B------:R-:W-:Y:S01]  /*5040*/  FMUL.FTZ R19, R19, c[0x0][0x2ec] ;  /* 0x0000bb0013137a20 */ /* 0x000fe20000410000 */
[----:B------:R-:W-:Y:S01]  /*5050*/  MUFU.TANH R34, R34 ;  /* 0x0000002200227308 */ /* 0x000fe20000002400 */
[----:B------:R-:W-:Y:S01]  /*5060*/  IADD3 R17, R16, 0x1, RZ ;  /* 0x0000000110117810 */ /* 0x000fe20007ffe0ff */
[----:B------:R-:W-:Y:S01]  /*5070*/  FMUL.FTZ R18, R18, c[0x0][0x2ec] ;  /* 0x0000bb0012127a20 */ /* 0x000fe20000410000 */
[----:B------:R-:W-:Y:S01]  /*5080*/  IADD3 R12, R16, 0x8, RZ ;  /* 0x00000008100c7810 */ /* 0x000fe20007ffe0ff */
[----:B------:R-:W-:Y:S01]  /*5090*/  FMUL.FTZ R135, R14, c[0x0][0x2ec] ;  /* 0x0000bb000e877a20 */ /* 0x000fe20000410000 */
[-C--:B------:R-:W-:Y:S01]  /*50a0*/  ISETP.GE.AND P4, PT, R17, R97.reuse, PT ;  /* 0x000000611100720c */ /* 0x080fe20003f86270 */
[----:B------:R-:W-:Y:S01]  /*50b0*/  FMUL.FTZ R137, R15, c[0x0][0x2ec] ;  /* 0x0000bb000f897a20 */ /* 0x000fe20000410000 */
[-C--:B------:R-:W-:Y:S01]  /*50c0*/  ISETP.GE.AND P0, PT, R17, R96.reuse, PT ;  /* 0x000000601100720c */ /* 0x080fe20003f06270 */
[----:B------:R-:W-:Y:S01]  /*50d0*/  MUFU.TANH R28, R28 ;  /* 0x0000001c001c7308 */ /* 0x000fe20000002400 */
[----:B------:R-:W-:Y:S01]  /*50e0*/  IADD3 R17, R16, 0x9, RZ ;  /* 0x0000000910117810 */ /* 0x000fe20007ffe0ff */
[----:B------:R-:W-:Y:S01]  /*50f0*/  FMUL.FTZ R13, R13, c[0x0][0x2ec] ;  /* 0x0000bb000d0d7a20 */ /* 0x000fe20000410000 */
[-C--:B------:R-:W-:Y:S01]  /*5100*/  ISETP.GE.AND P5, PT, R12, R97.reuse, PT ;  /* 0x000000610c00720c */ /* 0x080fe20003fa6270 */
[----:B------:R-:W-:Y:S01]  /*5110*/  FMUL.FTZ R101, R8, c[0x0][0x2ec] ;  /* 0x0000bb0008657a20 */ /* 0x000fe20000410000 */
[-C--:B------:R-:W-:Y:S01]  /*5120*/  ISETP.GE.AND P2, PT, R12, R96.reuse, PT ;  /* 0x000000600c00720c */ /* 0x080fe20003f46270 */
[----:B------:R-:W-:Y:S01]  /*5130*/  FMUL.FTZ R9, R9, c[0x0][0x2ec] ;  /* 0x0000bb0009097a20 */ /* 0x000fe20000410000 */
[----:B------:R-:W-:Y:S01]  /*5140*/  IADD3 R12, R16, 0x10, RZ ;  /* 0x00000010100c7810 */ /* 0x000fe20007ffe0ff */
[----:B------:R-:W3:Y:S01]  /*5150*/  MUFU.TANH R155, R26 ;  /* 0x0000001a009b7308 */ /* 0x000ee20000002400 */
[CC--:B------:R-:W-:Y:S01]  /*5160*/  ISETP.GE.AND P3, PT, R17.reuse, R97.reuse, PT ;  /* 0x000000611100720c */ /* 0x0c0fe20003f66270 */
[----:B------:R-:W-:Y:S01]  /*5170*/  FMUL.FTZ R103, R4, c[0x0][0x2ec] ;  /* 0x0000bb0004677a20 */ /* 0x000fe20000410000 */
[-C--:B------:R-:W-:Y:S01]  /*5180*/  ISETP.GE.AND P1, PT, R17, R96.reuse, PT ;  /* 0x000000601100720c */ /* 0x080fe20003f26270 */
[----:B------:R-:W-:Y:S01]  /*5190*/  FMUL.FTZ R10, R10, c[0x0][0x2ec] ;  /* 0x0000bb000a0a7a20 */ /* 0x000fe20000410000 */
[----:B----4-:R-:W-:Y:S01]  /*51a0*/  FSEL R17, R35, -INF , !P0 ;  /* 0xff80000023117808 */ /* 0x010fe20004000000 */
[----:B------:R-:W-:Y:S01]  /*51b0*/  FMUL.FTZ R11, R11, c[0x0][0x2ec] ;  /* 0x0000bb000b0b7a20 */ /* 0x000fe20000410000 */
[----:B------:R-:W-:Y:S01]  /*51c0*/  ISETP.GE.AND P0, PT, R12, R96, PT ;  /* 0x000000600c00720c */ /* 0x000fe20003f06270 */
[----:B------:R-:W4:Y:S01]  /*51d0*/  MUFU.TANH R159, R25 ;  /* 0x00000019009f7308 */ /* 0x000f220000002400 */
[----:B-1----:R-:W-:Y:S01]  /*51e0*/  FSEL R15, R29, -INF , !P2 ;  /* 0xff8000001d0f7808 */ /* 0x002fe20005000000 */
[----:B------:R-:W-:Y:S01]  /*51f0*/  FMUL.FTZ R5, R5, c[0x0][0x2ec] ;  /* 0x0000bb0005057a20 */ /* 0x000fe20000410000 */
[----:B------:R-:W-:Y:S01]  /*5200*/  IADD3 R14, R16, 0x18, RZ ;  /* 0x00000018100e7810 */ /* 0x000fe20007ffe0ff */
[----:B------:R-:W-:Y:S01]  /*5210*/  FMUL.FTZ R6, R6, c[0x0][0x2ec] ;  /* 0x0000bb0006067a20 */ /* 0x000fe20000410000 */
[----:B--2---:R-:W-:Y:S01]  /*5220*/  FSEL R3, R3, -INF , !P3 ;  /* 0xff80000003037808 */ /* 0x004fe20005800000 */
[----:B------:R-:W-:Y:S01]  /*5230*/  FMUL.FTZ R7, R7, c[0x0][0x2ec] ;  /* 0x0000bb0007077a20 */ /* 0x000fe20000410000 */
[----:B------:R-:W-:Y:S01]  /*5240*/  ISETP.GE.AND P3, PT, R14, R97, PT ;  /* 0x000000610e00720c */ /* 0x000fe20003f66270 */
[----:B------:R-:W1:Y:S01]  /*5250*/  MUFU.TANH R107, R27 ;  /* 0x0000001b006b7308 */ /* 0x000e620000002400 */
[----:B---3--:R-:W-:-:S02]  /*5260*/  FSEL R155, R155, -INF , !P0 ;  /* 0xff8000009b9b7808 */ /* 0x008fc40004000000 */
[----:B------:R-:W-:Y:S02]  /*5270*/  IADD3 R8, R16, 0x21, RZ ;  /* 0x0000002110087810 */ /* 0x000fe40007ffe0ff */
[----:B------:R-:W-:Y:S02]  /*5280*/  FSEL R157, R157, -INF , !P3 ;  /* 0xff8000009d9d7808 */ /* 0x000fe40005800000 */
[----:B------:R-:W-:Y:S01]  /*5290*/  ISETP.GE.AND P3, PT, R8, R97, PT ;  /* 0x000000610800720c */ /* 0x000fe20003f66270 */
[----:B------:R-:W-:Y:S01]  /*52a0*/  MUFU.TANH R153, R22 ;  /* 0x0000001600997308 */ /* 0x000fe20000002400 */
[----:B------:R-:W-:-:S07]  /*52b0*/  IADD3 R4, R16, 0x31, RZ ;  /* 0x0000003110047810 */ /* 0x000fce0007ffe0ff */
[----:B------:R2:W-:Y:S08]  /*52c0*/  MUFU.TANH R139, R19 ;  /* 0x00000013008b7308 */ /* 0x0005f00000002400 */
[----:B------:R3:W5:Y:S01]  /*52d0*/  MUFU.TANH R105, R21 ;  /* 0x0000001500697308 */ /* 0x0007620000002400 */
[----:B--2---:R-:W-:-:S07]  /*52e0*/  FSEL R19, R84, -INF , !P4 ;  /* 0xff80000054137808 */ /* 0x004fce0006000000 */
[----:B------:R-:W2:Y:S01]  /*52f0*/  MUFU.TANH R151, R23 ;  /* 0x0000001700977308 */ /* 0x000ea20000002400 */
[-C--:B------:R-:W-:Y:S02]  /*5300*/  ISETP.GE.AND P4, PT, R12, R97.reuse, PT ;  /* 0x000000610c00720c */ /* 0x080fe40003f86270 */
[----:B------:R-:W-:Y:S02]  /*5310*/  IADD3 R12, R16, 0x11, RZ ;  /* 0x00000011100c7810 */ /* 0x000fe40007ffe0ff */
[----:B------:R-:W-:Y:S02]  /*5320*/  FSEL R129, R129, -INF , !P4 ;  /* 0xff80000081817808 */ /* 0x000fe40006000000 */
[----:B---3--:R-:W-:Y:S01]  /*5330*/  FSEL R21, R34, -INF , !P5 ;  /* 0xff80000022157808 */ /* 0x008fe20006800000 */
[----:B------:R-:W3:Y:S01]  /*5340*/  MUFU.TANH R143, R143 ;  /* 0x0000008f008f7308 */ /* 0x000ee20000002400 */
[C---:B------:R-:W-:Y:S02]  /*5350*/  ISETP.GE.AND P5, PT, R12.reuse, R97, PT ;  /* 0x000000610c00720c */ /* 0x040fe40003fa6270 */
[----:B------:R-:W-:-:S02]  /*5360*/  ISETP.GE.AND P2, PT, R12, R96, PT ;  /* 0x000000600c00720c */ /* 0x000fc40003f46270 */
[----:B------:R-:W-:Y:S02]  /*5370*/  IADD3 R12, R16, 0x19, RZ ;  /* 0x00000019100c7810 */ /* 0x000fe40007ffe0ff */
[----:B----4-:R-:W-:Y:S01]  /*5380*/  FSEL R159, R159, -INF , !P5 ;  /* 0xff8000009f9f7808 */ /* 0x010fe20006800000 */
[----:B------:R-:W4:Y:S01]  /*5390*/  MUFU.TANH R141, R18 ;  /* 0x00000012008d7308 */ /* 0x000f220000002400 */
[CC--:B------:R-:W-:Y:S02]  /*53a0*/  ISETP.GE.AND P4, PT, R12.reuse, R97.reuse, PT ;  /* 0x000000610c00720c */ /* 0x0c0fe40003f86270 */
[----:B------:R-:W-:Y:S02]  /*53b0*/  ISETP.GE.AND P0, PT, R12, R96, PT ;  /* 0x000000600c00720c */ /* 0x000fe40003f06270 */
[----:B------:R-:W-:Y:S02]  /*53c0*/  IADD3 R12, R16, 0x20, RZ ;  /* 0x00000020100c7810 */ /* 0x000fe40007ffe0ff */
[----:B-1----:R-:W-:Y:S01]  /*53d0*/  FSEL R107, R107, -INF , !P2 ;  /* 0xff8000006b6b7808 */ /* 0x002fe20005000000 */
[----:B------:R-:W1:Y:S01]  /*53e0*/  MUFU.TANH R145, R145 ;  /* 0x0000009100917308 */ /* 0x000e620000002400 */
[----:B------:R-:W-:-:S02]  /*53f0*/  ISETP.GE.AND P5, PT, R12, R97, PT ;  /* 0x000000610c00720c */ /* 0x000fc40003fa6270 */
[----:B------:R-:W-:Y:S02]  /*5400*/  ISETP.GE.AND P2, PT, R12, R96, PT ;  /* 0x000000600c00720c */ /* 0x000fe40003f46270 */
[----:B-----5:R-:W-:Y:S02]  /*5410*/  FSEL R105, R105, -INF , !P4 ;  /* 0xff80000069697808 */ /* 0x020fe40006000000 */
[----:B--2---:R-:W-:Y:S01]  /*5420*/  FSEL R151, R151, -INF , !P0 ;  /* 0xff80000097977808 */ /* 0x004fe20004000000 */
[----:B------:R-:W2:Y:S01]  /*5430*/  MUFU.TANH R147, R147 ;  /* 0x0000009300937308 */ /* 0x000ea20000002400 */
[----:B---3--:R-:W-:Y:S02]  /*5440*/  FSEL R143, R143, -INF , !P5 ;  /* 0xff8000008f8f7808 */ /* 0x008fe40006800000 */
[----:B----4-:R-:W-:-:S05]  /*5450*/  FSEL R141, R141, -INF , !P2 ;  /* 0xff8000008d8d7808 */ /* 0x010fca0005000000 */
[----:B------:R3:W-:Y:S01]  /*5460*/  MUFU.TANH R149, R13 ;  /* 0x0000000d00957308 */ /* 0x0007e20000002400 */
[----:B-1----:R-:W-:-:S07]  /*5470*/  FSEL R145, R145, -INF , !P3 ;  /* 0xff80000091917808 */ /* 0x002fce0005800000 */
[----:B------:R-:W1:Y:S01]  /*5480*/  MUFU.TANH R135, R135 ;  /* 0x0000008700877308 */ /* 0x000e620000002400 */
[----:B---3--:R-:W-:-:S07]  /*5490*/  FSEL R13, R28, -INF , !P1 ;  /* 0xff8000001c0d7808 */ /* 0x008fce0004800000 */
[----:B------:R-:W3:Y:S01]  /*54a0*/  MUFU.TANH R101, R101 ;  /* 0x0000006500657308 */ /* 0x000ee20000002400 */
[----:B------:R-:W-:-:S04]  /*54b0*/  ISETP.GE.AND P1, PT, R14, R96, PT ;  /* 0x000000600e00720c */ /* 0x000fc80003f26270 */
[----:B------:R-:W-:Y:S02]  /*54c0*/  FSEL R153, R153, -INF , !P1 ;  /* 0xff80000099997808 */ /* 0x000fe40004800000 */
[-C--:B------:R-:W-:Y:S01]  /*54d0*/  ISETP.GE.AND P1, PT, R8, R96.reuse, PT ;  /* 0x000000600800720c */ /* 0x080fe20003f26270 */
[----:B------:R4:W-:Y:S01]  /*54e0*/  MUFU.TANH R100, R9 ;  /* 0x0000000900647308 */ /* 0x0009e20000002400 */
[----:B------:R-:W-:Y:S02]  /*54f0*/  IADD3 R8, R16, 0x28, RZ ;  /* 0x0000002810087810 */ /* 0x000fe40007ffe0ff */
[----:B------:R-:W-:Y:S02]  /*5500*/  FSEL R139, R139, -INF , !P1 ;  /* 0xff8000008b8b7808 */ /* 0x000fe40004800000 */
[C---:B------:R-:W-:Y:S02]  /*5510*/  ISETP.GE.AND P4, PT, R8.reuse, R97, PT ;  /* 0x000000610800720c */ /* 0x040fe40003f86270 */
[----:B------:R-:W-:Y:S01]  /*5520*/  ISETP.GE.AND P0, PT, R8, R96, PT ;  /* 0x000000600800720c */ /* 0x000fe20003f06270 */
[----:B------:R-:W-:Y:S01]  /*5530*/  MUFU.TANH R103, R103 ;  /* 0x0000006700677308 */ /* 0x000fe20000002400 */
[----:B--2---:R-:W-:-:S02]  /*5540*/  FSEL R147, R147, -INF , !P4 ;  /* 0xff80000093937808 */ /* 0x004fc40006000000 */
[----:B-1----:R-:W-:Y:S02]  /*5550*/  FSEL R135, R135, -INF , !P0 ;  /* 0xff80000087877808 */ /* 0x002fe40004000000 */
[CC--:B------:R-:W-:Y:S02]  /*5560*/  ISETP.GE.AND P4, PT, R4.reuse, R97.reuse, PT ;  /* 0x000000610400720c */ /* 0x0c0fe40003f86270 */
[----:B------:R-:W-:Y:S01]  /*5570*/  ISETP.GE.AND P0, PT, R4, R96, PT ;  /* 0x000000600400720c */ /* 0x000fe20003f06270 */
[----:B------:R-:W1:Y:S01]  /*5580*/  MUFU.TANH R137, R137 ;  /* 0x0000008900897308 */ /* 0x000e620000002400 */
[C---:B----4-:R-:W-:Y:S02]  /*5590*/  IADD3 R9, R16.reuse, 0x29, RZ ;  /* 0x0000002910097810 */ /* 0x050fe40007ffe0ff */
[----:B------:R-:W-:Y:S02]  /*55a0*/  IADD3 R4, R16, 0x38, RZ ;  /* 0x0000003810047810 */ /* 0x000fe40007ffe0ff */
[----:B------:R-:W-:-:S02]  /*55b0*/  ISETP.GE.AND P5, PT, R9, R97, PT ;  /* 0x000000610900720c */ /* 0x000fc40003fa6270 */
[----:B------:R-:W-:Y:S01]  /*55c0*/  ISETP.GE.AND P2, PT, R9, R96, PT ;  /* 0x000000600900720c */ /* 0x000fe20003f46270 */
[----:B------:R-:W2:Y:S01]  /*55d0*/  MUFU.TANH R95, R10 ;  /* 0x0000000a005f7308 */ /* 0x000ea20000002400 */
[C---:B------:R-:W-:Y:S02]  /*55e0*/  IADD3 R9, R16.reuse, 0x30, RZ ;  /* 0x0000003010097810 */ /* 0x040fe40007ffe0ff */
[----:B------:R-:W-:Y:S02]  /*55f0*/  FSEL R149, R149, -INF , !P5 ;  /* 0xff80000095957808 */ /* 0x000fe40006800000 */
[-C--:B------:R-:W-:Y:S02]  /*5600*/  ISETP.GE.AND P3, PT, R9, R97.reuse, PT ;  /* 0x000000610900720c */ /* 0x080fe40003f66270 */
[----:B------:R-:W-:Y:S01]  /*5610*/  ISETP.GE.AND P5, PT, R16, R97, PT ;  /* 0x000000611000720c */ /* 0x000fe20003fa6270 */
[----:B------:R-:W4:Y:S01]  /*5620*/  MUFU.TANH R8, R11 ;  /* 0x0000000b00087308 */ /* 0x000f220000002400 */
[----:B---3--:R-:W-:-:S02]  /*5630*/  FSEL R101, R101, -INF , !P3 ;  /* 0xff80000065657808 */ /* 0x008fc40005800000 */
[----:B------:R-:W-:Y:S02]  /*5640*/  ISETP.GE.AND P3, PT, R4, R97, PT ;  /* 0x000000610400720c */ /* 0x000fe40003f66270 */
[----:B-1----:R-:W-:Y:S02]  /*5650*/  FSEL R137, R137, -INF , !P2 ;  /* 0xff80000089897808 */ /* 0x002fe40005000000 */
[----:B------:R-:W-:Y:S01]  /*5660*/  FSEL R103, R103, -INF , !P3 ;  /* 0xff80000067677808 */ /* 0x000fe20005800000 */
[----:B------:R-:W1:Y:S01]  /*5670*/  MUFU.TANH R33, R33 ;  /* 0x0000002100217308 */ /* 0x000e620000002400 */
[----:B------:R-:W-:Y:S01]  /*5680*/  BAR.SYNC.DEFER_BLOCKING 0x0 ;  /* 0x0000000000007b1d */ /* 0x000fe20000010000 */
[----:B------:R-:W-:Y:S02]  /*5690*/  ISETP.GT.AND P3, PT, R116, R115, PT ;  /* 0x000000737400720c */ /* 0x000fe40003f64270 */
[C---:B------:R-:W-:Y:S02]  /*56a0*/  ISETP.GE.AND P2, PT, R16.reuse, R96, PT ;  /* 0x000000601000720c */ /* 0x040fe40003f46270 */
[----:B------:R-:W-:-:S02]  /*56b0*/  IADD3 R16, R16, 0x39, RZ ;  /* 0x0000003910107810 */ /* 0x000fc40007ffe0ff */
[----:B------:R3:W5:Y:S01]  /*56c0*/  MUFU.TANH R102, R5 ;  /* 0x0000000500667308 */ /* 0x0007620000002400 */
[-C--:B------:R-:W-:Y:S02]  /*56d0*/  ISETP.GE.AND P1, PT, R9, R96.reuse, PT ;  /* 0x000000600900720c */ /* 0x080fe40003f26270 */
[----:B------:R-:W-:Y:S02]  /*56e0*/  FSEL R100, R100, -INF , !P4 ;  /* 0xff80000064647808 */ /* 0x000fe40006000000 */
[----:B------:R-:W-:Y:S02]  /*56f0*/  ISETP.GE.AND P4, PT, R16, R97, PT ;  /* 0x000000611000720c */ /* 0x000fe40003f86270 */
[----:B--2---:R-:W-:Y:S01]  /*5700*/  FSEL R95, R95, -INF , !P1 ;  /* 0xff8000005f5f7808 */ /* 0x004fe20004800000 */
[----:B------:R-:W2:Y:S01]  /*5710*/  MUFU.TANH R92, R6 ;  /* 0x00000006005c7308 */ /* 0x000ea20000002400 */
[----:B----4-:R-:W-:Y:S02]  /*5720*/  FSEL R97, R8, -INF , !P0 ;  /* 0xff80000008617808 */ /* 0x010fe40004000000 */
[----:B------:R-:W-:-:S02]  /*5730*/  ISETP.GE.AND P1, PT, R4, R96, PT ;  /* 0x000000600400720c */ /* 0x000fc40003f26270 */
[----:B------:R-:W-:Y:S02]  /*5740*/  ISETP.GE.AND P0, PT, R16, R96, PT ;  /* 0x000000601000720c */ /* 0x000fe40003f06270 */
[----:B-1----:R-:W-:Y:S01]  /*5750*/  FSEL R33, R33, -INF , !P2 ;  /* 0xff80000021217808 */ /* 0x002fe20005000000 */
[----:B------:R-:W1:Y:S01]  /*5760*/  MUFU.TANH R87, R7 ;  /* 0x0000000700577308 */ /* 0x000e620000002400 */
[----:B---3--:R-:W-:Y:S02]  /*5770*/  FSEL R5, R32, -INF , !P5 ;  /* 0xff80000020057808 */ /* 0x008fe40006800000 */
[----:B-----5:R-:W-:Y:S02]  /*5780*/  FSEL R102, R102, -INF , !P4 ;  /* 0xff80000066667808 */ /* 0x020fe40006000000 */
[----:B--2---:R-:W-:Y:S02]  /*5790*/  FSEL R92, R92, -INF , !P1 ;  /* 0xff8000005c5c7808 */ /* 0x004fe40004800000 */
[----:B-1----:R-:W-:Y:S01]  /*57a0*/  FSEL R87, R87, -INF , !P0 ;  /* 0xff80000057577808 */ /* 0x002fe20004000000 */
[----:B------:R-:W-:Y:S05]  /*57b0*/  @!P3 BRA `(.L_x_5487) ;  /* 0x000005400000b947 */ /* 0x000fea0003800000 */
[----:B------:R-:W-:Y:S01]  /*57c0*/  MOV R6, c[0x0][0x198] ;  /* 0x0000660000067a02 */ /* 0x000fe20000000f00 */
[----:B------:R-:W-:Y:S05]  /*57d0*/  @!P6 BRA `(.L_x_5488) ;  /* 0x000003b00000e947 */ /* 0x000fea0003800000 */
[----:B------:R-:W-:Y:S01]  /*57e0*/  IABS R4, c[0x0][0x2d0] ;  /* 0x0000b40000047a13 */ /* 0x000fe20000000000 */
[----:B------:R-:W-:-:S02]  /*57f0*/  IMAD.SHL.U32 R7, R116, 0x40, RZ ;  /* 0x0000004074077824 */ /* 0x000fc400078e00ff */
        /* <DEDUP_REMOVED lines=57> */
.L_x_5488:
[----:B------:R-:W-:-:S04]  /*5b90*/  LEA R4, -R6, RZ, 0x6 ;  /* 0x000000ff06047211 */ /* 0x000fc800078e31ff */
[----:B------:R-:W-:Y:S02]  /*5ba0*/  SHF.R.S32.HI R9, RZ, 0x1f, R4 ;  /* 0x0000001fff097819 */ /* 0x000fe40000011404 */
.L_x_5489:
        /* <DEDUP_REMOVED lines=21> */
.L_x_5487:
        /* <DEDUP_REMOVED lines=56> */
[----:B------:R-:W-:-:S02]  /*6080*/  FMUL.FTZ R94, R94, c[0x0][0x23c] ;  /* 0x00008f005e5e7a20 */ /* 0x000fc40000410000 */
[----:B------:R-:W-:Y:S02]  /*6090*/  FMUL.FTZ R93, R93, c[0x0][0x23c] ;  /* 0x00008f005d5d7a20 */ /* 0x000fe40000410000 */
[----:B------:R-:W-:Y:S01]  /*60a0*/  FFMA.FTZ R85, R33, c[0x0][0x23c], -R96 ;  /* 0x00008f0021557a23 */ /* 0x000fe20000010860 */
[----:B------:R-:W-:Y:S01]  /*60b0*/  MUFU.EX2 R84, R84 ;  /* 0x0000005400547308 */ /* 0x000fe20000000800 */
[----:B------:R-:W1:Y:S01]  /*60c0*/  LDSM.16.MT88.4 R32, [R109+0x7000] ;  /* 0x007000006d20783b */ /* 0x000e620000004200 */
[----:B------:R-:W-:Y:S02]  /*60d0*/  FFMA.FTZ R3, R3, c[0x0][0x23c], -R98 ;  /* 0x00008f0003037a23 */ /* 0x000fe40000010862 */
[--C-:B------:R-:W-:Y:S02]  /*60e0*/  FFMA.FTZ R91, R15, c[0x0][0x23c], -R96.reuse ;  /* 0x00008f000f5b7a23 */ /* 0x100fe40000010860 */
[--C-:B------:R-:W-:Y:S02]  /*60f0*/  FFMA.FTZ R0, R13, c[0x0][0x23c], -R96.reuse ;  /* 0x00008f000d007a23 */ /* 0x100fe40000010860 */
[----:B------:R-:W2:Y:S01]  /*6100*/  MUFU.EX2 R94, R94 ;  /* 0x0000005e005e7308 */ /* 0x000ea20000000800 */
[----:B------:R-:W-:-:S02]  /*6110*/  FFMA.FTZ R17, R17, c[0x0][0x23c], -R96 ;  /* 0x00008f0011117a23 */ /* 0x000fc40000010860 */
[--C-:B------:R-:W-:Y:S02]  /*6120*/  FFMA.FTZ R129, R129, c[0x0][0x23c], -R98.reuse ;  /* 0x00008f0081817a23 */ /* 0x100fe40000010862 */
[--C-:B------:R-:W-:Y:S02]  /*6130*/  FFMA.FTZ R128, R159, c[0x0][0x23c], -R98.reuse ;  /* 0x00008f009f807a23 */ /* 0x100fe40000010862 */
[--C-:B------:R-:W-:Y:S01]  /*6140*/  FFMA.FTZ R106, R157, c[0x0][0x23c], -R98.reuse ;  /* 0x00008f009d6a7a23 */ /* 0x100fe20000010862 */
[----:B------:R-:W3:Y:S01]  /*6150*/  MUFU.EX2 R93, R93 ;  /* 0x0000005d005d7308 */ /* 0x000ee20000000800 */
[----:B------:R-:W-:Y:S02]  /*6160*/  FFMA.FTZ R105, R105, c[0x0][0x23c], -R98 ;  /* 0x00008f0069697a23 */ /* 0x000fe40000010862 */
[--C-:B------:R-:W-:Y:S02]  /*6170*/  FFMA.FTZ R108, R155, c[0x0][0x23c], -R96.reuse ;  /* 0x00008f009b6c7a23 */ /* 0x100fe40000010860 */
[----:B------:R-:W-:-:S02]  /*6180*/  FFMA.FTZ R107, R107, c[0x0][0x23c], -R96 ;  /* 0x00008f006b6b7a23 */ /* 0x000fc40000010860 */
[----:B------:R-:W-:Y:S01]  /*6190*/  FFMA.FTZ R104, R153, c[0x0][0x23c], -R96 ;  /* 0x00008f0099687a23 */ /* 0x000fe20000010860 */
[----:B------:R-:W-:Y:S01]  /*61a0*/  MUFU.EX2 R88, R88 ;  /* 0x0000005800587308 */ /* 0x000fe20000000800 */
[-C--:B--2---:R-:W-:Y:S02]  /*61b0*/  FMUL.FTZ R28, R56, R94.reuse ;  /* 0x0000005e381c7220 */ /* 0x084fe40000410000 */
[-C--:B------:R-:W-:Y:S02]  /*61c0*/  FMUL.FTZ R29, R57, R94.reuse ;  /* 0x0000005e391d7220 */ /* 0x080fe40000410000 */
[----:B------:R-:W-:Y:S01]  /*61d0*/  FMUL.FTZ R4, R80, R94 ;  /* 0x0000005e50047220 */ /* 0x000fe20000410000 */
[----:B------:R-:W-:Y:S01]  /*61e0*/  F2FP.PACK_AB R80, R84, R86 ;  /* 0x000000565450723e */ /* 0x000fe200000000ff */
[----:B------:R-:W-:Y:S01]  /*61f0*/  FMUL.FTZ R5, R81, R94 ;  /* 0x0000005e51057220 */ /* 0x000fe20000410000 */
[----:B------:R-:W2:Y:S01]  /*6200*/  MUFU.EX2 R3, R3 ;  /* 0x0000000300037308 */ /* 0x000ea20000000800 */
[----:B---3--:R-:W-:-:S02]  /*6210*/  FMUL.FTZ R30, R58, R93 ;  /* 0x0000005d3a1e7220 */ /* 0x008fc40000410000 */
[-C--:B------:R-:W-:Y:S02]  /*6220*/  FMUL.FTZ R31, R59, R93.reuse ;  /* 0x0000005d3b1f7220 */ /* 0x080fe40000410000 */
[----:B------:R-:W3:Y:S01]  /*6230*/  LDSM.16.MT88.4 R56, [R110+0x8000] ;  /* 0x008000006e38783b */ /* 0x000ee20000004200 */
[-C--:B------:R-:W-:Y:S02]  /*6240*/  FMUL.FTZ R6, R82, R93.reuse ;  /* 0x0000005d52067220 */ /* 0x080fe40000410000 */
[----:B------:R-:W-:Y:S01]  /*6250*/  MUFU.EX2 R85, R85 ;  /* 0x0000005500557308 */ /* 0x000fe20000000800 */
[----:B------:R-:W-:Y:S02]  /*6260*/  FMUL.FTZ R7, R83, R93 ;  /* 0x0000005d53077220 */ /* 0x000fe40000410000 */
[-C--:B------:R-:W-:Y:S02]  /*6270*/  FMUL.FTZ R52, R52, R94.reuse ;  /* 0x0000005e34347220 */ /* 0x080fe40000410000 */
[----:B------:R-:W-:-:S02]  /*6280*/  FMUL.FTZ R53, R53, R94 ;  /* 0x0000005e35357220 */ /* 0x000fc40000410000 */
[-C--:B------:R-:W-:Y:S01]  /*6290*/  FMUL.FTZ R54, R54, R93.reuse ;  /* 0x0000005d36367220 */ /* 0x080fe20000410000 */
[----:B------:R-:W4:Y:S01]  /*62a0*/  MUFU.EX2 R2, R17 ;  /* 0x0000001100027308 */ /* 0x000f220000000800 */
[----:B--2---:R-:W-:Y:S01]  /*62b0*/  F2FP.PACK_AB R82, R3, R88 ;  /* 0x000000580352723e */ /* 0x004fe200000000ff */
[-C--:B------:R-:W-:Y:S02]  /*62c0*/  FMUL.FTZ R55, R55, R93.reuse ;  /* 0x0000005d37377220 */ /* 0x080fe40000410000 */
[-C--:B------:R-:W-:Y:S02]  /*62d0*/  FMUL.FTZ R36, R36, R94.reuse ;  /* 0x0000005e24247220 */ /* 0x080fe40000410000 */
[----:B------:R-:W-:Y:S02]  /*62e0*/  FMUL.FTZ R37, R37, R94 ;  /* 0x0000005e25257220 */ /* 0x000fe40000410000 */
[----:B------:R-:W-:Y:S01]  /*62f0*/  MUFU.EX2 R91, R91 ;  /* 0x0000005b005b7308 */ /* 0x000fe20000000800 */
[----:B------:R-:W-:-:S02]  /*6300*/  FMUL.FTZ R38, R38, R93 ;  /* 0x0000005d26267220 */ /* 0x000fc40000410000 */
[----:B------:R-:W-:Y:S02]  /*6310*/  FMUL.FTZ R39, R39, R93 ;  /* 0x0000005d27277220 */ /* 0x000fe40000410000 */
[-C--:B------:R-:W-:Y:S02]  /*6320*/  FMUL.FTZ R40, R40, R94.reuse ;  /* 0x0000005e28287220 */ /* 0x080fe40000410000 */
[-C--:B------:R-:W-:Y:S01]  /*6330*/  FMUL.FTZ R41, R41, R94.reuse ;  /* 0x0000005e29297220 */ /* 0x080fe20000410000 */
[----:B------:R-:W2:Y:S01]  /*6340*/  MUFU.EX2 R0, R0 ;  /* 0x0000000000007308 */ /* 0x000ea20000000800 */
[----:B----4-:R-:W-:Y:S01]  /*6350*/  F2FP.PACK_AB R81, R2, R85 ;  /* 0x000000550251723e */ /* 0x010fe200000000ff */
[-C--:B------:R-:W-:Y:S01]  /*6360*/  FMUL.FTZ R42, R42, R93.reuse ;  /* 0x0000005d2a2a7220 */ /* 0x080fe20000410000 */
[----:B------:R-:W-:Y:S01]  /*6370*/  LDSM.16.MT88.4 R16, [R109+0x6000] ;  /* 0x006000006d10783b */ /* 0x000fe20000004200 */
[----:B------:R-:W-:Y:S02]  /*6380*/  FMUL.FTZ R43, R43, R93 ;  /* 0x0000005d2b2b7220 */ /* 0x000fe40000410000 */
[----:B------:R-:W-:-:S02]  /*6390*/  FMUL.FTZ R76, R76, R94 ;  /* 0x0000005e4c4c7220 */ /* 0x000fc40000410000 */
[-C--:B------:R-:W-:Y:S01]  /*63a0*/  FMUL.FTZ R77, R77, R94.reuse ;  /* 0x0000005e4d4d7220 */ /* 0x080fe20000410000 */
[----:B------:R-:W-:Y:S01]  /*63b0*/  MUFU.EX2 R129, R129 ;  /* 0x0000008100817308 */ /* 0x000fe20000000800 */
[-C--:B------:R-:W-:Y:S02]  /*63c0*/  FMUL.FTZ R78, R78, R93.reuse ;  /* 0x0000005d4e4e7220 */ /* 0x080fe40000410000 */
[----:B------:R-:W-:Y:S02]  /*63d0*/  FMUL.FTZ R79, R79, R93 ;  /* 0x0000005d4f4f7220 */ /* 0x000fe40000410000 */
[----:B------:R-:W-:Y:S01]  /*63e0*/  FFMA.FTZ R99, R151, c[0x0][0x23c], -R96 ;  /* 0x00008f0097637a23 */ /* 0x000fe20000010860 */
[----:B--2---:R-:W-:Y:S02]  /*63f0*/  F2FP.PACK_AB R83, R0, R91 ;  /* 0x0000005b0053723e */ /* 0x004fe400000000ff */
[----:B------:R-:W2:Y:S01]  /*6400*/  MUFU.EX2 R128, R128 ;  /* 0x0000008000807308 */ /* 0x000ea20000000800 */
[----:B------:R-:W-:-:S02]  /*6410*/  FMUL.FTZ R20, R64, R94 ;  /* 0x0000005e40147220 */ /* 0x000fc40000410000 */
[-C--:B------:R-:W-:Y:S02]  /*6420*/  FMUL.FTZ R21, R65, R94.reuse ;  /* 0x0000005e41157220 */ /* 0x080fe40000410000 */
[-C--:B------:R-:W-:Y:S01]  /*6430*/  FMUL.FTZ R22, R66, R93.reuse ;  /* 0x0000005d42167220 */ /* 0x080fe20000410000 */
[C---:B-1----:R-:W-:Y:S01]  /*6440*/  HMMA.16816.F32 R28, R80.reuse, R32, R28 ;  /* 0x00000020501c723c */ /* 0x042fe2000000181c */
[-C--:B------:R-:W-:Y:S01]  /*6450*/  FMUL.FTZ R23, R67, R93.reuse ;  /* 0x0000005d43177220 */ /* 0x080fe20000410000 */
[----:B------:R-:W-:Y:S01]  /*6460*/  MUFU.EX2 R106, R106 ;  /* 0x0000006a006a7308 */ /* 0x000fe20000000800 */
[-C--:B------:R-:W-:Y:S02]  /*6470*/  FMUL.FTZ R60, R60, R94.reuse ;  /* 0x0000005e3c3c7220 */ /* 0x080fe40000410000 */
[----:B------:R-:W-:Y:S02]  /*6480*/  FMUL.FTZ R61, R61, R94 ;  /* 0x0000005e3d3d7220 */ /* 0x000fe40000410000 */
[-C--:B------:R-:W-:Y:S01]  /*6490*/  FMUL.FTZ R62, R62, R93.reuse ;  /* 0x0000005d3e3e7220 */ /* 0x080fe20000410000 */
[----:B------:R-:W-:Y:S01]  /*64a0*/  HMMA.16816.F32 R32, R80, R34, R52 ;  /* 0x000000225020723c */ /* 0x000fe20000001834 */
[----:B------:R-:W1:Y:S01]  /*64b0*/  LDSM.16.MT88.4 R52, [R109+0x8000] ;  /* 0x008000006d34783b */ /* 0x000e620000004200 */
[----:B------:R-:W-:Y:S01]  /*64c0*/  MUFU.EX2 R105, R105 ;  /* 0x0000006900697308 */ /* 0x000fe20000000800 */
        /* <DEDUP_REMOVED lines=10> */
[----:B------:R-:W3:Y:S01]  /*6570*/  LDSM.16.MT88.4 R56, [R110+0x6400] ;  /* 0x006400006e38783b */ /* 0x000ee20000004200 */
[----:B------:R-:W4:Y:S01]  /*6580*/  MUFU.EX2 R107, R107 ;  /* 0x0000006b006b7308 */ /* 0x000f220000000800 */
        /* <DEDUP_REMOVED lines=11> */
[----:B------:R-:W5:Y:S01]  /*6640*/  MUFU.EX2 R99, R99 ;  /* 0x0000006300637308 */ /* 0x000f620000000800 */
[-C--:B------:R-:W-:Y:S01]  /*6650*/  FMUL.FTZ R70, R70, R93.reuse ;  /* 0x0000005d46467220 */ /* 0x080fe20000410000 */
[----:B------:R-:W-:Y:S01]  /*6660*/  LDSM.16.MT88.4 R76, [R110+0x6c00] ;  /* 0x006c00006e4c783b */ /* 0x000fe20000004200 */
[----:B------:R-:W-:-:S02]  /*6670*/  FMUL.FTZ R71, R71, R93 ;  /* 0x0000005d47477220 */ /* 0x000fc40000410000 */
[--C-:B------:R-:W-:Y:S01]  /*6680*/  FFMA.FTZ R136, R143, c[0x0][0x23c], -R98.reuse ;  /* 0x00008f008f887a23 */ /* 0x100fe20000010862 */
[C---:B------:R-:W-:Y:S01]  /*6690*/  HMMA.16816.F32 R20, R80.reuse, R24, R20 ;  /* 0x000000185014723c */ /* 0x040fe20000001814 */
[--C-:B------:R-:W-:Y:S02]  /*66a0*/  FFMA.FTZ R145, R145, c[0x0][0x23c], -R98.reuse ;  /* 0x00008f0091917a23 */ /* 0x100fe40000010862 */
[--C-:B------:R-:W-:Y:S02]  /*66b0*/  FFMA.FTZ R134, R147, c[0x0][0x23c], -R98.reuse ;  /* 0x00008f0093867a23 */ /* 0x100fe40000010862 */
[----:B------:R-:W-:Y:S01]  /*66c0*/  FFMA.FTZ R143, R149, c[0x0][0x23c], -R98 ;  /* 0x00008f00958f7a23 */ /* 0x000fe20000010862 */
[----:B------:R-:W-:Y:S01]  /*66d0*/  MUFU.EX2 R136, R136 ;  /* 0x0000008800887308 */ /* 0x000fe20000000800 */
[--C-:B------:R-:W-:Y:S01]  /*66e0*/  FFMA.FTZ R140, R141, c[0x0][0x23c], -R96.reuse ;  /* 0x00008f008d8c7a23 */ /* 0x100fe20000010860 */
[----:B------:R-:W-:Y:S01]  /*66f0*/  HMMA.16816.F32 R24, R80, R26, R60 ;  /* 0x0000001a5018723c */ /* 0x000fe2000000183c */
[----:B------:R-:W3:Y:S01]  /*6700*/  LDSM.16.MT88.4 R60, [R109+0x6400] ;  /* 0x006400006d3c783b */ /* 0x000ee20000004200 */
[----:B------:R-:W-:-:S02]  /*6710*/  FFMA.FTZ R139, R139, c[0x0][0x23c], -R96 ;  /* 0x00008f008b8b7a23 */ /* 0x000fc40000010860 */
[--C-:B------:R-:W-:Y:S02]  /*6720*/  FFMA.FTZ R135, R135, c[0x0][0x23c], -R96.reuse ;  /* 0x00008f0087877a23 */ /* 0x100fe40000010860 */
[----:B------:R-:W-:Y:S01]  /*6730*/  FFMA.FTZ R138, R137, c[0x0][0x23c], -R96 ;  /* 0x00008f00898a7a23 */ /* 0x000fe20000010860 */
[----:B------:R-:W-:Y:S01]  /*6740*/  MUFU.EX2 R145, R145 ;  /* 0x0000009100917308 */ /* 0x000fe20000000800 */
[C---:B-1----:R-:W-:Y:S01]  /*6750*/  HMMA.16816.F32 R44, R80.reuse, R52, R44 ;  /* 0x00000034502c723c */ /* 0x042fe2000000182c */
[--C-:B------:R-:W-:Y:S02]  /*6760*/  FFMA.FTZ R101, R101, c[0x0][0x23c], -R98.reuse ;  /* 0x00008f0065657a23 */ /* 0x100fe40000010862 */
[----:B------:R-:W-:Y:S02]  /*6770*/  FFMA.FTZ R100, R100, c[0x0][0x23c], -R98 ;  /* 0x00008f0064647a23 */ /* 0x000fe40000010862 */
[--C-:B------:R-:W-:Y:S02]  /*6780*/  FFMA.FTZ R95, R95, c[0x0][0x23c], -R96.reuse ;  /* 0x00008f005f5f7a23 */ /* 0x100fe40000010860 */
[----:B--2---:R-:W-:Y:S01]  /*6790*/  F2FP.PACK_AB R52, R128, R129 ;  /* 0x000000818034723e */ /* 0x004fe200000000ff */
[----:B------:R-:W-:Y:S01]  /*67a0*/  HMMA.16816.F32 R48, R80, R54, R48 ;  /* 0x000000365030723c */ /* 0x000fe20000001830 */
[----:B----4-:R-:W-:Y:S01]  /*67b0*/  F2FP.PACK_AB R53, R107, R108 ;  /* 0x0000006c6b35723e */ /* 0x010fe200000000ff */
[----:B------:R-:W-:Y:S01]  /*67c0*/  MUFU.EX2 R134, R134 ;  /* 0x0000008600867308 */ /* 0x000fe20000000800 */
[----:B------:R-:W-:-:S02]  /*67d0*/  FFMA.FTZ R92, R92, c[0x0][0x23c], -R96 ;  /* 0x00008f005c5c7a23 */ /* 0x000fc40000010860 */
[----:B------:R-:W-:Y:S02]  /*67e0*/  FFMA.FTZ R133, R133, R94, R86 ;  /* 0x0000005e85857223 */ /* 0x000fe40000010056 */
[----:B------:R-:W-:Y:S01]  /*67f0*/  F2FP.PACK_AB R54, R105, R106 ;  /* 0x0000006a6936723e */ /* 0x000fe200000000ff */
[----:B------:R-:W-:Y:S01]  /*6800*/  HMMA.16816.F32 R12, R80, R16, R12 ;  /* 0x00000010500c723c */ /* 0x000fe2000000180c */
[----:B-----5:R-:W-:Y:S01]  /*6810*/  F2FP.PACK_AB R55, R99, R104 ;  /* 0x000000686337723e */ /* 0x020fe200000000ff */
[----:B------:R-:W-:Y:S01]  /*6820*/  MUFU.EX2 R143, R143 ;  /* 0x0000008f008f7308 */ /* 0x000fe20000000800 */
[----:B------:R-:W-:Y:S02]  /*6830*/  FFMA.FTZ R85, R132, R93, R85 ;  /* 0x0000005d84557223 */ /* 0x000fe40000010055 */
[----:B------:R-:W-:Y:S02]  /*6840*/  FADD.FTZ R93, R84, R133 ;  /* 0x00000085545d7221 */ /* 0x000fe40000010000 */
[----:B------:R-:W-:Y:S01]  /*6850*/  FADD.FTZ R2, R2, R85 ;  /* 0x0000005502027221 */ /* 0x000fe20000010000 */
[----:B---3--:R-:W-:Y:S01]  /*6860*/  HMMA.16816.F32 R4, R52, R56, R4 ;  /* 0x000000383404723c */ /* 0x008fe20000001804 */
[----:B------:R-:W-:Y:S01]  /*6870*/  FADD.FTZ R88, R88, R93 ;  /* 0x0000005d58587221 */ /* 0x000fe20000010000 */
[----:B------:R-:W1:Y:S01]  /*6880*/  MUFU.EX2 R140, R140 ;  /* 0x0000008c008c7308 */ /* 0x000e620000000800 */
[----:B------:R-:W-:-:S02]  /*6890*/  FADD.FTZ R91, R91, R2 ;  /* 0x000000025b5b7221 */ /* 0x000fc40000010000 */
[----:B------:R-:W-:Y:S02]  /*68a0*/  FADD.FTZ R2, R3, R88 ;  /* 0x0000005803027221 */ /* 0x000fe40000010000 */
[----:B------:R-:W-:Y:S01]  /*68b0*/  FADD.FTZ R3, R0, R91 ;  /* 0x0000005b00037221 */ /* 0x000fe20000010000 */
[----:B------:R-:W-:Y:S01]  /*68c0*/  HMMA.16816.F32 R8, R52, R58, R8 ;  /* 0x0000003a3408723c */ /* 0x000fe20000001808 */
[----:B------:R-:W2:Y:S01]  /*68d0*/  LDSM.16.MT88.4 R56, [R110+0x7400] ;  /* 0x007400006e38783b */ /* 0x000ea20000004200 */
[----:B------:R-:W3:Y:S01]  /*68e0*/  MUFU.EX2 R139, R139 ;  /* 0x0000008b008b7308 */ /* 0x000ee20000000800 */
[----:B------:R-:W-:Y:S01]  /*68f0*/  FADD.FTZ R129, R129, R2 ;  /* 0x0000000281817221 */ /* 0x000fe20000010000 */
[----:B------:R-:W-:Y:S01]  /*6900*/  MOV R2, R90 ;  /* 0x0000005a00027202 */ /* 0x000fe20000000f00 */
[----:B------:R-:W-:Y:S02]  /*6910*/  FADD.FTZ R108, R108, R3 ;  /* 0x000000036c6c7221 */ /* 0x000fe40000010000 */
[----:B------:R-:W-:Y:S01]  /*6920*/  FADD.FTZ R3, R128, R129 ;  /* 0x0000008180037221 */ /* 0x000fe20000010000 */
[----:B------:R-:W-:Y:S01]  /*6930*/  HMMA.16816.F32 R16, R80, R18, R68 ;  /* 0x000000125010723c */ /* 0x000fe20000001844 */
[----:B------:R-:W-:Y:S01]  /*6940*/  LDSM.16.MT88.4 R68, [R109+0x6c00] ;  /* 0x006c00006d44783b */ /* 0x000fe20000004200 */
[----:B------:R-:W-:Y:S01]  /*6950*/  MUFU.EX2 R135, R135 ;  /* 0x0000008700877308 */ /* 0x000fe20000000800 */
[----:B------:R-:W-:-:S02]  /*6960*/  FADD.FTZ R107, R107, R108 ;  /* 0x0000006c6b6b7221 */ /* 0x000fc40000010000 */
[----:B------:R-:W-:Y:S02]  /*6970*/  FADD.FTZ R106, R106, R3 ;  /* 0x000000036a6a7221 */ /* 0x000fe40000010000 */
[----:B------:R-:W-:Y:S01]  /*6980*/  FADD.FTZ R104, R104, R107 ;  /* 0x0000006b68687221 */ /* 0x000fe20000010000 */
[----:B------:R-:W-:Y:S01]  /*6990*/  HMMA.16816.F32 R12, R52, R60, R12 ;  /* 0x0000003c340c723c */ /* 0x000fe2000000180c */
[----:B------:R-:W-:Y:S01]  /*69a0*/  FADD.FTZ R105, R105, R106 ;  /* 0x0000006a69697221 */ /* 0x000fe20000010000 */
[----:B------:R-:W-:Y:S01]  /*69b0*/  MUFU.EX2 R138, R138 ;  /* 0x0000008a008a7308 */ /* 0x000fe20000000800 */
[----:B------:R-:W-:-:S04]  /*69c0*/  FADD.FTZ R99, R99, R104 ;  /* 0x0000006863637221 */ /* 0x000fc80000010000 */
[----:B-1----:R-:W-:-:S03]  /*69d0*/  FADD.FTZ R0, R140, R99 ;  /* 0x000000638c007221 */ /* 0x002fc60000010000 */
[----:B------:R-:W-:Y:S01]  /*69e0*/  MUFU.EX2 R101, R101 ;  /* 0x0000006500657308 */ /* 0x000fe20000000800 */
[----:B---3--:R-:W-:-:S05]  /*69f0*/  FADD.FTZ R0, R139, R0 ;  /* 0x000000008b007221 */ /* 0x008fca0000010000 */
[C---:B------:R-:W-:Y:S01]  /*6a00*/  HMMA.16816.F32 R16, R52.reuse, R62, R16 ;  /* 0x0000003e3410723c */ /* 0x040fe20000001810 */
[----:B------:R-:W1:Y:S01]  /*6a10*/  LDSM.16.MT88.4 R60, [R109+0x7400] ;  /* 0x007400006d3c783b */ /* 0x000e620000004200 */
[----:B------:R-:W3:Y:S06]  /*6a20*/  MUFU.EX2 R100, R100 ;  /* 0x0000006400647308 */ /* 0x000eec0000000800 */
[C---:B--2---:R-:W-:Y:S02]  /*6a30*/  HMMA.16816.F32 R20, R52.reuse, R56, R20 ;  /* 0x000000383414723c */ /* 0x044fe40000001814 */
[----:B------:R-:W-:Y:S06]  /*6a40*/  MUFU.EX2 R95, R95 ;  /* 0x0000005f005f7308 */ /* 0x000fec0000000800 */
[----:B------:R-:W-:Y:S01]  /*6a50*/  HMMA.16816.F32 R24, R52, R58, R24 ;  /* 0x0000003a3418723c */ /* 0x000fe20000001818 */
[----:B------:R-:W2:Y:S01]  /*6a60*/  LDSM.16.MT88.4 R56, [R110+0x8400] ;  /* 0x008400006e38783b */ /* 0x000ea20000004200 */
[----:B------:R-:W-:Y:S01]  /*6a70*/  MUFU.EX2 R92, R92 ;  /* 0x0000005c005c7308 */ /* 0x000fe20000000800 */
[----:B---3--:R-:W-:-:S05]  /*6a80*/  F2FP.PACK_AB R84, R100, R101 ;  /* 0x000000656454723e */ /* 0x008fca00000000ff */
        /* <DEDUP_REMOVED lines=14> */
[----:B------:R-:W-:Y:S01]  /*6b70*/  F2FP.PACK_AB R55, R138, R135 ;  /* 0x000000878a37723e */ /* 0x000fe200000000ff */
[----:B------:R-:W-:Y:S02]  /*6b80*/  FADD.FTZ R135, R135, R0 ;  /* 0x0000000087877221 */ /* 0x000fe40000010000 */
[----:B------:R-:W-:Y:S02]  /*6b90*/  FADD.FTZ R134, R134, R145 ;  /* 0x0000009186867221 */ /* 0x000fe40000010000 */
[----:B------:R-:W-:Y:S02]  /*6ba0*/  FADD.FTZ R138, R138, R135 ;  /* 0x000000878a8a7221 */ /* 0x000fe40000010000 */
[----:B--2---:R-:W-:Y:S01]  /*6bb0*/  HMMA.16816.F32 R4, R52, R56, R4 ;  /* 0x000000383404723c */ /* 0x004fe20000001804 */
[----:B------:R-:W-:-:S04]  /*6bc0*/  FADD.FTZ R0, R143, R134 ;  /* 0x000000868f007221 */ /* 0x000fc80000010000 */
[----:B------:R-:W-:Y:S01]  /*6bd0*/  FADD.FTZ R101, R101, R0 ;  /* 0x0000000065657221 */ /* 0x000fe20000010000 */
[----:B------:R-:W-:Y:S02]  /*6be0*/  MOV R0, R89 ;  /* 0x0000005900007202 */ /* 0x000fe40000000f00 */
[----:B------:R-:W-:Y:S01]  /*6bf0*/  HMMA.16816.F32 R8, R52, R58, R8 ;  /* 0x0000003a3408723c */ /* 0x000fe20000001808 */
[----:B------:R-:W2:Y:S01]  /*6c00*/  LDSM.16.MT88.4 R56, [R110+0x7800] ;  /* 0x007800006e38783b */ /* 0x000ea20000004200 */
[----:B------:R-:W-:-:S06]  /*6c10*/  FADD.FTZ R101, R100, R101 ;  /* 0x0000006564657221 */ /* 0x000fcc0000010000 */
[C---:B-1----:R-:W-:Y:S08]  /*6c20*/  HMMA.16816.F32 R12, R52.reuse, R60, R12 ;  /* 0x0000003c340c723c */ /* 0x042ff0000000180c */
[C---:B------:R-:W-:Y:S01]  /*6c30*/  HMMA.16816.F32 R16, R52.reuse, R62, R16 ;  /* 0x0000003e3410723c */ /* 0x040fe20000001810 */
[----:B------:R-:W1:Y:S07]  /*6c40*/  LDSM.16.MT88.4 R60, [R110+0x8800] ;  /* 0x008800006e3c783b */ /* 0x000e6e0000004200 */
[C---:B--2---:R-:W-:Y:S08]  /*6c50*/  HMMA.16816.F32 R20, R52.reuse, R56, R20 ;  /* 0x000000383414723c */ /* 0x044ff00000001814 */
[C---:B------:R-:W-:Y:S01]  /*6c60*/  HMMA.16816.F32 R24, R52.reuse, R58, R24 ;  /* 0x0000003a3418723c */ /* 0x040fe20000001818 */
[----:B------:R-:W2:Y:S07]  /*6c70*/  LDSM.16.MT88.4 R56, [R109+0x7800] ;  /* 0x007800006d38783b */ /* 0x000eae0000004200 */
[C---:B-1----:R-:W-:Y:S07]  /*6c80*/  HMMA.16816.F32 R36, R52.reuse, R60, R36 ;  /* 0x0000003c3424723c */ /* 0x042fee0000001824 */
[--C-:B------:R-:W-:Y:S01]  /*6c90*/  FFMA.FTZ R60, R103, c[0x0][0x23c], -R98.reuse ;  /* 0x00008f00673c7a23 */ /* 0x100fe20000010862 */
[----:B------:R-:W-:Y:S01]  /*6ca0*/  HMMA.16816.F32 R40, R52, R62, R40 ;  /* 0x0000003e3428723c */ /* 0x000fe20000001828 */
[----:B------:R-:W-:-:S02]  /*6cb0*/  FFMA.FTZ R103, R102, c[0x0][0x23c], -R98 ;  /* 0x00008f0066677a23 */ /* 0x000fc40000010862 */
[--C-:B------:R-:W-:Y:S01]  /*6cc0*/  FFMA.FTZ R102, R97, c[0x0][0x23c], -R96.reuse ;  /* 0x00008f0061667a23 */ /* 0x100fe20000010860 */
[----:B------:R1:W-:Y:S01]  /*6cd0*/  MUFU.EX2 R98, R60 ;  /* 0x0000003c00627308 */ /* 0x0003e20000000800 */
[----:B------:R-:W-:-:S07]  /*6ce0*/  FFMA.FTZ R97, R87, c[0x0][0x23c], -R96 ;  /* 0x00008f0057617a23 */ /* 0x000fce0000010860 */
[----:B------:R-:W3:Y:S01]  /*6cf0*/  MUFU.EX2 R103, R103 ;  /* 0x0000006700677308 */ /* 0x000ee20000000800 */
[C---:B--2---:R-:W-:Y:S07]  /*6d00*/  HMMA.16816.F32 R28, R52.reuse, R56, R28 ;  /* 0x00000038341c723c */ /* 0x044fee000000181c */
[----:B------:R-:W2:Y:S01]  /*6d10*/  MUFU.EX2 R102, R102 ;  /* 0x0000006600667308 */ /* 0x000ea20000000800 */
[----:B-1----:R-:W-:Y:S01]  /*6d20*/  LDSM.16.MT88.4 R60, [R110+0x7c00] ;  /* 0x007c00006e3c783b */ /* 0x002fe20000004200 */
[----:B------:R-:W-:Y:S03]  /*6d30*/  HMMA.16816.F32 R32, R52, R58, R32 ;  /* 0x0000003a3420723c */ /* 0x000fe60000001820 */
[----:B------:R-:W1:Y:S03]  /*6d40*/  LDSM.16.MT88.4 R56, [R109+0x8800] ;  /* 0x008800006d38783b */ /* 0x000e660000004200 */
[----:B------:R-:W4:Y:S01]  /*6d50*/  MUFU.EX2 R97, R97 ;  /* 0x0000006100617308 */ /* 0x000f220000000800 */
[----:B---3--:R-:W-:Y:S01]  /*6d60*/  F2FP.PACK_AB R86, R103, R98 ;  /* 0x000000626756723e */ /* 0x008fe200000000ff */
[----:B------:R-:W-:-:S04]  /*6d70*/  FADD.FTZ R98, R98, R101 ;  /* 0x0000006562627221 */ /* 0x000fc80000010000 */
[----:B------:R-:W-:Y:S01]  /*6d80*/  FADD.FTZ R133, R103, R98 ;  /* 0x0000006267857221 */ /* 0x000fe20000010000 */
[----:B--2---:R-:W-:Y:S01]  /*6d90*/  F2FP.PACK_AB R85, R102, R95 ;  /* 0x0000005f6655723e */ /* 0x004fe200000000ff */
[----:B------:R-:W-:-:S04]  /*6da0*/  FADD.FTZ R95, R95, R138 ;  /* 0x0000008a5f5f7221 */ /* 0x000fc80000010000 */
[----:B------:R-:W-:Y:S01]  /*6db0*/  FADD.FTZ R95, R102, R95 ;  /* 0x0000005f665f7221 */ /* 0x000fe20000010000 */
[----:B----4-:R-:W-:-:S03]  /*6dc0*/  F2FP.PACK_AB R87, R97, R92 ;  /* 0x0000005c6157723e */ /* 0x010fc600000000ff */
[----:B------:R-:W-:-:S04]  /*6dd0*/  FADD.FTZ R92, R92, R95 ;  /* 0x0000005f5c5c7221 */ /* 0x000fc80000010000 */
[----:B------:R-:W-:Y:S01]  /*6de0*/  FADD.FTZ R132, R97, R92 ;  /* 0x0000005c61847221 */ /* 0x000fe20000010000 */
[C---:B------:R-:W-:Y:S01]  /*6df0*/  HMMA.16816.F32 R80, R84.reuse, R76, R4 ;  /* 0x0000004c5450723c */ /* 0x040fe20000001804 */
[----:B------:R-:W-:Y:S07]  /*6e00*/  LDSM.16.MT88.4 R4, [R109+0x8c00] ;  /* 0x008c00006d04783b */ /* 0x000fee0000004200 */
[----:B------:R-:W-:Y:S01]  /*6e10*/  HMMA.16816.F32 R76, R84, R78, R8 ;  /* 0x0000004e544c723c */ /* 0x000fe20000001808 */
[----:B------:R-:W2:Y:S07]  /*6e20*/  LDSM.16.MT88.4 R8, [R110+0x8c00] ;  /* 0x008c00006e08783b */ /* 0x000eae0000004200 */
[C---:B-1----:R-:W-:Y:S08]  /*6e30*/  HMMA.16816.F32 R44, R52.reuse, R56, R44 ;  /* 0x00000038342c723c */ /* 0x042ff0000000182c */
[----:B------:R-:W-:Y:S01]  /*6e40*/  HMMA.16816.F32 R48, R52, R58, R48 ;  /* 0x0000003a3430723c */ /* 0x000fe20000001830 */
[----:B------:R-:W1:Y:S07]  /*6e50*/  LDSM.16.MT88.4 R52, [R109+0x7c00] ;  /* 0x007c00006d34783b */ /* 0x000e6e0000004200 */
[C---:B------:R-:W-:Y:S08]  /*6e60*/  HMMA.16816.F32 R72, R84.reuse, R68, R12 ;  /* 0x000000445448723c */ /* 0x040ff0000000180c */
[C---:B------:R-:W-:Y:S08]  /*6e70*/  HMMA.16816.F32 R64, R84.reuse, R60, R20 ;  /* 0x0000003c5440723c */ /* 0x040ff00000001814 */
[C---:B------:R-:W-:Y:S08]  /*6e80*/  HMMA.16816.F32 R68, R84.reuse, R70, R16 ;  /* 0x000000465444723c */ /* 0x040ff00000001810 */
[C---:B------:R-:W-:Y:S08]  /*6e90*/  HMMA.16816.F32 R60, R84.reuse, R62, R24 ;  /* 0x0000003e543c723c */ /* 0x040ff00000001818 */
[C---:B--2---:R-:W-:Y:S08]  /*6ea0*/  HMMA.16816.F32 R36, R84.reuse, R8, R36 ;  /* 0x000000085424723c */ /* 0x044ff00000001824 */
[C---:B-1----:R-:W-:Y:S08]  /*6eb0*/  HMMA.16816.F32 R56, R84.reuse, R52, R28 ;  /* 0x000000345438723c */ /* 0x042ff0000000181c */
[C---:B------:R-:W-:Y:S08]  /*6ec0*/  HMMA.16816.F32 R52, R84.reuse, R54, R32 ;  /* 0x000000365434723c */ /* 0x040ff00000001820 */
[C---:B------:R-:W-:Y:S08]  /*6ed0*/  HMMA.16816.F32 R40, R84.reuse, R10, R40 ;  /* 0x0000000a5428723c */ /* 0x040ff00000001828 */
[C---:B------:R-:W-:Y:S08]  /*6ee0*/  HMMA.16816.F32 R44, R84.reuse, R4, R44 ;  /* 0x00000004542c723c */ /* 0x040ff0000000182c */
[----:B------:R-:W-:Y:S11]  /*6ef0*/  HMMA.16816.F32 R48, R84, R6, R48 ;  /* 0x000000065430723c */ /* 0x000ff60000001830 */
[----:B------:R-:W-:Y:S08]  /*6f00*/  @!UPT UIADD3 URZ, URZ, URZ, URZ ;  /* 0x0000003f3f3ff290 */ /* 0x000ff0000fffe03f */
.L_x_5484:
        /* <DEDUP_REMOVED lines=20> */
.L_x_5494:
        /* <DEDUP_REMOVED lines=65> */
.L_x_5491:
        /* <DEDUP_REMOVED lines=8> */
[----:B------:R-:W-:Y:S05]  /*74e0*/  ISETP.GT.AND P0, PT, R116, R115, PT ;  /* 0x000000737400720c */ /* 0x000fea0003f04270 */
        /* <DEDUP_REMOVED lines=124> */
[----:B--2---:R-:W-:Y:S01]  /*7cb0*/  FMUL.FTZ R85, R34, c[0x0][0x2ec] ;  /* 0x0000bb0022557a20 */ /* 0x004fe20000410000 */
[----:B------:R-:W2:Y:S01]  /*7cc0*/  MUFU.TANH R152, R152 ;  /* 0x0000009800987308 */ /* 0x000ea20000002400 */
        /* <DEDUP_REMOVED lines=88> */
.L_x_5493:
        /* <DEDUP_REMOVED lines=16> */
.L_x_5492:
        /* <DEDUP_REMOVED lines=49> */
[C---:B------:R-:W-:Y:S01]  /*8660*/  FMUL.FTZ R94, R0.reuse, c[0x0][0x23c] ;  /* 0x00008f00005e7a20 */ /* 0x040fe20000410000 */
[----:B------:R-:W-:Y:S01]  /*8670*/  MOV R87, R2 ;  /* 0x0000000200577202 */ /* 0x000fe20000000f00 */
        /* <DEDUP_REMOVED lines=50> */
[----:B------:R-:W3:Y:S01]  /*89a0*/  LDSM.16.MT88.4 R52, [R110+0x8000] ;  /* 0x008000006e34783b */ /* 0x000ee20000004200 */
[----:B------:R-:W4:Y:S01]  /*89b0*/  MUFU.EX2 R90, R90 ;  /* 0x0000005a005a7308 */ /* 0x000f220000000800 */
        /* <DEDUP_REMOVED lines=48> */
[C---:B------:R-:W-:Y:S02]  /*8cc0*/  FFMA.FTZ R104, R86.reuse, R133, R104 ;  /* 0x0000008556687223 */ /* 0x040fe40000010068 */
        /* <DEDUP_REMOVED lines=13> */
[----:B------:R-:W-:Y:S02]  /*8da0*/  FFMA.FTZ R105, R147, c[0x0][0x23c], -R105 ;  /* 0x00008f0093697a23 */ /* 0x000fe40000010869 */
[----:B------:R-:W-:Y:S01]  /*8db0*/  FADD.FTZ R104, R95, R104 ;  /* 0x000000685f687221 */ /* 0x000fe20000010000 */
[----:B------:R-:W-:Y:S01]  /*8dc0*/  MUFU.EX2 R143, R143 ;  /* 0x0000008f008f7308 */ /* 0x000fe20000000800 */
[C---:B------:R-:W-:Y:S01]  /*8dd0*/  FMUL.FTZ R28, R86.reuse, R56 ;  /* 0x00000038561c7220 */ /* 0x040fe20000410000 */
[C---:B------:R-:W-:Y:S04]  /*8de0*/  HMMA.16816.F32 R24, R80.reuse, R30, R24 ;  /* 0x0000001e5018723c */ /* 0x040fe80000001818 */
[----:B------:R-:W-:Y:S02]  /*8df0*/  FMUL.FTZ R29, R86, R57 ;  /* 0x00000039561d7220 */ /* 0x000fe40000410000 */
[----:B------:R-:W-:Y:S02]  /*8e00*/  FADD.FTZ R92, R92, R93 ;  /* 0x0000005d5c5c7221 */ /* 0x000fe40000010000 */
[C---:B------:R-:W-:Y:S01]  /*8e10*/  FMUL.FTZ R30, R3.reuse, R58 ;  /* 0x0000003a031e7220 */ /* 0x040fe20000410000 */
[----:B------:R-:W5:Y:S03]  /*8e20*/  MUFU.EX2 R101, R101 ;  /* 0x0000006500657308 */ /* 0x000f660000000800 */
        /* <DEDUP_REMOVED lines=35> */
[----:B------:R-:W-:Y:S04]  /*9060*/  FADD.FTZ R3, R103, R96 ;  /* 0x0000006067037221 */ /* 0x000fe80000010000 */
        /* <DEDUP_REMOVED lines=31> */
[----:B------:R-:W-:Y:S04]  /*9260*/  FADD.FTZ R134, R135, R134 ;  /* 0x0000008687867221 */ /* 0x000fe80000010000 */
        /* <DEDUP_REMOVED lines=42> */
[----:B------:R-:W-:Y:S04]  /*9510*/  FADD.FTZ R133, R133, R86 ;  /* 0x0000005685857221 */ /* 0x000fe80000010000 */
[----:B------:R-:W-:Y:S04]  /*9520*/  FADD.FTZ R140, R140, R133 ;  /* 0x000000858c8c7221 */ /* 0x000fe80000010000 */
[----:B------:R-:W-:Y:S01]  /*9530*/  FADD.FTZ R133, R105, R140 ;  /* 0x0000008c69857221 */ /* 0x000fe20000010000 */
[----:B------:R-:W-:-:S05]  /*9540*/  @P0 BRA `(.L_x_5494) ;  /* 0xffffdb0000000947 */ /* 0x000fca000383ffff */
.L_x_5490:
        /* <DEDUP_REMOVED lines=123> */
[----:B------:R3:W-:Y:S04]  /*9d00*/  STS.64 [R10.X4+0x2000], R64 ;  /* 0x002000400a007388 */ /* 0x0007e80000004a00 */
[----:B------:R-:W-:Y:S04]  /*9d10*/  STS.64 [R10.X4+0x2400], R66 ;  /* 0x002400420a007388 */ /* 0x000fe80000004a00 */
[----:B------:R-:W-:Y:S04]  /*9d20*/  STS.64 [R12+0x2000], R60 ;  /* 0x0020003c0c007388 */ /* 0x000fe80000000a00 */
[----:B------:R-:W-:Y:S04]  /*9d30*/  STS.64 [R12+0x2400], R62 ;  /* 0x0024003e0c007388 */ /* 0x000fe80000000a00 */
[----:B------:R-:W-:Y:S04]  /*9d40*/  STS.64 [R11+0x2000], R56 ;  /* 0x002000380b007388 */ /* 0x000fe80000000a00 */
[----:B------:R-:W-:Y:S04]  /*9d50*/  STS.64 [R11+0x2400], R58 ;  /* 0x0024003a0b007388 */ /* 0x000fe80000000a00 */
[----:B------:R-:W-:Y:S04]  /*9d60*/  STS.64 [R13+0x2000], R52 ;  /* 0x002000340d007388 */ /* 0x000fe80000000a00 */
[----:B---3--:R-:W3:Y:S04]  /*9d70*/  S2R R64, SR_CTAID.Y ;  /* 0x0000000000407919 */ /* 0x008ee80000002600 */
[----:B------:R-:W-:Y:S04]  /*9d80*/  STS.64 [R13+0x2400], R54 ;  /* 0x002400360d007388 */ /* 0x000fe80000000a00 */
[----:B------:R-:W-:Y:S04]  /*9d90*/  STS.64 [R10.X4+0x4000], R36 ;  /* 0x004000240a007388 */ /* 0x000fe80000004a00 */
[----:B------:R4:W-:Y:S04]  /*9da0*/  STS.64 [R10.X4+0x4400], R38 ;  /* 0x004400260a007388 */ /* 0x0009e80000004a00 */
[----:B------:R-:W-:Y:S04]  /*9db0*/  STS.64 [R12+0x4000], R40 ;  /* 0x004000280c007388 */ /* 0x000fe80000000a00 */
[----:B------:R-:W-:Y:S04]  /*9dc0*/  STS.64 [R12+0x4400], R42 ;  /* 0x0044002a0c007388 */ /* 0x000fe80000000a00 */
[----:B------:R-:W-:Y:S01]  /*9dd0*/  STS.64 [R11+0x4000], R44 ;  /* 0x0040002c0b007388 */ /* 0x000fe20000000a00 */
[----:B---3--:R-:W-:-:S03]  /*9de0*/  IMAD R64, R64, c[0x0][0x210], R121 ;  /* 0x0000840040407a24 */ /* 0x008fc600078e0279 */
[----:B------:R1:W-:Y:S04]  /*9df0*/  STS.64 [R11+0x4400], R46 ;  /* 0x0044002e0b007388 */ /* 0x0003e80000000a00 */
[----:B------:R3:W-:Y:S04]  /*9e00*/  STS.64 [R13+0x4000], R48 ;  /* 0x004000300d007388 */ /* 0x0007e80000000a00 */
[----:B------:R5:W-:Y:S04]  /*9e10*/  STS.64 [R13+0x4400], R50 ;  /* 0x004400320d007388 */ /* 0x000be80000000a00 */
[----:B----4-:R-:W4:Y:S04]  /*9e20*/  S2R R10, SR_CTAID.X ;  /* 0x00000000000a7919 */ /* 0x010f280000002500 */
[----:B------:R-:W-:Y:S01]  /*9e30*/  BAR.SYNC.DEFER_BLOCKING 0x0 ;  /* 0x0000000000007b1d */ /* 0x000fe20000010000 */
[----:B-1----:R-:W-:Y:S01]  /*9e40*/  @P2 FMUL.FTZ R11, R6, 0.69314718246459960938 ;  /* 0x3f317218060b2820 */ /* 0x002fe20000410000 */
[----:B---3--:R-:W-:-:S02]  /*9e50*/  IADD3 R48, -R121, RZ, RZ ;  /* 0x000000ff79307210 */ /* 0x008fc40007ffe1ff */
[----:B-----5:R-:W-:-:S03]  /*9e60*/  LOP3.LUT R50, R3, 0xffffffe0, RZ, 0xc0, !PT ;  /* 0xffffffe003327812 */ /* 0x020fc600078ec0ff */
[----:B--2---:R-:W-:Y:S01]  /*9e70*/  IMAD R9, R48, c[0x0][0x1c0], R9 ;  /* 0x0000700030097a24 */ /* 0x004fe200078e0209 */
[----:B----4-:R-:W-:Y:S02]  /*9e80*/  SHF.L.U32 R10, R10, 0x6, RZ ;  /* 0x000000060a0a7819 */ /* 0x010fe400000006ff */
[----:B------:R-:W-:Y:S01]  /*9e90*/  IADD3 R50, R5, -R50, RZ ;  /* 0x8000003205327210 */ /* 0x000fe20007ffe0ff */
[----:B------:R-:W-:Y:S01]  /*9ea0*/  IMAD R9, R64, c[0x0][0x1c0], R9 ;  /* 0x0000700040097a24 */ /* 0x000fe200078e0209 */
[----:B------:R-:W1:Y:S01]  /*9eb0*/  LDS.128 R60, [R8.X4] ;  /* 0x00000000083c7984 */ /* 0x000e620000004c00 */
[----:B------:R-:W-:Y:S01]  /*9ec0*/  MOV R3, 0xff800000 ;  /* 0xff80000000037802 */ /* 0x000fe20000000f00 */
[----:B------:R-:W-:Y:S01]  /*9ed0*/  @P3 FFMA.FTZ R3, R2, c[0x0][0x238], R7 ;  /* 0x00008e0002033a23 */ /* 0x000fe20000010007 */
[----:B------:R-:W-:Y:S01]  /*9ee0*/  LOP3.LUT P0, RZ, R50, 0x3, RZ, 0xc0, !PT ;  /* 0x0000000332ff7812 */ /* 0x000fe2000780c0ff */
        /* <DEDUP_REMOVED lines=25> */
.L_x_5496:
[----:B--234-:R-:W-:Y:S05]  /*a080*/  BSYNC B0 ;  /* 0x0000000000007941 */ /* 0x01cfea0003800000 */
.L_x_5495:
        /* <DEDUP_REMOVED lines=37> */
.L_x_5497:
        /* <DEDUP_REMOVED lines=10> */
.L_x_6169:


//--------------------- .text._ZN5flash24flash_fwd_splitkv_kernelI23Flash_fwd_kernel_traitsILi96ELi64ELi64ELi4ELb0ELb0EN7cutlass6half_tE19Flash_kernel_traitsILi96ELi64ELi64ELi4ES3_EELb1ELb0ELb1ELb0ELb0ELb0ELb1ELb0EEEvNS_16Flash_fwd_paramsE --------------------------
	.section	.text._ZN5flash24flash_fwd_splitkv_kernelI23Flash_fwd_kernel_traitsILi96ELi64ELi64ELi4ELb0ELb0EN7cutlass6half_tE19Flash_kernel_traitsILi96ELi64ELi64ELi4ES3_EELb1ELb0ELb1ELb0ELb0ELb0ELb1ELb0EEEvNS_16Flash_fwd_paramsE,"ax",@progbits
	.sectioninfo	@"SHI_REGISTERS=155"
	.align	128
        .global         _ZN5flash24flash_fwd_splitkv_kernelI23Flash_fwd_kernel_traitsILi96ELi64ELi64ELi4ELb0ELb0EN7cutlass6half_tE19Flash_kernel_traitsILi96ELi64ELi64ELi4ES3_EELb1ELb0ELb1ELb0ELb0ELb0ELb1ELb0EEEvNS_16Flash_fwd_paramsE
        .type           _ZN5flash24flash_fwd_splitkv_kernelI23Flash_fwd_kernel_traitsILi96ELi64ELi64ELi4ELb0ELb0EN7cutlass6half_tE19Flash_kernel_traitsILi96ELi64ELi64ELi4ES3_EELb1ELb0ELb1ELb0ELb0ELb0ELb1ELb0EEEvNS_16Flash_fwd_paramsE,@function
        .size           _ZN5flash24flash_fwd_splitkv_kernelI23Flash_fwd_kernel_traitsILi96ELi64ELi64ELi4ELb0ELb0EN7cutlass6half_tE19Flash_kernel_traitsILi96ELi64ELi64ELi4ES3_EELb1ELb0ELb1ELb0ELb0ELb0ELb1ELb0EEEvNS_16Flash_fwd_paramsE,(.L_x_6170 - _ZN5flash24flash_fwd_splitkv_kernelI23Flash_fwd_kernel_traitsILi96ELi64ELi64ELi4ELb0ELb0EN7cutlass6half_tE19Flash_kernel_traitsILi96ELi64ELi64ELi4ES3_EELb1ELb0ELb1ELb0ELb0ELb0ELb1ELb0EEEvNS_16Flash_fwd_paramsE)
        .other          _ZN5flash24flash_fwd_splitkv_kernelI23Flash_fwd_kernel_traitsILi96ELi64ELi64ELi4ELb0ELb0EN7cutlass6half_tE19Flash_kernel_traitsILi96ELi64ELi64ELi4ES3_EELb1ELb0ELb1ELb0ELb0ELb0ELb1ELb0EEEvNS_16Flash_fwd_paramsE,@"STO_CUDA_ENTRY STV_DEFAULT"
_ZN5flash24flash_fwd_splitkv_kernelI23Flash_fwd_kernel_traitsILi96ELi64ELi64ELi4ELb0ELb0EN7cutlass6half_tE19Flash_kernel_traitsILi96ELi64ELi64ELi4ES3_EELb1ELb0ELb1ELb0ELb0ELb0ELb1ELb0EEEvNS_16Flash_fwd_paramsE:
.text._ZN5flash24flash_fwd_splitkv_kernelI23Flash_fwd_kernel_traitsILi96ELi64ELi64ELi4ELb0ELb0EN7cutlass6half_tE19Flash_kernel_traitsILi96ELi64ELi64ELi4ES3_EELb1ELb0ELb1ELb0ELb0ELb0ELb1ELb0EEEvNS_16Flash_fwd_paramsE:
        /* <DEDUP_REMOVED lines=54> */
.L_x_5498:
[----:B-1-34-:R-:W-:Y:S02]  /*0360*/  MOV R5, c[0x0][0x218] ;  /* 0x0000860000057a02 */ /* 0x01afe40000000f00 */
.L_x_5499:
        /* <DEDUP_REMOVED lines=62> */
[----:B------:R-:W-:Y:S01]  /*0750*/  LOP3.LUT R4, R2, 0xfffffff8, RZ, 0xc0, !PT ;  /* 0xfffffff802047812 */ /* 0x000fe200078ec0ff */
[----:B------:R-:W-:Y:S01]  /*0760*/  IMAD R0, R123, c[0x0][0x214], R100 ;  /* 0x000085007b007a24 */ /* 0x000fe200078e0264 */
[----:B------:R-:W-:Y:S01]  /*0770*/  SHF.R.S32.HI R3, RZ, 0x3, R2 ;  /* 0x00000003ff037819 */ /* 0x000fe20000011402 */
[----:B------:R-:W-:Y:S02]  /*0780*/  IMAD.IADD R100, R93, 0x1, -R100 ;  /* 0x000000015d647824 */ /* 0x000fe400078e0a64 */
[----:B------:R-:W-:Y:S02]  /*0790*/  IMAD.IADD R95, R95, 0x1, -R4 ;  /* 0x000000015f5f7824 */ /* 0x000fe400078e0a04 */
[----:B------:R-:W-:Y:S01]  /*07a0*/  IMAD R7, R0, c[0x0][0x22c], RZ ;  /* 0x00008b0000077a24 */ /* 0x000fe200078e02ff */
[----:B------:R-:W-:Y:S01]  /*07b0*/  ISETP.GE.AND P1, PT, R3, R100, PT ;  /* 0x000000640300720c */ /* 0x000fe20003f26270 */
[----:B------:R-:W-:-:S05]  /*07c0*/  IMAD.SHL.U32 R4, R95, 0x4, RZ ;  /* 0x000000045f047824 */ /* 0x000fca00078e00ff */
        /* <DEDUP_REMOVED lines=15> */
.L_x_5502:
[----:B------:R-:W-:Y:S05]  /*08c0*/  BSYNC B0 ;  /* 0x0000000000007941 */ /* 0x000fea0003800000 */
.L_x_5501:
        /* <DEDUP_REMOVED lines=10> */
.L_x_5504:
[----:B------:R-:W-:Y:S05]  /*0970*/  BSYNC B0 ;  /* 0x0000000000007941 */ /* 0x000fea0003800000 */
.L_x_5503:
        /* <DEDUP_REMOVED lines=10> */
.L_x_5506:
[----:B------:R-:W-:Y:S05]  /*0a20*/  BSYNC B0 ;  /* 0x0000000000007941 */ /* 0x000fea0003800000 */
.L_x_5505:
        /* <DEDUP_REMOVED lines=10> */
.L_x_5508:
[----:B------:R-:W-:Y:S05]  /*0ad0*/  BSYNC B0 ;  /* 0x0000000000007941 */ /* 0x000fea0003800000 */
.L_x_5507:
        /* <DEDUP_REMOVED lines=20> */
.L_x_5500:
[----:B------:R-:W-:Y:S01]  /*0c20*/  ISETP.NE.U32.AND P0, PT, RZ, c[0x0][0x2b8], PT ;  /* 0x0000ae00ff007a0c */ /* 0x000fe20003f05070 */
[----:B------:R-:W-:Y:S01]  /*0c30*/  IMAD.MOV.U32 R0, RZ, RZ, R123 ;  /* 0x000000ffff007224 */ /* 0x000fe200078e007b */
[----:B------:R-:W-:Y:S02]  /*0c40*/  ISETP.NE.U32.AND P1, PT, RZ, c[0x0][0x2c0], PT ;  /* 0x0000b000ff007a0c */ /* 0x000fe40003f25070 */
[----:B------:R-:W-:Y:S02]  /*0c50*/  ISETP.NE.AND.EX P0, PT, RZ, c[0x0][0x2bc], PT, P0 ;  /* 0x0000af00ff007a0c */ /* 0x000fe40003f05300 */
[----:B------:R-:W-:-:S11]  /*0c60*/  ISETP.NE.AND.EX P1, PT, RZ, c[0x0][0x2c4], PT, P1 ;  /* 0x0000b100ff007a0c */ /* 0x000fd60003f25310 */
[C---:B------:R-:W-:Y:S02]  /*0c70*/  @P0 IMAD.WIDE R6, R123.reuse, R2, c[0x0][0x2b8] ;  /* 0x0000ae007b060625 */ /* 0x040fe400078e0202 */
[----:B------:R-:W-:Y:S02]  /*0c80*/  @P1 SHF.R.S32.HI R2, RZ, 0x1f, R123 ;  /* 0x0000001fff021819 */ /* 0x000fe4000001147b */
[----:B------:R-:W-:Y:S01]  /*0c90*/  @P1 IMAD.WIDE.U32 R4, R123, c[0x0][0x2c8], RZ ;  /* 0x0000b2007b041a25 */ /* 0x000fe200078e00ff */
[----:B------:R-:W-:Y:S01]  /*0ca0*/  CS2R R124, SRZ ;  /* 0x00000000007c7805 */ /* 0x000fe2000001ff00 */
[----:B------:R1:W5:Y:S01]  /*0cb0*/  @P0 LDG.E R0, [R6.64] ;  /* 0x0000000406000981 */ /* 0x000362000c1e1900 */
[----:B------:R-:W-:Y:S01]  /*0cc0*/  PLOP3.LUT P6, PT, PT, PT, PT, 0x8, 0x0 ;  /* 0x000000000000781c */ /* 0x000fe20003fce170 */
[----:B------:R-:W-:Y:S01]  /*0cd0*/  @P1 IMAD R2, R2, c[0x0][0x2c8], RZ ;  /* 0x0000b20002021a24 */ /* 0x000fe200078e02ff */
[----:B------:R-:W-:-:S03]  /*0ce0*/  @P1 LEA R124, P0, R4, c[0x0][0x2c0], 0x2 ;  /* 0x0000b000047c1a11 */ /* 0x000fc600078010ff */
[----:B------:R-:W-:-:S04]  /*0cf0*/  @P1 IMAD R2, R123, c[0x0][0x2cc], R2 ;  /* 0x0000b3007b021a24 */ /* 0x000fc800078e0202 */
[----:B------:R-:W-:-:S05]  /*0d00*/  @P1 IMAD.IADD R2, R5, 0x1, R2 ;  /* 0x0000000105021824 */ /* 0x000fca00078e0202 */
[----:B------:R-:W-:-:S04]  /*0d10*/  @P1 SHF.L.U64.HI R2, R4, 0x2, R2 ;  /* 0x0000000204021819 */ /* 0x000fc80000010202 */
[----:B------:R-:W-:Y:S02]  /*0d20*/  @P1 IADD3.X R125, R2, c[0x0][0x2c4], RZ, P0, !PT ;  /* 0x0000b100027d1a10 */ /* 0x000fe400007fe4ff */
[----:B------:R-:W-:-:S04]  /*0d30*/  @P1 ISETP.NE.U32.AND P0, PT, R124, RZ, PT ;  /* 0x000000ff7c00120c */ /* 0x000fc80003f05070 */
[----:B------:R-:W-:Y:S02]  /*0d40*/  @P1 ISETP.NE.AND.EX P6, PT, R125, RZ, PT, P0 ;  /* 0x000000ff7d00120c */ /* 0x000fe40003fc5300 */
[----:B-1----:R-:W-:-:S11]  /*0d50*/  IABS R6, c[0x0][0x2d0] ;  /* 0x0000b40000067a13 */ /* 0x002fd60000000000 */
[----:B------:R-:W-:Y:S05]  /*0d60*/  @!P6 BRA `(.L_x_5509) ;  /* 0x000004700000e947 */ /* 0x000fea0003800000 */
        /* <DEDUP_REMOVED lines=62> */
[----:B------:R-:W-:Y:S01]  /*1150*/  SHF.R.S32.HI R2, RZ, 0x1f, R24 ;  /* 0x0000001fff027819 */ /* 0x000fe20000011418 */
        /* <DEDUP_REMOVED lines=8> */
.L_x_5509:
[----:B------:R-:W-:-:S13]  /*11e0*/  ISETP.NE.AND P3, PT, R10, -0x1, PT ;  /* 0xffffffff0a00780c */ /* 0x000fda0003f65270 */
        /* <DEDUP_REMOVED lines=16> */
.L_x_5511:
        /* <DEDUP_REMOVED lines=25> */
[----:B------:R-:W-:-:S04]  /*1480*/  LEA R7, R86, 0xffffffc0, 0x6 ;  /* 0xffffffc056077811 */ /* 0x000fc800078e30ff */
[----:B------:R-:W-:Y:S01]  /*1490*/  SHF.R.S32.HI R9, RZ, 0x1f, R7 ;  /* 0x0000001fff097819 */ /* 0x000fe20000011407 */
[----:B------:R-:W-:-:S04]  /*14a0*/  IMAD.WIDE.U32 R12, R7, c[0x0][0x198], R12 ;  /* 0x00006600070c7a25 */ /* 0x000fc800078e000c */
[----:B------:R-:W-:Y:S02]  /*14b0*/  IMAD R4, R9, c[0x0][0x198], RZ ;  /* 0x0000660009047a24 */ /* 0x000fe400078e02ff */
[----:B------:R-:W-:Y:S02]  /*14c0*/  @P2 IADD3 R24, R24, 0x1, RZ ;  /* 0x0000000118182810 */ /* 0x000fe40007ffe0ff */
[----:B------:R-:W-:Y:S02]  /*14d0*/  IMAD R4, R7, c[0x0][0x19c], R4 ;  /* 0x0000670007047a24 */ /* 0x000fe400078e0204 */
[----:B------:R-:W-:Y:S02]  /*14e0*/  @!P1 IADD3 R24, -R24, RZ, RZ ;  /* 0x000000ff18189210 */ /* 0x000fe40007ffe1ff */
[----:B------:R-:W-:Y:S02]  /*14f0*/  @!P0 LOP3.LUT R24, RZ, c[0x0][0x1c8], RZ, 0x33, !PT ;  /* 0x00007200ff188a12 */ /* 0x000fe400078e33ff */
[----:B------:R-:W-:-:S02]  /*1500*/  IADD3 R13, R13, R4, RZ ;  /* 0x000000040d0d7210 */ /* 0x000fc40007ffe0ff */
        /* <DEDUP_REMOVED lines=16> */
.L_x_5510:
[----:B------:R-:W-:Y:S01]  /*1610*/  ISETP.NE.AND P0, PT, R11, -0x1, PT ;  /* 0xffffffff0b00780c */ /* 0x000fe20003f05270 */
[----:B------:R-:W-:Y:S01]  /*1620*/  BSSY B0, `(.L_x_5512) ;  /* 0x0000072000007945 */ /* 0x000fe20003800000 */
[----:B-----5:R-:W-:Y:S02]  /*1630*/  SHF.R.S32.HI R0, RZ, 0x1f, R95 ;  /* 0x0000001fff007819 */ /* 0x020fe4000001145f */
[----:B------:R-:W-:Y:S02]  /*1640*/  IADD3 R114, -R100, R93, RZ ;  /* 0x0000005d64727210 */ /* 0x000fe40007ffe1ff */
[CC--:B------:R-:W-:Y:S02]  /*1650*/  LEA.HI R12, R0.reuse, R95.reuse, RZ, 0x3 ;  /* 0x0000005f000c7211 */ /* 0x0c0fe400078f18ff */
[----:B------:R-:W-:Y:S02]  /*1660*/  LEA.HI R5, R0, R95, RZ, 0x2 ;  /* 0x0000005f00057211 */ /* 0x000fe400078f10ff */
[----:B------:R-:W-:-:S02]  /*1670*/  SHF.R.S32.HI R21, RZ, 0x3, R12 ;  /* 0x00000003ff157819 */ /* 0x000fc4000001140c */
[----:B------:R-:W-:Y:S01]  /*1680*/  LOP3.LUT R122, R5, 0xfffffffc, RZ, 0xc0, !PT ;  /* 0xfffffffc057a7812 */ /* 0x000fe200078ec0ff */
[----:B------:R-:W-:Y:S01]  /*1690*/  @!P0 IMAD.WIDE.U32 R30, R123, c[0x0][0x178], RZ ;  /* 0x00005e007b1e8a25 */ /* 0x000fe200078e00ff */
[----:B------:R-:W-:Y:S02]  /*16a0*/  @!P0 SHF.R.S32.HI R8, RZ, 0x1f, R123 ;  /* 0x0000001fff088819 */ /* 0x000fe4000001147b */
[-C--:B------:R-:W-:Y:S01]  /*16b0*/  LEA.HI R112, R0, R95.reuse, RZ, 0x4 ;  /* 0x0000005f00707211 */ /* 0x080fe200078f20ff */
[----:B------:R-:W-:Y:S01]  /*16c0*/  IMAD.IADD R122, R95, 0x1, -R122 ;  /* 0x000000015f7a7824 */ /* 0x000fe200078e0a7a */
[----:B------:R-:W-:Y:S01]  /*16d0*/  SHF.R.S32.HI R18, RZ, 0x2, R5 ;  /* 0x00000002ff127819 */ /* 0x000fe20000011405 */
[----:B------:R-:W-:Y:S01]  /*16e0*/  @!P0 IMAD R8, R8, c[0x0][0x178], RZ ;  /* 0x00005e0008088a24 */ /* 0x000fe200078e02ff */
[----:B------:R-:W-:Y:S01]  /*16f0*/  LEA.HI R0, R0, R95, RZ, 0x5 ;  /* 0x0000005f00007211 */ /* 0x000fe200078f28ff */
[----:B------:R-:W-:Y:S01]  /*1700*/  @P0 IMAD.WIDE.U32 R14, R11, c[0x0][0x190], RZ ;  /* 0x000064000b0e0a25 */ /* 0x000fe200078e00ff */
[----:B------:R-:W-:-:S02]  /*1710*/  LEA.HI R121, R5, R18, RZ, 0x1 ;  /* 0x0000001205797211 */ /* 0x000fc400078f08ff */
[----:B------:R-:W-:Y:S01]  /*1720*/  SHF.R.S32.HI R19, RZ, 0x1f, R18 ;  /* 0x0000001fff137819 */ /* 0x000fe20000011412 */
[----:B------:R-:W-:Y:S01]  /*1730*/  @!P0 IMAD R3, R123, c[0x0][0x17c], R8 ;  /* 0x00005f007b038a24 */ /* 0x000fe200078e0208 */
[----:B------:R-:W-:Y:S01]  /*1740*/  LEA.HI R8, R12, R21, RZ, 0x1 ;  /* 0x000000150c087211 */ /* 0x000fe200078f08ff */
[----:B------:R-:W-:Y:S01]  /*1750*/  IMAD.SHL.U32 R122, R122, 0x8, RZ ;  /* 0x000000087a7a7824 */ /* 0x000fe200078e00ff */
[----:B------:R-:W-:Y:S01]  /*1760*/  LOP3.LUT R12, R12, 0xfffffff8, RZ, 0xc0, !PT ;  /* 0xfffffff80c0c7812 */ /* 0x000fe200078ec0ff */
[----:B------:R-:W-:Y:S01]  /*1770*/  @!P0 IMAD.MOV.U32 R14, RZ, RZ, R30 ;  /* 0x000000ffff0e8224 */ /* 0x000fe200078e001e */
[----:B------:R-:W-:Y:S01]  /*1780*/  LOP3.LUT R8, R8, 0xfffffffe, RZ, 0xc0, !PT ;  /* 0xfffffffe08087812 */ /* 0x000fe200078ec0ff */
[----:B------:R-:W-:Y:S01]  /*1790*/  @P0 IMAD R11, R11, c[0x0][0x194], R15 ;  /* 0x000065000b0b0a24 */ /* 0x000fe200078e020f */
[----:B------:R-:W-:Y:S01]  /*17a0*/  IADD3 R28, P1, R122, R28, RZ ;  /* 0x0000001c7a1c7210 */ /* 0x000fe20007f3e0ff */
[----:B------:R-:W-:Y:S01]  /*17b0*/  IMAD.IADD R13, R95, 0x1, -R12 ;  /* 0x000000015f0d7824 */ /* 0x000fe200078e0a0c */
[----:B------:R-:W-:Y:S01]  /*17c0*/  LOP3.LUT R12, R112, 0xfffffff0, RZ, 0xc0, !PT ;  /* 0xfffffff0700c7812 */ /* 0x000fe200078ec0ff */
[----:B------:R-:W-:Y:S01]  /*17d0*/  @!P0 IMAD.IADD R11, R31, 0x1, R3 ;  /* 0x000000011f0b8824 */ /* 0x000fe200078e0203 */
[----:B------:R-:W-:Y:S01]  /*17e0*/  SHF.R.S32.HI R15, RZ, 0x1f, R122 ;  /* 0x0000001fff0f7819 */ /* 0x000fe2000001147a */
[----:B------:R-:W-:Y:S01]  /*17f0*/  IMAD.IADD R8, R21, 0x1, -R8 ;  /* 0x0000000115087824 */ /* 0x000fe200078e0a08 */
[C---:B------:R-:W-:Y:S01]  /*1800*/  IADD3 R26, P2, R122.reuse, R26, RZ ;  /* 0x0000001a7a1a7210 */ /* 0x040fe20007f5e0ff */
[----:B------:R-:W-:Y:S01]  /*1810*/  IMAD.IADD R12, R95, 0x1, -R12 ;  /* 0x000000015f0c7824 */ /* 0x000fe200078e0a0c */
[----:B------:R-:W-:Y:S01]  /*1820*/  IADD3 R14, P0, R122, R14, RZ ;  /* 0x0000000e7a0e7210 */ /* 0x000fe20007f1e0ff */
[----:B------:R-:W-:Y:S01]  /*1830*/  IMAD.SHL.U32 R21, R21, 0x40, RZ ;  /* 0x0000004015157824 */ /* 0x000fe200078e00ff */
[C---:B------:R-:W-:Y:S01]  /*1840*/  IADD3.X R27, R15.reuse, R4, RZ, P2, !PT ;  /* 0x000000040f1b7210 */ /* 0x040fe200017fe4ff */
[C---:B------:R-:W-:Y:S01]  /*1850*/  IMAD.X R29, R15.reuse, 0x1, R10, P1 ;  /* 0x000000010f1d7824 */ /* 0x040fe200008e060a */
[----:B------:R-:W-:Y:S01]  /*1860*/  LEA.HI R5, R12, R12, RZ, 0x1 ;  /* 0x0000000c0c057211 */ /* 0x000fe200078f08ff */
[----:B------:R-:W-:Y:S01]  /*1870*/  IMAD.X R15, R15, 0x1, R11, P0 ;  /* 0x000000010f0f7824 */ /* 0x000fe200000e060b */
[----:B------:R-:W-:Y:S01]  /*1880*/  IADD3 R88, P0, R18, R7, RZ ;  /* 0x0000000712587210 */ /* 0x000fe20007f1e0ff */
[----:B------:R-:W-:Y:S01]  /*1890*/  IMAD R11, R2, c[0x0][0x1b8], RZ ;  /* 0x00006e00020b7a24 */ /* 0x000fe200078e02ff */
[----:B------:R-:W-:Y:S01]  /*18a0*/  LEA.HI R3, R13, R13, RZ, 0x1 ;  /* 0x0000000d0d037211 */ /* 0x000fe200078f08ff */
[C---:B------:R-:W-:Y:S01]  /*18b0*/  IMAD R97, R19.reuse, c[0x0][0x198], RZ ;  /* 0x0000660013617a24 */ /* 0x040fe200078e02ff */
[----:B------:R-:W-:Y:S01]  /*18c0*/  SHF.R.S32.HI R7, RZ, 0x1, R5 ;  /* 0x00000001ff077819 */ /* 0x000fe20000011405 */
[----:B------:R-:W-:Y:S01]  /*18d0*/  IMAD.X R2, R19, 0x1, R9, P0 ;  /* 0x0000000113027824 */ /* 0x000fe200000e0609 */
[----:B------:R-:W-:Y:S01]  /*18e0*/  SHF.R.S32.HI R10, RZ, 0x1f, R5 ;  /* 0x0000001fff0a7819 */ /* 0x000fe20000011405 */
[C---:B------:R-:W-:Y:S01]  /*18f0*/  IMAD R97, R18.reuse, c[0x0][0x19c], R97 ;  /* 0x0000670012617a24 */ /* 0x040fe200078e0261 */
[----:B------:R-:W-:Y:S01]  /*1900*/  LOP3.LUT R21, R21, 0xc0, RZ, 0xc0, !PT ;  /* 0x000000c015157812 */ /* 0x000fe200078ec0ff */
[----:B------:R-:W-:Y:S01]  /*1910*/  IMAD.WIDE.U32 R26, R18, c[0x0][0x198], R26 ;  /* 0x00006600121a7a25 */ /* 0x000fe200078e001a */
[----:B------:R-:W-:-:S02]  /*1920*/  LOP3.LUT R4, R3, 0xfffffffe, RZ, 0xc0, !PT ;  /* 0xfffffffe03047812 */ /* 0x000fc400078ec0ff */
[----:B------:R-:W-:Y:S01]  /*1930*/  LOP3.LUT R121, R121, 0x7fffffe, RZ, 0xc0, !PT ;  /* 0x07fffffe79797812 */ /* 0x000fe200078ec0ff */
[----:B------:R-:W-:Y:S01]  /*1940*/  IMAD.WIDE.U32 R14, R16, c[0x0][0x1a8], R14 ;  /* 0x00006a00100e7a25 */ /* 0x000fe200078e000e */
[----:B------:R-:W-:Y:S02]  /*1950*/  LEA.HI R10, R10, R7, RZ, 0x2 ;  /* 0x000000070a0a7211 */ /* 0x000fe400078f10ff */
[----:B------:R-:W-:Y:S01]  /*1960*/  LOP3.LUT R17, R21, 0x18, R122, 0xf8, !PT ;  /* 0x0000001815117812 */ /* 0x000fe200078ef87a */
[----:B------:R-:W-:Y:S01]  /*1970*/  IMAD.IADD R13, R13, 0x1, -R4 ;  /* 0x000000010d0d7824 */ /* 0x000fe200078e0a04 */
[----:B------:R-:W-:Y:S01]  /*1980*/  SHF.R.U32.HI R20, RZ, 0x3, R21 ;  /* 0x00000003ff147819 */ /* 0x000fe20000011615 */
[----:B------:R-:W-:Y:S01]  /*1990*/  IMAD.IADD R121, R18, 0x1, -R121 ;  /* 0x0000000112797824 */ /* 0x000fe200078e0a79 */
[----:B------:R-:W-:Y:S01]  /*19a0*/  LOP3.LUT R10, R10, 0xfffffffc, RZ, 0xc0, !PT ;  /* 0xfffffffc0a0a7812 */ /* 0x000fe200078ec0ff */
[----:B------:R-:W-:Y:S01]  /*19b0*/  IMAD R4, R24, c[0x0][0x1bc], R11 ;  /* 0x00006f0018047a24 */ /* 0x000fe200078e020b */
[----:B------:R-:W-:Y:S01]  /*19c0*/  ISETP.GE.AND P0, PT, R18, R114, PT ;  /* 0x000000721200720c */ /* 0x000fe20003f06270 */
[----:B------:R-:W-:Y:S01]  /*19d0*/  IMAD.WIDE.U32 R24, R24, c[0x0][0x1b8], R28 ;  /* 0x00006e0018187a25 */ /* 0x000fe200078e001c */
[----:B------:R-:W-:-:S02]  /*19e0*/  LOP3.LUT R20, R17, R20, RZ, 0x3c, !PT ;  /* 0x0000001411147212 */ /* 0x000fc400078e3cff */
[----:B------:R-:W-:Y:S01]  /*19f0*/  SHF.R.S32.HI R98, RZ, 0x5, R0 ;  /* 0x00000005ff627819 */ /* 0x000fe20000011400 */
[----:B------:R-:W-:Y:S01]  /*1a00*/  IMAD.IADD R10, R7, 0x1, -R10 ;  /* 0x00000001070a7824 */ /* 0x000fe200078e0a0a */
[----:B------:R-:W-:Y:S01]  /*1a10*/  SHF.R.S32.HI R17, RZ, 0x1f, R16 ;  /* 0x0000001fff117819 */ /* 0x000fe20000011410 */
[----:B------:R-:W-:Y:S01]  /*1a20*/  IMAD R7, R2, c[0x0][0x1a0], RZ ;  /* 0x0000680002077a24 */ /* 0x000fe200078e02ff */
[----:B------:R-:W-:Y:S01]  /*1a30*/  LEA R121, R98, R121, 0x3 ;  /* 0x0000007962797211 */ /* 0x000fe200078e18ff */
[----:B------:R-:W-:Y:S01]  /*1a40*/  IMAD.IADD R25, R25, 0x1, R4 ;  /* 0x0000000119197824 */ /* 0x000fe200078e0204 */
[----:B------:R-:W-:Y:S01]  /*1a50*/  SHF.R.S32.HI R3, RZ, 0x1, R3 ;  /* 0x00000001ff037819 */ /* 0x000fe20000011403 */
[----:B------:R-:W-:Y:S01]  /*1a60*/  IMAD R21, R17, c[0x0][0x1a8], RZ ;  /* 0x00006a0011157a24 */ /* 0x000fe200078e02ff */
[----:B------:R-:W-:Y:S01]  /*1a70*/  IADD3 R87, R122, 0x20, RZ ;  /* 0x000000207a577810 */ /* 0x000fe20007ffe0ff */
[----:B------:R-:W-:Y:S01]  /*1a80*/  IMAD R7, R88, c[0x0][0x1a4], R7 ;  /* 0x0000690058077a24 */ /* 0x000fe200078e0207 */
[----:B------:R-:W-:Y:S01]  /*1a90*/  IADD3 R85, R122, 0x40, RZ ;  /* 0x000000407a557810 */ /* 0x000fe20007ffe0ff */
[----:B------:R-:W-:-:S02]  /*1aa0*/  IMAD.U32 R121, R121, 0x20, R20 ;  /* 0x0000002079797824 */ /* 0x000fc400078e0014 */
[----:B------:R-:W-:-:S04]  /*1ab0*/  IMAD.WIDE.U32 R88, R88, c[0x0][0x1a0], R24 ;  /* 0x0000680058587a25 */ /* 0x000fc800078e0018 */
[----:B------:R-:W-:Y:S02]  /*1ac0*/  IMAD R21, R16, c[0x0][0x1ac], R21 ;  /* 0x00006b0010157a24 */ /* 0x000fe400078e0215 */
[----:B------:R-:W-:-:S04]  /*1ad0*/  IMAD.WIDE R22, R23, 0x40, R18 ;  /* 0x0000004017167825 */ /* 0x000fc800078e0212 */
[----:B------:R-:W-:Y:S02]  /*1ae0*/  IMAD.IADD R97, R27, 0x1, R97 ;  /* 0x000000011b617824 */ /* 0x000fe400078e0261 */
[----:B------:R-:W-:Y:S02]  /*1af0*/  IMAD.MOV.U32 R96, RZ, RZ, R26 ;  /* 0x000000ffff607224 */ /* 0x000fe400078e001a */
        /* <DEDUP_REMOVED lines=36> */
.L_x_5513:
[----:B------:R-:W-:Y:S05]  /*1d40*/  BSYNC B0 ;  /* 0x0000000000007941 */ /* 0x000fea0003800000 */
.L_x_5512:
        /* <DEDUP_REMOVED lines=36> */
.L_x_5515:
[----:B------:R-:W-:Y:S05]  /*1f90*/  BSYNC B0 ;  /* 0x0000000000007941 */ /* 0x000fea0003800000 */
.L_x_5514:
        /* <DEDUP_REMOVED lines=33> */
.L_x_5517:
[----:B------:R-:W-:Y:S05]  /*21b0*/  BSYNC B0 ;  /* 0x0000000000007941 */ /* 0x000fea0003800000 */
.L_x_5516:
[----:B------:R-:W-:Y:S01]  /*21c0*/  ISETP.GE.AND P0, PT, R9, R4, PT ;  /* 0x000000040900720c */ /* 0x000fe20003f06270 */
[----:B------:R-:W-:Y:S01]  /*21d0*/  IMAD.MOV.U32 R2, RZ, RZ, c[0x0][0x198] ;  /* 0x00006600ff027624 */ /* 0x000fe200078e00ff */
[----:B------:R-:W-:Y:S01]  /*21e0*/  LOP3.LUT R0, R0, 0xffffffe0, RZ, 0xc0, !PT ;  /* 0xffffffe000007812 */ /* 0x000fe200078ec0ff */
[----:B------:R-:W-:Y:S01]  /*21f0*/  IMAD.MOV.U32 R118, RZ, RZ, 0x5 ;  /* 0x00000005ff767424 */ /* 0x000fe200078e00ff */
[----:B------:R-:W-:Y:S01]  /*2200*/  BSSY B0, `(.L_x_5518) ;  /* 0x000001f000007945 */ /* 0x000fe20003800000 */
[C---:B------:R-:W-:Y:S01]  /*2210*/  IMAD.SHL.U32 R117, R2.reuse, 0x20, RZ ;  /* 0x0000002002757824 */ /* 0x040fe200078e00ff */
[----:B------:R-:W-:Y:S02]  /*2220*/  IADD3 R0, R95, -R0, RZ ;  /* 0x800000005f007210 */ /* 0x000fe40007ffe0ff */
[----:B------:R-:W-:-:S05]  /*2230*/  SHF.L.U64.HI R116, R2, R118, c[0x0][0x19c] ;  /* 0x0000670002747619 */ /* 0x000fca0000010276 */
[----:B------:R-:W-:Y:S05]  /*2240*/  @P0 BRA `(.L_x_5519) ;  /* 0x000001a000000947 */ /* 0x000fea0003800000 */
[----:B------:R-:W-:Y:S02]  /*2250*/  ISETP.GE.AND P4, PT, R122, c[0x0][0x220], PT ;  /* 0x000088007a007a0c */ /* 0x000fe40003f86270 */
[----:B------:R-:W-:Y:S02]  /*2260*/  ISETP.GE.AND P3, PT, R87, c[0x0][0x220], PT ;  /* 0x0000880057007a0c */ /* 0x000fe40003f66270 */
[----:B------:R-:W-:Y:S02]  /*2270*/  ISETP.GE.AND P1, PT, R85, c[0x0][0x220], PT ;  /* 0x0000880055007a0c */ /* 0x000fe40003f26270 */
[----:B--2---:R-:W-:-:S05]  /*2280*/  IADD3 R14, P0, R117, R96, RZ ;  /* 0x00000060750e7210 */ /* 0x004fca0007f1e0ff */
[----:B------:R-:W-:Y:S02]  /*2290*/  IMAD.X R11, R116, 0x1, R97, P0 ;  /* 0x00000001740b7824 */ /* 0x000fe400000e0661 */
[C---:B------:R-:W-:Y:S01]  /*22a0*/  @!P4 LEA R24, P5, R14.reuse, c[0x0][0x168], 0x1 ;  /* 0x00005a000e18ca11 */ /* 0x040fe200078a08ff */
[----:B------:R2:W-:Y:S01]  /*22b0*/  @P4 STS.128 [R121+0x3800], RZ ;  /* 0x003800ff79004388 */ /* 0x0005e20000000c00 */
[C---:B------:R-:W-:Y:S02]  /*22c0*/  @!P3 LEA R22, P2, R14.reuse, c[0x0][0x168], 0x1 ;  /* 0x00005a000e16ba11 */ /* 0x040fe400078408ff */
[C---:B------:R-:W-:Y:S02]  /*22d0*/  @!P1 LEA R20, P0, R14.reuse, c[0x0][0x168], 0x1 ;  /* 0x00005a000e149a11 */ /* 0x040fe400078008ff */
[C-C-:B------:R-:W-:Y:S02]  /*22e0*/  @!P4 LEA.HI.X R25, R14.reuse, c[0x0][0x16c], R11.reuse, 0x1, P5 ;  /* 0x00005b000e19ca11 */ /* 0x140fe400028f0c0b */
[----:B------:R-:W-:-:S02]  /*22f0*/  @!P3 LEA.HI.X R23, R14, c[0x0][0x16c], R11, 0x1, P2 ;  /* 0x00005b000e17ba11 */ /* 0x000fc400010f0c0b */
        /* <DEDUP_REMOVED lines=15> */
.L_x_5519:
[----:B------:R-:W-:Y:S05]  /*23f0*/  BSYNC B0 ;  /* 0x0000000000007941 */ /* 0x000fea0003800000 */
.L_x_5518:
[----:B------:R-:W-:Y:S01]  /*2400*/  SHF.R.S32.HI R11, RZ, 0x1f, R123 ;  /* 0x0000001fff0b7819 */ /* 0x000fe2000001147b */
[----:B------:R-:W-:Y:S01]  /*2410*/  IMAD.WIDE.U32 R16, R123, c[0x0][0x320], R16 ;  /* 0x0000c8007b107a25 */ /* 0x000fe200078e0010 */
[----:B------:R-:W0:Y:S03]  /*2420*/  LDGDEPBAR ;  /* 0x00000000000079af */ /* 0x000e260000000000 */
[----:B--2---:R-:W-:Y:S01]  /*2430*/  IMAD R14, R11, c[0x0][0x320], RZ ;  /* 0x0000c8000b0e7a24 */ /* 0x004fe200078e02ff */
[----:B------:R-:W-:-:S03]  /*2440*/  LEA R20, P0, R16, c[0x0][0x318], 0x2 ;  /* 0x0000c60010147a11 */ /* 0x000fc600078010ff */
        /* <DEDUP_REMOVED lines=8> */
[----:B------:R-:W-:Y:S02]  /*24d0*/  SHF.R.S32.HI R15, RZ, 0x1f, R0 ;  /* 0x0000001fff0f7819 */ /* 0x000fe40000011400 */
[C---:B------:R-:W-:Y:S02]  /*24e0*/  LEA R136, P0, R88.reuse, c[0x0][0x170], 0x1 ;  /* 0x00005c0058887a11 */ /* 0x040fe400078008ff */
[----:B------:R-:W-:Y:S01]  /*24f0*/  LEA.HI R94, R15, R0, RZ, 0x2 ;  /* 0x000000000f5e7211 */ /* 0x000fe200078f10ff */
        /* <DEDUP_REMOVED lines=10> */
[----:B---3--:R-:W-:Y:S02]  /*25a0*/  ISETP.GE.AND P2, PT, R122, c[0x0][0x220], PT ;  /* 0x000088007a007a0c */ /* 0x008fe40003f46270 */
        /* <DEDUP_REMOVED lines=22> */
.L_x_5521:
[----:B---3--:R-:W-:Y:S05]  /*2710*/  BSYNC B0 ;  /* 0x0000000000007941 */ /* 0x008fea0003800000 */
.L_x_5520:
        /* <DEDUP_REMOVED lines=18> */
[C---:B--2---:R-:W-:Y:S02]  /*2840*/  @!P2 LEA R14, P1, R119.reuse, R136, 0x1 ;  /* 0x00000088770ea211 */ /* 0x044fe400078208ff */
        /* <DEDUP_REMOVED lines=13> */
[----:B----4-:R-:W-:-:S04]  /*2920*/  LEA R14, P0, R119, R136, 0x1 ;  /* 0x00000088770e7211 */ /* 0x010fc800078008ff */
[----:B------:R-:W-:-:S05]  /*2930*/  LEA.HI.X R15, R119, R137, R118, 0x1, P0 ;  /* 0x00000089770f7211 */ /* 0x000fca00000f0c76 */
[----:B------:R-:W-:Y:S01]  /*2940*/  @!PT LDS RZ, [RZ] ;  /* 0x00000000fffff984 */ /* 0x000fe20000000800 */
[----:B------:R-:W-:Y:S01]  /*2950*/  @!PT LDS RZ, [RZ] ;  /* 0x00000000fffff984 */ /* 0x000fe20000000800 */
[----:B------:R-:W-:Y:S01]  /*2960*/  @!PT LDS RZ, [RZ] ;  /* 0x00000000fffff984 */ /* 0x000fe20000000800 */
[----:B------:R2:W-:Y:S04]  /*2970*/  LDGSTS.E.BYPASS.LTC128B.128 [R121+0x8800], [R14.64+0x80] ;  /* 0x088000800e797fae */ /* 0x0005e8000b901d44 */
.L_x_5523:
[----:B------:R-:W-:Y:S05]  /*2980*/  BSYNC B0 ;  /* 0x0000000000007941 */ /* 0x000fea0003800000 */
.L_x_5522:
        /* <DEDUP_REMOVED lines=13> */
[----:B------:R-:W-:Y:S01]  /*2a60*/  IMAD.IADD R112, R112, 0x1, -R9 ;  /* 0x0000000170707824 */ /* 0x000fe200078e0a09 */
[----:B------:R-:W-:Y:S01]  /*2a70*/  LOP3.LUT R126, R126, 0x6, RZ, 0xc0, !PT ;  /* 0x000000067e7e7812 */ /* 0x000fe200078ec0ff */
[----:B------:R-:W-:Y:S01]  /*2a80*/  IMAD.SHL.U32 R91, R91, 0x20, RZ ;  /* 0x000000205b5b7824 */ /* 0x000fe200078e00ff */
[----:B------:R-:W-:Y:S01]  /*2a90*/  LOP3.LUT R5, R5, 0xc0, RZ, 0xc0, !PT ;  /* 0x000000c005057812 */ /* 0x000fe200078ec0ff */
[----:B------:R-:W-:-:S02]  /*2aa0*/  IMAD.SHL.U32 R11, R112, 0x8, RZ ;  /* 0x00000008700b7824 */ /* 0x000fc400078e00ff */
[----:B------:R-:W-:Y:S01]  /*2ab0*/  IMAD R112, R112, 0x8, R13 ;  /* 0x0000000870707824 */ /* 0x000fe200078e020d */
[----:B------:R-:W-:Y:S01]  /*2ac0*/  LOP3.LUT R91, R91, 0xffffff00, RZ, 0xc0, !PT ;  /* 0xffffff005b5b7812 */ /* 0x000fe200078ec0ff */
[----:B------:R-:W-:Y:S01]  /*2ad0*/  IMAD.MOV.U32 R3, RZ, RZ, 0x20 ;  /* 0x00000020ff037424 */ /* 0x000fe200078e00ff */
[----:B------:R-:W-:Y:S02]  /*2ae0*/  LOP3.LUT R8, R5, 0x8, R8, 0xf8, !PT ;  /* 0x0000000805087812 */ /* 0x000fe400078ef808 */
[----:B------:R-:W-:Y:S01]  /*2af0*/  SHF.R.U32.HI R5, RZ, 0x3, R5 ;  /* 0x00000003ff057819 */ /* 0x000fe20000011605 */
[----:B------:R-:W-:Y:S01]  /*2b00*/  IMAD R9, R98, 0x200, R91 ;  /* 0x0000020062097824 */ /* 0x000fe200078e025b */
[----:B------:R-:W-:Y:S02]  /*2b10*/  LOP3.LUT R11, R10, 0x8, R11, 0xf8, !PT ;  /* 0x000000080a0b7812 */ /* 0x000fe400078ef80b */
[----:B------:R-:W-:Y:S02]  /*2b20*/  SHF.R.U32.HI R10, RZ, 0x3, R10 ;  /* 0x00000003ff0a7819 */ /* 0x000fe4000001160a */
        /* <DEDUP_REMOVED lines=10> */
[----:B-1----:R-:W-:Y:S01]  /*2bd0*/  LDSM.16.M88.4 R24, [R112+0x3000] ;  /* 0x003000007018783b */ /* 0x002fe20000000200 */
[----:B------:R-:W-:Y:S02]  /*2be0*/  IMAD R111, R4, 0x2, R113 ;  /* 0x00000002046f7824 */ /* 0x000fe400078e0271 */
[----:B------:R-:W-:Y:S01]  /*2bf0*/  IMAD R3, R98, 0x10, R100 ;  /* 0x0000001062037824 */ /* 0x000fe200078e0264 */
[----:B------:R-:W1:Y:S01]  /*2c00*/  LDSM.16.M88.4 R52, [R113] ;  /* 0x000000007134783b */ /* 0x000e620000000200 */
[----:B------:R-:W-:-:S03]  /*2c10*/  IMAD.IADD R5, R5, 0x1, R92 ;  /* 0x0000000105057824 */ /* 0x000fc600078e025c */
[----:B----4-:R-:W4:Y:S01]  /*2c20*/  LDSM.16.M88.4 R16, [R112+0x3400] ;  /* 0x003400007010783b */ /* 0x010f220000000200 */
[----:B------:R-:W-:Y:S01]  /*2c30*/  IADD3 R94, R3, 0x1, R94 ;  /* 0x00000001035e7810 */ /* 0x000fe20007ffe05e */
[----:B------:R-:W-:Y:S02]  /*2c40*/  IMAD.IADD R3, R7, 0x1, R126 ;  /* 0x0000000107037824 */ /* 0x000fe400078e027e */
[----:B------:R-:W5:Y:S01]  /*2c50*/  LDSM.16.M88.4 R60, [R112+0x3800] ;  /* 0x00380000703c783b */ /* 0x000f620000000200 */
[----:B------:R-:W-:-:S03]  /*2c60*/  IADD3 R94, R90, R94, -R93 ;  /* 0x0000005e5a5e7210 */ /* 0x000fc60007ffe85d */
[----:B------:R-:W2:Y:S01]  /*2c70*/  LDSM.16.M88.4 R48, [R112+0x3c00] ;  /* 0x003c00007030783b */ /* 0x000ea20000000200 */
[----:B------:R-:W-:-:S03]  /*2c80*/  IADD3 R99, R94, c[0x0][0x2e8], RZ ;  /* 0x0000ba005e637a10 */ /* 0x000fc60007ffe0ff */
[----:B------:R-:W-:Y:S04]  /*2c90*/  LDSM.16.M88.4 R44, [R109+0x3000] ;  /* 0x003000006d2c783b */ /* 0x000fe80000000200 */
[----:B--2---:R-:W2:Y:S04]  /*2ca0*/  LDSM.16.M88.4 R12, [R111] ;  /* 0x000000006f0c783b */ /* 0x004ea80000000200 */
[----:B------:R-:W3:Y:S04]  /*2cb0*/  LDSM.16.M88.4 R36, [R109+0x3800] ;  /* 0x003800006d24783b */ /* 0x000ee80000000200 */
[----:B------:R-:W2:Y:S04]  /*2cc0*/  LDSM.16.M88.4 R32, [R109+0x3c00] ;  /* 0x003c00006d20783b */ /* 0x000ea80000000200 */
[----:B------:R-:W-:Y:S04]  /*2cd0*/  LDSM.16.M88.4 R8, [R112+0x4000] ;  /* 0x004000007008783b */ /* 0x000fe80000000200 */
[----:B------:R-:W2:Y:S01]  /*2ce0*/  LDSM.16.M88.4 R76, [R113+0x1000] ;  /* 0x00100000714c783b */ /* 0x000ea20000000200 */
[C---:B-1----:R-:W-:Y:S03]  /*2cf0*/  HMMA.16816.F32 R28, R52.reuse, R24, RZ ;  /* 0x00000018341c723c */ /* 0x042fe600000018ff */
[----:B------:R-:W1:Y:S04]  /*2d00*/  LDSM.16.M88.4 R40, [R109+0x3400] ;  /* 0x003400006d28783b */ /* 0x000e680000000200 */
[----:B------:R-:W1:Y:S01]  /*2d10*/  LDSM.16.M88.4 R72, [R112+0x4800] ;  /* 0x004800007048783b */ /* 0x000e620000000200 */
[C---:B------:R-:W-:Y:S03]  /*2d20*/  HMMA.16816.F32 R24, R52.reuse, R26, RZ ;  /* 0x0000001a3418723c */ /* 0x040fe600000018ff */
[----:B------:R-:W1:Y:S04]  /*2d30*/  LDSM.16.M88.4 R68, [R112+0x4c00] ;  /* 0x004c00007044783b */ /* 0x000e680000000200 */
[----:B------:R-:W-:Y:S01]  /*2d40*/  LDSM.16.M88.4 R80, [R112+0x4400] ;  /* 0x004400007050783b */ /* 0x000fe20000000200 */
[C---:B----4-:R-:W-:Y:S08]  /*2d50*/  HMMA.16816.F32 R20, R52.reuse, R16, RZ ;  /* 0x000000103414723c */ /* 0x050ff000000018ff */
[C---:B-----5:R-:W-:Y:S08]  /*2d60*/  HMMA.16816.F32 R64, R52.reuse, R60, RZ ;  /* 0x0000003c3440723c */ /* 0x060ff000000018ff */
        /* <DEDUP_REMOVED lines=13> */
[----:B------:R-:W-:Y:S07]  /*2e40*/  LDSM.16.M88.4 R32, [R109+0x4c00] ;  /* 0x004c00006d20783b */ /* 0x000fee0000000200 */
[C---:B------:R-:W-:Y:S08]  /*2e50*/  HMMA.16816.F32 R28, R76.reuse, R8, R28 ;  /* 0x000000084c1c723c */ /* 0x040ff0000000181c */
[----:B------:R-:W-:Y:S01]  /*2e60*/  HMMA.16816.F32 R24, R76, R10, R24 ;  /* 0x0000000a4c18723c */ /* 0x000fe20000001818 */
[----:B------:R-:W-:Y:S07]  /*2e70*/  LDSM.16.M88.4 R8, [R113+0x2000] ;  /* 0x002000007108783b */ /* 0x000fee0000000200 */
[C---:B-1----:R-:W-:Y:S08]  /*2e80*/  HMMA.16816.F32 R20, R12.reuse, R40, R20 ;  /* 0x000000280c14723c */ /* 0x042ff00000001814 */
[----:B------:R-:W-:Y:S01]  /*2e90*/  HMMA.16816.F32 R16, R12, R42, R16 ;  /* 0x0000002a0c10723c */ /* 0x000fe20000001810 */
[----:B------:R-:W1:Y:S04]  /*2ea0*/  LDSM.16.M88.4 R12, [R112+0x5000] ;  /* 0x00500000700c783b */ /* 0x000e680000000200 */
[----:B------:R-:W3:Y:S03]  /*2eb0*/  LDSM.16.M88.4 R40, [R109+0x4400] ;  /* 0x004400006d28783b */ /* 0x000ee60000000200 */
[C---:B------:R-:W-:Y:S08]  /*2ec0*/  HMMA.16816.F32 R64, R76.reuse, R72, R64 ;  /* 0x000000484c40723c */ /* 0x040ff00000001840 */
[C---:B------:R-:W-:Y:S08]  /*2ed0*/  HMMA.16816.F32 R60, R76.reuse, R74, R60 ;  /* 0x0000004a4c3c723c */ /* 0x040ff0000000183c */
[C---:B------:R-:W-:Y:S08]  /*2ee0*/  HMMA.16816.F32 R56, R76.reuse, R68, R56 ;  /* 0x000000444c38723c */ /* 0x040ff00000001838 */
[----:B------:R-:W-:Y:S08]  /*2ef0*/  HMMA.16816.F32 R52, R76, R70, R52 ;  /* 0x000000464c34723c */ /* 0x000ff00000001834 */
[C---:B--2---:R-:W-:Y:S01]  /*2f00*/  HMMA.16816.F32 R68, R48.reuse, R44, R28 ;  /* 0x0000002c3044723c */ /* 0x044fe2000000181c */
[----:B------:R-:W2:Y:S07]  /*2f10*/  LDSM.16.M88.4 R28, [R112+0x5400] ;  /* 0x00540000701c783b */ /* 0x000eae0000000200 */
[----:B------:R-:W-:Y:S01]  /*2f20*/  HMMA.16816.F32 R72, R48, R46, R24 ;  /* 0x0000002e3048723c */ /* 0x000fe20000001818 */
[----:B------:R-:W-:Y:S04]  /*2f30*/  LDSM.16.M88.4 R44, [R109+0x5000] ;  /* 0x005000006d2c783b */ /* 0x000fe80000000200 */
[----:B------:R-:W4:Y:S03]  /*2f40*/  LDSM.16.M88.4 R24, [R111+0x2000] ;  /* 0x002000006f18783b */ /* 0x000f260000000200 */
[C---:B------:R-:W-:Y:S08]  /*2f50*/  HMMA.16816.F32 R20, R76.reuse, R80, R20 ;  /* 0x000000504c14723c */ /* 0x040ff00000001814 */
[----:B------:R-:W-:Y:S08]  /*2f60*/  HMMA.16816.F32 R16, R76, R82, R16 ;  /* 0x000000524c10723c */ /* 0x000ff00000001810 */
[C---:B-1----:R-:W-:Y:S08]  /*2f70*/  HMMA.16816.F32 R68, R8.reuse, R12, R68 ;  /* 0x0000000c0844723c */ /* 0x042ff00000001844 */
[----:B------:R-:W-:Y:S01]  /*2f80*/  HMMA.16816.F32 R72, R8, R14, R72 ;  /* 0x0000000e0848723c */ /* 0x000fe20000001848 */
[----:B------:R-:W1:Y:S07]  /*2f90*/  LDSM.16.M88.4 R12, [R112+0x5800] ;  /* 0x00580000700c783b */ /* 0x000e6e0000000200 */
[C---:B---3--:R-:W-:Y:S08]  /*2fa0*/  HMMA.16816.F32 R20, R48.reuse, R40, R20 ;  /* 0x000000283014723c */ /* 0x048ff00000001814 */
[C---:B------:R-:W-:Y:S07]  /*2fb0*/  HMMA.16816.F32 R16, R48.reuse, R42, R16 ;  /* 0x0000002a3010723c */ /* 0x040fee0000001810 */
[C---:B------:R-:W-:Y:S01]  /*2fc0*/  IADD3 R42, R3.reuse, 0x9, RZ ;  /* 0x00000009032a7810 */ /* 0x040fe20007ffe0ff */
[C---:B------:R-:W-:Y:S08]  /*2fd0*/  HMMA.16816.F32 R56, R48.reuse, R32, R56 ;  /* 0x000000203038723c */ /* 0x040ff00000001838 */
[C---:B------:R-:W-:Y:S01]  /*2fe0*/  HMMA.16816.F32 R52, R48.reuse, R34, R52 ;  /* 0x000000223034723c */ /* 0x040fe20000001834 */
[----:B------:R-:W3:Y:S07]  /*2ff0*/  LDSM.16.M88.4 R32, [R109+0x5400] ;  /* 0x005400006d20783b */ /* 0x000eee0000000200 */
[----:B------:R-:W-:Y:S07]  /*3000*/  HMMA.16816.F32 R64, R48, R36, R64 ;  /* 0x000000243040723c */ /* 0x000fee0000001840 */
[C---:B------:R-:W-:Y:S01]  /*3010*/  IADD3 R36, R3.reuse, 0x1, RZ ;  /* 0x0000000103247810 */ /* 0x040fe20007ffe0ff */
[----:B--2---:R-:W-:Y:S01]  /*3020*/  HMMA.16816.F32 R20, R8, R28, R20 ;  /* 0x0000001c0814723c */ /* 0x004fe20000001814 */
[----:B------:R-:W-:-:S02]  /*3030*/  IADD3 R37, R3, 0x8, RZ ;  /* 0x0000000803257810 */ /* 0x000fc40007ffe0ff */
[----:B------:R-:W2:Y:S04]  /*3040*/  I2F R40, R36 ;  /* 0x0000002400287306 */ /* 0x000ea80000201400 */
[C---:B------:R-:W-:Y:S01]  /*3050*/  IADD3 R29, R99.reuse, 0x8, RZ ;  /* 0x00000008631d7810 */ /* 0x040fe20007ffe0ff */
[----:B----4-:R-:W-:Y:S01]  /*3060*/  HMMA.16816.F32 R68, R24, R44, R68 ;  /* 0x0000002c1844723c */ /* 0x010fe20000001844 */
[-C--:B------:R-:W-:Y:S02]  /*3070*/  IMNMX R99, R99, R90.reuse, PT ;  /* 0x0000005a63637217 */ /* 0x080fe40003800200 */
[----:B------:R-:W-:Y:S01]  /*3080*/  IMNMX R98, R29, R90, PT ;  /* 0x0000005a1d627217 */ /* 0x000fe20003800200 */
[----:B------:R4:W5:Y:S01]  /*3090*/  I2F R43, R37 ;  /* 0x00000025002b7306 */ /* 0x0009620000201400 */
[----:B------:R-:W-:-:S02]  /*30a0*/  ISETP.GE.AND P4, PT, R36, R99, PT ;  /* 0x000000632400720c */ /* 0x000fc40003f86270 */
[-C--:B------:R-:W-:Y:S01]  /*30b0*/  ISETP.GE.AND P1, PT, R36, R98.reuse, PT ;  /* 0x000000622400720c */ /* 0x080fe20003f26270 */
[----:B------:R-:W-:Y:S01]  /*30c0*/  HMMA.16816.F32 R60, R48, R38, R60 ;  /* 0x00000026303c723c */ /* 0x000fe2000000183c */
[CC--:B------:R-:W-:Y:S02]  /*30d0*/  ISETP.GE.AND P0, PT, R37.reuse, R99.reuse, PT ;  /* 0x000000632500720c */ /* 0x0c0fe40003f06270 */
[-C--:B------:R-:W-:Y:S02]  /*30e0*/  ISETP.GE.AND P2, PT, R37, R98.reuse, PT ;  /* 0x000000622500720c */ /* 0x080fe40003f46270 */
[C---:B------:R-:W-:Y:S02]  /*30f0*/  ISETP.GE.AND P5, PT, R42.reuse, R99, PT ;  /* 0x000000632a00720c */ /* 0x040fe40003fa6270 */
[----:B------:R-:W-:Y:S01]  /*3100*/  ISETP.GE.AND P3, PT, R42, R98, PT ;  /* 0x000000622a00720c */ /* 0x000fe20003f66270 */
[----:B------:R-:W-:Y:S01]  /*3110*/  HMMA.16816.F32 R72, R24, R46, R72 ;  /* 0x0000002e1848723c */ /* 0x000fe20000001848 */
[----:B----4-:R-:W-:Y:S06]  /*3120*/  LDSM.16.M88.4 R36, [R109+0x5800] ;  /* 0x005800006d24783b */ /* 0x010fec0000000200 */
[C---:B------:R-:W-:Y:S01]  /*3130*/  IADD3 R46, R3.reuse, 0x11, RZ ;  /* 0x00000011032e7810 */ /* 0x040fe20007ffe0ff */
[----:B------:R-:W-:Y:S01]  /*3140*/  HMMA.16816.F32 R16, R8, R30, R16 ;  /* 0x0000001e0810723c */ /* 0x000fe20000001810 */
[----:B------:R-:W4:Y:S01]  /*3150*/  LDSM.16.M88.4 R28, [R112+0x5c00] ;  /* 0x005c0000701c783b */ /* 0x000f220000000200 */
[CC--:B--2---:R-:W-:Y:S01]  /*3160*/  FFMA.FTZ R41, R0.reuse, R40.reuse, R69 ;  /* 0x0000002800297223 */ /* 0x0c4fe20000010045 */
[----:B------:R-:W-:Y:S01]  /*3170*/  IADD3 R47, R3, 0x20, RZ ;  /* 0x00000020032f7810 */ /* 0x000fe20007ffe0ff */
[----:B------:R-:W-:-:S02]  /*3180*/  FFMA.FTZ R71, R0, R40, R71 ;  /* 0x0000002800477223 */ /* 0x000fc40000010047 */
[----:B------:R-:W-:Y:S01]  /*3190*/  I2F R40, R46 ;  /* 0x0000002e00287306 */ /* 0x000fe20000201400 */
[----:B------:R-:W-:Y:S01]  /*31a0*/  FSEL R41, R41, -INF , !P4 ;  /* 0xff80000029297808 */ /* 0x000fe20006000000 */
[----:B-1----:R-:W-:Y:S06]  /*31b0*/  HMMA.16816.F32 R64, R8, R12, R64 ;  /* 0x0000000c0840723c */ /* 0x002fec0000001840 */
[----:B------:R-:W1:Y:S01]  /*31c0*/  I2F R12, R42 ;  /* 0x0000002a000c7306 */ /* 0x000e620000201400 */
[----:B------:R-:W-:Y:S01]  /*31d0*/  IADD3 R13, R3, 0x10, RZ ;  /* 0x00000010030d7810 */ /* 0x000fe20007ffe0ff */
[----:B---3--:R-:W-:Y:S01]  /*31e0*/  HMMA.16816.F32 R20, R24, R32, R20 ;  /* 0x000000201814723c */ /* 0x008fe20000001814 */
[----:B-----5:R-:W-:-:S02]  /*31f0*/  FFMA.FTZ R72, R0, R43, R72 ;  /* 0x0000002b00487223 */ /* 0x020fc40000010048 */
[----:B------:R-:W-:Y:S01]  /*3200*/  ISETP.GE.AND P4, PT, R13, R99, PT ;  /* 0x000000630d00720c */ /* 0x000fe20003f86270 */
[----:B------:R-:W-:Y:S02]  /*3210*/  FFMA.FTZ R44, R0, R43, R74 ;  /* 0x0000002b002c7223 */ /* 0x000fe4000001004a */
[----:B------:R2:W3:Y:S01]  /*3220*/  I2F R33, R13 ;  /* 0x0000000d00217306 */ /* 0x0004e20000201400 */
[----:B------:R-:W-:Y:S01]  /*3230*/  FSEL R32, R71, -INF , !P1 ;  /* 0xff80000047207808 */ /* 0x000fe20004800000 */
[----:B------:R-:W-:Y:S01]  /*3240*/  HMMA.16816.F32 R60, R8, R14, R60 ;  /* 0x0000000e083c723c */ /* 0x000fe2000000183c */
[----:B------:R-:W-:Y:S02]  /*3250*/  ISETP.GE.AND P1, PT, R13, R98, PT ;  /* 0x000000620d00720c */ /* 0x000fe40003f26270 */
[----:B------:R-:W-:Y:S02]  /*3260*/  FSEL R43, R72, -INF , !P0 ;  /* 0xff800000482b7808 */ /* 0x000fe40004000000 */
[----:B------:R-:W-:Y:S01]  /*3270*/  FSEL R44, R44, -INF , !P2 ;  /* 0xff8000002c2c7808 */ /* 0x000fe20005000000 */
[CC--:B-1----:R-:W-:Y:S01]  /*3280*/  FFMA.FTZ R45, R0.reuse, R12.reuse, R73 ;  /* 0x0000000c002d7223 */ /* 0x0c2fe20000010049 */
[----:B------:R-:W-:Y:S01]  /*3290*/  IADD3 R42, R3, 0x18, RZ ;  /* 0x00000018032a7810 */ /* 0x000fe20007ffe0ff */
[----:B------:R-:W-:Y:S01]  /*32a0*/  FFMA.FTZ R75, R0, R12, R75 ;  /* 0x0000000c004b7223 */ /* 0x000fe2000001004b */
[----:B------:R-:W-:Y:S01]  /*32b0*/  HMMA.16816.F32 R16, R24, R34, R16 ;  /* 0x000000221810723c */ /* 0x000fe20000001810 */
[C---:B------:R-:W-:Y:S01]  /*32c0*/  ISETP.GE.AND P0, PT, R46.reuse, R99, PT ;  /* 0x000000632e00720c */ /* 0x040fe20003f06270 */
[----:B------:R-:W1:Y:S01]  /*32d0*/  I2F R35, R42 ;  /* 0x0000002a00237306 */ /* 0x000e620000201400 */
[----:B------:R-:W-:Y:S01]  /*32e0*/  ISETP.GE.AND P2, PT, R46, R98, PT ;  /* 0x000000622e00720c */ /* 0x000fe20003f46270 */
[----:B--2---:R-:W2:Y:S01]  /*32f0*/  LDSM.16.M88.4 R12, [R109+0x5c00] ;  /* 0x005c00006d0c783b */ /* 0x004ea20000000200 */
[----:B------:R-:W-:-:S02]  /*3300*/  FSEL R45, R45, -INF , !P5 ;  /* 0xff8000002d2d7808 */ /* 0x000fc40006800000 */
[CC--:B---3--:R-:W-:Y:S01]  /*3310*/  FFMA.FTZ R20, R0.reuse, R33.reuse, R20 ;  /* 0x0000002100147223 */ /* 0x0c8fe20000010014 */
[C---:B----4-:R-:W-:Y:S01]  /*3320*/  HMMA.16816.F32 R56, R8.reuse, R28, R56 ;  /* 0x0000001c0838723c */ /* 0x050fe20000001838 */
[----:B------:R-:W-:Y:S01]  /*3330*/  IADD3 R34, R3, 0x19, RZ ;  /* 0x0000001903227810 */ /* 0x000fe20007ffe0ff */
[----:B------:R-:W-:Y:S01]  /*3340*/  FFMA.FTZ R33, R0, R33, R22 ;  /* 0x0000002100217223 */ /* 0x000fe20000010016 */
[----:B------:R-:W-:Y:S01]  /*3350*/  ISETP.GE.AND P5, PT, R42, R99, PT ;  /* 0x000000632a00720c */ /* 0x000fe20003fa6270 */
[CC--:B------:R-:W-:Y:S01]  /*3360*/  FFMA.FTZ R23, R0.reuse, R40.reuse, R23 ;  /* 0x0000002800177223 */ /* 0x0c0fe20000010017 */
[----:B------:R-:W3:Y:S01]  /*3370*/  I2F R22, R34 ;  /* 0x0000002200167306 */ /* 0x000ee20000201400 */
[----:B------:R-:W-:Y:S01]  /*3380*/  FSEL R46, R75, -INF , !P3 ;  /* 0xff8000004b2e7808 */ /* 0x000fe20005800000 */
[----:B------:R-:W-:Y:S01]  /*3390*/  FFMA.FTZ R21, R0, R40, R21 ;  /* 0x0000002800157223 */ /* 0x000fe20000010015 */
[----:B------:R-:W-:Y:S01]  /*33a0*/  HMMA.16816.F32 R52, R8, R30, R52 ;  /* 0x0000001e0834723c */ /* 0x000fe20000001834 */
[----:B------:R-:W-:Y:S01]  /*33b0*/  FSEL R29, R20, -INF , !P4 ;  /* 0xff800000141d7808 */ /* 0x000fe20006000000 */
[----:B------:R-:W-:-:S04]  /*33c0*/  DEPBAR.LE SB0, 0x0 ;  /* 0x000080000000791a */ /* 0x000fc80000000000 */
[----:B------:R-:W-:Y:S02]  /*33d0*/  ISETP.GE.AND P4, PT, R34, R99, PT ;  /* 0x000000632200720c */ /* 0x000fe40003f86270 */
[C---:B------:R-:W-:Y:S01]  /*33e0*/  HMMA.16816.F32 R60, R24.reuse, R38, R60 ;  /* 0x00000026183c723c */ /* 0x040fe2000000183c */
[----:B------:R-:W-:Y:S01]  /*33f0*/  IADD3 R10, R3, 0x29, RZ ;  /* 0x00000029030a7810 */ /* 0x000fe20007ffe0ff */
[C---:B-1----:R-:W-:Y:S01]  /*3400*/  FFMA.FTZ R16, R0.reuse, R35, R16 ;  /* 0x0000002300107223 */ /* 0x042fe20000010010 */
[----:B------:R-:W-:Y:S01]  /*3410*/  FSEL R20, R33, -INF , !P1 ;  /* 0xff80000021147808 */ /* 0x000fe20004800000 */
[----:B---3--:R-:W-:Y:S01]  /*3420*/  FFMA.FTZ R17, R0, R22, R17 ;  /* 0x0000001600117223 */ /* 0x008fe20000010011 */
[----:B------:R-:W-:Y:S01]  /*3430*/  ISETP.GE.AND P1, PT, R34, R98, PT ;  /* 0x000000622200720c */ /* 0x000fe20003f26270 */
[----:B------:R-:W1:Y:S02]  /*3440*/  I2F R33, R47 ;  /* 0x0000002f00217306 */ /* 0x000e640000201400 */
[----:B------:R-:W-:Y:S01]  /*3450*/  HMMA.16816.F32 R64, R24, R36, R64 ;  /* 0x000000241840723c */ /* 0x000fe20000001840 */
[----:B------:R-:W-:Y:S01]  /*3460*/  IADD3 R34, R3, 0x21, RZ ;  /* 0x0000002103227810 */ /* 0x000fe20007ffe0ff */
[----:B------:R-:W-:Y:S01]  /*3470*/  FFMA.FTZ R19, R0, R22, R19 ;  /* 0x0000001600137223 */ /* 0x000fe20000010013 */
[----:B------:R-:W-:-:S02]  /*3480*/  FSEL R9, R17, -INF , !P4 ;  /* 0xff80000011097808 */ /* 0x000fc40006000000 */
[C---:B------:R-:W-:Y:S02]  /*3490*/  IADD3 R17, R3.reuse, 0x30, RZ ;  /* 0x0000003003117810 */ /* 0x040fe40007ffe0ff */
[----:B------:R-:W-:Y:S01]  /*34a0*/  FFMA.FTZ R36, R0, R35, R18 ;  /* 0x0000002300247223 */ /* 0x000fe20000010012 */
[----:B------:R-:W-:Y:S01]  /*34b0*/  IADD3 R35, R3, 0x28, RZ ;  /* 0x0000002803237810 */ /* 0x000fe20007ffe0ff */
[----:B------:R-:W3:Y:S01]  /*34c0*/  I2F R18, R34 ;  /* 0x0000002200127306 */ /* 0x000ee20000201400 */
[----:B------:R-:W-:Y:S02]  /*34d0*/  ISETP.GE.AND P3, PT, R42, R98, PT ;  /* 0x000000622a00720c */ /* 0x000fe40003f66270 */
[----:B------:R-:W-:Y:S01]  /*34e0*/  FSEL R28, R23, -INF , !P2 ;  /* 0xff800000171c7808 */ /* 0x000fe20005000000 */
[----:B--2---:R-:W-:Y:S01]  /*34f0*/  HMMA.16816.F32 R56, R24, R12, R56 ;  /* 0x0000000c1838723c */ /* 0x004fe20000001838 */
[----:B------:R-:W-:Y:S02]  /*3500*/  FSEL R23, R16, -INF , !P5 ;  /* 0xff80000010177808 */ /* 0x000fe40006800000 */
[----:B------:R-:W-:Y:S01]  /*3510*/  FSEL R16, R36, -INF , !P3 ;  /* 0xff80000024107808 */ /* 0x000fe20005800000 */
[----:B------:R-:W2:Y:S01]  /*3520*/  I2F R12, R10 ;  /* 0x0000000a000c7306 */ /* 0x000ea20000201400 */
[----:B------:R-:W-:-:S02]  /*3530*/  ISETP.GE.AND P5, PT, R34, R99, PT ;  /* 0x000000632200720c */ /* 0x000fc40003fa6270 */
[----:B------:R-:W-:Y:S01]  /*3540*/  ISETP.GE.AND P3, PT, R34, R98, PT ;  /* 0x000000622200720c */ /* 0x000fe20003f66270 */
[----:B------:R-:W-:Y:S01]  /*3550*/  HMMA.16816.F32 R52, R24, R14, R52 ;  /* 0x0000000e1834723c */ /* 0x000fe20000001834 */
[----:B------:R-:W-:Y:S02]  /*3560*/  FSEL R21, R21, -INF , !P0 ;  /* 0xff80000015157808 */ /* 0x000fe40004000000 */
[CC--:B-1----:R-:W-:Y:S01]  /*3570*/  FFMA.FTZ R64, R0.reuse, R33.reuse, R64 ;  /* 0x0000002100407223 */ /* 0x0c2fe20000010040 */
[----:B------:R-:W1:Y:S01]  /*3580*/  I2F R13, R17 ;  /* 0x00000011000d7306 */ /* 0x000e620000201400 */
[C---:B------:R-:W-:Y:S01]  /*3590*/  FFMA.FTZ R66, R0.reuse, R33, R66 ;  /* 0x0000002100427223 */ /* 0x040fe20000010042 */
[C---:B------:R-:W-:Y:S01]  /*35a0*/  ISETP.GE.AND P0, PT, R47.reuse, R99, PT ;  /* 0x000000632f00720c */ /* 0x040fe20003f06270 */
[C---:B---3--:R-:W-:Y:S01]  /*35b0*/  FFMA.FTZ R65, R0.reuse, R18, R65 ;  /* 0x0000001200417223 */ /* 0x048fe20000010041 */
[----:B------:R-:W-:Y:S01]  /*35c0*/  ISETP.GE.AND P2, PT, R47, R98, PT ;  /* 0x000000622f00720c */ /* 0x000fe20003f46270 */
[----:B------:R-:W-:Y:S01]  /*35d0*/  FFMA.FTZ R67, R0, R18, R67 ;  /* 0x0000001200437223 */ /* 0x000fe20000010043 */
[----:B------:R-:W-:-:S02]  /*35e0*/  FSEL R8, R19, -INF , !P1 ;  /* 0xff80000013087808 */ /* 0x000fc40004800000 */
[----:B------:R-:W3:Y:S01]  /*35f0*/  I2F R11, R35 ;  /* 0x00000023000b7306 */ /* 0x000ee20000201400 */
[CC--:B--2---:R-:W-:Y:S01]  /*3600*/  FFMA.FTZ R61, R0.reuse, R12.reuse, R61 ;  /* 0x0000000c003d7223 */ /* 0x0c4fe2000001003d */
[----:B------:R-:W-:Y:S01]  /*3610*/  ISETP.GE.AND P4, PT, R35, R99, PT ;  /* 0x000000632300720c */ /* 0x000fe20003f86270 */
[C---:B------:R-:W-:Y:S01]  /*3620*/  FFMA.FTZ R63, R0.reuse, R12, R63 ;  /* 0x0000000c003f7223 */ /* 0x040fe2000001003f */
[----:B------:R-:W-:Y:S02]  /*3630*/  IADD3 R12, R3, 0x38, RZ ;  /* 0x00000038030c7810 */ /* 0x000fe40007ffe0ff */
[----:B------:R-:W-:Y:S01]  /*3640*/  ISETP.GE.AND P1, PT, R35, R98, PT ;  /* 0x000000622300720c */ /* 0x000fe20003f26270 */
[-C--:B-1----:R-:W-:Y:S01]  /*3650*/  FFMA.FTZ R56, R0, R13.reuse, R56 ;  /* 0x0000000d00387223 */ /* 0x082fe20000010038 */
[----:B------:R-:W-:Y:S01]  /*3660*/  FSEL R94, R64, -INF , !P0 ;  /* 0xff800000405e7808 */ /* 0x000fe20004000000 */
[----:B------:R-:W-:Y:S01]  /*3670*/  FFMA.FTZ R34, R0, R13, R58 ;  /* 0x0000000d00227223 */ /* 0x000fe2000001003a */
[----:B------:R-:W-:Y:S01]  /*3680*/  FSEL R104, R66, -INF , !P2 ;  /* 0xff80000042687808 */ /* 0x000fe20005000000 */
[----:B------:R-:W1:Y:S01]  /*3690*/  I2F R13, R12 ;  /* 0x0000000c000d7306 */ /* 0x000e620000201400 */
[----:B------:R-:W-:-:S02]  /*36a0*/  FSEL R100, R65, -INF , !P5 ;  /* 0xff80000041647808 */ /* 0x000fc40006800000 */
[----:B------:R-:W-:Y:S01]  /*36b0*/  FSEL R106, R67, -INF , !P3 ;  /* 0xff800000436a7808 */ /* 0x000fe20005800000 */
[----:B---3--:R-:W-:Y:S01]  /*36c0*/  FFMA.FTZ R60, R0, R11, R60 ;  /* 0x0000000b003c7223 */ /* 0x008fe2000001003c */
[----:B------:R-:W-:Y:S01]  /*36d0*/  ISETP.GE.AND P0, PT, R10, R99, PT ;  /* 0x000000630a00720c */ /* 0x000fe20003f06270 */
[----:B------:R-:W-:Y:S01]  /*36e0*/  FFMA.FTZ R62, R0, R11, R62 ;  /* 0x0000000b003e7223 */ /* 0x000fe2000001003e */
[----:B------:R-:W-:Y:S01]  /*36f0*/  IADD3 R11, R3, 0x31, RZ ;  /* 0x00000031030b7810 */ /* 0x000fe20007ffe0ff */
[----:B------:R-:W2:Y:S01]  /*3700*/  I2F R15, R3 ;  /* 0x00000003000f7306 */ /* 0x000ea20000201400 */
[-C--:B------:R-:W-:Y:S02]  /*3710*/  ISETP.GE.AND P2, PT, R10, R98.reuse, PT ;  /* 0x000000620a00720c */ /* 0x080fe40003f46270 */
[C---:B------:R-:W-:Y:S02]  /*3720*/  ISETP.GE.AND P5, PT, R17.reuse, R99, PT ;  /* 0x000000631100720c */ /* 0x040fe40003fa6270 */
[----:B------:R-:W-:-:S02]  /*3730*/  ISETP.GE.AND P3, PT, R17, R98, PT ;  /* 0x000000621100720c */ /* 0x000fc40003f66270 */
[----:B------:R-:W-:Y:S01]  /*3740*/  FSEL R101, R60, -INF , !P4 ;  /* 0xff8000003c657808 */ /* 0x000fe20006000000 */
[----:B------:R-:W3:Y:S01]  /*3750*/  I2F R10, R11 ;  /* 0x0000000b000a7306 */ /* 0x000ee20000201400 */
[----:B------:R-:W-:Y:S01]  /*3760*/  FSEL R102, R62, -INF , !P1 ;  /* 0xff8000003e667808 */ /* 0x000fe20004800000 */
[C---:B-1----:R-:W-:Y:S01]  /*3770*/  FFMA.FTZ R52, R0.reuse, R13, R52 ;  /* 0x0000000d00347223 */ /* 0x042fe20000010034 */
[C---:B------:R-:W-:Y:S01]  /*3780*/  ISETP.GE.AND P4, PT, R11.reuse, R99, PT ;  /* 0x000000630b00720c */ /* 0x040fe20003f86270 */
[----:B------:R-:W-:Y:S01]  /*3790*/  FFMA.FTZ R54, R0, R13, R54 ;  /* 0x0000000d00367223 */ /* 0x000fe20000010036 */
[----:B------:R-:W-:Y:S02]  /*37a0*/  ISETP.GE.AND P1, PT, R11, R98, PT ;  /* 0x000000620b00720c */ /* 0x000fe40003f26270 */
[----:B------:R-:W-:Y:S01]  /*37b0*/  FSEL R105, R56, -INF , !P5 ;  /* 0xff80000038697808 */ /* 0x000fe20006800000 */
[----:B--2---:R-:W-:Y:S01]  /*37c0*/  FFMA.FTZ R68, R0, R15, R68 ;  /* 0x0000000f00447223 */ /* 0x004fe20000010044 */
[----:B------:R-:W-:Y:S01]  /*37d0*/  FSEL R34, R34, -INF , !P3 ;  /* 0xff80000022227808 */ /* 0x000fe20005800000 */
[----:B------:R-:W-:Y:S01]  /*37e0*/  BAR.SYNC.DEFER_BLOCKING 0x0 ;  /* 0x0000000000007b1d */ /* 0x000fe20000010000 */
[----:B------:R-:W-:-:S02]  /*37f0*/  ISETP.GE.AND P5, PT, R3, R99, PT ;  /* 0x000000630300720c */ /* 0x000fc40003fa6270 */
[----:B------:R-:W-:Y:S02]  /*3800*/  ISETP.GE.AND P3, PT, R3, R98, PT ;  /* 0x000000620300720c */ /* 0x000fe40003f66270 */
[----:B------:R-:W-:Y:S01]  /*3810*/  FSEL R130, R61, -INF , !P0 ;  /* 0xff8000003d827808 */ /* 0x000fe20004000000 */
[CC--:B---3--:R-:W-:Y:S01]  /*3820*/  FFMA.FTZ R57, R0.reuse, R10.reuse, R57 ;  /* 0x0000000a00397223 */ /* 0x0c8fe20000010039 */
[----:B------:R-:W-:Y:S01]  /*3830*/  IADD3 R11, R3, 0x39, RZ ;  /* 0x00000039030b7810 */ /* 0x000fe20007ffe0ff */
[----:B------:R-:W-:Y:S01]  /*3840*/  FFMA.FTZ R33, R0, R10, R59 ;  /* 0x0000000a00217223 */ /* 0x000fe2000001003b */
[----:B------:R-:W-:Y:S01]  /*3850*/  ISETP.GE.AND P0, PT, R12, R99, PT ;  /* 0x000000630c00720c */ /* 0x000fe20003f06270 */
[----:B------:R-:W-:Y:S01]  /*3860*/  FFMA.FTZ R10, R0, R15, R70 ;  /* 0x0000000f000a7223 */ /* 0x000fe20000010046 */
[----:B------:R-:W1:Y:S01]  /*3870*/  I2F R3, R11 ;  /* 0x0000000b00037306 */ /* 0x000e620000201400 */
[----:B------:R-:W-:Y:S02]  /*3880*/  FSEL R128, R63, -INF , !P2 ;  /* 0xff8000003f807808 */ /* 0x000fe40005000000 */
[----:B------:R-:W-:-:S02]  /*3890*/  FSEL R127, R52, -INF , !P0 ;  /* 0xff800000347f7808 */ /* 0x000fc40004000000 */
[----:B------:R-:W-:Y:S02]  /*38a0*/  ISETP.GT.AND P0, PT, R120, R115, PT ;  /* 0x000000737800720c */ /* 0x000fe40003f04270 */
[----:B------:R-:W-:Y:S02]  /*38b0*/  FSEL R107, R57, -INF , !P4 ;  /* 0xff800000396b7808 */ /* 0x000fe40006000000 */
[----:B------:R-:W-:Y:S02]  /*38c0*/  FSEL R33, R33, -INF , !P1 ;  /* 0xff80000021217808 */ /* 0x000fe40004800000 */
[-C--:B------:R-:W-:Y:S02]  /*38d0*/  ISETP.GE.AND P2, PT, R12, R98.reuse, PT ;  /* 0x000000620c00720c */ /* 0x080fe40003f46270 */
[C---:B------:R-:W-:Y:S02]  /*38e0*/  ISETP.GE.AND P4, PT, R11.reuse, R99, PT ;  /* 0x000000630b00720c */ /* 0x040fe40003f86270 */
[----:B------:R-:W-:Y:S01]  /*38f0*/  ISETP.GE.AND P1, PT, R11, R98, PT ;  /* 0x000000620b00720c */ /* 0x000fe20003f26270 */
[-C--:B-1----:R-:W-:Y:S01]  /*3900*/  FFMA.FTZ R53, R0, R3.reuse, R53 ;  /* 0x0000000300357223 */ /* 0x082fe20000010035 */
[----:B------:R-:W-:Y:S01]  /*3910*/  FSEL R90, R54, -INF , !P2 ;  /* 0xff800000365a7808 */ /* 0x000fe20005000000 */
[----:B------:R-:W-:Y:S01]  /*3920*/  FFMA.FTZ R35, R0, R3, R55 ;  /* 0x0000000300237223 */ /* 0x000fe20000010037 */
[----:B------:R-:W-:-:S02]  /*3930*/  FSEL R11, R68, -INF , !P5 ;  /* 0xff800000440b7808 */ /* 0x000fc40006800000 */
[----:B------:R-:W-:Y:S02]  /*3940*/  FSEL R10, R10, -INF , !P3 ;  /* 0xff8000000a0a7808 */ /* 0x000fe40005800000 */
[----:B------:R-:W-:Y:S02]  /*3950*/  FSEL R129, R53, -INF , !P4 ;  /* 0xff80000035817808 */ /* 0x000fe40006000000 */
[----:B------:R-:W-:Y:S01]  /*3960*/  FSEL R35, R35, -INF , !P1 ;  /* 0xff80000023237808 */ /* 0x000fe20004800000 */
        /* <DEDUP_REMOVED lines=59> */
.L_x_5525:
[----:B------:R-:W-:-:S04]  /*3d20*/  LEA R2, -R2, RZ, 0x6 ;  /* 0x000000ff02027211 */ /* 0x000fc800078e31ff */
[----:B------:R-:W-:Y:S02]  /*3d30*/  SHF.R.S32.HI R6, RZ, 0x1f, R2 ;  /* 0x0000001fff067819 */ /* 0x000fe40000011402 */
.L_x_5526:
        /* <DEDUP_REMOVED lines=59> */
.L_x_5528:
[----:B------:R-:W-:Y:S05]  /*40f0*/  BSYNC B0 ;  /* 0x0000000000007941 */ /* 0x000fea0003800000 */
.L_x_5527:
[----:B------:R-:W0:Y:S01]  /*4100*/  LDGDEPBAR ;  /* 0x00000000000079af */ /* 0x000e220000000000 */
[----:B------:R-:W-:Y:S02]  /*4110*/  MOV R96, R12 ;  /* 0x0000000c00607202 */ /* 0x000fe40000000f00 */
[----:B------:R-:W-:Y:S02]  /*4120*/  MOV R97, R7 ;  /* 0x0000000700617202 */ /* 0x000fe40000000f00 */
.L_x_5524:
        /* <DEDUP_REMOVED lines=44> */
[----:B--2---:R-:W-:Y:S02]  /*43f0*/  FMNMX.FTZ R6, R13, R6, !PT ;  /* 0x000000060d067209 */ /* 0x004fe40007810000 */
[----:B------:R-:W-:Y:S02]  /*4400*/  LDSM.16.MT88.4 R12, [R110+0x7400] ;  /* 0x007400006e0c783b */ /* 0x000fe40000004200 */
[----:B------:R-:W-:Y:S02]  /*4410*/  FSEL R134, R134, RZ, P1 ;  /* 0x000000ff86867208 */ /* 0x000fe40000800000 */
[----:B------:R-:W1:Y:S03]  /*4420*/  SHFL.BFLY PT, R7, R6, 0x1, 0x1f ;  /* 0x0c201f0006077f89 */ /* 0x000e6600000e0000 */
[----:B------:R-:W-:-:S02]  /*4430*/  FFMA.FTZ R133, R11, c[0x0][0x23c], -R134 ;  /* 0x00008f000b857a23 */ /* 0x000fc40000010886 */
[--C-:B------:R-:W-:Y:S02]  /*4440*/  FFMA.FTZ R132, R41, c[0x0][0x23c], -R134.reuse ;  /* 0x00008f0029847a23 */ /* 0x100fe40000010886 */
[--C-:B------:R-:W-:Y:S02]  /*4450*/  FFMA.FTZ R93, R43, c[0x0][0x23c], -R134.reuse ;  /* 0x00008f002b5d7a23 */ /* 0x100fe40000010886 */
[--C-:B------:R-:W-:Y:S01]  /*4460*/  FFMA.FTZ R92, R45, c[0x0][0x23c], -R134.reuse ;  /* 0x00008f002d5c7a23 */ /* 0x100fe20000010886 */
[----:B------:R-:W-:Y:S01]  /*4470*/  MUFU.EX2 R133, R133 ;  /* 0x0000008500857308 */ /* 0x000fe20000000800 */
[--C-:B------:R-:W-:Y:S01]  /*4480*/  FFMA.FTZ R30, R29, c[0x0][0x23c], -R134.reuse ;  /* 0x00008f001d1e7a23 */ /* 0x100fe20000010886 */
[----:B------:R-:W2:Y:S01]  /*4490*/  LDSM.16.MT88.4 R40, [R110+0x6000] ;  /* 0x006000006e28783b */ /* 0x000ea20000004200 */
[--C-:B------:R-:W-:Y:S02]  /*44a0*/  FFMA.FTZ R29, R21, c[0x0][0x23c], -R134.reuse ;  /* 0x00008f00151d7a23 */ /* 0x100fe40000010886 */
[----:B------:R-:W-:-:S02]  /*44b0*/  FFMA.FTZ R21, R9, c[0x0][0x23c], -R134 ;  /* 0x00008f0009157a23 */ /* 0x000fc40000010886 */
[--C-:B------:R-:W-:Y:S01]  /*44c0*/  FFMA.FTZ R22, R23, c[0x0][0x23c], -R134.reuse ;  /* 0x00008f0017167a23 */ /* 0x100fe20000010886 */
[----:B------:R-:W3:Y:S01]  /*44d0*/  MUFU.EX2 R132, R132 ;  /* 0x0000008400847308 */ /* 0x000ee20000000800 */
[--C-:B------:R-:W-:Y:S02]  /*44e0*/  FFMA.FTZ R103, R94, c[0x0][0x23c], -R134.reuse ;  /* 0x00008f005e677a23 */ /* 0x100fe40000010886 */
[--C-:B------:R-:W-:Y:S02]  /*44f0*/  FFMA.FTZ R94, R101, c[0x0][0x23c], -R134.reuse ;  /* 0x00008f00655e7a23 */ /* 0x100fe40000010886 */
[--C-:B------:R-:W-:Y:S01]  /*4500*/  FFMA.FTZ R100, R100, c[0x0][0x23c], -R134.reuse ;  /* 0x00008f0064647a23 */ /* 0x100fe20000010886 */
[----:B-1----:R-:W-:Y:S01]  /*4510*/  FMNMX.FTZ R2, R6, R7, !PT ;  /* 0x0000000706027209 */ /* 0x002fe20007810000 */
[--C-:B------:R-:W-:Y:S01]  /*4520*/  FFMA.FTZ R105, R105, c[0x0][0x23c], -R134.reuse ;  /* 0x00008f0069697a23 */ /* 0x100fe20000010886 */
[----:B------:R-:W-:Y:S01]  /*4530*/  MUFU.EX2 R93, R93 ;  /* 0x0000005d005d7308 */ /* 0x000fe20000000800 */
[----:B------:R-:W-:Y:S01]  /*4540*/  FFMA.FTZ R107, R107, c[0x0][0x23c], -R134 ;  /* 0x00008f006b6b7a23 */ /* 0x000fe20000010886 */
[C---:B------:R-:W-:Y:S01]  /*4550*/  FSETP.NEU.FTZ.AND P1, PT, R2.reuse, -INF , PT ;  /* 0xff8000000200780b */ /* 0x040fe20003f3d000 */
[----:B------:R-:W-:-:S02]  /*4560*/  FMUL.FTZ R91, R2, c[0x0][0x23c] ;  /* 0x00008f00025b7a20 */ /* 0x000fc40000410000 */
[--C-:B------:R-:W-:Y:S02]  /*4570*/  FFMA.FTZ R127, R127, c[0x0][0x23c], -R134.reuse ;  /* 0x00008f007f7f7a23 */ /* 0x100fe40000010886 */
[----:B------:R-:W-:Y:S01]  /*4580*/  FFMA.FTZ R129, R129, c[0x0][0x23c], -R134 ;  /* 0x00008f0081817a23 */ /* 0x000fe20000010886 */
[----:B------:R-:W-:Y:S01]  /*4590*/  FSEL R91, R91, RZ, P1 ;  /* 0x000000ff5b5b7208 */ /* 0x000fe20000800000 */
[----:B------:R-:W1:Y:S01]  /*45a0*/  MUFU.EX2 R92, R92 ;  /* 0x0000005c005c7308 */ /* 0x000e620000000800 */
[----:B---3--:R-:W-:Y:S01]  /*45b0*/  F2FP.PACK_AB R80, R132, R133 ;  /* 0x000000858450723e */ /* 0x008fe200000000ff */
[----:B------:R-:W-:Y:S02]  /*45c0*/  FADD.FTZ R132, R133, R132 ;  /* 0x0000008485847221 */ /* 0x000fe40000010000 */
[--C-:B------:R-:W-:Y:S02]  /*45d0*/  FFMA.FTZ R138, R32, c[0x0][0x23c], -R91.reuse ;  /* 0x00008f00208a7a23 */ /* 0x100fe4000001085b */
[----:B------:R-:W-:-:S02]  /*45e0*/  FFMA.FTZ R131, R10, c[0x0][0x23c], -R91 ;  /* 0x00008f000a837a23 */ /* 0x000fc4000001085b */
[--C-:B------:R-:W-:Y:S01]  /*45f0*/  FFMA.FTZ R95, R44, c[0x0][0x23c], -R91.reuse ;  /* 0x00008f002c5f7a23 */ /* 0x100fe2000001085b */
[----:B------:R-:W-:Y:S01]  /*4600*/  MUFU.EX2 R30, R30 ;  /* 0x0000001e001e7308 */ /* 0x000fe20000000800 */
[--C-:B------:R-:W-:Y:S02]  /*4610*/  FFMA.FTZ R32, R46, c[0x0][0x23c], -R91.reuse ;  /* 0x00008f002e207a23 */ /* 0x100fe4000001085b */
[--C-:B------:R-:W-:Y:S02]  /*4620*/  FFMA.FTZ R31, R20, c[0x0][0x23c], -R91.reuse ;  /* 0x00008f00141f7a23 */ /* 0x100fe4000001085b */
[--C-:B------:R-:W-:Y:S02]  /*4630*/  FFMA.FTZ R20, R8, c[0x0][0x23c], -R91.reuse ;  /* 0x00008f0008147a23 */ /* 0x100fe4000001085b */
[----:B------:R-:W3:Y:S01]  /*4640*/  LDSM.16.MT88.4 R8, [R108+0x7400] ;  /* 0x007400006c08783b */ /* 0x000ee20000004200 */
[----:B------:R-:W-:Y:S01]  /*4650*/  MUFU.EX2 R131, R131 ;  /* 0x0000008300837308 */ /* 0x000fe20000000800 */
[----:B-1----:R-:W-:Y:S01]  /*4660*/  F2FP.PACK_AB R82, R92, R93 ;  /* 0x0000005d5c52723e */ /* 0x002fe200000000ff */
[----:B------:R-:W-:-:S02]  /*4670*/  FFMA.FTZ R28, R28, c[0x0][0x23c], -R91 ;  /* 0x00008f001c1c7a23 */ /* 0x000fc4000001085b */
[--C-:B------:R-:W-:Y:S02]  /*4680*/  FFMA.FTZ R23, R16, c[0x0][0x23c], -R91.reuse ;  /* 0x00008f0010177a23 */ /* 0x100fe4000001085b */
[----:B------:R-:W1:Y:S01]  /*4690*/  LDSM.16.MT88.4 R16, [R108+0x6400] ;  /* 0x006400006c10783b */ /* 0x000e620000004200 */
[--C-:B------:R-:W-:Y:S01]  /*46a0*/  FFMA.FTZ R101, R104, c[0x0][0x23c], -R91.reuse ;  /* 0x00008f0068657a23 */ /* 0x100fe2000001085b */
[----:B------:R-:W4:Y:S01]  /*46b0*/  MUFU.EX2 R138, R138 ;  /* 0x0000008a008a7308 */ /* 0x000f220000000800 */
[--C-:B------:R-:W-:Y:S02]  /*46c0*/  FFMA.FTZ R34, R34, c[0x0][0x23c], -R91.reuse ;  /* 0x00008f0022227a23 */ /* 0x100fe4000001085b */
[--C-:B------:R-:W-:Y:S02]  /*46d0*/  FFMA.FTZ R33, R33, c[0x0][0x23c], -R91.reuse ;  /* 0x00008f0021217a23 */ /* 0x100fe4000001085b */
[----:B------:R-:W-:-:S03]  /*46e0*/  FFMA.FTZ R90, R90, c[0x0][0x23c], -R91 ;  /* 0x00008f005a5a7a23 */ /* 0x000fc6000001085b */
[----:B------:R-:W-:Y:S08]  /*46f0*/  MUFU.EX2 R95, R95 ;  /* 0x0000005f005f7308 */ /* 0x000ff00000000800 */
[----:B------:R-:W5:Y:S01]  /*4700*/  MUFU.EX2 R32, R32 ;  /* 0x0000002000207308 */ /* 0x000f620000000800 */
[----:B----4-:R-:W-:Y:S01]  /*4710*/  F2FP.PACK_AB R81, R138, R131 ;  /* 0x000000838a51723e */ /* 0x010fe200000000ff */
[----:B------:R-:W-:-:S06]  /*4720*/  FADD.FTZ R138, R131, R138 ;  /* 0x0000008a838a7221 */ /* 0x000fcc0000010000 */
[----:B------:R-:W4:Y:S01]  /*4730*/  MUFU.EX2 R29, R29 ;  /* 0x0000001d001d7308 */ /* 0x000f220000000800 */
[----:B-----5:R-:W-:-:S07]  /*4740*/  F2FP.PACK_AB R83, R32, R95 ;  /* 0x0000005f2053723e */ /* 0x020fce00000000ff */
[----:B------:R-:W-:Y:S01]  /*4750*/  MUFU.EX2 R22, R22 ;  /* 0x0000001600167308 */ /* 0x000fe20000000800 */
[----:B------:R-:W-:-:S04]  /*4760*/  FADD.FTZ R95, R95, R138 ;  /* 0x0000008a5f5f7221 */ /* 0x000fc80000010000 */
[----:B------:R-:W-:Y:S01]  /*4770*/  FADD.FTZ R32, R32, R95 ;  /* 0x0000005f20207221 */ /* 0x000fe20000010000 */
[C---:B------:R-:W-:Y:S01]  /*4780*/  HMMA.16816.F32 R60, R80.reuse, R64, RZ ;  /* 0x00000040503c723c */ /* 0x040fe200000018ff */
[----:B----4-:R-:W-:Y:S01]  /*4790*/  F2FP.PACK_AB R4, R29, R30 ;  /* 0x0000001e1d04723e */ /* 0x010fe200000000ff */
[----:B------:R-:W4:Y:S06]  /*47a0*/  MUFU.EX2 R21, R21 ;  /* 0x0000001500157308 */ /* 0x000f2c0000000800 */
[C---:B------:R-:W-:Y:S02]  /*47b0*/  HMMA.16816.F32 R64, R80.reuse, R66, RZ ;  /* 0x000000425040723c */ /* 0x040fe400000018ff */
[----:B------:R-:W-:Y:S06]  /*47c0*/  MUFU.EX2 R31, R31 ;  /* 0x0000001f001f7308 */ /* 0x000fec0000000800 */
[----:B------:R-:W-:Y:S02]  /*47d0*/  HMMA.16816.F32 R68, R80, R72, RZ ;  /* 0x000000485044723c */ /* 0x000fe400000018ff */
[----:B------:R-:W5:Y:S01]  /*47e0*/  MUFU.EX2 R28, R28 ;  /* 0x0000001c001c7308 */ /* 0x000f620000000800 */
[----:B----4-:R-:W-:-:S05]  /*47f0*/  F2FP.PACK_AB R6, R21, R22 ;  /* 0x000000161506723e */ /* 0x010fca00000000ff */
[C---:B------:R-:W-:Y:S02]  /*4800*/  HMMA.16816.F32 R72, R80.reuse, R74, RZ ;  /* 0x0000004a5048723c */ /* 0x040fe400000018ff */
[----:B------:R-:W-:Y:S06]  /*4810*/  MUFU.EX2 R23, R23 ;  /* 0x0000001700177308 */ /* 0x000fec0000000800 */
[----:B--2---:R-:W-:Y:S02]  /*4820*/  HMMA.16816.F32 R36, R80, R40, RZ ;  /* 0x000000285024723c */ /* 0x004fe400000018ff */
        /* <DEDUP_REMOVED lines=28> */
[----:B------:R-:W-:Y:S01]  /*49f0*/  FFMA.FTZ R27, R130, c[0x0][0x23c], -R134 ;  /* 0x00008f00821b7a23 */ /* 0x000fe20000010886 */
[----:B-1----:R-:W-:Y:S01]  /*4a00*/  HMMA.16816.F32 R44, R4, R16, R44 ;  /* 0x00000010042c723c */ /* 0x002fe2000000182c */
[--C-:B------:R-:W-:Y:S01]  /*4a10*/  FFMA.FTZ R26, R106, c[0x0][0x23c], -R91.reuse ;  /* 0x00008f006a1a7a23 */ /* 0x100fe2000001085b */
[----:B------:R-:W-:Y:S01]  /*4a20*/  LEA R130, P1, R96, c[0x0][0x168], 0x1 ;  /* 0x00005a0060827a11 */ /* 0x000fe200078208ff */
[----:B------:R-:W-:Y:S01]  /*4a30*/  MUFU.EX2 R25, R25 ;  /* 0x0000001900197308 */ /* 0x000fe20000000800 */
[----:B------:R-:W-:-:S02]  /*4a40*/  FFMA.FTZ R134, R35, c[0x0][0x23c], -R91 ;  /* 0x00008f0023867a23 */ /* 0x000fc4000001085b */
[----:B------:R-:W-:Y:S02]  /*4a50*/  LEA.HI.X R131, R96, c[0x0][0x16c], R97, 0x1, P1 ;  /* 0x00005b0060837a11 */ /* 0x000fe400008f0c61 */
[C---:B---3--:R-:W-:Y:S03]  /*4a60*/  HMMA.16816.F32 R68, R4.reuse, R8, R68 ;  /* 0x000000080444723c */ /* 0x048fe60000001844 */
[----:B------:R-:W-:Y:S05]  /*4a70*/  MUFU.EX2 R27, R27 ;  /* 0x0000001b001b7308 */ /* 0x000fea0000000800 */
[C---:B------:R-:W-:Y:S01]  /*4a80*/  HMMA.16816.F32 R72, R4.reuse, R10, R72 ;  /* 0x0000000a0448723c */ /* 0x040fe20000001848 */
[----:B------:R-:W1:Y:S02]  /*4a90*/  LDSM.16.MT88.4 R8, [R108+0x8000] ;  /* 0x008000006c08783b */ /* 0x000e640000004200 */
[----:B------:R-:W3:Y:S05]  /*4aa0*/  MUFU.EX2 R26, R26 ;  /* 0x0000001a001a7308 */ /* 0x000eea0000000800 */
[C---:B------:R-:W-:Y:S01]  /*4ab0*/  HMMA.16816.F32 R48, R4.reuse, R18, R48 ;  /* 0x000000120430723c */ /* 0x040fe20000001830 */
[----:B------:R-:W-:Y:S02]  /*4ac0*/  LDSM.16.MT88.4 R16, [R110+0x6c00] ;  /* 0x006c00006e10783b */ /* 0x000fe40000004200 */
[----:B------:R-:W4:Y:S05]  /*4ad0*/  MUFU.EX2 R24, R24 ;  /* 0x0000001800187308 */ /* 0x000f2a0000000800 */
[C---:B------:R-:W-:Y:S03]  /*4ae0*/  HMMA.16816.F32 R52, R4.reuse, R12, R52 ;  /* 0x0000000c0434723c */ /* 0x040fe60000001834 */
[----:B------:R-:W-:Y:S05]  /*4af0*/  MUFU.EX2 R33, R33 ;  /* 0x0000002100217308 */ /* 0x000fea0000000800 */
[----:B------:R-:W-:Y:S01]  /*4b00*/  HMMA.16816.F32 R56, R4, R14, R56 ;  /* 0x0000000e0438723c */ /* 0x000fe20000001838 */
[----:B------:R-:W-:Y:S02]  /*4b10*/  LDSM.16.MT88.4 R12, [R108+0x6c00] ;  /* 0x006c00006c0c783b */ /* 0x000fe40000004200 */
[----:B------:R-:W-:Y:S08]  /*4b20*/  MUFU.EX2 R35, R90 ;  /* 0x0000005a00237308 */ /* 0x000ff00000000800 */
[----:B------:R-:W5:Y:S01]  /*4b30*/  MUFU.EX2 R134, R134 ;  /* 0x0000008600867308 */ /* 0x000f620000000800 */
        /* <DEDUP_REMOVED lines=34> */
[----:B------:R-:W-:-:S02]  /*4d60*/  F2FP.PACK_AB R4, R102, R105 ;  /* 0x000000696604723e */ /* 0x000fc400000000ff */
[----:B------:R-:W-:Y:S01]  /*4d70*/  F2FP.PACK_AB R6, R129, R104 ;  /* 0x000000688106723e */ /* 0x000fe200000000ff */
[----:B------:R-:W-:Y:S01]  /*4d80*/  FADD.FTZ R5, R92, R5 ;  /* 0x000000055c057221 */ /* 0x000fe20000010000 */
[----:B-----5:R-:W-:-:S03]  /*4d90*/  F2FP.PACK_AB R7, R134, R35 ;  /* 0x000000238607723e */ /* 0x020fc600000000ff */
[----:B------:R-:W-:Y:S01]  /*4da0*/  FADD.FTZ R30, R30, R5 ;  /* 0x000000051e1e7221 */ /* 0x000fe20000010000 */
[----:B------:R-:W-:Y:S01]  /*4db0*/  F2FP.PACK_AB R5, R33, R34 ;  /* 0x000000222105723e */ /* 0x000fe200000000ff */
[----:B------:R-:W-:Y:S02]  /*4dc0*/  FADD.FTZ R34, R34, R25 ;  /* 0x0000001922227221 */ /* 0x000fe40000010000 */
[----:B------:R-:W-:Y:S02]  /*4dd0*/  FADD.FTZ R29, R29, R30 ;  /* 0x0000001e1d1d7221 */ /* 0x000fe40000010000 */
[----:B------:R-:W-:Y:S02]  /*4de0*/  FADD.FTZ R34, R33, R34 ;  /* 0x0000002221227221 */ /* 0x000fe40000010000 */
[----:B------:R-:W-:Y:S02]  /*4df0*/  HMMA.16816.F32 R44, R4, R12, R44 ;  /* 0x0000000c042c723c */ /* 0x000fe4000000182c */
[----:B------:R-:W-:-:S04]  /*4e00*/  FADD.FTZ R35, R35, R34 ;  /* 0x0000002223237221 */ /* 0x000fc80000010000 */
[----:B------:R-:W-:Y:S02]  /*4e10*/  FADD.FTZ R134, R134, R35 ;  /* 0x0000002386867221 */ /* 0x000fe40000010000 */
        /* <DEDUP_REMOVED lines=90> */
.L_x_5530:
[----:B------:R-:W-:-:S04]  /*53c0*/  LEA R6, -R4, RZ, 0x6 ;  /* 0x000000ff04067211 */ /* 0x000fc800078e31ff */
[----:B------:R-:W-:Y:S02]  /*53d0*/  SHF.R.S32.HI R5, RZ, 0x1f, R6 ;  /* 0x0000001fff057819 */ /* 0x000fe40000011406 */
.L_x_5531:
[----:B------:R-:W-:Y:S02]  /*53e0*/  ISETP.GE.AND P2, PT, R87, c[0x0][0x220], PT ;  /* 0x0000880057007a0c */ /* 0x000fe40003f46270 */
[C---:B------:R-:W-:Y:S02]  /*53f0*/  LEA R7, P0, R88.reuse, c[0x0][0x170], 0x1 ;  /* 0x00005c0058077a11 */ /* 0x040fe400078008ff */
[----:B------:R-:W-:Y:S02]  /*5400*/  ISETP.GE.AND P1, PT, R85, c[0x0][0x220], PT ;  /* 0x0000880055007a0c */ /* 0x000fe40003f26270 */
[----:B------:R-:W-:Y:S02]  /*5410*/  LEA.HI.X R137, R88, c[0x0][0x174], R84, 0x1, P0 ;  /* 0x00005d0058897a11 */ /* 0x000fe400000f0c54 */
[----:B------:R-:W-:Y:S02]  /*5420*/  LEA R136, P4, R6, R7, 0x1 ;  /* 0x0000000706887211 */ /* 0x000fe400078808ff */
[----:B------:R-:W-:-:S02]  /*5430*/  ISETP.GE.AND P3, PT, R122, c[0x0][0x220], PT ;  /* 0x000088007a007a0c */ /* 0x000fc40003f66270 */
[C---:B------:R-:W-:Y:S02]  /*5440*/  LEA.HI.X R137, R6.reuse, R137, R5, 0x1, P4 ;  /* 0x0000008906897211 */ /* 0x040fe400020f0c05 */
[----:B------:R-:W-:Y:S02]  /*5450*/  @!P2 IADD3 R8, P0, R6, R88, RZ ;  /* 0x000000580608a210 */ /* 0x000fe40007f1e0ff */
        /* <DEDUP_REMOVED lines=9> */
[----:B------:R-:W-:Y:S01]  /*54f0*/  @!P1 LEA R14, P4, R6, c[0x0][0x170], 0x1 ;  /* 0x00005c00060e9a11 */ /* 0x000fe200078808ff */
[----:B------:R-:W-:Y:S01]  /*5500*/  @P3 STS [R121+0x6000], RZ ;  /* 0x006000ff79003388 */ /* 0x000fe20000000800 */
[----:B------:R-:W-:Y:S01]  /*5510*/  @!P1 IADD3 R9, P0, R9, R88, RZ ;  /* 0x0000005809099210 */ /* 0x000fe20007f1e0ff */
[C-C-:B------:R-:W-:Y:S01]  /*5520*/  @!P2 IMAD.X R13, R7.reuse, 0x1, R84.reuse, P5 ;  /* 0x00000001070da824 */ /* 0x140fe200028e0654 */
[----:B------:R-:W-:Y:S01]  /*5530*/  @!P3 LEA R24, P5, R4, R136, 0x6 ;  /* 0x000000880418b211 */ /* 0x000fe200078a30ff */
[----:B------:R-:W-:Y:S01]  /*5540*/  @P3 STS [R121+0x6004], RZ ;  /* 0x006004ff79003388 */ /* 0x000fe20000000800 */
[----:B------:R-:W-:Y:S01]  /*5550*/  @!P1 LEA.HI.X R15, R6, c[0x0][0x174], R5, 0x1, P4 ;  /* 0x00005d00060f9a11 */ /* 0x000fe200020f0c05 */
[----:B------:R-:W-:Y:S01]  /*5560*/  @!P1 IMAD.X R84, R7, 0x1, R84, P0 ;  /* 0x0000000107549824 */ /* 0x000fe200000e0654 */
[----:B------:R-:W-:Y:S01]  /*5570*/  @!P2 LEA R88, P4, R8, c[0x0][0x170], 0x1 ;  /* 0x00005c000858aa11 */ /* 0x000fe200078808ff */
[----:B------:R-:W-:Y:S01]  /*5580*/  @P3 STS.64 [R121+0x6008], RZ ;  /* 0x006008ff79003388 */ /* 0x000fe20000000a00 */
[----:B------:R-:W-:-:S02]  /*5590*/  @!P3 LEA.HI.X R25, R4, R137, R12, 0x6, P5 ;  /* 0x000000890419b211 */ /* 0x000fc400028f340c */
        /* <DEDUP_REMOVED lines=40> */
[----:B------:R-:W2:Y:S04]  /*5820*/  LDSM.16.M88.4 R92, [R109+0x3800] ;  /* 0x003800006d5c783b */ /* 0x000ea80000000200 */
[----:B------:R-:W0:Y:S01]  /*5830*/  LDGDEPBAR ;  /* 0x00000000000079af */ /* 0x000e220000000000 */
[C---:B-1----:R-:W-:Y:S08]  /*5840*/  HMMA.16816.F32 R32, R4.reuse, R28, RZ ;  /* 0x0000001c0420723c */ /* 0x042ff000000018ff */
[C---:B------:R-:W-:Y:S08]  /*5850*/  HMMA.16816.F32 R28, R4.reuse, R30, RZ ;  /* 0x0000001e041c723c */ /* 0x040ff000000018ff */
[C---:B----4-:R-:W-:Y:S08]  /*5860*/  HMMA.16816.F32 R24, R4.reuse, R20, RZ ;  /* 0x000000140418723c */ /* 0x050ff000000018ff */
[----:B------:R-:W-:Y:S08]  /*5870*/  HMMA.16816.F32 R20, R4, R22, RZ ;  /* 0x000000160414723c */ /* 0x000ff000000018ff */
[C---:B------:R-:W-:Y:S08]  /*5880*/  HMMA.16816.F32 R32, R84.reuse, R16, R32 ;  /* 0x000000105420723c */ /* 0x040ff00000001820 */
[----:B------:R-:W-:Y:S08]  /*5890*/  HMMA.16816.F32 R28, R84, R18, R28 ;  /* 0x00000012541c723c */ /* 0x000ff0000000181c */
[----:B---3--:R-:W-:Y:S08]  /*58a0*/  HMMA.16816.F32 R16, R4, R12, RZ ;  /* 0x0000000c0410723c */ /* 0x008ff000000018ff */
[C---:B--2---:R-:W-:Y:S08]  /*58b0*/  HMMA.16816.F32 R24, R84.reuse, R8, R24 ;  /* 0x000000085418723c */ /* 0x044ff00000001818 */
[----:B------:R-:W-:Y:S08]  /*58c0*/  HMMA.16816.F32 R20, R84, R10, R20 ;  /* 0x0000000a5414723c */ /* 0x000ff00000001814 */
[C---:B------:R-:W-:Y:S08]  /*58d0*/  HMMA.16816.F32 R12, R4.reuse, R14, RZ ;  /* 0x0000000e040c723c */ /* 0x040ff000000018ff */
[C---:B-----5:R-:W-:Y:S08]  /*58e0*/  HMMA.16816.F32 R8, R4.reuse, R88, RZ ;  /* 0x000000580408723c */ /* 0x060ff000000018ff */
        /* <DEDUP_REMOVED lines=58> */
[----:B------:R-:W-:Y:S01]  /*5c90*/  IADD3 R86, R84, 0x1, RZ ;  /* 0x0000000154567810 */ /* 0x000fe20007ffe0ff */
[----:B--2---:R-:W-:Y:S03]  /*5ca0*/  HMMA.16816.F32 R16, R92, R88, R16 ;  /* 0x000000585c10723c */ /* 0x004fe60000001810 */
[----:B------:R-:W1:Y:S01]  /*5cb0*/  I2F R85, R86 ;  /* 0x0000005600557306 */ /* 0x000e620000201400 */
[----:B------:R-:W-:Y:S01]  /*5cc0*/  BAR.SYNC.DEFER_BLOCKING 0x0 ;  /* 0x0000000000007b1d */ /* 0x000fe20000010000 */
[----:B------:R-:W-:-:S02]  /*5cd0*/  ISETP.GE.AND P0, PT, R86, R99, PT ;  /* 0x000000635600720c */ /* 0x000fc40003f06270 */
[C---:B------:R-:W-:Y:S01]  /*5ce0*/  IADD3 R89, R84.reuse, 0x8, RZ ;  /* 0x0000000854597810 */ /* 0x040fe20007ffe0ff */
[----:B------:R-:W-:Y:S01]  /*5cf0*/  HMMA.16816.F32 R12, R92, R90, R12 ;  /* 0x0000005a5c0c723c */ /* 0x000fe2000000180c */
[----:B------:R-:W-:Y:S02]  /*5d00*/  IADD3 R88, R84, 0x9, RZ ;  /* 0x0000000954587810 */ /* 0x000fe40007ffe0ff */
[----:B------:R-:W2:Y:S01]  /*5d10*/  I2F R87, R89 ;  /* 0x0000005900577306 */ /* 0x000ea20000201400 */
[----:B------:R-:W-:Y:S02]  /*5d20*/  ISETP.GE.AND P5, PT, R86, R98, PT ;  /* 0x000000625600720c */ /* 0x000fe40003fa6270 */
[----:B------:R-:W-:Y:S01]  /*5d30*/  ISETP.GE.AND P4, PT, R89, R99, PT ;  /* 0x000000635900720c */ /* 0x000fe20003f86270 */
[CC--:B-1----:R-:W-:Y:S02]  /*5d40*/  FFMA.FTZ R35, R0.reuse, R85.reuse, R35 ;  /* 0x0000005500237223 */ /* 0x0c2fe40000010023 */
[----:B------:R-:W-:-:S02]  /*5d50*/  FFMA.FTZ R33, R0, R85, R33 ;  /* 0x0000005500217223 */ /* 0x000fc40000010021 */
[----:B------:R1:W3:Y:S03]  /*5d60*/  I2F R85, R88 ;  /* 0x0000005800557306 */ /* 0x0002e60000201400 */
[----:B------:R-:W-:Y:S01]  /*5d70*/  FSEL R33, R33, -INF , !P0 ;  /* 0xff80000021217808 */ /* 0x000fe20004000000 */
[CC--:B--2---:R-:W-:Y:S01]  /*5d80*/  FFMA.FTZ R86, R0.reuse, R87.reuse, R28 ;  /* 0x0000005700567223 */ /* 0x0c4fe2000001001c */
[----:B------:R-:W-:Y:S01]  /*5d90*/  FSEL R28, R35, -INF , !P5 ;  /* 0xff800000231c7808 */ /* 0x000fe20006800000 */
[----:B------:R-:W-:Y:S01]  /*5da0*/  FFMA.FTZ R30, R0, R87, R30 ;  /* 0x00000057001e7223 */ /* 0x000fe2000001001e */
[----:B------:R-:W-:Y:S02]  /*5db0*/  ISETP.GE.AND P5, PT, R88, R99, PT ;  /* 0x000000635800720c */ /* 0x000fe40003fa6270 */
[----:B------:R-:W-:Y:S02]  /*5dc0*/  FSEL R35, R86, -INF , !P4 ;  /* 0xff80000056237808 */ /* 0x000fe40006000000 */
[----:B------:R-:W-:-:S02]  /*5dd0*/  IADD3 R86, R84, 0x10, RZ ;  /* 0x0000001054567810 */ /* 0x000fc40007ffe0ff */
[-C--:B------:R-:W-:Y:S02]  /*5de0*/  ISETP.GE.AND P4, PT, R88, R98.reuse, PT ;  /* 0x000000625800720c */ /* 0x080fe40003f86270 */
[----:B------:R2:W4:Y:S01]  /*5df0*/  I2F R87, R86 ;  /* 0x0000005600577306 */ /* 0x0005220000201400 */
[----:B-1----:R-:W-:Y:S01]  /*5e00*/  IADD3 R88, R84, 0x11, RZ ;  /* 0x0000001154587810 */ /* 0x002fe20007ffe0ff */
[CC--:B---3--:R-:W-:Y:S01]  /*5e10*/  FFMA.FTZ R29, R0.reuse, R85.reuse, R29 ;  /* 0x00000055001d7223 */ /* 0x0c8fe2000001001d */
[----:B------:R-:W-:Y:S01]  /*5e20*/  ISETP.GE.AND P0, PT, R89, R98, PT ;  /* 0x000000625900720c */ /* 0x000fe20003f06270 */
[----:B------:R-:W-:-:S03]  /*5e30*/  FFMA.FTZ R31, R0, R85, R31 ;  /* 0x00000055001f7223 */ /* 0x000fc6000001001f */
[----:B------:R-:W-:Y:S01]  /*5e40*/  FSEL R30, R30, -INF , !P0 ;  /* 0xff8000001e1e7808 */ /* 0x000fe20004000000 */
[----:B------:R-:W1:Y:S01]  /*5e50*/  I2F R85, R88 ;  /* 0x0000005800557306 */ /* 0x000e620000201400 */
[----:B------:R-:W-:Y:S02]  /*5e60*/  FSEL R29, R29, -INF , !P5 ;  /* 0xff8000001d1d7808 */ /* 0x000fe40006800000 */
[C---:B------:R-:W-:Y:S02]  /*5e70*/  ISETP.GE.AND P0, PT, R86.reuse, R99, PT ;  /* 0x000000635600720c */ /* 0x040fe40003f06270 */
[----:B------:R-:W-:Y:S02]  /*5e80*/  ISETP.GE.AND P5, PT, R86, R98, PT ;  /* 0x000000625600720c */ /* 0x000fe40003fa6270 */
[----:B--2---:R-:W-:Y:S01]  /*5e90*/  IADD3 R86, R84, 0x18, RZ ;  /* 0x0000001854567810 */ /* 0x004fe20007ffe0ff */
[CC--:B----4-:R-:W-:Y:S01]  /*5ea0*/  FFMA.FTZ R133, R0.reuse, R87.reuse, R24 ;  /* 0x0000005700857223 */ /* 0x0d0fe20000010018 */
[----:B------:R-:W-:Y:S01]  /*5eb0*/  FSEL R24, R31, -INF , !P4 ;  /* 0xff8000001f187808 */ /* 0x000fe20006000000 */
[----:B------:R-:W-:Y:S01]  /*5ec0*/  FFMA.FTZ R26, R0, R87, R26 ;  /* 0x00000057001a7223 */ /* 0x000fe2000001001a */
[----:B------:R-:W2:Y:S01]  /*5ed0*/  I2F R31, R86 ;  /* 0x00000056001f7306 */ /* 0x000ea20000201400 */
[----:B------:R-:W-:-:S02]  /*5ee0*/  ISETP.GE.AND P4, PT, R88, R99, PT ;  /* 0x000000635800720c */ /* 0x000fc40003f86270 */
[----:B------:R-:W-:Y:S01]  /*5ef0*/  FSEL R133, R133, -INF , !P0 ;  /* 0xff80000085857808 */ /* 0x000fe20004000000 */
[-C--:B-1----:R-:W-:Y:S01]  /*5f00*/  FFMA.FTZ R25, R0, R85.reuse, R25 ;  /* 0x0000005500197223 */ /* 0x082fe20000010019 */
[----:B------:R-:W-:Y:S01]  /*5f10*/  FSEL R142, R26, -INF , !P5 ;  /* 0xff8000001a8e7808 */ /* 0x000fe20006800000 */
[----:B------:R-:W-:Y:S01]  /*5f20*/  FFMA.FTZ R27, R0, R85, R27 ;  /* 0x00000055001b7223 */ /* 0x000fe2000001001b */
[----:B------:R-:W-:Y:S02]  /*5f30*/  IADD3 R26, R84, 0x20, RZ ;  /* 0x00000020541a7810 */ /* 0x000fe40007ffe0ff */
[----:B------:R-:W-:Y:S02]  /*5f40*/  FSEL R139, R25, -INF , !P4 ;  /* 0xff800000198b7808 */ /* 0x000fe40006000000 */
[----:B------:R-:W1:Y:S01]  /*5f50*/  I2F R25, R26 ;  /* 0x0000001a00197306 */ /* 0x000e620000201400 */
[----:B------:R-:W-:Y:S02]  /*5f60*/  ISETP.GE.AND P5, PT, R86, R99, PT ;  /* 0x000000635600720c */ /* 0x000fe40003fa6270 */
[-C--:B------:R-:W-:Y:S01]  /*5f70*/  ISETP.GE.AND P0, PT, R88, R98.reuse, PT ;  /* 0x000000625800720c */ /* 0x080fe20003f06270 */
[-C--:B--2---:R-:W-:Y:S01]  /*5f80*/  FFMA.FTZ R20, R0, R31.reuse, R20 ;  /* 0x0000001f00147223 */ /* 0x084fe20000010014 */
[----:B------:R-:W-:Y:S01]  /*5f90*/  ISETP.GE.AND P4, PT, R86, R98, PT ;  /* 0x000000625600720c */ /* 0x000fe20003f86270 */
[----:B------:R-:W-:Y:S01]  /*5fa0*/  FFMA.FTZ R138, R0, R31, R22 ;  /* 0x0000001f008a7223 */ /* 0x000fe20000010016 */
[----:B------:R-:W-:-:S02]  /*5fb0*/  FSEL R150, R27, -INF , !P0 ;  /* 0xff8000001b967808 */ /* 0x000fc40004000000 */
[----:B------:R-:W-:Y:S02]  /*5fc0*/  FSEL R143, R20, -INF , !P5 ;  /* 0xff800000148f7808 */ /* 0x000fe40006800000 */
[----:B------:R-:W-:Y:S02]  /*5fd0*/  IADD3 R20, R84, 0x21, RZ ;  /* 0x0000002154147810 */ /* 0x000fe40007ffe0ff */
[----:B------:R-:W-:Y:S02]  /*5fe0*/  ISETP.GE.AND P0, PT, R26, R99, PT ;  /* 0x000000631a00720c */ /* 0x000fe40003f06270 */
[----:B------:R2:W3:Y:S01]  /*5ff0*/  I2F R22, R20 ;  /* 0x0000001400167306 */ /* 0x0004e20000201400 */
[-C--:B-1----:R-:W-:Y:S01]  /*6000*/  FFMA.FTZ R16, R0, R25.reuse, R16 ;  /* 0x0000001900107223 */ /* 0x082fe20000010010 */
[----:B------:R-:W-:Y:S01]  /*6010*/  FSEL R138, R138, -INF , !P4 ;  /* 0xff8000008a8a7808 */ /* 0x000fe20006000000 */
[----:B------:R-:W-:Y:S01]  /*6020*/  FFMA.FTZ R18, R0, R25, R18 ;  /* 0x0000001900127223 */ /* 0x000fe20000010012 */
[----:B------:R-:W-:-:S02]  /*6030*/  ISETP.GE.AND P4, PT, R20, R99, PT ;  /* 0x000000631400720c */ /* 0x000fc40003f86270 */
[----:B------:R-:W-:Y:S02]  /*6040*/  FSEL R103, R16, -INF , !P0 ;  /* 0xff80000010677808 */ /* 0x000fe40004000000 */
[-C--:B------:R-:W-:Y:S02]  /*6050*/  ISETP.GE.AND P0, PT, R20, R98.reuse, PT ;  /* 0x000000621400720c */ /* 0x080fe40003f06270 */
[----:B------:R-:W-:Y:S02]  /*6060*/  ISETP.GE.AND P5, PT, R26, R98, PT ;  /* 0x000000621a00720c */ /* 0x000fe40003fa6270 */
[----:B------:R-:W-:Y:S02]  /*6070*/  IADD3 R26, R84, 0x28, RZ ;  /* 0x00000028541a7810 */ /* 0x000fe40007ffe0ff */
[----:B------:R-:W-:Y:S02]  /*6080*/  FSEL R104, R18, -INF , !P5 ;  /* 0xff80000012687808 */ /* 0x000fe40006800000 */
[----:B--2---:R-:W-:Y:S01]  /*6090*/  IADD3 R20, R84, 0x29, RZ ;  /* 0x0000002954147810 */ /* 0x004fe20007ffe0ff */
[-C--:B---3--:R-:W-:Y:S01]  /*60a0*/  FFMA.FTZ R17, R0, R22.reuse, R17 ;  /* 0x0000001600117223 */ /* 0x088fe20000010011 */
[----:B------:R-:W1:Y:S01]  /*60b0*/  I2F R25, R26 ;  /* 0x0000001a00197306 */ /* 0x000e620000201400 */
[----:B------:R-:W-:Y:S01]  /*60c0*/  IADD3 R18, R84, 0x30, RZ ;  /* 0x0000003054127810 */ /* 0x000fe20007ffe0ff */
[----:B------:R-:W-:Y:S01]  /*60d0*/  FFMA.FTZ R19, R0, R22, R19 ;  /* 0x0000001600137223 */ /* 0x000fe20000010013 */
[----:B------:R-:W-:-:S02]  /*60e0*/  ISETP.GE.AND P5, PT, R26, R99, PT ;  /* 0x000000631a00720c */ /* 0x000fc40003fa6270 */
[----:B------:R-:W-:Y:S02]  /*60f0*/  FSEL R106, R17, -INF , !P4 ;  /* 0xff800000116a7808 */ /* 0x000fe40006000000 */
[----:B------:R-:W-:Y:S01]  /*6100*/  FSEL R128, R19, -INF , !P0 ;  /* 0xff80000013807808 */ /* 0x000fe20004000000 */
[----:B------:R-:W2:Y:S01]  /*6110*/  I2F R16, R20 ;  /* 0x0000001400107306 */ /* 0x000ea20000201400 */
[----:B------:R-:W-:Y:S02]  /*6120*/  ISETP.GE.AND P0, PT, R20, R99, PT ;  /* 0x000000631400720c */ /* 0x000fe40003f06270 */
[----:B------:R-:W-:-:S05]  /*6130*/  ISETP.GE.AND P4, PT, R26, R98, PT ;  /* 0x000000621a00720c */ /* 0x000fca0003f86270 */
[----:B------:R-:W3:Y:S01]  /*6140*/  I2F R17, R18 ;  /* 0x0000001200117306 */ /* 0x000ee20000201400 */
[CC--:B-1----:R-:W-:Y:S02]  /*6150*/  FFMA.FTZ R12, R0.reuse, R25.reuse, R12 ;  /* 0x00000019000c7223 */ /* 0x0c2fe4000001000c */
[----:B------:R-:W-:-:S03]  /*6160*/  FFMA.FTZ R14, R0, R25, R14 ;  /* 0x00000019000e7223 */ /* 0x000fc6000001000e */
[----:B------:R-:W-:Y:S01]  /*6170*/  FSEL R107, R12, -INF , !P5 ;  /* 0xff8000000c6b7808 */ /* 0x000fe20006800000 */
[-C--:B--2---:R-:W-:Y:S01]  /*6180*/  FFMA.FTZ R13, R0, R16.reuse, R13 ;  /* 0x00000010000d7223 */ /* 0x084fe2000001000d */
[----:B------:R-:W-:Y:S01]  /*6190*/  FSEL R132, R14, -INF , !P4 ;  /* 0xff8000000e847808 */ /* 0x000fe20006000000 */
[----:B------:R-:W-:Y:S01]  /*61a0*/  FFMA.FTZ R15, R0, R16, R15 ;  /* 0x00000010000f7223 */ /* 0x000fe2000001000f */
[----:B------:R-:W-:Y:S02]  /*61b0*/  ISETP.GE.AND P4, PT, R18, R99, PT ;  /* 0x000000631200720c */ /* 0x000fe40003f86270 */
[----:B------:R-:W-:Y:S02]  /*61c0*/  FSEL R129, R13, -INF , !P0 ;  /* 0xff8000000d817808 */ /* 0x000fe40004000000 */
[----:B------:R-:W-:Y:S01]  /*61d0*/  IADD3 R13, R84, 0x31, RZ ;  /* 0x00000031540d7810 */ /* 0x000fe20007ffe0ff */
[-C--:B---3--:R-:W-:Y:S01]  /*61e0*/  FFMA.FTZ R8, R0, R17.reuse, R8 ;  /* 0x0000001100087223 */ /* 0x088fe20000010008 */
[-C--:B------:R-:W-:Y:S01]  /*61f0*/  ISETP.GE.AND P5, PT, R20, R98.reuse, PT ;  /* 0x000000621400720c */ /* 0x080fe20003fa6270 */
[----:B------:R-:W-:Y:S01]  /*6200*/  FFMA.FTZ R10, R0, R17, R10 ;  /* 0x00000011000a7223 */ /* 0x000fe2000001000a */
[----:B------:R-:W1:Y:S01]  /*6210*/  I2F R12, R13 ;  /* 0x0000000d000c7306 */ /* 0x000e620000201400 */
[----:B------:R-:W-:-:S02]  /*6220*/  ISETP.GE.AND P0, PT, R18, R98, PT ;  /* 0x000000621200720c */ /* 0x000fc40003f06270 */
[----:B------:R-:W-:Y:S02]  /*6230*/  FSEL R101, R8, -INF , !P4 ;  /* 0xff80000008657808 */ /* 0x000fe40006000000 */
[----:B------:R-:W-:Y:S02]  /*6240*/  IADD3 R8, R84, 0x38, RZ ;  /* 0x0000003854087810 */ /* 0x000fe40007ffe0ff */
[----:B------:R-:W-:Y:S02]  /*6250*/  FSEL R102, R15, -INF , !P5 ;  /* 0xff8000000f667808 */ /* 0x000fe40006800000 */
[----:B------:R-:W2:Y:S01]  /*6260*/  I2F R15, R8 ;  /* 0x00000008000f7306 */ /* 0x000ea20000201400 */
[C---:B------:R-:W-:Y:S02]  /*6270*/  ISETP.GE.AND P5, PT, R13.reuse, R99, PT ;  /* 0x000000630d00720c */ /* 0x040fe40003fa6270 */
[----:B------:R-:W-:Y:S02]  /*6280*/  ISETP.GE.AND P4, PT, R13, R98, PT ;  /* 0x000000620d00720c */ /* 0x000fe40003f86270 */
[----:B------:R-:W-:Y:S01]  /*6290*/  FSEL R92, R10, -INF , !P0 ;  /* 0xff8000000a5c7808 */ /* 0x000fe20004000000 */
[----:B-1----:R-:W-:-:S02]  /*62a0*/  FFMA.FTZ R9, R0, R12, R9 ;  /* 0x0000000c00097223 */ /* 0x002fc40000010009 */
[----:B------:R-:W1:Y:S01]  /*62b0*/  I2F R13, R84 ;  /* 0x00000054000d7306 */ /* 0x000e620000201400 */
[----:B------:R-:W-:Y:S01]  /*62c0*/  ISETP.GE.AND P0, PT, R8, R99, PT ;  /* 0x000000630800720c */ /* 0x000fe20003f06270 */
[----:B------:R-:W-:Y:S01]  /*62d0*/  FFMA.FTZ R11, R0, R12, R11 ;  /* 0x0000000c000b7223 */ /* 0x000fe2000001000b */
[----:B------:R-:W-:Y:S02]  /*62e0*/  FSEL R105, R9, -INF , !P5 ;  /* 0xff80000009697808 */ /* 0x000fe40006800000 */
[----:B------:R-:W-:Y:S01]  /*62f0*/  IADD3 R9, R84, 0x19, RZ ;  /* 0x0000001954097810 */ /* 0x000fe20007ffe0ff */
[-C--:B--2---:R-:W-:Y:S01]  /*6300*/  FFMA.FTZ R127, R0, R15.reuse, R4 ;  /* 0x0000000f007f7223 */ /* 0x084fe20000010004 */
[----:B------:R-:W-:Y:S02]  /*6310*/  ISETP.GE.AND P5, PT, R8, R98, PT ;  /* 0x000000620800720c */ /* 0x000fe40003fa6270 */
[----:B------:R-:W2:Y:S01]  /*6320*/  I2F R4, R9 ;  /* 0x0000000900047306 */ /* 0x000ea20000201400 */
[----:B------:R-:W-:Y:S01]  /*6330*/  FFMA.FTZ R6, R0, R15, R6 ;  /* 0x0000000f00067223 */ /* 0x000fe20000010006 */
[----:B------:R-:W-:-:S02]  /*6340*/  IADD3 R8, R84, 0x39, RZ ;  /* 0x0000003954087810 */ /* 0x000fc40007ffe0ff */
[----:B------:R-:W-:Y:S02]  /*6350*/  FSEL R127, R127, -INF , !P0 ;  /* 0xff8000007f7f7808 */ /* 0x000fe40004000000 */
[----:B------:R-:W-:Y:S01]  /*6360*/  FSEL R91, R6, -INF , !P5 ;  /* 0xff800000065b7808 */ /* 0x000fe20006800000 */
[C---:B-1----:R-:W-:Y:S01]  /*6370*/  FFMA.FTZ R34, R0.reuse, R13, R34 ;  /* 0x0000000d00227223 */ /* 0x042fe20000010022 */
[----:B------:R-:W1:Y:S01]  /*6380*/  I2F R10, R8 ;  /* 0x00000008000a7306 */ /* 0x000e620000201400 */
[----:B------:R-:W-:Y:S01]  /*6390*/  ISETP.GE.AND P5, PT, R9, R99, PT ;  /* 0x000000630900720c */ /* 0x000fe20003fa6270 */
[----:B------:R-:W-:Y:S01]  /*63a0*/  FFMA.FTZ R32, R0, R13, R32 ;  /* 0x0000000d00207223 */ /* 0x000fe20000010020 */
[C---:B------:R-:W-:Y:S02]  /*63b0*/  ISETP.GE.AND P0, PT, R84.reuse, R98, PT ;  /* 0x000000625400720c */ /* 0x040fe40003f06270 */
[----:B------:R-:W-:Y:S02]  /*63c0*/  FSEL R90, R11, -INF , !P4 ;  /* 0xff8000000b5a7808 */ /* 0x000fe40006000000 */
[----:B------:R-:W-:Y:S01]  /*63d0*/  ISETP.GE.AND P4, PT, R84, R99, PT ;  /* 0x000000635400720c */ /* 0x000fe20003f86270 */
[----:B--2---:R-:W-:Y:S01]  /*63e0*/  FFMA.FTZ R4, R0, R4, R21 ;  /* 0x0000000400047223 */ /* 0x004fe20000010015 */
[----:B------:R-:W2:Y:S02]  /*63f0*/  I2F R11, R9 ;  /* 0x00000009000b7306 */ /* 0x000ea40000201400 */
[----:B------:R-:W-:-:S02]  /*6400*/  FSEL R6, R32, -INF , !P4 ;  /* 0xff80000020067808 */ /* 0x000fc40006000000 */
[----:B------:R-:W-:Y:S02]  /*6410*/  FSEL R149, R4, -INF , !P5 ;  /* 0xff80000004957808 */ /* 0x000fe40006800000 */
[----:B------:R-:W-:Y:S01]  /*6420*/  FSEL R4, R34, -INF , !P0 ;  /* 0xff80000022047808 */ /* 0x000fe20004000000 */
[-C--:B-1----:R-:W-:Y:S01]  /*6430*/  FFMA.FTZ R5, R0, R10.reuse, R5 ;  /* 0x0000000a00057223 */ /* 0x082fe20000010005 */
[----:B------:R-:W-:Y:S01]  /*6440*/  LEA R130, P0, R96, c[0x0][0x168], 0x1 ;  /* 0x00005a0060827a11 */ /* 0x000fe200078008ff */
[----:B------:R-:W-:Y:S01]  /*6450*/  FFMA.FTZ R7, R0, R10, R7 ;  /* 0x0000000a00077223 */ /* 0x000fe20000010007 */
[----:B------:R-:W-:Y:S02]  /*6460*/  ISETP.GE.AND P4, PT, R8, R99, PT ;  /* 0x000000630800720c */ /* 0x000fe40003f86270 */
[----:B------:R-:W-:Y:S02]  /*6470*/  LEA.HI.X R131, R96, c[0x0][0x16c], R97, 0x1, P0 ;  /* 0x00005b0060837a11 */ /* 0x000fe400000f0c61 */
[----:B------:R-:W-:-:S02]  /*6480*/  ISETP.GT.AND P0, PT, R120, R115, PT ;  /* 0x000000737800720c */ /* 0x000fc40003f04270 */
[----:B------:R-:W-:Y:S01]  /*6490*/  FSEL R141, R5, -INF , !P4 ;  /* 0xff800000058d7808 */ /* 0x000fe20006000000 */
[----:B--2---:R-:W-:Y:S01]  /*64a0*/  FFMA.FTZ R11, R0, R11, R23 ;  /* 0x0000000b000b7223 */ /* 0x004fe20000010017 */
[-C--:B------:R-:W-:Y:S02]  /*64b0*/  ISETP.GE.AND P5, PT, R9, R98.reuse, PT ;  /* 0x000000620900720c */ /* 0x080fe40003fa6270 */
[----:B------:R-:W-:Y:S02]  /*64c0*/  ISETP.GE.AND P4, PT, R8, R98, PT ;  /* 0x000000620800720c */ /* 0x000fe40003f86270 */
[----:B------:R-:W-:Y:S02]  /*64d0*/  FSEL R152, R11, -INF , !P5 ;  /* 0xff8000000b987808 */ /* 0x000fe40006800000 */
[----:B------:R-:W-:-:S03]  /*64e0*/  FSEL R98, R7, -INF , !P4 ;  /* 0xff80000007627808 */ /* 0x000fc60006000000 */
        /* <DEDUP_REMOVED lines=64> */
.L_x_5533:
[----:B------:R-:W-:-:S04]  /*68f0*/  LEA R7, -R5, RZ, 0x6 ;  /* 0x000000ff05077211 */ /* 0x000fc800078e31ff */
[----:B------:R-:W-:Y:S02]  /*6900*/  SHF.R.S32.HI R8, RZ, 0x1f, R7 ;  /* 0x0000001fff087819 */ /* 0x000fe40000011407 */
.L_x_5534:
        /* <DEDUP_REMOVED lines=57> */
.L_x_5536:
[----:B------:R-:W-:Y:S05]  /*6ca0*/  BSYNC B0 ;  /* 0x0000000000007941 */ /* 0x000fea0003800000 */
.L_x_5535:
[----:B------:R-:W0:Y:S02]  /*6cb0*/  LDGDEPBAR ;  /* 0x00000000000079af */ /* 0x000e240000000000 */
.L_x_5532:
        /* <DEDUP_REMOVED lines=43> */
[----:B------:R-:W-:Y:S01]  /*6f70*/  FSEL R5, R88, RZ, P1 ;  /* 0x000000ff58057208 */ /* 0x000fe20000800000 */
[----:B------:R-:W-:Y:S01]  /*6f80*/  LDSM.16.MT88.4 R8, [R110+0x6000] ;  /* 0x006000006e08783b */ /* 0x000fe20000004200 */
[----:B------:R-:W-:Y:S01]  /*6f90*/  FSEL R99, R99, RZ, P1 ;  /* 0x000000ff63637208 */ /* 0x000fe20000800000 */
[C---:B------:R-:W-:Y:S01]  /*6fa0*/  FMUL.FTZ R148, R89.reuse, c[0x0][0x23c] ;  /* 0x00008f0059947a20 */ /* 0x040fe20000410000 */
[C---:B------:R-:W-:Y:S01]  /*6fb0*/  FSETP.NEU.FTZ.AND P2, PT, R89.reuse, -INF , PT ;  /* 0xff8000005900780b */ /* 0x040fe20003f5d000 */
[----:B------:R-:W-:Y:S02]  /*6fc0*/  FADD.FTZ R100, R2, -R5 ;  /* 0x8000000502647221 */ /* 0x000fe40000010000 */
[--C-:B------:R-:W-:Y:S01]  /*6fd0*/  FFMA.FTZ R2, R24, c[0x0][0x23c], -R99.reuse ;  /* 0x00008f0018027a23 */ /* 0x100fe20000010863 */
[----:B------:R-:W-:Y:S01]  /*6fe0*/  FSEL R148, R148, RZ, P2 ;  /* 0x000000ff94947208 */ /* 0x000fe20001000000 */
[----:B------:R-:W1:Y:S01]  /*6ff0*/  LDSM.16.MT88.4 R24, [R110+0x7000] ;  /* 0x007000006e18783b */ /* 0x000e620000004200 */
[--C-:B------:R-:W-:Y:S01]  /*7000*/  FFMA.FTZ R97, R4, c[0x0][0x23c], -R99.reuse ;  /* 0x00008f0004617a23 */ /* 0x100fe20000010863 */
[----:B------:R-:W-:Y:S01]  /*7010*/  FSEL R4, R89, RZ, P2 ;  /* 0x000000ff59047208 */ /* 0x000fe20001000000 */
[----:B------:R-:W-:Y:S01]  /*7020*/  FFMA.FTZ R93, R28, c[0x0][0x23c], -R99 ;  /* 0x00008f001c5d7a23 */ /* 0x000fe20000010863 */
[----:B------:R-:W-:Y:S01]  /*7030*/  MUFU.EX2 R2, R2 ;  /* 0x0000000200027308 */ /* 0x000fe20000000800 */
[----:B------:R-:W-:-:S02]  /*7040*/  FFMA.FTZ R146, R6, c[0x0][0x23c], -R148 ;  /* 0x00008f0006927a23 */ /* 0x000fc40000010894 */
[----:B------:R-:W-:Y:S02]  /*7050*/  FADD.FTZ R147, R3, -R4 ;  /* 0x8000000403937221 */ /* 0x000fe40000010000 */
[--C-:B------:R-:W-:Y:S02]  /*7060*/  FFMA.FTZ R96, R33, c[0x0][0x23c], -R148.reuse ;  /* 0x00008f0021607a23 */ /* 0x100fe40000010894 */
[--C-:B------:R-:W-:Y:S01]  /*7070*/  FFMA.FTZ R95, R35, c[0x0][0x23c], -R148.reuse ;  /* 0x00008f00235f7a23 */ /* 0x100fe20000010894 */
[----:B------:R-:W-:Y:S01]  /*7080*/  MUFU.EX2 R146, R146 ;  /* 0x0000009200927308 */ /* 0x000fe20000000800 */
[----:B------:R-:W-:Y:S01]  /*7090*/  FFMA.FTZ R94, R29, c[0x0][0x23c], -R148 ;  /* 0x00008f001d5e7a23 */ /* 0x000fe20000010894 */
[----:B------:R-:W2:Y:S01]  /*70a0*/  LDSM.16.MT88.4 R32, [R108+0x7000] ;  /* 0x007000006c20783b */ /* 0x000ea20000004200 */
[----:B------:R-:W-:Y:S02]  /*70b0*/  FMUL.FTZ R147, R147, c[0x0][0x23c] ;  /* 0x00008f0093937a20 */ /* 0x000fe40000410000 */
[----:B------:R-:W-:-:S02]  /*70c0*/  FMUL.FTZ R100, R100, c[0x0][0x23c] ;  /* 0x00008f0064647a20 */ /* 0x000fc40000410000 */
        /* <DEDUP_REMOVED lines=21> */
[----:B------:R-:W3:Y:S01]  /*7220*/  MUFU.EX2 R93, R93 ;  /* 0x0000005d005d7308 */ /* 0x000ee20000000800 */
[----:B----4-:R-:W-:Y:S01]  /*7230*/  F2FP.PACK_AB R86, R94, R95 ;  /* 0x0000005f5e56723e */ /* 0x010fe200000000ff */
[----:B------:R-:W-:-:S02]  /*7240*/  FFMA.FTZ R107, R102, c[0x0][0x23c], -R99 ;  /* 0x00008f00666b7a23 */ /* 0x000fc40000010863 */
[--C-:B------:R-:W-:Y:S02]  /*7250*/  FFMA.FTZ R102, R105, c[0x0][0x23c], -R148.reuse ;  /* 0x00008f0069667a23 */ /* 0x100fe40000010894 */
[----:B------:R-:W-:Y:S02]  /*7260*/  FFMA.FTZ R132, R141, c[0x0][0x23c], -R148 ;  /* 0x00008f008d847a23 */ /* 0x000fe40000010894 */
[----:B------:R-:W4:Y:S01]  /*7270*/  MUFU.EX2 R3, R30 ;  /* 0x0000001e00037308 */ /* 0x000f220000000800 */
[----:B------:R-:W-:-:S07]  /*7280*/  FFMA.FTZ R92, R92, c[0x0][0x23c], -R99 ;  /* 0x00008f005c5c7a23 */ /* 0x000fce0000010863 */
[----:B------:R-:W5:Y:S01]  /*7290*/  MUFU.EX2 R147, R147 ;  /* 0x0000009300937308 */ /* 0x000f620000000800 */
[----:B---3--:R-:W-:-:S07]  /*72a0*/  F2FP.PACK_AB R85, R93, R97 ;  /* 0x000000615d55723e */ /* 0x008fce00000000ff */
[----:B------:R-:W3:Y:S01]  /*72b0*/  MUFU.EX2 R100, R100 ;  /* 0x0000006400647308 */ /* 0x000ee20000000800 */
[----:B----4-:R-:W-:Y:S01]  /*72c0*/  F2FP.PACK_AB R87, R2, R3 ;  /* 0x000000030257723e */ /* 0x010fe200000000ff */
[----:B-----5:R-:W-:-:S06]  /*72d0*/  FMUL.FTZ R20, R52, R147 ;  /* 0x0000009334147220 */ /* 0x020fcc0000410000 */
[----:B------:R-:W-:Y:S01]  /*72e0*/  MUFU.EX2 R145, R145 ;  /* 0x0000009100917308 */ /* 0x000fe20000000800 */
[-C--:B------:R-:W-:Y:S02]  /*72f0*/  FMUL.FTZ R21, R53, R147.reuse ;  /* 0x0000009335157220 */ /* 0x080fe40000410000 */
[-C--:B------:R-:W-:Y:S02]  /*7300*/  FMUL.FTZ R56, R56, R147.reuse ;  /* 0x0000009338387220 */ /* 0x080fe40000410000 */
[----:B------:R-:W-:Y:S02]  /*7310*/  FMUL.FTZ R57, R57, R147 ;  /* 0x0000009339397220 */ /* 0x000fe40000410000 */
[-C--:B---3--:R-:W-:Y:S01]  /*7320*/  FMUL.FTZ R22, R54, R100.reuse ;  /* 0x0000006436167220 */ /* 0x088fe20000410000 */
[----:B------:R-:W3:Y:S01]  /*7330*/  MUFU.EX2 R144, R144 ;  /* 0x0000009000907308 */ /* 0x000ee20000000800 */
[-C--:B------:R-:W-:Y:S02]  /*7340*/  FMUL.FTZ R23, R55, R100.reuse ;  /* 0x0000006437177220 */ /* 0x080fe40000410000 */
        /* <DEDUP_REMOVED lines=8> */
[-C--:B------:R-:W-:Y:S01]  /*73d0*/  FMUL.FTZ R40, R40, R147.reuse ;  /* 0x0000009328287220 */ /* 0x080fe20000410000 */
[----:B------:R-:W-:Y:S01]  /*73e0*/  HMMA.16816.F32 R24, R84, R26, R56 ;  /* 0x0000001a5418723c */ /* 0x000fe20000001838 */
[----:B------:R-:W1:Y:S01]  /*73f0*/  LDSM.16.MT88.4 R56, [R110+0x6400] ;  /* 0x006400006e38783b */ /* 0x000e620000004200 */
[----:B------:R-:W-:Y:S01]  /*7400*/  FMUL.FTZ R41, R41, R147 ;  /* 0x0000009329297220 */ /* 0x000fe20000410000 */
[----:B------:R-:W4:Y:S01]  /*7410*/  MUFU.EX2 R139, R139 ;  /* 0x0000008b008b7308 */ /* 0x000f220000000800 */
[-C--:B------:R-:W-:Y:S01]  /*7420*/  FMUL.FTZ R42, R42, R100.reuse ;  /* 0x000000642a2a7220 */ /* 0x080fe20000410000 */
[----:B---3--:R-:W-:Y:S01]  /*7430*/  F2FP.PACK_AB R52, R144, R145 ;  /* 0x000000919034723e */ /* 0x008fe200000000ff */
[----:B------:R-:W-:-:S02]  /*7440*/  FMUL.FTZ R43, R43, R100 ;  /* 0x000000642b2b7220 */ /* 0x000fc40000410000 */
[C---:B------:R-:W-:Y:S01]  /*7450*/  HMMA.16816.F32 R4, R84.reuse, R8, R4 ;  /* 0x000000085404723c */ /* 0x040fe20000001804 */
[-C--:B------:R-:W-:Y:S02]  /*7460*/  FMUL.FTZ R12, R44, R147.reuse ;  /* 0x000000932c0c7220 */ /* 0x080fe40000410000 */
[----:B------:R-:W-:Y:S01]  /*7470*/  MUFU.EX2 R143, R143 ;  /* 0x0000008f008f7308 */ /* 0x000fe20000000800 */
[-C--:B------:R-:W-:Y:S02]  /*7480*/  FMUL.FTZ R13, R45, R147.reuse ;  /* 0x000000932d0d7220 */ /* 0x080fe40000410000 */
[-C--:B------:R-:W-:Y:S02]  /*7490*/  FMUL.FTZ R14, R46, R100.reuse ;  /* 0x000000642e0e7220 */ /* 0x080fe40000410000 */
[----:B------:R-:W-:Y:S01]  /*74a0*/  HMMA.16816.F32 R8, R84, R10, R40 ;  /* 0x0000000a5408723c */ /* 0x000fe20000001828 */
[----:B------:R-:W-:Y:S01]  /*74b0*/  FMUL.FTZ R15, R47, R100 ;  /* 0x000000642f0f7220 */ /* 0x000fe20000410000 */
[----:B------:R-:W3:Y:S01]  /*74c0*/  LDSM.16.MT88.4 R40, [R110+0x8000] ;  /* 0x008000006e28783b */ /* 0x000ee20000004200 */
[----:B------:R-:W5:Y:S01]  /*74d0*/  MUFU.EX2 R142, R142 ;  /* 0x0000008e008e7308 */ /* 0x000f620000000800 */
[----:B----4-:R-:W-:Y:S01]  /*74e0*/  F2FP.PACK_AB R54, R139, R140 ;  /* 0x0000008c8b36723e */ /* 0x010fe200000000ff */
[----:B------:R-:W-:-:S02]  /*74f0*/  FMUL.FTZ R48, R48, R147 ;  /* 0x0000009330307220 */ /* 0x000fc40000410000 */
[-C--:B------:R-:W-:Y:S01]  /*7500*/  FMUL.FTZ R49, R49, R147.reuse ;  /* 0x0000009331317220 */ /* 0x080fe20000410000 */
[C---:B------:R-:W-:Y:S01]  /*7510*/  HMMA.16816.F32 R12, R84.reuse, R16, R12 ;  /* 0x00000010540c723c */ /* 0x040fe2000000180c */
[-C--:B------:R-:W-:Y:S02]  /*7520*/  FMUL.FTZ R50, R50, R100.reuse ;  /* 0x0000006432327220 */ /* 0x080fe40000410000 */
[----:B------:R-:W-:Y:S01]  /*7530*/  MUFU.EX2 R138, R138 ;  /* 0x0000008a008a7308 */ /* 0x000fe20000000800 */
[-C--:B------:R-:W-:Y:S02]  /*7540*/  FMUL.FTZ R51, R51, R100.reuse ;  /* 0x0000006433337220 */ /* 0x080fe40000410000 */
[-C--:B------:R-:W-:Y:S02]  /*7550*/  FMUL.FTZ R28, R60, R147.reuse ;  /* 0x000000933c1c7220 */ /* 0x080fe40000410000 */
[----:B------:R-:W-:Y:S02]  /*7560*/  FMUL.FTZ R29, R61, R147 ;  /* 0x000000933d1d7220 */ /* 0x000fe40000410000 */
[-C--:B------:R-:W-:Y:S01]  /*7570*/  FMUL.FTZ R30, R62, R100.reuse ;  /* 0x000000643e1e7220 */ /* 0x080fe20000410000 */
[----:B------:R-:W4:Y:S01]  /*7580*/  MUFU.EX2 R133, R133 ;  /* 0x0000008500857308 */ /* 0x000f220000000800 */
[----:B-----5:R-:W-:Y:S01]  /*7590*/  F2FP.PACK_AB R53, R142, R143 ;  /* 0x0000008f8e35723e */ /* 0x020fe200000000ff */
[----:B------:R-:W-:Y:S01]  /*75a0*/  HMMA.16816.F32 R16, R84, R18, R48 ;  /* 0x000000125410723c */ /* 0x000fe20000001830 */
[----:B------:R-:W-:Y:S01]  /*75b0*/  FMUL.FTZ R31, R63, R100 ;  /* 0x000000643f1f7220 */ /* 0x000fe20000410000 */
[----:B------:R-:W5:Y:S01]  /*75c0*/  LDSM.16.MT88.4 R48, [R108+0x8000] ;  /* 0x008000006c30783b */ /* 0x000f620000004200 */
[----:B------:R-:W-:-:S02]  /*75d0*/  FMUL.FTZ R64, R64, R147 ;  /* 0x0000009340407220 */ /* 0x000fc40000410000 */
[-C--:B------:R-:W-:Y:S01]  /*75e0*/  FMUL.FTZ R65, R65, R147.reuse ;  /* 0x0000009341417220 */ /* 0x080fe20000410000 */
[----:B------:R-:W-:Y:S01]  /*75f0*/  MUFU.EX2 R149, R149 ;  /* 0x0000009500957308 */ /* 0x000fe20000000800 */
[-C--:B------:R-:W-:Y:S01]  /*7600*/  FMUL.FTZ R66, R66, R100.reuse ;  /* 0x0000006442427220 */ /* 0x080fe20000410000 */
[C---:B--2---:R-:W-:Y:S01]  /*7610*/  HMMA.16816.F32 R28, R84.reuse, R32, R28 ;  /* 0x00000020541c723c */ /* 0x044fe2000000181c */
[----:B------:R-:W-:Y:S01]  /*7620*/  FMUL.FTZ R67, R67, R100 ;  /* 0x0000006443437220 */ /* 0x000fe20000410000 */
[----:B------:R-:W-:Y:S01]  /*7630*/  LDSM.16.MT88.4 R60, [R110+0x6800] ;  /* 0x006800006e3c783b */ /* 0x000fe20000004200 */
[-C--:B------:R-:W-:Y:S02]  /*7640*/  FMUL.FTZ R36, R68, R147.reuse ;  /* 0x0000009344247220 */ /* 0x080fe40000410000 */
[-C--:B------:R-:W-:Y:S01]  /*7650*/  FMUL.FTZ R37, R69, R147.reuse ;  /* 0x0000009345257220 */ /* 0x080fe20000410000 */
[----:B----4-:R-:W-:Y:S01]  /*7660*/  F2FP.PACK_AB R55, R133, R138 ;  /* 0x0000008a8537723e */ /* 0x010fe200000000ff */
[-C--:B------:R-:W-:Y:S01]  /*7670*/  FMUL.FTZ R38, R70, R100.reuse ;  /* 0x0000006446267220 */ /* 0x080fe20000410000 */
[----:B------:R-:W-:Y:S01]  /*7680*/  HMMA.16816.F32 R32, R84, R34, R64 ;  /* 0x000000225420723c */ /* 0x000fe20000001840 */
[----:B------:R-:W-:Y:S01]  /*7690*/  FMUL.FTZ R39, R71, R100 ;  /* 0x0000006447277220 */ /* 0x000fe20000410000 */
        /* <DEDUP_REMOVED lines=13> */
[----:B------:R-:W-:Y:S01]  /*7770*/  MUFU.EX2 R106, R106 ;  /* 0x0000006a006a7308 */ /* 0x000fe20000000800 */
[----:B------:R-:W-:-:S02]  /*7780*/  FMUL.FTZ R80, R80, R147 ;  /* 0x0000009350507220 */ /* 0x000fc40000410000 */
[----:B------:R-:W-:Y:S02]  /*7790*/  FMUL.FTZ R81, R81, R147 ;  /* 0x0000009351517220 */ /* 0x000fe40000410000 */
[C---:B---3--:R-:W-:Y:S01]  /*77a0*/  HMMA.16816.F32 R36, R84.reuse, R40, R36 ;  /* 0x000000285424723c */ /* 0x048fe20000001824 */
[-C--:B------:R-:W-:Y:S02]  /*77b0*/  FMUL.FTZ R82, R82, R100.reuse ;  /* 0x0000006452527220 */ /* 0x080fe40000410000 */
[----:B------:R-:W-:Y:S01]  /*77c0*/  FMUL.FTZ R83, R83, R100 ;  /* 0x0000006453537220 */ /* 0x000fe20000410000 */
[----:B------:R-:W-:Y:S01]  /*77d0*/  MUFU.EX2 R129, R129 ;  /* 0x0000008100817308 */ /* 0x000fe20000000800 */
[--C-:B------:R-:W-:Y:S02]  /*77e0*/  FFMA.FTZ R64, R101, c[0x0][0x23c], -R148.reuse ;  /* 0x00008f0065407a23 */ /* 0x100fe40000010894 */
[----:B------:R-:W-:Y:S01]  /*77f0*/  FFMA.FTZ R101, R127, c[0x0][0x23c], -R148 ;  /* 0x00008f007f657a23 */ /* 0x000fe20000010894 */
[----:B------:R-:W-:Y:S01]  /*7800*/  HMMA.16816.F32 R40, R84, R42, R72 ;  /* 0x0000002a5428723c */ /* 0x000fe20000001848 */
[----:B------:R-:W-:Y:S01]  /*7810*/  LDSM.16.MT88.4 R72, [R110+0x8800] ;  /* 0x008800006e48783b */ /* 0x000fe20000004200 */
[----:B------:R-:W-:-:S02]  /*7820*/  FFMA.FTZ R127, R90, c[0x0][0x23c], -R99 ;  /* 0x00008f005a7f7a23 */ /* 0x000fc40000010863 */
[----:B------:R-:W-:Y:S01]  /*7830*/  MUFU.EX2 R128, R128 ;  /* 0x0000008000807308 */ /* 0x000fe20000000800 */
[--C-:B------:R-:W-:Y:S02]  /*7840*/  FFMA.FTZ R90, R91, c[0x0][0x23c], -R99.reuse ;  /* 0x00008f005b5a7a23 */ /* 0x100fe40000010863 */
[----:B------:R-:W-:Y:S01]  /*7850*/  FFMA.FTZ R91, R98, c[0x0][0x23c], -R99 ;  /* 0x00008f00625b7a23 */ /* 0x000fe20000010863 */
[C---:B-----5:R-:W-:Y:S01]  /*7860*/  HMMA.16816.F32 R44, R84.reuse, R48, R44 ;  /* 0x00000030542c723c */ /* 0x060fe2000000182c */
[----:B------:R-:W-:Y:S02]  /*7870*/  FFMA.FTZ R135, R135, R147, R146 ;  /* 0x0000009387877223 */ /* 0x000fe40000010092 */
[----:B------:R-:W-:Y:S01]  /*7880*/  FFMA.FTZ R100, R134, R100, R97 ;  /* 0x0000006486647223 */ /* 0x000fe20000010061 */
[----:B------:R-:W-:Y:S01]  /*7890*/  MUFU.EX2 R104, R104 ;  /* 0x0000006800687308 */ /* 0x000fe20000000800 */
        /* <DEDUP_REMOVED lines=8> */
[----:B-1----:R-:W-:Y:S01]  /*7920*/  HMMA.16816.F32 R12, R52, R56, R12 ;  /* 0x00000038340c723c */ /* 0x002fe2000000180c */
[----:B------:R-:W-:-:S03]  /*7930*/  FADD.FTZ R2, R2, R3 ;  /* 0x0000000302027221 */ /* 0x000fc60000010000 */
[----:B------:R1:W-:Y:S01]  /*7940*/  MUFU.EX2 R105, R64 ;  /* 0x0000004000697308 */ /* 0x0003e20000000800 */
[----:B------:R-:W-:-:S03]  /*7950*/  FADD.FTZ R3, R145, R94 ;  /* 0x0000005e91037221 */ /* 0x000fc60000010000 */
[----:B------:R-:W-:Y:S01]  /*7960*/  HMMA.16816.F32 R16, R52, R58, R16 ;  /* 0x0000003a3410723c */ /* 0x000fe20000001810 */
[----:B------:R-:W2:Y:S01]  /*7970*/  LDSM.16.MT88.4 R56, [R110+0x7400] ;  /* 0x007400006e38783b */ /* 0x000ea20000004200 */
[----:B------:R-:W-:Y:S02]  /*7980*/  FADD.FTZ R3, R144, R3 ;  /* 0x0000000390037221 */ /* 0x000fe40000010000 */
[----:B------:R-:W3:Y:S08]  /*7990*/  MUFU.EX2 R102, R102 ;  /* 0x0000006600667308 */ /* 0x000ef00000000800 */
[----:B------:R-:W-:Y:S01]  /*79a0*/  MUFU.EX2 R101, R101 ;  /* 0x0000006500657308 */ /* 0x000fe20000000800 */
[----:B-1----:R-:W-:Y:S07]  /*79b0*/  LDSM.16.MT88.4 R64, [R108+0x7c00] ;  /* 0x007c00006c40783b */ /* 0x002fee0000004200 */
[----:B------:R-:W1:Y:S01]  /*79c0*/  MUFU.EX2 R132, R132 ;  /* 0x0000008400847308 */ /* 0x000e620000000800 */
[----:B---3--:R-:W-:-:S07]  /*79d0*/  F2FP.PACK_AB R84, R102, R105 ;  /* 0x000000696654723e */ /* 0x008fce00000000ff */
[----:B------:R-:W-:Y:S08]  /*79e0*/  MUFU.EX2 R92, R92 ;  /* 0x0000005c005c7308 */ /* 0x000ff00000000800 */
[----:B------:R-:W3:Y:S01]  /*79f0*/  MUFU.EX2 R127, R127 ;  /* 0x0000007f007f7308 */ /* 0x000ee20000000800 */
[----:B-1----:R-:W-:Y:S01]  /*7a00*/  F2FP.PACK_AB R86, R132, R101 ;  /* 0x000000658456723e */ /* 0x002fe200000000ff */
[C---:B--2---:R-:W-:Y:S06]  /*7a10*/  HMMA.16816.F32 R20, R52.reuse, R56, R20 ;  /* 0x000000383414723c */ /* 0x044fec0000001814 */
[----:B------:R-:W-:Y:S02]  /*7a20*/  MUFU.EX2 R90, R90 ;  /* 0x0000005a005a7308 */ /* 0x000fe40000000800 */
[----:B------:R-:W-:Y:S01]  /*7a30*/  HMMA.16816.F32 R24, R52, R58, R24 ;  /* 0x0000003a3418723c */ /* 0x000fe20000001818 */
[----:B------:R-:W1:Y:S05]  /*7a40*/  LDSM.16.MT88.4 R56, [R108+0x7400] ;  /* 0x007400006c38783b */ /* 0x000e6a0000004200 */
[----:B------:R-:W2:Y:S01]  /*7a50*/  MUFU.EX2 R91, R91 ;  /* 0x0000005b005b7308 */ /* 0x000ea20000000800 */
[----:B---3--:R-:W-:-:S02]  /*7a60*/  F2FP.PACK_AB R85, R127, R92 ;  /* 0x0000005c7f55723e */ /* 0x008fc400000000ff */
[----:B--2---:R-:W-:Y:S01]  /*7a70*/  F2FP.PACK_AB R87, R91, R90 ;  /* 0x0000005a5b57723e */ /* 0x004fe200000000ff */
        /* <DEDUP_REMOVED lines=23> */
[----:B------:R-:W-:Y:S01]  /*7bf0*/  HMMA.16816.F32 R80, R52, R82, R48 ;  /* 0x000000523450723c */ /* 0x000fe20000001830 */
[----:B------:R-:W4:Y:S07]  /*7c00*/  LDSM.16.MT88.4 R48, [R108+0x6c00] ;  /* 0x006c00006c30783b */ /* 0x000f2e0000004200 */
[C---:B--2---:R-:W-:Y:S01]  /*7c10*/  HMMA.16816.F32 R36, R84.reuse, R40, R4 ;  /* 0x000000285424723c */ /* 0x044fe20000001804 */
[----:B------:R-:W-:Y:S07]  /*7c20*/  LDSM.16.MT88.4 R4, [R108+0x8c00] ;  /* 0x008c00006c04783b */ /* 0x000fee0000004200 */
[----:B------:R-:W-:Y:S01]  /*7c30*/  HMMA.16816.F32 R40, R84, R42, R8 ;  /* 0x0000002a5428723c */ /* 0x000fe20000001808 */
[----:B------:R-:W2:Y:S07]  /*7c40*/  LDSM.16.MT88.4 R8, [R110+0x8c00] ;  /* 0x008c00006e08783b */ /* 0x000eae0000004200 */
[C---:B---3--:R-:W-:Y:S08]  /*7c50*/  HMMA.16816.F32 R20, R52.reuse, R60, R20 ;  /* 0x0000003c3414723c */ /* 0x048ff00000001814 */
[C---:B-1----:R-:W-:Y:S08]  /*7c60*/  HMMA.16816.F32 R28, R52.reuse, R56, R28 ;  /* 0x00000038341c723c */ /* 0x042ff0000000181c */
[----:B------:R-:W-:Y:S01]  /*7c70*/  HMMA.16816.F32 R32, R52, R58, R32 ;  /* 0x0000003a3420723c */ /* 0x000fe20000001820 */
[----:B------:R-:W1:Y:S07]  /*7c80*/  LDSM.16.MT88.4 R56, [R110+0x7c00] ;  /* 0x007c00006e38783b */ /* 0x000e6e0000004200 */
[----:B----4-:R-:W-:Y:S07]  /*7c90*/  HMMA.16816.F32 R44, R84, R48, R12 ;  /* 0x00000030542c723c */ /* 0x010fee000000180c */
[----:B------:R-:W-:Y:S01]  /*7ca0*/  FADD.FTZ R13, R143, R2 ;  /* 0x000000028f0d7221 */ /* 0x000fe20000010000 */
[----:B------:R-:W-:Y:S01]  /*7cb0*/  HMMA.16816.F32 R24, R52, R62, R24 ;  /* 0x0000003e3418723c */ /* 0x000fe20000001818 */
[----:B------:R-:W-:-:S02]  /*7cc0*/  FADD.FTZ R2, R140, R3 ;  /* 0x000000038c027221 */ /* 0x000fc40000010000 */
[----:B------:R-:W-:Y:S02]  /*7cd0*/  FADD.FTZ R13, R142, R13 ;  /* 0x0000000d8e0d7221 */ /* 0x000fe40000010000 */
[----:B------:R-:W-:-:S03]  /*7ce0*/  FADD.FTZ R2, R139, R2 ;  /* 0x000000028b027221 */ /* 0x000fc60000010000 */
[----:B--2---:R-:W-:Y:S01]  /*7cf0*/  HMMA.16816.F32 R68, R84, R8, R68 ;  /* 0x000000085444723c */ /* 0x004fe20000001844 */
[----:B------:R-:W-:Y:S01]  /*7d00*/  FADD.FTZ R149, R149, R2 ;  /* 0x0000000295957221 */ /* 0x000fe20000010000 */
[----:B------:R-:W-:-:S03]  /*7d10*/  MOV R2, R88 ;  /* 0x0000005800027202 */ /* 0x000fc60000000f00 */
        /* <DEDUP_REMOVED lines=18> */
[----:B------:R-:W-:Y:S03]  /*7e40*/  HMMA.16816.F32 R56, R84, R58, R24 ;  /* 0x0000003a5438723c */ /* 0x000fe60000001818 */
[----:B------:R-:W-:-:S04]  /*7e50*/  FADD.FTZ R127, R127, R92 ;  /* 0x0000005c7f7f7221 */ /* 0x000fc80000010000 */
[----:B------:R-:W-:Y:S01]  /*7e60*/  FADD.FTZ R90, R90, R127 ;  /* 0x0000007f5a5a7221 */ /* 0x000fe20000010000 */
[----:B------:R-:W-:Y:S03]  /*7e70*/  HMMA.16816.F32 R64, R84, R66, R32 ;  /* 0x000000425440723c */ /* 0x000fe60000001820 */
[----:B------:R-:W-:-:S05]  /*7e80*/  FADD.FTZ R134, R91, R90 ;  /* 0x0000005a5b867221 */ /* 0x000fca0000010000 */
[C---:B------:R-:W-:Y:S08]  /*7e90*/  HMMA.16816.F32 R72, R84.reuse, R10, R72 ;  /* 0x0000000a5448723c */ /* 0x040ff00000001848 */
[C---:B------:R-:W-:Y:S08]  /*7ea0*/  HMMA.16816.F32 R76, R84.reuse, R4, R76 ;  /* 0x00000004544c723c */ /* 0x040ff0000000184c */
[----:B------:R-:W-:Y:S11]  /*7eb0*/  HMMA.16816.F32 R80, R84, R6, R80 ;  /* 0x000000065450723c */ /* 0x000ff60000001850 */
[----:B------:R-:W-:Y:S08]  /*7ec0*/  @!UPT UIADD3 URZ, URZ, URZ, URZ ;  /* 0x0000003f3f3ff290 */ /* 0x000ff0000fffe03f */
.L_x_5529:
[----:B------:R-:W-:Y:S05]  /*7ed0*/  @!P0 BRA `(.L_x_5537) ;  /* 0x0000298000008947 */ /* 0x000fea0003800000 */
[----:B------:R-:W-:Y:S01]  /*7ee0*/  IMAD.MOV.U32 R129, RZ, RZ, c[0x0][0x1a0] ;  /* 0x00006800ff817624 */ /* 0x000fe200078e00ff */
[----:B------:R-:W-:-:S02]  /*7ef0*/  MOV R85, R2 ;  /* 0x0000000200557202 */ /* 0x000fc40000000f00 */
[----:B------:R-:W-:Y:S01]  /*7f00*/  MOV R84, R3 ;  /* 0x0000000300547202 */ /* 0x000fe20000000f00 */
[----:B------:R-:W-:-:S05]  /*7f10*/  IMAD.U32 R128, R129, -0x40, RZ ;  /* 0xffffffc081807824 */ /* 0x000fca00078e00ff */
[----:B------:R-:W-:Y:S02]  /*7f20*/  SHF.R.S32.HI R127, RZ, 0x1f, R128 ;  /* 0x0000001fff7f7819 */ /* 0x000fe40000011480 */
.L_x_5541:
        /* <DEDUP_REMOVED lines=65> */
.L_x_5538:
[C---:B------:R-:W-:Y:S02]  /*8340*/  ISETP.GE.AND P3, PT, R122.reuse, c[0x0][0x220], PT ;  /* 0x000088007a007a0c */ /* 0x040fe40003f66270 */
[----:B------:R-:W-:Y:S02]  /*8350*/  IADD3 R3, R122, 0x20, RZ ;  /* 0x000000207a037810 */ /* 0x000fe40007ffe0ff */
[----:B------:R-:W-:Y:S02]  /*8360*/  LEA R132, P5, R138, R136, 0x1 ;  /* 0x000000888a847211 */ /* 0x000fe400078a08ff */
[----:B------:R-:W-:Y:S02]  /*8370*/  ISETP.GE.AND P2, PT, R3, c[0x0][0x220], PT ;  /* 0x0000880003007a0c */ /* 0x000fe40003f46270 */
[----:B------:R-:W-:Y:S02]  /*8380*/  IADD3 R2, R122, 0x40, RZ ;  /* 0x000000407a027810 */ /* 0x000fe40007ffe0ff */
[-CC-:B------:R-:W-:Y:S02]  /*8390*/  LEA.HI.X R133, R138, R137.reuse, R86.reuse, 0x1, P5 ;  /* 0x000000898a857211 */ /* 0x180fe400028f0c56 */
[----:B------:R-:W-:Y:S01]  /*83a0*/  ISETP.GE.AND P1, PT, R2, c[0x0][0x220], PT ;  /* 0x0000880002007a0c */ /* 0x000fe20003f26270 */
[----:B------:R-:W-:Y:S01]  /*83b0*/  @P3 STS [R121+0x6000], RZ ;  /* 0x006000ff79003388 */ /* 0x000fe20000000800 */
[----:B------:R-:W-:Y:S03]  /*83c0*/  IADD3 R3, P0, R119, R138, RZ ;  /* 0x0000008a77037210 */ /* 0x000fe60007f1e0ff */
[----:B------:R-:W-:Y:S02]  /*83d0*/  @P3 STS [R121+0x6004], RZ ;  /* 0x006004ff79003388 */ /* 0x000fe40000000800 */
[----:B------:R-:W-:Y:S01]  /*83e0*/  IMAD.X R2, R118, 0x1, R86, P0 ;  /* 0x0000000176027824 */ /* 0x000fe200000e0656 */
[CC--:B------:R-:W-:Y:S01]  /*83f0*/  @!P2 LEA R140, P4, R3.reuse, R136.reuse, 0x1 ;  /* 0x00000088038ca211 */ /* 0x0c0fe200078808ff */
[----:B------:R-:W-:Y:S03]  /*8400*/  @P3 STS.64 [R121+0x6008], RZ ;  /* 0x006008ff79003388 */ /* 0x000fe60000000a00 */
[CCC-:B------:R-:W-:Y:S01]  /*8410*/  @!P2 LEA.HI.X R141, R3.reuse, R137.reuse, R2.reuse, 0x1, P4 ;  /* 0x00000089038da211 */ /* 0x1c0fe200020f0c02 */
[----:B------:R-:W-:Y:S01]  /*8420*/  @!PT LDS RZ, [RZ] ;  /* 0x00000000fffff984 */ /* 0x000fe20000000800 */
[----:B------:R-:W-:Y:S01]  /*8430*/  @!PT LDS RZ, [RZ] ;  /* 0x00000000fffff984 */ /* 0x000fe20000000800 */
[----:B------:R-:W-:Y:S01]  /*8440*/  @!PT LDS RZ, [RZ] ;  /* 0x00000000fffff984 */ /* 0x000fe20000000800 */
[----:B------:R1:W-:Y:S01]  /*8450*/  @!P3 LDGSTS.E.BYPASS.LTC128B.128 [R121+0x6000], [R132.64] ;  /* 0x060000008479bfae */ /* 0x0003e2000b901d44 */
[C---:B------:R-:W-:Y:S03]  /*8460*/  @!P1 LEA R136, P0, R3.reuse, R136, 0x1 ;  /* 0x0000008803889211 */ /* 0x040fe600078008ff */
[----:B------:R-:W-:Y:S01]  /*8470*/  @P2 STS.128 [R121+0x7000], RZ ;  /* 0x007000ff79002388 */ /* 0x000fe20000000c00 */
[----:B------:R-:W-:Y:S01]  /*8480*/  @!P1 LEA.HI.X R137, R3, R137, R2, 0x1, P0 ;  /* 0x0000008903899211 */ /* 0x000fe200000f0c02 */
[----:B------:R-:W-:Y:S01]  /*8490*/  @!P3 IMAD.MOV.U32 R2, RZ, RZ, c[0x0][0x1a4] ;  /* 0x00006900ff02b624 */ /* 0x000fe200078e00ff */
[C---:B------:R-:W-:Y:S01]  /*84a0*/  @!P3 LEA R86, P0, R129.reuse, R132, 0x6 ;  /* 0x000000848156b211 */ /* 0x040fe200078030ff */
[----:B------:R-:W-:Y:S01]  /*84b0*/  @!PT LDS RZ, [RZ] ;  /* 0x00000000fffff984 */ /* 0x000fe20000000800 */
[----:B------:R-:W-:Y:S01]  /*84c0*/  @!PT LDS RZ, [RZ] ;  /* 0x00000000fffff984 */ /* 0x000fe20000000800 */
[----:B------:R-:W-:Y:S01]  /*84d0*/  @!PT LDS RZ, [RZ] ;  /* 0x00000000fffff984 */ /* 0x000fe20000000800 */
[----:B------:R1:W-:Y:S03]  /*84e0*/  @!P2 LDGSTS.E.BYPASS.LTC128B.128 [R121+0x7000], [R132.64+0x40] ;  /* 0x070000408479afae */ /* 0x0003e6000b901d44 */
        /* <DEDUP_REMOVED lines=103> */
[----:B------:R-:W-:-:S07]  /*8b60*/  @!P0 BRA `(.L_x_5539) ;  /* 0x000006d000008947 */ /* 0x000fce0003800000 */
[----:B-1----:R-:W-:Y:S05]  /*8b70*/  IMAD.MOV.U32 R87, RZ, RZ, c[0x0][0x198] ;  /* 0x00006600ff577624 */ /* 0x002fea00078e00ff */
[----:B------:R-:W-:Y:S04]  /*8b80*/  LEA R90, -R87, RZ, 0x6 ;  /* 0x000000ff575a7211 */ /* 0x000fe800078e31ff */
[----:B------:R-:W-:Y:S01]  /*8b90*/  SHF.R.S32.HI R89, RZ, 0x1f, R90 ;  /* 0x0000001fff597819 */ /* 0x000fe2000001145a */
[----:B------:R-:W-:-:S06]  /*8ba0*/  @!P6 BRA `(.L_x_5540) ;  /* 0x000003b00000e947 */ /* 0x000fcc0003800000 */
[----:B------:R-:W-:Y:S01]  /*8bb0*/  IMAD.SHL.U32 R86, R120, 0x40, RZ ;  /* 0x0000004078567824 */ /* 0x000fe200078e00ff */
[----:B------:R-:W-:Y:S01]  /*8bc0*/  IABS R3, c[0x0][0x2d0] ;  /* 0x0000b40000037a13 */ /* 0x000fe20000000000 */
[----:B------:R-:W-:Y:S03]  /*8bd0*/  IMAD.MOV.U32 R90, RZ, RZ, RZ ;  /* 0x000000ffff5a7224 */ /* 0x000fe600078e00ff */
[----:B------:R-:W1:Y:S01]  /*8be0*/  I2F.RP R88, R3 ;  /* 0x0000000300587306 */ /* 0x000e620000209400 */
[----:B------:R-:W-:Y:S04]  /*8bf0*/  IADD3 R92, R86, -0x40, RZ ;  /* 0xffffffc0565c7810 */ /* 0x000fe80007ffe0ff */
[----:B------:R-:W-:Y:S02]  /*8c00*/  IABS R89, R92 ;  /* 0x0000005c00597213 */ /* 0x000fe40000000000 */
[----:B------:R-:W-:Y:S03]  /*8c10*/  LOP3.LUT R92, R92, c[0x0][0x2d0], RZ, 0x3c, !PT ;  /* 0x0000b4005c5c7a12 */ /* 0x000fe600078e3cff */
[----:B-1----:R-:W1:Y:S02]  /*8c20*/  MUFU.RCP R2, R88 ;  /* 0x0000005800027308 */ /* 0x002e640000001000 */
[----:B-1----:R-:W-:Y:S08]  /*8c30*/  IADD3 R91, R2, 0xffffffe, RZ ;  /* 0x0ffffffe025b7810 */ /* 0x002ff00007ffe0ff */
[----:B------:R-:W1:Y:S02]  /*8c40*/  F2I.FTZ.U32.TRUNC.NTZ R91, R91 ;  /* 0x0000005b005b7305 */ /* 0x000e64000021f000 */
[--C-:B-1----:R-:W-:Y:S04]  /*8c50*/  IMAD.MOV R2, RZ, RZ, -R91.reuse ;  /* 0x000000ffff027224 */ /* 0x102fe800078e0a5b */
        /* <DEDUP_REMOVED lines=48> */
.L_x_5540:
[----:B------:R1:W-:Y:S01]  /*8f60*/  @P3 STS [R121+0x3000], RZ ;  /* 0x003000ff79003388 */ /* 0x0003e20000000800 */
[C---:B------:R-:W-:Y:S01]  /*8f70*/  LEA R92, P4, R90.reuse, R130, 0x1 ;  /* 0x000000825a5c7211 */ /* 0x040fe200078808ff */
[----:B------:R-:W-:Y:S01]  /*8f80*/  @!P3 IMAD.MOV.U32 R2, RZ, RZ, c[0x0][0x19c] ;  /* 0x00006700ff02b624 */ /* 0x000fe200078e00ff */
[----:B------:R-:W-:Y:S01]  /*8f90*/  IADD3 R3, P0, R117, R90, RZ ;  /* 0x0000005a75037210 */ /* 0x000fe20007f1e0ff */
[----:B------:R1:W-:Y:S01]  /*8fa0*/  @P3 STS [R121+0x3004], RZ ;  /* 0x003004ff79003388 */ /* 0x0003e20000000800 */
[--C-:B------:R-:W-:Y:S02]  /*8fb0*/  LEA.HI.X R93, R90, R131, R89.reuse, 0x1, P4 ;  /* 0x000000835a5d7211 */ /* 0x100fe400020f0c59 */
[----:B------:R-:W-:Y:S01]  /*8fc0*/  @!P3 LEA R94, P5, R87, R92, 0x6 ;  /* 0x0000005c575eb211 */ /* 0x000fe200078a30ff */
        /* <DEDUP_REMOVED lines=39> */
.L_x_5539:
        /* <DEDUP_REMOVED lines=31> */
[CC--:B------:R-:W-:Y:S02]  /*9430*/  FFMA.FTZ R14, R0.reuse, R95.reuse, R14 ;  /* 0x0000005f000e7223 */ /* 0x0c0fe4000001000e */
        /* <DEDUP_REMOVED lines=8> */
[C---:B------:R-:W-:Y:S01]  /*94c0*/  FFMA.FTZ R18, R0.reuse, R93, R18 ;  /* 0x0000005d00127223 */ /* 0x040fe20000010012 */
        /* <DEDUP_REMOVED lines=9> */
[----:B------:R-:W-:Y:S01]  /*9560*/  FFMA.FTZ R13, R0, R88, R13 ;  /* 0x00000058000d7223 */ /* 0x000fe2000001000d */
[----:B------:R-:W-:Y:S01]  /*9570*/  FMNMX.FTZ R97, R9, R92, !PT ;  /* 0x0000005c09617209 */ /* 0x000fe20007810000 */
[----:B------:R-:W3:Y:S01]  /*9580*/  I2F R87, R87 ;  /* 0x0000005700577306 */ /* 0x000ee20000201400 */
[----:B------:R-:W-:Y:S01]  /*9590*/  IADD3 R88, R90, 0x31, RZ ;  /* 0x000000315a587810 */ /* 0x000fe20007ffe0ff */
[CC--:B------:R-:W-:Y:S01]  /*95a0*/  FFMA.FTZ R22, R0.reuse, R91.reuse, R22 ;  /* 0x0000005b00167223 */ /* 0x0c0fe20000010016 */
[----:B------:R-:W-:Y:S01]  /*95b0*/  FMNMX.FTZ R95, R15, R96, !PT ;  /* 0x000000600f5f7209 */ /* 0x000fe20007810000 */
[----:B------:R-:W-:Y:S01]  /*95c0*/  FFMA.FTZ R20, R0, R91, R20 ;  /* 0x0000005b00147223 */ /* 0x000fe20000010014 */
[----:B------:R-:W-:Y:S01]  /*95d0*/  FMNMX.FTZ R96, R12, R97, !PT ;  /* 0x000000610c607209 */ /* 0x000fe20007810000 */
[----:B-1----:R-:W-:Y:S01]  /*95e0*/  FFMA.FTZ R26, R0, R89, R26 ;  /* 0x00000059001a7223 */ /* 0x002fe2000001001a */
[----:B------:R-:W-:Y:S01]  /*95f0*/  FMNMX.FTZ R92, R18, R95, !PT ;  /* 0x0000005f125c7209 */ /* 0x000fe20007810000 */
[----:B------:R-:W-:Y:S01]  /*9600*/  FFMA.FTZ R21, R0, R86, R21 ;  /* 0x0000005600157223 */ /* 0x000fe20000010015 */
[----:B------:R-:W-:Y:S01]  /*9610*/  FMNMX.FTZ R97, R13, R96, !PT ;  /* 0x000000600d617209 */ /* 0x000fe20007810000 */
[----:B------:R-:W1:Y:S01]  /*9620*/  I2F R88, R88 ;  /* 0x0000005800587306 */ /* 0x000e620000201400 */
[----:B------:R-:W-:Y:S01]  /*9630*/  IADD3 R94, R90, 0x39, RZ ;  /* 0x000000395a5e7810 */ /* 0x000fe20007ffe0ff */
[C---:B--2---:R-:W-:Y:S01]  /*9640*/  FFMA.FTZ R27, R0.reuse, R2, R27 ;  /* 0x00000002001b7223 */ /* 0x044fe2000001001b */
[----:B------:R-:W-:Y:S01]  /*9650*/  FMNMX.FTZ R95, R19, R92, !PT ;  /* 0x0000005c135f7209 */ /* 0x000fe20007810000 */
[----:B------:R-:W-:Y:S01]  /*9660*/  FFMA.FTZ R24, R0, R89, R24 ;  /* 0x0000005900187223 */ /* 0x000fe20000010018 */
[----:B------:R-:W-:Y:S01]  /*9670*/  FMNMX.FTZ R92, R16, R97, !PT ;  /* 0x00000061105c7209 */ /* 0x000fe20007810000 */
[----:B------:R-:W-:Y:S01]  /*9680*/  FFMA.FTZ R25, R0, R2, R25 ;  /* 0x0000000200197223 */ /* 0x000fe20000010019 */
[----:B------:R-:W-:Y:S02]  /*9690*/  FMNMX.FTZ R90, R22, R95, !PT ;  /* 0x0000005f165a7209 */ /* 0x000fe40007810000 */
[----:B------:R-:W-:Y:S01]  /*96a0*/  FMNMX.FTZ R91, R17, R92, !PT ;  /* 0x0000005c115b7209 */ /* 0x000fe20007810000 */
        /* <DEDUP_REMOVED lines=14> */
[----:B------:R-:W-:Y:S02]  /*9790*/  FMNMX.FTZ R87, R31, R86, !PT ;  /* 0x000000561f577209 */ /* 0x000fe40007810000 */
[----:B------:R-:W-:Y:S01]  /*97a0*/  FMNMX.FTZ R86, R28, R89, !PT ;  /* 0x000000591c567209 */ /* 0x000fe20007810000 */
[CC--:B--2---:R-:W-:Y:S03]  /*97b0*/  FFMA.FTZ R34, R0.reuse, R93.reuse, R34 ;  /* 0x0000005d00227223 */ /* 0x0c4fe60000010022 */
[----:B------:R-:W-:Y:S01]  /*97c0*/  FMNMX.FTZ R89, R29, R86, !PT ;  /* 0x000000561d597209 */ /* 0x000fe20007810000 */
[----:B------:R-:W-:Y:S01]  /*97d0*/  FFMA.FTZ R32, R0, R93, R32 ;  /* 0x0000005d00207223 */ /* 0x000fe20000010020 */
[----:B------:R-:W-:Y:S01]  /*97e0*/  FMNMX.FTZ R2, R34, R87, !PT ;  /* 0x0000005722027209 */ /* 0x000fe20007810000 */
[CC--:B---3--:R-:W-:Y:S01]  /*97f0*/  FFMA.FTZ R35, R0.reuse, R3.reuse, R35 ;  /* 0x0000000300237223 */ /* 0x0c8fe20000010023 */
[----:B------:R-:W-:Y:S01]  /*9800*/  LDSM.16.MT88.4 R92, [R110+0x6000] ;  /* 0x006000006e5c783b */ /* 0x000fe20000004200 */
        /* <DEDUP_REMOVED lines=24> */
[--C-:B------:R-:W-:Y:S01]  /*9990*/  FFMA.FTZ R97, R10, c[0x0][0x23c], -R102.reuse ;  /* 0x00008f000a617a23 */ /* 0x100fe20000010866 */
[----:B------:R-:W-:Y:S01]  /*99a0*/  ISETP.GT.AND P0, PT, R120, R115, PT ;  /* 0x000000737800720c */ /* 0x000fe20003f04270 */
[--C-:B------:R-:W-:Y:S02]  /*99b0*/  FFMA.FTZ R100, R4, c[0x0][0x23c], -R103.reuse ;  /* 0x00008f0004647a23 */ /* 0x100fe40000010867 */
[--C-:B------:R-:W-:Y:S02]  /*99c0*/  FFMA.FTZ R99, R5, c[0x0][0x23c], -R103.reuse ;  /* 0x00008f0005637a23 */ /* 0x100fe40000010867 */
[--C-:B------:R-:W-:Y:S02]  /*99d0*/  FFMA.FTZ R98, R8, c[0x0][0x23c], -R103.reuse ;  /* 0x00008f0008627a23 */ /* 0x100fe40000010867 */
[--C-:B------:R-:W-:Y:S01]  /*99e0*/  FFMA.FTZ R87, R9, c[0x0][0x23c], -R103.reuse ;  /* 0x00008f0009577a23 */ /* 0x100fe20000010867 */
[----:B------:R-:W-:Y:S01]  /*99f0*/  MUFU.EX2 R101, R101 ;  /* 0x0000006500657308 */ /* 0x000fe20000000800 */
[----:B------:R-:W-:Y:S02]  /*9a00*/  FMUL.FTZ R84, R86, c[0x0][0x23c] ;  /* 0x00008f0056547a20 */ /* 0x000fe40000410000 */
[--C-:B------:R-:W-:Y:S02]  /*9a10*/  FFMA.FTZ R86, R11, c[0x0][0x23c], -R102.reuse ;  /* 0x00008f000b567a23 */ /* 0x100fe40000010866 */
[--C-:B------:R-:W-:Y:S02]  /*9a20*/  FFMA.FTZ R139, R14, c[0x0][0x23c], -R102.reuse ;  /* 0x00008f000e8b7a23 */ /* 0x100fe40000010866 */
[--C-:B------:R-:W-:Y:S02]  /*9a30*/  FFMA.FTZ R106, R15, c[0x0][0x23c], -R102.reuse ;  /* 0x00008f000f6a7a23 */ /* 0x100fe40000010866 */
[--C-:B------:R-:W-:Y:S01]  /*9a40*/  FFMA.FTZ R105, R18, c[0x0][0x23c], -R102.reuse ;  /* 0x00008f0012697a23 */ /* 0x100fe20000010866 */
[----:B------:R-:W2:Y:S01]  /*9a50*/  MUFU.EX2 R84, R84 ;  /* 0x0000005400547308 */ /* 0x000ea20000000800 */
        /* <DEDUP_REMOVED lines=60> */
[----:B------:R-:W-:Y:S02]  /*9e20*/  FFMA.FTZ R101, R85, R134, R101 ;  /* 0x0000008655657223 */ /* 0x000fe40000010065 */
[----:B------:R-:W-:Y:S02]  /*9e30*/  FFMA.FTZ R100, R84, R135, R100 ;  /* 0x0000008754647223 */ /* 0x000fe40000010064 */
[----:B------:R-:W-:Y:S01]  /*9e40*/  FADD.FTZ R96, R96, R101 ;  /* 0x0000006560607221 */ /* 0x000fe20000010000 */
[----:B------:R-:W-:Y:S01]  /*9e50*/  MUFU.EX2 R105, R105 ;  /* 0x0000006900697308 */ /* 0x000fe20000000800 */
[C---:B------:R-:W-:Y:S05]  /*9e60*/  HMMA.16816.F32 R36, R88.reuse, R92, R36 ;  /* 0x0000005c5824723c */ /* 0x040fea0000001824 */
[----:B------:R-:W-:Y:S02]  /*9e70*/  FADD.FTZ R99, R99, R100 ;  /* 0x0000006463637221 */ /* 0x000fe40000010000 */
[----:B------:R-:W-:Y:S01]  /*9e80*/  FADD.FTZ R97, R97, R96 ;  /* 0x0000006061617221 */ /* 0x000fe20000010000 */
[C---:B------:R-:W-:Y:S01]  /*9e90*/  HMMA.16816.F32 R40, R88.reuse, R94, R40 ;  /* 0x0000005e5828723c */ /* 0x040fe20000001828 */
[----:B------:R-:W1:Y:S01]  /*9ea0*/  LDSM.16.MT88.4 R92, [R108+0x6000] ;  /* 0x006000006c5c783b */ /* 0x000e620000004200 */
[----:B------:R-:W-:Y:S02]  /*9eb0*/  MUFU.EX2 R104, R104 ;  /* 0x0000006800687308 */ /* 0x000fe40000000800 */
[----:B------:R-:W-:Y:S02]  /*9ec0*/  FADD.FTZ R98, R98, R99 ;  /* 0x0000006362627221 */ /* 0x000fe40000010000 */
[----:B------:R-:W-:Y:S02]  /*9ed0*/  FADD.FTZ R86, R86, R97 ;  /* 0x0000006156567221 */ /* 0x000fe40000010000 */
[----:B------:R-:W-:Y:S02]  /*9ee0*/  FADD.FTZ R87, R87, R98 ;  /* 0x0000006257577221 */ /* 0x000fe40000010000 */
[----:B------:R-:W-:Y:S02]  /*9ef0*/  LDSM.16.MT88.4 R96, [R108+0x6c00] ;  /* 0x006c00006c60783b */ /* 0x000fe40000004200 */
[----:B------:R-:W-:Y:S01]  /*9f00*/  FMUL.FTZ R83, R85, R83 ;  /* 0x0000005355537220 */ /* 0x000fe20000410000 */
[----:B------:R-:W-:Y:S01]  /*9f10*/  MUFU.EX2 R138, R138 ;  /* 0x0000008a008a7308 */ /* 0x000fe20000000800 */
[C---:B------:R-:W-:Y:S01]  /*9f20*/  FMUL.FTZ R80, R84.reuse, R80 ;  /* 0x0000005054507220 */ /* 0x040fe20000410000 */
[----:B------:R-:W-:Y:S01]  /*9f30*/  MOV R85, R2 ;  /* 0x0000000200557202 */ /* 0x000fe20000000f00 */
[----:B------:R-:W-:Y:S01]  /*9f40*/  FMUL.FTZ R81, R84, R81 ;  /* 0x0000005154517220 */ /* 0x000fe20000410000 */
[----:B------:R-:W-:Y:S01]  /*9f50*/  MOV R84, R3 ;  /* 0x0000000300547202 */ /* 0x000fe20000000f00 */
        /* <DEDUP_REMOVED lines=12> */
[--C-:B------:R-:W-:Y:S01]  /*a020*/  FFMA.FTZ R25, R25, c[0x0][0x23c], -R103.reuse ;  /* 0x00008f0019197a23 */ /* 0x100fe20000010867 */
[C---:B-1----:R-:W-:Y:S04]  /*a030*/  HMMA.16816.F32 R44, R88.reuse, R92, R44 ;  /* 0x0000005c582c723c */ /* 0x042fe8000000182c */
[----:B------:R-:W-:Y:S01]  /*a040*/  MUFU.EX2 R136, R136 ;  /* 0x0000008800887308 */ /* 0x000fe20000000800 */
[--C-:B------:R-:W-:Y:S02]  /*a050*/  FFMA.FTZ R148, R30, c[0x0][0x23c], -R102.reuse ;  /* 0x00008f001e947a23 */ /* 0x100fe40000010866 */
[--C-:B------:R-:W-:Y:S01]  /*a060*/  FFMA.FTZ R31, R31, c[0x0][0x23c], -R102.reuse ;  /* 0x00008f001f1f7a23 */ /* 0x100fe20000010866 */
[C---:B------:R-:W-:Y:S01]  /*a070*/  HMMA.16816.F32 R48, R88.reuse, R94, R48 ;  /* 0x0000005e5830723c */ /* 0x040fe20000001830 */
[----:B------:R-:W1:Y:S03]  /*a080*/  LDSM.16.MT88.4 R92, [R110+0x7000] ;  /* 0x007000006e5c783b */ /* 0x000e660000004200 */
[--C-:B------:R-:W-:Y:S02]  /*a090*/  FFMA.FTZ R149, R34, c[0x0][0x23c], -R102.reuse ;  /* 0x00008f0022957a23 */ /* 0x100fe40000010866 */
[----:B------:R-:W-:Y:S01]  /*a0a0*/  MUFU.EX2 R142, R142 ;  /* 0x0000008e008e7308 */ /* 0x000fe20000000800 */
[----:B------:R-:W-:Y:S02]  /*a0b0*/  FFMA.FTZ R102, R35, c[0x0][0x23c], -R102 ;  /* 0x00008f0023667a23 */ /* 0x000fe40000010866 */
[--C-:B------:R-:W-:Y:S03]  /*a0c0*/  FFMA.FTZ R150, R28, c[0x0][0x23c], -R103.reuse ;  /* 0x00008f001c967a23 */ /* 0x100fe60000010867 */
[--C-:B------:R-:W-:Y:S02]  /*a0d0*/  FFMA.FTZ R151, R29, c[0x0][0x23c], -R103.reuse ;  /* 0x00008f001d977a23 */ /* 0x100fe40000010867 */
[--C-:B------:R-:W-:Y:S02]  /*a0e0*/  FFMA.FTZ R152, R32, c[0x0][0x23c], -R103.reuse ;  /* 0x00008f0020987a23 */ /* 0x100fe40000010867 */
[----:B------:R-:W-:Y:S01]  /*a0f0*/  MUFU.EX2 R134, R102 ;  /* 0x0000006600867308 */ /* 0x000fe20000000800 */
[----:B------:R-:W-:Y:S09]  /*a100*/  FFMA.FTZ R103, R33, c[0x0][0x23c], -R103 ;  /* 0x00008f0021677a23 */ /* 0x000ff20000010867 */
[----:B------:R2:W-:Y:S10]  /*a110*/  MUFU.EX2 R147, R103 ;  /* 0x0000006700937308 */ /* 0x0005f40000000800 */
[----:B------:R-:W3:Y:S01]  /*a120*/  MUFU.EX2 R141, R141 ;  /* 0x0000008d008d7308 */ /* 0x000ee20000000800 */
[C---:B-1----:R-:W-:Y:S09]  /*a130*/  HMMA.16816.F32 R52, R88.reuse, R92, R52 ;  /* 0x0000005c5834723c */ /* 0x042ff20000001834 */
[----:B------:R-:W-:Y:S01]  /*a140*/  MUFU.EX2 R143, R143 ;  /* 0x0000008f008f7308 */ /* 0x000fe20000000800 */
[C---:B------:R-:W-:Y:S01]  /*a150*/  HMMA.16816.F32 R56, R88.reuse, R94, R56 ;  /* 0x0000005e5838723c */ /* 0x040fe20000001838 */
[----:B------:R-:W1:Y:S08]  /*a160*/  LDSM.16.MT88.4 R92, [R108+0x7000] ;  /* 0x007000006c5c783b */ /* 0x000e700000004200 */
[----:B------:R-:W4:Y:S01]  /*a170*/  MUFU.EX2 R140, R140 ;  /* 0x0000008c008c7308 */ /* 0x000f220000000800 */
[----:B--2---:R-:W-:Y:S02]  /*a180*/  LDSM.16.MT88.4 R100, [R108+0x7c00] ;  /* 0x007c00006c64783b */ /* 0x004fe40000004200 */
[----:B---3--:R-:W-:Y:S07]  /*a190*/  F2FP.PACK_AB R33, R141, R142 ;  /* 0x0000008e8d21723e */ /* 0x008fee00000000ff */
[----:B------:R-:W-:Y:S10]  /*a1a0*/  MUFU.EX2 R145, R145 ;  /* 0x0000009100917308 */ /* 0x000ff40000000800 */
[----:B------:R-:W2:Y:S01]  /*a1b0*/  MUFU.EX2 R144, R144 ;  /* 0x0000009000907308 */ /* 0x000ea20000000800 */
[----:B----4-:R-:W-:Y:S09]  /*a1c0*/  F2FP.PACK_AB R35, R140, R143 ;  /* 0x0000008f8c23723e */ /* 0x010ff200000000ff */
[----:B------:R-:W-:Y:S01]  /*a1d0*/  MUFU.EX2 R146, R146 ;  /* 0x0000009200927308 */ /* 0x000fe20000000800 */
[C---:B-1----:R-:W-:Y:S09]  /*a1e0*/  HMMA.16816.F32 R60, R88.reuse, R92, R60 ;  /* 0x0000005c583c723c */ /* 0x042ff2000000183c */
[----:B------:R-:W1:Y:S01]  /*a1f0*/  MUFU.EX2 R25, R25 ;  /* 0x0000001900197308 */ /* 0x000e620000000800 */
[C---:B------:R-:W-:Y:S01]  /*a200*/  HMMA.16816.F32 R64, R88.reuse, R94, R64 ;  /* 0x0000005e5840723c */ /* 0x040fe20000001840 */
[----:B------:R-:W3:Y:S02]  /*a210*/  LDSM.16.MT88.4 R92, [R110+0x8000] ;  /* 0x008000006e5c783b */ /* 0x000ee40000004200 */
[----:B--2---:R-:W-:Y:S06]  /*a220*/  F2FP.PACK_AB R32, R144, R145 ;  /* 0x000000919020723e */ /* 0x004fec00000000ff */
[----:B------:R-:W-:Y:S10]  /*a230*/  MUFU.EX2 R148, R148 ;  /* 0x0000009400947308 */ /* 0x000ff40000000800 */
[----:B------:R-:W2:Y:S01]  /*a240*/  MUFU.EX2 R31, R31 ;  /* 0x0000001f001f7308 */ /* 0x000ea20000000800 */
[----:B-1----:R-:W-:Y:S09]  /*a250*/  F2FP.PACK_AB R34, R25, R146 ;  /* 0x000000921922723e */ /* 0x002ff200000000ff */
[----:B------:R-:W1:Y:S10]  /*a260*/  MUFU.EX2 R29, R149 ;  /* 0x00000095001d7308 */ /* 0x000e740000000800 */
[----:B------:R-:W-:Y:S01]  /*a270*/  MUFU.EX2 R150, R150 ;  /* 0x0000009600967308 */ /* 0x000fe20000000800 */
[C---:B---3--:R-:W-:Y:S09]  /*a280*/  HMMA.16816.F32 R68, R88.reuse, R92, R68 ;  /* 0x0000005c5844723c */ /* 0x048ff20000001844 */
[----:B------:R-:W3:Y:S01]  /*a290*/  MUFU.EX2 R135, R151 ;  /* 0x0000009700877308 */ /* 0x000ee20000000800 */
        /* <DEDUP_REMOVED lines=9> */
[C---:B------:R-:W-:Y:S01]  /*a330*/  F2FP.PACK_AB R88, R107.reuse, R138 ;  /* 0x0000008a6b58723e */ /* 0x040fe200000000ff */
        /* <DEDUP_REMOVED lines=57> */
[----:B------:R-:W-:Y:S03]  /*a6d0*/  F2FP.PACK_AB R35, R134, R29 ;  /* 0x0000001d8623723e */ /* 0x000fe600000000ff */
[----:B---3--:R-:W-:Y:S01]  /*a6e0*/  F2FP.PACK_AB R32, R135, R150 ;  /* 0x000000968720723e */ /* 0x008fe200000000ff */
        /* <DEDUP_REMOVED lines=23> */
.L_x_5537:
[----:B------:R-:W1:Y:S01]  /*a860*/  SHFL.BFLY PT, R5, R134, 0x2, 0x1f ;  /* 0x0c401f0086057f89 */ /* 0x000e6200000e0000 */
[----:B------:R-:W-:Y:S01]  /*a870*/  IADD3 R4, -R123, RZ, RZ ;  /* 0x000000ff7b047210 */ /* 0x000fe20007ffe1ff */
[----:B------:R-:W-:Y:S01]  /*a880*/  IMAD.MOV.U32 R8, RZ, RZ, 0x3f800000 ;  /* 0x3f800000ff087424 */ /* 0x000fe200078e00ff */
[----:B------:R-:W-:Y:S01]  /*a890*/  MOV R10, 0x3f800000 ;  /* 0x3f800000000a7802 */ /* 0x000fe20000000f00 */
[----:B------:R-:W2:Y:S01]  /*a8a0*/  SHFL.BFLY PT, R0, R135, 0x2, 0x1f ;  /* 0x0c401f0087007f89 */ /* 0x000ea200000e0000 */
[----:B------:R-:W-:Y:S03]  /*a8b0*/  BSSY B0, `(.L_x_5542) ;  /* 0x00000ca000007945 */ /* 0x000fe60003800000 */
[----:B------:R-:W3:Y:S04]  /*a8c0*/  S2R R9, SR_CTAID.Z ;  /* 0x0000000000097919 */ /* 0x000ee80000002700 */
[----:B------:R-:W4:Y:S04]  /*a8d0*/  S2R R12, SR_CTAID.Y ;  /* 0x00000000000c7919 */ /* 0x000f280000002600 */
[----:B------:R-:W-:Y:S01]  /*a8e0*/  BAR.SYNC.DEFER_BLOCKING 0x0 ;  /* 0x0000000000007b1d */ /* 0x000fe20000010000 */
[----:B-1----:R-:W-:-:S02]  /*a8f0*/  FADD.FTZ R5, R5, R134 ;  /* 0x0000008605057221 */ /* 0x002fc40000010000 */
[----:B--2---:R-:W-:-:S03]  /*a900*/  FADD.FTZ R0, R0, R135 ;  /* 0x0000008700007221 */ /* 0x004fc60000010000 */
[----:B------:R-:W1:Y:S01]  /*a910*/  SHFL.BFLY PT, R6, R5, 0x1, 0x1f ;  /* 0x0c201f0005067f89 */ /* 0x000e6200000e0000 */
[----:B---3--:R-:W-:-:S03]  /*a920*/  IMAD R4, R4, c[0x0][0x1c0], R9 ;  /* 0x0000700004047a24 */ /* 0x008fc600078e0209 */
[----:B------:R-:W2:Y:S01]  /*a930*/  SHFL.BFLY PT, R7, R0, 0x1, 0x1f ;  /* 0x0c201f0000077f89 */ /* 0x000ea200000e0000 */
[----:B----4-:R-:W-:-:S04]  /*a940*/  IMAD R9, R12, c[0x0][0x210], R123 ;  /* 0x000084000c097a24 */ /* 0x010fc800078e027b */
[----:B------:R-:W-:Y:S02]  /*a950*/  IMAD R9, R9, c[0x0][0x1c0], R4 ;  /* 0x0000700009097a24 */ /* 0x000fe400078e0204 */
[----:B-1----:R-:W-:Y:S02]  /*a960*/  FADD.FTZ R6, R5, R6 ;  /* 0x0000000605067221 */ /* 0x002fe40000010000 */
[----:B------:R-:W1:Y:S01]  /*a970*/  S2R R5, SR_TID.X ;  /* 0x0000000000057919 */ /* 0x000e620000002100 */
[----:B--2---:R-:W-:Y:S02]  /*a980*/  FADD.FTZ R7, R0, R7 ;  /* 0x0000000700077221 */ /* 0x004fe40000010000 */
[----:B------:R-:W-:Y:S01]  /*a990*/  FSETP.NE.FTZ.AND P2, PT, R6, RZ, PT ;  /* 0x000000ff0600720b */ /* 0x000fe20003f55000 */
[----:B------:R-:W2:Y:S02]  /*a9a0*/  S2R R0, SR_TID.X ;  /* 0x0000000000007919 */ /* 0x000ea40000002100 */
[----:B------:R-:W-:-:S10]  /*a9b0*/  FSETP.NE.FTZ.AND P3, PT, R7, RZ, PT ;  /* 0x000000ff0700720b */ /* 0x000fd40003f75000 */
[----:B------:R-:W3:Y:S01]  /*a9c0*/  @P2 MUFU.RCP R8, R6 ;  /* 0x0000000600082308 */ /* 0x000ee20000001000 */
[----:B-1----:R-:W-:-:S07]  /*a9d0*/  SHF.R.S32.HI R12, RZ, 0x1f, R5 ;  /* 0x0000001fff0c7819 */ /* 0x002fce0000011405 */
[----:B------:R-:W1:Y:S01]  /*a9e0*/  @P3 MUFU.RCP R10, R7 ;  /* 0x00000007000a3308 */ /* 0x000e620000001000 */
[----:B------:R-:W-:Y:S02]  /*a9f0*/  LEA.HI R13, R12, R5, RZ, 0x2 ;  /* 0x000000050c0d7211 */ /* 0x000fe400078f10ff */
[----:B--2---:R-:W-:Y:S02]  /*aa00*/  SHF.R.S32.HI R11, RZ, 0x1f, R0 ;  /* 0x0000001fff0b7819 */ /* 0x004fe40000011400 */
[----:B------:R-:W-:Y:S01]  /*aa10*/  SHF.R.S32.HI R15, RZ, 0x2, R13 ;  /* 0x00000002ff0f7819 */ /* 0x000fe2000001140d */
[C---:B---3--:R-:W-:Y:S01]  /*aa20*/  FMUL.FTZ R39, R8.reuse, R39 ;  /* 0x0000002708277220 */ /* 0x048fe20000410000 */
[----:B------:R-:W-:Y:S01]  /*aa30*/  LEA.HI R14, R11, R0, RZ, 0x3 ;  /* 0x000000000b0e7211 */ /* 0x000fe200078f18ff */
[C---:B------:R-:W-:Y:S01]  /*aa40*/  FMUL.FTZ R38, R8.reuse, R38 ;  /* 0x0000002608267220 */ /* 0x040fe20000410000 */
[----:B------:R-:W-:Y:S01]  /*aa50*/  SHF.R.S32.HI R16, RZ, 0x1f, R15 ;  /* 0x0000001fff107819 */ /* 0x000fe2000001140f */
[----:B------:R-:W-:Y:S01]  /*aa60*/  FMUL.FTZ R43, R8, R43 ;  /* 0x0000002b082b7220 */ /* 0x000fe20000410000 */
[----:B------:R-:W-:Y:S01]  /*aa70*/  LOP3.LUT R19, R14, 0xfffffff8, RZ, 0xc0, !PT ;  /* 0xfffffff80e137812 */ /* 0x000fe200078ec0ff */
[----:B------:R-:W-:Y:S01]  /*aa80*/  FMUL.FTZ R42, R8, R42 ;  /* 0x0000002a082a7220 */ /* 0x000fe20000410000 */
[----:B------:R-:W-:Y:S01]  /*aa90*/  LEA.HI R17, R16, R15, RZ, 0x3 ;  /* 0x0000000f10117211 */ /* 0x000fe200078f18ff */
[----:B-1----:R-:W-:Y:S01]  /*aaa0*/  FMUL.FTZ R36, R10, R36 ;  /* 0x000000240a247220 */ /* 0x002fe20000410000 */
[----:B------:R-:W-:Y:S01]  /*aab0*/  LOP3.LUT R24, R13, 0xfffffffc, RZ, 0xc0, !PT ;  /* 0xfffffffc0d187812 */ /* 0x000fe200078ec0ff */
[----:B------:R-:W-:Y:S01]  /*aac0*/  IMAD.IADD R16, R0, 0x1, -R19 ;  /* 0x0000000100107824 */ /* 0x000fe200078e0a13 */
[----:B------:R-:W-:Y:S01]  /*aad0*/  LOP3.LUT R18, R17, 0xfffffff8, RZ, 0xc0, !PT ;  /* 0xfffffff811127812 */ /* 0x000fe200078ec0ff */
[----:B------:R-:W-:Y:S01]  /*aae0*/  FMUL.FTZ R37, R10, R37 ;  /* 0x000000250a257220 */ /* 0x000fe20000410000 */
[----:B------:R-:W-:Y:S01]  /*aaf0*/  LEA.HI R23, R12, R5, RZ, 0x4 ;  /* 0x000000050c177211 */ /* 0x000fe200078f20ff */
[C---:B------:R-:W-:Y:S01]  /*ab00*/  FMUL.FTZ R40, R10.reuse, R40 ;  /* 0x000000280a287220 */ /* 0x040fe20000410000 */
[----:B------:R-:W-:Y:S01]  /*ab10*/  IADD3 R15, R15, -R18, RZ ;  /* 0x800000120f0f7210 */ /* 0x000fe20007ffe0ff */
[C---:B------:R-:W-:Y:S01]  /*ab20*/  FMUL.FTZ R41, R10.reuse, R41 ;  /* 0x000000290a297220 */ /* 0x040fe20000410000 */
[----:B------:R-:W-:Y:S01]  /*ab30*/  SHF.R.S32.HI R13, RZ, 0x3, R14 ;  /* 0x00000003ff0d7819 */ /* 0x000fe2000001140e */
[C---:B------:R-:W-:Y:S01]  /*ab40*/  FMUL.FTZ R44, R10.reuse, R44 ;  /* 0x0000002c0a2c7220 */ /* 0x040fe20000410000 */
[----:B------:R-:W-:Y:S01]  /*ab50*/  LEA.HI R18, R15, R15, RZ, 0x1 ;  /* 0x0000000f0f127211 */ /* 0x000fe200078f08ff */
[----:B------:R-:W-:Y:S01]  /*ab60*/  FMUL.FTZ R45, R10, R45 ;  /* 0x0000002d0a2d7220 */ /* 0x000fe20000410000 */
[----:B------:R-:W-:Y:S01]  /*ab70*/  LEA.HI R17, R16, R16, RZ, 0x1 ;  /* 0x0000001010117211 */ /* 0x000fe200078f08ff */
[C---:B------:R-:W-:Y:S01]  /*ab80*/  FMUL.FTZ R48, R10.reuse, R48 ;  /* 0x000000300a307220 */ /* 0x040fe20000410000 */
[----:B------:R-:W-:Y:S01]  /*ab90*/  SHF.R.S32.HI R23, RZ, 0x4, R23 ;  /* 0x00000004ff177819 */ /* 0x000fe20000011417 */
[----:B------:R-:W-:Y:S01]  /*aba0*/  FMUL.FTZ R49, R10, R49 ;  /* 0x000000310a317220 */ /* 0x000fe20000410000 */
[----:B------:R-:W-:Y:S01]  /*abb0*/  LEA.HI R14, R14, R13, RZ, 0x1 ;  /* 0x0000000d0e0e7211 */ /* 0x000fe200078f08ff */
[----:B------:R-:W-:Y:S01]  /*abc0*/  FMUL.FTZ R52, R10, R52 ;  /* 0x000000340a347220 */ /* 0x000fe20000410000 */
[----:B------:R-:W-:Y:S01]  /*abd0*/  LOP3.LUT R20, R18, 0x1fffffe, RZ, 0xc0, !PT ;  /* 0x01fffffe12147812 */ /* 0x000fe200078ec0ff */
[----:B------:R-:W-:Y:S01]  /*abe0*/  IMAD.SHL.U32 R23, R23, 0x40, RZ ;  /* 0x0000004017177824 */ /* 0x000fe200078e00ff */
[----:B------:R-:W-:Y:S01]  /*abf0*/  LOP3.LUT R19, R17, 0xfffffffe, RZ, 0xc0, !PT ;  /* 0xfffffffe11137812 */ /* 0x000fe200078ec0ff */
[----:B------:R-:W-:Y:S01]  /*ac00*/  FMUL.FTZ R53, R10, R53 ;  /* 0x000000350a357220 */ /* 0x000fe20000410000 */
[----:B------:R-:W-:Y:S01]  /*ac10*/  LOP3.LUT R14, R14, 0xfffffffe, RZ, 0xc0, !PT ;  /* 0xfffffffe0e0e7812 */ /* 0x000fe200078ec0ff */
[----:B------:R-:W-:Y:S01]  /*ac20*/  FMUL.FTZ R56, R10, R56 ;  /* 0x000000380a387220 */ /* 0x000fe20000410000 */
[----:B------:R-:W-:Y:S01]  /*ac30*/  IADD3 R20, R15, -R20, RZ ;  /* 0x800000140f147210 */ /* 0x000fe20007ffe0ff */
[----:B------:R-:W-:Y:S01]  /*ac40*/  IMAD.IADD R19, R16, 0x1, -R19 ;  /* 0x0000000110137824 */ /* 0x000fe200078e0a13 */
[----:B------:R-:W-:Y:S01]  /*ac50*/  LEA.HI R15, R12, R5, RZ, 0x5 ;  /* 0x000000050c0f7211 */ /* 0x000fe200078f28ff */
[----:B------:R-:W-:Y:S01]  /*ac60*/  IMAD.IADD R25, R13, 0x1, -R14 ;  /* 0x000000010d197824 */ /* 0x000fe200078e0a0e */
[----:B------:R-:W-:Y:S01]  /*ac70*/  SHF.R.S32.HI R18, RZ, 0x1, R18 ;  /* 0x00000001ff127819 */ /* 0x000fe20000011412 */
[C---:B------:R-:W-:Y:S01]  /*ac80*/  FMUL.FTZ R57, R10.reuse, R57 ;  /* 0x000000390a397220 */ /* 0x040fe20000410000 */
[----:B------:R-:W-:Y:S01]  /*ac90*/  SHF.R.S32.HI R17, RZ, 0x1, R17 ;  /* 0x00000001ff117819 */ /* 0x000fe20000011411 */
[----:B------:R-:W-:Y:S01]  /*aca0*/  FMUL.FTZ R60, R10, R60 ;  /* 0x0000003c0a3c7220 */ /* 0x000fe20000410000 */
[----:B------:R-:W-:Y:S01]  /*acb0*/  IADD3 R21, -R24, R5, RZ ;  /* 0x0000000518157210 */ /* 0x000fe20007ffe1ff */
[C---:B------:R-:W-:Y:S01]  /*acc0*/  FMUL.FTZ R61, R10.reuse, R61 ;  /* 0x0000003d0a3d7220 */ /* 0x040fe20000410000 */
[----:B------:R-:W-:Y:S01]  /*acd0*/  SHF.R.S32.HI R16, RZ, 0x5, R15 ;  /* 0x00000005ff107819 */ /* 0x000fe2000001140f */
[C---:B------:R-:W-:Y:S01]  /*ace0*/  FMUL.FTZ R64, R10.reuse, R64 ;  /* 0x000000400a407220 */ /* 0x040fe20000410000 */
[----:B------:R-:W-:Y:S01]  /*acf0*/  LOP3.LUT R23, R23, 0xc0, RZ, 0xc0, !PT ;  /* 0x000000c017177812 */ /* 0x000fe200078ec0ff */
[----:B------:R-:W-:Y:S01]  /*ad00*/  FMUL.FTZ R65, R10, R65 ;  /* 0x000000410a417220 */ /* 0x000fe20000410000 */
[----:B------:R-:W-:Y:S01]  /*ad10*/  SHF.L.U32 R14, R18, 0x6, RZ ;  /* 0x00000006120e7819 */ /* 0x000fe200000006ff */
[C---:B------:R-:W-:Y:S01]  /*ad20*/  FMUL.FTZ R68, R10.reuse, R68 ;  /* 0x000000440a447220 */ /* 0x040fe20000410000 */
[----:B------:R-:W-:Y:S01]  /*ad30*/  SHF.L.U32 R24, R17, 0x3, RZ ;  /* 0x0000000311187819 */ /* 0x000fe200000006ff */
[----:B------:R-:W-:Y:S01]  /*ad40*/  FMUL.FTZ R69, R10, R69 ;  /* 0x000000450a457220 */ /* 0x000fe20000410000 */
[----:B------:R-:W-:Y:S01]  /*ad50*/  LEA.HI R22, R12, R5, RZ, 0x6 ;  /* 0x000000050c167211 */ /* 0x000fe200078f30ff */
[----:B------:R-:W-:Y:S01]  /*ad60*/  FMUL.FTZ R72, R10, R72 ;  /* 0x000000480a487220 */ /* 0x000fe20000410000 */
[----:B------:R-:W-:Y:S01]  /*ad70*/  LEA R21, R16, R21, 0x8 ;  /* 0x0000001510157211 */ /* 0x000fe200078e40ff */
[----:B------:R-:W-:Y:S01]  /*ad80*/  FMUL.FTZ R73, R10, R73 ;  /* 0x000000490a497220 */ /* 0x000fe20000410000 */
[----:B------:R-:W-:Y:S01]  /*ad90*/  LOP3.LUT R14, R14, 0xc0, RZ, 0xc0, !PT ;  /* 0x000000c00e0e7812 */ /* 0x000fe200078ec0ff */
[----:B------:R-:W-:Y:S01]  /*ada0*/  IMAD.SHL.U32 R22, R22, 0x4, RZ ;  /* 0x0000000416167824 */ /* 0x000fe200078e00ff */
[----:B------:R-:W-:Y:S01]  /*adb0*/  LOP3.LUT R17, R23, 0x18, R24, 0xf8, !PT ;  /* 0x0000001817117812 */ /* 0x000fe200078ef818 */
[C---:B------:R-:W-:Y:S01]  /*adc0*/  FMUL.FTZ R76, R10.reuse, R76 ;  /* 0x0000004c0a4c7220 */ /* 0x040fe20000410000 */
[----:B------:R-:W-:Y:S01]  /*add0*/  SHF.R.U32.HI R24, RZ, 0x3, R23 ;  /* 0x00000003ff187819 */ /* 0x000fe20000011617 */
[----:B------:R-:W-:Y:S01]  /*ade0*/  FMUL.FTZ R77, R10, R77 ;  /* 0x0000004d0a4d7220 */ /* 0x000fe20000410000 */
[----:B------:R-:W-:Y:S01]  /*adf0*/  LOP3.LUT R23, R18, 0x1, RZ, 0xc0, !PT ;  /* 0x0000000112177812 */ /* 0x000fe200078ec0ff */
        /* <DEDUP_REMOVED lines=8> */
[----:B------:R-:W-:Y:S01]  /*ae80*/  IMAD.U32 R14, R21, 0x2, R14 ;  /* 0x00000002150e7824 */ /* 0x000fe200078e000e */
[----:B------:R-:W-:Y:S01]  /*ae90*/  LOP3.LUT P0, RZ, R18, 0x2, RZ, 0xc0, !PT ;  /* 0x0000000212ff7812 */ /* 0x000fe2000780c0ff */
[----:B------:R-:W-:Y:S01]  /*aea0*/  FMUL.FTZ R51, R8, R51 ;  /* 0x0000003308337220 */ /* 0x000fe20000410000 */
[----:B------:R-:W-:Y:S01]  /*aeb0*/  MOV R10, 0x40 ;  /* 0x00000040000a7802 */ /* 0x000fe20000000f00 */
[----:B------:R-:W-:Y:S01]  /*aec0*/  IMAD R22, R25, 0x20, R22 ;  /* 0x0000002019167824 */ /* 0x000fe200078e0216 */
[----:B------:R-:W-:Y:S01]  /*aed0*/  SHF.L.U32 R18, R14, 0x2, RZ ;  /* 0x000000020e127819 */ /* 0x000fe200000006ff */
[C---:B------:R-:W-:Y:S01]  /*aee0*/  FMUL.FTZ R50, R8.reuse, R50 ;  /* 0x0000003208327220 */ /* 0x040fe20000410000 */
[----:B------:R-:W-:Y:S01]  /*aef0*/  LOP3.LUT R17, R17, R24, RZ, 0x3c, !PT ;  /* 0x0000001811117212 */ /* 0x000fe200078e3cff */
[C---:B------:R-:W-:Y:S01]  /*af00*/  FMUL.FTZ R55, R8.reuse, R55 ;  /* 0x0000003708377220 */ /* 0x040fe20000410000 */
[----:B------:R-:W-:Y:S01]  /*af10*/  LEA R20, R19, R22, 0x2 ;  /* 0x0000001613147211 */ /* 0x000fe200078e10ff */
        /* <DEDUP_REMOVED lines=10> */
[C---:B------:R-:W-:Y:S01]  /*afc0*/  FMUL.FTZ R67, R8.reuse, R67 ;  /* 0x0000004308437220 */ /* 0x040fe20000410000 */
        /* <DEDUP_REMOVED lines=11> */
[C---:B------:R-:W-:Y:S01]  /*b080*/  FMUL.FTZ R79, R8.reuse, R79 ;  /* 0x0000004f084f7220 */ /* 0x040fe20000410000 */
[----:B------:R-:W-:Y:S01]  /*b090*/  LOP3.LUT R11, R11, 0xffffffe0, RZ, 0xc0, !PT ;  /* 0xffffffe00b0b7812 */ /* 0x000fe200078ec0ff */
[C---:B------:R-:W-:Y:S01]  /*b0a0*/  FMUL.FTZ R78, R8.reuse, R78 ;  /* 0x0000004e084e7220 */ /* 0x040fe20000410000 */
[----:B------:R-:W-:Y:S01]  /*b0b0*/  STS.64 [R18], R44 ;  /* 0x0000002c12007388 */ /* 0x000fe20000000a00 */
[C---:B------:R-:W-:Y:S01]  /*b0c0*/  FMUL.FTZ R83, R8.reuse, R83 ;  /* 0x0000005308537220 */ /* 0x040fe20000410000 */
[----:B------:R-:W2:Y:S01]  /*b0d0*/  @P2 MUFU.LG2 R6, R6 ;  /* 0x0000000600062308 */ /* 0x000ea20000000c00 */
[----:B------:R-:W-:Y:S01]  /*b0e0*/  FMUL.FTZ R82, R8, R82 ;  /* 0x0000005208527220 */ /* 0x000fe20000410000 */
[----:B------:R-:W-:Y:S01]  /*b0f0*/  STS.64 [R18+0x400], R46 ;  /* 0x0004002e12007388 */ /* 0x000fe20000000a00 */
[----:B------:R-:W-:Y:S01]  /*b100*/  IMAD.IADD R8, R20, 0x1, R17 ;  /* 0x0000000114087824 */ /* 0x000fe200078e0211 */
[----:B------:R-:W-:-:S02]  /*b110*/  IADD3 R17, R10, R19, RZ ;  /* 0x000000130a117210 */ /* 0x000fc40007ffe0ff */
[----:B------:R-:W3:Y:S01]  /*b120*/  S2R R10, SR_CTAID.X ;  /* 0x00000000000a7919 */ /* 0x000ee20000002500 */
[C---:B------:R-:W-:Y:S02]  /*b130*/  IADD3 R4, R5.reuse, -R4, RZ ;  /* 0x8000000405047210 */ /* 0x040fe40007ffe0ff */
[----:B------:R-:W-:Y:S01]  /*b140*/  LEA.HI R12, R12, R5, RZ, 0x3 ;  /* 0x000000050c0c7211 */ /* 0x000fe200078f18ff */
[----:B------:R-:W-:Y:S01]  /*b150*/  STS.64 [R17], R48 ;  /* 0x0000003011007388 */ /* 0x000fe20000000a00 */
[----:B------:R-:W-:Y:S02]  /*b160*/  IADD3 R11, R0, -R11, RZ ;  /* 0x8000000b000b7210 */ /* 0x000fe40007ffe0ff */
[----:B------:R-:W-:Y:S01]  /*b170*/  LOP3.LUT P0, RZ, R4, 0x3, RZ, 0xc0, !PT ;  /* 0x0000000304ff7812 */ /* 0x000fe2000780c0ff */
[----:B------:R-:W-:Y:S01]  /*b180*/  STS.64 [R17+0x400], R50 ;  /* 0x0004003211007388 */ /* 0x000fe20000000a00 */
[----:B------:R-:W-:Y:S02]  /*b190*/  LOP3.LUT R12, R12, 0xfffffff8, RZ, 0xc0, !PT ;  /* 0xfffffff80c0c7812 */ /* 0x000fe400078ec0ff */
[----:B------:R-:W-:Y:S01]  /*b1a0*/  SHF.R.S32.HI R0, RZ, 0x1f, R11 ;  /* 0x0000001fff007819 */ /* 0x000fe2000001140b */
[----:B------:R-:W-:Y:S01]  /*b1b0*/  STS.64 [R14.X4+0x2000], R52 ;  /* 0x002000340e007388 */ /* 0x000fe20000004a00 */
[----:B------:R-:W-:Y:S01]  /*b1c0*/  MOV R4, 0xff800000 ;  /* 0xff80000000047802 */ /* 0x000fe20000000f00 */
[----:B------:R-:W-:Y:S01]  /*b1d0*/  IMAD.IADD R12, R5, 0x1, -R12 ;  /* 0x00000001050c7824 */ /* 0x000fe200078e0a0c */
[----:B------:R-:W-:Y:S01]  /*b1e0*/  LEA.HI R0, R0, R11, RZ, 0x2 ;  /* 0x0000000b00007211 */ /* 0x000fe200078f10ff */
[----:B------:R-:W-:Y:S01]  /*b1f0*/  STS.64 [R14.X4+0x2400], R54 ;  /* 0x002400360e007388 */ /* 0x000fe20000004a00 */
[----:B------:R-:W-:-:S02]  /*b200*/  IMAD.MOV.U32 R5, RZ, RZ, -0x800000 ;  /* 0xff800000ff057424 */ /* 0x000fc400078e00ff */
[----:B------:R-:W-:Y:S01]  /*b210*/  SHF.R.S32.HI R0, RZ, 0x2, R0 ;  /* 0x00000002ff007819 */ /* 0x000fe20000011400 */
[----:B------:R-:W-:Y:S04]  /*b220*/  STS.64 [R19+0x2000], R56 ;  /* 0x0020003813007388 */ /* 0x000fe80000000a00 */
[----:B------:R-:W-:Y:S01]  /*b230*/  STS.64 [R19+0x2400], R58 ;  /* 0x0024003a13007388 */ /* 0x000fe20000000a00 */
[----:B---3--:R-:W-:-:S03]  /*b240*/  IMAD.SHL.U32 R10, R10, 0x40, RZ ;  /* 0x000000400a0a7824 */ /* 0x008fc600078e00ff */
[----:B------:R-:W-:Y:S01]  /*b250*/  STS.64 [R18+0x2000], R60 ;  /* 0x0020003c12007388 */ /* 0x000fe20000000a00 */
[----:B------:R-:W-:Y:S01]  /*b260*/  IMAD R9, R9, c[0x0][0x214], R10 ;  /* 0x0000850009097a24 */ /* 0x000fe200078e020a */
[----:B------:R-:W-:Y:S02]  /*b270*/  SHF.L.U32 R10, R12, 0x2, RZ ;  /* 0x000000020c0a7819 */ /* 0x000fe400000006ff */
[----:B------:R-:W-:Y:S02]  /*b280*/  STS.64 [R18+0x2400], R62 ;  /* 0x0024003e12007388 */ /* 0x000fe40000000a00 */
[----:B------:R-:W-:Y:S02]  /*b290*/  SHF.R.S32.HI R11, RZ, 0x1f, R10 ;  /* 0x0000001fff0b7819 */ /* 0x000fe4000001140a */
        /* <DEDUP_REMOVED lines=9> */
[----:B------:R3:W-:Y:S04]  /*b330*/  STS.64 [R17+0x4400], R82 ;  /* 0x0044005211007388 */ /* 0x0007e80000000a00 */
[----:B------:R-:W-:Y:S01]  /*b340*/  BAR.SYNC.DEFER_BLOCKING 0x0 ;  /* 0x0000000000007b1d */ /* 0x000fe20000010000 */
[----:B---3--:R-:W-:-:S05]  /*b350*/  SHF.R.S32.HI R17, RZ, 0x1f, R16 ;  /* 0x0000001fff117819 */ /* 0x008fca0000011410 */
[----:B------:R-:W3:Y:S01]  /*b360*/  LDS.128 R60, [R8.X4] ;  /* 0x00000000083c7984 */ /* 0x000ee20000004c00 */
[----:B------:R-:W-:-:S03]  /*b370*/  LEA.HI R17, R17, R16, RZ, 0x2 ;  /* 0x0000001011117211 */ /* 0x000fc600078f10ff */
[----:B------:R-:W4:Y:S01]  /*b380*/  LDS.128 R56, [R8.X4+0x800] ;  /* 0x0008000008387984 */ /* 0x000f220000004c00 */
[----:B------:R-:W-:-:S03]  /*b390*/  LOP3.LUT R17, R17, 0xffffffc, RZ, 0xc0, !PT ;  /* 0x0ffffffc11117812 */ /* 0x000fc600078ec0ff */
[----:B------:R-:W1:Y:S01]  /*b3a0*/  LDS.128 R52, [R8.X4+0x1000] ;  /* 0x0010000008347984 */ /* 0x000e620000004c00 */
[----:B------:R-:W-:-:S03]  /*b3b0*/  IADD3 R17, R16, -R17, RZ ;  /* 0x8000001110117210 */ /* 0x000fc60007ffe0ff */
[----:B------:R-:W1:Y:S01]  /*b3c0*/  LDS.128 R48, [R8.X4+0x1800] ;  /* 0x0018000008307984 */ /* 0x000e620000004c00 */
[----:B------:R-:W-:-:S03]  /*b3d0*/  LEA R17, R17, R0, 0x4 ;  /* 0x0000000011117211 */ /* 0x000fc600078e20ff */
[----:B------:R-:W1:Y:S04]  /*b3e0*/  LDS.128 R44, [R8.X4+0x2000] ;  /* 0x00200000082c7984 */ /* 0x000e680000004c00 */
[----:B------:R-:W1:Y:S04]  /*b3f0*/  LDS.128 R40, [R8.X4+0x2800] ;  /* 0x0028000008287984 */ /* 0x000e680000004c00 */
[----:B------:R-:W1:Y:S04]  /*b400*/  LDS.128 R36, [R8.X4+0x3000] ;  /* 0x0030000008247984 */ /* 0x000e680000004c00 */
[----:B------:R-:W2:Y:S04]  /*b410*/  LDS.128 R32, [R8.X4+0x3800] ;  /* 0x0038000008207984 */ /* 0x000ea80000004c00 */
[----:B------:R-:W3:Y:S04]  /*b420*/  LDS.128 R28, [R8.X4+0x4000] ;  /* 0x00400000081c7984 */ /* 0x000ee80000004c00 */
[----:B------:R-:W3:Y:S04]  /*b430*/  LDS.128 R24, [R8.X4+0x4800] ;  /* 0x0048000008187984 */ /* 0x000ee80000004c00 */
[----:B------:R-:W3:Y:S04]  /*b440*/  LDS.128 R20, [R8.X4+0x5000] ;  /* 0x0050000008147984 */ /* 0x000ee80000004c00 */
[----:B------:R1:W3:Y:S02]  /*b450*/  LDS.128 R64, [R8.X4+0x5800] ;  /* 0x0058000008407984 */ /* 0x0002e40000004c00 */
[----:B-1----:R-:W-:-:S02]  /*b460*/  @P3 FMUL.FTZ R8, R7, 0.69314718246459960938 ;  /* 0x3f31721807083820 */ /* 0x002fc40000410000 */
[----:B--2---:R-:W-:Y:S02]  /*b470*/  @P2 FMUL.FTZ R7, R6, 0.69314718246459960938 ;  /* 0x3f31721806072820 */ /* 0x004fe40000410000 */
[----:B------:R-:W-:Y:S02]  /*b480*/  @P3 FFMA.FTZ R4, R3, c[0x0][0x238], R8 ;  /* 0x00008e0003043a23 */ /* 0x000fe40000010008 */
[----:B------:R-:W-:Y:S01]  /*b490*/  @P2 FFMA.FTZ R5, R2, c[0x0][0x238], R7 ;  /* 0x00008e0002052a23 */ /* 0x000fe20000010007 */
[----:B------:R-:W-:Y:S05]  /*b4a0*/  @P0 BRA `(.L_x_5543) ;  /* 0x000000a000000947 */ /* 0x000fea0003800000 */
[----:B----4-:R-:W-:Y:S02]  /*b4b0*/  IADD3 R3, R17, 0x8, RZ ;  /* 0x0000000811037810 */ /* 0x010fe40007ffe0ff */
[----:B------:R-:W-:Y:S02]  /*b4c0*/  SHF.R.S32.HI R2, RZ, 0x1f, R17 ;  /* 0x0000001fff027819 */ /* 0x000fe40000011411 */
[----:B------:R-:W-:Y:S02]  /*b4d0*/  IADD3 R0, P0, R9, R17, RZ ;  /* 0x0000001109007210 */ /* 0x000fe40007f1e0ff */
[----:B------:R-:W-:-:S02]  /*b4e0*/  ISETP.GE.AND P2, PT, R17, R114, PT ;  /* 0x000000721100720c */ /* 0x000fc40003f46270 */
[----:B------:R-:W-:Y:S02]  /*b4f0*/  ISETP.GE.AND P1, PT, R3, R114, PT ;  /* 0x000000720300720c */ /* 0x000fe40003f26270 */
[----:B------:R-:W-:Y:S02]  /*b500*/  LEA.HI.X.SX32 R3, R9, R2, 0x1, P0 ;  /* 0x0000000209037211 */ /* 0x000fe400000f0eff */
[----:B------:R-:W-:-:S04]  /*b510*/  LEA R2, P0, R0, c[0x0][0x208], 0x2 ;  /* 0x0000820000027a11 */ /* 0x000fc800078010ff */
[----:B------:R-:W-:-:S05]  /*b520*/  LEA.HI.X R3, R0, c[0x0][0x20c], R3, 0x2, P0 ;  /* 0x0000830000037a11 */ /* 0x000fca00000f1403 */
[----:B------:R1:W-:Y:S04]  /*b530*/  @!P2 STG.E [R2.64], R4 ;  /* 0x000000040200a986 */ /* 0x0003e8000c101904 */
[----:B------:R1:W-:Y:S02]  /*b540*/  @!P1 STG.E [R2.64+0x20], R5 ;  /* 0x0000200502009986 */ /* 0x0003e4000c101904 */
.L_x_5543:
[----:B----4-:R-:W-:Y:S05]  /*b550*/  BSYNC B0 ;  /* 0x0000000000007941 */ /* 0x010fea0003800000 */
.L_x_5542:
[C---:B-1----:R-:W-:Y:S01]  /*b560*/  IMAD.WIDE R4, R13.reuse, 0x60, R10 ;  /* 0x000000600d047825 */ /* 0x042fe200078e020a */
        /* <DEDUP_REMOVED lines=13> */
[----:B------:R1:W-:Y:S04]  /*b640*/  @!P1 STG.E.128 [R4.64+0x80], R44 ;  /* 0x0000802c04009986 */ /* 0x0003e8000c101d04 */
[----:B---3--:R1:W-:Y:S04]  /*b650*/  @!P0 STG.E.128 [R4.64+0x100], R28 ;  /* 0x0001001c04008986 */ /* 0x0083e8000c101d04 */
[----:B------:R1:W-:Y:S04]  /*b660*/  @!P2 STG.E.64 [R4.64], R60 ;  /* 0x0000003c0400a986 */ /* 0x0003e8000c101b04 */
[----:B------:R1:W-:Y:S02]  /*b670*/  @!P2 STG.E.64 [R4.64+0x8], R62 ;  /* 0x0000083e0400a986 */ /* 0x0003e4000c101b04 */
.L_x_5545:
[----:B------:R-:W-:Y:S05]  /*b680*/  BSYNC B0 ;  /* 0x0000000000007941 */ /* 0x000fea0003800000 */
.L_x_5544:
        /* <DEDUP_REMOVED lines=8> */
[----:B------:R2:W-:Y:S04]  /*b710*/  @!P1 STG.E.128 [R4.64+0x1880], R40 ;  /* 0x0018802804009986 */ /* 0x0005e8000c101d04 */
[----:B---3--:R2:W-:Y:S02]  /*b720*/  @!P0 STG.E.128 [R4.64+0x1900], R24 ;  /* 0x0019001804008986 */ /* 0x0085e4000c101d04 */
.L_x_5547:
[----:B------:R-:W-:Y:S05]  /*b730*/  BSYNC B0 ;  /* 0x0000000000007941 */ /* 0x000fea0003800000 */
.L_x_5546:
        /* <DEDUP_REMOVED lines=10> */
.L_x_5549:
[----:B------:R-:W-:Y:S05]  /*b7e0*/  BSYNC B0 ;  /* 0x0000000000007941 */ /* 0x000fea0003800000 */
.L_x_5548:
[----:B------:R-:W-:-:S04]  /*b7f0*/  IADD3 R13, R13, 0x30, RZ ;  /* 0x000000300d0d7810 */ /* 0x000fc80007ffe0ff */
[----:B------:R-:W-:-:S13]  /*b800*/  ISETP.GE.AND P0, PT, R13, R114, PT ;  /* 0x000000720d00720c */ /* 0x000fda0003f06270 */
[----:B------:R-:W-:Y:S05]  /*b810*/  @P0 EXIT ;  /* 0x000000000000094d */ /* 0x000fea0003800000 */
[----:B------:R-:W-:Y:S02]  /*b820*/  ISETP.GE.AND P0, PT, R2, c[0x0][0x220], PT ;  /* 0x0000880002007a0c */ /* 0x000fe40003f06270 */
[----:B------:R-:W-:-:S11]  /*b830*/  ISETP.GE.AND P1, PT, R10, c[0x0][0x220], PT ;  /* 0x000088000a007a0c */ /* 0x000fd60003f26270 */
[----:B------:R1:W-:Y:S01]  /*b840*/  @!P0 STG.E.128 [R4.64+0x4880], R32 ;  /* 0x0048802004008986 */ /* 0x0003e2000c101d04 */
[----:B------:R-:W-:-:S03]  /*b850*/  ISETP.GE.AND P0, PT, R0, c[0x0][0x220], PT ;  /* 0x0000880000007a0c */ /* 0x000fc60003f06270 */
[----:B------:R1:W-:Y:S10]  /*b860*/  @!P1 STG.E.128 [R4.64+0x4800], R48 ;  /* 0x0048003004009986 */ /* 0x0003f4000c101d04 */
[----:B------:R-:W-:Y:S05]  /*b870*/  @P0 EXIT ;  /* 0x000000000000094d */ /* 0x000fea0003800000 */
[----:B---3--:R-:W-:Y:S01]  /*b880*/  STG.E.128 [R4.64+0x4900], R64 ;  /* 0x0049004004007986 */ /* 0x008fe2000c101d04 */
[----:B------:R-:W-:Y:S05]  /*b890*/  EXIT ;  /* 0x000000000000794d */ /* 0x000fea0003800000 */
.L_x_5550:
        /* <DEDUP_REMOVED lines=14> */
.L_x_6170:


//--------------------- .text._ZN5flash24flash_fwd_splitkv_kernelI23Flash_fwd_kernel_traitsILi96ELi64ELi64ELi4ELb0ELb0EN7cutlass6half_tE19Flash_kernel_traitsILi96ELi64ELi64ELi4ES3_EELb1ELb0ELb1ELb0ELb0ELb1ELb1ELb0EEEvNS_16Flash_fwd_paramsE --------------------------
	.section	.text._ZN5flash24flash_fwd_splitkv_kernelI23Flash_fwd_kernel_traitsILi96ELi64ELi64ELi4ELb0ELb0EN7cutlass6half_tE19Flash_kernel_traitsILi96ELi64ELi64ELi4ES3_EELb1ELb0ELb1ELb0ELb0ELb1ELb1ELb0EEEvNS_16Flash_fwd_paramsE,"ax",@progbits
	.sectioninfo	@"SHI_REGISTERS=168"
	.align	128
        .global         _ZN5flash24flash_fwd_splitkv_kernelI23Flash_fwd_kernel_traitsILi96ELi64ELi64ELi4ELb0ELb0EN7cutlass6half_tE19Flash_kernel_traitsILi96ELi64ELi64ELi4ES3_EELb1ELb0ELb1ELb0ELb0ELb1ELb1ELb0EEEvNS_16Flash_fwd_paramsE
        .type           _ZN5flash24flash_fwd_splitkv_kernelI23Flash_fwd_kernel_traitsILi96ELi64ELi64ELi4ELb0ELb0EN7cutlass6half_tE19Flash_kernel_traitsILi96ELi64ELi64ELi4ES3_EELb1ELb0ELb1ELb0ELb0ELb1ELb1ELb0EEEvNS_16Flash_fwd_paramsE,@function
        .size           _ZN5flash24flash_fwd_splitkv_kernelI23Flash_fwd_kernel_traitsILi96ELi64ELi64ELi4ELb0ELb0EN7cutlass6half_tE19Flash_kernel_traitsILi96ELi64ELi64ELi4ES3_EELb1ELb0ELb1ELb0ELb0ELb1ELb1ELb0EEEvNS_16Flash_fwd_paramsE,(.L_x_6171 - _ZN5flash24flash_fwd_splitkv_kernelI23Flash_fwd_kernel_traitsILi96ELi64ELi64ELi4ELb0ELb0EN7cutlass6half_tE19Flash_kernel_traitsILi96ELi64ELi64ELi4ES3_EELb1ELb0ELb1ELb0ELb0ELb1ELb1ELb0EEEvNS_16Flash_fwd_paramsE)
        .other          _ZN5flash24flash_fwd_splitkv_kernelI23Flash_fwd_kernel_traitsILi96ELi64ELi64ELi4ELb0ELb0EN7cutlass6half_tE19Flash_kernel_traitsILi96ELi64ELi64ELi4ES3_EELb1ELb0ELb1ELb0ELb0ELb1ELb1ELb0EEEvNS_16Flash_fwd_paramsE,@"STO_CUDA_ENTRY STV_DEFAULT"
_ZN5flash24flash_fwd_splitkv_kernelI23Flash_fwd_kernel_traitsILi96ELi64ELi64ELi4ELb0ELb0EN7cutlass6half_tE19Flash_kernel_traitsILi96ELi64ELi64ELi4ES3_EELb1ELb0ELb1ELb0ELb0ELb1ELb1ELb0EEEvNS_16Flash_fwd_paramsE:
.text._ZN5flash24flash_fwd_splitkv_kernelI23Flash_fwd_kernel_traitsILi96ELi64ELi64ELi4ELb0ELb0EN7cutlass6half_tE19Flash_kernel_traitsILi96ELi64ELi64ELi4ES3_EELb1ELb0ELb1ELb0ELb0ELb1ELb1ELb0EEEvNS_16Flash_fwd_paramsE:
        /* <DEDUP_REMOVED lines=54> */
.L_x_5551:
[----:B-1-34-:R-:W-:Y:S02]  /*0360*/  MOV R5, c[0x0][0x218] ;  /* 0x0000860000057a02 */ /* 0x01afe40000000f00 */
.L_x_5552:
        /* <DEDUP_REMOVED lines=85> */
.L_x_5555:
[----:B------:R-:W-:Y:S05]  /*08c0*/  BSYNC B0 ;  /* 0x0000000000007941 */ /* 0x000fea0003800000 */
.L_x_5554:
        /* <DEDUP_REMOVED lines=10> */
.L_x_5557:
[----:B------:R-:W-:Y:S05]  /*0970*/  BSYNC B0 ;  /* 0x0000000000007941 */ /* 0x000fea0003800000 */
.L_x_5556:
        /* <DEDUP_REMOVED lines=10> */
.L_x_5559:
[----:B------:R-:W-:Y:S05]  /*0a20*/  BSYNC B0 ;  /* 0x0000000000007941 */ /* 0x000fea0003800000 */
.L_x_5558:
        /* <DEDUP_REMOVED lines=10> */
.L_x_5561:
[----:B------:R-:W-:Y:S05]  /*0ad0*/  BSYNC B0 ;  /* 0x0000000000007941 */ /* 0x000fea0003800000 */
.L_x_5560:
        /* <DEDUP_REMOVED lines=20> */
.L_x_5553:
        /* <DEDUP_REMOVED lines=92> */
.L_x_5562:
        /* <DEDUP_REMOVED lines=17> */
.L_x_5564:
        /* <DEDUP_REMOVED lines=50> */
.L_x_5563:
        /* <DEDUP_REMOVED lines=115> */
.L_x_5566:
[----:B------:R-:W-:Y:S05]  /*1d40*/  BSYNC B0 ;  /* 0x0000000000007941 */ /* 0x000fea0003800000 */
.L_x_5565:
        /* <DEDUP_REMOVED lines=36> */
.L_x_5568:
[----:B------:R-:W-:Y:S05]  /*1f90*/  BSYNC B0 ;  /* 0x0000000000007941 */ /* 0x000fea0003800000 */
.L_x_5567:
        /* <DEDUP_REMOVED lines=33> */
.L_x_5570:
[----:B------:R-:W-:Y:S05]  /*21b0*/  BSYNC B0 ;  /* 0x0000000000007941 */ /* 0x000fea0003800000 */
.L_x_5569:
        /* <DEDUP_REMOVED lines=35> */
.L_x_5572:
[----:B------:R-:W-:Y:S05]  /*23f0*/  BSYNC B0 ;  /* 0x0000000000007941 */ /* 0x000fea0003800000 */
.L_x_5571:
        /* <DEDUP_REMOVED lines=49> */
.L_x_5574:
[----:B---3--:R-:W-:Y:S05]  /*2710*/  BSYNC B0 ;  /* 0x0000000000007941 */ /* 0x008fea0003800000 */
.L_x_5573:
        /* <DEDUP_REMOVED lines=38> */
.L_x_5576:
[----:B------:R-:W-:Y:S05]  /*2980*/  BSYNC B0 ;  /* 0x0000000000007941 */ /* 0x000fea0003800000 */
.L_x_5575:
        /* <DEDUP_REMOVED lines=24> */
[----:B------:R-:W-:Y:S01]  /*2b10*/  LOP3.LUT R11, R10, 0x8, R11, 0xf8, !PT ;  /* 0x000000080a0b7812 */ /* 0x000fe200078ef80b */
[----:B------:R-:W-:Y:S01]  /*2b20*/  IMAD R100, R100, 0x10, R101 ;  /* 0x0000001064647824 */ /* 0x000fe200078e0265 */
[----:B------:R-:W-:Y:S02]  /*2b30*/  SHF.R.U32.HI R10, RZ, 0x3, R10 ;  /* 0x00000003ff0a7819 */ /* 0x000fe4000001160a */
[----:B------:R-:W-:Y:S01]  /*2b40*/  LOP3.LUT R13, R8, R5, RZ, 0x3c, !PT ;  /* 0x00000005080d7212 */ /* 0x000fe200078e3cff */
[----:B------:R-:W-:Y:S01]  /*2b50*/  IMAD R8, R98, 0x20, R9 ;  /* 0x0000002062087824 */ /* 0x000fe200078e0209 */
[----:B------:R-:W-:-:S02]  /*2b60*/  LOP3.LUT R5, R11, R10, RZ, 0x3c, !PT ;  /* 0x0000000a0b057212 */ /* 0x000fc400078e3cff */
[----:B------:R-:W-:Y:S01]  /*2b70*/  SEL R3, R3, 0xffffffe0, !P0 ;  /* 0xffffffe003037807 */ /* 0x000fe20004000000 */
[----:B------:R-:W-:Y:S01]  /*2b80*/  IMAD.U32 R112, R112, 0x20, R13 ;  /* 0x0000002070707824 */ /* 0x000fe200078e000d */
[----:B------:R-:W-:Y:S01]  /*2b90*/  IADD3 R99, R100, 0x1, R99 ;  /* 0x0000000164637810 */ /* 0x000fe20007ffe063 */
[----:B------:R-:W-:Y:S02]  /*2ba0*/  IMAD.IADD R113, R5, 0x1, R8 ;  /* 0x0000000105717824 */ /* 0x000fe400078e0208 */
[----:B------:R-:W-:Y:S01]  /*2bb0*/  IMAD.SHL.U32 R112, R112, 0x2, RZ ;  /* 0x0000000270707824 */ /* 0x000fe200078e00ff */
[----:B------:R-:W-:Y:S01]  /*2bc0*/  IADD3 R102, R94, R99, -R102 ;  /* 0x000000635e667210 */ /* 0x000fe20007ffe866 */
[----:B------:R-:W-:Y:S02]  /*2bd0*/  IMAD.SHL.U32 R113, R113, 0x2, RZ ;  /* 0x0000000271717824 */ /* 0x000fe400078e00ff */
[----:B------:R-:W-:Y:S01]  /*2be0*/  IMAD.IADD R109, R112, 0x1, R3 ;  /* 0x00000001706d7824 */ /* 0x000fe200078e0203 */
[----:B------:R-:W-:Y:S01]  /*2bf0*/  LDSM.16.M88.4 R44, [R112+0x3000] ;  /* 0x00300000702c783b */ /* 0x000fe20000000200 */
[----:B------:R-:W-:Y:S01]  /*2c00*/  IMAD R111, R4, 0x2, R113 ;  /* 0x00000002046f7824 */ /* 0x000fe200078e0271 */
[----:B------:R-:W-:-:S02]  /*2c10*/  IADD3 R99, R102, c[0x0][0x2e8], RZ ;  /* 0x0000ba0066637a10 */ /* 0x000fc40007ffe0ff */
[----:B------:R-:W5:Y:S04]  /*2c20*/  LDSM.16.M88.4 R52, [R113] ;  /* 0x000000007134783b */ /* 0x000f680000000200 */
[----:B--2-4-:R-:W-:Y:S04]  /*2c30*/  LDSM.16.M88.4 R12, [R109+0x3000] ;  /* 0x003000006d0c783b */ /* 0x014fe80000000200 */
[----:B------:R-:W-:Y:S04]  /*2c40*/  LDSM.16.M88.4 R76, [R111] ;  /* 0x000000006f4c783b */ /* 0x000fe80000000200 */
[----:B------:R-:W-:Y:S04]  /*2c50*/  LDSM.16.M88.4 R16, [R112+0x4000] ;  /* 0x004000007010783b */ /* 0x000fe80000000200 */
[----:B-1----:R-:W-:Y:S04]  /*2c60*/  LDSM.16.M88.4 R28, [R113+0x1000] ;  /* 0x00100000711c783b */ /* 0x002fe80000000200 */
[----:B------:R-:W1:Y:S04]  /*2c70*/  LDSM.16.M88.4 R24, [R112+0x3400] ;  /* 0x003400007018783b */ /* 0x000e680000000200 */
[----:B------:R-:W2:Y:S04]  /*2c80*/  LDSM.16.M88.4 R60, [R112+0x3800] ;  /* 0x00380000703c783b */ /* 0x000ea80000000200 */
[----:B------:R-:W-:Y:S04]  /*2c90*/  LDSM.16.M88.4 R84, [R109+0x4000] ;  /* 0x004000006d54783b */ /* 0x000fe80000000200 */
[----:B------:R-:W4:Y:S04]  /*2ca0*/  LDSM.16.M88.4 R20, [R111+0x1000] ;  /* 0x001000006f14783b */ /* 0x000f280000000200 */
[----:B------:R-:W3:Y:S01]  /*2cb0*/  LDSM.16.M88.4 R8, [R112+0x3c00] ;  /* 0x003c00007008783b */ /* 0x000ee20000000200 */
[C---:B-----5:R-:W-:Y:S03]  /*2cc0*/  HMMA.16816.F32 R40, R52.reuse, R44, RZ ;  /* 0x0000002c3428723c */ /* 0x060fe600000018ff */
[----:B------:R-:W5:Y:S04]  /*2cd0*/  LDSM.16.M88.4 R80, [R109+0x3400] ;  /* 0x003400006d50783b */ /* 0x000f680000000200 */
[----:B------:R-:W2:Y:S01]  /*2ce0*/  LDSM.16.M88.4 R72, [R109+0x3800] ;  /* 0x003800006d48783b */ /* 0x000ea20000000200 */
[C---:B------:R-:W-:Y:S03]  /*2cf0*/  HMMA.16816.F32 R44, R52.reuse, R46, RZ ;  /* 0x0000002e342c723c */ /* 0x040fe600000018ff */
[----:B------:R-:W-:Y:S04]  /*2d00*/  LDSM.16.M88.4 R32, [R112+0x5000] ;  /* 0x005000007020783b */ /* 0x000fe80000000200 */
[----:B------:R-:W-:Y:S04]  /*2d10*/  LDSM.16.M88.4 R68, [R109+0x3c00] ;  /* 0x003c00006d44783b */ /* 0x000fe80000000200 */
[----:B------:R-:W-:Y:S01]  /*2d20*/  LDSM.16.M88.4 R36, [R112+0x4400] ;  /* 0x004400007024783b */ /* 0x000fe20000000200 */
[----:B-1----:R-:W-:Y:S08]  /*2d30*/  HMMA.16816.F32 R48, R52, R24, RZ ;  /* 0x000000183430723c */ /* 0x002ff000000018ff */
[C---:B------:R-:W-:Y:S08]  /*2d40*/  HMMA.16816.F32 R40, R76.reuse, R12, R40 ;  /* 0x0000000c4c28723c */ /* 0x040ff00000001828 */
[----:B------:R-:W-:Y:S01]  /*2d50*/  HMMA.16816.F32 R44, R76, R14, R44 ;  /* 0x0000000e4c2c723c */ /* 0x000fe2000000182c */
[----:B------:R-:W1:Y:S07]  /*2d60*/  LDSM.16.M88.4 R12, [R113+0x2000] ;  /* 0x00200000710c783b */ /* 0x000e6e0000000200 */
[----:B------:R-:W-:Y:S08]  /*2d70*/  HMMA.16816.F32 R24, R52, R26, RZ ;  /* 0x0000001a3418723c */ /* 0x000ff000000018ff */
[C---:B------:R-:W-:Y:S08]  /*2d80*/  HMMA.16816.F32 R40, R28.reuse, R16, R40 ;  /* 0x000000101c28723c */ /* 0x040ff00000001828 */
[----:B------:R-:W-:Y:S01]  /*2d90*/  HMMA.16816.F32 R44, R28, R18, R44 ;  /* 0x000000121c2c723c */ /* 0x000fe2000000182c */
[----:B------:R-:W-:Y:S07]  /*2da0*/  LDSM.16.M88.4 R16, [R109+0x5000] ;  /* 0x005000006d10783b */ /* 0x000fee0000000200 */
[C---:B--2---:R-:W-:Y:S08]  /*2db0*/  HMMA.16816.F32 R64, R52.reuse, R60, RZ ;  /* 0x0000003c3440723c */ /* 0x044ff000000018ff */
[----:B------:R-:W-:Y:S08]  /*2dc0*/  HMMA.16816.F32 R60, R52, R62, RZ ;  /* 0x0000003e343c723c */ /* 0x000ff000000018ff */
[C---:B----4-:R-:W-:Y:S08]  /*2dd0*/  HMMA.16816.F32 R40, R20.reuse, R84, R40 ;  /* 0x000000541428723c */ /* 0x050ff00000001828 */
[----:B------:R-:W-:Y:S08]  /*2de0*/  HMMA.16816.F32 R44, R20, R86, R44 ;  /* 0x00000056142c723c */ /* 0x000ff0000000182c */
[C---:B---3--:R-:W-:Y:S08]  /*2df0*/  HMMA.16816.F32 R56, R52.reuse, R8, RZ ;  /* 0x000000083438723c */ /* 0x048ff000000018ff */
[----:B------:R-:W-:Y:S01]  /*2e00*/  HMMA.16816.F32 R52, R52, R10, RZ ;  /* 0x0000000a3434723c */ /* 0x000fe200000018ff */
[----:B------:R-:W2:Y:S07]  /*2e10*/  LDSM.16.M88.4 R8, [R111+0x2000] ;  /* 0x002000006f08783b */ /* 0x000eae0000000200 */
[C---:B-----5:R-:W-:Y:S08]  /*2e20*/  HMMA.16816.F32 R48, R76.reuse, R80, R48 ;  /* 0x000000504c30723c */ /* 0x060ff00000001830 */
[C---:B------:R-:W-:Y:S08]  /*2e30*/  HMMA.16816.F32 R24, R76.reuse, R82, R24 ;  /* 0x000000524c18723c */ /* 0x040ff00000001818 */
[C---:B------:R-:W-:Y:S08]  /*2e40*/  HMMA.16816.F32 R64, R76.reuse, R72, R64 ;  /* 0x000000484c40723c */ /* 0x040ff00000001840 */
[----:B------:R-:W-:Y:S01]  /*2e50*/  HMMA.16816.F32 R60, R76, R74, R60 ;  /* 0x0000004a4c3c723c */ /* 0x000fe2000000183c */
[----:B------:R-:W3:Y:S07]  /*2e60*/  LDSM.16.M88.4 R72, [R112+0x4800] ;  /* 0x004800007048783b */ /* 0x000eee0000000200 */
[C---:B-1----:R-:W-:Y:S08]  /*2e70*/  HMMA.16816.F32 R40, R12.reuse, R32, R40 ;  /* 0x000000200c28723c */ /* 0x042ff00000001828 */
[----:B------:R-:W-:Y:S01]  /*2e80*/  HMMA.16816.F32 R44, R12, R34, R44 ;  /* 0x000000220c2c723c */ /* 0x000fe2000000182c */
[----:B------:R-:W1:Y:S07]  /*2e90*/  LDSM.16.M88.4 R32, [R109+0x4400] ;  /* 0x004400006d20783b */ /* 0x000e6e0000000200 */
[C---:B------:R-:W-:Y:S08]  /*2ea0*/  HMMA.16816.F32 R56, R76.reuse, R68, R56 ;  /* 0x000000444c38723c */ /* 0x040ff00000001838 */
[----:B------:R-:W-:Y:S01]  /*2eb0*/  HMMA.16816.F32 R52, R76, R70, R52 ;  /* 0x000000464c34723c */ /* 0x000fe20000001834 */
[----:B------:R-:W4:Y:S06]  /*2ec0*/  LDSM.16.M88.4 R68, [R112+0x4c00] ;  /* 0x004c00007044783b */ /* 0x000f2c0000000200 */
[----:B------:R-:W-:Y:S01]  /*2ed0*/  IMAD.IADD R76, R7, 0x1, R126 ;  /* 0x00000001074c7824 */ /* 0x000fe200078e027e */
[----:B------:R-:W-:Y:S03]  /*2ee0*/  HMMA.16816.F32 R48, R28, R36, R48 ;  /* 0x000000241c30723c */ /* 0x000fe60000001830 */
[----:B------:R-:W-:Y:S01]  /*2ef0*/  I2F R3, R76 ;  /* 0x0000004c00037306 */ /* 0x000fe20000201400 */
[----:B------:R-:W-:-:S02]  /*2f00*/  IADD3 R78, R76, 0x1, RZ ;  /* 0x000000014c4e7810 */ /* 0x000fc40007ffe0ff */
[C---:B------:R-:W-:Y:S02]  /*2f10*/  IADD3 R80, R76.reuse, 0x8, RZ ;  /* 0x000000084c507810 */ /* 0x040fe40007ffe0ff */
[----:B------:R-:W-:Y:S01]  /*2f20*/  HMMA.16816.F32 R24, R28, R38, R24 ;  /* 0x000000261c18723c */ /* 0x000fe20000001818 */
[----:B------:R-:W-:Y:S01]  /*2f30*/  LDSM.16.M88.4 R36, [R112+0x5400] ;  /* 0x005400007024783b */ /* 0x000fe20000000200 */
[C---:B------:R-:W-:Y:S01]  /*2f40*/  IADD3 R82, R76.reuse, 0x11, RZ ;  /* 0x000000114c527810 */ /* 0x040fe20007ffe0ff */
[----:B------:R-:W-:Y:S05]  /*2f50*/  I2F R77, R78 ;  /* 0x0000004e004d7306 */ /* 0x000fea0000201400 */
[C---:B--2---:R-:W-:Y:S03]  /*2f60*/  HMMA.16816.F32 R40, R8.reuse, R16, R40 ;  /* 0x000000100828723c */ /* 0x044fe60000001828 */
[----:B------:R-:W-:Y:S05]  /*2f70*/  I2F R79, R80 ;  /* 0x00000050004f7306 */ /* 0x000fea0000201400 */
[----:B------:R-:W-:Y:S01]  /*2f80*/  HMMA.16816.F32 R44, R8, R18, R44 ;  /* 0x00000012082c723c */ /* 0x000fe2000000182c */
[----:B------:R-:W2:Y:S07]  /*2f90*/  LDSM.16.M88.4 R16, [R109+0x4800] ;  /* 0x004800006d10783b */ /* 0x000eae0000000200 */
[C---:B---3--:R-:W-:Y:S07]  /*2fa0*/  HMMA.16816.F32 R64, R28.reuse, R72, R64 ;  /* 0x000000481c40723c */ /* 0x048fee0000001840 */
[----:B------:R-:W-:Y:S01]  /*2fb0*/  IADD3 R72, R76, 0x9, RZ ;  /* 0x000000094c487810 */ /* 0x000fe20007ffe0ff */
[----:B------:R-:W-:Y:S01]  /*2fc0*/  HMMA.16816.F32 R60, R28, R74, R60 ;  /* 0x0000004a1c3c723c */ /* 0x000fe2000000183c */
[----:B------:R-:W-:Y:S01]  /*2fd0*/  FMUL.FTZ R81, R41, c[0x0][0x2ec] ;  /* 0x0000bb0029517a20 */ /* 0x000fe20000410000 */
[----:B------:R-:W-:Y:S01]  /*2fe0*/  I2F R75, R82 ;  /* 0x00000052004b7306 */ /* 0x000fe20000201400 */
[----:B------:R-:W-:-:S02]  /*2ff0*/  FMUL.FTZ R40, R40, c[0x0][0x2ec] ;  /* 0x0000bb0028287a20 */ /* 0x000fc40000410000 */
[----:B------:R-:W-:Y:S02]  /*3000*/  FMUL.FTZ R42, R42, c[0x0][0x2ec] ;  /* 0x0000bb002a2a7a20 */ /* 0x000fe40000410000 */
[----:B------:R-:W-:Y:S01]  /*3010*/  IADD3 R74, R76, 0x10, RZ ;  /* 0x000000104c4a7810 */ /* 0x000fe20007ffe0ff */
[----:B-1----:R-:W-:Y:S01]  /*3020*/  HMMA.16816.F32 R48, R20, R32, R48 ;  /* 0x000000201430723c */ /* 0x002fe20000001830 */
[----:B------:R-:W-:Y:S01]  /*3030*/  FMUL.FTZ R45, R45, c[0x0][0x2ec] ;  /* 0x0000bb002d2d7a20 */ /* 0x000fe20000410000 */
[----:B------:R-:W-:Y:S01]  /*3040*/  I2F R73, R72 ;  /* 0x0000004800497306 */ /* 0x000fe20000201400 */
[----:B------:R-:W-:Y:S02]  /*3050*/  FMUL.FTZ R47, R47, c[0x0][0x2ec] ;  /* 0x0000bb002f2f7a20 */ /* 0x000fe40000410000 */
[----:B------:R-:W-:-:S03]  /*3060*/  FMUL.FTZ R44, R44, c[0x0][0x2ec] ;  /* 0x0000bb002c2c7a20 */ /* 0x000fc60000410000 */
[----:B------:R-:W-:Y:S01]  /*3070*/  HMMA.16816.F32 R24, R20, R34, R24 ;  /* 0x000000221418723c */ /* 0x000fe20000001818 */
[----:B------:R-:W1:Y:S01]  /*3080*/  LDSM.16.M88.4 R32, [R109+0x4c00] ;  /* 0x004c00006d20783b */ /* 0x000e620000000200 */
[----:B------:R-:W3:Y:S06]  /*3090*/  MUFU.TANH R45, R45 ;  /* 0x0000002d002d7308 */ /* 0x000eec0000002400 */
[C---:B----4-:R-:W-:Y:S02]  /*30a0*/  HMMA.16816.F32 R56, R28.reuse, R68, R56 ;  /* 0x000000441c38723c */ /* 0x050fe40000001838 */
[----:B------:R-:W4:Y:S05]  /*30b0*/  MUFU.TANH R47, R47 ;  /* 0x0000002f002f7308 */ /* 0x000f2a0000002400 */
[----:B------:R-:W-:Y:S01]  /*30c0*/  FMUL.FTZ R69, R43, c[0x0][0x2ec] ;  /* 0x0000bb002b457a20 */ /* 0x000fe20000410000 */
[----:B------:R-:W-:Y:S01]  /*30d0*/  HMMA.16816.F32 R52, R28, R70, R52 ;  /* 0x000000461c34723c */ /* 0x000fe20000001834 */
[----:B------:R-:W5:Y:S01]  /*30e0*/  LDSM.16.M88.4 R28, [R109+0x5400] ;  /* 0x005400006d1c783b */ /* 0x000f620000000200 */
[----:B------:R-:W-:Y:S01]  /*30f0*/  IADD3 R68, R76, 0x18, RZ ;  /* 0x000000184c447810 */ /* 0x000fe20007ffe0ff */
[----:B------:R-:W-:Y:S01]  /*3100*/  I2F R41, R74 ;  /* 0x0000004a00297306 */ /* 0x000fe20000201400 */
[----:B---3--:R-:W-:-:S03]  /*3110*/  FFMA.FTZ R45, R0, R73, R45 ;  /* 0x00000049002d7223 */ /* 0x008fc6000001002d */
[----:B------:R-:W-:Y:S01]  /*3120*/  FMUL.FTZ R70, R46, c[0x0][0x2ec] ;  /* 0x0000bb002e467a20 */ /* 0x000fe20000410000 */
[C---:B--2---:R-:W-:Y:S01]  /*3130*/  HMMA.16816.F32 R64, R20.reuse, R16, R64 ;  /* 0x000000101440723c */ /* 0x044fe20000001840 */
[C---:B------:R-:W-:Y:S02]  /*3140*/  IADD3 R46, R76.reuse, 0x21, RZ ;  /* 0x000000214c2e7810 */ /* 0x040fe40007ffe0ff */
[----:B------:R-:W2:Y:S05]  /*3150*/  MUFU.TANH R69, R69 ;  /* 0x0000004500457308 */ /* 0x000eaa0000002400 */
[----:B------:R-:W-:Y:S01]  /*3160*/  HMMA.16816.F32 R60, R20, R18, R60 ;  /* 0x00000012143c723c */ /* 0x000fe2000000183c */
[----:B------:R-:W3:Y:S02]  /*3170*/  LDSM.16.M88.4 R16, [R112+0x5800] ;  /* 0x005800007010783b */ /* 0x000ee40000000200 */
[----:B------:R-:W-:Y:S05]  /*3180*/  I2F R43, R68 ;  /* 0x00000044002b7306 */ /* 0x000fea0000201400 */
[C---:B------:R-:W-:Y:S03]  /*3190*/  HMMA.16816.F32 R48, R12.reuse, R36, R48 ;  /* 0x000000240c30723c */ /* 0x040fe60000001830 */
[----:B------:R-:W-:Y:S04]  /*31a0*/  MUFU.TANH R44, R44 ;  /* 0x0000002c002c7308 */ /* 0x000fe80000002400 */
[C---:B------:R-:W-:Y:S01]  /*31b0*/  IADD3 R36, R76.reuse, 0x19, RZ ;  /* 0x000000194c247810 */ /* 0x040fe20007ffe0ff */
[----:B------:R-:W-:Y:S03]  /*31c0*/  HMMA.16816.F32 R24, R12, R38, R24 ;  /* 0x000000260c18723c */ /* 0x000fe60000001818 */
[----:B------:R-:W-:Y:S04]  /*31d0*/  I2F R71, R46 ;  /* 0x0000002e00477306 */ /* 0x000fe80000201400 */
[C---:B------:R-:W-:Y:S01]  /*31e0*/  IADD3 R38, R76.reuse, 0x20, RZ ;  /* 0x000000204c267810 */ /* 0x040fe20007ffe0ff */
[C---:B-1----:R-:W-:Y:S03]  /*31f0*/  HMMA.16816.F32 R56, R20.reuse, R32, R56 ;  /* 0x000000201438723c */ /* 0x042fe60000001838 */
[----:B------:R-:W-:Y:S04]  /*3200*/  MUFU.TANH R81, R81 ;  /* 0x0000005100517308 */ /* 0x000fe80000002400 */
[C---:B------:R-:W-:Y:S01]  /*3210*/  IADD3 R32, R76.reuse, 0x28, RZ ;  /* 0x000000284c207810 */ /* 0x040fe20007ffe0ff */
[----:B------:R-:W-:Y:S01]  /*3220*/  HMMA.16816.F32 R52, R20, R34, R52 ;  /* 0x000000221434723c */ /* 0x000fe20000001834 */
[----:B------:R-:W1:Y:S02]  /*3230*/  LDSM.16.M88.4 R20, [R109+0x5800] ;  /* 0x005800006d14783b */ /* 0x000e640000000200 */
[----:B------:R-:W-:Y:S04]  /*3240*/  I2F R37, R36 ;  /* 0x0000002400257306 */ /* 0x000fe80000201400 */
[----:B------:R-:W-:Y:S01]  /*3250*/  IADD3 R34, R76, 0x29, RZ ;  /* 0x000000294c227810 */ /* 0x000fe20007ffe0ff */
[C---:B-----5:R-:W-:Y:S03]  /*3260*/  HMMA.16816.F32 R48, R8.reuse, R28, R48 ;  /* 0x0000001c0830723c */ /* 0x060fe60000001830 */
[----:B------:R-:W-:Y:S05]  /*3270*/  I2F R39, R38 ;  /* 0x0000002600277306 */ /* 0x000fea0000201400 */
[----:B------:R-:W-:Y:S01]  /*3280*/  HMMA.16816.F32 R24, R8, R30, R24 ;  /* 0x0000001e0818723c */ /* 0x000fe20000001818 */
[----:B------:R-:W5:Y:S02]  /*3290*/  LDSM.16.M88.4 R28, [R112+0x5c00] ;  /* 0x005c0000701c783b */ /* 0x000f640000000200 */
[----:B------:R-:W-:Y:S05]  /*32a0*/  I2F R33, R32 ;  /* 0x0000002000217306 */ /* 0x000fea0000201400 */
[C---:B---3--:R-:W-:Y:S03]  /*32b0*/  HMMA.16816.F32 R64, R12.reuse, R16, R64 ;  /* 0x000000100c40723c */ /* 0x048fe60000001840 */
[----:B------:R-:W-:Y:S05]  /*32c0*/  I2F R35, R34 ;  /* 0x0000002200237306 */ /* 0x000fea0000201400 */
[----:B------:R-:W-:Y:S01]  /*32d0*/  HMMA.16816.F32 R60, R12, R18, R60 ;  /* 0x000000120c3c723c */ /* 0x000fe2000000183c */
[----:B------:R-:W3:Y:S01]  /*32e0*/  LDSM.16.M88.4 R16, [R109+0x5c00] ;  /* 0x005c00006d10783b */ /* 0x000ee20000000200 */
[----:B------:R-:W-:Y:S01]  /*32f0*/  FMUL.FTZ R48, R48, c[0x0][0x2ec] ;  /* 0x0000bb0030307a20 */ /* 0x000fe20000410000 */
[----:B------:R-:W-:Y:S01]  /*3300*/  MUFU.TANH R70, R70 ;  /* 0x0000004600467308 */ /* 0x000fe20000002400 */
[----:B------:R-:W-:Y:S01]  /*3310*/  FMUL.FTZ R50, R50, c[0x0][0x2ec] ;  /* 0x0000bb0032327a20 */ /* 0x000fe20000410000 */
[----:B------:R-:W-:-:S04]  /*3320*/  DEPBAR.LE SB0, 0x0 ;  /* 0x000080000000791a */ /* 0x000fc80000000000 */
[----:B------:R-:W-:Y:S02]  /*3330*/  FMUL.FTZ R24, R24, c[0x0][0x2ec] ;  /* 0x0000bb0018187a20 */ /* 0x000fe40000410000 */
[----:B------:R-:W-:Y:S01]  /*3340*/  FMUL.FTZ R84, R26, c[0x0][0x2ec] ;  /* 0x0000bb001a547a20 */ /* 0x000fe20000410000 */
[----:B------:R-:W-:Y:S01]  /*3350*/  MUFU.TANH R48, R48 ;  /* 0x0000003000307308 */ /* 0x000fe20000002400 */
[----:B------:R-:W-:Y:S01]  /*3360*/  FMUL.FTZ R49, R49, c[0x0][0x2ec] ;  /* 0x0000bb0031317a20 */ /* 0x000fe20000410000 */
[C---:B------:R-:W-:Y:S01]  /*3370*/  IADD3 R26, R76.reuse, 0x31, RZ ;  /* 0x000000314c1a7810 */ /* 0x040fe20007ffe0ff */
[----:B------:R-:W-:Y:S01]  /*3380*/  FMUL.FTZ R83, R25, c[0x0][0x2ec] ;  /* 0x0000bb0019537a20 */ /* 0x000fe20000410000 */
[C---:B-1----:R-:W-:Y:S01]  /*3390*/  HMMA.16816.F32 R64, R8.reuse, R20, R64 ;  /* 0x000000140840723c */ /* 0x042fe20000001840 */
[----:B------:R-:W-:Y:S02]  /*33a0*/  FMUL.FTZ R27, R27, c[0x0][0x2ec] ;  /* 0x0000bb001b1b7a20 */ /* 0x000fe40000410000 */
[----:B------:R-:W-:Y:S01]  /*33b0*/  FMUL.FTZ R51, R51, c[0x0][0x2ec] ;  /* 0x0000bb0033337a20 */ /* 0x000fe20000410000 */
[----:B------:R-:W1:Y:S03]  /*33c0*/  MUFU.TANH R24, R24 ;  /* 0x0000001800187308 */ /* 0x000e660000002400 */
[C---:B------:R-:W-:Y:S01]  /*33d0*/  IADD3 R20, R76.reuse, 0x30, RZ ;  /* 0x000000304c147810 */ /* 0x040fe20007ffe0ff */
[----:B------:R-:W-:Y:S04]  /*33e0*/  HMMA.16816.F32 R60, R8, R22, R60 ;  /* 0x00000016083c723c */ /* 0x000fe8000000183c */
[----:B------:R-:W1:Y:S03]  /*33f0*/  MUFU.TANH R84, R84 ;  /* 0x0000005400547308 */ /* 0x000e660000002400 */
[C---:B------:R-:W-:Y:S01]  /*3400*/  IADD3 R22, R76.reuse, 0x38, RZ ;  /* 0x000000384c167810 */ /* 0x040fe20007ffe0ff */
[C---:B-----5:R-:W-:Y:S04]  /*3410*/  HMMA.16816.F32 R52, R12.reuse, R30, R52 ;  /* 0x0000001e0c34723c */ /* 0x060fe80000001834 */
[----:B------:R-:W5:Y:S04]  /*3420*/  MUFU.TANH R50, R50 ;  /* 0x0000003200327308 */ /* 0x000f680000002400 */
[----:B------:R-:W-:Y:S01]  /*3430*/  HMMA.16816.F32 R56, R12, R28, R56 ;  /* 0x0000001c0c38723c */ /* 0x000fe20000001838 */
[----:B------:R-:W-:Y:S01]  /*3440*/  FMUL.FTZ R85, R65, c[0x0][0x2ec] ;  /* 0x0000bb0041557a20 */ /* 0x000fe20000410000 */
[----:B------:R-:W-:Y:S01]  /*3450*/  IADD3 R65, R76, 0x39, RZ ;  /* 0x000000394c417810 */ /* 0x000fe20007ffe0ff */
[----:B------:R-:W-:Y:S01]  /*3460*/  FMUL.FTZ R64, R64, c[0x0][0x2ec] ;  /* 0x0000bb0040407a20 */ /* 0x000fe20000410000 */
[----:B------:R-:W-:Y:S01]  /*3470*/  MUFU.TANH R49, R49 ;  /* 0x0000003100317308 */ /* 0x000fe20000002400 */
[----:B------:R-:W-:-:S02]  /*3480*/  FMUL.FTZ R66, R66, c[0x0][0x2ec] ;  /* 0x0000bb0042427a20 */ /* 0x000fc40000410000 */
[C---:B------:R-:W-:Y:S01]  /*3490*/  IADD3 R29, R99.reuse, 0x8, RZ ;  /* 0x00000008631d7810 */ /* 0x040fe20007ffe0ff */
[----:B------:R-:W-:Y:S01]  /*34a0*/  IMAD R28, R98, 0x20, R95 ;  /* 0x00000020621c7824 */ /* 0x000fe200078e025f */
[-C--:B------:R-:W-:Y:S01]  /*34b0*/  IMNMX R99, R99, R94.reuse, PT ;  /* 0x0000005e63637217 */ /* 0x080fe20003800200 */
[----:B----4-:R-:W-:Y:S01]  /*34c0*/  FFMA.FTZ R14, R0, R73, R47 ;  /* 0x00000049000e7223 */ /* 0x010fe2000001002f */
[----:B------:R-:W-:Y:S01]  /*34d0*/  IMNMX R98, R29, R94, PT ;  /* 0x0000005e1d627217 */ /* 0x000fe20003800200 */
[----:B------:R-:W-:Y:S01]  /*34e0*/  IMAD.IADD R5, R5, 0x1, R28 ;  /* 0x0000000105057824 */ /* 0x000fe200078e021c */
[----:B------:R-:W-:Y:S01]  /*34f0*/  ISETP.GE.AND P4, PT, R78, R99, PT ;  /* 0x000000634e00720c */ /* 0x000fe20003f86270 */
[----:B--2---:R-:W-:Y:S01]  /*3500*/  FFMA.FTZ R28, R0, R77, R69 ;  /* 0x0000004d001c7223 */ /* 0x004fe20000010045 */
[-C--:B------:R-:W-:Y:S01]  /*3510*/  ISETP.GE.AND P1, PT, R78, R98.reuse, PT ;  /* 0x000000624e00720c */ /* 0x080fe20003f26270 */
[C---:B---3--:R-:W-:Y:S01]  /*3520*/  HMMA.16816.F32 R52, R8.reuse, R18, R52 ;  /* 0x000000120834723c */ /* 0x048fe20000001834 */
[----:B------:R-:W-:Y:S01]  /*3530*/  FMUL.FTZ R78, R67, c[0x0][0x2ec] ;  /* 0x0000bb00434e7a20 */ /* 0x000fe20000410000 */
[----:B------:R-:W2:Y:S01]  /*3540*/  MUFU.TANH R85, R85 ;  /* 0x0000005500557308 */ /* 0x000ea20000002400 */
[----:B------:R-:W-:Y:S01]  /*3550*/  ISETP.GE.AND P5, PT, R72, R99, PT ;  /* 0x000000634800720c */ /* 0x000fe20003fa6270 */
[----:B------:R-:W-:Y:S01]  /*3560*/  FMUL.FTZ R62, R62, c[0x0][0x2ec] ;  /* 0x0000bb003e3e7a20 */ /* 0x000fe20000410000 */
[-C--:B------:R-:W-:Y:S01]  /*3570*/  ISETP.GE.AND P3, PT, R72, R98.reuse, PT ;  /* 0x000000624800720c */ /* 0x080fe20003f66270 */
[----:B------:R-:W-:Y:S01]  /*3580*/  FMUL.FTZ R72, R60, c[0x0][0x2ec] ;  /* 0x0000bb003c487a20 */ /* 0x000fe20000410000 */
[----:B------:R-:W-:Y:S01]  /*3590*/  FSEL R13, R45, -INF , !P5 ;  /* 0xff8000002d0d7808 */ /* 0x000fe20006800000 */
[----:B------:R-:W-:Y:S01]  /*35a0*/  HMMA.16816.F32 R56, R8, R16, R56 ;  /* 0x000000100838723c */ /* 0x000fe20000001838 */
[----:B------:R-:W-:Y:S01]  /*35b0*/  FSEL R14, R14, -INF , !P3 ;  /* 0xff8000000e0e7808 */ /* 0x000fe20005800000 */
[----:B------:R-:W3:Y:S01]  /*35c0*/  MUFU.TANH R69, R78 ;  /* 0x0000004e00457308 */ /* 0x000ee20000002400 */
[----:B-1----:R-:W-:Y:S01]  /*35d0*/  FFMA.FTZ R45, R0, R43, R24 ;  /* 0x0000002b002d7223 */ /* 0x002fe20000010018 */
[C---:B------:R-:W-:Y:S01]  /*35e0*/  ISETP.GE.AND P5, PT, R68.reuse, R99, PT ;  /* 0x000000634400720c */ /* 0x040fe20003fa6270 */
[----:B------:R-:W-:Y:S01]  /*35f0*/  FMUL.FTZ R61, R61, c[0x0][0x2ec] ;  /* 0x0000bb003d3d7a20 */ /* 0x000fe20000410000 */
[-C--:B------:R-:W-:Y:S01]  /*3600*/  ISETP.GE.AND P3, PT, R68, R98.reuse, PT ;  /* 0x000000624400720c */ /* 0x080fe20003f66270 */
[C---:B------:R-:W-:Y:S01]  /*3610*/  FFMA.FTZ R10, R0.reuse, R43, R84 ;  /* 0x0000002b000a7223 */ /* 0x040fe20000010054 */
[----:B------:R-:W-:Y:S01]  /*3620*/  FSEL R9, R45, -INF , !P5 ;  /* 0xff8000002d097808 */ /* 0x000fe20006800000 */
[C---:B------:R-:W-:Y:S01]  /*3630*/  FFMA.FTZ R60, R0.reuse, R79, R44 ;  /* 0x0000004f003c7223 */ /* 0x040fe2000001002c */
[----:B------:R-:W1:Y:S01]  /*3640*/  MUFU.TANH R83, R83 ;  /* 0x0000005300537308 */ /* 0x000e620000002400 */
[-C--:B------:R-:W-:Y:S01]  /*3650*/  FFMA.FTZ R15, R0, R41.reuse, R48 ;  /* 0x00000029000f7223 */ /* 0x080fe20000010030 */
[----:B------:R-:W-:Y:S01]  /*3660*/  FSEL R10, R10, -INF , !P3 ;  /* 0xff8000000a0a7808 */ /* 0x000fe20005800000 */
[----:B-----5:R-:W-:Y:S01]  /*3670*/  FFMA.FTZ R12, R0, R41, R50 ;  /* 0x00000029000c7223 */ /* 0x020fe20000010032 */
[----:B------:R-:W-:Y:S01]  /*3680*/  ISETP.GE.AND P5, PT, R46, R99, PT ;  /* 0x000000632e00720c */ /* 0x000fe20003fa6270 */
[----:B--2---:R-:W-:Y:S01]  /*3690*/  FFMA.FTZ R85, R0, R71, R85 ;  /* 0x0000004700557223 */ /* 0x004fe20000010055 */
[-C--:B------:R-:W-:Y:S01]  /*36a0*/  ISETP.GE.AND P3, PT, R46, R98.reuse, PT ;  /* 0x000000622e00720c */ /* 0x080fe20003f66270 */
[C---:B------:R-:W-:Y:S01]  /*36b0*/  FFMA.FTZ R67, R0.reuse, R77, R81 ;  /* 0x0000004d00437223 */ /* 0x040fe20000010051 */
[----:B------:R-:W2:Y:S01]  /*36c0*/  MUFU.TANH R27, R27 ;  /* 0x0000001b001b7308 */ /* 0x000ea20000002400 */
[----:B---3--:R-:W-:Y:S01]  /*36d0*/  FFMA.FTZ R69, R0, R71, R69 ;  /* 0x0000004700457223 */ /* 0x008fe20000010045 */
[----:B------:R-:W-:Y:S01]  /*36e0*/  ISETP.GE.AND P0, PT, R80, R99, PT ;  /* 0x000000635000720c */ /* 0x000fe20003f06270 */
[----:B------:R-:W-:Y:S01]  /*36f0*/  FMUL.FTZ R52, R52, c[0x0][0x2ec] ;  /* 0x0000bb0034347a20 */ /* 0x000fe20000410000 */
[----:B------:R-:W-:Y:S01]  /*3700*/  FSEL R135, R85, -INF , !P5 ;  /* 0xff80000055877808 */ /* 0x000fe20006800000 */
[C---:B------:R-:W-:Y:S01]  /*3710*/  FFMA.FTZ R31, R0.reuse, R75, R49 ;  /* 0x0000004b001f7223 */ /* 0x040fe20000010031 */
[----:B------:R-:W-:Y:S01]  /*3720*/  FSEL R134, R69, -INF , !P3 ;  /* 0xff80000045867808 */ /* 0x000fe20005800000 */
[----:B------:R-:W-:Y:S01]  /*3730*/  FMUL.FTZ R18, R57, c[0x0][0x2ec] ;  /* 0x0000bb0039127a20 */ /* 0x000fe20000410000 */
[----:B------:R-:W3:Y:S01]  /*3740*/  MUFU.TANH R64, R64 ;  /* 0x0000004000407308 */ /* 0x000ee20000002400 */
[----:B------:R-:W-:Y:S01]  /*3750*/  FSEL R67, R67, -INF , !P4 ;  /* 0xff80000043437808 */ /* 0x000fe20006000000 */
[----:B-1----:R-:W-:Y:S01]  /*3760*/  FFMA.FTZ R11, R0, R37, R83 ;  /* 0x00000025000b7223 */ /* 0x002fe20000010053 */
[----:B------:R-:W-:Y:S01]  /*3770*/  FSEL R28, R28, -INF , !P1 ;  /* 0xff8000001c1c7808 */ /* 0x000fe20004800000 */
[----:B------:R-:W-:Y:S01]  /*3780*/  FMUL.FTZ R19, R58, c[0x0][0x2ec] ;  /* 0x0000bb003a137a20 */ /* 0x000fe20000410000 */
[-C--:B------:R-:W-:Y:S01]  /*3790*/  ISETP.GE.AND P5, PT, R20, R99.reuse, PT ;  /* 0x000000631400720c */ /* 0x080fe20003fa6270 */
[----:B------:R-:W-:Y:S01]  /*37a0*/  FMUL.FTZ R56, R56, c[0x0][0x2ec] ;  /* 0x0000bb0038387a20 */ /* 0x000fe20000410000 */
[-C--:B------:R-:W-:Y:S01]  /*37b0*/  ISETP.GE.AND P3, PT, R20, R98.reuse, PT ;  /* 0x000000621400720c */ /* 0x080fe20003f66270 */
[----:B------:R-:W1:Y:S01]  /*37c0*/  MUFU.TANH R44, R72 ;  /* 0x00000048002c7308 */ /* 0x000e620000002400 */
[----:B------:R-:W-:Y:S01]  /*37d0*/  ISETP.GE.AND P4, PT, R74, R99, PT ;  /* 0x000000634a00720c */ /* 0x000fe20003f86270 */
[----:B--2---:R-:W-:Y:S01]  /*37e0*/  FFMA.FTZ R8, R0, R37, R27 ;  /* 0x0000002500087223 */ /* 0x004fe2000001001b */
[-C--:B------:R-:W-:Y:S01]  /*37f0*/  ISETP.GE.AND P1, PT, R74, R98.reuse, PT ;  /* 0x000000624a00720c */ /* 0x080fe20003f26270 */
[----:B------:R-:W-:Y:S01]  /*3800*/  FMUL.FTZ R27, R59, c[0x0][0x2ec] ;  /* 0x0000bb003b1b7a20 */ /* 0x000fe20000410000 */
[----:B------:R-:W-:Y:S01]  /*3810*/  FSEL R17, R60, -INF , !P0 ;  /* 0xff8000003c117808 */ /* 0x000fe20004000000 */
[----:B------:R-:W-:Y:S01]  /*3820*/  FMUL.FTZ R63, R63, c[0x0][0x2ec] ;  /* 0x0000bb003f3f7a20 */ /* 0x000fe20000410000 */
[----:B------:R-:W-:Y:S01]  /*3830*/  ISETP.GE.AND P0, PT, R82, R99, PT ;  /* 0x000000635200720c */ /* 0x000fe20003f06270 */
[----:B------:R-:W2:Y:S01]  /*3840*/  MUFU.TANH R41, R62 ;  /* 0x0000003e00297308 */ /* 0x000ea20000002400 */
[----:B------:R-:W-:Y:S01]  /*3850*/  FSEL R15, R15, -INF , !P4 ;  /* 0xff8000000f0f7808 */ /* 0x000fe20006000000 */
[----:B---3--:R-:W-:Y:S01]  /*3860*/  FFMA.FTZ R64, R0, R39, R64 ;  /* 0x0000002700407223 */ /* 0x008fe20000010040 */
[----:B------:R-:W-:Y:S01]  /*3870*/  FSEL R12, R12, -INF , !P1 ;  /* 0xff8000000c0c7808 */ /* 0x000fe20004800000 */
[----:B------:R-:W-:Y:S01]  /*3880*/  FMUL.FTZ R54, R54, c[0x0][0x2ec] ;  /* 0x0000bb0036367a20 */ /* 0x000fe20000410000 */
[C---:B------:R-:W-:Y:S01]  /*3890*/  ISETP.GE.AND P4, PT, R36.reuse, R99, PT ;  /* 0x000000632400720c */ /* 0x040fe20003f86270 */
[----:B------:R-:W-:Y:S01]  /*38a0*/  FMUL.FTZ R55, R55, c[0x0][0x2ec] ;  /* 0x0000bb0037377a20 */ /* 0x000fe20000410000 */
[----:B------:R-:W-:Y:S01]  /*38b0*/  ISETP.GE.AND P1, PT, R36, R98, PT ;  /* 0x000000622400720c */ /* 0x000fe20003f26270 */
[----:B------:R-:W3:Y:S01]  /*38c0*/  MUFU.TANH R30, R61 ;  /* 0x0000003d001e7308 */ /* 0x000ee20000002400 */
[----:B------:R-:W-:Y:S01]  /*38d0*/  FSEL R31, R31, -INF , !P0 ;  /* 0xff8000001f1f7808 */ /* 0x000fe20004000000 */
[----:B-1----:R-:W-:Y:S01]  /*38e0*/  FFMA.FTZ R44, R0, R33, R44 ;  /* 0x00000021002c7223 */ /* 0x002fe2000001002c */
[----:B------:R-:W-:Y:S01]  /*38f0*/  ISETP.GE.AND P0, PT, R38, R99, PT ;  /* 0x000000632600720c */ /* 0x000fe20003f06270 */
[----:B------:R-:W-:Y:S01]  /*3900*/  FFMA.FTZ R16, R0, R79, R70 ;  /* 0x0000004f00107223 */ /* 0x000fe20000010046 */
[----:B------:R-:W-:Y:S01]  /*3910*/  FSEL R11, R11, -INF , !P4 ;  /* 0xff8000000b0b7808 */ /* 0x000fe20006000000 */
[----:B------:R-:W-:Y:S01]  /*3920*/  FMUL.FTZ R53, R53, c[0x0][0x2ec] ;  /* 0x0000bb0035357a20 */ /* 0x000fe20000410000 */
[----:B------:R-:W-:Y:S01]  /*3930*/  FSEL R8, R8, -INF , !P1 ;  /* 0xff80000008087808 */ /* 0x000fe20004800000 */
[----:B------:R-:W-:Y:S01]  /*3940*/  I2F R21, R20 ;  /* 0x0000001400157306 */ /* 0x000fe20000201400 */
[----:B--2---:R-:W-:Y:S01]  /*3950*/  FFMA.FTZ R41, R0, R33, R41 ;  /* 0x0000002100297223 */ /* 0x004fe20000010029 */
[----:B------:R-:W-:-:S02]  /*3960*/  ISETP.GE.AND P4, PT, R32, R99, PT ;  /* 0x000000632000720c */ /* 0x000fc40003f86270 */
[-C--:B------:R-:W-:Y:S02]  /*3970*/  ISETP.GE.AND P1, PT, R32, R98.reuse, PT ;  /* 0x000000622000720c */ /* 0x080fe40003f26270 */
[----:B------:R-:W-:Y:S02]  /*3980*/  FSEL R103, R64, -INF , !P0 ;  /* 0xff80000040677808 */ /* 0x000fe40004000000 */
[----:B------:R-:W-:Y:S01]  /*3990*/  I2F R23, R22 ;  /* 0x0000001600177306 */ /* 0x000fe20000201400 */
[----:B---3--:R-:W-:Y:S01]  /*39a0*/  FFMA.FTZ R30, R0, R35, R30 ;  /* 0x00000023001e7223 */ /* 0x008fe2000001001e */
[----:B------:R-:W-:Y:S02]  /*39b0*/  ISETP.GE.AND P0, PT, R34, R99, PT ;  /* 0x000000632200720c */ /* 0x000fe40003f06270 */
[----:B------:R-:W-:Y:S02]  /*39c0*/  ISETP.GE.AND P2, PT, R80, R98, PT ;  /* 0x000000625000720c */ /* 0x000fe40003f46270 */
[----:B------:R-:W-:-:S02]  /*39d0*/  FSEL R133, R44, -INF , !P4 ;  /* 0xff8000002c857808 */ /* 0x000fc40006000000 */
[----:B------:R-:W1:Y:S01]  /*39e0*/  MUFU.TANH R20, R52 ;  /* 0x0000003400147308 */ /* 0x000e620000002400 */
[----:B------:R-:W-:Y:S02]  /*39f0*/  FSEL R106, R41, -INF , !P1 ;  /* 0xff800000296a7808 */ /* 0x000fe40004800000 */
[CC--:B------:R-:W-:Y:S02]  /*3a00*/  ISETP.GE.AND P4, PT, R26.reuse, R99.reuse, PT ;  /* 0x000000631a00720c */ /* 0x0c0fe40003f86270 */
[----:B------:R-:W-:Y:S02]  /*3a10*/  ISETP.GE.AND P1, PT, R26, R98, PT ;  /* 0x000000621a00720c */ /* 0x000fe40003f26270 */
[----:B------:R-:W-:Y:S01]  /*3a20*/  FSEL R101, R30, -INF , !P0 ;  /* 0xff8000001e657808 */ /* 0x000fe20004000000 */
[----:B------:R-:W2:Y:S01]  /*3a30*/  MUFU.TANH R51, R51 ;  /* 0x0000003300337308 */ /* 0x000ea20000002400 */
[----:B------:R-:W-:Y:S02]  /*3a40*/  FSEL R16, R16, -INF , !P2 ;  /* 0xff80000010107808 */ /* 0x000fe40005000000 */
[----:B------:R-:W-:-:S02]  /*3a50*/  ISETP.GE.AND P0, PT, R22, R99, PT ;  /* 0x000000631600720c */ /* 0x000fc40003f06270 */
[----:B------:R-:W-:-:S03]  /*3a60*/  ISETP.GE.AND P2, PT, R82, R98, PT ;  /* 0x000000625200720c */ /* 0x000fc60003f46270 */
[----:B------:R-:W3:Y:S01]  /*3a70*/  MUFU.TANH R66, R66 ;  /* 0x0000004200427308 */ /* 0x000ee20000002400 */
[----:B-1----:R-:W-:-:S05]  /*3a80*/  FFMA.FTZ R20, R0, R23, R20 ;  /* 0x0000001700147223 */ /* 0x002fca0000010014 */
[----:B------:R-:W-:Y:S02]  /*3a90*/  FSEL R127, R20, -INF , !P0 ;  /* 0xff800000147f7808 */ /* 0x000fe40004000000 */
[----:B------:R-:W-:Y:S01]  /*3aa0*/  I2F R25, R26 ;  /* 0x0000001a00197306 */ /* 0x000fe20000201400 */
[----:B--2---:R-:W-:Y:S01]  /*3ab0*/  FFMA.FTZ R51, R0, R75, R51 ;  /* 0x0000004b00337223 */ /* 0x004fe20000010033 */
[----:B------:R-:W-:-:S04]  /*3ac0*/  ISETP.GT.AND P0, PT, R120, R115, PT ;  /* 0x000000737800720c */ /* 0x000fc80003f04270 */
        /* <DEDUP_REMOVED lines=28> */
[----:B------:R-:W-:Y:S01]  /*3c90*/  BAR.SYNC.DEFER_BLOCKING 0x0 ;  /* 0x0000000000007b1d */ /* 0x000fe20000010000 */
[----:B------:R-:W-:-:S03]  /*3ca0*/  ISETP.GE.AND P1, PT, R65, R98, PT ;  /* 0x000000624100720c */ /* 0x000fc60003f26270 */
[----:B------:R-:W-:Y:S02]  /*3cb0*/  FSEL R19, R19, -INF , !P5 ;  /* 0xff80000013137808 */ /* 0x000fe40006800000 */
[----:B------:R-:W2:Y:S01]  /*3cc0*/  MUFU.TANH R26, R53 ;  /* 0x00000035001a7308 */ /* 0x000ea20000002400 */
[----:B-1----:R-:W-:-:S05]  /*3cd0*/  FFMA.FTZ R18, R0, R3, R42 ;  /* 0x0000000300127223 */ /* 0x002fca000001002a */
[----:B------:R-:W-:Y:S02]  /*3ce0*/  FSEL R18, R18, -INF , !P3 ;  /* 0xff80000012127808 */ /* 0x000fe40005800000 */
[----:B------:R-:W1:Y:S08]  /*3cf0*/  MUFU.TANH R54, R54 ;  /* 0x0000003600367308 */ /* 0x000e700000002400 */
[----:B------:R-:W3:Y:S01]  /*3d00*/  MUFU.TANH R55, R55 ;  /* 0x0000003700377308 */ /* 0x000ee20000002400 */
[----:B--2---:R-:W-:-:S05]  /*3d10*/  FFMA.FTZ R26, R0, R29, R26 ;  /* 0x0000001d001a7223 */ /* 0x004fca000001001a */
[----:B------:R-:W-:Y:S01]  /*3d20*/  FSEL R107, R26, -INF , !P4 ;  /* 0xff8000001a6b7808 */ /* 0x000fe20006000000 */
[----:B-1----:R-:W-:-:S05]  /*3d30*/  FFMA.FTZ R34, R0, R23, R54 ;  /* 0x0000001700227223 */ /* 0x002fca0000010036 */
        /* <DEDUP_REMOVED lines=62> */
.L_x_5578:
[----:B------:R-:W-:-:S04]  /*4120*/  LEA R2, -R2, RZ, 0x6 ;  /* 0x000000ff02027211 */ /* 0x000fc800078e31ff */
[----:B------:R-:W-:Y:S02]  /*4130*/  SHF.R.S32.HI R6, RZ, 0x1f, R2 ;  /* 0x0000001fff067819 */ /* 0x000fe40000011402 */
.L_x_5579:
        /* <DEDUP_REMOVED lines=59> */
.L_x_5581:
[----:B------:R-:W-:Y:S05]  /*44f0*/  BSYNC B0 ;  /* 0x0000000000007941 */ /* 0x000fea0003800000 */
.L_x_5580:
[----:B------:R-:W0:Y:S01]  /*4500*/  LDGDEPBAR ;  /* 0x00000000000079af */ /* 0x000e220000000000 */
[----:B------:R-:W-:Y:S02]  /*4510*/  MOV R96, R20 ;  /* 0x0000001400607202 */ /* 0x000fe40000000f00 */
[----:B------:R-:W-:Y:S02]  /*4520*/  MOV R97, R7 ;  /* 0x0000000700617202 */ /* 0x000fe40000000f00 */
.L_x_5577:
[----:B--2---:R-:W-:Y:S02]  /*4530*/  FMNMX.FTZ R2, R19, R67, !PT ;  /* 0x0000004313027209 */ /* 0x004fe40007810000 */
        /* <DEDUP_REMOVED lines=28> */
[----:B------:R-:W-:-:S03]  /*4700*/  SHF.L.U32 R110, R5, 0x1, RZ ;  /* 0x00000001056e7819 */ /* 0x000fc600000006ff */
[----:B------:R-:W2:Y:S01]  /*4710*/  SHFL.BFLY PT, R2, R21, 0x2, 0x1f ;  /* 0x0c401f0015027f89 */ /* 0x000ea200000e0000 */
[----:B------:R-:W-:-:S03]  /*4720*/  LEA R108, R4, R110, 0x1 ;  /* 0x0000006e046c7211 */ /* 0x000fc600078e08ff */
[----:B-1----:R-:W-:Y:S04]  /*4730*/  LDSM.16.MT88.4 R40, [R110+0x8000] ;  /* 0x008000006e28783b */ /* 0x002fe80000004200 */
[----:B------:R-:W-:Y:S04]  /*4740*/  LDSM.16.MT88.4 R52, [R108+0x7000] ;  /* 0x007000006c34783b */ /* 0x000fe80000004200 */
[----:B------:R-:W-:Y:S04]  /*4750*/  LDSM.16.MT88.4 R76, [R110+0x6000] ;  /* 0x006000006e4c783b */ /* 0x000fe80000004200 */
[----:B------:R-:W-:Y:S04]  /*4760*/  LDSM.16.MT88.4 R68, [R108+0x6000] ;  /* 0x006000006c44783b */ /* 0x000fe80000004200 */
[----:B------:R-:W-:Y:S01]  /*4770*/  LDSM.16.MT88.4 R60, [R110+0x7000] ;  /* 0x007000006e3c783b */ /* 0x000fe20000004200 */
[----:B--2---:R-:W-:-:S02]  /*4780*/  FMNMX.FTZ R2, R21, R2, !PT ;  /* 0x0000000215027209 */ /* 0x004fc40007810000 */
        /* <DEDUP_REMOVED lines=34> */
[----:B------:R-:W-:-:S02]  /*49b0*/  FFMA.FTZ R95, R16, c[0x0][0x23c], -R85 ;  /* 0x00008f00105f7a23 */ /* 0x000fc40000010855 */
[--C-:B------:R-:W-:Y:S01]  /*49c0*/  FFMA.FTZ R32, R14, c[0x0][0x23c], -R85.reuse ;  /* 0x00008f000e207a23 */ /* 0x100fe20000010855 */
[----:B------:R-:W-:Y:S01]  /*49d0*/  MUFU.EX2 R128, R128 ;  /* 0x0000008000807308 */ /* 0x000fe20000000800 */
[--C-:B------:R-:W-:Y:S01]  /*49e0*/  FFMA.FTZ R23, R10, c[0x0][0x23c], -R85.reuse ;  /* 0x00008f000a177a23 */ /* 0x100fe20000010855 */
[----:B------:R-:W-:Y:S01]  /*49f0*/  LDSM.16.MT88.4 R16, [R108+0x6400] ;  /* 0x006400006c10783b */ /* 0x000fe20000004200 */
[--C-:B------:R-:W-:Y:S02]  /*4a00*/  FFMA.FTZ R20, R8, c[0x0][0x23c], -R85.reuse ;  /* 0x00008f0008147a23 */ /* 0x100fe40000010855 */
[--C-:B------:R-:W-:Y:S01]  /*4a10*/  FFMA.FTZ R31, R12, c[0x0][0x23c], -R85.reuse ;  /* 0x00008f000c1f7a23 */ /* 0x100fe20000010855 */
[----:B------:R-:W2:Y:S01]  /*4a20*/  LDSM.16.MT88.4 R8, [R108+0x7400] ;  /* 0x007400006c08783b */ /* 0x000ea20000004200 */
[--C-:B------:R-:W-:Y:S01]  /*4a30*/  FFMA.FTZ R28, R24, c[0x0][0x23c], -R85.reuse ;  /* 0x00008f00181c7a23 */ /* 0x100fe20000010855 */
[----:B------:R-:W3:Y:S01]  /*4a40*/  MUFU.EX2 R131, R131 ;  /* 0x0000008300837308 */ /* 0x000ee20000000800 */
[----:B-1----:R-:W-:Y:S01]  /*4a50*/  F2FP.PACK_AB R50, R86, R87 ;  /* 0x000000575632723e */ /* 0x002fe200000000ff */
[----:B------:R-:W1:Y:S01]  /*4a60*/  LDSM.16.MT88.4 R24, [R110+0x6400] ;  /* 0x006400006e18783b */ /* 0x000e620000004200 */
[----:B------:R-:W-:-:S02]  /*4a70*/  FFMA.FTZ R84, R84, c[0x0][0x23c], -R85 ;  /* 0x00008f0054547a23 */ /* 0x000fc40000010855 */
[--C-:B------:R-:W-:Y:S01]  /*4a80*/  FFMA.FTZ R35, R35, c[0x0][0x23c], -R85.reuse ;  /* 0x00008f0023237a23 */ /* 0x100fe20000010855 */
[----:B------:R-:W-:Y:S01]  /*4a90*/  LDSM.16.MT88.4 R12, [R110+0x7400] ;  /* 0x007400006e0c783b */ /* 0x000fe20000004200 */
[----:B------:R-:W-:Y:S01]  /*4aa0*/  FFMA.FTZ R127, R127, c[0x0][0x23c], -R132 ;  /* 0x00008f007f7f7a23 */ /* 0x000fe20000010884 */
[----:B------:R-:W-:Y:S01]  /*4ab0*/  MUFU.EX2 R95, R95 ;  /* 0x0000005f005f7308 */ /* 0x000fe20000000800 */
[----:B------:R-:W-:Y:S02]  /*4ac0*/  FFMA.FTZ R34, R34, c[0x0][0x23c], -R85 ;  /* 0x00008f0022227a23 */ /* 0x000fe40000010855 */
[----:B------:R-:W-:-:S05]  /*4ad0*/  FADD.FTZ R130, R130, R129 ;  /* 0x0000008182827221 */ /* 0x000fca0000010000 */
[----:B------:R-:W4:Y:S01]  /*4ae0*/  MUFU.EX2 R32, R32 ;  /* 0x0000002000207308 */ /* 0x000f220000000800 */
[----:B---3--:R-:W-:Y:S01]  /*4af0*/  F2FP.PACK_AB R49, R131, R128 ;  /* 0x000000808331723e */ /* 0x008fe200000000ff */
[----:B------:R-:W-:-:S06]  /*4b00*/  FADD.FTZ R128, R128, R131 ;  /* 0x0000008380807221 */ /* 0x000fcc0000010000 */
        /* <DEDUP_REMOVED lines=38> */
[C---:B-1----:R-:W-:Y:S02]  /*4d70*/  HMMA.16816.F32 R76, R4.reuse, R26, R76 ;  /* 0x0000001a044c723c */ /* 0x042fe4000000184c */
[----:B------:R-:W-:Y:S05]  /*4d80*/  MUFU.EX2 R84, R84 ;  /* 0x0000005400547308 */ /* 0x000fea0000000800 */
[----:B------:R-:W-:Y:S01]  /*4d90*/  FFMA.FTZ R27, R101, c[0x0][0x23c], -R132 ;  /* 0x00008f00651b7a23 */ /* 0x000fe20000010884 */
[----:B------:R-:W-:Y:S01]  /*4da0*/  HMMA.16816.F32 R80, R4, R24, R80 ;  /* 0x000000180450723c */ /* 0x000fe20000001850 */
[----:B------:R-:W-:-:S02]  /*4db0*/  FFMA.FTZ R101, R138, c[0x0][0x23c], -R85 ;  /* 0x00008f008a657a23 */ /* 0x000fc40000010855 */
[--C-:B------:R-:W-:Y:S01]  /*4dc0*/  FFMA.FTZ R26, R134, c[0x0][0x23c], -R85.reuse ;  /* 0x00008f00861a7a23 */ /* 0x100fe20000010855 */
[----:B------:R-:W-:Y:S01]  /*4dd0*/  MUFU.EX2 R35, R35 ;  /* 0x0000002300237308 */ /* 0x000fe20000000800 */
[--C-:B------:R-:W-:Y:S02]  /*4de0*/  FFMA.FTZ R134, R33, c[0x0][0x23c], -R85.reuse ;  /* 0x00008f0021867a23 */ /* 0x100fe40000010855 */
[--C-:B------:R-:W-:Y:S01]  /*4df0*/  FFMA.FTZ R25, R106, c[0x0][0x23c], -R85.reuse ;  /* 0x00008f006a197a23 */ /* 0x100fe20000010855 */
[----:B------:R-:W-:Y:S01]  /*4e00*/  HMMA.16816.F32 R72, R4, R16, R72 ;  /* 0x000000100448723c */ /* 0x000fe20000001848 */
[----:B------:R-:W-:-:S03]  /*4e10*/  FFMA.FTZ R24, R104, c[0x0][0x23c], -R85 ;  /* 0x00008f0068187a23 */ /* 0x000fc60000010855 */
[----:B------:R-:W-:Y:S04]  /*4e20*/  MUFU.EX2 R27, R27 ;  /* 0x0000001b001b7308 */ /* 0x000fe80000000800 */
[C---:B------:R-:W-:Y:S01]  /*4e30*/  HMMA.16816.F32 R68, R4.reuse, R18, R68 ;  /* 0x000000120444723c */ /* 0x040fe20000001844 */
[----:B------:R-:W-:Y:S03]  /*4e40*/  LDSM.16.MT88.4 R16, [R110+0x6c00] ;  /* 0x006c00006e10783b */ /* 0x000fe60000004200 */
[----:B------:R-:W-:Y:S04]  /*4e50*/  MUFU.EX2 R101, R101 ;  /* 0x0000006500657308 */ /* 0x000fe80000000800 */
[C---:B--2---:R-:W-:Y:S04]  /*4e60*/  HMMA.16816.F32 R36, R4.reuse, R8, R36 ;  /* 0x000000080424723c */ /* 0x044fe80000001824 */
[----:B------:R-:W1:Y:S04]  /*4e70*/  MUFU.EX2 R26, R26 ;  /* 0x0000001a001a7308 */ /* 0x000e680000000800 */
[C---:B------:R-:W-:Y:S01]  /*4e80*/  HMMA.16816.F32 R40, R4.reuse, R10, R40 ;  /* 0x0000000a0428723c */ /* 0x040fe20000001828 */
[----:B------:R-:W2:Y:S03]  /*4e90*/  LDSM.16.MT88.4 R8, [R108+0x8000] ;  /* 0x008000006c08783b */ /* 0x000ea60000004200 */
[----:B------:R-:W-:Y:S04]  /*4ea0*/  MUFU.EX2 R25, R25 ;  /* 0x0000001900197308 */ /* 0x000fe80000000800 */
[C---:B------:R-:W-:Y:S04]  /*4eb0*/  HMMA.16816.F32 R64, R4.reuse, R12, R64 ;  /* 0x0000000c0440723c */ /* 0x040fe80000001840 */
[----:B------:R-:W4:Y:S04]  /*4ec0*/  MUFU.EX2 R24, R24 ;  /* 0x0000001800187308 */ /* 0x000f280000000800 */
[----:B------:R-:W-:Y:S01]  /*4ed0*/  HMMA.16816.F32 R60, R4, R14, R60 ;  /* 0x0000000e043c723c */ /* 0x000fe2000000183c */
[----:B------:R-:W-:Y:S03]  /*4ee0*/  LDSM.16.MT88.4 R12, [R108+0x6c00] ;  /* 0x006c00006c0c783b */ /* 0x000fe60000004200 */
        /* <DEDUP_REMOVED lines=38> */
[----:B-----5:R-:W-:Y:S01]  /*5150*/  F2FP.PACK_AB R6, R107, R104 ;  /* 0x000000686b06723e */ /* 0x020fe200000000ff */
[----:B------:R-:W-:Y:S01]  /*5160*/  FADD.FTZ R5, R86, R5 ;  /* 0x0000000556057221 */ /* 0x000fe20000010000 */
[----:B------:R-:W-:Y:S02]  /*5170*/  F2FP.PACK_AB R7, R134, R33 ;  /* 0x000000218607723e */ /* 0x000fe400000000ff */
[----:B------:R-:W-:Y:S01]  /*5180*/  LEA R130, P1, R96, c[0x0][0x168], 0x1 ;  /* 0x00005a0060827a11 */ /* 0x000fe200078208ff */
[----:B------:R-:W-:Y:S01]  /*5190*/  FADD.FTZ R30, R30, R5 ;  /* 0x000000051e1e7221 */ /* 0x000fe20000010000 */
[----:B------:R-:W-:Y:S01]  /*51a0*/  F2FP.PACK_AB R5, R35, R84 ;  /* 0x000000542305723e */ /* 0x000fe200000000ff */
[----:B------:R-:W-:Y:S01]  /*51b0*/  FADD.FTZ R84, R84, R25 ;  /* 0x0000001954547221 */ /* 0x000fe20000010000 */
[----:B------:R-:W-:Y:S01]  /*51c0*/  LEA.HI.X R131, R96, c[0x0][0x16c], R97, 0x1, P1 ;  /* 0x00005b0060837a11 */ /* 0x000fe200008f0c61 */
[----:B------:R-:W-:Y:S02]  /*51d0*/  FADD.FTZ R29, R29, R30 ;  /* 0x0000001e1d1d7221 */ /* 0x000fe40000010000 */
[----:B------:R-:W-:-:S02]  /*51e0*/  FADD.FTZ R84, R35, R84 ;  /* 0x0000005423547221 */ /* 0x000fc40000010000 */
[----:B------:R-:W-:Y:S02]  /*51f0*/  HMMA.16816.F32 R72, R4, R12, R72 ;  /* 0x0000000c0448723c */ /* 0x000fe40000001848 */
[----:B------:R-:W-:-:S04]  /*5200*/  FADD.FTZ R33, R33, R84 ;  /* 0x0000005421217221 */ /* 0x000fc80000010000 */
[----:B------:R-:W-:Y:S02]  /*5210*/  FADD.FTZ R134, R134, R33 ;  /* 0x0000002186867221 */ /* 0x000fe40000010000 */
        /* <DEDUP_REMOVED lines=90> */
.L_x_5583:
[----:B------:R-:W-:-:S04]  /*57c0*/  LEA R6, -R4, RZ, 0x6 ;  /* 0x000000ff04067211 */ /* 0x000fc800078e31ff */
[----:B------:R-:W-:Y:S02]  /*57d0*/  SHF.R.S32.HI R5, RZ, 0x1f, R6 ;  /* 0x0000001fff057819 */ /* 0x000fe40000011406 */
.L_x_5584:
        /* <DEDUP_REMOVED lines=139> */
[----:B------:R-:W-:-:S03]  /*6090*/  FMUL.FTZ R31, R31, c[0x0][0x2ec] ;  /* 0x0000bb001f1f7a20 */ /* 0x000fc60000410000 */
[----:B------:R-:W-:Y:S02]  /*60a0*/  FMUL.FTZ R24, R24, c[0x0][0x2ec] ;  /* 0x0000bb0018187a20 */ /* 0x000fe40000410000 */
[----:B------:R-:W-:Y:S02]  /*60b0*/  FMUL.FTZ R26, R26, c[0x0][0x2ec] ;  /* 0x0000bb001a1a7a20 */ /* 0x000fe40000410000 */
[----:B------:R-:W-:Y:S04]  /*60c0*/  MUFU.TANH R101, R30 ;  /* 0x0000001e00657308 */ /* 0x000fe80000002400 */
[----:B------:R-:W-:Y:S01]  /*60d0*/  FMUL.FTZ R20, R20, c[0x0][0x2ec] ;  /* 0x0000bb0014147a20 */ /* 0x000fe20000410000 */
[----:B-1----:R-:W-:Y:S01]  /*60e0*/  HMMA.16816.F32 R16, R92, R88, R16 ;  /* 0x000000585c10723c */ /* 0x002fe20000001810 */
[----:B------:R-:W-:-:S02]  /*60f0*/  FMUL.FTZ R22, R22, c[0x0][0x2ec] ;  /* 0x0000bb0016167a20 */ /* 0x000fc40000410000 */
[----:B------:R-:W-:Y:S01]  /*6100*/  MUFU.TANH R31, R31 ;  /* 0x0000001f001f7308 */ /* 0x000fe20000002400 */
[----:B------:R-:W-:-:S04]  /*6110*/  FMUL.FTZ R21, R21, c[0x0][0x2ec] ;  /* 0x0000bb0015157a20 */ /* 0x000fc80000410000 */
[C---:B------:R-:W-:Y:S03]  /*6120*/  HMMA.16816.F32 R12, R92.reuse, R90, R12 ;  /* 0x0000005a5c0c723c */ /* 0x040fe6000000180c */
[----:B------:R-:W-:Y:S05]  /*6130*/  MUFU.TANH R91, R20 ;  /* 0x00000014005b7308 */ /* 0x000fea0000002400 */
[C---:B--2---:R-:W-:Y:S03]  /*6140*/  HMMA.16816.F32 R8, R92.reuse, R84, R8 ;  /* 0x000000545c08723c */ /* 0x044fe60000001808 */
[----:B------:R-:W-:Y:S04]  /*6150*/  MUFU.TANH R89, R22 ;  /* 0x0000001600597308 */ /* 0x000fe80000002400 */
[----:B------:R-:W-:Y:S01]  /*6160*/  IMAD R84, R120, 0x40, R126 ;  /* 0x0000004078547824 */ /* 0x000fe200078e027e */
[----:B------:R-:W-:Y:S01]  /*6170*/  HMMA.16816.F32 R4, R92, R86, R4 ;  /* 0x000000565c04723c */ /* 0x000fe20000001804 */
[----:B------:R-:W-:-:S02]  /*6180*/  FMUL.FTZ R107, R16, c[0x0][0x2ec] ;  /* 0x0000bb00106b7a20 */ /* 0x000fc40000410000 */
[----:B------:R1:W-:Y:S01]  /*6190*/  MUFU.TANH R95, R24 ;  /* 0x00000018005f7308 */ /* 0x0003e20000002400 */
[----:B------:R-:W-:Y:S01]  /*61a0*/  IADD3 R16, R84, 0x8, RZ ;  /* 0x0000000854107810 */ /* 0x000fe20007ffe0ff */
[----:B------:R-:W-:Y:S02]  /*61b0*/  FMUL.FTZ R105, R18, c[0x0][0x2ec] ;  /* 0x0000bb0012697a20 */ /* 0x000fe40000410000 */
[----:B------:R-:W-:Y:S01]  /*61c0*/  FMUL.FTZ R87, R32, c[0x0][0x2ec] ;  /* 0x0000bb0020577a20 */ /* 0x000fe20000410000 */
[----:B------:R-:W-:Y:S01]  /*61d0*/  IADD3 R86, R84, 0x1, RZ ;  /* 0x0000000154567810 */ /* 0x000fe20007ffe0ff */
[----:B------:R-:W-:Y:S01]  /*61e0*/  FMUL.FTZ R32, R33, c[0x0][0x2ec] ;  /* 0x0000bb0021207a20 */ /* 0x000fe20000410000 */
[-C--:B------:R-:W-:Y:S01]  /*61f0*/  ISETP.GE.AND P4, PT, R16, R99.reuse, PT ;  /* 0x000000631000720c */ /* 0x080fe20003f86270 */
[----:B------:R-:W-:Y:S01]  /*6200*/  FMUL.FTZ R33, R34, c[0x0][0x2ec] ;  /* 0x0000bb0022217a20 */ /* 0x000fe20000410000 */
[----:B------:R-:W-:Y:S01]  /*6210*/  I2F R85, R86 ;  /* 0x0000005600557306 */ /* 0x000fe20000201400 */
[----:B------:R-:W-:Y:S01]  /*6220*/  FMUL.FTZ R34, R35, c[0x0][0x2ec] ;  /* 0x0000bb0023227a20 */ /* 0x000fe20000410000 */
[C---:B------:R-:W-:Y:S01]  /*6230*/  ISETP.GE.AND P0, PT, R86.reuse, R99, PT ;  /* 0x000000635600720c */ /* 0x040fe20003f06270 */
[----:B------:R-:W-:Y:S01]  /*6240*/  FMUL.FTZ R35, R29, c[0x0][0x2ec] ;  /* 0x0000bb001d237a20 */ /* 0x000fe20000410000 */
[----:B------:R-:W-:Y:S01]  /*6250*/  ISETP.GE.AND P5, PT, R86, R98, PT ;  /* 0x000000625600720c */ /* 0x000fe20003fa6270 */
[----:B------:R-:W-:Y:S01]  /*6260*/  FMUL.FTZ R29, R25, c[0x0][0x2ec] ;  /* 0x0000bb00191d7a20 */ /* 0x000fe20000410000 */
[----:B-1----:R-:W-:-:S02]  /*6270*/  IADD3 R24, R84, 0x9, RZ ;  /* 0x0000000954187810 */ /* 0x002fc40007ffe0ff */
[----:B------:R-:W1:Y:S01]  /*6280*/  MUFU.TANH R32, R32 ;  /* 0x0000002000207308 */ /* 0x000e620000002400 */
[----:B------:R-:W-:Y:S02]  /*6290*/  FMUL.FTZ R25, R27, c[0x0][0x2ec] ;  /* 0x0000bb001b197a20 */ /* 0x000fe40000410000 */
[----:B------:R-:W-:Y:S02]  /*62a0*/  FMUL.FTZ R27, R17, c[0x0][0x2ec] ;  /* 0x0000bb00111b7a20 */ /* 0x000fe40000410000 */
[----:B------:R-:W-:Y:S02]  /*62b0*/  FMUL.FTZ R131, R19, c[0x0][0x2ec] ;  /* 0x0000bb0013837a20 */ /* 0x000fe40000410000 */
[----:B------:R-:W-:Y:S01]  /*62c0*/  FMUL.FTZ R28, R13, c[0x0][0x2ec] ;  /* 0x0000bb000d1c7a20 */ /* 0x000fe20000410000 */
[----:B------:R-:W2:Y:S01]  /*62d0*/  MUFU.TANH R34, R34 ;  /* 0x0000002200227308 */ /* 0x000ea20000002400 */
[----:B------:R-:W-:Y:S02]  /*62e0*/  FMUL.FTZ R15, R15, c[0x0][0x2ec] ;  /* 0x0000bb000f0f7a20 */ /* 0x000fe40000410000 */
[----:B------:R-:W-:-:S02]  /*62f0*/  FMUL.FTZ R10, R10, c[0x0][0x2ec] ;  /* 0x0000bb000a0a7a20 */ /* 0x000fc40000410000 */
[----:B------:R-:W-:Y:S02]  /*6300*/  FMUL.FTZ R9, R9, c[0x0][0x2ec] ;  /* 0x0000bb0009097a20 */ /* 0x000fe40000410000 */
[----:B------:R-:W-:Y:S01]  /*6310*/  FMUL.FTZ R11, R11, c[0x0][0x2ec] ;  /* 0x0000bb000b0b7a20 */ /* 0x000fe20000410000 */
[----:B------:R-:W3:Y:S01]  /*6320*/  I2F R17, R16 ;  /* 0x0000001000117306 */ /* 0x000ee20000201400 */
[-C--:B-1----:R-:W-:Y:S02]  /*6330*/  FFMA.FTZ R18, R0, R85.reuse, R32 ;  /* 0x0000005500127223 */ /* 0x082fe40000010020 */
[----:B------:R-:W-:Y:S02]  /*6340*/  FMUL.FTZ R5, R5, c[0x0][0x2ec] ;  /* 0x0000bb0005057a20 */ /* 0x000fe40000410000 */
[----:B------:R-:W-:Y:S01]  /*6350*/  FMUL.FTZ R7, R7, c[0x0][0x2ec] ;  /* 0x0000bb0007077a20 */ /* 0x000fe20000410000 */
[----:B------:R-:W-:Y:S02]  /*6360*/  FSEL R18, R18, -INF , !P0 ;  /* 0xff80000012127808 */ /* 0x000fe40004000000 */
[----:B------:R-:W-:Y:S01]  /*6370*/  MUFU.TANH R35, R35 ;  /* 0x0000002300237308 */ /* 0x000fe20000002400 */
[----:B--2---:R-:W-:Y:S01]  /*6380*/  FFMA.FTZ R19, R0, R85, R34 ;  /* 0x0000005500137223 */ /* 0x004fe20000010022 */
[----:B------:R-:W-:Y:S01]  /*6390*/  ISETP.GE.AND P0, PT, R16, R98, PT ;  /* 0x000000621000720c */ /* 0x000fe20003f06270 */
[----:B------:R-:W-:-:S03]  /*63a0*/  FMUL.FTZ R85, R12, c[0x0][0x2ec] ;  /* 0x0000bb000c557a20 */ /* 0x000fc60000410000 */
[----:B------:R-:W-:Y:S02]  /*63b0*/  FSEL R19, R19, -INF , !P5 ;  /* 0xff80000013137808 */ /* 0x000fe40006800000 */
[----:B------:R-:W1:Y:S01]  /*63c0*/  I2F R20, R24 ;  /* 0x0000001800147306 */ /* 0x000e620000201400 */
[----:B---3--:R-:W-:Y:S01]  /*63d0*/  FFMA.FTZ R16, R0, R17, R103 ;  /* 0x0000001100107223 */ /* 0x008fe20000010067 */
[----:B------:R-:W-:Y:S01]  /*63e0*/  ISETP.GE.AND P5, PT, R24, R99, PT ;  /* 0x000000631800720c */ /* 0x000fe20003fa6270 */
[----:B------:R-:W-:-:S03]  /*63f0*/  FFMA.FTZ R17, R0, R17, R101 ;  /* 0x0000001100117223 */ /* 0x000fc60000010065 */
[----:B------:R-:W-:Y:S02]  /*6400*/  FSEL R16, R16, -INF , !P4 ;  /* 0xff80000010107808 */ /* 0x000fe40006000000 */
[----:B------:R2:W-:Y:S01]  /*6410*/  MUFU.TANH R93, R26 ;  /* 0x0000001a005d7308 */ /* 0x0005e20000002400 */
[----:B------:R-:W-:Y:S02]  /*6420*/  ISETP.GE.AND P4, PT, R24, R98, PT ;  /* 0x000000621800720c */ /* 0x000fe40003f86270 */
[----:B------:R-:W-:Y:S01]  /*6430*/  FSEL R17, R17, -INF , !P0 ;  /* 0xff80000011117808 */ /* 0x000fe20004000000 */
[-C--:B-1----:R-:W-:Y:S01]  /*6440*/  FFMA.FTZ R12, R0, R20.reuse, R35 ;  /* 0x00000014000c7223 */ /* 0x082fe20000010023 */
[----:B------:R-:W-:Y:S01]  /*6450*/  IADD3 R24, R84, 0x11, RZ ;  /* 0x0000001154187810 */ /* 0x000fe20007ffe0ff */
[----:B------:R-:W-:Y:S02]  /*6460*/  FFMA.FTZ R13, R0, R20, R31 ;  /* 0x00000014000d7223 */ /* 0x000fe4000001001f */
[----:B------:R-:W-:Y:S01]  /*6470*/  MUFU.TANH R29, R29 ;  /* 0x0000001d001d7308 */ /* 0x000fe20000002400 */
[----:B------:R-:W-:Y:S01]  /*6480*/  FMUL.FTZ R31, R14, c[0x0][0x2ec] ;  /* 0x0000bb000e1f7a20 */ /* 0x000fe20000410000 */
[----:B------:R-:W-:-:S02]  /*6490*/  FSEL R12, R12, -INF , !P5 ;  /* 0xff8000000c0c7808 */ /* 0x000fc40006800000 */
[----:B------:R-:W-:Y:S02]  /*64a0*/  FSEL R13, R13, -INF , !P4 ;  /* 0xff8000000d0d7808 */ /* 0x000fe40006000000 */
[----:B--2---:R-:W-:Y:S02]  /*64b0*/  IADD3 R26, R84, 0x10, RZ ;  /* 0x00000010541a7810 */ /* 0x004fe40007ffe0ff */
[----:B------:R-:W-:Y:S01]  /*64c0*/  MUFU.TANH R25, R25 ;  /* 0x0000001900197308 */ /* 0x000fe20000002400 */
[-C--:B------:R-:W-:Y:S02]  /*64d0*/  ISETP.GE.AND P4, PT, R24, R99.reuse, PT ;  /* 0x000000631800720c */ /* 0x080fe40003f86270 */
[C---:B------:R-:W-:Y:S02]  /*64e0*/  ISETP.GE.AND P0, PT, R26.reuse, R99, PT ;  /* 0x000000631a00720c */ /* 0x040fe40003f06270 */
[----:B------:R-:W-:-:S03]  /*64f0*/  ISETP.GE.AND P5, PT, R26, R98, PT ;  /* 0x000000621a00720c */ /* 0x000fc60003fa6270 */
[----:B------:R1:W2:Y:S08]  /*6500*/  I2F R22, R26 ;  /* 0x0000001a00167306 */ /* 0x0002b00000201400 */
[----:B------:R-:W3:Y:S01]  /*6510*/  I2F R20, R24 ;  /* 0x0000001800147306 */ /* 0x000ee20000201400 */
[----:B-1----:R-:W-:Y:S01]  /*6520*/  IADD3 R26, R84, 0x18, RZ ;  /* 0x00000018541a7810 */ /* 0x002fe20007ffe0ff */
[----:B--2---:R-:W-:-:S06]  /*6530*/  FFMA.FTZ R95, R0, R22, R95 ;  /* 0x00000016005f7223 */ /* 0x004fcc000001005f */
[----:B------:R-:W-:Y:S01]  /*6540*/  MUFU.TANH R107, R107 ;  /* 0x0000006b006b7308 */ /* 0x000fe20000002400 */
[----:B------:R-:W-:Y:S01]  /*6550*/  FFMA.FTZ R93, R0, R22, R93 ;  /* 0x00000016005d7223 */ /* 0x000fe2000001005d */
[----:B------:R-:W-:Y:S02]  /*6560*/  IADD3 R22, R84, 0x21, RZ ;  /* 0x0000002154167810 */ /* 0x000fe40007ffe0ff */
[----:B------:R-:W-:Y:S02]  /*6570*/  FSEL R132, R95, -INF , !P0 ;  /* 0xff8000005f847808 */ /* 0x000fe40004000000 */
[----:B------:R-:W-:Y:S01]  /*6580*/  ISETP.GE.AND P0, PT, R24, R98, PT ;  /* 0x000000621800720c */ /* 0x000fe20003f06270 */
[-C--:B---3--:R-:W-:Y:S01]  /*6590*/  FFMA.FTZ R29, R0, R20.reuse, R29 ;  /* 0x00000014001d7223 */ /* 0x088fe2000001001d */
[----:B------:R-:W1:Y:S01]  /*65a0*/  I2F R14, R26 ;  /* 0x0000001a000e7306 */ /* 0x000e620000201400 */
[----:B------:R-:W-:Y:S01]  /*65b0*/  IADD3 R24, R84, 0x20, RZ ;  /* 0x0000002054187810 */ /* 0x000fe20007ffe0ff */
[----:B------:R-:W-:Y:S01]  /*65c0*/  FFMA.FTZ R147, R0, R20, R25 ;  /* 0x0000001400937223 */ /* 0x000fe20000010019 */
[----:B------:R-:W-:Y:S01]  /*65d0*/  FSEL R129, R93, -INF , !P5 ;  /* 0xff8000005d817808 */ /* 0x000fe20006800000 */
[----:B------:R-:W-:Y:S01]  /*65e0*/  FMUL.FTZ R25, R8, c[0x0][0x2ec] ;  /* 0x0000bb0008197a20 */ /* 0x000fe20000410000 */
[----:B------:R-:W-:-:S02]  /*65f0*/  ISETP.GE.AND P5, PT, R26, R99, PT ;  /* 0x000000631a00720c */ /* 0x000fc40003fa6270 */
[----:B------:R-:W-:Y:S01]  /*6600*/  FSEL R147, R147, -INF , !P0 ;  /* 0xff80000093937808 */ /* 0x000fe20004000000 */
[----:B------:R-:W2:Y:S01]  /*6610*/  I2F R20, R24 ;  /* 0x0000001800147306 */ /* 0x000ea20000201400 */
[----:B------:R-:W-:Y:S02]  /*6620*/  ISETP.GE.AND P0, PT, R24, R99, PT ;  /* 0x000000631800720c */ /* 0x000fe40003f06270 */
[----:B------:R-:W-:Y:S01]  /*6630*/  FSEL R128, R29, -INF , !P4 ;  /* 0xff8000001d807808 */ /* 0x000fe20006000000 */
[----:B------:R-:W-:Y:S01]  /*6640*/  FMUL.FTZ R29, R4, c[0x0][0x2ec] ;  /* 0x0000bb00041d7a20 */ /* 0x000fe20000410000 */
[----:B------:R-:W-:Y:S01]  /*6650*/  ISETP.GE.AND P4, PT, R26, R98, PT ;  /* 0x000000621a00720c */ /* 0x000fe20003f86270 */
[CC--:B-1----:R-:W-:Y:S02]  /*6660*/  FFMA.FTZ R91, R0.reuse, R14.reuse, R91 ;  /* 0x0000000e005b7223 */ /* 0x0c2fe4000001005b */
[----:B------:R-:W1:Y:S01]  /*6670*/  MUFU.TANH R105, R105 ;  /* 0x0000006900697308 */ /* 0x000e620000002400 */
[----:B------:R-:W-:-:S02]  /*6680*/  FFMA.FTZ R89, R0, R14, R89 ;  /* 0x0000000e00597223 */ /* 0x000fc40000010059 */
[----:B------:R-:W-:Y:S02]  /*6690*/  FSEL R104, R91, -INF , !P5 ;  /* 0xff8000005b687808 */ /* 0x000fe40006800000 */
[----:B------:R-:W-:Y:S01]  /*66a0*/  ISETP.GE.AND P5, PT, R24, R98, PT ;  /* 0x000000621800720c */ /* 0x000fe20003fa6270 */
[----:B--2---:R-:W-:Y:S01]  /*66b0*/  FFMA.FTZ R106, R0, R20, R107 ;  /* 0x00000014006a7223 */ /* 0x004fe2000001006b */
[----:B------:R-:W-:Y:S01]  /*66c0*/  IADD3 R24, R84, 0x28, RZ ;  /* 0x0000002854187810 */ /* 0x000fe20007ffe0ff */
[----:B------:R-:W-:Y:S01]  /*66d0*/  MUFU.TANH R27, R27 ;  /* 0x0000001b001b7308 */ /* 0x000fe20000002400 */
[----:B------:R-:W-:Y:S02]  /*66e0*/  FSEL R145, R89, -INF , !P4 ;  /* 0xff80000059917808 */ /* 0x000fe40006000000 */
[----:B------:R-:W-:Y:S02]  /*66f0*/  FSEL R106, R106, -INF , !P0 ;  /* 0xff8000006a6a7808 */ /* 0x000fe40004000000 */
[----:B------:R-:W-:-:S02]  /*6700*/  ISETP.GE.AND P4, PT, R22, R99, PT ;  /* 0x000000631600720c */ /* 0x000fc40003f86270 */
[----:B------:R-:W-:Y:S01]  /*6710*/  ISETP.GE.AND P0, PT, R22, R98, PT ;  /* 0x000000621600720c */ /* 0x000fe20003f06270 */
[----:B------:R2:W3:Y:S01]  /*6720*/  I2F R8, R22 ;  /* 0x0000001600087306 */ /* 0x0004e20000201400 */
[----:B-1----:R-:W-:Y:S01]  /*6730*/  FFMA.FTZ R105, R0, R20, R105 ;  /* 0x0000001400697223 */ /* 0x002fe20000010069 */
[----:B------:R-:W-:-:S04]  /*6740*/  IADD3 R20, R84, 0x30, RZ ;  /* 0x0000003054147810 */ /* 0x000fc80007ffe0ff */
[----:B------:R-:W-:Y:S02]  /*6750*/  FSEL R107, R105, -INF , !P5 ;  /* 0xff800000696b7808 */ /* 0x000fe40006800000 */
[----:B------:R-:W1:Y:S01]  /*6760*/  MUFU.TANH R131, R131 ;  /* 0x0000008300837308 */ /* 0x000e620000002400 */
[----:B------:R-:W-:-:S07]  /*6770*/  ISETP.GE.AND P5, PT, R24, R99, PT ;  /* 0x000000631800720c */ /* 0x000fce0003fa6270 */
[----:B------:R-:W-:Y:S01]  /*6780*/  MUFU.TANH R85, R85 ;  /* 0x0000005500557308 */ /* 0x000fe20000002400 */
[----:B--2---:R-:W-:Y:S01]  /*6790*/  IADD3 R22, R84, 0x29, RZ ;  /* 0x0000002954167810 */ /* 0x004fe20007ffe0ff */
[----:B---3--:R-:W-:-:S05]  /*67a0*/  FFMA.FTZ R127, R0, R8, R27 ;  /* 0x00000008007f7223 */ /* 0x008fca000001001b */
[----:B------:R-:W-:Y:S01]  /*67b0*/  FSEL R127, R127, -INF , !P4 ;  /* 0xff8000007f7f7808 */ /* 0x000fe20006000000 */
        /* <DEDUP_REMOVED lines=8> */
[CC--:B-1----:R-:W-:Y:S02]  /*6840*/  FFMA.FTZ R85, R0.reuse, R14.reuse, R85 ;  /* 0x0000000e00557223 */ /* 0x0c2fe40000010055 */
[----:B------:R-:W-:Y:S01]  /*6850*/  FFMA.FTZ R31, R0, R14, R31 ;  /* 0x0000000e001f7223 */ /* 0x000fe2000001001f */
[----:B------:R-:W-:-:S02]  /*6860*/  IADD3 R14, R84, 0x31, RZ ;  /* 0x00000031540e7810 */ /* 0x000fc40007ffe0ff */
[----:B------:R-:W-:Y:S02]  /*6870*/  FSEL R138, R85, -INF , !P5 ;  /* 0xff800000558a7808 */ /* 0x000fe40006800000 */
[----:B------:R-:W-:Y:S01]  /*6880*/  MUFU.TANH R15, R15 ;  /* 0x0000000f000f7308 */ /* 0x000fe20000002400 */
[----:B------:R-:W-:Y:S02]  /*6890*/  FSEL R141, R31, -INF , !P4 ;  /* 0xff8000001f8d7808 */ /* 0x000fe40006000000 */
[----:B------:R-:W-:Y:S02]  /*68a0*/  ISETP.GE.AND P5, PT, R22, R98, PT ;  /* 0x000000621600720c */ /* 0x000fe40003fa6270 */
[----:B------:R-:W-:-:S03]  /*68b0*/  ISETP.GE.AND P4, PT, R20, R99, PT ;  /* 0x000000631400720c */ /* 0x000fc60003f86270 */
[----:B------:R-:W-:Y:S08]  /*68c0*/  MUFU.TANH R25, R25 ;  /* 0x0000001900197308 */ /* 0x000ff00000002400 */
[----:B------:R-:W1:Y:S08]  /*68d0*/  I2F R8, R22 ;  /* 0x0000001600087306 */ /* 0x000e700000201400 */
[----:B------:R-:W2:Y:S08]  /*68e0*/  I2F R10, R20 ;  /* 0x00000014000a7306 */ /* 0x000eb00000201400 */
[----:B------:R-:W-:Y:S01]  /*68f0*/  MUFU.TANH R9, R9 ;  /* 0x0000000900097308 */ /* 0x000fe20000002400 */
[----:B-1----:R-:W-:-:S02]  /*6900*/  FFMA.FTZ R35, R0, R8, R35 ;  /* 0x0000000800237223 */ /* 0x002fc40000010023 */
[----:B------:R-:W-:Y:S02]  /*6910*/  FFMA.FTZ R15, R0, R8, R15 ;  /* 0x00000008000f7223 */ /* 0x000fe4000001000f */
[----:B------:R-:W-:Y:S01]  /*6920*/  FMUL.FTZ R8, R6, c[0x0][0x2ec] ;  /* 0x0000bb0006087a20 */ /* 0x000fe20000410000 */
[----:B------:R-:W-:Y:S02]  /*6930*/  IADD3 R6, R84, 0x38, RZ ;  /* 0x0000003854067810 */ /* 0x000fe40007ffe0ff */
[----:B------:R-:W1:Y:S01]  /*6940*/  I2F R4, R14 ;  /* 0x0000000e00047306 */ /* 0x000e620000201400 */
[CC--:B--2---:R-:W-:Y:S01]  /*6950*/  FFMA.FTZ R25, R0.reuse, R10.reuse, R25 ;  /* 0x0000000a00197223 */ /* 0x0c4fe20000010019 */
[----:B------:R-:W-:Y:S01]  /*6960*/  FSEL R140, R35, -INF , !P0 ;  /* 0xff800000238c7808 */ /* 0x000fe20004000000 */
[----:B------:R-:W-:Y:S01]  /*6970*/  FFMA.FTZ R27, R0, R10, R27 ;  /* 0x0000000a001b7223 */ /* 0x000fe2000001001b */
[----:B------:R-:W-:Y:S01]  /*6980*/  FSEL R101, R15, -INF , !P5 ;  /* 0xff8000000f657808 */ /* 0x000fe20006800000 */
[----:B------:R-:W-:Y:S01]  /*6990*/  FMUL.FTZ R15, R23, c[0x0][0x2ec] ;  /* 0x0000bb00170f7a20 */ /* 0x000fe20000410000 */
[----:B------:R-:W-:-:S02]  /*69a0*/  FSEL R100, R25, -INF , !P4 ;  /* 0xff80000019647808 */ /* 0x000fc40006000000 */
[----:B------:R-:W2:Y:S01]  /*69b0*/  MUFU.TANH R11, R11 ;  /* 0x0000000b000b7308 */ /* 0x000ea20000002400 */
[-C--:B------:R-:W-:Y:S02]  /*69c0*/  ISETP.GE.AND P0, PT, R20, R98.reuse, PT ;  /* 0x000000621400720c */ /* 0x080fe40003f06270 */
[CC--:B------:R-:W-:Y:S02]  /*69d0*/  ISETP.GE.AND P5, PT, R14.reuse, R99.reuse, PT ;  /* 0x000000630e00720c */ /* 0x0c0fe40003fa6270 */
[----:B------:R-:W-:Y:S02]  /*69e0*/  FSEL R93, R27, -INF , !P0 ;  /* 0xff8000001b5d7808 */ /* 0x000fe40004000000 */
[----:B------:R-:W-:Y:S01]  /*69f0*/  ISETP.GE.AND P4, PT, R14, R98, PT ;  /* 0x000000620e00720c */ /* 0x000fe20003f86270 */
[----:B-1----:R-:W-:Y:S01]  /*6a00*/  FFMA.FTZ R9, R0, R4, R9 ;  /* 0x0000000400097223 */ /* 0x002fe20000010009 */
[----:B------:R-:W-:Y:S01]  /*6a10*/  MUFU.TANH R29, R29 ;  /* 0x0000001d001d7308 */ /* 0x000fe20000002400 */
[----:B------:R-:W-:-:S03]  /*6a20*/  ISETP.GE.AND P0, PT, R6, R99, PT ;  /* 0x000000630600720c */ /* 0x000fc60003f06270 */
[----:B------:R-:W-:Y:S02]  /*6a30*/  FSEL R102, R9, -INF , !P5 ;  /* 0xff80000009667808 */ /* 0x000fe40006800000 */
[----:B------:R-:W-:Y:S01]  /*6a40*/  ISETP.GE.AND P5, PT, R6, R98, PT ;  /* 0x000000620600720c */ /* 0x000fe20003fa6270 */
[----:B--2---:R-:W-:Y:S01]  /*6a50*/  FFMA.FTZ R11, R0, R4, R11 ;  /* 0x00000004000b7223 */ /* 0x004fe2000001000b */
[----:B------:R1:W2:Y:S04]  /*6a60*/  I2F R25, R6 ;  /* 0x0000000600197306 */ /* 0x0002a80000201400 */
[----:B------:R-:W-:Y:S02]  /*6a70*/  FSEL R85, R11, -INF , !P4 ;  /* 0xff8000000b557808 */ /* 0x000fe40006000000 */
[----:B------:R-:W-:-:S02]  /*6a80*/  ISETP.GE.AND P4, PT, R84, R99, PT ;  /* 0x000000635400720c */ /* 0x000fc40003f86270 */
[----:B------:R-:W3:Y:S08]  /*6a90*/  MUFU.TANH R8, R8 ;  /* 0x0000000800087308 */ /* 0x000ef00000002400 */
[----:B------:R-:W-:Y:S01]  /*6aa0*/  MUFU.TANH R33, R33 ;  /* 0x0000002100217308 */ /* 0x000fe20000002400 */
[----:B-1----:R-:W-:Y:S01]  /*6ab0*/  IADD3 R6, R84, 0x39, RZ ;  /* 0x0000003954067810 */ /* 0x002fe20007ffe0ff */
[----:B--2---:R-:W-:-:S05]  /*6ac0*/  FFMA.FTZ R29, R0, R25, R29 ;  /* 0x00000019001d7223 */ /* 0x004fca000001001d */
[----:B------:R-:W-:Y:S01]  /*6ad0*/  FSEL R103, R29, -INF , !P0 ;  /* 0xff8000001d677808 */ /* 0x000fe20004000000 */
[----:B------:R-:W1:Y:S01]  /*6ae0*/  I2F R9, R84 ;  /* 0x0000005400097306 */ /* 0x000e620000201400 */
[----:B---3--:R-:W-:Y:S01]  /*6af0*/  FFMA.FTZ R25, R0, R25, R8 ;  /* 0x0000001900197223 */ /* 0x008fe20000010008 */
[C---:B------:R-:W-:Y:S02]  /*6b00*/  IADD3 R8, R84.reuse, 0x19, RZ ;  /* 0x0000001954087810 */ /* 0x040fe40007ffe0ff */
[----:B------:R-:W-:-:S04]  /*6b10*/  ISETP.GE.AND P0, PT, R84, R98, PT ;  /* 0x000000625400720c */ /* 0x000fc80003f06270 */
[----:B------:R-:W2:Y:S08]  /*6b20*/  MUFU.TANH R87, R87 ;  /* 0x0000005700577308 */ /* 0x000eb00000002400 */
[----:B------:R-:W-:Y:S01]  /*6b30*/  MUFU.TANH R5, R5 ;  /* 0x0000000500057308 */ /* 0x000fe20000002400 */
[----:B-1----:R-:W-:Y:S01]  /*6b40*/  FFMA.FTZ R33, R0, R9, R33 ;  /* 0x0000000900217223 */ /* 0x002fe20000010021 */
[----:B------:R-:W-:Y:S01]  /*6b50*/  FSEL R84, R25, -INF , !P5 ;  /* 0xff80000019547808 */ /* 0x000fe20006800000 */
[----:B------:R-:W-:Y:S01]  /*6b60*/  BAR.SYNC.DEFER_BLOCKING 0x0 ;  /* 0x0000000000007b1d */ /* 0x000fe20000010000 */
[----:B------:R-:W-:Y:S01]  /*6b70*/  ISETP.GE.AND P5, PT, R8, R99, PT ;  /* 0x000000630800720c */ /* 0x000fe20003fa6270 */
[----:B--2---:R-:W-:-:S04]  /*6b80*/  FFMA.FTZ R4, R0, R9, R87 ;  /* 0x0000000900047223 */ /* 0x004fc80000010057 */
[----:B------:R-:W1:Y:S01]  /*6b90*/  I2F R11, R6 ;  /* 0x00000006000b7306 */ /* 0x000e620000201400 */
[----:B------:R-:W-:Y:S02]  /*6ba0*/  FSEL R4, R4, -INF , !P4 ;  /* 0xff80000004047808 */ /* 0x000fe40006000000 */
[----:B------:R-:W-:-:S05]  /*6bb0*/  ISETP.GE.AND P4, PT, R6, R99, PT ;  /* 0x000000630600720c */ /* 0x000fca0003f86270 */
[----:B------:R-:W-:Y:S08]  /*6bc0*/  MUFU.TANH R21, R21 ;  /* 0x0000001500157308 */ /* 0x000ff00000002400 */
[----:B------:R-:W2:Y:S01]  /*6bd0*/  I2F R10, R8 ;  /* 0x00000008000a7306 */ /* 0x000ea20000201400 */
[----:B-1----:R-:W-:Y:S01]  /*6be0*/  FFMA.FTZ R105, R0, R11, R5 ;  /* 0x0000000b00697223 */ /* 0x002fe20000010005 */
[----:B------:R-:W-:-:S02]  /*6bf0*/  FSEL R5, R33, -INF , !P0 ;  /* 0xff80000021057808 */ /* 0x000fc40004000000 */
[C---:B------:R-:W-:Y:S02]  /*6c00*/  LEA R130, P0, R96.reuse, c[0x0][0x168], 0x1 ;  /* 0x00005a0060827a11 */ /* 0x040fe400078008ff */
[----:B------:R-:W-:Y:S02]  /*6c10*/  FSEL R105, R105, -INF , !P4 ;  /* 0xff80000069697808 */ /* 0x000fe40006000000 */
[----:B------:R-:W-:Y:S01]  /*6c20*/  MUFU.TANH R15, R15 ;  /* 0x0000000f000f7308 */ /* 0x000fe20000002400 */
[----:B------:R-:W-:Y:S02]  /*6c30*/  LEA.HI.X R131, R96, c[0x0][0x16c], R97, 0x1, P0 ;  /* 0x00005b0060837a11 */ /* 0x000fe400000f0c61 */
[----:B------:R-:W-:Y:S02]  /*6c40*/  ISETP.GT.AND P0, PT, R120, R115, PT ;  /* 0x000000737800720c */ /* 0x000fe40003f04270 */
[----:B------:R-:W-:-:S03]  /*6c50*/  ISETP.GE.AND P4, PT, R6, R98, PT ;  /* 0x000000620600720c */ /* 0x000fc60003f86270 */
[----:B------:R-:W1:Y:S01]  /*6c60*/  I2F R9, R8 ;  /* 0x0000000800097306 */ /* 0x000e620000201400 */
[----:B--2---:R-:W-:-:S05]  /*6c70*/  FFMA.FTZ R10, R0, R10, R21 ;  /* 0x0000000a000a7223 */ /* 0x004fca0000010015 */
[----:B------:R-:W-:Y:S02]  /*6c80*/  FSEL R146, R10, -INF , !P5 ;  /* 0xff8000000a927808 */ /* 0x000fe40006800000 */
[----:B------:R-:W2:Y:S01]  /*6c90*/  MUFU.TANH R7, R7 ;  /* 0x0000000700077308 */ /* 0x000ea20000002400 */
[----:B------:R-:W-:Y:S01]  /*6ca0*/  ISETP.GE.AND P5, PT, R8, R98, PT ;  /* 0x000000620800720c */ /* 0x000fe20003fa6270 */
[----:B-1----:R-:W-:-:S05]  /*6cb0*/  FFMA.FTZ R9, R0, R9, R15 ;  /* 0x0000000900097223 */ /* 0x002fca000001000f */
[----:B------:R-:W-:Y:S01]  /*6cc0*/  FSEL R149, R9, -INF , !P5 ;  /* 0xff80000009957808 */ /* 0x000fe20006800000 */
[----:B--2---:R-:W-:-:S05]  /*6cd0*/  FFMA.FTZ R7, R0, R11, R7 ;  /* 0x0000000b00077223 */ /* 0x004fca0000010007 */
        /* <DEDUP_REMOVED lines=65> */
.L_x_5586:
[----:B------:R-:W-:-:S04]  /*70f0*/  LEA R7, -R6, RZ, 0x6 ;  /* 0x000000ff06077211 */ /* 0x000fc800078e31ff */
[----:B------:R-:W-:Y:S02]  /*7100*/  SHF.R.S32.HI R8, RZ, 0x1f, R7 ;  /* 0x0000001fff087819 */ /* 0x000fe40000011407 */
.L_x_5587:
        /* <DEDUP_REMOVED lines=57> */
.L_x_5589:
[----:B------:R-:W-:Y:S05]  /*74a0*/  BSYNC B0 ;  /* 0x0000000000007941 */ /* 0x000fea0003800000 */
.L_x_5588:
[----:B------:R-:W0:Y:S02]  /*74b0*/  LDGDEPBAR ;  /* 0x00000000000079af */ /* 0x000e240000000000 */
.L_x_5585:
[----:B--2---:R-:W-:Y:S01]  /*74c0*/  FMNMX.FTZ R7, R3, R4, !PT ;  /* 0x0000000403077209 */ /* 0x004fe20007810000 */
        /* <DEDUP_REMOVED lines=33> */
[----:B------:R-:W2:Y:S04]  /*76e0*/  SHFL.BFLY PT, R6, R9, 0x2, 0x1f ;  /* 0x0c401f0009067f89 */ /* 0x000ea800000e0000 */
[----:B------:R-:W3:Y:S01]  /*76f0*/  SHFL.BFLY PT, R7, R8, 0x2, 0x1f ;  /* 0x0c401f0008077f89 */ /* 0x000ee200000e0000 */
[----:B--2---:R-:W-:Y:S02]  /*7700*/  FMNMX.FTZ R6, R9, R6, !PT ;  /* 0x0000000609067209 */ /* 0x004fe40007810000 */
[----:B---3--:R-:W-:-:S03]  /*7710*/  FMNMX.FTZ R7, R8, R7, !PT ;  /* 0x0000000708077209 */ /* 0x008fc60007810000 */
[----:B------:R-:W2:Y:S04]  /*7720*/  SHFL.BFLY PT, R89, R6, 0x1, 0x1f ;  /* 0x0c201f0006597f89 */ /* 0x000ea800000e0000 */
[----:B------:R-:W3:Y:S04]  /*7730*/  SHFL.BFLY PT, R88, R7, 0x1, 0x1f ;  /* 0x0c201f0007587f89 */ /* 0x000ee800000e0000 */
[----:B-1----:R-:W1:Y:S01]  /*7740*/  LDSM.16.MT88.4 R8, [R110+0x6000] ;  /* 0x006000006e08783b */ /* 0x002e620000004200 */
[----:B--2---:R-:W-:Y:S02]  /*7750*/  FMNMX.FTZ R89, R6, R89, !PT ;  /* 0x0000005906597209 */ /* 0x004fe40007810000 */
[----:B---3--:R-:W-:-:S03]  /*7760*/  FMNMX.FTZ R88, R7, R88, !PT ;  /* 0x0000005807587209 */ /* 0x008fc60007810000 */
[C---:B------:R-:W-:Y:S01]  /*7770*/  FMUL.FTZ R143, R89.reuse, c[0x0][0x23c] ;  /* 0x00008f00598f7a20 */ /* 0x040fe20000410000 */
[C---:B------:R-:W-:Y:S02]  /*7780*/  FSETP.NEU.FTZ.AND P2, PT, R89.reuse, -INF , PT ;  /* 0xff8000005900780b */ /* 0x040fe40003f5d000 */
[C---:B------:R-:W-:Y:S01]  /*7790*/  FSETP.NEU.FTZ.AND P1, PT, R88.reuse, -INF , PT ;  /* 0xff8000005800780b */ /* 0x040fe20003f3d000 */
[----:B------:R-:W-:Y:S01]  /*77a0*/  FMUL.FTZ R94, R88, c[0x0][0x23c] ;  /* 0x00008f00585e7a20 */ /* 0x000fe20000410000 */
[----:B------:R-:W-:Y:S02]  /*77b0*/  FSEL R144, R89, RZ, P2 ;  /* 0x000000ff59907208 */ /* 0x000fe40001000000 */
[----:B------:R-:W-:Y:S02]  /*77c0*/  FSEL R143, R143, RZ, P2 ;  /* 0x000000ff8f8f7208 */ /* 0x000fe40001000000 */
[----:B------:R-:W-:Y:S01]  /*77d0*/  FSEL R94, R94, RZ, P1 ;  /* 0x000000ff5e5e7208 */ /* 0x000fe20000800000 */
[----:B------:R-:W-:-:S02]  /*77e0*/  FADD.FTZ R144, R3, -R144 ;  /* 0x8000009003907221 */ /* 0x000fc40000010000 */
[--C-:B------:R-:W-:Y:S02]  /*77f0*/  FFMA.FTZ R142, R4, c[0x0][0x23c], -R143.reuse ;  /* 0x00008f00048e7a23 */ /* 0x100fe4000001088f */
[----:B------:R-:W-:Y:S01]  /*7800*/  FFMA.FTZ R95, R5, c[0x0][0x23c], -R94 ;  /* 0x00008f00055f7a23 */ /* 0x000fe2000001085e */
[----:B------:R-:W-:Y:S01]  /*7810*/  FSEL R5, R88, RZ, P1 ;  /* 0x000000ff58057208 */ /* 0x000fe20000800000 */
[----:B------:R-:W-:Y:S02]  /*7820*/  FMUL.FTZ R144, R144, c[0x0][0x23c] ;  /* 0x00008f0090907a20 */ /* 0x000fe40000410000 */
[----:B------:R-:W-:Y:S01]  /*7830*/  FFMA.FTZ R91, R18, c[0x0][0x23c], -R143 ;  /* 0x00008f00125b7a23 */ /* 0x000fe2000001088f */
[----:B------:R-:W-:Y:S01]  /*7840*/  MUFU.EX2 R142, R142 ;  /* 0x0000008e008e7308 */ /* 0x000fe20000000800 */
[----:B------:R-:W-:Y:S02]  /*7850*/  FADD.FTZ R96, R2, -R5 ;  /* 0x8000000502607221 */ /* 0x000fe40000010000 */
[----:B------:R-:W-:-:S02]  /*7860*/  FFMA.FTZ R90, R16, c[0x0][0x23c], -R143 ;  /* 0x00008f00105a7a23 */ /* 0x000fc4000001088f */
[----:B------:R-:W-:Y:S02]  /*7870*/  FMUL.FTZ R96, R96, c[0x0][0x23c] ;  /* 0x00008f0060607a20 */ /* 0x000fe40000410000 */
[--C-:B------:R-:W-:Y:S01]  /*7880*/  FFMA.FTZ R87, R12, c[0x0][0x23c], -R143.reuse ;  /* 0x00008f000c577a23 */ /* 0x100fe2000001088f */
        /* <DEDUP_REMOVED lines=10> */
[----:B------:R-:W4:Y:S01]  /*7930*/  MUFU.EX2 R91, R91 ;  /* 0x0000005b005b7308 */ /* 0x000f220000000800 */
[-C--:B--2---:R-:W-:Y:S02]  /*7940*/  FMUL.FTZ R4, R80, R144.reuse ;  /* 0x0000009050047220 */ /* 0x084fe40000410000 */
[-C--:B------:R-:W-:Y:S02]  /*7950*/  FMUL.FTZ R5, R81, R144.reuse ;  /* 0x0000009051057220 */ /* 0x080fe40000410000 */
[----:B------:R-:W-:-:S02]  /*7960*/  FMUL.FTZ R28, R56, R144 ;  /* 0x00000090381c7220 */ /* 0x000fc40000410000 */
[----:B------:R-:W-:Y:S01]  /*7970*/  FMUL.FTZ R29, R57, R144 ;  /* 0x00000090391d7220 */ /* 0x000fe20000410000 */
[----:B------:R-:W-:Y:S01]  /*7980*/  MUFU.EX2 R90, R90 ;  /* 0x0000005a005a7308 */ /* 0x000fe20000000800 */
[-C--:B---3--:R-:W-:Y:S02]  /*7990*/  FMUL.FTZ R6, R82, R96.reuse ;  /* 0x0000006052067220 */ /* 0x088fe40000410000 */
[-C--:B------:R-:W-:Y:S02]  /*79a0*/  FMUL.FTZ R7, R83, R96.reuse ;  /* 0x0000006053077220 */ /* 0x080fe40000410000 */
[-C--:B------:R-:W-:Y:S02]  /*79b0*/  FMUL.FTZ R30, R58, R96.reuse ;  /* 0x000000603a1e7220 */ /* 0x080fe40000410000 */
[----:B------:R-:W-:Y:S01]  /*79c0*/  FMUL.FTZ R31, R59, R96 ;  /* 0x000000603b1f7220 */ /* 0x000fe20000410000 */
[----:B------:R-:W2:Y:S01]  /*79d0*/  MUFU.EX2 R87, R87 ;  /* 0x0000005700577308 */ /* 0x000ea20000000800 */
[----:B----4-:R-:W-:Y:S01]  /*79e0*/  F2FP.PACK_AB R80, R91, R142 ;  /* 0x0000008e5b50723e */ /* 0x010fe200000000ff */
[-C--:B------:R-:W-:Y:S01]  /*79f0*/  FMUL.FTZ R52, R52, R144.reuse ;  /* 0x0000009034347220 */ /* 0x080fe20000410000 */
[----:B------:R-:W-:Y:S01]  /*7a00*/  LDSM.16.MT88.4 R56, [R110+0x6400] ;  /* 0x006400006e38783b */ /* 0x000fe20000004200 */
[----:B------:R-:W-:-:S02]  /*7a10*/  FMUL.FTZ R53, R53, R144 ;  /* 0x0000009035357220 */ /* 0x000fc40000410000 */
[-C--:B------:R-:W-:Y:S02]  /*7a20*/  FMUL.FTZ R54, R54, R96.reuse ;  /* 0x0000006036367220 */ /* 0x080fe40000410000 */
[----:B------:R-:W-:Y:S01]  /*7a30*/  MUFU.EX2 R95, R95 ;  /* 0x0000005f005f7308 */ /* 0x000fe20000000800 */
[----:B------:R-:W-:Y:S02]  /*7a40*/  FMUL.FTZ R55, R55, R96 ;  /* 0x0000006037377220 */ /* 0x000fe40000410000 */
[-C--:B------:R-:W-:Y:S02]  /*7a50*/  FMUL.FTZ R36, R36, R144.reuse ;  /* 0x0000009024247220 */ /* 0x080fe40000410000 */
[----:B------:R-:W-:Y:S02]  /*7a60*/  FMUL.FTZ R37, R37, R144 ;  /* 0x0000009025257220 */ /* 0x000fe40000410000 */
[----:B------:R-:W-:Y:S01]  /*7a70*/  FMUL.FTZ R38, R38, R96 ;  /* 0x0000006026267220 */ /* 0x000fe20000410000 */
[----:B------:R-:W3:Y:S01]  /*7a80*/  MUFU.EX2 R86, R86 ;  /* 0x0000005600567308 */ /* 0x000ee20000000800 */
[----:B--2---:R-:W-:Y:S01]  /*7a90*/  F2FP.PACK_AB R82, R87, R90 ;  /* 0x0000005a5752723e */ /* 0x004fe200000000ff */
[----:B------:R-:W-:-:S02]  /*7aa0*/  FMUL.FTZ R39, R39, R96 ;  /* 0x0000006027277220 */ /* 0x000fc40000410000 */
[-C--:B------:R-:W-:Y:S02]  /*7ab0*/  FMUL.FTZ R40, R40, R144.reuse ;  /* 0x0000009028287220 */ /* 0x080fe40000410000 */
[----:B------:R-:W-:Y:S02]  /*7ac0*/  FMUL.FTZ R41, R41, R144 ;  /* 0x0000009029297220 */ /* 0x000fe40000410000 */
[----:B------:R2:W-:Y:S01]  /*7ad0*/  MUFU.EX2 R3, R17 ;  /* 0x0000001100037308 */ /* 0x0005e20000000800 */
[-C--:B------:R-:W-:Y:S02]  /*7ae0*/  FMUL.FTZ R42, R42, R96.reuse ;  /* 0x000000602a2a7220 */ /* 0x080fe40000410000 */
[----:B------:R-:W-:Y:S02]  /*7af0*/  FMUL.FTZ R43, R43, R96 ;  /* 0x000000602b2b7220 */ /* 0x000fe40000410000 */
[-C--:B------:R-:W-:Y:S02]  /*7b00*/  FMUL.FTZ R76, R76, R144.reuse ;  /* 0x000000904c4c7220 */ /* 0x080fe40000410000 */
[----:B------:R-:W-:Y:S01]  /*7b10*/  FMUL.FTZ R77, R77, R144 ;  /* 0x000000904d4d7220 */ /* 0x000fe20000410000 */
[----:B------:R-:W4:Y:S01]  /*7b20*/  MUFU.EX2 R2, R2 ;  /* 0x0000000200027308 */ /* 0x000f220000000800 */
[----:B---3--:R-:W-:Y:S01]  /*7b30*/  F2FP.PACK_AB R81, R86, R95 ;  /* 0x0000005f5651723e */ /* 0x008fe200000000ff */
[----:B------:R-:W-:-:S02]  /*7b40*/  FMUL.FTZ R78, R78, R96 ;  /* 0x000000604e4e7220 */ /* 0x000fc40000410000 */
[----:B------:R-:W-:Y:S02]  /*7b50*/  FMUL.FTZ R79, R79, R96 ;  /* 0x000000604f4f7220 */ /* 0x000fe40000410000 */
[--C-:B------:R-:W-:Y:S02]  /*7b60*/  FFMA.FTZ R128, R147, c[0x0][0x23c], -R94.reuse ;  /* 0x00008f0093807a23 */ /* 0x100fe4000001085e */
[--C-:B------:R-:W-:Y:S01]  /*7b70*/  FFMA.FTZ R98, R145, c[0x0][0x23c], -R94.reuse ;  /* 0x00008f0091627a23 */ /* 0x100fe2000001085e */
[----:B--2---:R-:W2:Y:S01]  /*7b80*/  LDSM.16.MT88.4 R16, [R108+0x6000] ;  /* 0x006000006c10783b */ /* 0x004ea20000004200 */
[----:B------:R-:W-:Y:S01]  /*7b90*/  FFMA.FTZ R97, R149, c[0x0][0x23c], -R94 ;  /* 0x00008f0095617a23 */ /* 0x000fe2000001085e */
[----:B------:R-:W3:Y:S01]  /*7ba0*/  MUFU.EX2 R133, R133 ;  /* 0x0000008500857308 */ /* 0x000ee20000000800 */
[-C--:B------:R-:W-:Y:S02]  /*7bb0*/  FMUL.FTZ R44, R44, R144.reuse ;  /* 0x000000902c2c7220 */ /* 0x080fe40000410000 */
[----:B------:R-:W-:Y:S01]  /*7bc0*/  FMUL.FTZ R45, R45, R144 ;  /* 0x000000902d2d7220 */ /* 0x000fe20000410000 */
[----:B----4-:R-:W-:Y:S01]  /*7bd0*/  F2FP.PACK_AB R83, R2, R3 ;  /* 0x000000030253723e */ /* 0x010fe200000000ff */
[----:B------:R-:W-:-:S03]  /*7be0*/  FMUL.FTZ R46, R46, R96 ;  /* 0x000000602e2e7220 */ /* 0x000fc60000410000 */
[----:B------:R-:W4:Y:S01]  /*7bf0*/  MUFU.EX2 R132, R132 ;  /* 0x0000008400847308 */ /* 0x000f220000000800 */
        /* <DEDUP_REMOVED lines=9> */
[----:B------:R-:W5:Y:S01]  /*7c90*/  LDSM.16.MT88.4 R52, [R110+0x8000] ;  /* 0x008000006e34783b */ /* 0x000f620000004200 */
        /* <DEDUP_REMOVED lines=14> */
[----:B------:R-:W1:Y:S01]  /*7d80*/  MUFU.EX2 R128, R128 ;  /* 0x0000008000807308 */ /* 0x000e620000000800 */
[----:B------:R-:W-:-:S02]  /*7d90*/  FMUL.FTZ R22, R66, R96 ;  /* 0x0000006042167220 */ /* 0x000fc40000410000 */
[----:B------:R-:W-:Y:S01]  /*7da0*/  FMUL.FTZ R23, R67, R96 ;  /* 0x0000006043177220 */ /* 0x000fe20000410000 */
[C---:B--2---:R-:W-:Y:S01]  /*7db0*/  HMMA.16816.F32 R12, R80.reuse, R16, R12 ;  /* 0x00000010500c723c */ /* 0x044fe2000000180c */
[-C--:B------:R-:W-:Y:S02]  /*7dc0*/  FMUL.FTZ R60, R60, R144.reuse ;  /* 0x000000903c3c7220 */ /* 0x080fe40000410000 */
[----:B------:R-:W-:Y:S01]  /*7dd0*/  FMUL.FTZ R61, R61, R144 ;  /* 0x000000903d3d7220 */ /* 0x000fe20000410000 */
[----:B------:R-:W-:Y:S01]  /*7de0*/  MUFU.EX2 R98, R98 ;  /* 0x0000006200627308 */ /* 0x000fe20000000800 */
[-C--:B------:R-:W-:Y:S02]  /*7df0*/  FMUL.FTZ R62, R62, R96.reuse ;  /* 0x000000603e3e7220 */ /* 0x080fe40000410000 */
[----:B------:R-:W-:Y:S01]  /*7e00*/  FMUL.FTZ R63, R63, R96 ;  /* 0x000000603f3f7220 */ /* 0x000fe20000410000 */
        /* <DEDUP_REMOVED lines=11> */
[--C-:B------:R-:W-:Y:S02]  /*7ec0*/  FFMA.FTZ R107, R141, c[0x0][0x23c], -R94.reuse ;  /* 0x00008f008d6b7a23 */ /* 0x100fe4000001085e */
[----:B------:R-:W-:Y:S01]  /*7ed0*/  FFMA.FTZ R138, R101, c[0x0][0x23c], -R94 ;  /* 0x00008f00658a7a23 */ /* 0x000fe2000001085e */
[----:B-----5:R-:W-:Y:S01]  /*7ee0*/  HMMA.16816.F32 R36, R80, R52, R36 ;  /* 0x000000345024723c */ /* 0x020fe20000001824 */
[----:B------:R-:W-:-:S02]  /*7ef0*/  FFMA.FTZ R64, R100, c[0x0][0x23c], -R143 ;  /* 0x00008f0064407a23 */ /* 0x000fc4000001088f */
[----:B------:R-:W-:Y:S01]  /*7f00*/  FFMA.FTZ R142, R135, R144, R142 ;  /* 0x00000090878e7223 */ /* 0x000fe2000001008e */
[----:B------:R-:W-:Y:S01]  /*7f10*/  MUFU.EX2 R146, R146 ;  /* 0x0000009200927308 */ /* 0x000fe20000000800 */
[--C-:B------:R-:W-:Y:S02]  /*7f20*/  FFMA.FTZ R100, R103, c[0x0][0x23c], -R143.reuse ;  /* 0x00008f0067647a23 */ /* 0x100fe4000001088f */
[--C-:B------:R-:W-:Y:S01]  /*7f30*/  FFMA.FTZ R101, R102, c[0x0][0x23c], -R143.reuse ;  /* 0x00008f0066657a23 */ /* 0x100fe2000001088f */
[----:B------:R-:W-:Y:S01]  /*7f40*/  HMMA.16816.F32 R40, R80, R54, R40 ;  /* 0x000000365028723c */ /* 0x000fe20000001828 */
[----:B------:R-:W5:Y:S01]  /*7f50*/  LDSM.16.MT88.4 R52, [R108+0x8000] ;  /* 0x008000006c34783b */ /* 0x000f620000004200 */
[----:B------:R-:W-:Y:S02]  /*7f60*/  FFMA.FTZ R135, R105, c[0x0][0x23c], -R143 ;  /* 0x00008f0069877a23 */ /* 0x000fe4000001088f */
[----:B------:R-:W-:Y:S01]  /*7f70*/  MUFU.EX2 R106, R106 ;  /* 0x0000006a006a7308 */ /* 0x000fe20000000800 */
[----:B------:R-:W-:-:S02]  /*7f80*/  FFMA.FTZ R93, R93, c[0x0][0x23c], -R94 ;  /* 0x00008f005d5d7a23 */ /* 0x000fc4000001085e */
[--C-:B------:R-:W-:Y:S01]  /*7f90*/  FFMA.FTZ R144, R85, c[0x0][0x23c], -R94.reuse ;  /* 0x00008f0055907a23 */ /* 0x100fe2000001085e */
[----:B------:R-:W-:Y:S01]  /*7fa0*/  HMMA.16816.F32 R24, R80, R26, R60 ;  /* 0x0000001a5018723c */ /* 0x000fe2000000183c */
[----:B------:R-:W-:Y:S01]  /*7fb0*/  LDSM.16.MT88.4 R60, [R110+0x6800] ;  /* 0x006800006e3c783b */ /* 0x000fe20000004200 */
[--C-:B------:R-:W-:Y:S02]  /*7fc0*/  FFMA.FTZ R103, R84, c[0x0][0x23c], -R94.reuse ;  /* 0x00008f0054677a23 */ /* 0x100fe4000001085e */
[----:B------:R-:W-:Y:S01]  /*7fd0*/  MUFU.EX2 R127, R127 ;  /* 0x0000007f007f7308 */ /* 0x000fe20000000800 */
[----:B------:R-:W-:Y:S02]  /*7fe0*/  FFMA.FTZ R92, R92, c[0x0][0x23c], -R94 ;  /* 0x00008f005c5c7a23 */ /* 0x000fe4000001085e */
[----:B------:R-:W-:Y:S02]  /*7ff0*/  FFMA.FTZ R95, R134, R96, R95 ;  /* 0x00000060865f7223 */ /* 0x000fe4000001005f */
[----:B------:R-:W-:-:S02]  /*8000*/  FADD.FTZ R91, R91, R142 ;  /* 0x0000008e5b5b7221 */ /* 0x000fc40000010000 */
[----:B------:R-:W-:Y:S01]  /*8010*/  FADD.FTZ R86, R86, R95 ;  /* 0x0000005f56567221 */ /* 0x000fe20000010000 */
[----:B------:R-:W-:Y:S01]  /*8020*/  MUFU.EX2 R140, R140 ;  /* 0x0000008c008c7308 */ /* 0x000fe20000000800 */
[----:B------:R-:W-:Y:S02]  /*8030*/  FADD.FTZ R90, R90, R91 ;  /* 0x0000005b5a5a7221 */ /* 0x000fe40000010000 */
[----:B------:R-:W-:Y:S02]  /*8040*/  FADD.FTZ R3, R3, R86 ;  /* 0x0000005603037221 */ /* 0x000fe40000010000 */
[----:B------:R-:W-:Y:S02]  /*8050*/  FADD.FTZ R90, R87, R90 ;  /* 0x0000005a575a7221 */ /* 0x000fe40000010000 */
[----:B------:R-:W-:Y:S01]  /*8060*/  FADD.FTZ R2, R2, R3 ;  /* 0x0000000302027221 */ /* 0x000fe20000010000 */
[----:B------:R-:W-:Y:S01]  /*8070*/  MUFU.EX2 R139, R139 ;  /* 0x0000008b008b7308 */ /* 0x000fe20000000800 */
[----:B---3--:R-:W-:-:S04]  /*8080*/  FADD.FTZ R3, R133, R90 ;  /* 0x0000005a85037221 */ /* 0x008fc80000010000 */
[----:B----4-:R-:W-:-:S03]  /*8090*/  FADD.FTZ R3, R132, R3 ;  /* 0x0000000384037221 */ /* 0x010fc60000010000 */
[----:B------:R-:W-:Y:S01]  /*80a0*/  MUFU.EX2 R107, R107 ;  /* 0x0000006b006b7308 */ /* 0x000fe20000000800 */
[C---:B-----5:R-:W-:Y:S07]  /*80b0*/  HMMA.16816.F32 R44, R80.reuse, R52, R44 ;  /* 0x00000034502c723c */ /* 0x060fee000000182c */
[----:B------:R-:W-:Y:S01]  /*80c0*/  MUFU.EX2 R138, R138 ;  /* 0x0000008a008a7308 */ /* 0x000fe20000000800 */
[----:B------:R-:W-:Y:S01]  /*80d0*/  F2FP.PACK_AB R52, R132, R133 ;  /* 0x000000858434723e */ /* 0x000fe200000000ff */
[----:B------:R-:W-:Y:S01]  /*80e0*/  HMMA.16816.F32 R48, R80, R54, R48 ;  /* 0x000000365030723c */ /* 0x000fe20000001830 */
[----:B-1----:R-:W-:-:S05]  /*80f0*/  F2FP.PACK_AB R53, R128, R129 ;  /* 0x000000818035723e */ /* 0x002fca00000000ff */
[----:B------:R-:W-:Y:S01]  /*8100*/  MUFU.EX2 R102, R64 ;  /* 0x0000004000667308 */ /* 0x000fe20000000800 */
[----:B------:R-:W-:Y:S02]  /*8110*/  F2FP.PACK_AB R54, R99, R104 ;  /* 0x000000686336723e */ /* 0x000fe400000000ff */
[----:B--2---:R-:W-:-:S05]  /*8120*/  F2FP.PACK_AB R55, R97, R98 ;  /* 0x000000626137723e */ /* 0x004fca00000000ff */
[----:B------:R-:W1:Y:S02]  /*8130*/  MUFU.EX2 R101, R101 ;  /* 0x0000006500657308 */ /* 0x000e640000000800 */
[C---:B------:R-:W-:Y:S06]  /*8140*/  HMMA.16816.F32 R4, R52.reuse, R56, R4 ;  /* 0x000000383404723c */ /* 0x040fec0000001804 */
[----:B------:R-:W-:Y:S02]  /*8150*/  MUFU.EX2 R100, R100 ;  /* 0x0000006400647308 */ /* 0x000fe40000000800 */
[----:B------:R-:W-:Y:S01]  /*8160*/  HMMA.16816.F32 R8, R52, R58, R8 ;  /* 0x0000003a3408723c */ /* 0x000fe20000001808 */
[----:B------:R-:W2:Y:S05]  /*8170*/  LDSM.16.MT88.4 R56, [R108+0x6400] ;  /* 0x006400006c38783b */ /* 0x000eaa0000004200 */
        /* <DEDUP_REMOVED lines=59> */
[----:B------:R-:W-:Y:S01]  /*8530*/  FADD.FTZ R107, R107, R2 ;  /* 0x000000026b6b7221 */ /* 0x000fe20000010000 */
[----:B--2---:R-:W-:Y:S01]  /*8540*/  HMMA.16816.F32 R36, R52, R60, R36 ;  /* 0x0000003c3424723c */ /* 0x004fe20000001824 */
[----:B------:R-:W-:Y:S01]  /*8550*/  FADD.FTZ R102, R102, R127 ;  /* 0x0000007f66667221 */ /* 0x000fe20000010000 */
[----:B------:R-:W-:Y:S01]  /*8560*/  MOV R2, R88 ;  /* 0x0000005800027202 */ /* 0x000fe20000000f00 */
[----:B------:R-:W-:-:S02]  /*8570*/  FADD.FTZ R138, R138, R107 ;  /* 0x0000006b8a8a7221 */ /* 0x000fc40000010000 */
[----:B------:R-:W-:Y:S02]  /*8580*/  FADD.FTZ R101, R101, R102 ;  /* 0x0000006665657221 */ /* 0x000fe40000010000 */
[----:B------:R-:W-:Y:S01]  /*8590*/  FADD.FTZ R93, R93, R138 ;  /* 0x0000008a5d5d7221 */ /* 0x000fe20000010000 */
[----:B------:R-:W-:Y:S01]  /*85a0*/  HMMA.16816.F32 R40, R52, R62, R40 ;  /* 0x0000003e3428723c */ /* 0x000fe20000001828 */
[----:B------:R-:W2:Y:S01]  /*85b0*/  LDSM.16.MT88.4 R60, [R110+0x7c00] ;  /* 0x007c00006e3c783b */ /* 0x000ea20000004200 */
[----:B------:R-:W-:Y:S02]  /*85c0*/  FADD.FTZ R100, R100, R101 ;  /* 0x0000006564647221 */ /* 0x000fe40000010000 */
[----:B------:R-:W-:Y:S02]  /*85d0*/  FADD.FTZ R144, R144, R93 ;  /* 0x0000005d90907221 */ /* 0x000fe40000010000 */
[----:B------:R-:W-:Y:S02]  /*85e0*/  FADD.FTZ R135, R135, R100 ;  /* 0x0000006487877221 */ /* 0x000fe40000010000 */
[----:B------:R-:W-:-:S04]  /*85f0*/  FADD.FTZ R103, R103, R144 ;  /* 0x0000009067677221 */ /* 0x000fc80000010000 */
[----:B------:R-:W-:Y:S01]  /*8600*/  FADD.FTZ R134, R134, R103 ;  /* 0x0000006786867221 */ /* 0x000fe20000010000 */
[C---:B-1----:R-:W-:Y:S08]  /*8610*/  HMMA.16816.F32 R44, R52.reuse, R56, R44 ;  /* 0x00000038342c723c */ /* 0x042ff0000000182c */
[----:B------:R-:W-:Y:S01]  /*8620*/  HMMA.16816.F32 R48, R52, R58, R48 ;  /* 0x0000003a3430723c */ /* 0x000fe20000001830 */
[----:B------:R-:W1:Y:S07]  /*8630*/  LDSM.16.MT88.4 R52, [R108+0x7c00] ;  /* 0x007c00006c34783b */ /* 0x000e6e0000004200 */
[C---:B------:R-:W-:Y:S08]  /*8640*/  HMMA.16816.F32 R36, R84.reuse, R8, R36 ;  /* 0x000000085424723c */ /* 0x040ff00000001824 */
[C---:B------:R-:W-:Y:S08]  /*8650*/  HMMA.16816.F32 R40, R84.reuse, R10, R40 ;  /* 0x0000000a5428723c */ /* 0x040ff00000001828 */
[C---:B--2---:R-:W-:Y:S08]  /*8660*/  HMMA.16816.F32 R64, R84.reuse, R60, R20 ;  /* 0x0000003c5440723c */ /* 0x044ff00000001814 */
[C---:B------:R-:W-:Y:S08]  /*8670*/  HMMA.16816.F32 R60, R84.reuse, R62, R24 ;  /* 0x0000003e543c723c */ /* 0x040ff00000001818 */
[C---:B------:R-:W-:Y:S08]  /*8680*/  HMMA.16816.F32 R44, R84.reuse, R4, R44 ;  /* 0x00000004542c723c */ /* 0x040ff0000000182c */
[C---:B-1----:R-:W-:Y:S08]  /*8690*/  HMMA.16816.F32 R56, R84.reuse, R52, R28 ;  /* 0x000000345438723c */ /* 0x042ff0000000181c */
[C---:B------:R-:W-:Y:S08]  /*86a0*/  HMMA.16816.F32 R52, R84.reuse, R54, R32 ;  /* 0x000000365434723c */ /* 0x040ff00000001820 */
[----:B------:R-:W-:Y:S11]  /*86b0*/  HMMA.16816.F32 R48, R84, R6, R48 ;  /* 0x000000065430723c */ /* 0x000ff60000001830 */
[----:B------:R-:W-:Y:S08]  /*86c0*/  @!UPT UIADD3 URZ, URZ, URZ, URZ ;  /* 0x0000003f3f3ff290 */ /* 0x000ff0000fffe03f */
.L_x_5582:
[----:B------:R-:W-:Y:S05]  /*86d0*/  @!P0 BRA `(.L_x_5590) ;  /* 0x00002d8000008947 */ /* 0x000fea0003800000 */
[----:B------:R-:W-:Y:S01]  /*86e0*/  IMAD.MOV.U32 R129, RZ, RZ, c[0x0][0x1a0] ;  /* 0x00006800ff817624 */ /* 0x000fe200078e00ff */
[----:B------:R-:W-:-:S02]  /*86f0*/  MOV R85, R2 ;  /* 0x0000000200557202 */ /* 0x000fc40000000f00 */
[----:B------:R-:W-:Y:S01]  /*8700*/  MOV R84, R3 ;  /* 0x0000000300547202 */ /* 0x000fe20000000f00 */
[----:B------:R-:W-:-:S05]  /*8710*/  IMAD.U32 R128, R129, -0x40, RZ ;  /* 0xffffffc081807824 */ /* 0x000fca00078e00ff */
[----:B------:R-:W-:Y:S02]  /*8720*/  SHF.R.S32.HI R127, RZ, 0x1f, R128 ;  /* 0x0000001fff7f7819 */ /* 0x000fe40000011480 */
.L_x_5594:
        /* <DEDUP_REMOVED lines=65> */
.L_x_5591:
[C---:B------:R-:W-:Y:S02]  /*8b40*/  ISETP.GE.AND P3, PT, R122.reuse, c[0x0][0x220], PT ;  /* 0x000088007a007a0c */ /* 0x040fe40003f66270 */
[----:B------:R-:W-:Y:S02]  /*8b50*/  IADD3 R3, R122, 0x20, RZ ;  /* 0x000000207a037810 */ /* 0x000fe40007ffe0ff */
[C---:B------:R-:W-:Y:S02]  /*8b60*/  LEA R132, P5, R138.reuse, R136, 0x1 ;  /* 0x000000888a847211 */ /* 0x040fe400078a08ff */
[----:B------:R-:W-:Y:S02]  /*8b70*/  ISETP.GE.AND P2, PT, R3, c[0x0][0x220], PT ;  /* 0x0000880003007a0c */ /* 0x000fe40003f46270 */
[-C--:B------:R-:W-:Y:S02]  /*8b80*/  LEA.HI.X R133, R138, R137.reuse, R86, 0x1, P5 ;  /* 0x000000898a857211 */ /* 0x080fe400028f0c56 */
[----:B------:R-:W-:Y:S02]  /*8b90*/  IADD3 R2, R122, 0x40, RZ ;  /* 0x000000407a027810 */ /* 0x000fe40007ffe0ff */
[----:B------:R-:W-:Y:S01]  /*8ba0*/  IADD3 R3, P0, R119, R138, RZ ;  /* 0x0000008a77037210 */ /* 0x000fe20007f1e0ff */
[----:B------:R-:W-:Y:S01]  /*8bb0*/  @P3 STS [R121+0x6000], RZ ;  /* 0x006000ff79003388 */ /* 0x000fe20000000800 */
[----:B------:R-:W-:Y:S02]  /*8bc0*/  ISETP.GE.AND P1, PT, R2, c[0x0][0x220], PT ;  /* 0x0000880002007a0c */ /* 0x000fe40003f26270 */
[----:B------:R-:W-:Y:S03]  /*8bd0*/  IADD3.X R2, R118, R86, RZ, P0, !PT ;  /* 0x0000005676027210 */ /* 0x000fe600007fe4ff */
[----:B------:R-:W-:Y:S01]  /*8be0*/  @P3 STS [R121+0x6004], RZ ;  /* 0x006004ff79003388 */ /* 0x000fe20000000800 */
[CC--:B------:R-:W-:Y:S04]  /*8bf0*/  @!P2 LEA R140, P4, R3.reuse, R136.reuse, 0x1 ;  /* 0x00000088038ca211 */ /* 0x0c0fe800078808ff */
[CCC-:B------:R-:W-:Y:S01]  /*8c00*/  @!P2 LEA.HI.X R141, R3.reuse, R137.reuse, R2.reuse, 0x1, P4 ;  /* 0x00000089038da211 */ /* 0x1c0fe200020f0c02 */
[----:B------:R-:W-:Y:S02]  /*8c10*/  @P3 STS.64 [R121+0x6008], RZ ;  /* 0x006008ff79003388 */ /* 0x000fe40000000a00 */
[C---:B------:R-:W-:Y:S04]  /*8c20*/  @!P1 LEA R136, P0, R3.reuse, R136, 0x1 ;  /* 0x0000008803889211 */ /* 0x040fe800078008ff */
[----:B------:R-:W-:Y:S01]  /*8c30*/  @!PT LDS RZ, [RZ] ;  /* 0x00000000fffff984 */ /* 0x000fe20000000800 */
[----:B------:R-:W-:Y:S01]  /*8c40*/  @!PT LDS RZ, [RZ] ;  /* 0x00000000fffff984 */ /* 0x000fe20000000800 */
[----:B------:R-:W-:Y:S01]  /*8c50*/  @!PT LDS RZ, [RZ] ;  /* 0x00000000fffff984 */ /* 0x000fe20000000800 */
[----:B------:R1:W-:Y:S01]  /*8c60*/  @!P3 LDGSTS.E.BYPASS.LTC128B.128 [R121+0x6000], [R132.64] ;  /* 0x060000008479bfae */ /* 0x0003e2000b901d44 */
[----:B------:R-:W-:Y:S02]  /*8c70*/  @!P1 LEA.HI.X R137, R3, R137, R2, 0x1, P0 ;  /* 0x0000008903899211 */ /* 0x000fe400000f0c02 */
[C---:B------:R-:W-:Y:S02]  /*8c80*/  @!P3 LEA R86, P0, R129.reuse, R132, 0x6 ;  /* 0x000000848156b211 */ /* 0x040fe400078030ff */
[----:B------:R-:W-:Y:S01]  /*8c90*/  @!P3 MOV R2, c[0x0][0x1a4] ;  /* 0x000069000002ba02 */ /* 0x000fe20000000f00 */
[----:B------:R-:W-:Y:S03]  /*8ca0*/  @P2 STS.128 [R121+0x7000], RZ ;  /* 0x007000ff79002388 */ /* 0x000fe60000000c00 */
[----:B------:R-:W-:Y:S02]  /*8cb0*/  @!P3 LEA.HI.X R87, R129, R133, R2, 0x6, P0 ;  /* 0x000000858157b211 */ /* 0x000fe400000f3402 */
[----:B------:R-:W-:Y:S01]  /*8cc0*/  ISETP.GT.AND P0, PT, R120, R115, PT ;  /* 0x000000737800720c */ /* 0x000fe20003f04270 */
        /* <DEDUP_REMOVED lines=102> */
[----:B------:R-:W4:Y:S01]  /*9330*/  MUFU.TANH R3, R3 ;  /* 0x0000000300037308 */ /* 0x000f220000002400 */
        /* <DEDUP_REMOVED lines=14> */
[----:B------:R2:W1:Y:S03]  /*9420*/  MUFU.TANH R103, R86 ;  /* 0x0000005600677308 */ /* 0x0004660000002400 */
[----:B------:R-:W-:Y:S02]  /*9430*/  FMUL.FTZ R149, R12, c[0x0][0x2ec] ;  /* 0x0000bb000c957a20 */ /* 0x000fe40000410000 */
[----:B------:R-:W-:Y:S02]  /*9440*/  FMUL.FTZ R161, R13, c[0x0][0x2ec] ;  /* 0x0000bb000da17a20 */ /* 0x000fe40000410000 */
[----:B------:R-:W-:Y:S03]  /*9450*/  HMMA.16816.F32 R32, R88, R98, R32 ;  /* 0x000000625820723c */ /* 0x000fe60000001820 */
[----:B------:R5:W1:Y:S01]  /*9460*/  MUFU.TANH R106, R2 ;  /* 0x00000002006a7308 */ /* 0x000a620000002400 */
[----:B------:R-:W-:Y:S02]  /*9470*/  FMUL.FTZ R146, R14, c[0x0][0x2ec] ;  /* 0x0000bb000e927a20 */ /* 0x000fe40000410000 */
[----:B------:R-:W-:Y:S02]  /*9480*/  FMUL.FTZ R163, R15, c[0x0][0x2ec] ;  /* 0x0000bb000fa37a20 */ /* 0x000fe40000410000 */
[----:B------:R-:W-:Y:S04]  /*9490*/  FMUL.FTZ R87, R24, c[0x0][0x2ec] ;  /* 0x0000bb0018577a20 */ /* 0x000fe80000410000 */
[----:B------:R-:W-:Y:S01]  /*94a0*/  FMUL.FTZ R147, R16, c[0x0][0x2ec] ;  /* 0x0000bb0010937a20 */ /* 0x000fe20000410000 */
[----:B------:R1:W1:Y:S01]  /*94b0*/  MUFU.TANH R107, R87 ;  /* 0x00000057006b7308 */ /* 0x0002620000002400 */
[----:B------:R-:W-:Y:S02]  /*94c0*/  FMUL.FTZ R165, R19, c[0x0][0x2ec] ;  /* 0x0000bb0013a57a20 */ /* 0x000fe40000410000 */
[----:B------:R-:W-:Y:S02]  /*94d0*/  FMUL.FTZ R143, R20, c[0x0][0x2ec] ;  /* 0x0000bb00148f7a20 */ /* 0x000fe40000410000 */
[----:B--2---:R-:W-:Y:S02]  /*94e0*/  FMUL.FTZ R86, R25, c[0x0][0x2ec] ;  /* 0x0000bb0019567a20 */ /* 0x004fe40000410000 */
[----:B---3--:R-:W-:Y:S02]  /*94f0*/  FMUL.FTZ R141, R21, c[0x0][0x2ec] ;  /* 0x0000bb00158d7a20 */ /* 0x008fe40000410000 */
[----:B------:R-:W-:Y:S01]  /*9500*/  FMUL.FTZ R142, R22, c[0x0][0x2ec] ;  /* 0x0000bb00168e7a20 */ /* 0x000fe20000410000 */
[----:B------:R2:W3:Y:S01]  /*9510*/  MUFU.TANH R102, R86 ;  /* 0x0000005600667308 */ /* 0x0004e20000002400 */
[----:B------:R-:W-:Y:S02]  /*9520*/  FMUL.FTZ R140, R23, c[0x0][0x2ec] ;  /* 0x0000bb00178c7a20 */ /* 0x000fe40000410000 */
[----:B------:R-:W-:Y:S02]  /*9530*/  FMUL.FTZ R139, R26, c[0x0][0x2ec] ;  /* 0x0000bb001a8b7a20 */ /* 0x000fe40000410000 */
[----:B-----5:R-:W-:Y:S02]  /*9540*/  FMUL.FTZ R2, R28, c[0x0][0x2ec] ;  /* 0x0000bb001c027a20 */ /* 0x020fe40000410000 */
[----:B------:R-:W-:Y:S02]  /*9550*/  FMUL.FTZ R138, R27, c[0x0][0x2ec] ;  /* 0x0000bb001b8a7a20 */ /* 0x000fe40000410000 */
[----:B------:R-:W-:Y:S01]  /*9560*/  FMUL.FTZ R150, R29, c[0x0][0x2ec] ;  /* 0x0000bb001d967a20 */ /* 0x000fe20000410000 */
[----:B------:R5:W3:Y:S01]  /*9570*/  MUFU.TANH R101, R2 ;  /* 0x0000000200657308 */ /* 0x000ae20000002400 */
[----:B------:R-:W-:Y:S02]  /*9580*/  FMUL.FTZ R148, R30, c[0x0][0x2ec] ;  /* 0x0000bb001e947a20 */ /* 0x000fe40000410000 */
[----:B------:R-:W-:Y:S02]  /*9590*/  FMUL.FTZ R144, R31, c[0x0][0x2ec] ;  /* 0x0000bb001f907a20 */ /* 0x000fe40000410000 */
[----:B-1----:R-:W-:Y:S02]  /*95a0*/  FMUL.FTZ R87, R34, c[0x0][0x2ec] ;  /* 0x0000bb0022577a20 */ /* 0x002fe40000410000 */
[----:B------:R-:W-:Y:S03]  /*95b0*/  FMUL.FTZ R136, R32, c[0x0][0x2ec] ;  /* 0x0000bb0020887a20 */ /* 0x000fe60000410000 */
[----:B------:R-:W1:Y:S01]  /*95c0*/  MUFU.TANH R151, R151 ;  /* 0x0000009700977308 */ /* 0x000e620000002400 */
[----:B--2---:R-:W-:Y:S09]  /*95d0*/  FMUL.FTZ R86, R35, c[0x0][0x2ec] ;  /* 0x0000bb0023567a20 */ /* 0x004ff20000410000 */
[----:B------:R-:W2:Y:S01]  /*95e0*/  MUFU.TANH R153, R153 ;  /* 0x0000009900997308 */ /* 0x000ea20000002400 */
[----:B-----5:R-:W-:Y:S09]  /*95f0*/  FMUL.FTZ R2, R33, c[0x0][0x2ec] ;  /* 0x0000bb0021027a20 */ /* 0x020ff20000410000 */
        /* <DEDUP_REMOVED lines=23> */
[----:B--234-:R-:W-:Y:S05]  /*9770*/  IMAD.MOV.U32 R6, RZ, RZ, c[0x0][0x198] ;  /* 0x00006600ff067624 */ /* 0x01cfea00078e00ff */
[----:B------:R-:W-:Y:S04]  /*9780*/  LEA R8, -R6, RZ, 0x6 ;  /* 0x000000ff06087211 */ /* 0x000fe800078e31ff */
[----:B------:R-:W-:Y:S01]  /*9790*/  SHF.R.S32.HI R7, RZ, 0x1f, R8 ;  /* 0x0000001fff077819 */ /* 0x000fe20000011408 */
[----:B------:R-:W-:-:S05]  /*97a0*/  @!P6 BRA `(.L_x_5593) ;  /* 0x000003b00000e947 */ /* 0x000fca0003800000 */
[----:B------:R-:W-:Y:S01]  /*97b0*/  IMAD.SHL.U32 R5, R120, 0x40, RZ ;  /* 0x0000004078057824 */ /* 0x000fe200078e00ff */
[----:B------:R-:W-:Y:S04]  /*97c0*/  IABS R4, c[0x0][0x2d0] ;  /* 0x0000b40000047a13 */ /* 0x000fe80000000000 */
[----:B------:R-:W2:Y:S01]  /*97d0*/  I2F.RP R8, R4 ;  /* 0x0000000400087306 */ /* 0x000ea20000209400 */
[C---:B------:R-:W-:Y:S02]  /*97e0*/  IADD3 R10, R5.reuse, -0x40, RZ ;  /* 0xffffffc0050a7810 */ /* 0x040fe40007ffe0ff */
        /* <DEDUP_REMOVED lines=28> */
[----:B------:R-:W-:Y:S01]  /*99b0*/  LOP3.LUT R5, RZ, c[0x0][0x2d0], RZ, 0x33, !PT ;  /* 0x0000b400ff057a12 */ /* 0x000fe200078e33ff */
        /* <DEDUP_REMOVED lines=26> */
.L_x_5593:
[----:B------:R2:W-:Y:S01]  /*9b60*/  @P3 STS [R121+0x3000], RZ ;  /* 0x003000ff79003388 */ /* 0x0005e20000000800 */
[C---:B------:R-:W-:Y:S01]  /*9b70*/  LEA R10, P4, R8.reuse, R130, 0x1 ;  /* 0x00000082080a7211 */ /* 0x040fe200078808ff */
[----:B------:R-:W-:Y:S01]  /*9b80*/  @!P3 IMAD.MOV.U32 R5, RZ, RZ, c[0x0][0x19c] ;  /* 0x00006700ff05b624 */ /* 0x000fe200078e00ff */
[----:B-1----:R-:W-:Y:S01]  /*9b90*/  IADD3 R2, P0, R117, R8, RZ ;  /* 0x0000000875027210 */ /* 0x002fe20007f1e0ff */
        /* <DEDUP_REMOVED lines=42> */
.L_x_5592:
[----:B--234-:R-:W-:Y:S01]  /*9e40*/  LEA R4, R120, R126, 0x6 ;  /* 0x0000007e78047211 */ /* 0x01cfe200078e30ff */
[----:B------:R-:W-:Y:S03]  /*9e50*/  LDSM.16.MT88.4 R28, [R110+0x7000] ;  /* 0x007000006e1c783b */ /* 0x000fe60000004200 */
        /* <DEDUP_REMOVED lines=11> */
[----:B-1----:R-:W-:Y:S01]  /*9f10*/  IADD3 R2, R4, 0x28, RZ ;  /* 0x0000002804027810 */ /* 0x002fe20007ffe0ff */
        /* <DEDUP_REMOVED lines=12> */
[----:B------:R-:W-:Y:S01]  /*9fe0*/  FFMA.FTZ R151, R0, R11, R151 ;  /* 0x0000000b00977223 */ /* 0x000fe20000010097 */
        /* <DEDUP_REMOVED lines=9> */
[----:B------:R-:W-:Y:S01]  /*a080*/  FFMA.FTZ R155, R0, R5, R155 ;  /* 0x00000005009b7223 */ /* 0x000fe2000001009b */
[----:B------:R-:W-:Y:S01]  /*a090*/  IADD3 R7, R4, 0x29, RZ ;  /* 0x0000002904077810 */ /* 0x000fe20007ffe0ff */
[CC--:B------:R-:W-:Y:S01]  /*a0a0*/  FFMA.FTZ R146, R0.reuse, R19.reuse, R146 ;  /* 0x0000001300927223 */ /* 0x0c0fe20000010092 */
[----:B------:R-:W-:Y:S01]  /*a0b0*/  FMNMX.FTZ R12, R153, R12, !PT ;  /* 0x0000000c990c7209 */ /* 0x000fe20007810000 */
[C---:B------:R-:W-:Y:S01]  /*a0c0*/  FFMA.FTZ R94, R0.reuse, R6, R165 ;  /* 0x00000006005e7223 */ /* 0x040fe200000100a5 */
[----:B------:R-:W-:Y:S01]  /*a0d0*/  FMNMX.FTZ R3, R159, R10, !PT ;  /* 0x0000000a9f037209 */ /* 0x000fe20007810000 */
[----:B------:R-:W-:Y:S01]  /*a0e0*/  FFMA.FTZ R103, R0, R6, R103 ;  /* 0x0000000600677223 */ /* 0x000fe20000010067 */
[----:B------:R-:W1:Y:S01]  /*a0f0*/  I2F R7, R7 ;  /* 0x0000000700077306 */ /* 0x000e620000201400 */
[----:B------:R-:W-:Y:S01]  /*a100*/  IADD3 R5, R4, 0x30, RZ ;  /* 0x0000003004057810 */ /* 0x000fe20007ffe0ff */
        /* <DEDUP_REMOVED lines=13> */
[----:B------:R-:W-:Y:S01]  /*a1e0*/  FMNMX.FTZ R21, R106, R21, !PT ;  /* 0x000000156a157209 */ /* 0x000fe20007810000 */
[----:B------:R-:W-:Y:S01]  /*a1f0*/  FFMA.FTZ R140, R0, R13, R140 ;  /* 0x0000000d008c7223 */ /* 0x000fe2000001008c */
[----:B------:R-:W-:Y:S01]  /*a200*/  IADD3 R3, R4, 0x39, RZ ;  /* 0x0000003904037810 */ /* 0x000fe20007ffe0ff */
        /* <DEDUP_REMOVED lines=8> */
[CC--:B-1----:R-:W-:Y:S01]  /*a290*/  FFMA.FTZ R138, R0.reuse, R7.reuse, R138 ;  /* 0x00000007008a7223 */ /* 0x0c2fe2000001008a */
[----:B------:R-:W-:Y:S01]  /*a2a0*/  FMNMX.FTZ R4, R103, R4, !PT ;  /* 0x0000000467047209 */ /* 0x000fe20007810000 */
[----:B------:R-:W-:Y:S01]  /*a2b0*/  FFMA.FTZ R102, R0, R7, R102 ;  /* 0x0000000700667223 */ /* 0x000fe20000010066 */
[----:B------:R-:W-:Y:S01]  /*a2c0*/  FMNMX.FTZ R6, R140, R21, !PT ;  /* 0x000000158c067209 */ /* 0x000fe20007810000 */
[----:B------:R-:W1:Y:S01]  /*a2d0*/  I2F R17, R17 ;  /* 0x0000001100117306 */ /* 0x000e620000201400 */
[----:B------:R-:W-:Y:S01]  /*a2e0*/  FMNMX.FTZ R4, R143, R4, !PT ;  /* 0x000000048f047209 */ /* 0x000fe20007810000 */
[----:B------:R-:W-:Y:S01]  /*a2f0*/  LDSM.16.MT88.4 R20, [R108+0x6000] ;  /* 0x006000006c14783b */ /* 0x000fe20000004200 */
[----:B------:R-:W-:Y:S01]  /*a300*/  FMNMX.FTZ R13, R139, R6, !PT ;  /* 0x000000068b0d7209 */ /* 0x000fe20007810000 */
[CC--:B--2---:R-:W-:Y:S01]  /*a310*/  FFMA.FTZ R100, R0.reuse, R5.reuse, R100 ;  /* 0x0000000500647223 */ /* 0x0c4fe20000010064 */
[----:B------:R-:W-:Y:S01]  /*a320*/  FMNMX.FTZ R4, R141, R4, !PT ;  /* 0x000000048d047209 */ /* 0x000fe20007810000 */
[----:B------:R-:W-:Y:S01]  /*a330*/  FFMA.FTZ R101, R0, R5, R101 ;  /* 0x0000000500657223 */ /* 0x000fe20000010065 */
[----:B------:R-:W-:Y:S02]  /*a340*/  FMNMX.FTZ R13, R138, R13, !PT ;  /* 0x0000000d8a0d7209 */ /* 0x000fe40007810000 */
[----:B------:R-:W-:Y:S01]  /*a350*/  FMNMX.FTZ R7, R107, R4, !PT ;  /* 0x000000046b077209 */ /* 0x000fe20007810000 */
[----:B------:R-:W2:Y:S01]  /*a360*/  I2F R3, R3 ;  /* 0x0000000300037306 */ /* 0x000ea20000201400 */
[----:B------:R-:W-:Y:S02]  /*a370*/  FMNMX.FTZ R13, R100, R13, !PT ;  /* 0x0000000d640d7209 */ /* 0x000fe40007810000 */
        /* <DEDUP_REMOVED lines=9> */
[----:B------:R-:W-:Y:S01]  /*a410*/  FMNMX.FTZ R2, R104, R15, !PT ;  /* 0x0000000f68027209 */ /* 0x000fe20007810000 */
[CC--:B--2---:R-:W-:Y:S02]  /*a420*/  FFMA.FTZ R86, R0.reuse, R3.reuse, R86 ;  /* 0x0000000300567223 */ /* 0x0c4fe40000010056 */
        /* <DEDUP_REMOVED lines=60> */
[----:B------:R-:W1:Y:S01]  /*a7f0*/  LDSM.16.MT88.4 R60, [R108+0x7000] ;  /* 0x007000006c3c783b */ /* 0x000e620000004200 */
[C---:B------:R-:W-:Y:S02]  /*a800*/  FMUL.FTZ R34, R85.reuse, R54 ;  /* 0x0000003655227220 */ /* 0x040fe40000410000 */
[----:B------:R-:W-:Y:S01]  /*a810*/  MUFU.EX2 R136, R136 ;  /* 0x0000008800887308 */ /* 0x000fe20000000800 */
[C---:B------:R-:W-:Y:S02]  /*a820*/  FMUL.FTZ R35, R85.reuse, R55 ;  /* 0x0000003755237220 */ /* 0x040fe40000410000 */
[C---:B------:R-:W-:Y:S02]  /*a830*/  FMUL.FTZ R32, R84.reuse, R52 ;  /* 0x0000003454207220 */ /* 0x040fe40000410000 */
[C---:B------:R-:W-:Y:S02]  /*a840*/  FMUL.FTZ R33, R84.reuse, R53 ;  /* 0x0000003554217220 */ /* 0x040fe40000410000 */
[----:B------:R-:W4:Y:S01]  /*a850*/  LDSM.16.MT88.4 R52, [R110+0x8000] ;  /* 0x008000006e34783b */ /* 0x000f220000004200 */
[C---:B------:R-:W-:Y:S02]  /*a860*/  FMUL.FTZ R38, R85.reuse, R38 ;  /* 0x0000002655267220 */ /* 0x040fe40000410000 */
[----:B------:R-:W5:Y:S01]  /*a870*/  MUFU.EX2 R93, R93 ;  /* 0x0000005d005d7308 */ /* 0x000f620000000800 */
[C---:B------:R-:W-:Y:S02]  /*a880*/  FMUL.FTZ R39, R85.reuse, R39 ;  /* 0x0000002755277220 */ /* 0x040fe40000410000 */
[----:B------:R-:W-:Y:S01]  /*a890*/  FMUL.FTZ R36, R84, R36 ;  /* 0x0000002454247220 */ /* 0x000fe20000410000 */
[----:B--2---:R-:W-:Y:S01]  /*a8a0*/  F2FP.PACK_AB R83, R88, R91 ;  /* 0x0000005b5853723e */ /* 0x004fe200000000ff */
[C---:B------:R-:W-:Y:S02]  /*a8b0*/  FMUL.FTZ R37, R84.reuse, R37 ;  /* 0x0000002554257220 */ /* 0x040fe40000410000 */
[C---:B------:R-:W-:Y:S02]  /*a8c0*/  FMUL.FTZ R42, R85.reuse, R42 ;  /* 0x0000002a552a7220 */ /* 0x040fe40000410000 */
[----:B------:R-:W-:Y:S01]  /*a8d0*/  FMUL.FTZ R43, R85, R43 ;  /* 0x0000002b552b7220 */ /* 0x000fe20000410000 */
[----:B------:R-:W-:Y:S01]  /*a8e0*/  MUFU.EX2 R92, R92 ;  /* 0x0000005c005c7308 */ /* 0x000fe20000000800 */
[C---:B------:R-:W-:Y:S02]  /*a8f0*/  FMUL.FTZ R40, R84.reuse, R40 ;  /* 0x0000002854287220 */ /* 0x040fe40000410000 */
[C---:B------:R-:W-:Y:S02]  /*a900*/  FMUL.FTZ R41, R84.reuse, R41 ;  /* 0x0000002954297220 */ /* 0x040fe40000410000 */
[--C-:B------:R-:W-:Y:S02]  /*a910*/  FFMA.FTZ R103, R103, c[0x0][0x23c], -R144.reuse ;  /* 0x00008f0067677a23 */ /* 0x100fe40000010890 */
[C---:B------:R-:W-:Y:S02]  /*a920*/  FMUL.FTZ R46, R85.reuse, R46 ;  /* 0x0000002e552e7220 */ /* 0x040fe40000410000 */
[----:B------:R-:W-:Y:S01]  /*a930*/  FMUL.FTZ R47, R85, R47 ;  /* 0x0000002f552f7220 */ /* 0x000fe20000410000 */
[----:B------:R-:W2:Y:S01]  /*a940*/  MUFU.EX2 R89, R89 ;  /* 0x0000005900597308 */ /* 0x000ea20000000800 */
[C---:B------:R-:W-:Y:S02]  /*a950*/  FMUL.FTZ R44, R84.reuse, R44 ;  /* 0x0000002c542c7220 */ /* 0x040fe40000410000 */
[C---:B------:R-:W-:Y:S01]  /*a960*/  FMUL.FTZ R45, R84.reuse, R45 ;  /* 0x0000002d542d7220 */ /* 0x040fe20000410000 */
[----:B-----5:R-:W-:Y:S01]  /*a970*/  F2FP.PACK_AB R80, R93, R136 ;  /* 0x000000885d50723e */ /* 0x020fe200000000ff */
        /* <DEDUP_REMOVED lines=15> */
[----:B------:R-:W-:Y:S01]  /*aa70*/  FFMA.FTZ R102, R102, c[0x0][0x23c], -R144 ;  /* 0x00008f0066667a23 */ /* 0x000fe20000010890 */
[----:B------:R-:W-:Y:S01]  /*aa80*/  MUFU.EX2 R147, R147 ;  /* 0x0000009300937308 */ /* 0x000fe20000000800 */
[C---:B---3--:R-:W-:Y:S05]  /*aa90*/  HMMA.16816.F32 R4, R80.reuse, R12, R4 ;  /* 0x0000000c5004723c */ /* 0x048fea0000001804 */
[C---:B------:R-:W-:Y:S02]  /*aaa0*/  FFMA.FTZ R137, R85.reuse, R134, R137 ;  /* 0x0000008655897223 */ /* 0x040fe40000010089 */
[C---:B------:R-:W-:Y:S01]  /*aab0*/  FMUL.FTZ R12, R84.reuse, R72 ;  /* 0x00000048540c7220 */ /* 0x040fe20000410000 */
[C---:B------:R-:W-:Y:S01]  /*aac0*/  HMMA.16816.F32 R8, R80.reuse, R14, R8 ;  /* 0x0000000e5008723c */ /* 0x040fe20000001808 */
[----:B------:R-:W-:Y:S03]  /*aad0*/  MUFU.EX2 R94, R94 ;  /* 0x0000005e005e7308 */ /* 0x000fe60000000800 */
[C---:B------:R-:W-:Y:S02]  /*aae0*/  FMUL.FTZ R13, R84.reuse, R73 ;  /* 0x00000049540d7220 */ /* 0x040fe40000410000 */
[----:B------:R-:W-:Y:S02]  /*aaf0*/  FFMA.FTZ R136, R84, R135, R136 ;  /* 0x0000008754887223 */ /* 0x000fe40000010088 */
[C---:B------:R-:W-:Y:S03]  /*ab00*/  FMUL.FTZ R14, R85.reuse, R74 ;  /* 0x0000004a550e7220 */ /* 0x040fe60000410000 */
[----:B------:R-:W-:Y:S01]  /*ab10*/  MUFU.EX2 R97, R97 ;  /* 0x0000006100617308 */ /* 0x000fe20000000800 */
[----:B------:R-:W-:Y:S02]  /*ab20*/  FMUL.FTZ R15, R85, R75 ;  /* 0x0000004b550f7220 */ /* 0x000fe40000410000 */
[--C-:B------:R-:W-:Y:S02]  /*ab30*/  FFMA.FTZ R101, R101, c[0x0][0x23c], -R144.reuse ;  /* 0x00008f0065657a23 */ /* 0x100fe40000010890 */
[----:B------:R-:W-:Y:S02]  /*ab40*/  FFMA.FTZ R100, R99, c[0x0][0x23c], -R144 ;  /* 0x00008f0063647a23 */ /* 0x000fe40000010890 */
[----:B------:R-:W-:Y:S01]  /*ab50*/  FADD.FTZ R90, R90, R137 ;  /* 0x000000895a5a7221 */ /* 0x000fe20000010000 */
[C---:B------:R-:W-:Y:S02]  /*ab60*/  HMMA.16816.F32 R12, R80.reuse, R20, R12 ;  /* 0x00000014500c723c */ /* 0x040fe4000000180c */
[----:B------:R-:W-:Y:S01]  /*ab70*/  MUFU.EX2 R140, R140 ;  /* 0x0000008c008c7308 */ /* 0x000fe20000000800 */
[----:B------:R-:W-:Y:S01]  /*ab80*/  MOV R137, R133 ;  /* 0x0000008500897202 */ /* 0x000fe20000000f00 */
[----:B------:R-:W-:Y:S01]  /*ab90*/  FADD.FTZ R93, R93, R136 ;  /* 0x000000885d5d7221 */ /* 0x000fe20000010000 */
[----:B------:R-:W-:Y:S01]  /*aba0*/  MOV R136, R132 ;  /* 0x0000008400887202 */ /* 0x000fe20000000f00 */
[----:B------:R-:W-:Y:S02]  /*abb0*/  FADD.FTZ R91, R91, R90 ;  /* 0x0000005a5b5b7221 */ /* 0x000fe40000010000 */
        /* <DEDUP_REMOVED lines=13> */
[----:B------:R2:W-:Y:S01]  /*ac90*/  MUFU.EX2 R104, R68 ;  /* 0x0000004400687308 */ /* 0x0005e20000000800 */
[C---:B------:R-:W-:Y:S01]  /*aca0*/  FMUL.FTZ R28, R84.reuse, R56 ;  /* 0x00000038541c7220 */ /* 0x040fe20000410000 */
[C---:B------:R-:W-:Y:S04]  /*acb0*/  HMMA.16816.F32 R24, R80.reuse, R30, R24 ;  /* 0x0000001e5018723c */ /* 0x040fe80000001818 */
[----:B------:R-:W-:Y:S02]  /*acc0*/  FMUL.FTZ R29, R84, R57 ;  /* 0x00000039541d7220 */ /* 0x000fe40000410000 */
[----:B------:R-:W-:Y:S02]  /*acd0*/  FFMA.FTZ R145, R86, c[0x0][0x23c], -R145 ;  /* 0x00008f0056917a23 */ /* 0x000fe40000010891 */
[C---:B------:R-:W-:Y:S01]  /*ace0*/  FMUL.FTZ R30, R85.reuse, R58 ;  /* 0x0000003a551e7220 */ /* 0x040fe20000410000 */
[----:B------:R-:W3:Y:S03]  /*acf0*/  MUFU.EX2 R65, R65 ;  /* 0x0000004100417308 */ /* 0x000ee60000000800 */
[----:B------:R-:W-:Y:S02]  /*ad00*/  FMUL.FTZ R31, R85, R59 ;  /* 0x0000003b551f7220 */ /* 0x000fe40000410000 */
[----:B------:R-:W-:Y:S01]  /*ad10*/  LDSM.16.MT88.4 R56, [R110+0x6400] ;  /* 0x006400006e38783b */ /* 0x000fe20000004200 */
[----:B------:R-:W-:Y:S02]  /*ad20*/  FFMA.FTZ R144, R105, c[0x0][0x23c], -R144 ;  /* 0x00008f0069907a23 */ /* 0x000fe40000010890 */
[----:B------:R-:W-:Y:S02]  /*ad30*/  FADD.FTZ R92, R92, R93 ;  /* 0x0000005d5c5c7221 */ /* 0x000fe40000010000 */
[C---:B-1----:R-:W-:Y:S01]  /*ad40*/  HMMA.16816.F32 R28, R80.reuse, R60, R28 ;  /* 0x0000003c501c723c */ /* 0x042fe2000000181c */
[----:B------:R-:W-:Y:S02]  /*ad50*/  MUFU.EX2 R138, R138 ;  /* 0x0000008a008a7308 */ /* 0x000fe40000000800 */
[----:B--2---:R-:W-:Y:S01]  /*ad60*/  LDSM.16.MT88.4 R68, [R108+0x6c00] ;  /* 0x006c00006c44783b */ /* 0x004fe20000004200 */
[----:B------:R-:W-:Y:S04]  /*ad70*/  FADD.FTZ R88, R88, R91 ;  /* 0x0000005b58587221 */ /* 0x000fe80000010000 */
[C---:B------:R-:W-:Y:S03]  /*ad80*/  HMMA.16816.F32 R32, R80.reuse, R62, R32 ;  /* 0x0000003e5020723c */ /* 0x040fe60000001820 */
[----:B------:R-:W-:Y:S01]  /*ad90*/  LDSM.16.MT88.4 R60, [R108+0x6800] ;  /* 0x006800006c3c783b */ /* 0x000fe20000004200 */
[----:B------:R-:W-:Y:S04]  /*ada0*/  MUFU.EX2 R142, R142 ;  /* 0x0000008e008e7308 */ /* 0x000fe80000000800 */
[C---:B----4-:R-:W-:Y:S06]  /*adb0*/  HMMA.16816.F32 R36, R80.reuse, R52, R36 ;  /* 0x000000345024723c */ /* 0x050fec0000001824 */
[----:B------:R-:W-:Y:S02]  /*adc0*/  MUFU.EX2 R141, R141 ;  /* 0x0000008d008d7308 */ /* 0x000fe40000000800 */
[C---:B------:R-:W-:Y:S01]  /*add0*/  HMMA.16816.F32 R40, R80.reuse, R54, R40 ;  /* 0x000000365028723c */ /* 0x040fe20000001828 */
[----:B------:R-:W1:Y:S07]  /*ade0*/  LDSM.16.MT88.4 R52, [R108+0x8000] ;  /* 0x008000006c34783b */ /* 0x000e6e0000004200 */
[----:B------:R-:W2:Y:S10]  /*adf0*/  MUFU.EX2 R64, R64 ;  /* 0x0000004000407308 */ /* 0x000eb40000000800 */
[----:B------:R-:W4:Y:S10]  /*ae00*/  MUFU.EX2 R103, R103 ;  /* 0x0000006700677308 */ /* 0x000f340000000800 */
[----:B------:R-:W-:Y:S10]  /*ae10*/  MUFU.EX2 R107, R107 ;  /* 0x0000006b006b7308 */ /* 0x000ff40000000800 */
[----:B------:R-:W-:Y:S01]  /*ae20*/  MUFU.EX2 R102, R102 ;  /* 0x0000006600667308 */ /* 0x000fe20000000800 */
[C---:B-1----:R-:W-:Y:S07]  /*ae30*/  HMMA.16816.F32 R44, R80.reuse, R52, R44 ;  /* 0x00000034502c723c */ /* 0x042fee000000182c */
[----:B---3--:R-:W-:Y:S01]  /*ae40*/  F2FP.PACK_AB R53, R96, R65 ;  /* 0x000000416035723e */ /* 0x008fe200000000ff */
[----:B------:R-:W-:Y:S01]  /*ae50*/  HMMA.16816.F32 R48, R80, R54, R48 ;  /* 0x000000365030723c */ /* 0x000fe20000001830 */
[----:B------:R-:W1:Y:S03]  /*ae60*/  MUFU.EX2 R99, R67 ;  /* 0x0000004300637308 */ /* 0x000e660000000800 */
[----:B--2---:R-:W-:Y:S03]  /*ae70*/  F2FP.PACK_AB R52, R97, R64 ;  /* 0x000000406134723e */ /* 0x004fe600000000ff */
[----:B------:R-:W-:Y:S02]  /*ae80*/  F2FP.PACK_AB R55, R94, R95 ;  /* 0x0000005f5e37723e */ /* 0x000fe400000000ff */
[----:B----4-:R-:W-:Y:S02]  /*ae90*/  F2FP.PACK_AB R54, R103, R106 ;  /* 0x0000006a6736723e */ /* 0x010fe400000000ff */
[----:B------:R-:W-:Y:S05]  /*aea0*/  MUFU.EX2 R98, R98 ;  /* 0x0000006200627308 */ /* 0x000fea0000000800 */
[C---:B------:R-:W-:Y:S05]  /*aeb0*/  HMMA.16816.F32 R4, R52.reuse, R56, R4 ;  /* 0x000000383404723c */ /* 0x040fea0000001804 */
[----:B------:R-:W2:Y:S03]  /*aec0*/  MUFU.EX2 R145, R145 ;  /* 0x0000009100917308 */ /* 0x000ea60000000800 */
[C---:B------:R-:W-:Y:S01]  /*aed0*/  HMMA.16816.F32 R8, R52.reuse, R58, R8 ;  /* 0x0000003a3408723c */ /* 0x040fe20000001808 */
[----:B------:R-:W3:Y:S03]  /*aee0*/  LDSM.16.MT88.4 R56, [R108+0x6400] ;  /* 0x006400006c38783b */ /* 0x000ee60000004200 */
[----:B-1----:R-:W-:Y:S03]  /*aef0*/  F2FP.PACK_AB R85, R99, R104 ;  /* 0x000000686355723e */ /* 0x002fe600000000ff */
[----:B------:R-:W-:Y:S10]  /*af00*/  MUFU.EX2 R101, R101 ;  /* 0x0000006500657308 */ /* 0x000ff40000000800 */
[----:B------:R-:W1:Y:S01]  /*af10*/  MUFU.EX2 R100, R100 ;  /* 0x0000006400647308 */ /* 0x000e620000000800 */
[----:B--2---:R-:W-:Y:S09]  /*af20*/  F2FP.PACK_AB R87, R145, R98 ;  /* 0x000000629157723e */ /* 0x004ff200000000ff */
[----:B------:R-:W-:Y:S10]  /*af30*/  MUFU.EX2 R105, R66 ;  /* 0x0000004200697308 */ /* 0x000ff40000000800 */
[----:B------:R-:W2:Y:S01]  /*af40*/  MUFU.EX2 R144, R144 ;  /* 0x0000009000907308 */ /* 0x000ea20000000800 */
[C---:B---3--:R-:W-:Y:S03]  /*af50*/  HMMA.16816.F32 R12, R52.reuse, R56, R12 ;  /* 0x00000038340c723c */ /* 0x048fe6000000180c */
[----:B-1----:R-:W-:Y:S05]  /*af60*/  F2FP.PACK_AB R84, R100, R101 ;  /* 0x000000656454723e */ /* 0x002fea00000000ff */
        /* <DEDUP_REMOVED lines=72> */
[C---:B---3--:R-:W-:Y:S08]  /*b3f0*/  HMMA.16816.F32 R36, R84.reuse, R4, R36 ;  /* 0x000000045424723c */ /* 0x048ff00000001824 */
[C---:B------:R-:W-:Y:S08]  /*b400*/  HMMA.16816.F32 R40, R84.reuse, R6, R40 ;  /* 0x000000065428723c */ /* 0x040ff00000001828 */
[C---:B----4-:R-:W-:Y:S08]  /*b410*/  HMMA.16816.F32 R44, R84.reuse, R8, R44 ;  /* 0x00000008542c723c */ /* 0x050ff0000000182c */
[----:B------:R-:W-:Y:S07]  /*b420*/  HMMA.16816.F32 R48, R84, R10, R48 ;  /* 0x0000000a5430723c */ /* 0x000fee0000001830 */
[----:B------:R-:W-:Y:S02]  /*b430*/  MOV R85, R2 ;  /* 0x0000000200557202 */ /* 0x000fe40000000f00 */
[----:B------:R-:W-:Y:S01]  /*b440*/  MOV R84, R3 ;  /* 0x0000000300547202 */ /* 0x000fe20000000f00 */
[----:B------:R-:W-:-:S05]  /*b450*/  @P0 BRA `(.L_x_5594) ;  /* 0xffffd2d000000947 */ /* 0x000fca000383ffff */
.L_x_5590:
        /* <DEDUP_REMOVED lines=207> */
.L_x_5596:
[----:B----4-:R-:W-:Y:S05]  /*c150*/  BSYNC B0 ;  /* 0x0000000000007941 */ /* 0x010fea0003800000 */
.L_x_5595:
        /* <DEDUP_REMOVED lines=18> */
.L_x_5598:
[----:B------:R-:W-:Y:S05]  /*c280*/  BSYNC B0 ;  /* 0x0000000000007941 */ /* 0x000fea0003800000 */
.L_x_5597:
        /* <DEDUP_REMOVED lines=10> */
.L_x_5600:
[----:B------:R-:W-:Y:S05]  /*c330*/  BSYNC B0 ;  /* 0x0000000000007941 */ /* 0x000fea0003800000 */
.L_x_5599:
        /* <DEDUP_REMOVED lines=10> */
.L_x_5602:
[----:B------:R-:W-:Y:S05]  /*c3e0*/  BSYNC B0 ;  /* 0x0000000000007941 */ /* 0x000fea0003800000 */
.L_x_5601:
        /* <DEDUP_REMOVED lines=11> */
.L_x_5603:
        /* <DEDUP_REMOVED lines=14> */
.L_x_6171:


//--------------------- .text._ZN5flash24flash_fwd_splitkv_kernelI23Flash_fwd_kernel_traitsILi96ELi64ELi64ELi4ELb0ELb0EN7cutlass6half_tE19Flash_kernel_traitsILi96ELi64ELi64ELi4ES3_EELb1ELb0ELb0ELb0ELb1ELb0ELb1ELb1EEEvNS_16Flash_fwd_paramsE --------------------------
	.section	.text._ZN5flash24flash_fwd_splitkv_kernelI23Flash_fwd_kernel_traitsILi96ELi64ELi64ELi4ELb0ELb0EN7cutlass6half_tE19Flash_kernel_traitsILi96ELi64ELi64ELi4ES3_EELb1ELb0ELb0ELb0ELb1ELb0ELb1ELb1EEEvNS_16Flash_fwd_paramsE,"ax",@progbits
	.sectioninfo	@"SHI_REGISTERS=144"
	.align	128
        .global         _ZN5flash24flash_fwd_splitkv_kernelI23Flash_fwd_kernel_traitsILi96ELi64ELi64ELi4ELb0ELb0EN7cutlass6half_tE19Flash_kernel_traitsILi96ELi64ELi64ELi4ES3_EELb1ELb0ELb0ELb0ELb1ELb0ELb1ELb1EEEvNS_16Flash_fwd_paramsE
        .type           _ZN5flash24flash_fwd_splitkv_kernelI23Flash_fwd_kernel_traitsILi96ELi64ELi64ELi4ELb0ELb0EN7cutlass6half_tE19Flash_kernel_traitsILi96ELi64ELi64ELi4ES3_EELb1ELb0ELb0ELb0ELb1ELb0ELb1ELb1EEEvNS_16Flash_fwd_paramsE,@function
        .size           _ZN5flash24flash_fwd_splitkv_kernelI23Flash_fwd_kernel_traitsILi96ELi64ELi64ELi4ELb0ELb0EN7cutlass6half_tE19Flash_kernel_traitsILi96ELi64ELi64ELi4ES3_EELb1ELb0ELb0ELb0ELb1ELb0ELb1ELb1EEEvNS_16Flash_fwd_paramsE,(.L_x_6172 - _ZN5flash24flash_fwd_splitkv_kernelI23Flash_fwd_kernel_traitsILi96ELi64ELi64ELi4ELb0ELb0EN7cutlass6half_tE19Flash_kernel_traitsILi96ELi64ELi64ELi4ES3_EELb1ELb0ELb0ELb0ELb1ELb0ELb1ELb1EEEvNS_16Flash_fwd_paramsE)
        .other          _ZN5flash24flash_fwd_splitkv_kernelI23Flash_fwd_kernel_traitsILi96ELi64ELi64ELi4ELb0ELb0EN7cutlass6half_tE19Flash_kernel_traitsILi96ELi64ELi64ELi4ES3_EELb1ELb0ELb0ELb0ELb1ELb0ELb1ELb1EEEvNS_16Flash_fwd_paramsE,@"STO_CUDA_ENTRY STV_DEFAULT"
_ZN5flash24flash_fwd_splitkv_kernelI23Flash_fwd_kernel_traitsILi96ELi64ELi64ELi4ELb0ELb0EN7cutlass6half_tE19Flash_kernel_traitsILi96ELi64ELi64ELi4ES3_EELb1ELb0ELb0ELb0ELb1ELb0ELb1ELb1EEEvNS_16Flash_fwd_paramsE:
.text._ZN5flash24flash_fwd_splitkv_kernelI23Flash_fwd_kernel_traitsILi96ELi64ELi64ELi4ELb0ELb0EN7cutlass6half_tE19Flash_kernel_traitsILi96ELi64ELi64ELi4ES3_EELb1ELb0ELb0ELb0ELb1ELb0ELb1ELb1EEEvNS_16Flash_fwd_paramsE:
        /* <DEDUP_REMOVED lines=11> */
[----:B------:R-:W1:Y:S05]  /*00b0*/  LDC.U8 R2, c[0x0][0x312] ;  /* 0x0000c480ff027b82 */ /* 0x000e6a0000000000 */
        /* <DEDUP_REMOVED lines=42> */
.L_x_5604:
[----:B-1-34-:R-:W-:Y:S02]  /*0360*/  MOV R4, c[0x0][0x218] ;  /* 0x0000860000047a02 */ /* 0x01afe40000000f00 */
.L_x_5605:
        /* <DEDUP_REMOVED lines=22> */
[----:B-1----:R-:W-:-:S04]  /*04d0*/  IADD3 R8, R8, 0xffffffe, RZ ;  /* 0x0ffffffe08087810 */ /* 0x002fc80007ffe0ff */
[----:B------:R-:W1:Y:S02]  /*04e0*/  F2I.FTZ.U32.TRUNC.NTZ R9, R8 ;  /* 0x0000000800097305 */ /* 0x000e64000021f000 */
[--C-:B-1----:R-:W-:Y:S02]  /*04f0*/  IMAD.MOV R3, RZ, RZ, -R9.reuse ;  /* 0x000000ffff037224 */ /* 0x102fe400078e0a09 */
        /* <DEDUP_REMOVED lines=9> */
[----:B------:R-:W-:Y:S01]  /*0590*/  IMAD R3, R6, R3, R4 ;  /* 0x0000000306037224 */ /* 0x000fe200078e0204 */
[----:B------:R-:W-:-:S04]  /*05a0*/  IADD3 R4, -R123, 0x7f, R58 ;  /* 0x0000007f7b047810 */ /* 0x000fc80007ffe13a */
[----:B------:R-:W-:Y:S02]  /*05b0*/  ISETP.GT.U32.AND P1, PT, R6, R3, PT ;  /* 0x000000030600720c */ /* 0x000fe40003f24070 */
[----:B------:R-:W-:-:S11]  /*05c0*/  IADD3 R4, R4, c[0x0][0x2e8], R59 ;  /* 0x0000ba0004047a10 */ /* 0x000fd60007ffe03b */
[----:B------:R-:W-:Y:S01]  /*05d0*/  @!P1 IMAD.IADD R3, R3, 0x1, -R6 ;  /* 0x0000000103039824 */ /* 0x000fe200078e0a06 */
[----:B------:R-:W-:Y:S02]  /*05e0*/  @!P1 IADD3 R8, R8, 0x1, RZ ;  /* 0x0000000108089810 */ /* 0x000fe40007ffe0ff */
[----:B------:R-:W-:Y:S02]  /*05f0*/  ISETP.NE.AND P1, PT, RZ, c[0x0][0x10], PT ;  /* 0x00000400ff007a0c */ /* 0x000fe40003f25270 */
[----:B------:R-:W-:Y:S02]  /*0600*/  ISETP.GE.U32.AND P2, PT, R3, R6, PT ;  /* 0x000000060300720c */ /* 0x000fe40003f46070 */
[----:B------:R-:W-:-:S04]  /*0610*/  IADD3 R3, R59, 0x3f, RZ ;  /* 0x0000003f3b037810 */ /* 0x000fc80007ffe0ff */
[----:B------:R-:W-:-:S04]  /*0620*/  SHF.R.S32.HI R6, RZ, 0x1f, R3 ;  /* 0x0000001fff067819 */ /* 0x000fc80000011403 */
[----:B------:R-:W-:Y:S02]  /*0630*/  LEA.HI R6, R6, R3, RZ, 0x6 ;  /* 0x0000000306067211 */ /* 0x000fe400078f30ff */
[----:B------:R-:W-:Y:S02]  /*0640*/  SHF.R.S32.HI R3, RZ, 0x1f, R4 ;  /* 0x0000001fff037819 */ /* 0x000fe40000011404 */
[----:B------:R-:W-:Y:S02]  /*0650*/  @P2 IADD3 R8, R8, 0x1, RZ ;  /* 0x0000000108082810 */ /* 0x000fe40007ffe0ff */
[----:B------:R-:W-:Y:S02]  /*0660*/  LEA.HI R3, R3, R4, RZ, 0x6 ;  /* 0x0000000403037211 */ /* 0x000fe400078f30ff */
[----:B------:R-:W-:Y:S01]  /*0670*/  SHF.R.S32.HI R6, RZ, 0x6, R6 ;  /* 0x00000006ff067819 */ /* 0x000fe20000011406 */
        /* <DEDUP_REMOVED lines=66> */
.L_x_5606:
[----:B------:R-:W-:Y:S01]  /*0aa0*/  ISETP.NE.U32.AND P0, PT, RZ, c[0x0][0x2b8], PT ;  /* 0x0000ae00ff007a0c */ /* 0x000fe20003f05070 */
[----:B------:R-:W-:Y:S01]  /*0ab0*/  IMAD.MOV.U32 R2, RZ, RZ, R125 ;  /* 0x000000ffff027224 */ /* 0x000fe200078e007d */
[----:B------:R-:W-:Y:S02]  /*0ac0*/  ISETP.NE.U32.AND P1, PT, RZ, c[0x0][0x2c0], PT ;  /* 0x0000b000ff007a0c */ /* 0x000fe40003f25070 */
[----:B------:R-:W-:Y:S02]  /*0ad0*/  ISETP.NE.AND.EX P0, PT, RZ, c[0x0][0x2bc], PT, P0 ;  /* 0x0000af00ff007a0c */ /* 0x000fe40003f05300 */
[----:B------:R-:W-:-:S11]  /*0ae0*/  ISETP.NE.AND.EX P1, PT, RZ, c[0x0][0x2c4], PT, P1 ;  /* 0x0000b100ff007a0c */ /* 0x000fd60003f25310 */
[----:B------:R-:W-:Y:S01]  /*0af0*/  @P0 IMAD.WIDE R8, R125, R0, c[0x0][0x2b8] ;  /* 0x0000ae007d080625 */ /* 0x000fe200078e0200 */
[----:B------:R-:W-:-:S03]  /*0b00*/  SHF.R.S32.HI R0, RZ, 0x1f, R125 ;  /* 0x0000001fff007819 */ /* 0x000fc6000001147d */
        /* <DEDUP_REMOVED lines=55> */
[----:B------:R-:W-:-:S13]  /*0e80*/  ISETP.GT.U32.AND P0, PT, R3, R4, PT ;  /* 0x000000040300720c */ /* 0x000fda0003f04070 */
[----:B------:R-:W-:Y:S01]  /*0e90*/  @!P0 IMAD.IADD R4, R4, 0x1, -R3 ;  /* 0x0000000104048824 */ /* 0x000fe200078e0a03 */
[----:B------:R-:W-:-:S04]  /*0ea0*/  @!P0 IADD3 R6, R6, 0x1, RZ ;  /* 0x0000000106068810 */ /* 0x000fc80007ffe0ff */
[----:B------:R-:W-:Y:S02]  /*0eb0*/  ISETP.GE.U32.AND P1, PT, R4, R3, PT ;  /* 0x000000030400720c */ /* 0x000fe40003f26070 */
[----:B------:R-:W-:-:S04]  /*0ec0*/  LOP3.LUT R3, R102, c[0x0][0x1c8], RZ, 0x3c, !PT ;  /* 0x0000720066037a12 */ /* 0x000fc800078e3cff */
[----:B------:R-:W-:Y:S02]  /*0ed0*/  ISETP.GE.AND P0, PT, R3, RZ, PT ;  /* 0x000000ff0300720c */ /* 0x000fe40003f06270 */
[----:B------:R-:W-:-:S05]  /*0ee0*/  SHF.R.S32.HI R3, RZ, 0x1f, R7 ;  /* 0x0000001fff037819 */ /* 0x000fca0000011407 */
[----:B------:R-:W-:Y:S01]  /*0ef0*/  @P1 IADD3 R6, R6, 0x1, RZ ;  /* 0x0000000106061810 */ /* 0x000fe20007ffe0ff */
[----:B------:R-:W-:Y:S01]  /*0f00*/  IMAD R4, R3, c[0x0][0x198], RZ ;  /* 0x0000660003047a24 */ /* 0x000fe200078e02ff */
        /* <DEDUP_REMOVED lines=11> */
[----:B------:R-:W-:Y:S01]  /*0fc0*/  SHF.R.S32.HI R4, RZ, 0x1f, R6 ;  /* 0x0000001fff047819 */ /* 0x000fe20000011406 */
[----:B------:R-:W-:Y:S02]  /*0fd0*/  IMAD R11, R2, c[0x0][0x18c], R11 ;  /* 0x00006300020b7a24 */ /* 0x000fe400078e020b */
[----:B------:R-:W-:-:S04]  /*0fe0*/  IMAD.WIDE.U32 R8, R7, c[0x0][0x198], R8 ;  /* 0x0000660007087a25 */ /* 0x000fc800078e0008 */
[----:B------:R-:W-:Y:S02]  /*0ff0*/  IMAD.IADD R9, R9, 0x1, R5 ;  /* 0x0000000109097824 */ /* 0x000fe400078e0205 */
[----:B------:R-:W-:Y:S02]  /*1000*/  IMAD R5, R4, c[0x0][0x1b0], RZ ;  /* 0x00006c0004057a24 */ /* 0x000fe400078e02ff */
[----:B------:R-:W-:Y:S01]  /*1010*/  IMAD.WIDE.U32 R98, R6, c[0x0][0x1b0], R8 ;  /* 0x00006c0006627a25 */ /* 0x000fe200078e0008 */
[----:B------:R-:W-:-:S03]  /*1020*/  MOV R8, R14 ;  /* 0x0000000e00087202 */ /* 0x000fc60000000f00 */
[----:B------:R-:W-:Y:S02]  /*1030*/  IMAD R5, R6, c[0x0][0x1b4], R5 ;  /* 0x00006d0006057a24 */ /* 0x000fe400078e0205 */
[----:B------:R-:W-:-:S03]  /*1040*/  IMAD.IADD R11, R15, 0x1, R11 ;  /* 0x000000010f0b7824 */ /* 0x000fc600078e020b */
[----:B------:R-:W-:Y:S01]  /*1050*/  IADD3 R9, R99, R5, RZ ;  /* 0x0000000563097210 */ /* 0x000fe20007ffe0ff */
[----:B------:R-:W-:Y:S05]  /*1060*/  BRA `(.L_x_5608) ;  /* 0x0000046000007947 */ /* 0x000fea0003800000 */
.L_x_5607:
        /* <DEDUP_REMOVED lines=16> */
.L_x_5609:
[----:B------:R-:W-:Y:S02]  /*1170*/  IABS R6, c[0x0][0x1c8] ;  /* 0x0000720000067a13 */ /* 0x000fe40000000000 */
[----:B------:R-:W-:Y:S02]  /*1180*/  LEA R44, R87, 0xffffffc0, 0x6 ;  /* 0xffffffc0572c7811 */ /* 0x000fe400078e30ff */
[----:B------:R-:W1:Y:S03]  /*1190*/  I2F.RP R11, R6 ;  /* 0x00000006000b7306 */ /* 0x000e660000209400 */
[----:B------:R-:W-:-:S05]  /*11a0*/  IMAD.WIDE.U32 R8, R44, c[0x0][0x198], R8 ;  /* 0x000066002c087a25 */ /* 0x000fca00078e0008 */
[----:B------:R-:W-:Y:S01]  /*11b0*/  MOV R98, R8 ;  /* 0x0000000800627202 */ /* 0x000fe20000000f00 */
[----:B-1----:R-:W1:Y:S02]  /*11c0*/  MUFU.RCP R14, R11 ;  /* 0x0000000b000e7308 */ /* 0x002e640000001000 */
[----:B-1----:R-:W-:Y:S02]  /*11d0*/  IADD3 R14, R14, 0xffffffe, RZ ;  /* 0x0ffffffe0e0e7810 */ /* 0x002fe40007ffe0ff */
[----:B------:R-:W-:-:S04]  /*11e0*/  @P4 IADD3 R11, R5, R10, RZ ;  /* 0x0000000a050b4210 */ /* 0x000fc80007ffe0ff */
[----:B------:R-:W1:Y:S02]  /*11f0*/  F2I.FTZ.U32.TRUNC.NTZ R15, R14 ;  /* 0x0000000e000f7305 */ /* 0x000e64000021f000 */
[----:B-1----:R-:W-:Y:S01]  /*1200*/  IMAD.MOV R3, RZ, RZ, -R15 ;  /* 0x000000ffff037224 */ /* 0x002fe200078e0a0f */
[----:B------:R-:W-:-:S03]  /*1210*/  MOV R14, RZ ;  /* 0x000000ff000e7202 */ /* 0x000fc60000000f00 */
[----:B------:R-:W-:Y:S01]  /*1220*/  IMAD R4, R3, R6, RZ ;  /* 0x0000000603047224 */ /* 0x000fe200078e02ff */
[----:B------:R-:W-:-:S03]  /*1230*/  IABS R3, R102 ;  /* 0x0000006600037213 */ /* 0x000fc60000000000 */
[----:B------:R-:W-:-:S04]  /*1240*/  IMAD.HI.U32 R4, R15, R4, R14 ;  /* 0x000000040f047227 */ /* 0x000fc800078e000e */
[----:B------:R-:W-:Y:S02]  /*1250*/  IMAD.MOV.U32 R7, RZ, RZ, R3 ;  /* 0x000000ffff077224 */ /* 0x000fe400078e0003 */
[----:B------:R-:W-:-:S04]  /*1260*/  @P4 IMAD.WIDE.U32 R14, R11, c[0x0][0x1a0], RZ ;  /* 0x000068000b0e4a25 */ /* 0x000fc800078e00ff */
[----:B------:R-:W-:-:S04]  /*1270*/  IMAD.HI.U32 R4, R4, R7, RZ ;  /* 0x0000000704047227 */ /* 0x000fc800078e00ff */
[----:B------:R-:W-:Y:S01]  /*1280*/  @P4 IMAD R11, R11, c[0x0][0x1a4], R15 ;  /* 0x000069000b0b4a24 */ /* 0x000fe200078e020f */
[----:B------:R-:W-:Y:S01]  /*1290*/  IADD3 R3, -R4, RZ, RZ ;  /* 0x000000ff04037210 */ /* 0x000fe20007ffe1ff */
[----:B------:R-:W-:-:S04]  /*12a0*/  @P4 IMAD.MOV.U32 R8, RZ, RZ, R14 ;  /* 0x000000ffff084224 */ /* 0x000fc800078e000e */
        /* <DEDUP_REMOVED lines=10> */
[----:B------:R-:W-:-:S03]  /*1350*/  IMAD R7, R3, c[0x0][0x198], RZ ;  /* 0x0000660003077a24 */ /* 0x000fc600078e02ff */
[----:B------:R-:W-:Y:S01]  /*1360*/  MOV R6, R4 ;  /* 0x0000000400067202 */ /* 0x000fe20000000f00 */
[----:B------:R-:W-:-:S04]  /*1370*/  IMAD R7, R44, c[0x0][0x19c], R7 ;  /* 0x000067002c077a24 */ /* 0x000fc800078e0207 */
[----:B------:R-:W-:Y:S01]  /*1380*/  @!P1 IMAD.MOV R6, RZ, RZ, -R6 ;  /* 0x000000ffff069224 */ /* 0x000fe200078e0a06 */
[----:B------:R-:W-:Y:S01]  /*1390*/  @!P0 LOP3.LUT R6, RZ, c[0x0][0x1c8], RZ, 0x33, !PT ;  /* 0x00007200ff068a12 */ /* 0x000fe200078e33ff */
[----:B------:R-:W-:Y:S02]  /*13a0*/  IMAD.IADD R99, R9, 0x1, R7 ;  /* 0x0000000109637824 */ /* 0x000fe400078e0207 */
[----:B------:R-:W-:Y:S01]  /*13b0*/  IMAD.MOV.U32 R7, RZ, RZ, R44 ;  /* 0x000000ffff077224 */ /* 0x000fe200078e002c */
        /* <DEDUP_REMOVED lines=16> */
[----:B------:R-:W-:Y:S02]  /*14c0*/  MOV R8, R14 ;  /* 0x0000000e00087202 */ /* 0x000fe40000000f00 */
.L_x_5608:
[----:B------:R1:W5:Y:S01]  /*14d0*/  @P5 LDG.E R5, [R104.64] ;  /* 0x0000000668055981 */ /* 0x000362000c1e1900 */
[----:B------:R-:W-:Y:S01]  /*14e0*/  ISETP.NE.AND P0, PT, R13, -0x1, PT ;  /* 0xffffffff0d00780c */ /* 0x000fe20003f05270 */
[----:B------:R-:W-:Y:S01]  /*14f0*/  IMAD.MOV.U32 R73, RZ, RZ, c[0x0][0x230] ;  /* 0x00008c00ff497624 */ /* 0x000fe200078e00ff */
[----:B------:R-:W-:Y:S01]  /*1500*/  SHF.R.S32.HI R78, RZ, 0x1f, R57 ;  /* 0x0000001fff4e7819 */ /* 0x000fe20000011439 */
[----:B------:R-:W-:Y:S01]  /*1510*/  IMAD.MOV.U32 R22, RZ, RZ, RZ ;  /* 0x000000ffff167224 */ /* 0x000fe200078e00ff */
[----:B------:R-:W-:Y:S01]  /*1520*/  MOV R23, c[0x0][0x230] ;  /* 0x00008c0000177a02 */ /* 0x000fe20000000f00 */
[----:B------:R-:W-:Y:S01]  /*1530*/  IMAD.MOV.U32 R62, RZ, RZ, c[0x0][0x198] ;  /* 0x00006600ff3e7624 */ /* 0x000fe200078e00ff */
[CC--:B-----5:R-:W-:Y:S02]  /*1540*/  LEA.HI R2, R78.reuse, R57.reuse, RZ, 0x3 ;  /* 0x000000394e027211 */ /* 0x0e0fe400078f18ff */
[----:B------:R-:W-:Y:S01]  /*1550*/  LEA.HI R97, R78, R57, RZ, 0x5 ;  /* 0x000000394e617211 */ /* 0x000fe200078f28ff */
[----:B------:R-:W-:Y:S01]  /*1560*/  IMAD.SHL.U32 R65, R62, 0x20, RZ ;  /* 0x000000203e417824 */ /* 0x000fe200078e00ff */
[----:B------:R-:W-:-:S02]  /*1570*/  SHF.R.S32.HI R21, RZ, 0x3, R2 ;  /* 0x00000003ff157819 */ /* 0x000fc40000011402 */
[----:B------:R-:W-:Y:S01]  /*1580*/  SHF.R.S32.HI R97, RZ, 0x5, R97 ;  /* 0x00000005ff617819 */ /* 0x000fe20000011461 */
[----:B------:R-:W-:Y:S01]  /*1590*/  @!P0 IMAD R10, R0, c[0x0][0x178], RZ ;  /* 0x00005e00000a8a24 */ /* 0x000fe200078e02ff */
[----:B------:R-:W-:Y:S01]  /*15a0*/  MOV R43, 0x10 ;  /* 0x00000010002b7802 */ /* 0x000fe20000000f00 */
[----:B------:R-:W-:-:S04]  /*15b0*/  @P0 IMAD.WIDE.U32 R14, R13, c[0x0][0x190], RZ ;  /* 0x000064000d0e0a25 */ /* 0x000fc800078e00ff */
[----:B------:R-:W-:-:S04]  /*15c0*/  @!P0 IMAD.WIDE.U32 R18, R125, c[0x0][0x178], RZ ;  /* 0x00005e007d128a25 */ /* 0x000fc800078e00ff */
[----:B------:R-:W-:Y:S02]  /*15d0*/  @!P0 IMAD R10, R125, c[0x0][0x17c], R10 ;  /* 0x00005f007d0a8a24 */ /* 0x000fe400078e020a */
[----:B------:R-:W-:Y:S01]  /*15e0*/  @P0 IMAD R13, R13, c[0x0][0x194], R15 ;  /* 0x000065000d0d0a24 */ /* 0x000fe200078e020f */
[----:B------:R-:W-:Y:S01]  /*15f0*/  LEA.HI R15, R78, R57, RZ, 0x2 ;  /* 0x000000394e0f7211 */ /* 0x000fe200078f10ff */
[----:B------:R-:W-:Y:S01]  /*1600*/  @!P0 IMAD.IADD R13, R19, 0x1, R10 ;  /* 0x00000001130d8824 */ /* 0x000fe200078e020a */
[----:B------:R-:W-:Y:S01]  /*1610*/  LEA.HI R10, R2, R21, RZ, 0x1 ;  /* 0x00000015020a7211 */ /* 0x000fe200078f08ff */
[----:B------:R-:W-:Y:S01]  /*1620*/  @P0 IMAD.MOV.U32 R12, RZ, RZ, R14 ;  /* 0x000000ffff0c0224 */ /* 0x000fe200078e000e */
[----:B------:R-:W-:Y:S01]  /*1630*/  SHF.R.S32.HI R100, RZ, 0x2, R15 ;  /* 0x00000002ff647819 */ /* 0x000fe2000001140f */
[----:B------:R-:W-:Y:S01]  /*1640*/  @!P0 IMAD.MOV.U32 R12, RZ, RZ, R18 ;  /* 0x000000ffff0c8224 */ /* 0x000fe200078e0012 */
[----:B------:R-:W-:Y:S01]  /*1650*/  LOP3.LUT R10, R10, 0xfffffffe, RZ, 0xc0, !PT ;  /* 0xfffffffe0a0a7812 */ /* 0x000fe200078ec0ff */
[----:B------:R-:W-:Y:S01]  /*1660*/  IMAD.MOV.U32 R14, RZ, RZ, 0x2 ;  /* 0x00000002ff0e7424 */ /* 0x000fe200078e00ff */
[----:B------:R-:W-:-:S02]  /*1670*/  LOP3.LUT R70, R15, 0xfffffffc, RZ, 0xc0, !PT ;  /* 0xfffffffc0f467812 */ /* 0x000fc400078ec0ff */
[----:B------:R-:W-:Y:S01]  /*1680*/  LEA.HI R15, R15, R100, RZ, 0x1 ;  /* 0x000000640f0f7211 */ /* 0x000fe200078f08ff */
[C---:B------:R-:W-:Y:S01]  /*1690*/  IMAD.IADD R75, R21.reuse, 0x1, -R10 ;  /* 0x00000001154b7824 */ /* 0x040fe200078e0a0a */
[----:B------:R-:W-:Y:S01]  /*16a0*/  IADD3 R70, -R70, R57, RZ ;  /* 0x0000003946467210 */ /* 0x000fe20007ffe1ff */
[----:B------:R-:W-:Y:S01]  /*16b0*/  IMAD.SHL.U32 R21, R21, 0x40, RZ ;  /* 0x0000004015157824 */ /* 0x000fe200078e00ff */
[----:B------:R-:W-:Y:S01]  /*16c0*/  LOP3.LUT R2, R2, 0xfffffff8, RZ, 0xc0, !PT ;  /* 0xfffffff802027812 */ /* 0x000fe200078ec0ff */
[----:B------:R-:W-:Y:S01]  /*16d0*/  IMAD.HI.U32 R73, R14, R73, R22 ;  /* 0x000000490e497227 */ /* 0x000fe200078e0016 */
[----:B------:R-:W-:Y:S02]  /*16e0*/  LOP3.LUT R15, R15, 0x7fffffe, RZ, 0xc0, !PT ;  /* 0x07fffffe0f0f7812 */ /* 0x000fe400078ec0ff */
[----:B------:R-:W-:Y:S01]  /*16f0*/  LEA.HI R78, R78, R57, RZ, 0x4 ;  /* 0x000000394e4e7211 */ /* 0x000fe200078f20ff */
[----:B------:R-:W-:Y:S01]  /*1700*/  IMAD.SHL.U32 R18, R70, 0x8, RZ ;  /* 0x0000000846127824 */ /* 0x000fe200078e00ff */
[----:B------:R-:W-:Y:S01]  /*1710*/  LOP3.LUT R21, R21, 0xc0, RZ, 0xc0, !PT ;  /* 0x000000c015157812 */ /* 0x000fe200078ec0ff */
[----:B------:R-:W-:Y:S01]  /*1720*/  IMAD.IADD R19, R57, 0x1, -R2 ;  /* 0x0000000139137824 */ /* 0x000fe200078e0a02 */
[----:B------:R-:W-:Y:S01]  /*1730*/  LOP3.LUT R78, R78, 0xfffffff0, RZ, 0xc0, !PT ;  /* 0xfffffff04e4e7812 */ /* 0x000fe200078ec0ff */
[----:B------:R-:W-:Y:S01]  /*1740*/  IMAD.IADD R10, R100, 0x1, -R15 ;  /* 0x00000001640a7824 */ /* 0x000fe200078e0a0f */
[----:B------:R-:W-:Y:S01]  /*1750*/  LOP3.LUT R15, R21, 0x18, R18, 0xf8, !PT ;  /* 0x00000018150f7812 */ /* 0x000fe200078ef812 */
[----:B------:R-:W-:Y:S01]  /*1760*/  IMAD.SHL.U32 R70, R70, 0x4, RZ ;  /* 0x0000000446467824 */ /* 0x000fe200078e00ff */
[----:B------:R-:W-:Y:S01]  /*1770*/  SHF.R.U32.HI R2, RZ, 0x3, R21 ;  /* 0x00000003ff027819 */ /* 0x000fe20000011615 */
[----:B------:R-:W-:Y:S01]  /*1780*/  IMAD R97, R97, 0x8, R10 ;  /* 0x0000000861617824 */ /* 0x000fe200078e020a */
[----:B------:R-:W-:-:S02]  /*1790*/  LEA.HI R60, R19, R19, RZ, 0x1 ;  /* 0x00000013133c7211 */ /* 0x000fc400078f08ff */
[----:B------:R-:W-:Y:S02]  /*17a0*/  IADD3 R78, -R78, R57, RZ ;  /* 0x000000394e4e7210 */ /* 0x000fe40007ffe1ff */
[----:B------:R-:W-:Y:S01]  /*17b0*/  LOP3.LUT R2, R15, R2, RZ, 0x3c, !PT ;  /* 0x000000020f027212 */ /* 0x000fe200078e3cff */
[----:B------:R-:W-:Y:S01]  /*17c0*/  IMAD R15, R4, c[0x0][0x1b8], RZ ;  /* 0x00006e00040f7a24 */ /* 0x000fe200078e02ff */
[----:B------:R-:W-:Y:S02]  /*17d0*/  LOP3.LUT R74, R60, 0xfffffffe, RZ, 0xc0, !PT ;  /* 0xfffffffe3c4a7812 */ /* 0x000fe400078ec0ff */
[----:B------:R-:W-:Y:S01]  /*17e0*/  LEA.HI R77, R78, R78, RZ, 0x1 ;  /* 0x0000004e4e4d7211 */ /* 0x000fe200078f08ff */
[----:B------:R-:W-:Y:S01]  /*17f0*/  IMAD.U32 R97, R97, 0x20, R2 ;  /* 0x0000002061617824 */ /* 0x000fe200078e0002 */
[----:B------:R-:W-:Y:S01]  /*1800*/  SHF.R.S32.HI R101, RZ, 0x1f, R100 ;  /* 0x0000001fff657819 */ /* 0x000fe20000011464 */
[----:B------:R-:W-:Y:S01]  /*1810*/  IMAD R2, R6, c[0x0][0x1bc], R15 ;  /* 0x00006f0006027a24 */ /* 0x000fe200078e020f */
[----:B------:R-:W-:Y:S01]  /*1820*/  IADD3 R10, P0, R18, R8, RZ ;  /* 0x00000008120a7210 */ /* 0x000fe20007f1e0ff */
[----:B------:R-:W-:Y:S01]  /*1830*/  IMAD.IADD R74, R19, 0x1, -R74 ;  /* 0x00000001134a7824 */ /* 0x000fe200078e0a4a */
[----:B------:R-:W-:Y:S01]  /*1840*/  SHF.R.S32.HI R15, RZ, 0x1, R77 ;  /* 0x00000001ff0f7819 */ /* 0x000fe2000001144d */
[----:B------:R-:W-:Y:S01]  /*1850*/  IMAD.WIDE R16, R17, 0x40, R100 ;  /* 0x0000004011107825 */ /* 0x000fe200078e0264 */
[----:B------:R-:W-:-:S02]  /*1860*/  SHF.R.S32.HI R8, RZ, 0x1f, R77 ;  /* 0x0000001fff087819 */ /* 0x000fc4000001144d */
[----:B------:R-:W-:Y:S02]  /*1870*/  SHF.R.S32.HI R19, RZ, 0x1f, R18 ;  /* 0x0000001fff137819 */ /* 0x000fe40000011412 */
[----:B------:R-:W-:Y:S02]  /*1880*/  IADD3 R12, P1, R18, R12, RZ ;  /* 0x0000000c120c7210 */ /* 0x000fe40007f3e0ff */
[----:B------:R-:W-:Y:S02]  /*1890*/  LEA.HI R8, R8, R15, RZ, 0x2 ;  /* 0x0000000f08087211 */ /* 0x000fe400078f10ff */
[C---:B------:R-:W-:Y:S01]  /*18a0*/  IADD3.X R11, R19.reuse, R11, RZ, P0, !PT ;  /* 0x0000000b130b7210 */ /* 0x040fe200007fe4ff */
[----:B------:R-:W-:Y:S01]  /*18b0*/  IMAD.X R13, R19, 0x1, R13, P1 ;  /* 0x00000001130d7824 */ /* 0x000fe200008e060d */
[----:B------:R-:W-:Y:S01]  /*18c0*/  IADD3 R88, P0, R100, R7, RZ ;  /* 0x0000000764587210 */ /* 0x000fe20007f1e0ff */
[----:B------:R-:W-:Y:S01]  /*18d0*/  IMAD R7, R17, c[0x0][0x190], RZ ;  /* 0x0000640011077a24 */ /* 0x000fe200078e02ff */
[----:B------:R-:W-:Y:S01]  /*18e0*/  LOP3.LUT R8, R8, 0xfffffffc, RZ, 0xc0, !PT ;  /* 0xfffffffc08087812 */ /* 0x000fe200078ec0ff */
[----:B------:R-:W-:Y:S01]  /*18f0*/  IMAD.WIDE.U32 R12, R16, c[0x0][0x190], R12 ;  /* 0x00006400100c7a25 */ /* 0x000fe200078e000c */
[----:B------:R-:W-:-:S02]  /*1900*/  SHF.R.S32.HI R69, RZ, 0x1, R73 ;  /* 0x00000001ff457819 */ /* 0x000fc40000011449 */
[----:B------:R-:W-:Y:S01]  /*1910*/  IADD3 R76, R15, -R8, RZ ;  /* 0x800000080f4c7210 */ /* 0x000fe20007ffe0ff */
[----:B------:R-:W-:Y:S01]  /*1920*/  IMAD R7, R16, c[0x0][0x194], R7 ;  /* 0x0000650010077a24 */ /* 0x000fe200078e0207 */
[----:B------:R-:W-:Y:S01]  /*1930*/  SHF.R.S32.HI R8, RZ, 0x1f, R63 ;  /* 0x0000001fff087819 */ /* 0x000fe2000001143f */
[----:B------:R-:W-:Y:S01]  /*1940*/  IMAD.X R3, R101, 0x1, R3, P0 ;  /* 0x0000000165037824 */ /* 0x000fe200000e0603 */
[----:B------:R-:W-:Y:S01]  /*1950*/  IADD3 R98, P0, R18, R98, RZ ;  /* 0x0000006212627210 */ /* 0x000fe20007f1e0ff */
[----:B------:R-:W-:Y:S01]  /*1960*/  IMAD.IADD R13, R13, 0x1, R7 ;  /* 0x000000010d0d7824 */ /* 0x000fe200078e0207 */
[----:B------:R-:W-:Y:S01]  /*1970*/  LEA.HI R7, R8, R63, RZ, 0x6 ;  /* 0x0000003f08077211 */ /* 0x000fe200078f30ff */
[----:B------:R-:W-:Y:S01]  /*1980*/  IMAD.WIDE.U32 R10, R6, c[0x0][0x1b8], R10 ;  /* 0x00006e00060a7a25 */ /* 0x000fe200078e000a */
[----:B------:R-:W-:Y:S02]  /*1990*/  LOP3.LUT P1, RZ, R76, 0x2, RZ, 0xc0, !PT ;  /* 0x000000024cff7812 */ /* 0x000fe4000782c0ff */
[----:B------:R-:W-:Y:S01]  /*19a0*/  SHF.R.S32.HI R7, RZ, 0x6, R7 ;  /* 0x00000006ff077819 */ /* 0x000fe20000011407 */
[----:B------:R-:W-:Y:S01]  /*19b0*/  IMAD.X R99, R19, 0x1, R9, P0 ;  /* 0x0000000113637824 */ /* 0x000fe200000e0609 */
[----:B------:R-:W-:Y:S01]  /*19c0*/  SHF.R.S32.HI R60, RZ, 0x1, R60 ;  /* 0x00000001ff3c7819 */ /* 0x000fe2000001143c */
[----:B------:R-:W-:Y:S01]  /*19d0*/  IMAD.IADD R11, R11, 0x1, R2 ;  /* 0x000000010b0b7824 */ /* 0x000fe200078e0202 */
[----:B------:R-:W-:Y:S01]  /*19e0*/  IMNMX R80, R122, R7, !PT ;  /* 0x000000077a507217 */ /* 0x000fe20007800200 */
[----:B------:R-:W-:Y:S01]  /*19f0*/  IMAD R3, R3, c[0x0][0x1a0], RZ ;  /* 0x0000680003037a24 */ /* 0x000fe200078e02ff */
[----:B------:R-:W-:Y:S01]  /*1a00*/  SHF.R.S32.HI R2, RZ, 0x1f, R102 ;  /* 0x0000001fff027819 */ /* 0x000fe20000011466 */
[----:B------:R-:W-:Y:S01]  /*1a10*/  IMAD R7, R101, c[0x0][0x198], RZ ;  /* 0x0000660065077a24 */ /* 0x000fe200078e02ff */
[----:B------:R-:W-:Y:S01]  /*1a20*/  ISETP.GT.AND P0, PT, R87, R80, PT ;  /* 0x000000505700720c */ /* 0x000fe20003f04270 */
[----:B------:R-:W-:Y:S01]  /*1a30*/  IMAD R71, R100, R69, R70 ;  /* 0x0000004564477224 */ /* 0x000fe200078e0246 */
[----:B------:R-:W-:Y:S01]  /*1a40*/  SEL R43, R43, 0xfffffff0, !P1 ;  /* 0xfffffff02b2b7807 */ /* 0x000fe20004800000 */
[----:B------:R-:W-:-:S02]  /*1a50*/  IMAD R61, R2, c[0x0][0x1a8], RZ ;  /* 0x00006a00023d7a24 */ /* 0x000fc400078e02ff */
[----:B------:R-:W-:Y:S01]  /*1a60*/  IMAD R85, R88, c[0x0][0x1a4], R3 ;  /* 0x0000690058557a24 */ /* 0x000fe200078e0203 */
[----:B------:R-:W-:Y:S01]  /*1a70*/  SHF.R.S32.HI R68, RZ, 0x1f, R71 ;  /* 0x0000001fff447819 */ /* 0x000fe20000011447 */
[----:B------:R-:W-:Y:S02]  /*1a80*/  IMAD R61, R102, c[0x0][0x1ac], R61 ;  /* 0x00006b00663d7a24 */ /* 0x000fe400078e023d */
[----:B------:R-:W-:Y:S02]  /*1a90*/  IMAD.MOV.U32 R3, RZ, RZ, 0x5 ;  /* 0x00000005ff037424 */ /* 0x000fe400078e00ff */
[----:B------:R-:W-:Y:S02]  /*1aa0*/  IMAD.MOV.U32 R2, RZ, RZ, c[0x0][0x1a0] ;  /* 0x00006800ff027624 */ /* 0x000fe400078e00ff */
[----:B------:R-:W-:Y:S01]  /*1ab0*/  IMAD R7, R100, c[0x0][0x19c], R7 ;  /* 0x0000670064077a24 */ /* 0x000fe200078e0207 */
[-C--:B------:R-:W-:Y:S01]  /*1ac0*/  SHF.L.U64.HI R62, R62, R3.reuse, c[0x0][0x19c] ;  /* 0x000067003e3e7619 */ /* 0x080fe20000010203 */
[----:B------:R-:W-:Y:S01]  /*1ad0*/  IMAD.IADD R70, R70, 0x1, R71 ;  /* 0x0000000146467824 */ /* 0x000fe200078e0247 */
[----:B------:R-:W-:Y:S01]  /*1ae0*/  SHF.L.U64.HI R64, R2, R3, c[0x0][0x1a4] ;  /* 0x0000690002407619 */ /* 0x000fe20000010203 */
[----:B------:R-:W-:-:S03]  /*1af0*/  IMAD.WIDE.U32 R98, R100, c[0x0][0x198], R98 ;  /* 0x0000660064627a25 */ /* 0x000fc600078e0062 */
[----:B------:R-:W-:Y:S01]  /*1b00*/  SHF.R.S32.HI R66, RZ, 0x1f, R70 ;  /* 0x0000001fff427819 */ /* 0x000fe20000011446 */
[----:B------:R-:W-:Y:S01]  /*1b10*/  IMAD.WIDE.U32 R88, R88, c[0x0][0x1a0], R10 ;  /* 0x0000680058587a25 */ /* 0x000fe200078e000a */
[----:B------:R-:W-:-:S03]  /*1b20*/  IADD3 R56, R99, R7, RZ ;  /* 0x0000000763387210 */ /* 0x000fc60007ffe0ff */
[----:B------:R-:W-:-:S04]  /*1b30*/  IMAD.WIDE.U32 R102, R102, c[0x0][0x1a8], R12 ;  /* 0x00006a0066667a25 */ /* 0x000fc800078e000c */
[----:B------:R-:W-:Y:S02]  /*1b40*/  IMAD.SHL.U32 R67, R2, 0x20, RZ ;  /* 0x0000002002437824 */ /* 0x000fe400078e00ff */
[----:B------:R-:W-:Y:S02]  /*1b50*/  IMAD.SHL.U32 R72, R69, 0x20, RZ ;  /* 0x0000002045487824 */ /* 0x000fe400078e00ff */
[----:B------:R-:W-:Y:S02]  /*1b60*/  IMAD.IADD R85, R89, 0x1, R85 ;  /* 0x0000000159557824 */ /* 0x000fe400078e0255 */
[----:B------:R-:W-:Y:S01]  /*1b70*/  IMAD.IADD R61, R103, 0x1, R61 ;  /* 0x00000001673d7824 */ /* 0x000fe200078e023d */
[----:B------:R-:W-:Y:S01]  /*1b80*/  @!P5 MOV R5, RZ ;  /* 0x000000ff0005d202 */ /* 0x000fe20000000f00 */
[----:B------:R-:W-:Y:S05]  /*1b90*/  @!P0 BRA `(.L_x_5610) ;  /* 0x000044f000008947 */ /* 0x000fea0003800000 */
[----:B-1----:R-:W-:Y:S01]  /*1ba0*/  SHF.R.S32.HI R7, RZ, 0x1f, R44 ;  /* 0x0000001fff077819 */ /* 0x002fe2000001142c */
[C---:B------:R-:W-:Y:S01]  /*1bb0*/  IMAD R2, R0.reuse, c[0x0][0x280], RZ ;  /* 0x0000a00000027a24 */ /* 0x040fe200078e02ff */
[--C-:B------:R-:W-:Y:S01]  /*1bc0*/  SHF.R.S32.HI R9, RZ, 0x1f, R63.reuse ;  /* 0x0000001fff097819 */ /* 0x100fe2000001143f */
[----:B------:R-:W-:Y:S01]  /*1bd0*/  IMAD R0, R0, c[0x0][0x278], RZ ;  /* 0x00009e0000007a24 */ /* 0x000fe200078e02ff */
[----:B------:R-:W-:Y:S01]  /*1be0*/  IADD3 R8, P1, P0, R44, R100, -R63 ;  /* 0x000000642c087210 */ /* 0x000fe2000783e83f */
[----:B------:R-:W-:Y:S01]  /*1bf0*/  IMAD.WIDE.U32 R12, R125, c[0x0][0x280], R18 ;  /* 0x0000a0007d0c7a25 */ /* 0x000fe200078e0012 */
[----:B------:R-:W-:Y:S01]  /*1c00*/  IADD3 R44, R5, R44, RZ ;  /* 0x0000002c052c7210 */ /* 0x000fe20007ffe0ff */
[----:B------:R-:W-:Y:S01]  /*1c10*/  ULDC UR4, c[0x0][0x230] ;  /* 0x00008c0000047ab9 */ /* 0x000fe20000000800 */
[----:B------:R-:W-:Y:S01]  /*1c20*/  IADD3.X R7, R7, R101, ~R9, P1, P0 ;  /* 0x0000006507077210 */ /* 0x000fe20000fe0c09 */
[C---:B------:R-:W-:Y:S01]  /*1c30*/  IMAD R2, R125.reuse, c[0x0][0x284], R2 ;  /* 0x0000a1007d027a24 */ /* 0x040fe200078e0202 */
[C---:B------:R-:W-:Y:S01]  /*1c40*/  IADD3 R95, R72.reuse, 0x20, RZ ;  /* 0x00000020485f7810 */ /* 0x040fe20007ffe0ff */
[C---:B------:R-:W-:Y:S01]  /*1c50*/  IMAD.WIDE.U32 R10, R125.reuse, c[0x0][0x278], R18 ;  /* 0x00009e007d0a7a25 */ /* 0x040fe200078e0012 */
[----:B------:R-:W-:Y:S01]  /*1c60*/  IADD3 R94, R72, 0x40, RZ ;  /* 0x00000040485e7810 */ /* 0x000fe20007ffe0ff */
[----:B------:R-:W-:Y:S01]  /*1c70*/  ULDC.U8 UR8, c[0x0][0x313] ;  /* 0x0000c4c000087ab9 */ /* 0x000fe20000000000 */
[----:B------:R-:W-:Y:S01]  /*1c80*/  IADD3 R96, R100, 0x20, RZ ;  /* 0x0000002064607810 */ /* 0x000fe20007ffe0ff */
[----:B------:R-:W-:Y:S01]  /*1c90*/  IMAD R0, R125, c[0x0][0x27c], R0 ;  /* 0x00009f007d007a24 */ /* 0x000fe200078e0200 */
[C---:B------:R-:W-:Y:S01]  /*1ca0*/  IADD3 R15, R18.reuse, 0x20, RZ ;  /* 0x00000020120f7810 */ /* 0x040fe20007ffe0ff */
[----:B------:R-:W-:Y:S01]  /*1cb0*/  IMAD.IADD R13, R13, 0x1, R2 ;  /* 0x000000010d0d7824 */ /* 0x000fe200078e0202 */
[----:B------:R-:W-:Y:S01]  /*1cc0*/  IADD3 R14, R18, 0x40, RZ ;  /* 0x00000040120e7810 */ /* 0x000fe20007ffe0ff */
[----:B------:R-:W-:Y:S01]  /*1cd0*/  IMAD R9, R7, c[0x0][0x290], RZ ;  /* 0x0000a40007097a24 */ /* 0x000fe200078e02ff */
[----:B------:R-:W-:Y:S01]  /*1ce0*/  SHF.R.S32.HI R93, RZ, 0x1f, R72 ;  /* 0x0000001fff5d7819 */ /* 0x000fe20000011448 */
[----:B------:R-:W-:Y:S01]  /*1cf0*/  IMAD.IADD R11, R11, 0x1, R0 ;  /* 0x000000010b0b7824 */ /* 0x000fe200078e0200 */
[----:B------:R-:W-:Y:S01]  /*1d00*/  SHF.R.S32.HI R92, RZ, 0x1f, R95 ;  /* 0x0000001fff5c7819 */ /* 0x000fe2000001145f */
[----:B------:R-:W-:Y:S01]  /*1d10*/  IMAD R7, R7, c[0x0][0x288], RZ ;  /* 0x0000a20007077a24 */ /* 0x000fe200078e02ff */
[----:B------:R-:W-:Y:S01]  /*1d20*/  SHF.R.S32.HI R91, RZ, 0x1f, R94 ;  /* 0x0000001fff5b7819 */ /* 0x000fe2000001145e */
[----:B------:R-:W-:-:S02]  /*1d30*/  IMAD R9, R8, c[0x0][0x294], R9 ;  /* 0x0000a50008097a24 */ /* 0x000fc400078e0209 */
[----:B------:R-:W-:-:S04]  /*1d40*/  IMAD.WIDE.U32 R12, R8, c[0x0][0x290], R12 ;  /* 0x0000a400080c7a25 */ /* 0x000fc800078e000c */
        /* <DEDUP_REMOVED lines=52> */
.L_x_5636:
[----:B------:R-:W-:Y:S01]  /*2090*/  IMAD.SHL.U32 R17, R13, 0x40, RZ ;  /* 0x000000400d117824 */ /* 0x000fe200078e00ff */
[----:B------:R-:W-:Y:S01]  /*20a0*/  ISETP.NE.AND P6, PT, RZ, UR4, PT ;  /* 0x00000004ff007c0c */ /* 0x000fe2000bfc5270 */
[----:B------:R-:W-:Y:S01]  /*20b0*/  IMAD.MOV.U32 R32, RZ, RZ, R84 ;  /* 0x000000ffff207224 */ /* 0x000fe200078e0054 */
[----:B------:R-:W-:Y:S01]  /*20c0*/  IADD3 R118, P5, R116, R90, RZ ;  /* 0x0000005a74767210 */ /* 0x000fe20007fbe0ff */
[----:B------:R-:W-:Y:S01]  /*20d0*/  IMAD.MOV.U32 R33, RZ, RZ, R83 ;  /* 0x000000ffff217224 */ /* 0x000fe200078e0053 */
[----:B------:R-:W-:Y:S02]  /*20e0*/  IADD3 R16, R17, -0x40, RZ ;  /* 0xffffffc011107810 */ /* 0x000fe40007ffe0ff */
[----:B------:R-:W-:Y:S01]  /*20f0*/  LEA R114, P4, R65, R112, 0x1 ;  /* 0x0000007041727211 */ /* 0x000fe200078808ff */
[----:B------:R-:W-:Y:S02]  /*2100*/  IMAD.X R119, R117, 0x1, R86, P5 ;  /* 0x0000000175777824 */ /* 0x000fe400028e0656 */
[----:B------:R-:W-:Y:S01]  /*2110*/  IMAD.IADD R23, R59, 0x1, -R16 ;  /* 0x000000013b177824 */ /* 0x000fe200078e0a10 */
[----:B------:R-:W-:Y:S01]  /*2120*/  LEA.HI.X R115, R65, R113, R62, 0x1, P4 ;  /* 0x0000007141737211 */ /* 0x000fe200020f0c3e */
[----:B------:R-:W-:Y:S03]  /*2130*/  IMAD.IADD R3, R63, 0x1, -R16 ;  /* 0x000000013f037824 */ /* 0x000fe600078e0a10 */
[-C--:B------:R-:W-:Y:S02]  /*2140*/  ISETP.GE.AND P1, PT, R100, R23.reuse, PT ;  /* 0x000000176400720c */ /* 0x080fe40003f26270 */
[----:B------:R-:W-:Y:S02]  /*2150*/  ISETP.GE.AND P3, PT, R96, R23, PT ;  /* 0x000000176000720c */ /* 0x000fe40003f66270 */
        /* <DEDUP_REMOVED lines=173> */
.L_x_5614:
[----:B------:R-:W-:Y:S05]  /*2c30*/  BSYNC B0 ;  /* 0x0000000000007941 */ /* 0x000fea0003800000 */
.L_x_5613:
        /* <DEDUP_REMOVED lines=155> */
.L_x_5616:
[----:B------:R-:W-:Y:S05]  /*35f0*/  BSYNC B0 ;  /* 0x0000000000007941 */ /* 0x000fea0003800000 */
.L_x_5615:
        /* <DEDUP_REMOVED lines=8> */
.L_x_5612:
        /* <DEDUP_REMOVED lines=22> */
[----:B------:R-:W-:Y:S01]  /*37e0*/  MOV R121, RZ ;  /* 0x000000ff00797202 */ /* 0x000fe20000000f00 */
[----:B------:R-:W2:Y:S01]  /*37f0*/  LDG.E.128 R28, [R10.64] ;  /* 0x000000060a1c7981 */ /* 0x000ea2000c1e1d00 */
[----:B------:R-:W-:Y:S04]  /*3800*/  @P4 IADD3 R121, RZ, -UR5, RZ ;  /* 0x80000005ff794c10 */ /* 0x000fe8000fffe0ff */
[C---:B------:R-:W-:Y:S03]  /*3810*/  LEA R32, P0, R121.reuse, R106, 0x1 ;  /* 0x0000006a79207211 */ /* 0x040fe600078008ff */
[----:B------:R-:W3:Y:S01]  /*3820*/  LDG.E.128 R128, [R130.64] ;  /* 0x0000000682807981 */ /* 0x000ee2000c1e1d00 */
[----:B------:R-:W-:Y:S07]  /*3830*/  LEA.HI.X.SX32 R33, R121, R107, 0x1, P0 ;  /* 0x0000006b79217211 */ /* 0x000fee00000f0eff */
        /* <DEDUP_REMOVED lines=63> */
.L_x_5621:
[----:B------:R-:W-:Y:S05]  /*3c30*/  BSYNC B0 ;  /* 0x0000000000007941 */ /* 0x000fea0003800000 */
.L_x_5620:
        /* <DEDUP_REMOVED lines=21> */
[----:B------:R-:W3:Y:S01]  /*3d90*/  LDG.E.128 R28, [R10.64+0x40] ;  /* 0x000040060a1c7981 */ /* 0x000ee2000c1e1d00 */
[----:B------:R-:W-:Y:S04]  /*3da0*/  @P4 IADD3 R121, RZ, -UR5, RZ ;  /* 0x80000005ff794c10 */ /* 0x000fe8000fffe0ff */
[C---:B------:R-:W-:Y:S03]  /*3db0*/  LEA R32, P0, R121.reuse, R106, 0x1 ;  /* 0x0000006a79207211 */ /* 0x040fe600078008ff */
[----:B------:R-:W4:Y:S01]  /*3dc0*/  LDG.E.128 R128, [R130.64+0x40] ;  /* 0x0000400682807981 */ /* 0x000f22000c1e1d00 */
[----:B------:R-:W-:Y:S07]  /*3dd0*/  LEA.HI.X.SX32 R33, R121, R107, 0x1, P0 ;  /* 0x0000006b79217211 */ /* 0x000fee00000f0eff */
        /* <DEDUP_REMOVED lines=63> */
.L_x_5623:
[----:B------:R-:W-:Y:S05]  /*41d0*/  BSYNC B0 ;  /* 0x0000000000007941 */ /* 0x000fea0003800000 */
.L_x_5622:
        /* <DEDUP_REMOVED lines=24> */
[----:B--2---:R-:W2:Y:S01]  /*4360*/  LDG.E.128 R128, [R130.64+0x80] ;  /* 0x0000800682807981 */ /* 0x004ea2000c1e1d00 */
[----:B------:R-:W-:Y:S07]  /*4370*/  LEA.HI.X.SX32 R33, R121, R107, 0x1, P0 ;  /* 0x0000006b79217211 */ /* 0x000fee00000f0eff */
        /* <DEDUP_REMOVED lines=63> */
.L_x_5625:
[----:B------:R-:W-:Y:S05]  /*4770*/  BSYNC B0 ;  /* 0x0000000000007941 */ /* 0x000fea0003800000 */
.L_x_5624:
[----:B-----5:R1:W-:Y:S02]  /*4780*/  STG.E.128 [R112.64+0x80], R52 ;  /* 0x0000803470007986 */ /* 0x0203e4000c101d06 */
.L_x_5619:
[----:B------:R-:W-:Y:S05]  /*4790*/  BSYNC B1 ;  /* 0x0000000000017941 */ /* 0x000fea0003800000 */
.L_x_5618:
        /* <DEDUP_REMOVED lines=21> */
[----:B------:R-:W-:Y:S02]  /*48f0*/  LEA R134, P0, R129, R108, 0x1 ;  /* 0x0000006c81867211 */ /* 0x000fe400078008ff */
[----:B------:R-:W-:Y:S01]  /*4900*/  LEA.HI.X.SX32 R121, R121, R93, 0x1, P3 ;  /* 0x0000005d79797211 */ /* 0x000fe200018f0eff */
[----:B------:R-:W3:Y:S03]  /*4910*/  LDG.E.128 R28, [R10.64] ;  /* 0x000000060a1c7981 */ /* 0x000ee6000c1e1d00 */
        /* <DEDUP_REMOVED lines=28> */
[----:B----4-:R-:W-:Y:S01]  /*4ae0*/  HADD2.F32 R32, -RZ, R48.H0_H0 ;  /* 0x20000030ff207230 */ /* 0x010fe20000004100 */
        /* <DEDUP_REMOVED lines=42> */
.L_x_5629:
[----:B------:R-:W-:Y:S05]  /*4d90*/  BSYNC B0 ;  /* 0x0000000000007941 */ /* 0x000fea0003800000 */
.L_x_5628:
        /* <DEDUP_REMOVED lines=19> */
[----:B------:R-:W-:Y:S02]  /*4ed0*/  LEA R134, P0, R129, R108, 0x1 ;  /* 0x0000006c81867211 */ /* 0x000fe400078008ff */
[-C--:B------:R-:W-:Y:S01]  /*4ee0*/  LEA.HI.X.SX32 R121, R121, R92.reuse, 0x1, P3 ;  /* 0x0000005c79797211 */ /* 0x080fe200018f0eff */
[----:B------:R-:W3:Y:S03]  /*4ef0*/  LDG.E.128 R28, [R10.64+0x40] ;  /* 0x000040060a1c7981 */ /* 0x000ee6000c1e1d00 */
        /* <DEDUP_REMOVED lines=71> */
.L_x_5631:
[----:B------:R-:W-:Y:S05]  /*5370*/  BSYNC B0 ;  /* 0x0000000000007941 */ /* 0x000fea0003800000 */
.L_x_5630:
        /* <DEDUP_REMOVED lines=17> */
[----:B------:R-:W-:Y:S02]  /*5490*/  IADD3 R121, P3, R94, R120, RZ ;  /* 0x000000785e797210 */ /* 0x000fe40007f7e0ff */
[----:B------:R-:W-:Y:S02]  /*54a0*/  LEA.HI.X.SX32 R11, R129, R119, 0x1, P0 ;  /* 0x00000077810b7211 */ /* 0x000fe400000f0eff */
[C---:B------:R-:W-:Y:S02]  /*54b0*/  LEA R130, P0, R121.reuse, R108, 0x1 ;  /* 0x0000006c79827211 */ /* 0x040fe400078008ff */
[----:B------:R-:W-:Y:S01]  /*54c0*/  LEA.HI.X.SX32 R120, R120, R91, 0x1, P3 ;  /* 0x0000005b78787211 */ /* 0x000fe200018f0eff */
[----:B------:R-:W3:Y:S01]  /*54d0*/  LDG.E.128 R28, [R10.64+0x80] ;  /* 0x000080060a1c7981 */ /* 0x000ee2000c1e1d00 */
[----:B-1----:R-:W-:Y:S02]  /*54e0*/  MOV R119, RZ ;  /* 0x000000ff00777202 */ /* 0x002fe40000000f00 */
[----:B------:R-:W-:Y:S02]  /*54f0*/  @P1 IADD3 R119, RZ, -UR5, RZ ;  /* 0x80000005ff771c10 */ /* 0x000fe4000fffe0ff */
[----:B------:R-:W-:Y:S02]  /*5500*/  LEA.HI.X R131, R121, R109, R120, 0x1, P0 ;  /* 0x0000006d79837211 */ /* 0x000fe400000f0c78 */
[----:B------:R-:W-:Y:S04]  /*5510*/  IADD3 R121, P0, R94, R119, RZ ;  /* 0x000000775e797210 */ /* 0x000fe80007f1e0ff */
[----:B------:R-:W-:Y:S01]  /*5520*/  LEA.HI.X.SX32 R119, R119, R91, 0x1, P0 ;  /* 0x0000005b77777211 */ /* 0x000fe200000f0eff */
[----:B--2---:R-:W2:Y:S01]  /*5530*/  LDG.E.128 R128, [R130.64] ;  /* 0x0000000682807981 */ /* 0x004ea2000c1e1d00 */
        /* <DEDUP_REMOVED lines=65> */
.L_x_5633:
[----:B------:R-:W-:Y:S05]  /*5950*/  BSYNC B0 ;  /* 0x0000000000007941 */ /* 0x000fea0003800000 */
.L_x_5632:
[----:B-----5:R1:W-:Y:S02]  /*5960*/  STG.E.128 [R114.64+0x80], R52 ;  /* 0x0000803472007986 */ /* 0x0203e4000c101d06 */
.L_x_5627:
[----:B------:R-:W-:Y:S05]  /*5970*/  BSYNC B1 ;  /* 0x0000000000017941 */ /* 0x000fea0003800000 */
.L_x_5626:
        /* <DEDUP_REMOVED lines=8> */
.L_x_5611:
        /* <DEDUP_REMOVED lines=13> */
.L_x_5617:
        /* <DEDUP_REMOVED lines=80> */
.L_x_5634:
        /* <DEDUP_REMOVED lines=8> */
.L_x_5635:
[----:B------:R-:W-:Y:S04]  /*6050*/  IADD3 R13, R13, -0x1, RZ ;  /* 0xffffffff0d0d7810 */ /* 0x000fe80007ffe0ff */
[----:B------:R-:W-:Y:S11]  /*6060*/  ISETP.GT.AND P0, PT, R13, R80, PT ;  /* 0x000000500d00720c */ /* 0x000ff60003f04270 */
[----:B------:R-:W-:Y:S02]  /*6070*/  @!UPT UIADD3 URZ, URZ, URZ, URZ ;  /* 0x0000003f3f3ff290 */ /* 0x000fe4000fffe03f */
[----:B------:R-:W-:-:S05]  /*6080*/  @P0 BRA `(.L_x_5636) ;  /* 0xffffc00000000947 */ /* 0x000fca000383ffff */
.L_x_5610:
[----:B-1----:R-:W-:Y:S01]  /*6090*/  BAR.SYNC.DEFER_BLOCKING 0x0 ;  /* 0x0000000000007b1d */ /* 0x002fe20000010000 */
[----:B------:R-:W-:Y:S01]  /*60a0*/  ISETP.NE.AND P0, PT, RZ, c[0x0][0x230], PT ;  /* 0x00008c00ff007a0c */ /* 0x000fe20003f05270 */
[----:B------:R-:W-:Y:S01]  /*60b0*/  IMAD.MOV.U32 R5, RZ, RZ, c[0x0][0x190] ;  /* 0x00006400ff057624 */ /* 0x000fe200078e00ff */
[----:B------:R-:W-:Y:S01]  /*60c0*/  SHF.L.U32 R124, R97, 0x1, RZ ;  /* 0x00000001617c7819 */ /* 0x000fe200000006ff */
[----:B------:R-:W-:Y:S02]  /*60d0*/  IMAD.MOV.U32 R40, RZ, RZ, 0x5 ;  /* 0x00000005ff287424 */ /* 0x000fe400078e00ff */
[----:B------:R-:W-:Y:S01]  /*60e0*/  BSSY B2, `(.L_x_5637) ;  /* 0x0000373000027945 */ /* 0x000fe20003800000 */
[C---:B------:R-:W-:Y:S02]  /*60f0*/  IMAD.SHL.U32 R3, R5.reuse, 0x20, RZ ;  /* 0x0000002005037824 */ /* 0x040fe400078e00ff */
[----:B------:R-:W-:-:S05]  /*6100*/  SHF.L.U64.HI R4, R5, R40, c[0x0][0x194] ;  /* 0x0000650005047619 */ /* 0x000fca0000010228 */
[----:B------:R-:W-:Y:S05]  /*6110*/  @!P0 BRA `(.L_x_5638) ;  /* 0x000035c000008947 */ /* 0x000fea0003800000 */
[----:B------:R-:W-:Y:S01]  /*6120*/  ISETP.NE.U32.AND P0, PT, RZ, c[0x0][0x250], PT ;  /* 0x00009400ff007a0c */ /* 0x000fe20003f05070 */
[----:B------:R-:W-:-:S03]  /*6130*/  IMAD.MOV.U32 R0, RZ, RZ, RZ ;  /* 0x000000ffff007224 */ /* 0x000fc600078e00ff */
[----:B------:R-:W-:-:S13]  /*6140*/  ISETP.NE.AND.EX P0, PT, RZ, c[0x0][0x254], PT, P0 ;  /* 0x00009500ff007a0c */ /* 0x000fda0003f05300 */
[----:B------:R-:W2:Y:S01]  /*6150*/  @P0 LDG.E R0, [R104.64] ;  /* 0x0000000668000981 */ /* 0x000ea2000c1e1900 */
[C---:B------:R-:W-:Y:S01]  /*6160*/  LEA R28, P1, R102.reuse, c[0x0][0x160], 0x1 ;  /* 0x00005800661c7a11 */ /* 0x040fe200078208ff */
[----:B------:R-:W-:Y:S01]  /*6170*/  ULDC.U8 UR4, c[0x0][0x313] ;  /* 0x0000c4c000047ab9 */ /* 0x000fe20000000000 */
[----:B------:R-:W-:Y:S02]  /*6180*/  IMAD.IADD R25, R123, 0x1, -R58 ;  /* 0x000000017b197824 */ /* 0x000fe400078e0a3a */
[----:B------:R-:W-:-:S03]  /*6190*/  LEA.HI.X R29, R102, c[0x0][0x164], R61, 0x1, P1 ;  /* 0x00005900661d7a11 */ /* 0x000fc600008f0c3d */
[----:B------:R-:W-:-:S04]  /*61a0*/  ISETP.GE.AND P1, PT, R100, R25, PT ;  /* 0x000000196400720c */ /* 0x000fc80003f26270 */
[----:B------:R-:W-:Y:S02]  /*61b0*/  ISETP.GT.AND P1, PT, R57, -0x4, !P1 ;  /* 0xfffffffc3900780c */ /* 0x000fe40004f24270 */
[----:B--2---:R-:W-:Y:S02]  /*61c0*/  IADD3 R2, R0, R63, R58 ;  /* 0x0000003f00027210 */ /* 0x004fe40007ffe03a */
[----:B------:R-:W-:-:S03]  /*61d0*/  IADD3 R0, P0, R3, R102, RZ ;  /* 0x0000006603007210 */ /* 0x000fc60007f1e0ff */
[----:B------:R-:W-:Y:S01]  /*61e0*/  IMAD R2, R69, R2, RZ ;  /* 0x0000000245027224 */ /* 0x000fe200078e02ff */
[----:B------:R-:W-:Y:S01]  /*61f0*/  LEA R26, P3, R0, c[0x0][0x160], 0x1 ;  /* 0x00005800001a7a11 */ /* 0x000fe200078608ff */
[----:B------:R-:W-:Y:S01]  /*6200*/  IMAD.X R61, R4, 0x1, R61, P0 ;  /* 0x00000001043d7824 */ /* 0x000fe200000e063d */
[----:B------:R-:W-:Y:S02]  /*6210*/  ISETP.NE.AND P0, PT, RZ, UR4, PT ;  /* 0x00000004ff007c0c */ /* 0x000fe4000bf05270 */
[-C--:B------:R-:W-:Y:S02]  /*6220*/  IADD3 R7, P5, R71, R2.reuse, RZ ;  /* 0x0000000247077210 */ /* 0x080fe40007fbe0ff */
[----:B------:R-:W-:Y:S02]  /*6230*/  SHF.R.S32.HI R17, RZ, 0x1f, R2 ;  /* 0x0000001fff117819 */ /* 0x000fe40000011402 */
[----:B------:R-:W-:Y:S02]  /*6240*/  IADD3 R3, P4, R70, R2, RZ ;  /* 0x0000000246037210 */ /* 0x000fe40007f9e0ff */
[----:B------:R-:W-:Y:S01]  /*6250*/  LEA.HI.X R27, R0, c[0x0][0x164], R61, 0x1, P3 ;  /* 0x00005900001b7a11 */ /* 0x000fe200018f0c3d */
[----:B------:R-:W-:-:S02]  /*6260*/  IMAD.X R68, R68, 0x1, R17, P5 ;  /* 0x0000000144447824 */ /* 0x000fc400028e0611 */
[----:B------:R-:W-:Y:S02]  /*6270*/  IMAD.X R17, R66, 0x1, R17, P4 ;  /* 0x0000000142117824 */ /* 0x000fe400020e0611 */
        /* <DEDUP_REMOVED lines=54> */
.L_x_5643:
[----:B------:R-:W-:Y:S05]  /*65e0*/  BSYNC B0 ;  /* 0x0000000000007941 */ /* 0x000fea0003800000 */
.L_x_5642:
        /* <DEDUP_REMOVED lines=46> */
.L_x_5645:
[----:B------:R-:W-:Y:S05]  /*68d0*/  BSYNC B0 ;  /* 0x0000000000007941 */ /* 0x000fea0003800000 */
.L_x_5644:
        /* <DEDUP_REMOVED lines=44> */
.L_x_5647:
[----:B------:R-:W-:Y:S05]  /*6ba0*/  BSYNC B0 ;  /* 0x0000000000007941 */ /* 0x000fea0003800000 */
.L_x_5646:
[----:B-----5:R2:W-:Y:S02]  /*6bb0*/  STS.128 [R124+0x2000], R28 ;  /* 0x0020001c7c007388 */ /* 0x0205e40000000c00 */
.L_x_5641:
[----:B------:R-:W-:Y:S05]  /*6bc0*/  BSYNC B1 ;  /* 0x0000000000017941 */ /* 0x000fea0003800000 */
.L_x_5640:
[----:B------:R-:W-:-:S04]  /*6bd0*/  IADD3 R2, R100, 0x20, RZ ;  /* 0x0000002064027810 */ /* 0x000fc80007ffe0ff */
        /* <DEDUP_REMOVED lines=15> */
[----:B------:R-:W3:Y:S04]  /*6cd0*/  LDG.E.64 R4, [R20.64] ;  /* 0x0000000614047981 */ /* 0x000ee8000c1e1b00 */
[----:B------:R-:W4:Y:S01]  /*6ce0*/  LDG.E.64 R6, [R16.64] ;  /* 0x0000000610067981 */ /* 0x000f22000c1e1b00 */
[--C-:B-----5:R-:W-:Y:S01]  /*6cf0*/  HADD2.F32 R23, -RZ, R9.reuse.H0_H0 ;  /* 0x20000009ff177230 */ /* 0x120fe20000004100 */
[----:B------:R-:W-:Y:S01]  /*6d00*/  MOV R15, R10 ;  /* 0x0000000a000f7202 */ /* 0x000fe20000000f00 */
        /* <DEDUP_REMOVED lines=35> */
.L_x_5650:
[----:B------:R-:W-:Y:S05]  /*6f40*/  BSYNC B0 ;  /* 0x0000000000007941 */ /* 0x000fea0003800000 */
.L_x_5649:
[----:B------:R3:W5:Y:S01]  /*6f50*/  LDG.E.128 R12, [R26.64+0x40] ;  /* 0x000040061a0c7981 */ /* 0x000762000c1e1d00 */
[----:B------:R-:W-:Y:S01]  /*6f60*/  IADD3 R0, R18, 0x20, RZ ;  /* 0x0000002012007810 */ /* 0x000fe20007ffe0ff */
[----:B------:R-:W-:Y:S02]  /*6f70*/  BSSY B0, `(.L_x_5651) ;  /* 0x000002d000007945 */ /* 0x000fe40003800000 */
[----:B-----5:R3:W-:Y:S01]  /*6f80*/  STS.128 [R124+0x800], R8 ;  /* 0x000800087c007388 */ /* 0x0207e20000000c00 */
[----:B------:R-:W-:-:S13]  /*6f90*/  ISETP.GE.AND P0, PT, R0, c[0x0][0x230], PT ;  /* 0x00008c0000007a0c */ /* 0x000fda0003f06270 */
[----:B------:R-:W-:Y:S05]  /*6fa0*/  @P0 BRA `(.L_x_5652) ;  /* 0x0000029000000947 */ /* 0x000fea0003800000 */
[----:B------:R-:W4:Y:S04]  /*6fb0*/  LDG.E.64 R4, [R20.64+0x20] ;  /* 0x0000200614047981 */ /* 0x000f28000c1e1b00 */
[----:B------:R-:W5:Y:S01]  /*6fc0*/  LDG.E.64 R6, [R16.64+0x20] ;  /* 0x0000200610067981 */ /* 0x000f62000c1e1b00 */
[----:B------:R-:W-:Y:S02]  /*6fd0*/  MOV R0, R13 ;  /* 0x0000000d00007202 */ /* 0x000fe40000000f00 */
[----:B------:R-:W-:Y:S02]  /*6fe0*/  MOV R13, R15 ;  /* 0x0000000f000d7202 */ /* 0x000fe40000000f00 */
[----:B------:R-:W-:Y:S01]  /*6ff0*/  MOV R22, R14 ;  /* 0x0000000e00167202 */ /* 0x000fe20000000f00 */
[----:B------:R-:W-:-:S02]  /*7000*/  HADD2.F32 R24, -RZ, R0.H0_H0 ;  /* 0x20000000ff187230 */ /* 0x000fc40000004100 */
[----:B------:R-:W-:Y:S02]  /*7010*/  HADD2.F32 R15, -RZ, R0.H1_H1 ;  /* 0x30000000ff0f7230 */ /* 0x000fe40000004100 */
[--C-:B------:R-:W-:Y:S02]  /*7020*/  HADD2.F32 R14, -RZ, R13.reuse.H0_H0 ;  /* 0x2000000dff0e7230 */ /* 0x100fe40000004100 */
[----:B------:R-:W-:Y:S02]  /*7030*/  HADD2.F32 R13, -RZ, R13.H1_H1 ;  /* 0x3000000dff0d7230 */ /* 0x000fe40000004100 */
[----:B---34-:R-:W-:Y:S02]  /*7040*/  HADD2.F32 R8, -RZ, R4.H1_H1 ;  /* 0x30000004ff087230 */ /* 0x018fe40000004100 */
[----:B------:R-:W-:Y:S02]  /*7050*/  HADD2.F32 R0, -RZ, R5.H1_H1 ;  /* 0x30000005ff007230 */ /* 0x000fe40000004100 */
[----:B-----5:R-:W-:Y:S01]  /*7060*/  HADD2.F32 R11, -RZ, R6.H1_H1 ;  /* 0x30000006ff0b7230 */ /* 0x020fe20000004100 */
        /* <DEDUP_REMOVED lines=11> */
[-C--:B------:R-:W-:Y:S01]  /*7120*/  FFMA.FTZ R3, R14, R10.reuse, -R3 ;  /* 0x0000000a0e037223 */ /* 0x080fe20000010803 */
[----:B------:R-:W-:Y:S01]  /*7130*/  HADD2.F32 R15, -RZ, R7.H0_H0 ;  /* 0x20000007ff0f7230 */ /* 0x000fe20000004100 */
[----:B------:R-:W-:Y:S01]  /*7140*/  FFMA.FTZ R0, R13, R10, R0 ;  /* 0x0000000a0d007223 */ /* 0x000fe20000010000 */
[----:B------:R-:W-:Y:S01]  /*7150*/  HADD2.F32 R13, -RZ, R12.H1_H1 ;  /* 0x3000000cff0d7230 */ /* 0x000fe20000004100 */
[-C--:B------:R-:W-:Y:S01]  /*7160*/  FMUL.FTZ R12, R11, R4.reuse ;  /* 0x000000040b0c7220 */ /* 0x080fe20000410000 */
[--C-:B------:R-:W-:Y:S02]  /*7170*/  HADD2.F32 R10, -RZ, R22.reuse.H0_H0 ;  /* 0x20000016ff0a7230 */ /* 0x100fe40000004100 */
[----:B------:R-:W-:Y:S01]  /*7180*/  HADD2.F32 R22, -RZ, R22.H1_H1 ;  /* 0x30000016ff167230 */ /* 0x000fe20000004100 */
[----:B------:R-:W-:-:S02]  /*7190*/  FMUL.FTZ R7, R13, R4 ;  /* 0x000000040d077220 */ /* 0x000fc40000410000 */
[-C--:B------:R-:W-:Y:S01]  /*71a0*/  FFMA.FTZ R12, R13, R6.reuse, R12 ;  /* 0x000000060d0c7223 */ /* 0x080fe2000001000c */
[----:B------:R-:W-:Y:S01]  /*71b0*/  F2FP.PACK_AB R13, R8, R9 ;  /* 0x00000009080d723e */ /* 0x000fe200000000ff */
[-C--:B------:R-:W-:Y:S02]  /*71c0*/  FMUL.FTZ R4, R22, R5.reuse ;  /* 0x0000000516047220 */ /* 0x080fe40000410000 */
[C---:B------:R-:W-:Y:S02]  /*71d0*/  FMUL.FTZ R5, R10.reuse, R5 ;  /* 0x000000050a057220 */ /* 0x040fe40000410000 */
[----:B------:R-:W-:Y:S02]  /*71e0*/  FFMA.FTZ R7, R11, R6, -R7 ;  /* 0x000000060b077223 */ /* 0x000fe40000010807 */
[-C--:B------:R-:W-:Y:S02]  /*71f0*/  FFMA.FTZ R4, R10, R15.reuse, -R4 ;  /* 0x0000000f0a047223 */ /* 0x080fe40000010804 */
[----:B------:R-:W-:Y:S01]  /*7200*/  FFMA.FTZ R5, R22, R15, R5 ;  /* 0x0000000f16057223 */ /* 0x000fe20000010005 */
[----:B------:R-:W-:-:S02]  /*7210*/  F2FP.PACK_AB R15, R0, R3 ;  /* 0x00000003000f723e */ /* 0x000fc400000000ff */
[----:B------:R-:W-:Y:S02]  /*7220*/  F2FP.PACK_AB R12, R12, R7 ;  /* 0x000000070c0c723e */ /* 0x000fe400000000ff */
[----:B------:R-:W-:Y:S02]  /*7230*/  F2FP.PACK_AB R14, R5, R4 ;  /* 0x00000004050e723e */ /* 0x000fe400000000ff */
.L_x_5652:
[----:B------:R-:W-:Y:S05]  /*7240*/  BSYNC B0 ;  /* 0x0000000000007941 */ /* 0x000fea0003800000 */
.L_x_5651:
[----:B-1-3--:R-:W5:Y:S01]  /*7250*/  LDG.E.128 R24, [R26.64+0x80] ;  /* 0x000080061a187981 */ /* 0x00af62000c1e1d00 */
[----:B------:R-:W-:Y:S01]  /*7260*/  IADD3 R18, R18, 0x40, RZ ;  /* 0x0000004012127810 */ /* 0x000fe20007ffe0ff */
[----:B------:R-:W-:Y:S02]  /*7270*/  BSSY B0, `(.L_x_5653) ;  /* 0x000002a000007945 */ /* 0x000fe40003800000 */
[----:B------:R1:W-:Y:S01]  /*7280*/  STS.128 [R124+0x1800], R12 ;  /* 0x0018000c7c007388 */ /* 0x0003e20000000c00 */
[----:B------:R-:W-:-:S13]  /*7290*/  ISETP.GE.AND P0, PT, R18, c[0x0][0x230], PT ;  /* 0x00008c0012007a0c */ /* 0x000fda0003f06270 */
[----:B------:R-:W-:Y:S05]  /*72a0*/  @P0 BRA `(.L_x_5654) ;  /* 0x0000026000000947 */ /* 0x000fea0003800000 */
[----:B------:R-:W3:Y:S04]  /*72b0*/  LDG.E.64 R4, [R20.64+0x40] ;  /* 0x0000400614047981 */ /* 0x000ee8000c1e1b00 */
[----:B------:R-:W4:Y:S01]  /*72c0*/  LDG.E.64 R6, [R16.64+0x40] ;  /* 0x0000400610067981 */ /* 0x000f22000c1e1b00 */
[--C-:B-----5:R-:W-:Y:S02]  /*72d0*/  HADD2.F32 R18, -RZ, R25.reuse.H0_H0 ;  /* 0x20000019ff127230 */ /* 0x120fe40000004100 */
[----:B-1----:R-:W-:Y:S02]  /*72e0*/  HADD2.F32 R14, -RZ, R25.H1_H1 ;  /* 0x30000019ff0e7230 */ /* 0x002fe40000004100 */
        /* <DEDUP_REMOVED lines=11> */
[----:B------:R-:W-:Y:S01]  /*73a0*/  FMUL.FTZ R0, R12, R0 ;  /* 0x000000000c007220 */ /* 0x000fe20000410000 */
[----:B------:R-:W-:Y:S01]  /*73b0*/  HADD2.F32 R15, -RZ, R7.H0_H0 ;  /* 0x20000007ff0f7230 */ /* 0x000fe20000004100 */
[-C--:B------:R-:W-:Y:S01]  /*73c0*/  FFMA.FTZ R9, R18, R11.reuse, -R9 ;  /* 0x0000000b12097223 */ /* 0x080fe20000010809 */
[----:B------:R-:W-:Y:S01]  /*73d0*/  HADD2.F32 R6, -RZ, R6.H0_H0 ;  /* 0x20000006ff067230 */ /* 0x000fe20000004100 */
[----:B------:R-:W-:Y:S01]  /*73e0*/  FFMA.FTZ R8, R14, R11, R8 ;  /* 0x0000000b0e087223 */ /* 0x000fe20000010008 */
[----:B------:R-:W-:Y:S01]  /*73f0*/  HADD2.F32 R11, -RZ, R24.H0_H0 ;  /* 0x20000018ff0b7230 */ /* 0x000fe20000004100 */
[----:B------:R-:W-:-:S02]  /*7400*/  FFMA.FTZ R3, R12, R10, -R3 ;  /* 0x0000000a0c037223 */ /* 0x000fc40000010803 */
[----:B------:R-:W-:Y:S01]  /*7410*/  FFMA.FTZ R0, R13, R10, R0 ;  /* 0x0000000a0d007223 */ /* 0x000fe20000010000 */
[----:B------:R-:W-:Y:S01]  /*7420*/  HADD2.F32 R13, -RZ, R24.H1_H1 ;  /* 0x30000018ff0d7230 */ /* 0x000fe20000004100 */
[-C--:B------:R-:W-:Y:S01]  /*7430*/  FMUL.FTZ R12, R11, R4.reuse ;  /* 0x000000040b0c7220 */ /* 0x080fe20000410000 */
[--C-:B------:R-:W-:Y:S01]  /*7440*/  HADD2.F32 R10, -RZ, R26.reuse.H0_H0 ;  /* 0x2000001aff0a7230 */ /* 0x100fe20000004100 */
[----:B------:R-:W-:Y:S01]  /*7450*/  F2FP.PACK_AB R25, R8, R9 ;  /* 0x000000090819723e */ /* 0x000fe200000000ff */
[----:B------:R-:W-:Y:S01]  /*7460*/  HADD2.F32 R26, -RZ, R26.H1_H1 ;  /* 0x3000001aff1a7230 */ /* 0x000fe20000004100 */
[C---:B------:R-:W-:Y:S01]  /*7470*/  FMUL.FTZ R7, R13.reuse, R4 ;  /* 0x000000040d077220 */ /* 0x040fe20000410000 */
[----:B------:R-:W-:Y:S01]  /*7480*/  F2FP.PACK_AB R27, R0, R3 ;  /* 0x00000003001b723e */ /* 0x000fe200000000ff */
[----:B------:R-:W-:Y:S02]  /*7490*/  FFMA.FTZ R12, R13, R6, R12 ;  /* 0x000000060d0c7223 */ /* 0x000fe4000001000c */
[----:B------:R-:W-:-:S02]  /*74a0*/  FMUL.FTZ R4, R26, R5 ;  /* 0x000000051a047220 */ /* 0x000fc40000410000 */
[C---:B------:R-:W-:Y:S02]  /*74b0*/  FMUL.FTZ R5, R10.reuse, R5 ;  /* 0x000000050a057220 */ /* 0x040fe40000410000 */
[----:B------:R-:W-:Y:S02]  /*74c0*/  FFMA.FTZ R7, R11, R6, -R7 ;  /* 0x000000060b077223 */ /* 0x000fe40000010807 */
[-C--:B------:R-:W-:Y:S02]  /*74d0*/  FFMA.FTZ R4, R10, R15.reuse, -R4 ;  /* 0x0000000f0a047223 */ /* 0x080fe40000010804 */
[----:B------:R-:W-:Y:S01]  /*74e0*/  FFMA.FTZ R5, R26, R15, R5 ;  /* 0x0000000f1a057223 */ /* 0x000fe20000010005 */
[----:B------:R-:W-:-:S04]  /*74f0*/  F2FP.PACK_AB R24, R12, R7 ;  /* 0x000000070c18723e */ /* 0x000fc800000000ff */
[----:B------:R-:W-:Y:S02]  /*7500*/  F2FP.PACK_AB R26, R5, R4 ;  /* 0x00000004051a723e */ /* 0x000fe400000000ff */
.L_x_5654:
[----:B------:R-:W-:Y:S05]  /*7510*/  BSYNC B0 ;  /* 0x0000000000007941 */ /* 0x000fea0003800000 */
.L_x_5653:
[----:B-----5:R3:W-:Y:S01]  /*7520*/  STS.128 [R124+0x2800], R24 ;  /* 0x002800187c007388 */ /* 0x0207e20000000c00 */
[----:B------:R-:W-:Y:S05]  /*7530*/  BRA `(.L_x_5648) ;  /* 0x000022d000007947 */ /* 0x000fea0003800000 */
.L_x_5639:
        /* <DEDUP_REMOVED lines=16> */
[----:B------:R-:W2:Y:S01]  /*7640*/  LDG.E.128 R12, [R12.64] ;  /* 0x000000060c0c7981 */ /* 0x000ea2000c1e1d00 */
        /* <DEDUP_REMOVED lines=69> */
.L_x_5658:
[----:B------:R-:W-:Y:S05]  /*7aa0*/  BSYNC B0 ;  /* 0x0000000000007941 */ /* 0x000fea0003800000 */
.L_x_5657:
        /* <DEDUP_REMOVED lines=16> */
[----:B------:R-:W-:-:S03]  /*7bb0*/  LEA R4, P1, R2, c[0x0][0x2b0], 0x1 ;  /* 0x0000ac0002047a11 */ /* 0x000fc600078208ff */
[----:B------:R-:W2:Y:S01]  /*7bc0*/  LDG.E.128 R20, [R20.64+0x40] ;  /* 0x0000400614147981 */ /* 0x000ea2000c1e1d00 */
[----:B------:R-:W-:Y:S02]  /*7bd0*/  LEA.HI.X R5, R2, c[0x0][0x2b4], R7, 0x1, P1 ;  /* 0x0000ad0002057a11 */ /* 0x000fe400008f0c07 */
[----:B------:R-:W-:Y:S02]  /*7be0*/  MOV R2, RZ ;  /* 0x000000ff00027202 */ /* 0x000fe40000000f00 */
[----:B------:R-:W-:Y:S02]  /*7bf0*/  @P0 IADD3 R2, -R0, RZ, RZ ;  /* 0x000000ff00020210 */ /* 0x000fe40007ffe1ff */
[----:B------:R-:W3:Y:S02]  /*7c00*/  LDG.E.128 R4, [R4.64+0x40] ;  /* 0x0000400604047981 */ /* 0x000ee4000c1e1d00 */
[----:B------:R-:W-:-:S04]  /*7c10*/  IADD3 R0, P1, R2, R3, RZ ;  /* 0x0000000302007210 */ /* 0x000fc80007f3e0ff */
[----:B------:R-:W-:Y:S02]  /*7c20*/  LEA.HI.X.SX32 R9, R2, R17, 0x1, P1 ;  /* 0x0000001102097211 */ /* 0x000fe400008f0eff */
[----:B------:R-:W-:-:S04]  /*7c30*/  LEA R8, P1, R0, c[0x0][0x2a8], 0x1 ;  /* 0x0000aa0000087a11 */ /* 0x000fc800078208ff */
[----:B------:R-:W-:-:S06]  /*7c40*/  LEA.HI.X R9, R0, c[0x0][0x2ac], R9, 0x1, P1 ;  /* 0x0000ab0000097a11 */ /* 0x000fcc00008f0c09 */
[----:B------:R-:W4:Y:S01]  /*7c50*/  LDG.E.128 R8, [R8.64+0x40] ;  /* 0x0000400608087981 */ /* 0x000f22000c1e1d00 */
        /* <DEDUP_REMOVED lines=15> */
[----:B------:R-:W-:Y:S01]  /*7d50*/  HADD2.F32 R2, -RZ, R22.H0_H0 ;  /* 0x20000016ff027230 */ /* 0x000fe20000004100 */
[----:B------:R-:W-:Y:S01]  /*7d60*/  @!P0 FADD.FTZ R16, -R16, -RZ ;  /* 0x800000ff10108221 */ /* 0x000fe20000010100 */
[----:B------:R-:W-:Y:S01]  /*7d70*/  HADD2.F32 R35, -RZ, R20.H1_H1 ;  /* 0x30000014ff237230 */ /* 0x000fe20000004100 */
[----:B------:R-:W-:Y:S01]  /*7d80*/  @!P0 FADD.FTZ R5, -R5, -RZ ;  /* 0x800000ff05058221 */ /* 0x000fe20000010100 */
[----:B------:R-:W-:Y:S01]  /*7d90*/  HADD2.F32 R0, -RZ, R23.H1_H1 ;  /* 0x30000017ff007230 */ /* 0x000fe20000004100 */
[----:B------:R-:W-:-:S02]  /*7da0*/  @!P0 FADD.FTZ R4, -R4, -RZ ;  /* 0x800000ff04048221 */ /* 0x000fc40000010100 */
[----:B------:R-:W-:Y:S02]  /*7db0*/  @!P0 FADD.FTZ R7, -R7, -RZ ;  /* 0x800000ff07078221 */ /* 0x000fe40000010100 */
[----:B------:R-:W-:Y:S01]  /*7dc0*/  FMUL.FTZ R21, R21, R16 ;  /* 0x0000001015157220 */ /* 0x000fe20000410000 */
[--C-:B----4-:R-:W-:Y:S01]  /*7dd0*/  HADD2.F32 R16, -RZ, R8.reuse.H1_H1 ;  /* 0x30000008ff107230 */ /* 0x110fe20000004100 */
[----:B------:R-:W-:Y:S01]  /*7de0*/  FMUL.FTZ R5, R2, R5 ;  /* 0x0000000502057220 */ /* 0x000fe20000410000 */
[----:B------:R-:W-:Y:S01]  /*7df0*/  HADD2.F32 R2, -RZ, R8.H0_H0 ;  /* 0x20000008ff027230 */ /* 0x000fe20000004100 */
[----:B------:R-:W-:Y:S01]  /*7e00*/  FMUL.FTZ R35, R35, R4 ;  /* 0x0000000423237220 */ /* 0x000fe20000410000 */
[----:B------:R-:W-:Y:S01]  /*7e10*/  HADD2.F32 R4, -RZ, R13.H0_H0 ;  /* 0x2000000dff047230 */ /* 0x000fe20000004100 */
[----:B------:R-:W-:Y:S01]  /*7e20*/  FMUL.FTZ R7, R0, R7 ;  /* 0x0000000700077220 */ /* 0x000fe20000410000 */
[----:B------:R-:W-:Y:S02]  /*7e30*/  HADD2.F32 R0, -RZ, R12.H0_H0 ;  /* 0x2000000cff007230 */ /* 0x000fe40000004100 */
        /* <DEDUP_REMOVED lines=30> */
.L_x_5660:
[----:B------:R-:W-:Y:S05]  /*8020*/  BSYNC B0 ;  /* 0x0000000000007941 */ /* 0x000fea0003800000 */
.L_x_5659:
        /* <DEDUP_REMOVED lines=27> */
[----:B-1----:R-:W-:Y:S02]  /*81e0*/  HADD2.F32 R29, -RZ, R12.H0_H0 ;  /* 0x2000000cff1d7230 */ /* 0x002fe40000004100 */
        /* <DEDUP_REMOVED lines=16> */
[----:B------:R-:W-:Y:S01]  /*82f0*/  @!P0 FADD.FTZ R4, -R4, -RZ ;  /* 0x800000ff04048221 */ /* 0x000fe20000010100 */
[----:B------:R-:W-:Y:S01]  /*8300*/  HADD2.F32 R13, -RZ, R13.H1_H1 ;  /* 0x3000000dff0d7230 */ /* 0x000fe20000004100 */
[----:B------:R-:W-:-:S02]  /*8310*/  @!P0 FADD.FTZ R7, -R7, -RZ ;  /* 0x800000ff07078221 */ /* 0x000fc40000010100 */
[----:B------:R-:W-:Y:S02]  /*8320*/  @!P0 FADD.FTZ R16, -R16, -RZ ;  /* 0x800000ff10108221 */ /* 0x000fe40000010100 */
[----:B------:R-:W-:Y:S01]  /*8330*/  FMUL.FTZ R5, R2, R5 ;  /* 0x0000000502057220 */ /* 0x000fe20000410000 */
[----:B----4-:R-:W-:Y:S01]  /*8340*/  HADD2.F32 R2, -RZ, R9.H0_H0 ;  /* 0x20000009ff027230 */ /* 0x010fe20000004100 */
[----:B------:R-:W-:Y:S01]  /*8350*/  FMUL.FTZ R33, R33, R4 ;  /* 0x0000000421217220 */ /* 0x000fe20000410000 */
[--C-:B-----5:R-:W-:Y:S01]  /*8360*/  HADD2.F32 R4, -RZ, R21.reuse.H1_H1 ;  /* 0x30000015ff047230 */ /* 0x120fe20000004100 */
        /* <DEDUP_REMOVED lines=8> */
[----:B------:R-:W-:Y:S01]  /*83f0*/  FFMA.FTZ R0, R0, R2, R31 ;  /* 0x0000000200007223 */ /* 0x000fe2000001001f */
[----:B------:R-:W-:Y:S01]  /*8400*/  HADD2.F32 R12, -RZ, R20.H0_H0 ;  /* 0x20000014ff0c7230 */ /* 0x000fe20000004100 */
[----:B------:R-:W-:Y:S01]  /*8410*/  FFMA.FTZ R9, R4, R9, R13 ;  /* 0x0000000904097223 */ /* 0x000fe2000001000d */
[----:B------:R-:W-:-:S02]  /*8420*/  HADD2.F32 R14, -RZ, R8.H0_H0 ;  /* 0x20000008ff0e7230 */ /* 0x000fc40000004100 */
[--C-:B------:R-:W-:Y:S02]  /*8430*/  HADD2.F32 R15, -RZ, R11.reuse.H0_H0 ;  /* 0x2000000bff0f7230 */ /* 0x100fe40000004100 */
[----:B------:R-:W-:Y:S02]  /*8440*/  HADD2.F32 R16, -RZ, R11.H1_H1 ;  /* 0x3000000bff107230 */ /* 0x000fe40000004100 */
[----:B------:R-:W-:Y:S02]  /*8450*/  HADD2.F32 R2, -RZ, R23.H0_H0 ;  /* 0x20000017ff027230 */ /* 0x000fe40000004100 */
[----:B------:R-:W-:Y:S01]  /*8460*/  HADD2.F32 R4, -RZ, R22.H0_H0 ;  /* 0x20000016ff047230 */ /* 0x000fe20000004100 */
[----:B------:R-:W-:Y:S01]  /*8470*/  FMUL.FTZ R24, R37, R24 ;  /* 0x0000001825187220 */ /* 0x000fe20000410000 */
[----:B------:R-:W-:Y:S01]  /*8480*/  HADD2.F32 R8, -RZ, R8.H1_H1 ;  /* 0x30000008ff087230 */ /* 0x000fe20000004100 */
[----:B------:R-:W-:Y:S01]  /*8490*/  FMUL.FTZ R6, R35, R6 ;  /* 0x0000000623067220 */ /* 0x000fe20000410000 */
        /* <DEDUP_REMOVED lines=15> */
.L_x_5662:
[----:B------:R-:W-:Y:S05]  /*8590*/  BSYNC B0 ;  /* 0x0000000000007941 */ /* 0x000fea0003800000 */
.L_x_5661:
[----:B-----5:R3:W-:Y:S02]  /*85a0*/  STS.128 [R124+0x2000], R20 ;  /* 0x002000147c007388 */ /* 0x0207e40000000c00 */
.L_x_5656:
[----:B------:R-:W-:Y:S05]  /*85b0*/  BSYNC B1 ;  /* 0x0000000000017941 */ /* 0x000fea0003800000 */
.L_x_5655:
[----:B------:R-:W-:-:S04]  /*85c0*/  IADD3 R2, R100, 0x20, RZ ;  /* 0x0000002064027810 */ /* 0x000fc80007ffe0ff */
[----:B------:R-:W-:-:S04]  /*85d0*/  ISETP.GE.AND P0, PT, R2, R25, PT ;  /* 0x000000190200720c */ /* 0x000fc80003f06270 */
[----:B------:R-:W-:-:S13]  /*85e0*/  ISETP.LT.OR P0, PT, R57, -0x83, P0 ;  /* 0xffffff7d3900780c */ /* 0x000fda0000701670 */
[----:B------:R-:W-:Y:S05]  /*85f0*/  @P0 BRA `(.L_x_5648) ;  /* 0x0000121000000947 */ /* 0x000fea0003800000 */
[----:B--2---:R2:W5:Y:S01]  /*8600*/  LDG.E.128 R12, [R26.64] ;  /* 0x000000061a0c7981 */ /* 0x004562000c1e1d00 */
        /* <DEDUP_REMOVED lines=23> */
[----:B------:R-:W-:-:S06]  /*8780*/  LEA.HI.X R11, R9, c[0x0][0x2ac], R8, 0x1, P1 ;  /* 0x0000ab00090b7a11 */ /* 0x000fcc00008f0c08 */
[----:B--2---:R-:W2:Y:S01]  /*8790*/  LDG.E.128 R8, [R10.64] ;  /* 0x000000060a087981 */ /* 0x004ea2000c1e1d00 */
[----:B-1-3--:R-:W-:Y:S02]  /*87a0*/  HADD2.F32 R29, -RZ, R20.H0_H0 ;  /* 0x20000014ff1d7230 */ /* 0x00afe40000004100 */
        /* <DEDUP_REMOVED lines=14> */
[----:B------:R-:W-:Y:S01]  /*8890*/  HADD2.F32 R4, -RZ, R22.H0_H0 ;  /* 0x20000016ff047230 */ /* 0x000fe20000004100 */
[----:B------:R-:W-:Y:S02]  /*88a0*/  @!P0 FADD.FTZ R5, -R5, -RZ ;  /* 0x800000ff05058221 */ /* 0x000fe40000010100 */
[----:B------:R-:W-:Y:S01]  /*88b0*/  @!P0 FADD.FTZ R7, -R7, -RZ ;  /* 0x800000ff07078221 */ /* 0x000fe20000010100 */
[----:B------:R-:W-:Y:S01]  /*88c0*/  HADD2.F32 R21, -RZ, R21.H1_H1 ;  /* 0x30000015ff157230 */ /* 0x000fe20000004100 */
[----:B------:R-:W-:Y:S01]  /*88d0*/  @!P0 FADD.FTZ R24, -R24, -RZ ;  /* 0x800000ff18188221 */ /* 0x000fe20000010100 */
[----:B------:R-:W-:Y:S01]  /*88e0*/  HADD2.F32 R33, -RZ, R20.H1_H1 ;  /* 0x30000014ff217230 */ /* 0x000fe20000004100 */
[----:B------:R-:W-:Y:S01]  /*88f0*/  FMUL.FTZ R5, R4, R5 ;  /* 0x0000000504057220 */ /* 0x000fe20000410000 */
[----:B------:R-:W-:Y:S01]  /*8900*/  HADD2.F32 R22, -RZ, R22.H1_H1 ;  /* 0x30000016ff167230 */ /* 0x000fe20000004100 */
[----:B------:R-:W-:Y:S01]  /*8910*/  FMUL.FTZ R7, R0, R7 ;  /* 0x0000000700077220 */ /* 0x000fe20000410000 */
[----:B-----5:R-:W-:Y:S01]  /*8920*/  HADD2.F32 R0, -RZ, R12.H0_H0 ;  /* 0x2000000cff007230 */ /* 0x020fe20000004100 */
[----:B------:R-:W-:Y:S01]  /*8930*/  @!P0 FADD.FTZ R16, -R16, -RZ ;  /* 0x800000ff10108221 */ /* 0x000fe20000010100 */
[--C-:B--2---:R-:W-:Y:S01]  /*8940*/  HADD2.F32 R4, -RZ, R8.reuse.H0_H0 ;  /* 0x20000008ff047230 */ /* 0x104fe20000004100 */
[----:B------:R-:W-:Y:S01]  /*8950*/  @!P0 FADD.FTZ R25, -R25, -RZ ;  /* 0x800000ff19198221 */ /* 0x000fe20000010100 */
[----:B------:R-:W-:Y:S01]  /*8960*/  HADD2.F32 R35, -RZ, R23.H0_H0 ;  /* 0x20000017ff237230 */ /* 0x000fe20000004100 */
[----:B------:R-:W-:Y:S01]  /*8970*/  FMUL.FTZ R21, R21, R24 ;  /* 0x0000001815157220 */ /* 0x000fe20000410000 */
[----:B------:R-:W-:Y:S01]  /*8980*/  HADD2.F32 R20, -RZ, R8.H1_H1 ;  /* 0x30000008ff147230 */ /* 0x000fe20000004100 */
[----:B------:R-:W-:Y:S01]  /*8990*/  FMUL.FTZ R33, R33, R16 ;  /* 0x0000001021217220 */ /* 0x000fe20000410000 */
[--C-:B------:R-:W-:Y:S01]  /*89a0*/  HADD2.F32 R8, -RZ, R9.reuse.H0_H0 ;  /* 0x20000009ff087230 */ /* 0x100fe20000004100 */
[----:B------:R-:W-:Y:S01]  /*89b0*/  @!P0 FADD.FTZ R6, -R6, -RZ ;  /* 0x800000ff06068221 */ /* 0x000fe20000010100 */
[----:B------:R-:W-:Y:S01]  /*89c0*/  HADD2.F32 R24, -RZ, R9.H1_H1 ;  /* 0x30000009ff187230 */ /* 0x000fe20000004100 */
        /* <DEDUP_REMOVED lines=25> */
.L_x_5664:
[----:B------:R-:W-:Y:S05]  /*8b60*/  BSYNC B0 ;  /* 0x0000000000007941 */ /* 0x000fea0003800000 */
.L_x_5663:
[----:B---3--:R3:W5:Y:S01]  /*8b70*/  LDG.E.128 R20, [R26.64+0x40] ;  /* 0x000040061a147981 */ /* 0x008762000c1e1d00 */
[----:B------:R-:W-:Y:S01]  /*8b80*/  IADD3 R0, R18, 0x20, RZ ;  /* 0x0000002012007810 */ /* 0x000fe20007ffe0ff */
[----:B------:R-:W-:Y:S02]  /*8b90*/  BSSY B0, `(.L_x_5665) ;  /* 0x0000057000007945 */ /* 0x000fe40003800000 */
[----:B-----5:R3:W-:Y:S01]  /*8ba0*/  STS.128 [R124+0x800], R12 ;  /* 0x0008000c7c007388 */ /* 0x0207e20000000c00 */
[----:B------:R-:W-:-:S13]  /*8bb0*/  ISETP.GE.AND P0, PT, R0, c[0x0][0x230], PT ;  /* 0x00008c0000007a0c */ /* 0x000fda0003f06270 */
        /* <DEDUP_REMOVED lines=15> */
[----:B------:R-:W3:Y:S01]  /*8cb0*/  LDG.E.128 R12, [R12.64+0x40] ;  /* 0x000040060c0c7981 */ /* 0x000ee2000c1e1d00 */
[----:B------:R-:W-:Y:S02]  /*8cc0*/  LEA.HI.X R7, R4, c[0x0][0x2b4], R5, 0x1, P1 ;  /* 0x0000ad0004077a11 */ /* 0x000fe400008f0c05 */
[----:B------:R-:W-:-:S04]  /*8cd0*/  @P0 IADD3 R10, -R0, RZ, RZ ;  /* 0x000000ff000a0210 */ /* 0x000fc80007ffe1ff */
[----:B------:R-:W4:Y:S01]  /*8ce0*/  LDG.E.128 R4, [R6.64] ;  /* 0x0000000606047981 */ /* 0x000f22000c1e1d00 */
[----:B------:R-:W-:-:S04]  /*8cf0*/  IADD3 R9, P1, R10, R9, RZ ;  /* 0x000000090a097210 */ /* 0x000fc80007f3e0ff */
[----:B------:R-:W-:Y:S02]  /*8d00*/  LEA.HI.X.SX32 R8, R10, R8, 0x1, P1 ;  /* 0x000000080a087211 */ /* 0x000fe400008f0eff */
[----:B------:R-:W-:-:S04]  /*8d10*/  LEA R10, P1, R9, c[0x0][0x2a8], 0x1 ;  /* 0x0000aa00090a7a11 */ /* 0x000fc800078208ff */
[----:B------:R-:W-:-:S06]  /*8d20*/  LEA.HI.X R11, R9, c[0x0][0x2ac], R8, 0x1, P1 ;  /* 0x0000ab00090b7a11 */ /* 0x000fcc00008f0c08 */
[----:B------:R-:W5:Y:S01]  /*8d30*/  LDG.E.128 R8, [R10.64] ;  /* 0x000000060a087981 */ /* 0x000f62000c1e1d00 */
        /* <DEDUP_REMOVED lines=16> */
[----:B------:R-:W-:Y:S02]  /*8e40*/  @!P0 FADD.FTZ R5, -R5, -RZ ;  /* 0x800000ff05058221 */ /* 0x000fe40000010100 */
[----:B------:R-:W-:Y:S01]  /*8e50*/  @!P0 FADD.FTZ R7, -R7, -RZ ;  /* 0x800000ff07078221 */ /* 0x000fe20000010100 */
[----:B------:R-:W-:Y:S01]  /*8e60*/  HADD2.F32 R14, -RZ, R14.H1_H1 ;  /* 0x3000000eff0e7230 */ /* 0x000fe20000004100 */
[----:B------:R-:W-:Y:S01]  /*8e70*/  @!P0 FADD.FTZ R25, -R25, -RZ ;  /* 0x800000ff19198221 */ /* 0x000fe20000010100 */
[----:B------:R-:W-:Y:S01]  /*8e80*/  HADD2.F32 R13, -RZ, R13.H1_H1 ;  /* 0x3000000dff0d7230 */ /* 0x000fe20000004100 */
[----:B------:R-:W-:Y:S01]  /*8e90*/  @!P0 FADD.FTZ R24, -R24, -RZ ;  /* 0x800000ff18188221 */ /* 0x000fe20000010100 */
[----:B------:R-:W-:Y:S01]  /*8ea0*/  HADD2.F32 R33, -RZ, R12.H1_H1 ;  /* 0x3000000cff217230 */ /* 0x000fe20000004100 */
[----:B------:R-:W-:Y:S01]  /*8eb0*/  FMUL.FTZ R5, R4, R5 ;  /* 0x0000000504057220 */ /* 0x000fe20000410000 */
[----:B-----5:R-:W-:Y:S01]  /*8ec0*/  HADD2.F32 R4, -RZ, R8.H0_H0 ;  /* 0x20000008ff047230 */ /* 0x020fe20000004100 */
[----:B------:R-:W-:Y:S01]  /*8ed0*/  FMUL.FTZ R7, R0, R7 ;  /* 0x0000000700077220 */ /* 0x000fe20000410000 */
[----:B------:R-:W-:Y:S01]  /*8ee0*/  HADD2.F32 R0, -RZ, R20.H0_H0 ;  /* 0x20000014ff007230 */ /* 0x000fe20000004100 */
        /* <DEDUP_REMOVED lines=15> */
[----:B------:R-:W-:Y:S01]  /*8fe0*/  HADD2.F32 R11, -RZ, R23.H0_H0 ;  /* 0x20000017ff0b7230 */ /* 0x000fe20000004100 */
[----:B------:R-:W-:Y:S01]  /*8ff0*/  FMUL.FTZ R6, R35, R6 ;  /* 0x0000000623067220 */ /* 0x000fe20000410000 */
        /* <DEDUP_REMOVED lines=16> */
.L_x_5666:
[----:B------:R-:W-:Y:S05]  /*9100*/  BSYNC B0 ;  /* 0x0000000000007941 */ /* 0x000fea0003800000 */
.L_x_5665:
[----:B---3--:R3:W5:Y:S01]  /*9110*/  LDG.E.128 R12, [R26.64+0x80] ;  /* 0x000080061a0c7981 */ /* 0x008762000c1e1d00 */
        /* <DEDUP_REMOVED lines=8> */
[----:B------:R-:W-:-:S07]  /*91a0*/  IADD3 R3, P1, R72, R3, RZ ;  /* 0x0000000348037210 */ /* 0x000fce0007f3e0ff */
[--C-:B------:R-:W-:Y:S02]  /*91b0*/  @P0 SHF.R.S32.HI R0, RZ, 0x1, R73.reuse ;  /* 0x00000001ff000819 */ /* 0x100fe40000011449 */
[----:B------:R-:W-:Y:S02]  /*91c0*/  @P0 SHF.R.S32.HI R5, RZ, 0x1, R73 ;  /* 0x00000001ff050819 */ /* 0x000fe40000011449 */
[----:B------:R-:W-:Y:S02]  /*91d0*/  @P0 IADD3 R4, -R0, RZ, RZ ;  /* 0x000000ff00040210 */ /* 0x000fe40007ffe1ff */
[----:B------:R-:W-:Y:S02]  /*91e0*/  LEA.HI.X.SX32 R0, R72, R17, 0x1, P1 ;  /* 0x0000001148007211 */ /* 0x000fe400008f0eff */
[----:B------:R-:W-:Y:S02]  /*91f0*/  IADD3 R6, P1, R4, R3, RZ ;  /* 0x0000000304067210 */ /* 0x000fe40007f3e0ff */
[----:B------:R-:W-:-:S02]  /*9200*/  @P0 IADD3 R69, -R5, RZ, RZ ;  /* 0x000000ff05450210 */ /* 0x000fc40007ffe1ff */
[----:B------:R-:W-:Y:S02]  /*9210*/  LEA.HI.X.SX32 R5, R4, R0, 0x1, P1 ;  /* 0x0000000004057211 */ /* 0x000fe400008f0eff */
[C---:B------:R-:W-:Y:S01]  /*9220*/  LEA R4, P1, R6.reuse, c[0x0][0x2b0], 0x1 ;  /* 0x0000ac0006047a11 */ /* 0x040fe200078208ff */
[----:B------:R-:W-:Y:S01]  /*9230*/  IMAD.WIDE R16, R69, 0x2, R26 ;  /* 0x0000000245107825 */ /* 0x000fe200078e021a */
[----:B------:R-:W-:Y:S02]  /*9240*/  @P0 SHF.R.S32.HI R73, RZ, 0x1, R73 ;  /* 0x00000001ff490819 */ /* 0x000fe40000011449 */
[----:B------:R-:W-:Y:S02]  /*9250*/  LEA.HI.X R5, R6, c[0x0][0x2b4], R5, 0x1, P1 ;  /* 0x0000ad0006057a11 */ /* 0x000fe400008f0c05 */
[----:B------:R-:W-:Y:S01]  /*9260*/  MOV R8, RZ ;  /* 0x000000ff00087202 */ /* 0x000fe20000000f00 */
[----:B------:R-:W4:Y:S01]  /*9270*/  LDG.E.128 R16, [R16.64+0x80] ;  /* 0x0000800610107981 */ /* 0x000f22000c1e1d00 */
[----:B------:R-:W-:-:S03]  /*9280*/  @P0 IADD3 R8, -R73, RZ, RZ ;  /* 0x000000ff49080210 */ /* 0x000fc60007ffe1ff */
        /* <DEDUP_REMOVED lines=9> */
[--C-:B------:R-:W-:Y:S02]  /*9320*/  HADD2.F32 R3, -RZ, R5.reuse.H0_H0 ;  /* 0x20000005ff037230 */ /* 0x100fe40000004100 */
        /* <DEDUP_REMOVED lines=9> */
[----:B------:R-:W-:Y:S01]  /*93c0*/  @!P0 FADD.FTZ R5, -R5, -RZ ;  /* 0x800000ff05058221 */ /* 0x000fe20000010100 */
[----:B------:R-:W-:Y:S01]  /*93d0*/  HADD2.F32 R4, -RZ, R4.H1_H1 ;  /* 0x30000004ff047230 */ /* 0x000fe20000004100 */
[----:B------:R-:W-:Y:S01]  /*93e0*/  FMUL.FTZ R16, R16, R3 ;  /* 0x0000000310107220 */ /* 0x000fe20000410000 */
        /* <DEDUP_REMOVED lines=8> */
[----:B------:R-:W-:Y:S01]  /*9470*/  HADD2.F32 R4, -RZ, R18.H0_H0 ;  /* 0x20000012ff047230 */ /* 0x000fe20000004100 */
[----:B------:R-:W-:Y:S01]  /*9480*/  FMUL.FTZ R6, R3, R6 ;  /* 0x0000000603067220 */ /* 0x000fe20000410000 */
[----:B---3--:R-:W-:Y:S01]  /*9490*/  HADD2.F32 R3, -RZ, R8.H0_H0 ;  /* 0x20000008ff037230 */ /* 0x008fe20000004100 */
[----:B------:R-:W-:Y:S01]  /*94a0*/  FMUL.FTZ R7, R0, R7 ;  /* 0x0000000700077220 */ /* 0x000fe20000410000 */
[----:B-----5:R-:W-:Y:S01]  /*94b0*/  HADD2.F32 R0, -RZ, R12.H0_H0 ;  /* 0x2000000cff007230 */ /* 0x020fe20000004100 */
[----:B------:R-:W-:Y:S01]  /*94c0*/  @!P0 FADD.FTZ R21, -R21, -RZ ;  /* 0x800000ff15158221 */ /* 0x000fe20000010100 */
[----:B------:R-:W-:Y:S01]  /*94d0*/  HADD2.F32 R18, -RZ, R18.H1_H1 ;  /* 0x30000012ff127230 */ /* 0x000fe20000004100 */
[----:B------:R-:W-:Y:S01]  /*94e0*/  FMUL.FTZ R17, R17, R20 ;  /* 0x0000001411117220 */ /* 0x000fe20000410000 */
[----:B------:R-:W-:Y:S01]  /*94f0*/  HADD2.F32 R12, -RZ, R12.H1_H1 ;  /* 0x3000000cff0c7230 */ /* 0x000fe20000004100 */
[----:B------:R-:W-:Y:S01]  /*9500*/  FMUL.FTZ R5, R4, R5 ;  /* 0x0000000504057220 */ /* 0x000fe20000410000 */
[----:B------:R-:W-:Y:S01]  /*9510*/  HADD2.F32 R8, -RZ, R8.H1_H1 ;  /* 0x30000008ff087230 */ /* 0x000fe20000004100 */
[----:B------:R-:W-:Y:S01]  /*9520*/  FMUL.FTZ R21, R18, R21 ;  /* 0x0000001512157220 */ /* 0x000fe20000410000 */
[----:B------:R-:W-:Y:S01]  /*9530*/  HADD2.F32 R19, -RZ, R13.H0_H0 ;  /* 0x2000000dff137230 */ /* 0x000fe20000004100 */
[----:B------:R-:W-:Y:S01]  /*9540*/  FFMA.FTZ R0, R0, R3, R23 ;  /* 0x0000000300007223 */ /* 0x000fe20000010017 */
[--C-:B------:R-:W-:Y:S01]  /*9550*/  HADD2.F32 R4, -RZ, R9.reuse.H0_H0 ;  /* 0x20000009ff047230 */ /* 0x100fe20000004100 */
[----:B------:R-:W-:Y:S01]  /*9560*/  FFMA.FTZ R25, R12, R8, R25 ;  /* 0x000000080c197223 */ /* 0x000fe20000010019 */
[----:B------:R-:W-:-:S02]  /*9570*/  HADD2.F32 R20, -RZ, R9.H1_H1 ;  /* 0x30000009ff147230 */ /* 0x000fc40000004100 */
[----:B------:R-:W-:Y:S01]  /*9580*/  HADD2.F32 R18, -RZ, R10.H0_H0 ;  /* 0x2000000aff127230 */ /* 0x000fe20000004100 */
[----:B------:R-:W-:Y:S01]  /*9590*/  FFMA.FTZ R4, R19, R4, R16 ;  /* 0x0000000413047223 */ /* 0x000fe20000010010 */
[----:B------:R-:W-:Y:S01]  /*95a0*/  HADD2.F32 R8, -RZ, R14.H0_H0 ;  /* 0x2000000eff087230 */ /* 0x000fe20000004100 */
[----:B------:R-:W-:Y:S01]  /*95b0*/  F2FP.PACK_AB R12, R25, R0 ;  /* 0x00000000190c723e */ /* 0x000fe200000000ff */
[----:B------:R-:W-:Y:S02]  /*95c0*/  HADD2.F32 R3, -RZ, R15.H0_H0 ;  /* 0x2000000fff037230 */ /* 0x000fe40000004100 */
[----:B------:R-:W-:Y:S01]  /*95d0*/  HADD2.F32 R10, -RZ, R10.H1_H1 ;  /* 0x3000000aff0a7230 */ /* 0x000fe20000004100 */
[----:B------:R-:W-:Y:S01]  /*95e0*/  FFMA.FTZ R5, R8, R18, R5 ;  /* 0x0000001208057223 */ /* 0x000fe20000010005 */
[--C-:B------:R-:W-:Y:S02]  /*95f0*/  HADD2.F32 R9, -RZ, R11.reuse.H0_H0 ;  /* 0x2000000bff097230 */ /* 0x100fe40000004100 */
[----:B------:R-:W-:-:S02]  /*9600*/  HADD2.F32 R22, -RZ, R11.H1_H1 ;  /* 0x3000000bff167230 */ /* 0x000fc40000004100 */
[----:B------:R-:W-:Y:S01]  /*9610*/  HADD2.F32 R13, -RZ, R13.H1_H1 ;  /* 0x3000000dff0d7230 */ /* 0x000fe20000004100 */
[----:B------:R-:W-:Y:S01]  /*9620*/  FFMA.FTZ R3, R3, R9, R6 ;  /* 0x0000000903037223 */ /* 0x000fe20000010006 */
[----:B------:R-:W-:Y:S02]  /*9630*/  HADD2.F32 R15, -RZ, R15.H1_H1 ;  /* 0x3000000fff0f7230 */ /* 0x000fe40000004100 */
[----:B------:R-:W-:Y:S01]  /*9640*/  HADD2.F32 R14, -RZ, R14.H1_H1 ;  /* 0x3000000eff0e7230 */ /* 0x000fe20000004100 */
[----:B------:R-:W-:Y:S02]  /*9650*/  FFMA.FTZ R13, R13, R20, R17 ;  /* 0x000000140d0d7223 */ /* 0x000fe40000010011 */
[----:B------:R-:W-:Y:S02]  /*9660*/  FFMA.FTZ R22, R15, R22, R7 ;  /* 0x000000160f167223 */ /* 0x000fe40000010007 */
[----:B------:R-:W-:Y:S01]  /*9670*/  FFMA.FTZ R10, R14, R10, R21 ;  /* 0x0000000a0e0a7223 */ /* 0x000fe20000010015 */
[----:B------:R-:W-:-:S02]  /*9680*/  F2FP.PACK_AB R13, R13, R4 ;  /* 0x000000040d0d723e */ /* 0x000fc400000000ff */
[----:B------:R-:W-:Y:S02]  /*9690*/  F2FP.PACK_AB R15, R22, R3 ;  /* 0x00000003160f723e */ /* 0x000fe400000000ff */
[----:B------:R-:W-:Y:S02]  /*96a0*/  F2FP.PACK_AB R14, R10, R5 ;  /* 0x000000050a0e723e */ /* 0x000fe400000000ff */
.L_x_5668:
[----:B------:R-:W-:Y:S05]  /*96b0*/  BSYNC B0 ;  /* 0x0000000000007941 */ /* 0x000fea0003800000 */
.L_x_5667:
[----:B-----5:R4:W-:Y:S01]  /*96c0*/  STS.128 [R124+0x2800], R12 ;  /* 0x0028000c7c007388 */ /* 0x0209e20000000c00 */
[----:B------:R-:W-:Y:S05]  /*96d0*/  BRA `(.L_x_5648) ;  /* 0x0000013000007947 */ /* 0x000fea0003800000 */
.L_x_5638:
[----:B------:R-:W-:Y:S01]  /*96e0*/  IMAD.IADD R5, R123, 0x1, -R58 ;  /* 0x000000017b057824 */ /* 0x000fe200078e0a3a */
[----:B------:R-:W-:-:S04]  /*96f0*/  IADD3 R2, R100, 0x20, RZ ;  /* 0x0000002064027810 */ /* 0x000fc80007ffe0ff */
[-C--:B------:R-:W-:Y:S02]  /*9700*/  ISETP.GE.AND P3, PT, R2, R5.reuse, PT ;  /* 0x000000050200720c */ /* 0x080fe40003f66270 */
[----:B------:R-:W-:-:S11]  /*9710*/  ISETP.GE.AND P4, PT, R100, R5, PT ;  /* 0x000000056400720c */ /* 0x000fd60003f86270 */
[----:B------:R-:W-:Y:S02]  /*9720*/  @!P3 IADD3 R3, P0, R3, R102, RZ ;  /* 0x000000660303b210 */ /* 0x000fe40007f1e0ff */
[----:B------:R-:W-:-:S03]  /*9730*/  @!P4 LEA R6, P1, R102, c[0x0][0x160], 0x1 ;  /* 0x000058006606ca11 */ /* 0x000fc600078208ff */
[--C-:B------:R-:W-:Y:S01]  /*9740*/  @!P3 IMAD.X R4, R4, 0x1, R61.reuse, P0 ;  /* 0x000000010404b824 */ /* 0x100fe200000e063d */
        /* <DEDUP_REMOVED lines=12> */
.L_x_5648:
[----:B------:R-:W-:Y:S05]  /*9810*/  BSYNC B2 ;  /* 0x0000000000027941 */ /* 0x000fea0003800000 */
.L_x_5637:
[----:B------:R-:W-:Y:S01]  /*9820*/  IADD3 R135, R87, -0x1, RZ ;  /* 0xffffffff57877810 */ /* 0x000fe20007ffe0ff */
[----:B-1----:R-:W-:Y:S01]  /*9830*/  IMAD.SHL.U32 R6, R60, 0x40, RZ ;  /* 0x000000403c067824 */ /* 0x002fe200078e00ff */
[----:B------:R-:W-:Y:S01]  /*9840*/  LEA R128, P0, R98, c[0x0][0x168], 0x1 ;  /* 0x00005a0062807a11 */ /* 0x000fe200078008ff */
[----:B------:R-:W-:Y:S01]  /*9850*/  IMAD.SHL.U32 R75, R75, 0x8, RZ ;  /* 0x000000084b4b7824 */ /* 0x000fe200078e00ff */
[----:B------:R-:W-:Y:S01]  /*9860*/  SHF.R.S32.HI R42, RZ, 0x1f, R57 ;  /* 0x0000001fff2a7819 */ /* 0x000fe20000011439 */
[----:B------:R-:W-:Y:S01]  /*9870*/  IMAD R3, R135, -0x40, R59 ;  /* 0xffffffc087037824 */ /* 0x000fe200078e023b */
[----:B------:R-:W-:-:S02]  /*9880*/  LOP3.LUT R6, R6, 0xc0, RZ, 0xc0, !PT ;  /* 0x000000c006067812 */ /* 0x000fc400078ec0ff */
[----:B------:R-:W-:Y:S02]  /*9890*/  LEA.HI.X R129, R98, c[0x0][0x16c], R56, 0x1, P0 ;  /* 0x00005b0062817a11 */ /* 0x000fe400000f0c38 */
[-C--:B------:R-:W-:Y:S02]  /*98a0*/  ISETP.GE.AND P4, PT, R2, R3.reuse, PT ;  /* 0x000000030200720c */ /* 0x080fe40003f86270 */
[----:B------:R-:W-:Y:S02]  /*98b0*/  ISETP.GE.AND P5, PT, R100, R3, PT ;  /* 0x000000036400720c */ /* 0x000fe40003fa6270 */
[----:B------:R-:W-:Y:S02]  /*98c0*/  LOP3.LUT R75, R6, 0x8, R75, 0xf8, !PT ;  /* 0x00000008064b7812 */ /* 0x000fe400078ef84b */
[----:B------:R-:W-:Y:S02]  /*98d0*/  SHF.R.U32.HI R120, RZ, 0x3, R6 ;  /* 0x00000003ff787819 */ /* 0x000fe40000011606 */
[----:B------:R-:W-:-:S02]  /*98e0*/  LEA.HI R4, R42, R57, RZ, 0x4 ;  /* 0x000000392a047211 */ /* 0x000fc400078f20ff */
[----:B------:R-:W-:Y:S02]  /*98f0*/  LOP3.LUT R77, R77, 0x7fffffe, RZ, 0xc0, !PT ;  /* 0x07fffffe4d4d7812 */ /* 0x000fe400078ec0ff */
[----:B------:R-:W-:Y:S02]  /*9900*/  SHF.R.S32.HI R5, RZ, 0x1f, R78 ;  /* 0x0000001fff057819 */ /* 0x000fe4000001144e */
[C---:B------:R-:W-:Y:S01]  /*9910*/  @!P4 LEA R6, P0, R65.reuse, R128, 0x1 ;  /* 0x000000804106c211 */ /* 0x040fe200078008ff */
[----:B------:R-:W-:Y:S01]  /*9920*/  @!PT LDS RZ, [RZ] ;  /* 0x00000000fffff984 */ /* 0x000fe20000000800 */
[----:B------:R-:W-:Y:S01]  /*9930*/  @!PT LDS RZ, [RZ] ;  /* 0x00000000fffff984 */ /* 0x000fe20000000800 */
[----:B------:R-:W-:Y:S01]  /*9940*/  @!PT LDS RZ, [RZ] ;  /* 0x00000000fffff984 */ /* 0x000fe20000000800 */
[----:B------:R1:W-:Y:S01]  /*9950*/  @!P5 LDGSTS.E.BYPASS.LTC128B.128 [R124+0x3000], [R128.64] ;  /* 0x03000000807cdfae */ /* 0x0003e2000b901d46 */
[----:B------:R-:W-:Y:S01]  /*9960*/  SHF.R.S32.HI R4, RZ, 0x4, R4 ;  /* 0x00000004ff047819 */ /* 0x000fe20000011404 */
[----:B------:R-:W-:Y:S01]  /*9970*/  IMAD.IADD R0, R78, 0x1, -R77 ;  /* 0x000000014e007824 */ /* 0x000fe200078e0a4d */
[----:B------:R-:W-:Y:S01]  /*9980*/  @!P4 LEA.HI.X R7, R65, R129, R62, 0x1, P0 ;  /* 0x000000814107c211 */ /* 0x000fe200000f0c3e */
[----:B------:R1:W-:Y:S01]  /*9990*/  @!P5 LDGSTS.E.BYPASS.LTC128B.128 [R124+0x4000], [R128.64+0x40] ;  /* 0x04000040807cdfae */ /* 0x0003e2000b901d46 */
[----:B------:R-:W-:-:S02]  /*99a0*/  LEA.HI R78, R5, R78, RZ, 0x3 ;  /* 0x0000004e054e7211 */ /* 0x000fc400078f18ff */
[----:B------:R-:W-:Y:S01]  /*99b0*/  LEA.HI R5, R4, R4, RZ, 0x1 ;  /* 0x0000000404057211 */ /* 0x000fe200078f08ff */
[----:B------:R1:W-:Y:S01]  /*99c0*/  @!P5 LDGSTS.E.BYPASS.LTC128B.128 [R124+0x5000], [R128.64+0x80] ;  /* 0x05000080807cdfae */ /* 0x0003e2000b901d46 */
[-C--:B------:R-:W-:Y:S01]  /*99d0*/  ISETP.GE.AND P3, PT, R100, R3.reuse, PT ;  /* 0x000000036400720c */ /* 0x080fe20003f66270 */
[----:B------:R-:W-:Y:S01]  /*99e0*/  IMAD.SHL.U32 R78, R78, 0x20, RZ ;  /* 0x000000204e4e7824 */ /* 0x000fe200078e00ff */
[----:B------:R-:W-:Y:S01]  /*99f0*/  LOP3.LUT R5, R5, 0xfffffffe, RZ, 0xc0, !PT ;  /* 0xfffffffe05057812 */ /* 0x000fe200078ec0ff */
[----:B------:R5:W-:Y:S01]  /*9a00*/  @!P4 LDGSTS.E.BYPASS.LTC128B.128 [R124+0x3800], [R6.64] ;  /* 0x03800000067ccfae */ /* 0x000be2000b901d46 */
[----:B------:R-:W-:Y:S02]  /*9a10*/  ISETP.GE.AND P1, PT, R2, R3, PT ;  /* 0x000000030200720c */ /* 0x000fe40003f26270 */
[----:B------:R-:W-:Y:S01]  /*9a20*/  LEA.HI R42, R42, R57, RZ, 0x5 ;  /* 0x000000392a2a7211 */ /* 0x000fe200078f28ff */
[----:B------:R5:W-:Y:S01]  /*9a30*/  @!P4 LDGSTS.E.BYPASS.LTC128B.128 [R124+0x4800], [R6.64+0x40] ;  /* 0x04800040067ccfae */ /* 0x000be2000b901d46 */
[----:B------:R-:W-:Y:S01]  /*9a40*/  IMAD.IADD R3, R4, 0x1, -R5 ;  /* 0x0000000104037824 */ /* 0x000fe200078e0a05 */
[----:B------:R-:W-:Y:S01]  /*9a50*/  LOP3.LUT R97, R78, 0xffffff00, RZ, 0xc0, !PT ;  /* 0xffffff004e617812 */ /* 0x000fe200078ec0ff */
[----:B------:R-:W-:Y:S01]  /*9a60*/  IMAD.SHL.U32 R4, R76, 0x40, RZ ;  /* 0x000000404c047824 */ /* 0x000fe200078e00ff */
[----:B------:R5:W-:Y:S01]  /*9a70*/  @!P4 LDGSTS.E.BYPASS.LTC128B.128 [R124+0x5800], [R6.64+0x80] ;  /* 0x05800080067ccfae */ /* 0x000be2000b901d46 */
[C---:B------:R-:W-:Y:S01]  /*9a80*/  IMAD.SHL.U32 R41, R3.reuse, 0x8, RZ ;  /* 0x0000000803297824 */ /* 0x040fe200078e00ff */
[----:B------:R-:W-:Y:S01]  /*9a90*/  SHF.R.S32.HI R2, RZ, 0x5, R42 ;  /* 0x00000005ff027819 */ /* 0x000fe2000001142a */
[----:B------:R-:W-:Y:S01]  /*9aa0*/  IMAD R3, R3, 0x8, R74 ;  /* 0x0000000803037824 */ /* 0x000fe200078e024a */
[----:B------:R-:W0:Y:S01]  /*9ab0*/  LDGDEPBAR ;  /* 0x00000000000079af */ /* 0x000e220000000000 */
[----:B------:R-:W-:-:S02]  /*9ac0*/  LOP3.LUT R4, R4, 0xc0, RZ, 0xc0, !PT ;  /* 0x000000c004047812 */ /* 0x000fc400078ec0ff */
[----:B------:R-:W-:Y:S01]  /*9ad0*/  LEA R90, P0, R88, c[0x0][0x170], 0x1 ;  /* 0x00005c00585a7a11 */ /* 0x000fe200078008ff */
[----:B------:R-:W-:Y:S01]  /*9ae0*/  IMAD R5, R2, 0x200, R97 ;  /* 0x0000020002057824 */ /* 0x000fe200078e0261 */
[----:B------:R-:W-:Y:S02]  /*9af0*/  LOP3.LUT R41, R4, 0x8, R41, 0xf8, !PT ;  /* 0x0000000804297812 */ /* 0x000fe400078ef829 */
[----:B------:R-:W-:Y:S02]  /*9b00*/  SHF.R.U32.HI R4, RZ, 0x3, R4 ;  /* 0x00000003ff047819 */ /* 0x000fe40000011604 */
[----:B------:R-:W-:Y:S02]  /*9b10*/  LOP3.LUT R120, R75, R120, RZ, 0x3c, !PT ;  /* 0x000000784b787212 */ /* 0x000fe400078e3cff */
[----:B------:R-:W-:Y:S01]  /*9b20*/  LOP3.LUT R41, R41, R4, RZ, 0x3c, !PT ;  /* 0x0000000429297212 */ /* 0x000fe200078e3cff */
[----:B------:R-:W-:Y:S01]  /*9b30*/  IMAD R4, R0, 0x20, R5 ;  /* 0x0000002000047824 */ /* 0x000fe200078e0205 */
[----:B------:R-:W-:Y:S01]  /*9b40*/  LEA.HI.X R91, R88, c[0x0][0x174], R85, 0x1, P0 ;  /* 0x00005d00585b7a11 */ /* 0x000fe200000f0c55 */
[----:B------:R-:W-:Y:S01]  /*9b50*/  IMAD.U32 R120, R3, 0x20, R120 ;  /* 0x0000002003787824 */ /* 0x000fe200078e0078 */
[----:B------:R-:W-:Y:S01]  /*9b60*/  LOP3.LUT R42, R42, 0xffffffe0, RZ, 0xc0, !PT ;  /* 0xffffffe02a2a7812 */ /* 0x000fe200078ec0ff */
[----:B------:R-:W-:-:S02]  /*9b70*/  IMAD.IADD R121, R41, 0x1, R4 ;  /* 0x0000000129797824 */ /* 0x000fc400078e0204 */
[----:B------:R-:W-:Y:S02]  /*9b80*/  IMAD.SHL.U32 R120, R120, 0x2, RZ ;  /* 0x0000000278787824 */ /* 0x000fe400078e00ff */
[----:B------:R-:W-:Y:S02]  /*9b90*/  IMAD.SHL.U32 R121, R121, 0x2, RZ ;  /* 0x0000000279797824 */ /* 0x000fe400078e00ff */
[----:B------:R-:W-:Y:S01]  /*9ba0*/  IMAD.MOV.U32 R3, RZ, RZ, 0x20 ;  /* 0x00000020ff037424 */ /* 0x000fe200078e00ff */
[----:B-----5:R-:W-:Y:S01]  /*9bb0*/  @!P1 LEA R6, P0, R67, R90, 0x1 ;  /* 0x0000005a43069211 */ /* 0x020fe200078008ff */
[----:B------:R-:W-:-:S04]  /*9bc0*/  DEPBAR.LE SB0, 0x0 ;  /* 0x000080000000791a */ /* 0x000fc80000000000 */
[----:B------:R-:W-:Y:S01]  /*9bd0*/  BAR.SYNC.DEFER_BLOCKING 0x0 ;  /* 0x0000000000007b1d */ /* 0x000fe20000010000 */
[----:B------:R-:W-:Y:S01]  /*9be0*/  @!P1 LEA.HI.X R7, R67, R91, R64, 0x1, P0 ;  /* 0x0000005b43079211 */ /* 0x000fe200000f0c40 */
[----:B------:R-:W-:Y:S01]  /*9bf0*/  IMAD R119, R43, 0x2, R121 ;  /* 0x000000022b777824 */ /* 0x000fe200078e0279 */
[----:B------:R-:W-:Y:S01]  /*9c00*/  LOP3.LUT P0, RZ, R60, 0x2, RZ, 0xc0, !PT ;  /* 0x000000023cff7812 */ /* 0x000fe2000780c0ff */
[----:B------:R-:W-:-:S03]  /*9c10*/  IMAD R0, R0, 0x20, R97 ;  /* 0x0000002000007824 */ /* 0x000fc600078e0261 */
[----:B------:R-:W-:Y:S01]  /*9c20*/  SEL R3, R3, 0xffffffe0, !P0 ;  /* 0xffffffe003037807 */ /* 0x000fe20004000000 */
[----:B------:R-:W-:-:S04]  /*9c30*/  IMAD.IADD R0, R41, 0x1, R0 ;  /* 0x0000000129007824 */ /* 0x000fc800078e0200 */
[----:B------:R-:W-:Y:S02]  /*9c40*/  IMAD.IADD R117, R120, 0x1, R3 ;  /* 0x0000000178757824 */ /* 0x000fe400078e0203 */
[----:B------:R-:W-:-:S05]  /*9c50*/  IMAD.IADD R3, R57, 0x1, -R42 ;  /* 0x0000000139037824 */ /* 0x000fca00078e0a2a */
[----:B------:R-:W-:-:S04]  /*9c60*/  SHF.R.S32.HI R130, RZ, 0x1f, R3 ;  /* 0x0000001fff827819 */ /* 0x000fc80000011403 */
[----:B------:R-:W-:Y:S01]  /*9c70*/  LEA.HI R130, R130, R3, RZ, 0x2 ;  /* 0x0000000382827211 */ /* 0x000fe200078f10ff */
[----:B------:R-:W-:Y:S01]  /*9c80*/  @P3 STS [R124+0x6000], RZ ;  /* 0x006000ff7c003388 */ /* 0x000fe20000000800 */
[----:B------:R-:W-:Y:S02]  /*9c90*/  IMAD R3, R2, 0x10, R58 ;  /* 0x0000001002037824 */ /* 0x000fe400078e023a */
[----:B------:R-:W-:Y:S01]  /*9ca0*/  SHF.R.S32.HI R130, RZ, 0x2, R130 ;  /* 0x00000002ff827819 */ /* 0x000fe20000011482 */
[----:B------:R-:W-:Y:S03]  /*9cb0*/  @P3 STS [R124+0x6004], RZ ;  /* 0x006004ff7c003388 */ /* 0x000fe60000000800 */
[----:B------:R-:W-:Y:S01]  /*9cc0*/  IADD3 R2, R3, 0x1, R130 ;  /* 0x0000000103027810 */ /* 0x000fe20007ffe082 */
[----:B------:R-:W-:Y:S03]  /*9cd0*/  @P3 STS.64 [R124+0x6008], RZ ;  /* 0x006008ff7c003388 */ /* 0x000fe60000000a00 */
[----:B------:R-:W-:Y:S01]  /*9ce0*/  IADD3 R2, R59, R2, -R123 ;  /* 0x000000023b027210 */ /* 0x000fe20007ffe87b */
[----:B------:R-:W-:Y:S03]  /*9cf0*/  @P3 STS.128 [R124+0x7000], RZ ;  /* 0x007000ff7c003388 */ /* 0x000fe60000000c00 */
[----:B------:R-:W-:Y:S01]  /*9d00*/  IADD3 R2, R2, c[0x0][0x2e8], RZ ;  /* 0x0000ba0002027a10 */ /* 0x000fe20007ffe0ff */
[----:B------:R-:W-:Y:S03]  /*9d10*/  @P3 STS.128 [R124+0x8000], RZ ;  /* 0x008000ff7c003388 */ /* 0x000fe60000000c00 */
[C---:B------:R-:W-:Y:S01]  /*9d20*/  IADD3 R86, R2.reuse, 0x8, RZ ;  /* 0x0000000802567810 */ /* 0x040fe20007ffe0ff */
[----:B------:R-:W-:Y:S01]  /*9d30*/  @!PT LDS RZ, [RZ] ;  /* 0x00000000fffff984 */ /* 0x000fe20000000800 */
[----:B------:R-:W-:Y:S01]  /*9d40*/  @!PT LDS RZ, [RZ] ;  /* 0x00000000fffff984 */ /* 0x000fe20000000800 */
[----:B------:R-:W-:Y:S01]  /*9d50*/  @!PT LDS RZ, [RZ] ;  /* 0x00000000fffff984 */ /* 0x000fe20000000800 */
[----:B------:R1:W-:Y:S01]  /*9d60*/  @!P3 LDGSTS.E.BYPASS.LTC128B.128 [R124+0x6000], [R90.64] ;  /* 0x060000005a7cbfae */ /* 0x0003e2000b901d46 */
[----:B------:R-:W-:-:S02]  /*9d70*/  IMNMX R2, R2, R59, PT ;  /* 0x0000003b02027217 */ /* 0x000fc40003800200 */
[----:B------:R-:W-:Y:S01]  /*9d80*/  IMNMX R86, R86, R59, PT ;  /* 0x0000003b56567217 */ /* 0x000fe20003800200 */
        /* <DEDUP_REMOVED lines=12> */
[----:B--2-4-:R-:W2:Y:S04]  /*9e50*/  LDSM.16.M88.4 R12, [R120+0x3000] ;  /* 0x00300000780c783b */ /* 0x014ea80000000200 */
[----:B------:R-:W4:Y:S04]  /*9e60*/  LDSM.16.M88.4 R64, [R120+0x3400] ;  /* 0x003400007840783b */ /* 0x000f280000000200 */
[----:B------:R-:W3:Y:S04]  /*9e70*/  LDSM.16.M88.4 R52, [R120+0x3800] ;  /* 0x003800007834783b */ /* 0x000ee80000000200 */
[----:B------:R-:W1:Y:S04]  /*9e80*/  LDSM.16.M88.4 R8, [R120+0x3c00] ;  /* 0x003c00007808783b */ /* 0x000e680000000200 */
[----:B------:R-:W-:Y:S04]  /*9e90*/  LDSM.16.M88.4 R92, [R119] ;  /* 0x00000000775c783b */ /* 0x000fe80000000200 */
[----:B-----5:R-:W5:Y:S04]  /*9ea0*/  LDSM.16.M88.4 R4, [R117+0x3000] ;  /* 0x003000007504783b */ /* 0x020f680000000200 */
[----:B------:R-:W1:Y:S04]  /*9eb0*/  LDSM.16.M88.4 R72, [R117+0x3c00] ;  /* 0x003c00007548783b */ /* 0x000e680000000200 */
[----:B------:R-:W1:Y:S04]  /*9ec0*/  LDSM.16.M88.4 R80, [R117+0x3400] ;  /* 0x003400007550783b */ /* 0x000e680000000200 */
[----:B------:R-:W1:Y:S04]  /*9ed0*/  LDSM.16.M88.4 R76, [R117+0x3800] ;  /* 0x00380000754c783b */ /* 0x000e680000000200 */
[----:B------:R-:W-:Y:S01]  /*9ee0*/  LDSM.16.M88.4 R36, [R121+0x1000] ;  /* 0x001000007924783b */ /* 0x000fe20000000200 */
[C---:B--2---:R-:W-:Y:S03]  /*9ef0*/  HMMA.16816.F32 R16, R44.reuse, R12, RZ ;  /* 0x0000000c2c10723c */ /* 0x044fe600000018ff */
[----:B------:R-:W2:Y:S04]  /*9f00*/  LDSM.16.M88.4 R32, [R120+0x4000] ;  /* 0x004000007820783b */ /* 0x000ea80000000200 */
[----:B------:R-:W1:Y:S01]  /*9f10*/  LDSM.16.M88.4 R28, [R120+0x4400] ;  /* 0x00440000781c783b */ /* 0x000e620000000200 */
[C---:B------:R-:W-:Y:S03]  /*9f20*/  HMMA.16816.F32 R12, R44.reuse, R14, RZ ;  /* 0x0000000e2c0c723c */ /* 0x040fe600000018ff */
[----:B---3--:R-:W3:Y:S04]  /*9f30*/  LDSM.16.M88.4 R20, [R120+0x4c00] ;  /* 0x004c00007814783b */ /* 0x008ee80000000200 */
[----:B------:R-:W2:Y:S01]  /*9f40*/  LDSM.16.M88.4 R24, [R120+0x4800] ;  /* 0x004800007818783b */ /* 0x000ea20000000200 */
[C---:B----4-:R-:W-:Y:S03]  /*9f50*/  HMMA.16816.F32 R68, R44.reuse, R64, RZ ;  /* 0x000000402c44723c */ /* 0x050fe600000018ff */
[----:B------:R-:W0:Y:S05]  /*9f60*/  LDGDEPBAR ;  /* 0x00000000000079af */ /* 0x000e2a0000000000 */
[C---:B------:R-:W-:Y:S08]  /*9f70*/  HMMA.16816.F32 R60, R44.reuse, R52, RZ ;  /* 0x000000342c3c723c */ /* 0x040ff000000018ff */
[C---:B------:R-:W-:Y:S08]  /*9f80*/  HMMA.16816.F32 R64, R44.reuse, R66, RZ ;  /* 0x000000422c40723c */ /* 0x040ff000000018ff */
[C---:B------:R-:W-:Y:S08]  /*9f90*/  HMMA.16816.F32 R52, R44.reuse, R54, RZ ;  /* 0x000000362c34723c */ /* 0x040ff000000018ff */
[C---:B-1----:R-:W-:Y:S08]  /*9fa0*/  HMMA.16816.F32 R48, R44.reuse, R8, RZ ;  /* 0x000000082c30723c */ /* 0x042ff000000018ff */
[----:B------:R-:W-:Y:S01]  /*9fb0*/  HMMA.16816.F32 R44, R44, R10, RZ ;  /* 0x0000000a2c2c723c */ /* 0x000fe200000018ff */
[----:B------:R-:W-:Y:S07]  /*9fc0*/  LDSM.16.M88.4 R8, [R119+0x1000] ;  /* 0x001000007708783b */ /* 0x000fee0000000200 */
[C---:B-----5:R-:W-:Y:S08]  /*9fd0*/  HMMA.16816.F32 R16, R92.reuse, R4, R16 ;  /* 0x000000045c10723c */ /* 0x060ff00000001810 */
[C---:B------:R-:W-:Y:S01]  /*9fe0*/  HMMA.16816.F32 R12, R92.reuse, R6, R12 ;  /* 0x000000065c0c723c */ /* 0x040fe2000000180c */
[----:B------:R-:W1:Y:S07]  /*9ff0*/  LDSM.16.M88.4 R4, [R117+0x4000] ;  /* 0x004000007504783b */ /* 0x000e6e0000000200 */
[C---:B------:R-:W-:Y:S08]  /*a000*/  HMMA.16816.F32 R48, R92.reuse, R72, R48 ;  /* 0x000000485c30723c */ /* 0x040ff00000001830 */
[C---:B------:R-:W-:Y:S08]  /*a010*/  HMMA.16816.F32 R68, R92.reuse, R80, R68 ;  /* 0x000000505c44723c */ /* 0x040ff00000001844 */
[C---:B------:R-:W-:Y:S08]  /*a020*/  HMMA.16816.F32 R64, R92.reuse, R82, R64 ;  /* 0x000000525c40723c */ /* 0x040ff00000001840 */
[C---:B------:R-:W-:Y:S01]  /*a030*/  HMMA.16816.F32 R72, R92.reuse, R74, R44 ;  /* 0x0000004a5c48723c */ /* 0x040fe2000000182c */
[----:B------:R-:W4:Y:S07]  /*a040*/  LDSM.16.M88.4 R44, [R117+0x4400] ;  /* 0x00440000752c783b */ /* 0x000f2e0000000200 */
[C---:B------:R-:W-:Y:S08]  /*a050*/  HMMA.16816.F32 R60, R92.reuse, R76, R60 ;  /* 0x0000004c5c3c723c */ /* 0x040ff0000000183c */
[----:B------:R-:W-:Y:S08]  /*a060*/  HMMA.16816.F32 R52, R92, R78, R52 ;  /* 0x0000004e5c34723c */ /* 0x000ff00000001834 */
[C---:B--2---:R-:W-:Y:S08]  /*a070*/  HMMA.16816.F32 R16, R36.reuse, R32, R16 ;  /* 0x000000202410723c */ /* 0x044ff00000001810 */
[C---:B------:R-:W-:Y:S01]  /*a080*/  HMMA.16816.F32 R12, R36.reuse, R34, R12 ;  /* 0x00000022240c723c */ /* 0x040fe2000000180c */
[----:B------:R-:W2:Y:S07]  /*a090*/  LDSM.16.M88.4 R32, [R117+0x4800] ;  /* 0x004800007520783b */ /* 0x000eae0000000200 */
[C---:B------:R-:W-:Y:S08]  /*a0a0*/  HMMA.16816.F32 R68, R36.reuse, R28, R68 ;  /* 0x0000001c2444723c */ /* 0x040ff00000001844 */
[C---:B------:R-:W-:Y:S01]  /*a0b0*/  HMMA.16816.F32 R64, R36.reuse, R30, R64 ;  /* 0x0000001e2440723c */ /* 0x040fe20000001840 */
[----:B------:R-:W-:Y:S07]  /*a0c0*/  LDSM.16.M88.4 R28, [R120+0x5000] ;  /* 0x00500000781c783b */ /* 0x000fee0000000200 */
[C---:B---3--:R-:W-:Y:S08]  /*a0d0*/  HMMA.16816.F32 R48, R36.reuse, R20, R48 ;  /* 0x000000142430723c */ /* 0x048ff00000001830 */
        /* <DEDUP_REMOVED lines=14> */
[----:B------:R-:W-:Y:S04]  /*a1c0*/  LDSM.16.M88.4 R32, [R119+0x2000] ;  /* 0x002000007720783b */ /* 0x000fe80000000200 */
[----:B------:R-:W2:Y:S03]  /*a1d0*/  LDSM.16.M88.4 R52, [R117+0x5000] ;  /* 0x005000007534783b */ /* 0x000ea60000000200 */
[C---:B---3--:R-:W-:Y:S08]  /*a1e0*/  HMMA.16816.F32 R48, R8.reuse, R20, R48 ;  /* 0x000000140830723c */ /* 0x048ff00000001830 */
[----:B------:R-:W-:Y:S01]  /*a1f0*/  HMMA.16816.F32 R72, R8, R22, R72 ;  /* 0x000000160848723c */ /* 0x000fe20000001848 */
[----:B------:R-:W3:Y:S04]  /*a200*/  LDSM.16.M88.4 R8, [R117+0x5400] ;  /* 0x005400007508783b */ /* 0x000ee80000000200 */
[----:B------:R-:W5:Y:S03]  /*a210*/  LDSM.16.M88.4 R20, [R117+0x5800] ;  /* 0x005800007514783b */ /* 0x000f660000000200 */
[C---:B-1----:R-:W-:Y:S08]  /*a220*/  HMMA.16816.F32 R16, R4.reuse, R28, R16 ;  /* 0x0000001c0410723c */ /* 0x042ff00000001810 */
[C---:B------:R-:W-:Y:S08]  /*a230*/  HMMA.16816.F32 R12, R4.reuse, R30, R12 ;  /* 0x0000001e040c723c */ /* 0x040ff0000000180c */
[C---:B------:R-:W-:Y:S07]  /*a240*/  HMMA.16816.F32 R68, R4.reuse, R24, R68 ;  /* 0x000000180444723c */ /* 0x040fee0000001844 */
[----:B------:R-:W-:Y:S01]  /*a250*/  IMAD.SHL.U32 R24, R57, 0x2, RZ ;  /* 0x0000000239187824 */ /* 0x000fe200078e00ff */
[----:B------:R-:W-:Y:S04]  /*a260*/  HMMA.16816.F32 R64, R4, R26, R64 ;  /* 0x0000001a0440723c */ /* 0x000fe80000001840 */
[----:B------:R-:W-:-:S04]  /*a270*/  LOP3.LUT R24, R24, 0x6, RZ, 0xc0, !PT ;  /* 0x0000000618187812 */ /* 0x000fc800078ec0ff */
[----:B------:R-:W-:Y:S01]  /*a280*/  HMMA.16816.F32 R60, R4, R36, R60 ;  /* 0x00000024043c723c */ /* 0x000fe2000000183c */
[----:B------:R-:W-:-:S05]  /*a290*/  IMAD R3, R135, 0x40, R24 ;  /* 0x0000004087037824 */ /* 0x000fca00078e0218 */
[C---:B------:R-:W-:Y:S02]  /*a2a0*/  IADD3 R25, R3.reuse, 0x1, RZ ;  /* 0x0000000103197810 */ /* 0x040fe40007ffe0ff */
[C---:B------:R-:W-:Y:S01]  /*a2b0*/  HMMA.16816.F32 R76, R4.reuse, R38, R76 ;  /* 0x00000026044c723c */ /* 0x040fe2000000184c */
[----:B------:R-:W-:Y:S02]  /*a2c0*/  IADD3 R27, R3, 0x8, RZ ;  /* 0x00000008031b7810 */ /* 0x000fe40007ffe0ff */
[C---:B------:R-:W-:Y:S02]  /*a2d0*/  ISETP.GE.AND P6, PT, R25.reuse, R2, PT ;  /* 0x000000021900720c */ /* 0x040fe40003fc6270 */
[----:B------:R-:W-:Y:S02]  /*a2e0*/  ISETP.GE.AND P5, PT, R25, R86, PT ;  /* 0x000000561900720c */ /* 0x000fe40003fa6270 */
[C---:B------:R-:W-:Y:S01]  /*a2f0*/  ISETP.GE.AND P3, PT, R27.reuse, R2, PT ;  /* 0x000000021b00720c */ /* 0x040fe20003f66270 */
[----:B----4-:R-:W-:Y:S01]  /*a300*/  HMMA.16816.F32 R48, R4, R44, R48 ;  /* 0x0000002c0430723c */ /* 0x010fe20000001830 */
[----:B------:R-:W-:-:S02]  /*a310*/  ISETP.GE.AND P0, PT, R27, R86, PT ;  /* 0x000000561b00720c */ /* 0x000fc40003f06270 */
[----:B------:R-:W-:-:S05]  /*a320*/  IADD3 R25, R3, 0x11, RZ ;  /* 0x0000001103197810 */ /* 0x000fca0007ffe0ff */
[----:B------:R-:W-:Y:S01]  /*a330*/  HMMA.16816.F32 R72, R4, R46, R72 ;  /* 0x0000002e0448723c */ /* 0x000fe20000001848 */
[----:B------:R-:W1:Y:S01]  /*a340*/  LDSM.16.M88.4 R4, [R117+0x5c00] ;  /* 0x005c00007504783b */ /* 0x000e620000000200 */
[----:B------:R-:W-:-:S06]  /*a350*/  DEPBAR.LE SB0, 0x0 ;  /* 0x000080000000791a */ /* 0x000fcc0000000000 */
[C---:B--2---:R-:W-:Y:S08]  /*a360*/  HMMA.16816.F32 R16, R32.reuse, R52, R16 ;  /* 0x000000342010723c */ /* 0x044ff00000001810 */
[C---:B------:R-:W-:Y:S08]  /*a370*/  HMMA.16816.F32 R12, R32.reuse, R54, R12 ;  /* 0x00000036200c723c */ /* 0x040ff0000000180c */
[C---:B---3--:R-:W-:Y:S07]  /*a380*/  HMMA.16816.F32 R68, R32.reuse, R8, R68 ;  /* 0x000000082044723c */ /* 0x048fee0000001844 */
[----:B------:R-:W-:Y:S01]  /*a390*/  IADD3 R9, R3, 0x9, RZ ;  /* 0x0000000903097810 */ /* 0x000fe20007ffe0ff */
[----:B------:R-:W-:Y:S01]  /*a3a0*/  HMMA.16816.F32 R64, R32, R10, R64 ;  /* 0x0000000a2040723c */ /* 0x000fe20000001840 */
[----:B------:R-:W-:-:S02]  /*a3b0*/  FSEL R17, R17, -INF , !P6 ;  /* 0xff80000011117808 */ /* 0x000fc40007000000 */
[C---:B------:R-:W-:Y:S02]  /*a3c0*/  ISETP.GE.AND P4, PT, R9.reuse, R2, PT ;  /* 0x000000020900720c */ /* 0x040fe40003f86270 */
[----:B------:R-:W-:Y:S02]  /*a3d0*/  ISETP.GE.AND P1, PT, R9, R86, PT ;  /* 0x000000560900720c */ /* 0x000fe40003f26270 */
[----:B------:R-:W-:Y:S01]  /*a3e0*/  IADD3 R9, R3, 0x10, RZ ;  /* 0x0000001003097810 */ /* 0x000fe20007ffe0ff */
[----:B-----5:R-:W-:Y:S01]  /*a3f0*/  HMMA.16816.F32 R76, R32, R22, R76 ;  /* 0x00000016204c723c */ /* 0x020fe2000000184c */
[----:B------:R-:W-:Y:S02]  /*a400*/  FSEL R11, R12, -INF , !P3 ;  /* 0xff8000000c0b7808 */ /* 0x000fe40005800000 */
[----:B------:R-:W-:Y:S02]  /*a410*/  FSEL R14, R14, -INF , !P0 ;  /* 0xff8000000e0e7808 */ /* 0x000fe40004000000 */
[----:B------:R-:W-:-:S02]  /*a420*/  ISETP.GE.AND P6, PT, R9, R2, PT ;  /* 0x000000020900720c */ /* 0x000fc40003fc6270 */
[----:B------:R-:W-:Y:S01]  /*a430*/  ISETP.GE.AND P3, PT, R9, R86, PT ;  /* 0x000000560900720c */ /* 0x000fe20003f66270 */
[C---:B------:R-:W-:Y:S01]  /*a440*/  HMMA.16816.F32 R60, R32.reuse, R20, R60 ;  /* 0x00000014203c723c */ /* 0x040fe2000000183c */
[----:B------:R-:W-:Y:S02]  /*a450*/  ISETP.GE.AND P0, PT, R25, R2, PT ;  /* 0x000000021900720c */ /* 0x000fe40003f06270 */
[----:B------:R-:W-:Y:S02]  /*a460*/  IADD3 R9, R3, 0x18, RZ ;  /* 0x0000001803097810 */ /* 0x000fe40007ffe0ff */
[----:B------:R-:W-:Y:S02]  /*a470*/  FSEL R13, R13, -INF , !P4 ;  /* 0xff8000000d0d7808 */ /* 0x000fe40006000000 */
[----:B------:R-:W-:Y:S01]  /*a480*/  IADD3 R21, R3, 0x19, RZ ;  /* 0x0000001903157810 */ /* 0x000fe20007ffe0ff */
[----:B-1----:R-:W-:Y:S01]  /*a490*/  HMMA.16816.F32 R48, R32, R4, R48 ;  /* 0x000000042030723c */ /* 0x002fe20000001830 */
[----:B------:R-:W-:-:S02]  /*a4a0*/  FSEL R8, R15, -INF , !P1 ;  /* 0xff8000000f087808 */ /* 0x000fc40004800000 */
[----:B------:R-:W-:Y:S02]  /*a4b0*/  FSEL R70, R70, -INF , !P3 ;  /* 0xff80000046467808 */ /* 0x000fe40005800000 */
[----:B------:R-:W-:Y:S02]  /*a4c0*/  FSEL R69, R69, -INF , !P0 ;  /* 0xff80000045457808 */ /* 0x000fe40004000000 */
[----:B------:R-:W-:Y:S01]  /*a4d0*/  ISETP.GE.AND P4, PT, R25, R86, PT ;  /* 0x000000561900720c */ /* 0x000fe20003f86270 */
[----:B------:R-:W-:Y:S01]  /*a4e0*/  HMMA.16816.F32 R72, R32, R6, R72 ;  /* 0x000000062048723c */ /* 0x000fe20000001848 */
[-C--:B------:R-:W-:Y:S02]  /*a4f0*/  ISETP.GE.AND P1, PT, R9, R2.reuse, PT ;  /* 0x000000020900720c */ /* 0x080fe40003f26270 */
        /* <DEDUP_REMOVED lines=11> */
[----:B------:R-:W-:Y:S02]  /*a5b0*/  ISETP.GE.AND P0, PT, R21, R2, PT ;  /* 0x000000021500720c */ /* 0x000fe40003f06270 */
[----:B------:R-:W-:Y:S02]  /*a5c0*/  IADD3 R5, R3, 0x30, RZ ;  /* 0x0000003003057810 */ /* 0x000fe40007ffe0ff */
[----:B------:R-:W-:-:S02]  /*a5d0*/  FSEL R109, R76, -INF , !P0 ;  /* 0xff8000004c6d7808 */ /* 0x000fc40004000000 */
[----:B------:R-:W-:Y:S02]  /*a5e0*/  ISETP.GE.AND P0, PT, R5, R86, PT ;  /* 0x000000560500720c */ /* 0x000fe40003f06270 */
[----:B------:R-:W-:Y:S02]  /*a5f0*/  IADD3 R23, R3, 0x21, RZ ;  /* 0x0000002103177810 */ /* 0x000fe40007ffe0ff */
[----:B------:R-:W-:Y:S02]  /*a600*/  FSEL R100, R50, -INF , !P0 ;  /* 0xff80000032647808 */ /* 0x000fe40004000000 */
[----:B------:R-:W-:Y:S02]  /*a610*/  FSEL R65, R65, -INF , !P3 ;  /* 0xff80000041417808 */ /* 0x000fe40005800000 */
[----:B------:R-:W-:Y:S01]  /*a620*/  FSEL R105, R60, -INF , !P4 ;  /* 0xff8000003c697808 */ /* 0x000fe20006000000 */
[----:B------:R-:W-:Y:S01]  /*a630*/  BAR.SYNC.DEFER_BLOCKING 0x0 ;  /* 0x0000000000007b1d */ /* 0x000fe20000010000 */
        /* <DEDUP_REMOVED lines=8> */
[----:B------:R-:W-:Y:S02]  /*a6c0*/  ISETP.GT.AND P0, PT, R135, R122, PT ;  /* 0x0000007a8700720c */ /* 0x000fe40003f04270 */
[-C--:B------:R-:W-:Y:S02]  /*a6d0*/  ISETP.GE.AND P6, PT, R23, R2.reuse, PT ;  /* 0x000000021700720c */ /* 0x080fe40003fc6270 */
[-C--:B------:R-:W-:Y:S02]  /*a6e0*/  ISETP.GE.AND P1, PT, R21, R2.reuse, PT ;  /* 0x000000021500720c */ /* 0x080fe40003f26270 */
[----:B------:R-:W-:Y:S02]  /*a6f0*/  ISETP.GE.AND P3, PT, R5, R2, PT ;  /* 0x000000020500720c */ /* 0x000fe40003f66270 */
[----:B------:R-:W-:-:S02]  /*a700*/  IADD3 R5, R3, 0x31, RZ ;  /* 0x0000003103057810 */ /* 0x000fc40007ffe0ff */
[----:B------:R-:W-:Y:S02]  /*a710*/  FSEL R107, R61, -INF , !P6 ;  /* 0xff8000003d6b7808 */ /* 0x000fe40007000000 */
[----:B------:R-:W-:Y:S02]  /*a720*/  FSEL R110, R78, -INF , !P4 ;  /* 0xff8000004e6e7808 */ /* 0x000fe40006000000 */
[----:B------:R-:W-:Y:S02]  /*a730*/  FSEL R111, R77, -INF , !P1 ;  /* 0xff8000004d6f7808 */ /* 0x000fe40004800000 */
        /* <DEDUP_REMOVED lines=9> */
[----:B------:R-:W-:Y:S02]  /*a7d0*/  FSEL R6, R19, -INF , !P5 ;  /* 0xff80000013067808 */ /* 0x000fe40006800000 */
[C---:B------:R-:W-:Y:S02]  /*a7e0*/  ISETP.GE.AND P6, PT, R7.reuse, R2, PT ;  /* 0x000000020700720c */ /* 0x040fe40003fc6270 */
[-C--:B------:R-:W-:Y:S02]  /*a7f0*/  ISETP.GE.AND P3, PT, R7, R86.reuse, PT ;  /* 0x000000560700720c */ /* 0x080fe40003f66270 */
[----:B------:R-:W-:Y:S02]  /*a800*/  ISETP.GE.AND P4, PT, R3, R86, PT ;  /* 0x000000560300720c */ /* 0x000fe40003f86270 */
        /* <DEDUP_REMOVED lines=68> */
.L_x_5670:
[----:B------:R-:W-:-:S05]  /*ac50*/  IMAD.MOV.U32 R7, RZ, RZ, c[0x0][0x198] ;  /* 0x00006600ff077624 */ /* 0x000fca00078e00ff */
[----:B------:R-:W-:-:S04]  /*ac60*/  LEA R7, -R7, RZ, 0x6 ;  /* 0x000000ff07077211 */ /* 0x000fc800078e31ff */
[----:B------:R-:W-:Y:S02]  /*ac70*/  SHF.R.S32.HI R5, RZ, 0x1f, R7 ;  /* 0x0000001fff057819 */ /* 0x000fe40000011407 */
.L_x_5671:
[----:B------:R-:W-:Y:S01]  /*ac80*/  IMAD.MOV.U32 R3, RZ, RZ, c[0x0][0x198] ;  /* 0x00006600ff037624 */ /* 0x000fe200078e00ff */
[C---:B------:R-:W-:Y:S02]  /*ac90*/  IADD3 R10, P1, R7.reuse, R98, RZ ;  /* 0x00000062070a7210 */ /* 0x040fe40007f3e0ff */
[----:B------:R-:W-:Y:S02]  /*aca0*/  LEA R128, P4, R7, R128, 0x1 ;  /* 0x0000008007807211 */ /* 0x000fe400078808ff */
[C---:B------:R-:W-:Y:S01]  /*acb0*/  SHF.L.U64.HI R40, R3.reuse, R40, c[0x0][0x19c] ;  /* 0x0000670003287619 */ /* 0x040fe20000010228 */
[----:B------:R-:W-:Y:S01]  /*acc0*/  IMAD.SHL.U32 R3, R3, 0x20, RZ ;  /* 0x0000002003037824 */ /* 0x000fe200078e00ff */
[----:B------:R-:W-:Y:S01]  /*acd0*/  LEA R22, P5, R10, c[0x0][0x168], 0x1 ;  /* 0x00005a000a167a11 */ /* 0x000fe200078a08ff */
[----:B------:R-:W-:Y:S01]  /*ace0*/  IMAD.X R19, R5, 0x1, R56, P1 ;  /* 0x0000000105137824 */ /* 0x000fe200008e0638 */
[----:B------:R-:W-:Y:S02]  /*acf0*/  LEA.HI.X R129, R7, R129, R5, 0x1, P4 ;  /* 0x0000008107817211 */ /* 0x000fe400020f0c05 */
[----:B------:R-:W-:-:S02]  /*ad00*/  IADD3 R98, P3, P1, R98, R7, R3 ;  /* 0x0000000762627210 */ /* 0x000fc4000797e003 */
[C---:B------:R-:W-:Y:S01]  /*ad10*/  LEA R24, P4, R3.reuse, R128, 0x1 ;  /* 0x0000008003187211 */ /* 0x040fe200078808ff */
[----:B------:R-:W-:Y:S01]  /*ad20*/  @!PT LDS RZ, [RZ] ;  /* 0x00000000fffff984 */ /* 0x000fe20000000800 */
[----:B------:R-:W-:Y:S01]  /*ad30*/  @!PT LDS RZ, [RZ] ;  /* 0x00000000fffff984 */ /* 0x000fe20000000800 */
[----:B------:R-:W-:Y:S01]  /*ad40*/  @!PT LDS RZ, [RZ] ;  /* 0x00000000fffff984 */ /* 0x000fe20000000800 */
[----:B------:R1:W-:Y:S01]  /*ad50*/  LDGSTS.E.BYPASS.LTC128B.128 [R124+0x3000], [R128.64] ;  /* 0x03000000807c7fae */ /* 0x0003e2000b901d46 */
[--C-:B------:R-:W-:Y:S02]  /*ad60*/  IADD3.X R5, R56, R5, R40.reuse, P3, P1 ;  /* 0x0000000538057210 */ /* 0x100fe40001fe2428 */
        /* <DEDUP_REMOVED lines=10> */
.L_x_5669:
        /* <DEDUP_REMOVED lines=33> */
[----:B------:R-:W-:Y:S02]  /*b020*/  LEA R116, R43, R118, 0x1 ;  /* 0x000000762b747211 */ /* 0x000fe400078e08ff */
[----:B------:R-:W-:Y:S01]  /*b030*/  FMNMX.FTZ R5, R94, R5, !PT ;  /* 0x000000055e057209 */ /* 0x000fe20007810000 */
[----:B------:R-:W2:Y:S01]  /*b040*/  SHFL.BFLY PT, R7, R12, 0x2, 0x1f ;  /* 0x0c401f000c077f89 */ /* 0x000ea200000e0000 */
[----:B------:R-:W-:-:S02]  /*b050*/  MOV R132, R90 ;  /* 0x0000005a00847202 */ /* 0x000fc40000000f00 */
[----:B------:R-:W-:Y:S01]  /*b060*/  MOV R131, R91 ;  /* 0x0000005b00837202 */ /* 0x000fe20000000f00 */
[----:B------:R-:W3:Y:S04]  /*b070*/  SHFL.BFLY PT, R10, R5, 0x2, 0x1f ;  /* 0x0c401f00050a7f89 */ /* 0x000ee800000e0000 */
[----:B------:R-:W-:Y:S04]  /*b080*/  LDSM.16.MT88.4 R44, [R116+0x6000] ;  /* 0x00600000742c783b */ /* 0x000fe80000004200 */
[----:B------:R-:W-:Y:S01]  /*b090*/  LDSM.16.MT88.4 R60, [R116+0x7000] ;  /* 0x00700000743c783b */ /* 0x000fe20000004200 */
[----:B--2---:R-:W-:-:S02]  /*b0a0*/  FMNMX.FTZ R7, R12, R7, !PT ;  /* 0x000000070c077209 */ /* 0x004fc40007810000 */
[----:B---3--:R-:W-:-:S03]  /*b0b0*/  FMNMX.FTZ R10, R5, R10, !PT ;  /* 0x0000000a050a7209 */ /* 0x008fc60007810000 */
[----:B------:R-:W2:Y:S04]  /*b0c0*/  SHFL.BFLY PT, R84, R7, 0x1, 0x1f ;  /* 0x0c201f0007547f89 */ /* 0x000ea800000e0000 */
[----:B------:R-:W3:Y:S01]  /*b0d0*/  SHFL.BFLY PT, R3, R10, 0x1, 0x1f ;  /* 0x0c201f000a037f89 */ /* 0x000ee200000e0000 */
[----:B--2---:R-:W-:Y:S02]  /*b0e0*/  FMNMX.FTZ R84, R7, R84, !PT ;  /* 0x0000005407547209 */ /* 0x004fe40007810000 */
[----:B---3--:R-:W-:-:S03]  /*b0f0*/  FMNMX.FTZ R3, R10, R3, !PT ;  /* 0x000000030a037209 */ /* 0x008fc60007810000 */
        /* <DEDUP_REMOVED lines=13> */
[----:B------:R-:W-:Y:S01]  /*b1d0*/  LDSM.16.MT88.4 R16, [R116+0x8000] ;  /* 0x008000007410783b */ /* 0x000fe20000004200 */
[----:B------:R-:W-:-:S02]  /*b1e0*/  FFMA.FTZ R32, R14, c[0x0][0x23c], -R99 ;  /* 0x00008f000e207a23 */ /* 0x000fc40000010863 */
[----:B------:R-:W-:Y:S01]  /*b1f0*/  FFMA.FTZ R33, R8, c[0x0][0x23c], -R99 ;  /* 0x00008f0008217a23 */ /* 0x000fe20000010863 */
[----:B------:R-:W2:Y:S01]  /*b200*/  MUFU.EX2 R92, R92 ;  /* 0x0000005c005c7308 */ /* 0x000ea20000000800 */
[--C-:B------:R-:W-:Y:S02]  /*b210*/  FFMA.FTZ R29, R15, c[0x0][0x23c], -R98.reuse ;  /* 0x00008f000f1d7a23 */ /* 0x100fe40000010862 */
[----:B------:R-:W3:Y:S01]  /*b220*/  LDSM.16.MT88.4 R12, [R118+0x6400] ;  /* 0x00640000760c783b */ /* 0x000ee20000004200 */
[--C-:B-1----:R-:W-:Y:S02]  /*b230*/  FFMA.FTZ R27, R9, c[0x0][0x23c], -R98.reuse ;  /* 0x00008f00091b7a23 */ /* 0x102fe40000010862 */
[--C-:B------:R-:W-:Y:S01]  /*b240*/  FFMA.FTZ R26, R69, c[0x0][0x23c], -R98.reuse ;  /* 0x00008f00451a7a23 */ /* 0x100fe20000010862 */
[----:B------:R-:W1:Y:S01]  /*b250*/  LDSM.16.MT88.4 R8, [R116+0x6400] ;  /* 0x006400007408783b */ /* 0x000e620000004200 */
        /* <DEDUP_REMOVED lines=19> */
[----:B------:R-:W-:Y:S02]  /*b390*/  FFMA.FTZ R137, R94, c[0x0][0x23c], -R99 ;  /* 0x00008f005e897a23 */ /* 0x000fe40000010863 */
[----:B------:R-:W-:Y:S02]  /*b3a0*/  FFMA.FTZ R104, R104, c[0x0][0x23c], -R98 ;  /* 0x00008f0068687a23 */ /* 0x000fe40000010862 */
[----:B------:R-:W-:Y:S01]  /*b3b0*/  MUFU.EX2 R32, R32 ;  /* 0x0000002000207308 */ /* 0x000fe20000000800 */
[----:B------:R-:W-:-:S04]  /*b3c0*/  FADD.FTZ R92, R95, R92 ;  /* 0x0000005c5f5c7221 */ /* 0x000fc80000010000 */
[----:B------:R-:W-:-:S03]  /*b3d0*/  FADD.FTZ R35, R35, R92 ;  /* 0x0000005c23237221 */ /* 0x000fc60000010000 */
[----:B------:R-:W4:Y:S01]  /*b3e0*/  MUFU.EX2 R33, R33 ;  /* 0x0000002100217308 */ /* 0x000f220000000800 */
[----:B--2---:R-:W-:Y:S01]  /*b3f0*/  F2FP.PACK_AB R73, R34, R93 ;  /* 0x0000005d2249723e */ /* 0x004fe200000000ff */
[----:B------:R-:W-:Y:S02]  /*b400*/  FADD.FTZ R93, R93, R34 ;  /* 0x000000225d5d7221 */ /* 0x000fe40000010000 */
[----:B------:R-:W-:-:S04]  /*b410*/  FADD.FTZ R30, R30, R35 ;  /* 0x000000231e1e7221 */ /* 0x000fc80000010000 */
[----:B------:R-:W-:Y:S01]  /*b420*/  MUFU.EX2 R29, R29 ;  /* 0x0000001d001d7308 */ /* 0x000fe20000000800 */
[----:B----4-:R-:W-:-:S07]  /*b430*/  F2FP.PACK_AB R75, R33, R32 ;  /* 0x00000020214b723e */ /* 0x010fce00000000ff */
[----:B------:R-:W2:Y:S01]  /*b440*/  MUFU.EX2 R26, R26 ;  /* 0x0000001a001a7308 */ /* 0x000ea20000000800 */
[C---:B------:R-:W-:Y:S07]  /*b450*/  HMMA.16816.F32 R80, R72.reuse, R36, RZ ;  /* 0x000000244850723c */ /* 0x040fee00000018ff */
[----:B------:R-:W-:Y:S01]  /*b460*/  MUFU.EX2 R27, R27 ;  /* 0x0000001b001b7308 */ /* 0x000fe20000000800 */
[C---:B------:R-:W-:Y:S07]  /*b470*/  HMMA.16816.F32 R36, R72.reuse, R38, RZ ;  /* 0x000000264824723c */ /* 0x040fee00000018ff */
[----:B------:R-:W4:Y:S01]  /*b480*/  MUFU.EX2 R24, R24 ;  /* 0x0000001800187308 */ /* 0x000f220000000800 */
[C---:B--2---:R-:W-:Y:S01]  /*b490*/  F2FP.PACK_AB R4, R26.reuse, R29 ;  /* 0x0000001d1a04723e */ /* 0x044fe200000000ff */
[----:B------:R-:W-:Y:S01]  /*b4a0*/  FADD.FTZ R29, R29, R30 ;  /* 0x0000001e1d1d7221 */ /* 0x000fe20000010000 */
[----:B------:R-:W-:Y:S03]  /*b4b0*/  HMMA.16816.F32 R40, R72, R44, RZ ;  /* 0x0000002c4828723c */ /* 0x000fe600000018ff */
[----:B------:R-:W-:-:S02]  /*b4c0*/  FADD.FTZ R26, R26, R29 ;  /* 0x0000001d1a1a7221 */ /* 0x000fc40000010000 */
[----:B------:R-:W-:Y:S03]  /*b4d0*/  MUFU.EX2 R31, R31 ;  /* 0x0000001f001f7308 */ /* 0x000fe60000000800 */
[C---:B------:R-:W-:Y:S05]  /*b4e0*/  HMMA.16816.F32 R44, R72.reuse, R46, RZ ;  /* 0x0000002e482c723c */ /* 0x040fea00000018ff */
[----:B------:R-:W2:Y:S01]  /*b4f0*/  MUFU.EX2 R28, R28 ;  /* 0x0000001c001c7308 */ /* 0x000ea20000000800 */
[C---:B----4-:R-:W-:Y:S01]  /*b500*/  F2FP.PACK_AB R6, R24.reuse, R27 ;  /* 0x0000001b1806723e */ /* 0x050fe200000000ff */
[----:B------:R-:W-:Y:S01]  /*b510*/  FADD.FTZ R27, R27, R26 ;  /* 0x0000001a1b1b7221 */ /* 0x000fe20000010000 */
[----:B------:R-:W-:Y:S03]  /*b520*/  HMMA.16816.F32 R56, R72, R60, RZ ;  /* 0x0000003c4838723c */ /* 0x000fe600000018ff */
[----:B------:R-:W-:-:S02]  /*b530*/  FADD.FTZ R24, R24, R27 ;  /* 0x0000001b18187221 */ /* 0x000fc40000010000 */
[----:B------:R-:W-:Y:S03]  /*b540*/  MUFU.EX2 R25, R25 ;  /* 0x0000001900197308 */ /* 0x000fe60000000800 */
[C---:B------:R-:W-:Y:S05]  /*b550*/  HMMA.16816.F32 R60, R72.reuse, R62, RZ ;  /* 0x0000003e483c723c */ /* 0x040fea00000018ff */
[----:B------:R-:W4:Y:S01]  /*b560*/  MUFU.EX2 R0, R0 ;  /* 0x0000000000007308 */ /* 0x000f220000000800 */
[----:B--2---:R-:W-:Y:S02]  /*b570*/  F2FP.PACK_AB R5, R28, R31 ;  /* 0x0000001f1c05723e */ /* 0x004fe400000000ff */
[C---:B------:R-:W-:Y:S05]  /*b580*/  HMMA.16816.F32 R64, R72.reuse, R76, RZ ;  /* 0x0000004c4840723c */ /* 0x040fea00000018ff */
[----:B------:R-:W-:Y:S03]  /*b590*/  MUFU.EX2 R108, R108 ;  /* 0x0000006c006c7308 */ /* 0x000fe60000000800 */
[----:B------:R-:W-:Y:S01]  /*b5a0*/  HMMA.16816.F32 R76, R72, R78, RZ ;  /* 0x0000004e484c723c */ /* 0x000fe200000018ff */
[----:B----4-:R-:W-:-:S04]  /*b5b0*/  F2FP.PACK_AB R7, R0, R25 ;  /* 0x000000190007723e */ /* 0x010fc800000000ff */
[----:B------:R-:W-:Y:S03]  /*b5c0*/  MUFU.EX2 R102, R102 ;  /* 0x0000006600667308 */ /* 0x000fe60000000800 */
[----:B------:R-:W-:Y:S05]  /*b5d0*/  HMMA.16816.F32 R48, R72, R52, RZ ;  /* 0x000000344830723c */ /* 0x000fea00000018ff */
[----:B------:R-:W-:Y:S03]  /*b5e0*/  MUFU.EX2 R101, R101 ;  /* 0x0000006500657308 */ /* 0x000fe60000000800 */
[C---:B---3--:R-:W-:Y:S05]  /*b5f0*/  HMMA.16816.F32 R80, R4.reuse, R12, R80 ;  /* 0x0000000c0450723c */ /* 0x048fea0000001850 */
[----:B------:R-:W-:Y:S03]  /*b600*/  MUFU.EX2 R139, R139 ;  /* 0x0000008b008b7308 */ /* 0x000fe60000000800 */
[C---:B------:R-:W-:Y:S01]  /*b610*/  HMMA.16816.F32 R36, R4.reuse, R14, R36 ;  /* 0x0000000e0424723c */ /* 0x040fe20000001824 */
[----:B------:R-:W2:Y:S04]  /*b620*/  LDSM.16.MT88.4 R12, [R116+0x7400] ;  /* 0x00740000740c783b */ /* 0x000ea80000004200 */
[----:B------:R-:W-:Y:S03]  /*b630*/  MUFU.EX2 R100, R100 ;  /* 0x0000006400647308 */ /* 0x000fe60000000800 */
[C---:B-1----:R-:W-:Y:S05]  /*b640*/  HMMA.16816.F32 R40, R4.reuse, R8, R40 ;  /* 0x000000080428723c */ /* 0x042fea0000001828 */
[----:B------:R-:W-:Y:S03]  /*b650*/  MUFU.EX2 R97, R97 ;  /* 0x0000006100617308 */ /* 0x000fe60000000800 */
[----:B------:R-:W-:Y:S01]  /*b660*/  HMMA.16816.F32 R44, R4, R10, R44 ;  /* 0x0000000a042c723c */ /* 0x000fe2000000182c */
[----:B------:R-:W1:Y:S04]  /*b670*/  LDSM.16.MT88.4 R8, [R118+0x8400] ;  /* 0x008400007608783b */ /* 0x000e680000004200 */
[----:B------:R-:W-:Y:S03]  /*b680*/  MUFU.EX2 R96, R96 ;  /* 0x0000006000607308 */ /* 0x000fe60000000800 */
[C---:B------:R-:W-:Y:S05]  /*b690*/  HMMA.16816.F32 R52, R72.reuse, R54, RZ ;  /* 0x000000364834723c */ /* 0x040fea00000018ff */
[----:B------:R-:W-:Y:S03]  /*b6a0*/  MUFU.EX2 R137, R137 ;  /* 0x0000008900897308 */ /* 0x000fe60000000800 */
[C---:B------:R-:W-:Y:S08]  /*b6b0*/  HMMA.16816.F32 R68, R72.reuse, R16, RZ ;  /* 0x000000104844723c */ /* 0x040ff000000018ff */
[----:B------:R-:W-:Y:S01]  /*b6c0*/  HMMA.16816.F32 R72, R72, R18, RZ ;  /* 0x000000124848723c */ /* 0x000fe200000018ff */
[----:B------:R-:W-:Y:S07]  /*b6d0*/  LDSM.16.MT88.4 R16, [R118+0x6c00] ;  /* 0x006c00007610783b */ /* 0x000fee0000004200 */
[C---:B--2---:R-:W-:Y:S08]  /*b6e0*/  HMMA.16816.F32 R56, R4.reuse, R12, R56 ;  /* 0x0000000c0438723c */ /* 0x044ff00000001838 */
[C---:B------:R-:W-:Y:S01]  /*b6f0*/  HMMA.16816.F32 R60, R4.reuse, R14, R60 ;  /* 0x0000000e043c723c */ /* 0x040fe2000000183c */
[----:B------:R-:W2:Y:S07]  /*b700*/  LDSM.16.MT88.4 R12, [R116+0x8400] ;  /* 0x00840000740c783b */ /* 0x000eae0000004200 */
[C---:B-1----:R-:W-:Y:S08]  /*b710*/  HMMA.16816.F32 R64, R4.reuse, R8, R64 ;  /* 0x000000080440723c */ /* 0x042ff00000001840 */
[C---:B------:R-:W-:Y:S01]  /*b720*/  HMMA.16816.F32 R76, R4.reuse, R10, R76 ;  /* 0x0000000a044c723c */ /* 0x040fe2000000184c */
[----:B------:R-:W1:Y:S07]  /*b730*/  LDSM.16.MT88.4 R8, [R118+0x6800] ;  /* 0x006800007608783b */ /* 0x000e6e0000004200 */
[C---:B------:R-:W-:Y:S07]  /*b740*/  HMMA.16816.F32 R52, R4.reuse, R22, R52 ;  /* 0x000000160434723c */ /* 0x040fee0000001834 */
[--C-:B------:R-:W-:Y:S01]  /*b750*/  FFMA.FTZ R22, R107, c[0x0][0x23c], -R98.reuse ;  /* 0x00008f006b167a23 */ /* 0x100fe20000010862 */
[----:B------:R-:W-:Y:S01]  /*b760*/  HMMA.16816.F32 R48, R4, R20, R48 ;  /* 0x000000140430723c */ /* 0x000fe20000001830 */
[----:B------:R-:W-:-:S02]  /*b770*/  FFMA.FTZ R23, R105, c[0x0][0x23c], -R98 ;  /* 0x00008f0069177a23 */ /* 0x000fc40000010862 */
[--C-:B------:R-:W-:Y:S02]  /*b780*/  FFMA.FTZ R107, R106, c[0x0][0x23c], -R99.reuse ;  /* 0x00008f006a6b7a23 */ /* 0x100fe40000010863 */
[--C-:B------:R-:W-:Y:S01]  /*b790*/  FFMA.FTZ R106, R110, c[0x0][0x23c], -R99.reuse ;  /* 0x00008f006e6a7a23 */ /* 0x100fe20000010863 */
[----:B------:R-:W-:Y:S01]  /*b7a0*/  MUFU.EX2 R22, R22 ;  /* 0x0000001600167308 */ /* 0x000fe20000000800 */
[--C-:B------:R-:W-:Y:S02]  /*b7b0*/  FFMA.FTZ R21, R109, c[0x0][0x23c], -R98.reuse ;  /* 0x00008f006d157a23 */ /* 0x100fe40000010862 */
[----:B------:R-:W-:Y:S01]  /*b7c0*/  FFMA.FTZ R20, R111, c[0x0][0x23c], -R98 ;  /* 0x00008f006f147a23 */ /* 0x000fe20000010862 */
[----:B--2---:R-:W-:Y:S01]  /*b7d0*/  HMMA.16816.F32 R68, R4, R12, R68 ;  /* 0x0000000c0444723c */ /* 0x004fe20000001844 */
[----:B------:R-:W-:-:S03]  /*b7e0*/  FFMA.FTZ R105, R112, c[0x0][0x23c], -R99 ;  /* 0x00008f0070697a23 */ /* 0x000fc60000010863 */
[----:B------:R-:W2:Y:S04]  /*b7f0*/  MUFU.EX2 R23, R23 ;  /* 0x0000001700177308 */ /* 0x000ea80000000800 */
[----:B------:R-:W-:Y:S01]  /*b800*/  HMMA.16816.F32 R72, R4, R14, R72 ;  /* 0x0000000e0448723c */ /* 0x000fe20000001848 */
[----:B------:R-:W3:Y:S03]  /*b810*/  LDSM.16.MT88.4 R12, [R116+0x6800] ;  /* 0x00680000740c783b */ /* 0x000ee60000004200 */
[----:B------:R-:W-:Y:S08]  /*b820*/  MUFU.EX2 R21, R21 ;  /* 0x0000001500157308 */ /* 0x000ff00000000800 */
[----:B------:R-:W4:Y:S01]  /*b830*/  MUFU.EX2 R20, R20 ;  /* 0x0000001400147308 */ /* 0x000f220000000800 */
[----:B--2---:R-:W-:Y:S01]  /*b840*/  F2FP.PACK_AB R4, R22, R23 ;  /* 0x000000171604723e */ /* 0x004fe200000000ff */
[----:B------:R-:W-:-:S04]  /*b850*/  FADD.FTZ R23, R23, R24 ;  /* 0x0000001817177221 */ /* 0x000fc80000010000 */
[----:B------:R-:W-:Y:S02]  /*b860*/  FADD.FTZ R22, R22, R23 ;  /* 0x0000001716167221 */ /* 0x000fe40000010000 */
[----:B------:R-:W2:Y:S08]  /*b870*/  MUFU.EX2 R107, R107 ;  /* 0x0000006b006b7308 */ /* 0x000eb00000000800 */
[----:B------:R-:W-:Y:S01]  /*b880*/  MUFU.EX2 R106, R106 ;  /* 0x0000006a006a7308 */ /* 0x000fe20000000800 */
[----:B----4-:R-:W-:-:S07]  /*b890*/  F2FP.PACK_AB R6, R20, R21 ;  /* 0x000000151406723e */ /* 0x010fce00000000ff */
[----:B------:R-:W4:Y:S01]  /*b8a0*/  MUFU.EX2 R105, R105 ;  /* 0x0000006900697308 */ /* 0x000f220000000800 */
[----:B--2---:R-:W-:-:S07]  /*b8b0*/  F2FP.PACK_AB R5, R107, R108 ;  /* 0x0000006c6b05723e */ /* 0x004fce00000000ff */
[----:B------:R-:W2:Y:S01]  /*b8c0*/  MUFU.EX2 R98, R104 ;  /* 0x0000006800627308 */ /* 0x000ea20000000800 */
[----:B----4-:R-:W-:-:S07]  /*b8d0*/  F2FP.PACK_AB R7, R105, R106 ;  /* 0x0000006a6907723e */ /* 0x010fce00000000ff */
        /* <DEDUP_REMOVED lines=20> */
[----:B--2---:R-:W-:Y:S02]  /*ba20*/  F2FP.PACK_AB R6, R139, R98 ;  /* 0x000000628b06723e */ /* 0x004fe400000000ff */
        /* <DEDUP_REMOVED lines=34> */
[----:B------:R-:W-:Y:S02]  /*bc50*/  FADD.FTZ R139, R139, R98 ;  /* 0x000000628b8b7221 */ /* 0x000fe40000010000 */
[----:B------:R-:W-:Y:S01]  /*bc60*/  FADD.FTZ R137, R137, R96 ;  /* 0x0000006089897221 */ /* 0x000fe20000010000 */
[----:B------:R-:W-:Y:S05]  /*bc70*/  @!P0 BRA `(.L_x_5672) ;  /* 0x0000271000008947 */ /* 0x000fea0003800000 */
        /* <DEDUP_REMOVED lines=63> */
.L_x_5673:
[----:B------:R-:W-:-:S05]  /*c070*/  IMAD.MOV.U32 R7, RZ, RZ, c[0x0][0x1a0] ;  /* 0x00006800ff077624 */ /* 0x000fca00078e00ff */
[----:B------:R-:W-:-:S04]  /*c080*/  LEA R7, -R7, RZ, 0x6 ;  /* 0x000000ff07077211 */ /* 0x000fc800078e31ff */
[----:B------:R-:W-:Y:S02]  /*c090*/  SHF.R.S32.HI R131, RZ, 0x1f, R7 ;  /* 0x0000001fff837819 */ /* 0x000fe40000011407 */
.L_x_5674:
[----:B------:R-:W-:Y:S01]  /*c0a0*/  IMAD.MOV.U32 R0, RZ, RZ, c[0x0][0x1a0] ;  /* 0x00006800ff007624 */ /* 0x000fe200078e00ff */
[C---:B------:R-:W-:Y:S01]  /*c0b0*/  IADD3 R4, P3, R7.reuse, R88, RZ ;  /* 0x0000005807047210 */ /* 0x040fe20007f7e0ff */
[----:B------:R-:W-:Y:S01]  /*c0c0*/  IMAD.MOV.U32 R5, RZ, RZ, c[0x0][0x1a4] ;  /* 0x00006900ff057624 */ /* 0x000fe200078e00ff */
[----:B------:R-:W-:Y:S02]  /*c0d0*/  LEA R132, P4, R7, R90, 0x1 ;  /* 0x0000005a07847211 */ /* 0x000fe400078808ff */
[----:B------:R-:W-:-:S04]  /*c0e0*/  LEA R9, P1, R0, R7, 0x5 ;  /* 0x0000000700097211 */ /* 0x000fc800078228ff */
[----:B------:R-:W-:Y:S01]  /*c0f0*/  IADD3 R88, P0, R9, R88, RZ ;  /* 0x0000005809587210 */ /* 0x000fe20007f1e0ff */
[----:B------:R-:W-:Y:S01]  /*c100*/  IMAD.X R9, R131, 0x1, R85, P3 ;  /* 0x0000000183097824 */ /* 0x000fe200018e0655 */
[----:B------:R-:W-:Y:S02]  /*c110*/  LEA.HI.X R6, R0, R131, R5, 0x5, P1 ;  /* 0x0000008300067211 */ /* 0x000fe400008f2c05 */
[----:B------:R-:W-:Y:S02]  /*c120*/  LEA.HI.X R131, R7, R91, R131, 0x1, P4 ;  /* 0x0000005b07837211 */ /* 0x000fe400020f0c83 */
[----:B------:R-:W-:Y:S01]  /*c130*/  LEA R8, P3, R4, c[0x0][0x170], 0x1 ;  /* 0x00005c0004087a11 */ /* 0x000fe200078608ff */
[----:B------:R-:W-:Y:S01]  /*c140*/  IMAD.X R85, R6, 0x1, R85, P0 ;  /* 0x0000000106557824 */ /* 0x000fe200000e0655 */
[----:B------:R-:W-:Y:S01]  /*c150*/  LEA R10, P1, R0, R132, 0x6 ;  /* 0x00000084000a7211 */ /* 0x000fe200078230ff */
[----:B------:R-:W-:Y:S01]  /*c160*/  IMAD.MOV.U32 R133, RZ, RZ, R131 ;  /* 0x000000ffff857224 */ /* 0x000fe200078e0083 */
[----:B------:R-:W-:-:S02]  /*c170*/  LEA R16, P0, R88, c[0x0][0x170], 0x1 ;  /* 0x00005c0058107a11 */ /* 0x000fc400078008ff */
[----:B------:R-:W-:Y:S02]  /*c180*/  LEA.HI.X R9, R4, c[0x0][0x174], R9, 0x1, P3 ;  /* 0x00005d0004097a11 */ /* 0x000fe400018f0c09 */
[----:B------:R-:W-:Y:S01]  /*c190*/  LEA.HI.X R11, R0, R131, R5, 0x6, P1 ;  /* 0x00000083000b7211 */ /* 0x000fe200008f3405 */
[----:B------:R-:W-:Y:S01]  /*c1a0*/  @!PT LDS RZ, [RZ] ;  /* 0x00000000fffff984 */ /* 0x000fe20000000800 */
[----:B------:R-:W-:Y:S01]  /*c1b0*/  @!PT LDS RZ, [RZ] ;  /* 0x00000000fffff984 */ /* 0x000fe20000000800 */
[----:B------:R-:W-:Y:S01]  /*c1c0*/  @!PT LDS RZ, [RZ] ;  /* 0x00000000fffff984 */ /* 0x000fe20000000800 */
[----:B------:R1:W-:Y:S01]  /*c1d0*/  LDGSTS.E.BYPASS.LTC128B.128 [R124+0x6000], [R132.64] ;  /* 0x06000000847c7fae */ /* 0x0003e2000b901d46 */
[----:B------:R-:W-:-:S03]  /*c1e0*/  LEA.HI.X R17, R88, c[0x0][0x174], R85, 0x1, P0 ;  /* 0x00005d0058117a11 */ /* 0x000fc600000f0c55 */
        /* <DEDUP_REMOVED lines=8> */
[----:B------:R-:W5:Y:S04]  /*c270*/  LDSM.16.M88.4 R28, [R120+0x3000] ;  /* 0x00300000781c783b */ /* 0x000f680000000200 */
[----:B------:R-:W2:Y:S04]  /*c280*/  LDSM.16.M88.4 R100, [R120+0x3c00] ;  /* 0x003c00007864783b */ /* 0x000ea80000000200 */
[----:B------:R-:W-:Y:S04]  /*c290*/  LDSM.16.M88.4 R92, [R119] ;  /* 0x00000000775c783b */ /* 0x000fe80000000200 */
[----:B------:R-:W1:Y:S04]  /*c2a0*/  LDSM.16.M88.4 R88, [R117+0x3400] ;  /* 0x003400007558783b */ /* 0x000e680000000200 */
[----:B------:R-:W1:Y:S04]  /*c2b0*/  LDSM.16.M88.4 R32, [R117+0x3800] ;  /* 0x003800007520783b */ /* 0x000e680000000200 */
[----:B------:R-:W1:Y:S04]  /*c2c0*/  LDSM.16.M88.4 R104, [R117+0x3000] ;  /* 0x003000007568783b */ /* 0x000e680000000200 */
[----:B------:R-:W2:Y:S04]  /*c2d0*/  S2R R0, SR_TID.X ;  /* 0x0000000000007919 */ /* 0x000ea80000002100 */
[----:B------:R-:W0:Y:S01]  /*c2e0*/  LDGDEPBAR ;  /* 0x00000000000079af */ /* 0x000e220000000000 */
[C---:B----4-:R-:W-:Y:S08]  /*c2f0*/  HMMA.16816.F32 R24, R96.reuse, R20, RZ ;  /* 0x000000146018723c */ /* 0x050ff000000018ff */
[C---:B---3--:R-:W-:Y:S08]  /*c300*/  HMMA.16816.F32 R16, R96.reuse, R12, RZ ;  /* 0x0000000c6010723c */ /* 0x048ff000000018ff */
[----:B------:R-:W-:Y:S01]  /*c310*/  HMMA.16816.F32 R20, R96, R22, RZ ;  /* 0x000000166014723c */ /* 0x000fe200000018ff */
[----:B--2---:R-:W-:-:S05]  /*c320*/  IMAD.SHL.U32 R0, R0, 0x2, RZ ;  /* 0x0000000200007824 */ /* 0x004fca00078e00ff */
[----:B------:R-:W-:Y:S02]  /*c330*/  LOP3.LUT R0, R0, 0x6, RZ, 0xc0, !PT ;  /* 0x0000000600007812 */ /* 0x000fe400078ec0ff */
[----:B------:R-:W-:Y:S03]  /*c340*/  HMMA.16816.F32 R12, R96, R14, RZ ;  /* 0x0000000e600c723c */ /* 0x000fe600000018ff */
[----:B------:R-:W-:-:S05]  /*c350*/  IMAD R85, R135, 0x40, R0 ;  /* 0x0000004087557824 */ /* 0x000fca00078e0200 */
[----:B-----5:R-:W-:Y:S01]  /*c360*/  HMMA.16816.F32 R4, R96, R28, RZ ;  /* 0x0000001c6004723c */ /* 0x020fe200000018ff */
[----:B------:R-:W-:-:S04]  /*c370*/  IADD3 R87, R85, 0x1, RZ ;  /* 0x0000000155577810 */ /* 0x000fc80007ffe0ff */
[C---:B------:R-:W-:Y:S02]  /*c380*/  ISETP.GE.AND P0, PT, R87.reuse, R2, PT ;  /* 0x000000025700720c */ /* 0x040fe40003f06270 */
[----:B------:R-:W-:Y:S01]  /*c390*/  ISETP.GE.AND P4, PT, R87, R86, PT ;  /* 0x000000565700720c */ /* 0x000fe20003f86270 */
[----:B------:R-:W-:Y:S01]  /*c3a0*/  HMMA.16816.F32 R28, R96, R30, RZ ;  /* 0x0000001e601c723c */ /* 0x000fe200000018ff */
[----:B------:R-:W-:-:S04]  /*c3b0*/  IADD3 R87, R85, 0x9, RZ ;  /* 0x0000000955577810 */ /* 0x000fc80007ffe0ff */
[C---:B------:R-:W-:Y:S02]  /*c3c0*/  ISETP.GE.AND P5, PT, R87.reuse, R2, PT ;  /* 0x000000025700720c */ /* 0x040fe40003fa6270 */
[----:B------:R-:W-:Y:S01]  /*c3d0*/  ISETP.GE.AND P1, PT, R87, R86, PT ;  /* 0x000000565700720c */ /* 0x000fe20003f26270 */
[----:B------:R-:W-:Y:S01]  /*c3e0*/  HMMA.16816.F32 R8, R96, R100, RZ ;  /* 0x000000646008723c */ /* 0x000fe200000018ff */
[----:B------:R-:W-:-:S07]  /*c3f0*/  IADD3 R87, R85, 0x11, RZ ;  /* 0x0000001155577810 */ /* 0x000fce0007ffe0ff */
        /* <DEDUP_REMOVED lines=60> */
[----:B------:R-:W-:Y:S02]  /*c7c0*/  ISETP.GE.AND P3, PT, R33, R86, PT ;  /* 0x000000562100720c */ /* 0x000fe40003f66270 */
[----:B------:R-:W-:Y:S01]  /*c7d0*/  IADD3 R33, R85, 0x10, RZ ;  /* 0x0000001055217810 */ /* 0x000fe20007ffe0ff */
[----:B---3--:R-:W-:Y:S01]  /*c7e0*/  HMMA.16816.F32 R24, R100, R88, R24 ;  /* 0x000000586418723c */ /* 0x008fe20000001818 */
[----:B------:R-:W-:Y:S02]  /*c7f0*/  FSEL R28, R28, -INF , !P6 ;  /* 0xff8000001c1c7808 */ /* 0x000fe40007000000 */
[C---:B------:R-:W-:Y:S02]  /*c800*/  ISETP.GE.AND P0, PT, R33.reuse, R2, PT ;  /* 0x000000022100720c */ /* 0x040fe40003f06270 */
[----:B------:R-:W-:-:S02]  /*c810*/  ISETP.GE.AND P6, PT, R33, R86, PT ;  /* 0x000000562100720c */ /* 0x000fc40003fc6270 */
[----:B------:R-:W1:Y:S01]  /*c820*/  LDSM.16.M88.4 R32, [R117+0x5c00] ;  /* 0x005c00007520783b */ /* 0x000e620000000200 */
[----:B------:R-:W-:Y:S01]  /*c830*/  HMMA.16816.F32 R20, R100, R90, R20 ;  /* 0x0000005a6414723c */ /* 0x000fe20000001814 */
[----:B------:R-:W-:Y:S01]  /*c840*/  FSEL R5, R30, -INF , !P3 ;  /* 0xff8000001e057808 */ /* 0x000fe20005800000 */
[----:B------:R-:W-:-:S04]  /*c850*/  DEPBAR.LE SB0, 0x0 ;  /* 0x000080000000791a */ /* 0x000fc80000000000 */
[----:B------:R-:W-:Y:S02]  /*c860*/  FSEL R30, R29, -INF , !P5 ;  /* 0xff8000001d1e7808 */ /* 0x000fe40006800000 */
[----:B------:R-:W-:Y:S02]  /*c870*/  ISETP.GE.AND P3, PT, R87, R2, PT ;  /* 0x000000025700720c */ /* 0x000fe40003f66270 */
[----:B------:R-:W-:Y:S02]  /*c880*/  IADD3 R29, R85, 0x18, RZ ;  /* 0x00000018551d7810 */ /* 0x000fe40007ffe0ff */
[----:B------:R-:W-:Y:S01]  /*c890*/  FSEL R31, R31, -INF , !P1 ;  /* 0xff8000001f1f7808 */ /* 0x000fe20004800000 */
[----:B------:R-:W-:Y:S01]  /*c8a0*/  BAR.SYNC.DEFER_BLOCKING 0x0 ;  /* 0x0000000000007b1d */ /* 0x000fe20000010000 */
[----:B------:R-:W-:Y:S02]  /*c8b0*/  ISETP.GE.AND P5, PT, R87, R86, PT ;  /* 0x000000565700720c */ /* 0x000fe40003fa6270 */
[----:B------:R-:W-:-:S02]  /*c8c0*/  ISETP.GE.AND P1, PT, R29, R2, PT ;  /* 0x000000021d00720c */ /* 0x000fc40003f26270 */
[----:B------:R-:W-:Y:S02]  /*c8d0*/  FSEL R106, R24, -INF , !P0 ;  /* 0xff800000186a7808 */ /* 0x000fe40004000000 */
[----:B------:R-:W-:Y:S02]  /*c8e0*/  FSEL R114, R25, -INF , !P3 ;  /* 0xff80000019727808 */ /* 0x000fe40005800000 */
[----:B------:R-:W-:Y:S02]  /*c8f0*/  ISETP.GE.AND P0, PT, R29, R86, PT ;  /* 0x000000561d00720c */ /* 0x000fe40003f06270 */
[C---:B------:R-:W-:Y:S02]  /*c900*/  IADD3 R25, R85.reuse, 0x20, RZ ;  /* 0x0000002055197810 */ /* 0x040fe40007ffe0ff */
[----:B------:R-:W-:Y:S02]  /*c910*/  IADD3 R29, R85, 0x19, RZ ;  /* 0x00000019551d7810 */ /* 0x000fe40007ffe0ff */
[----:B------:R-:W-:-:S02]  /*c920*/  FSEL R141, R27, -INF , !P5 ;  /* 0xff8000001b8d7808 */ /* 0x000fc40006800000 */
[----:B------:R-:W-:Y:S02]  /*c930*/  FSEL R138, R20, -INF , !P1 ;  /* 0xff800000148a7808 */ /* 0x000fe40004800000 */
[C---:B------:R-:W-:Y:S02]  /*c940*/  ISETP.GE.AND P5, PT, R25.reuse, R2, PT ;  /* 0x000000021900720c */ /* 0x040fe40003fa6270 */
[-C--:B------:R-:W-:Y:S02]  /*c950*/  ISETP.GE.AND P1, PT, R25, R86.reuse, PT ;  /* 0x000000561900720c */ /* 0x080fe40003f26270 */
[----:B------:R-:W-:Y:S02]  /*c960*/  ISETP.GE.AND P3, PT, R29, R86, PT ;  /* 0x000000561d00720c */ /* 0x000fe40003f66270 */
[----:B------:R-:W-:Y:S01]  /*c970*/  IADD3 R25, R85, 0x21, RZ ;  /* 0x0000002155197810 */ /* 0x000fe20007ffe0ff */
[----:B-1----:R-:W-:Y:S01]  /*c980*/  HMMA.16816.F32 R8, R100, R32, R8 ;  /* 0x000000206408723c */ /* 0x002fe20000001808 */
[----:B------:R-:W-:-:S02]  /*c990*/  FSEL R133, R22, -INF , !P0 ;  /* 0xff80000016857808 */ /* 0x000fc40004000000 */
[----:B------:R-:W-:Y:S02]  /*c9a0*/  ISETP.GE.AND P0, PT, R25, R2, PT ;  /* 0x000000021900720c */ /* 0x000fe40003f06270 */
[----:B------:R-:W-:Y:S02]  /*c9b0*/  FSEL R115, R23, -INF , !P3 ;  /* 0xff80000017737808 */ /* 0x000fe40005800000 */
[----:B------:R-:W-:Y:S01]  /*c9c0*/  IADD3 R23, R85, 0x29, RZ ;  /* 0x0000002955177810 */ /* 0x000fe20007ffe0ff */
[----:B------:R-:W-:Y:S01]  /*c9d0*/  HMMA.16816.F32 R32, R100, R34, R96 ;  /* 0x000000226420723c */ /* 0x000fe20000001860 */
[----:B------:R-:W-:Y:S02]  /*c9e0*/  FSEL R112, R17, -INF , !P0 ;  /* 0xff80000011707808 */ /* 0x000fe40004000000 */
[----:B------:R-:W-:Y:S02]  /*c9f0*/  ISETP.GE.AND P0, PT, R23, R86, PT ;  /* 0x000000561700720c */ /* 0x000fe40003f06270 */
[----:B------:R-:W-:-:S02]  /*ca00*/  FSEL R109, R26, -INF , !P6 ;  /* 0xff8000001a6d7808 */ /* 0x000fc40007000000 */
[-C--:B------:R-:W-:Y:S02]  /*ca10*/  ISETP.GE.AND P6, PT, R29, R2.reuse, PT ;  /* 0x000000021d00720c */ /* 0x080fe40003fc6270 */
[----:B------:R-:W-:Y:S02]  /*ca20*/  FSEL R105, R15, -INF , !P0 ;  /* 0xff8000000f697808 */ /* 0x000fe40004000000 */
[----:B------:R-:W-:Y:S02]  /*ca30*/  ISETP.GE.AND P0, PT, R85, R2, PT ;  /* 0x000000025500720c */ /* 0x000fe40003f06270 */
[----:B------:R-:W-:Y:S02]  /*ca40*/  FSEL R140, R21, -INF , !P6 ;  /* 0xff800000158c7808 */ /* 0x000fe40007000000 */
[----:B------:R-:W-:Y:S02]  /*ca50*/  IADD3 R21, R85, 0x28, RZ ;  /* 0x0000002855157810 */ /* 0x000fe40007ffe0ff */
[----:B------:R-:W-:-:S02]  /*ca60*/  FSEL R4, R4, -INF , !P0 ;  /* 0xff80000004047808 */ /* 0x000fc40004000000 */
[----:B------:R-:W-:Y:S02]  /*ca70*/  FSEL R110, R16, -INF , !P5 ;  /* 0xff800000106e7808 */ /* 0x000fe40006800000 */
[----:B------:R-:W-:Y:S02]  /*ca80*/  FSEL R113, R18, -INF , !P1 ;  /* 0xff80000012717808 */ /* 0x000fe40004800000 */
[----:B------:R-:W-:Y:S02]  /*ca90*/  ISETP.GT.AND P0, PT, R135, R122, PT ;  /* 0x0000007a8700720c */ /* 0x000fe40003f04270 */
[----:B------:R-:W-:Y:S02]  /*caa0*/  ISETP.GE.AND P6, PT, R25, R86, PT ;  /* 0x000000561900720c */ /* 0x000fe40003fc6270 */
        /* <DEDUP_REMOVED lines=14> */
[C---:B------:R-:W-:Y:S02]  /*cb90*/  ISETP.GE.AND P4, PT, R85.reuse, R86, PT ;  /* 0x000000565500720c */ /* 0x040fe40003f86270 */
[C---:B------:R-:W-:Y:S02]  /*cba0*/  IADD3 R13, R85.reuse, 0x38, RZ ;  /* 0x00000038550d7810 */ /* 0x040fe40007ffe0ff */
[----:B------:R-:W-:Y:S02]  /*cbb0*/  IADD3 R85, R85, 0x39, RZ ;  /* 0x0000003955557810 */ /* 0x000fe40007ffe0ff */
[----:B------:R-:W-:Y:S02]  /*cbc0*/  FSEL R100, R8, -INF , !P6 ;  /* 0xff80000008647808 */ /* 0x000fe40007000000 */
[----:B------:R-:W-:Y:S02]  /*cbd0*/  FSEL R87, R10, -INF , !P3 ;  /* 0xff8000000a577808 */ /* 0x000fe40005800000 */
[----:B------:R-:W-:-:S02]  /*cbe0*/  FSEL R102, R9, -INF , !P5 ;  /* 0xff80000009667808 */ /* 0x000fc40006800000 */
[----:B------:R-:W-:Y:S02]  /*cbf0*/  FSEL R97, R11, -INF , !P1 ;  /* 0xff8000000b617808 */ /* 0x000fe40004800000 */
[C---:B------:R-:W-:Y:S02]  /*cc00*/  ISETP.GE.AND P6, PT, R13.reuse, R2, PT ;  /* 0x000000020d00720c */ /* 0x040fe40003fc6270 */
[----:B------:R-:W-:Y:S02]  /*cc10*/  ISETP.GE.AND P3, PT, R13, R86, PT ;  /* 0x000000560d00720c */ /* 0x000fe40003f66270 */
        /* <DEDUP_REMOVED lines=68> */
.L_x_5676:
[----:B------:R-:W-:-:S05]  /*d060*/  IMAD.MOV.U32 R9, RZ, RZ, c[0x0][0x198] ;  /* 0x00006600ff097624 */ /* 0x000fca00078e00ff */
[----:B------:R-:W-:-:S04]  /*d070*/  LEA R9, -R9, RZ, 0x6 ;  /* 0x000000ff09097211 */ /* 0x000fc800078e31ff */
[----:B------:R-:W-:Y:S02]  /*d080*/  SHF.R.S32.HI R10, RZ, 0x1f, R9 ;  /* 0x0000001fff0a7819 */ /* 0x000fe40000011409 */
.L_x_5677:
        /* <DEDUP_REMOVED lines=16> */
.L_x_5675:
        /* <DEDUP_REMOVED lines=32> */
[----:B------:R-:W-:-:S03]  /*d390*/  FMNMX.FTZ R9, R95, R2, !PT ;  /* 0x000000025f097209 */ /* 0x000fc60007810000 */
[----:B-1----:R-:W1:Y:S01]  /*d3a0*/  SHFL.BFLY PT, R11, R8, 0x2, 0x1f ;  /* 0x0c401f00080b7f89 */ /* 0x002e6200000e0000 */
        /* <DEDUP_REMOVED lines=10> */
[C---:B------:R-:W-:Y:S01]  /*d450*/  FSETP.NEU.FTZ.AND P0, PT, R88.reuse, -INF , PT ;  /* 0xff8000005800780b */ /* 0x040fe20003f1d000 */
[----:B------:R-:W-:Y:S01]  /*d460*/  FMUL.FTZ R96, R88, c[0x0][0x23c] ;  /* 0x00008f0058607a20 */ /* 0x000fe20000410000 */
[----:B------:R-:W-:-:S04]  /*d470*/  FSEL R99, R99, RZ, P1 ;  /* 0x000000ff63637208 */ /* 0x000fc80000800000 */
[----:B------:R-:W-:Y:S01]  /*d480*/  FSEL R96, R96, RZ, P0 ;  /* 0x000000ff60607208 */ /* 0x000fe20000000000 */
[--C-:B------:R-:W-:Y:S02]  /*d490*/  FFMA.FTZ R93, R0, c[0x0][0x23c], -R99.reuse ;  /* 0x00008f00005d7a23 */ /* 0x100fe40000010863 */
[--C-:B------:R-:W-:Y:S01]  /*d4a0*/  FFMA.FTZ R86, R4, c[0x0][0x23c], -R99.reuse ;  /* 0x00008f0004567a23 */ /* 0x100fe20000010863 */
[----:B------:R-:W-:Y:S01]  /*d4b0*/  FSEL R4, R88, RZ, P0 ;  /* 0x000000ff58047208 */ /* 0x000fe20000000000 */
[--C-:B------:R-:W-:Y:S01]  /*d4c0*/  FFMA.FTZ R0, R7, c[0x0][0x23c], -R96.reuse ;  /* 0x00008f0007007a23 */ /* 0x100fe20000010860 */
[----:B------:R-:W-:Y:S01]  /*d4d0*/  FSEL R7, R90, RZ, P1 ;  /* 0x000000ff5a077208 */ /* 0x000fe20000800000 */
[----:B------:R-:W-:Y:S01]  /*d4e0*/  FFMA.FTZ R91, R5, c[0x0][0x23c], -R96 ;  /* 0x00008f00055b7a23 */ /* 0x000fe20000010860 */
[----:B------:R-:W-:Y:S01]  /*d4f0*/  MUFU.EX2 R93, R93 ;  /* 0x0000005d005d7308 */ /* 0x000fe20000000800 */
[----:B------:R-:W-:Y:S02]  /*d500*/  FFMA.FTZ R89, R28, c[0x0][0x23c], -R99 ;  /* 0x00008f001c597a23 */ /* 0x000fe40000010863 */
[----:B------:R-:W-:-:S02]  /*d510*/  FADD.FTZ R5, R84, -R7 ;  /* 0x8000000754057221 */ /* 0x000fc40000010000 */
[----:B------:R-:W-:Y:S02]  /*d520*/  FADD.FTZ R84, R3, -R4 ;  /* 0x8000000403547221 */ /* 0x000fe40000010000 */
[--C-:B------:R-:W-:Y:S01]  /*d530*/  FFMA.FTZ R2, R30, c[0x0][0x23c], -R99.reuse ;  /* 0x00008f001e027a23 */ /* 0x100fe20000010863 */
[----:B------:R-:W1:Y:S01]  /*d540*/  MUFU.EX2 R86, R86 ;  /* 0x0000005600567308 */ /* 0x000e620000000800 */
[--C-:B------:R-:W-:Y:S02]  /*d550*/  FFMA.FTZ R85, R6, c[0x0][0x23c], -R96.reuse ;  /* 0x00008f0006557a23 */ /* 0x100fe40000010860 */
[----:B------:R-:W-:Y:S02]  /*d560*/  FMUL.FTZ R3, R5, c[0x0][0x23c] ;  /* 0x00008f0005037a20 */ /* 0x000fe40000410000 */
[----:B------:R-:W-:Y:S02]  /*d570*/  FMUL.FTZ R84, R84, c[0x0][0x23c] ;  /* 0x00008f0054547a20 */ /* 0x000fe40000410000 */
[----:B------:R-:W-:Y:S01]  /*d580*/  FFMA.FTZ R92, R31, c[0x0][0x23c], -R96 ;  /* 0x00008f001f5c7a23 */ /* 0x000fe20000010860 */
[----:B------:R-:W-:Y:S01]  /*d590*/  MUFU.EX2 R89, R89 ;  /* 0x0000005900597308 */ /* 0x000fe20000000800 */
[----:B------:R-:W2:Y:S01]  /*d5a0*/  LDSM.16.MT88.4 R28, [R118+0x7000] ;  /* 0x00700000761c783b */ /* 0x000ea20000004200 */
[----:B------:R-:W-:-:S02]  /*d5b0*/  FFMA.FTZ R108, R106, c[0x0][0x23c], -R99 ;  /* 0x00008f006a6c7a23 */ /* 0x000fc40000010863 */
        /* <DEDUP_REMOVED lines=27> */
[----:B------:R-:W1:Y:S01]  /*d770*/  MUFU.EX2 R84, R84 ;  /* 0x0000005400547308 */ /* 0x000e620000000800 */
[--C-:B------:R-:W-:Y:S02]  /*d780*/  FFMA.FTZ R98, R87, c[0x0][0x23c], -R96.reuse ;  /* 0x00008f0057627a23 */ /* 0x100fe40000010860 */
[--C-:B------:R-:W-:Y:S02]  /*d790*/  FFMA.FTZ R97, R97, c[0x0][0x23c], -R96.reuse ;  /* 0x00008f0061617a23 */ /* 0x100fe40000010860 */
        /* <DEDUP_REMOVED lines=11> */
[-C--:B------:R-:W-:Y:S01]  /*d850*/  FMUL.FTZ R39, R39, R84.reuse ;  /* 0x0000005427277220 */ /* 0x080fe20000410000 */
[----:B----4-:R-:W-:Y:S01]  /*d860*/  F2FP.PACK_AB R7, R92, R91 ;  /* 0x0000005b5c07723e */ /* 0x010fe200000000ff */
        /* <DEDUP_REMOVED lines=11> */
[----:B------:R-:W3:Y:S01]  /*d920*/  LDSM.16.MT88.4 R36, [R116+0x7000] ;  /* 0x007000007424783b */ /* 0x000ee20000004200 */
        /* <DEDUP_REMOVED lines=22> */
[-C--:B------:R-:W-:Y:S01]  /*da90*/  FMUL.FTZ R61, R61, R3.reuse ;  /* 0x000000033d3d7220 */ /* 0x080fe20000410000 */
[----:B------:R-:W-:Y:S01]  /*daa0*/  LDSM.16.MT88.4 R56, [R118+0x7400] ;  /* 0x007400007638783b */ /* 0x000fe20000004200 */
[-C--:B------:R-:W-:Y:S01]  /*dab0*/  FMUL.FTZ R62, R62, R84.reuse ;  /* 0x000000543e3e7220 */ /* 0x080fe20000410000 */
[----:B------:R-:W-:Y:S01]  /*dac0*/  HMMA.16816.F32 R28, R4, R30, R52 ;  /* 0x0000001e041c723c */ /* 0x000fe20000001834 */
[----:B------:R-:W-:Y:S01]  /*dad0*/  FMUL.FTZ R63, R63, R84 ;  /* 0x000000543f3f7220 */ /* 0x000fe20000410000 */
[----:B------:R-:W2:Y:S01]  /*dae0*/  LDSM.16.MT88.4 R52, [R116+0x8000] ;  /* 0x008000007434783b */ /* 0x000ea20000004200 */
[-C--:B------:R-:W-:Y:S01]  /*daf0*/  FMUL.FTZ R40, R64, R3.reuse ;  /* 0x0000000340287220 */ /* 0x080fe20000410000 */
[----:B------:R-:W1:Y:S01]  /*db00*/  MUFU.EX2 R115, R115 ;  /* 0x0000007300737308 */ /* 0x000e620000000800 */
[----:B------:R-:W-:-:S02]  /*db10*/  FMUL.FTZ R41, R65, R3 ;  /* 0x0000000341297220 */ /* 0x000fc40000410000 */
[-C--:B------:R-:W-:Y:S01]  /*db20*/  FMUL.FTZ R42, R66, R84.reuse ;  /* 0x00000054422a7220 */ /* 0x080fe20000410000 */
[C---:B---3--:R-:W-:Y:S01]  /*db30*/  HMMA.16816.F32 R32, R4.reuse, R36, R32 ;  /* 0x000000240420723c */ /* 0x048fe20000001820 */
[-C--:B------:R-:W-:Y:S02]  /*db40*/  FMUL.FTZ R43, R67, R84.reuse ;  /* 0x00000054432b7220 */ /* 0x080fe40000410000 */
[-C--:B------:R-:W-:Y:S01]  /*db50*/  FMUL.FTZ R76, R76, R3.reuse ;  /* 0x000000034c4c7220 */ /* 0x080fe20000410000 */
[----:B------:R-:W-:Y:S01]  /*db60*/  LDSM.16.MT88.4 R64, [R118+0x6400] ;  /* 0x006400007640783b */ /* 0x000fe20000004200 */
        /* <DEDUP_REMOVED lines=8> */
[----:B------:R-:W-:Y:S01]  /*dbf0*/  MUFU.EX2 R141, R141 ;  /* 0x0000008d008d7308 */ /* 0x000fe20000000800 */
[-C--:B------:R-:W-:Y:S02]  /*dc00*/  FMUL.FTZ R50, R70, R84.reuse ;  /* 0x0000005446327220 */ /* 0x080fe40000410000 */
[-C--:B------:R-:W-:Y:S01]  /*dc10*/  FMUL.FTZ R51, R71, R84.reuse ;  /* 0x0000005447337220 */ /* 0x080fe20000410000 */
[----:B----4-:R-:W-:Y:S01]  /*dc20*/  HMMA.16816.F32 R40, R4, R44, R40 ;  /* 0x0000002c0428723c */ /* 0x010fe20000001828 */
[-C--:B------:R-:W-:Y:S02]  /*dc30*/  FMUL.FTZ R72, R72, R3.reuse ;  /* 0x0000000348487220 */ /* 0x080fe40000410000 */
[----:B------:R-:W-:Y:S01]  /*dc40*/  FMUL.FTZ R73, R73, R3 ;  /* 0x0000000349497220 */ /* 0x000fe20000410000 */
[----:B------:R-:W-:Y:S01]  /*dc50*/  MUFU.EX2 R110, R110 ;  /* 0x0000006e006e7308 */ /* 0x000fe20000000800 */
[----:B------:R-:W-:-:S02]  /*dc60*/  FMUL.FTZ R74, R74, R84 ;  /* 0x000000544a4a7220 */ /* 0x000fc40000410000 */
[-C--:B------:R-:W-:Y:S01]  /*dc70*/  FMUL.FTZ R75, R75, R84.reuse ;  /* 0x000000544b4b7220 */ /* 0x080fe20000410000 */
[C---:B------:R-:W-:Y:S01]  /*dc80*/  HMMA.16816.F32 R44, R4.reuse, R46, R76 ;  /* 0x0000002e042c723c */ /* 0x040fe2000000184c */
[----:B------:R-:W-:Y:S01]  /*dc90*/  LDSM.16.MT88.4 R76, [R118+0x8800] ;  /* 0x00880000764c783b */ /* 0x000fe20000004200 */
[----:B------:R-:W-:Y:S02]  /*dca0*/  FFMA.FTZ R137, R137, R84, R85 ;  /* 0x0000005489897223 */ /* 0x000fe40000010055 */
[----:B------:R-:W-:Y:S02]  /*dcb0*/  MUFU.EX2 R133, R133 ;  /* 0x0000008500857308 */ /* 0x000fe40000000800 */
[----:B------:R-:W-:Y:S02]  /*dcc0*/  FADD.FTZ R0, R0, R137 ;  /* 0x0000008900007221 */ /* 0x000fe40000010000 */
[----:B--2---:R-:W-:Y:S02]  /*dcd0*/  HMMA.16816.F32 R48, R4, R52, R48 ;  /* 0x000000340430723c */ /* 0x004fe40000001830 */
[----:B------:R-:W-:-:S02]  /*dce0*/  FADD.FTZ R91, R91, R0 ;  /* 0x000000005b5b7221 */ /* 0x000fc40000010000 */
[----:B------:R-:W-:Y:S02]  /*dcf0*/  MUFU.EX2 R112, R112 ;  /* 0x0000007000707308 */ /* 0x000fe40000000800 */
[----:B------:R-:W-:Y:S01]  /*dd00*/  FADD.FTZ R92, R92, R91 ;  /* 0x0000005b5c5c7221 */ /* 0x000fe20000010000 */
[----:B-1----:R-:W-:Y:S01]  /*dd10*/  F2FP.PACK_AB R52, R103, R108 ;  /* 0x0000006c6734723e */ /* 0x002fe200000000ff */
[----:B------:R-:W-:Y:S01]  /*dd20*/  HMMA.16816.F32 R4, R4, R54, R72 ;  /* 0x000000360404723c */ /* 0x000fe20000001848 */
[----:B-----5:R-:W-:-:S03]  /*dd30*/  F2FP.PACK_AB R53, R114, R109 ;  /* 0x0000006d7235723e */ /* 0x020fc600000000ff */
[----:B------:R-:W-:Y:S03]  /*dd40*/  MUFU.EX2 R111, R111 ;  /* 0x0000006f006f7308 */ /* 0x000fe60000000800 */
[----:B------:R-:W-:Y:S02]  /*dd50*/  F2FP.PACK_AB R54, R101, R106 ;  /* 0x0000006a6536723e */ /* 0x000fe400000000ff */
[----:B------:R-:W-:-:S03]  /*dd60*/  F2FP.PACK_AB R55, R115, R138 ;  /* 0x0000008a7337723e */ /* 0x000fc600000000ff */
[----:B------:R-:W-:Y:S04]  /*dd70*/  MUFU.EX2 R107, R107 ;  /* 0x0000006b006b7308 */ /* 0x000fe80000000800 */
[C---:B---3--:R-:W-:Y:S04]  /*dd80*/  HMMA.16816.F32 R16, R52.reuse, R60, R16 ;  /* 0x0000003c3410723c */ /* 0x048fe80000001810 */
[----:B------:R-:W-:Y:S04]  /*dd90*/  MUFU.EX2 R134, R134 ;  /* 0x0000008600867308 */ /* 0x000fe80000000800 */
[C---:B------:R-:W-:Y:S01]  /*dda0*/  HMMA.16816.F32 R20, R52.reuse, R62, R20 ;  /* 0x0000003e3414723c */ /* 0x040fe20000001814 */
[----:B------:R-:W1:Y:S03]  /*ddb0*/  LDSM.16.MT88.4 R60, [R118+0x8400] ;  /* 0x00840000763c783b */ /* 0x000e660000004200 */
[----:B------:R-:W-:Y:S04]  /*ddc0*/  MUFU.EX2 R100, R100 ;  /* 0x0000006400647308 */ /* 0x000fe80000000800 */
[C---:B------:R-:W-:Y:S04]  /*ddd0*/  HMMA.16816.F32 R8, R52.reuse, R64, R8 ;  /* 0x000000403408723c */ /* 0x040fe80000001808 */
[----:B------:R-:W2:Y:S04]  /*dde0*/  MUFU.EX2 R105, R105 ;  /* 0x0000006900697308 */ /* 0x000ea80000000800 */
[C---:B------:R-:W-:Y:S01]  /*ddf0*/  HMMA.16816.F32 R12, R52.reuse, R66, R12 ;  /* 0x00000042340c723c */ /* 0x040fe2000000180c */
[----:B------:R-:W3:Y:S03]  /*de00*/  LDSM.16.MT88.4 R64, [R116+0x7400] ;  /* 0x007400007440783b */ /* 0x000ee60000004200 */
[----:B------:R-:W-:Y:S04]  /*de10*/  MUFU.EX2 R102, R102 ;  /* 0x0000006600667308 */ /* 0x000fe80000000800 */
[----:B------:R-:W-:Y:S04]  /*de20*/  HMMA.16816.F32 R24, R52, R56, R24 ;  /* 0x000000383418723c */ /* 0x000fe80000001818 */
[----:B------:R-:W4:Y:S01]  /*de30*/  MUFU.EX2 R99, R99 ;  /* 0x0000006300637308 */ /* 0x000f220000000800 */
[----:B--2---:R-:W-:-:S03]  /*de40*/  F2FP.PACK_AB R72, R105, R100 ;  /* 0x000000646948723e */ /* 0x004fc600000000ff */
[C---:B------:R-:W-:Y:S01]  /*de50*/  HMMA.16816.F32 R28, R52.reuse, R58, R28 ;  /* 0x0000003a341c723c */ /* 0x040fe2000000181c */
[----:B------:R-:W2:Y:S03]  /*de60*/  LDSM.16.MT88.4 R56, [R116+0x8400] ;  /* 0x008400007438783b */ /* 0x000ea60000004200 */
[----:B------:R-:W-:Y:S04]  /*de70*/  MUFU.EX2 R98, R98 ;  /* 0x0000006200627308 */ /* 0x000fe80000000800 */
[----:B-1----:R-:W-:Y:S04]  /*de80*/  HMMA.16816.F32 R40, R52, R60, R40 ;  /* 0x0000003c3428723c */ /* 0x002fe80000001828 */
[----:B------:R-:W1:Y:S01]  /*de90*/  MUFU.EX2 R97, R97 ;  /* 0x0000006100617308 */ /* 0x000e620000000800 */
[----:B----4-:R-:W-:-:S03]  /*dea0*/  F2FP.PACK_AB R74, R99, R102 ;  /* 0x00000066634a723e */ /* 0x010fc600000000ff */
[C---:B------:R-:W-:Y:S01]  /*deb0*/  HMMA.16816.F32 R44, R52.reuse, R62, R44 ;  /* 0x0000003e342c723c */ /* 0x040fe2000000182c */
[----:B------:R-:W4:Y:S03]  /*dec0*/  LDSM.16.MT88.4 R60, [R116+0x6800] ;  /* 0x00680000743c783b */ /* 0x000f260000004200 */
[----:B------:R-:W-:Y:S04]  /*ded0*/  MUFU.EX2 R95, R95 ;  /* 0x0000005f005f7308 */ /* 0x000fe80000000800 */
[----:B---3--:R-:W-:Y:S04]  /*dee0*/  HMMA.16816.F32 R32, R52, R64, R32 ;  /* 0x000000403420723c */ /* 0x008fe80000001820 */
[----:B------:R-:W3:Y:S01]  /*def0*/  MUFU.EX2 R94, R94 ;  /* 0x0000005e005e7308 */ /* 0x000ee20000000800 */
[----:B-1----:R-:W-:-:S03]  /*df00*/  F2FP.PACK_AB R73, R97, R98 ;  /* 0x000000626149723e */ /* 0x002fc600000000ff */
[C---:B------:R-:W-:Y:S01]  /*df10*/  HMMA.16816.F32 R36, R52.reuse, R66, R36 ;  /* 0x000000423424723c */ /* 0x040fe20000001824 */
[----:B------:R-:W1:Y:S07]  /*df20*/  LDSM.16.MT88.4 R64, [R118+0x6800] ;  /* 0x006800007640783b */ /* 0x000e6e0000004200 */
[----:B--2---:R-:W-:Y:S01]  /*df30*/  HMMA.16816.F32 R48, R52, R56, R48 ;  /* 0x000000383430723c */ /* 0x004fe20000001830 */
[----:B---3--:R-:W-:-:S07]  /*df40*/  F2FP.PACK_AB R75, R94, R95 ;  /* 0x0000005f5e4b723e */ /* 0x008fce00000000ff */
[----:B------:R-:W-:Y:S01]  /*df50*/  HMMA.16816.F32 R4, R52, R58, R4 ;  /* 0x0000003a3404723c */ /* 0x000fe20000001804 */
[----:B------:R-:W2:Y:S06]  /*df60*/  LDSM.16.MT88.4 R56, [R118+0x7800] ;  /* 0x007800007638783b */ /* 0x000eac0000004200 */
[----:B------:R-:W-:Y:S02]  /*df70*/  F2FP.PACK_AB R52, R141, R140 ;  /* 0x0000008c8d34723e */ /* 0x000fe400000000ff */
[----:B------:R-:W-:Y:S02]  /*df80*/  F2FP.PACK_AB R53, R111, R112 ;  /* 0x000000706f35723e */ /* 0x000fe400000000ff */
[----:B------:R-:W-:-:S02]  /*df90*/  F2FP.PACK_AB R54, R133, R110 ;  /* 0x0000006e8536723e */ /* 0x000fc400000000ff */
[----:B------:R-:W-:-:S07]  /*dfa0*/  F2FP.PACK_AB R55, R134, R107 ;  /* 0x0000006b8637723e */ /* 0x000fce00000000ff */
[C---:B----4-:R-:W-:Y:S08]  /*dfb0*/  HMMA.16816.F32 R16, R52.reuse, R60, R16 ;  /* 0x0000003c3410723c */ /* 0x050ff00000001810 */
[C---:B------:R-:W-:Y:S01]  /*dfc0*/  HMMA.16816.F32 R20, R52.reuse, R62, R20 ;  /* 0x0000003e3414723c */ /* 0x040fe20000001814 */
[----:B------:R-:W3:Y:S07]  /*dfd0*/  LDSM.16.MT88.4 R60, [R116+0x7800] ;  /* 0x00780000743c783b */ /* 0x000eee0000004200 */
[C---:B-1----:R-:W-:Y:S08]  /*dfe0*/  HMMA.16816.F32 R8, R52.reuse, R64, R8 ;  /* 0x000000403408723c */ /* 0x042ff00000001808 */
[C---:B------:R-:W-:Y:S08]  /*dff0*/  HMMA.16816.F32 R12, R52.reuse, R66, R12 ;  /* 0x00000042340c723c */ /* 0x040ff0000000180c */
[C---:B------:R-:W-:Y:S01]  /*e000*/  HMMA.16816.F32 R64, R52.reuse, R76, R40 ;  /* 0x0000004c3440723c */ /* 0x040fe20000001828 */
[----:B------:R-:W1:Y:S07]  /*e010*/  LDSM.16.MT88.4 R40, [R116+0x8800] ;  /* 0x008800007428783b */ /* 0x000e6e0000004200 */
[C---:B------:R-:W-:Y:S01]  /*e020*/  HMMA.16816.F32 R76, R52.reuse, R78, R44 ;  /* 0x0000004e344c723c */ /* 0x040fe2000000182c */
[----:B------:R-:W4:Y:S07]  /*e030*/  LDSM.16.MT88.4 R44, [R116+0x6c00] ;  /* 0x006c0000742c783b */ /* 0x000f2e0000004200 */
[C---:B--2---:R-:W-:Y:S07]  /*e040*/  HMMA.16816.F32 R24, R52.reuse, R56, R24 ;  /* 0x000000383418723c */ /* 0x044fee0000001818 */
[----:B------:R-:W-:Y:S01]  /*e050*/  FFMA.FTZ R56, R139, R3, R86 ;  /* 0x000000038b387223 */ /* 0x000fe20000010056 */
[C---:B---3--:R-:W-:Y:S01]  /*e060*/  HMMA.16816.F32 R32, R52.reuse, R60, R32 ;  /* 0x0000003c3420723c */ /* 0x048fe20000001820 */
[----:B------:R-:W-:Y:S07]  /*e070*/  LDSM.16.MT88.4 R84, [R116+0x7c00] ;  /* 0x007c00007454783b */ /* 0x000fee0000004200 */
[C---:B------:R-:W-:Y:S01]  /*e080*/  HMMA.16816.F32 R60, R52.reuse, R62, R36 ;  /* 0x0000003e343c723c */ /* 0x040fe20000001824 */
[----:B------:R-:W2:Y:S07]  /*e090*/  LDSM.16.MT88.4 R36, [R118+0x6c00] ;  /* 0x006c00007624783b */ /* 0x000eae0000004200 */
[C---:B------:R-:W-:Y:S08]  /*e0a0*/  HMMA.16816.F32 R28, R52.reuse, R58, R28 ;  /* 0x0000003a341c723c */ /* 0x040ff0000000181c */
[C---:B-1----:R-:W-:Y:S08]  /*e0b0*/  HMMA.16816.F32 R68, R52.reuse, R40, R48 ;  /* 0x000000283444723c */ /* 0x042ff00000001830 */
[----:B------:R-:W-:Y:S01]  /*e0c0*/  HMMA.16816.F32 R4, R52, R42, R4 ;  /* 0x0000002a3404723c */ /* 0x000fe20000001804 */
[----:B------:R-:W1:Y:S07]  /*e0d0*/  LDSM.16.MT88.4 R52, [R118+0x7c00] ;  /* 0x007c00007634783b */ /* 0x000e6e0000004200 */
[C---:B----4-:R-:W-:Y:S07]  /*e0e0*/  HMMA.16816.F32 R40, R72.reuse, R44, R16 ;  /* 0x0000002c4828723c */ /* 0x050fee0000001810 */
[----:B------:R-:W-:Y:S01]  /*e0f0*/  FADD.FTZ R16, R93, R56 ;  /* 0x000000385d107221 */ /* 0x000fe20000010000 */
[----:B------:R-:W-:Y:S03]  /*e100*/  HMMA.16816.F32 R44, R72, R46, R20 ;  /* 0x0000002e482c723c */ /* 0x000fe60000001814 */
[----:B------:R-:W-:-:S04]  /*e110*/  FADD.FTZ R3, R89, R16 ;  /* 0x0000001059037221 */ /* 0x000fc80000010000 */
[----:B------:R-:W-:Y:S01]  /*e120*/  FADD.FTZ R3, R2, R3 ;  /* 0x0000000302037221 */ /* 0x000fe20000010000 */
[C---:B--2---:R-:W-:Y:S01]  /*e130*/  HMMA.16816.F32 R80, R72.reuse, R36, R8 ;  /* 0x000000244850723c */ /* 0x044fe20000001808 */
[----:B------:R-:W-:Y:S02]  /*e140*/  LDSM.16.MT88.4 R8, [R116+0x8c00] ;  /* 0x008c00007408783b */ /* 0x000fe40000004200 */
        /* <DEDUP_REMOVED lines=22> */
[----:B------:R-:W-:Y:S01]  /*e2b0*/  FADD.FTZ R98, R98, R3 ;  /* 0x0000000362627221 */ /* 0x000fe20000010000 */
[----:B------:R-:W-:Y:S01]  /*e2c0*/  MOV R3, R88 ;  /* 0x0000005800037202 */ /* 0x000fe20000000f00 */
[----:B------:R-:W-:Y:S01]  /*e2d0*/  FADD.FTZ R105, R105, R100 ;  /* 0x0000006469697221 */ /* 0x000fe20000010000 */
[----:B------:R-:W-:Y:S01]  /*e2e0*/  HMMA.16816.F32 R60, R72, R86, R60 ;  /* 0x00000056483c723c */ /* 0x000fe2000000183c */
[----:B------:R-:W-:Y:S01]  /*e2f0*/  FADD.FTZ R98, R97, R98 ;  /* 0x0000006261627221 */ /* 0x000fe20000010000 */
[----:B------:R-:W-:Y:S01]  /*e300*/  MOV R84, R90 ;  /* 0x0000005a00547202 */ /* 0x000fe20000000f00 */
[----:B------:R-:W-:Y:S02]  /*e310*/  FADD.FTZ R102, R102, R105 ;  /* 0x0000006966667221 */ /* 0x000fe40000010000 */
[----:B------:R-:W-:-:S02]  /*e320*/  FADD.FTZ R95, R95, R98 ;  /* 0x000000625f5f7221 */ /* 0x000fc40000010000 */
[----:B------:R-:W-:Y:S01]  /*e330*/  FADD.FTZ R139, R99, R102 ;  /* 0x00000066638b7221 */ /* 0x000fe20000010000 */
[----:B--2---:R-:W-:Y:S01]  /*e340*/  HMMA.16816.F32 R64, R72, R12, R64 ;  /* 0x0000000c4840723c */ /* 0x004fe20000001840 */
[----:B------:R-:W-:-:S07]  /*e350*/  FADD.FTZ R137, R94, R95 ;  /* 0x0000005f5e897221 */ /* 0x000fce0000010000 */
[C---:B------:R-:W-:Y:S08]  /*e360*/  HMMA.16816.F32 R76, R72.reuse, R14, R76 ;  /* 0x0000000e484c723c */ /* 0x040ff0000000184c */
[C---:B------:R-:W-:Y:S08]  /*e370*/  HMMA.16816.F32 R68, R72.reuse, R8, R68 ;  /* 0x000000084844723c */ /* 0x040ff00000001844 */
[----:B------:R-:W-:Y:S08]  /*e380*/  HMMA.16816.F32 R72, R72, R10, R4 ;  /* 0x0000000a4848723c */ /* 0x000ff00000001804 */
.L_x_5672:
[----:B------:R-:W-:-:S13]  /*e390*/  ISETP.GT.AND P0, PT, R135, R122, PT ;  /* 0x0000007a8700720c */ /* 0x000fda0003f04270 */
        /* <DEDUP_REMOVED lines=15> */
.L_x_5682:
        /* <DEDUP_REMOVED lines=65> */
.L_x_5679:
[C---:B------:R-:W-:Y:S04]  /*e8a0*/  LEA R132, P0, R6.reuse, R132, 0x1 ;  /* 0x0000008406847211 */ /* 0x040fe800078008ff */
[----:B------:R-:W-:Y:S02]  /*e8b0*/  LEA.HI.X R131, R6, R131, R2, 0x1, P0 ;  /* 0x0000008306837211 */ /* 0x000fe400000f0c02 */
[----:B------:R-:W-:Y:S03]  /*e8c0*/  IADD3 R2, P0, R132, UR11, RZ ;  /* 0x0000000b84027c10 */ /* 0x000fe6000ff1e0ff */
[----:B------:R-:W-:Y:S01]  /*e8d0*/  IMAD.MOV.U32 R133, RZ, RZ, R131 ;  /* 0x000000ffff857224 */ /* 0x000fe200078e0083 */
[----:B------:R-:W-:Y:S02]  /*e8e0*/  IADD3.X R3, R131, UR9, RZ, P0, !PT ;  /* 0x0000000983037c10 */ /* 0x000fe400087fe4ff */
[----:B------:R-:W-:Y:S02]  /*e8f0*/  ISETP.GT.AND P0, PT, R135, R122, PT ;  /* 0x0000007a8700720c */ /* 0x000fe40003f04270 */
        /* <DEDUP_REMOVED lines=154> */
.L_x_5681:
        /* <DEDUP_REMOVED lines=16> */
.L_x_5680:
[----:B------:R-:W-:Y:S01]  /*f3a0*/  FMNMX.FTZ R2, R4, R85, !PT ;  /* 0x0000005504027209 */ /* 0x000fe20007810000 */
[----:B------:R-:W-:Y:S01]  /*f3b0*/  LDSM.16.MT88.4 R92, [R116+0x6000] ;  /* 0x00600000745c783b */ /* 0x000fe20000004200 */
        /* <DEDUP_REMOVED lines=54> */
[----:B------:R-:W-:Y:S01]  /*f720*/  ISETP.GT.AND P0, PT, R135, R122, PT ;  /* 0x0000007a8700720c */ /* 0x000fe20003f04270 */
        /* <DEDUP_REMOVED lines=42> */
[----:B---3--:R-:W-:Y:S01]  /*f9d0*/  F2FP.PACK_AB R81, R5, R98 ;  /* 0x000000620551723e */ /* 0x008fe200000000ff */
        /* <DEDUP_REMOVED lines=18> */
[--C-:B------:R-:W-:Y:S02]  /*fb00*/  FFMA.FTZ R104, R15, c[0x0][0x23c], -R99.reuse ;  /* 0x00008f000f687a23 */ /* 0x100fe40000010863 */
[----:B------:R-:W-:Y:S02]  /*fb10*/  FMUL.FTZ R15, R0, R79 ;  /* 0x0000004f000f7220 */ /* 0x000fe40000410000 */
[C---:B------:R-:W-:Y:S01]  /*fb20*/  FMUL.FTZ R68, R2.reuse, R68 ;  /* 0x0000004402447220 */ /* 0x040fe20000410000 */
[----:B------:R-:W-:Y:S01]  /*fb30*/  LDSM.16.MT88.4 R76, [R118+0x6400] ;  /* 0x00640000764c783b */ /* 0x000fe20000004200 */
[----:B------:R-:W-:Y:S01]  /*fb40*/  FMUL.FTZ R69, R2, R69 ;  /* 0x0000004502457220 */ /* 0x000fe20000410000 */
[----:B------:R-:W2:Y:S01]  /*fb50*/  MUFU.EX2 R102, R102 ;  /* 0x0000006600667308 */ /* 0x000ea20000000800 */
[C---:B------:R-:W-:Y:S02]  /*fb60*/  FMUL.FTZ R70, R0.reuse, R70 ;  /* 0x0000004600467220 */ /* 0x040fe40000410000 */
[----:B------:R-:W-:Y:S01]  /*fb70*/  FMUL.FTZ R71, R0, R71 ;  /* 0x0000004700477220 */ /* 0x000fe20000410000 */
[----:B---3--:R-:W-:Y:S01]  /*fb80*/  F2FP.PACK_AB R83, R87, R86 ;  /* 0x000000565753723e */ /* 0x008fe200000000ff */
        /* <DEDUP_REMOVED lines=15> */
[----:B------:R-:W-:Y:S01]  /*fc80*/  LDSM.16.MT88.4 R28, [R116+0x6c00] ;  /* 0x006c0000741c783b */ /* 0x000fe20000004200 */
[----:B------:R-:W-:Y:S01]  /*fc90*/  FFMA.FTZ R113, R32, c[0x0][0x23c], -R100 ;  /* 0x00008f0020717a23 */ /* 0x000fe20000010864 */
[C---:B------:R-:W-:Y:S04]  /*fca0*/  HMMA.16816.F32 R44, R80.reuse, R94, R44 ;  /* 0x0000005e502c723c */ /* 0x040fe8000000182c */
[----:B------:R-:W-:Y:S02]  /*fcb0*/  FFMA.FTZ R114, R34, c[0x0][0x23c], -R99 ;  /* 0x00008f0022727a23 */ /* 0x000fe40000010863 */
[----:B------:R-:W3:Y:S01]  /*fcc0*/  LDSM.16.MT88.4 R92, [R116+0x7000] ;  /* 0x00700000745c783b */ /* 0x000ee20000004200 */
[C---:B------:R-:W-:Y:S01]  /*fcd0*/  FMUL.FTZ R72, R2.reuse, R72 ;  /* 0x0000004802487220 */ /* 0x040fe20000410000 */
[----:B------:R-:W-:Y:S01]  /*fce0*/  MUFU.EX2 R107, R107 ;  /* 0x0000006b006b7308 */ /* 0x000fe20000000800 */
[----:B------:R-:W-:Y:S03]  /*fcf0*/  FMUL.FTZ R73, R2, R73 ;  /* 0x0000004902497220 */ /* 0x000fe60000410000 */
[C---:B------:R-:W-:Y:S02]  /*fd00*/  FMUL.FTZ R74, R0.reuse, R74 ;  /* 0x0000004a004a7220 */ /* 0x040fe40000410000 */
[----:B------:R-:W-:Y:S02]  /*fd10*/  FMUL.FTZ R75, R0, R75 ;  /* 0x0000004b004b7220 */ /* 0x000fe40000410000 */
[----:B------:R-:W-:Y:S02]  /*fd20*/  FFMA.FTZ R97, R2, R139, R97 ;  /* 0x0000008b02617223 */ /* 0x000fe40000010061 */
[----:B------:R-:W-:Y:S01]  /*fd30*/  MUFU.EX2 R108, R108 ;  /* 0x0000006c006c7308 */ /* 0x000fe20000000800 */
[----:B------:R-:W-:Y:S02]  /*fd40*/  FFMA.FTZ R98, R0, R137, R98 ;  /* 0x0000008900627223 */ /* 0x000fe40000010062 */
[----:B------:R-:W-:Y:S02]  /*fd50*/  FADD.FTZ R97, R96, R97 ;  /* 0x0000006160617221 */ /* 0x000fe40000010000 */
[----:B------:R-:W-:Y:S01]  /*fd60*/  FADD.FTZ R5, R5, R98 ;  /* 0x0000006205057221 */ /* 0x000fe20000010000 */
        /* <DEDUP_REMOVED lines=8> */
[----:B------:R-:W-:Y:S01]  /*fdf0*/  FADD.FTZ R2, R87, R2 ;  /* 0x0000000257027221 */ /* 0x000fe20000010000 */
[C---:B---3--:R-:W-:Y:S08]  /*fe00*/  HMMA.16816.F32 R56, R80.reuse, R92, R56 ;  /* 0x0000005c5038723c */ /* 0x048ff00000001838 */
[----:B------:R-:W-:Y:S01]  /*fe10*/  MUFU.EX2 R111, R111 ;  /* 0x0000006f006f7308 */ /* 0x000fe20000000800 */
[C---:B------:R-:W-:Y:S01]  /*fe20*/  HMMA.16816.F32 R60, R80.reuse, R94, R60 ;  /* 0x0000005e503c723c */ /* 0x040fe2000000183c */
[----:B------:R-:W3:Y:S08]  /*fe30*/  LDSM.16.MT88.4 R92, [R116+0x8000] ;  /* 0x00800000745c783b */ /* 0x000ef00000004200 */
[----:B------:R-:W-:Y:S10]  /*fe40*/  MUFU.EX2 R112, R112 ;  /* 0x0000007000707308 */ /* 0x000ff40000000800 */
[----:B------:R-:W-:Y:S01]  /*fe50*/  MUFU.EX2 R113, R113 ;  /* 0x0000007100717308 */ /* 0x000fe20000000800 */
[C---:B-1----:R-:W-:Y:S09]  /*fe60*/  HMMA.16816.F32 R64, R80.reuse, R88, R64 ;  /* 0x000000585040723c */ /* 0x042ff20000001840 */
[----:B------:R-:W1:Y:S03]  /*fe70*/  MUFU.EX2 R88, R104 ;  /* 0x0000006800587308 */ /* 0x000e660000000800 */
[----:B------:R-:W-:Y:S01]  /*fe80*/  FFMA.FTZ R89, R16, c[0x0][0x23c], -R100 ;  /* 0x00008f0010597a23 */ /* 0x000fe20000010864 */
[C---:B------:R-:W-:Y:S03]  /*fe90*/  HMMA.16816.F32 R12, R80.reuse, R90, R12 ;  /* 0x0000005a500c723c */ /* 0x040fe6000000180c */
[----:B--2---:R-:W-:Y:S01]  /*fea0*/  F2FP.PACK_AB R16, R102, R101 ;  /* 0x000000656610723e */ /* 0x004fe200000000ff */
[----:B------:R-:W-:Y:S02]  /*feb0*/  FADD.FTZ R101, R101, R0 ;  /* 0x0000000065657221 */ /* 0x000fe40000010000 */
[----:B------:R-:W-:Y:S01]  /*fec0*/  MUFU.EX2 R89, R89 ;  /* 0x0000005900597308 */ /* 0x000fe20000000800 */
[--C-:B------:R-:W-:Y:S02]  /*fed0*/  FFMA.FTZ R90, R17, c[0x0][0x23c], -R100.reuse ;  /* 0x00008f00115a7a23 */ /* 0x100fe40000010864 */
[----:B------:R-:W-:Y:S03]  /*fee0*/  FFMA.FTZ R91, R18, c[0x0][0x23c], -R99 ;  /* 0x00008f00125b7a23 */ /* 0x000fe60000010863 */
[----:B------:R-:W-:Y:S01]  /*fef0*/  FADD.FTZ R102, R102, R101 ;  /* 0x0000006566667221 */ /* 0x000fe20000010000 */
[C---:B---3--:R-:W-:Y:S03]  /*ff00*/  HMMA.16816.F32 R68, R80.reuse, R92, R68 ;  /* 0x0000005c5044723c */ /* 0x048fe60000001844 */
[----:B------:R-:W2:Y:S04]  /*ff10*/  MUFU.EX2 R90, R90 ;  /* 0x0000005a005a7308 */ /* 0x000ea80000000800 */
[--C-:B------:R-:W-:Y:S01]  /*ff20*/  FFMA.FTZ R92, R19, c[0x0][0x23c], -R99.reuse ;  /* 0x00008f00135c7a23 */ /* 0x100fe20000010863 */
[----:B------:R-:W-:Y:S01]  /*ff30*/  HMMA.16816.F32 R72, R80, R94, R72 ;  /* 0x0000005e5048723c */ /* 0x000fe20000001848 */
[----:B------:R-:W3:Y:S03]  /*ff40*/  LDSM.16.MT88.4 R80, [R116+0x6400] ;  /* 0x006400007450783b */ /* 0x000ee60000004200 */
[----:B-1----:R-:W-:Y:S01]  /*ff50*/  F2FP.PACK_AB R17, R88, R103 ;  /* 0x000000675811723e */ /* 0x002fe200000000ff */
[----:B------:R-:W1:Y:S01]  /*ff60*/  MUFU.EX2 R91, R91 ;  /* 0x0000005b005b7308 */ /* 0x000e620000000800 */
[--C-:B------:R-:W-:Y:S02]  /*ff70*/  FFMA.FTZ R104, R22, c[0x0][0x23c], -R99.reuse ;  /* 0x00008f0016687a23 */ /* 0x100fe40000010863 */
[--C-:B------:R-:W-:Y:S04]  /*ff80*/  FFMA.FTZ R94, R20, c[0x0][0x23c], -R100.reuse ;  /* 0x00008f00145e7a23 */ /* 0x100fe80000010864 */
[--C-:B------:R-:W-:Y:S02]  /*ff90*/  FFMA.FTZ R95, R21, c[0x0][0x23c], -R100.reuse ;  /* 0x00008f00155f7a23 */ /* 0x100fe40000010864 */
[----:B------:R-:W-:Y:S01]  /*ffa0*/  LDSM.16.MT88.4 R20, [R118+0x6800] ;  /* 0x006800007614783b */ /* 0x000fe20000004200 */
[----:B------:R-:W4:Y:S01]  /*ffb0*/  MUFU.EX2 R92, R92 ;  /* 0x0000005c005c7308 */ /* 0x000f220000000800 */
[--C-:B------:R-:W-:Y:S02]  /*ffc0*/  FFMA.FTZ R93, R24, c[0x0][0x23c], -R100.reuse ;  /* 0x00008f00185d7a23 */ /* 0x100fe40000010864 */
[----:B------:R-:W-:Y:S01]  /*ffd0*/  FFMA.FTZ R100, R33, c[0x0][0x23c], -R100 ;  /* 0x00008f0021647a23 */ /* 0x000fe20000010864 */
[----:B--2---:R-:W-:Y:S01]  /*ffe0*/  F2FP.PACK_AB R18, R90, R89 ;  /* 0x000000595a12723e */ /* 0x004fe200000000ff */
[----:B------:R-:W-:Y:S02]  /*fff0*/  FFMA.FTZ R99, R35, c[0x0][0x23c], -R99 ;  /* 0x00008f0023637a23 */ /* 0x000fe40000010863 */
[----:B------:R-:W-:Y:S01]  /*10000*/  LDSM.16.MT88.4 R24, [R116+0x6800] ;  /* 0x006800007418783b */ /* 0x000fe20000004200 */
[----:B------:R-:W-:Y:S02]  /*10010*/  FADD.FTZ R103, R103, R2 ;  /* 0x0000000267677221 */ /* 0x000fe40000010000 */
[----:B------:R-:W2:Y:S01]  /*10020*/  MUFU.EX2 R94, R94 ;  /* 0x0000005e005e7308 */ /* 0x000ea20000000800 */
[----:B------:R-:W-:Y:S02]  /*10030*/  FADD.FTZ R5, R89, R102 ;  /* 0x0000006659057221 */ /* 0x000fe40000010000 */
[----:B------:R-:W-:Y:S02]  /*10040*/  FADD.FTZ R88, R88, R103 ;  /* 0x0000006758587221 */ /* 0x000fe40000010000 */
[----:B------:R-:W-:Y:S01]  /*10050*/  LDSM.16.MT88.4 R32, [R116+0x7c00] ;  /* 0x007c00007420783b */ /* 0x000fe20000004200 */
[----:B------:R-:W-:Y:S02]  /*10060*/  FADD.FTZ R5, R90, R5 ;  /* 0x000000055a057221 */ /* 0x000fe40000010000 */
[----:B-1----:R-:W-:Y:S02]  /*10070*/  FADD.FTZ R7, R91, R88 ;  /* 0x000000585b077221 */ /* 0x002fe40000010000 */
[----:B------:R-:W1:Y:S01]  /*10080*/  MUFU.EX2 R95, R95 ;  /* 0x0000005f005f7308 */ /* 0x000e620000000800 */
[C---:B----4-:R-:W-:Y:S01]  /*10090*/  F2FP.PACK_AB R19, R92.reuse, R91 ;  /* 0x0000005b5c13723e */ /* 0x050fe200000000ff */
[----:B------:R-:W-:Y:S08]  /*100a0*/  FADD.FTZ R7, R92, R7 ;  /* 0x000000075c077221 */ /* 0x000ff00000010000 */
[----:B------:R-:W4:Y:S01]  /*100b0*/  MUFU.EX2 R104, R104 ;  /* 0x0000006800687308 */ /* 0x000f220000000800 */
[C---:B------:R-:W-:Y:S05]  /*100c0*/  HMMA.16816.F32 R8, R16.reuse, R76, R8 ;  /* 0x0000004c1008723c */ /* 0x040fea0000001808 */
[----:B--2---:R-:W-:Y:S03]  /*100d0*/  FADD.FTZ R0, R94, R5 ;  /* 0x000000055e007221 */ /* 0x004fe60000010000 */
[C---:B------:R-:W-:Y:S01]  /*100e0*/  HMMA.16816.F32 R36, R16.reuse, R78, R36 ;  /* 0x0000004e1024723c */ /* 0x040fe20000001824 */
[----:B------:R-:W2:Y:S01]  /*100f0*/  LDSM.16.MT88.4 R76, [R118+0x7400] ;  /* 0x00740000764c783b */ /* 0x000ea20000004200 */
[----:B------:R-:W5:Y:S02]  /*10100*/  MUFU.EX2 R93, R93 ;  /* 0x0000005d005d7308 */ /* 0x000f640000000800 */
[----:B-1----:R-:W-:Y:S04]  /*10110*/  FADD.FTZ R0, R95, R0 ;  /* 0x000000005f007221 */ /* 0x002fe80000010000 */
[C---:B---3--:R-:W-:Y:S04]  /*10120*/  HMMA.16816.F32 R40, R16.reuse, R80, R40 ;  /* 0x000000501028723c */ /* 0x048fe80000001828 */
[----:B------:R-:W1:Y:S01]  /*10130*/  MUFU.EX2 R100, R100 ;  /* 0x0000006400647308 */ /* 0x000e620000000800 */
[----:B----4-:R-:W-:Y:S03]  /*10140*/  FADD.FTZ R2, R104, R7 ;  /* 0x0000000768027221 */ /* 0x010fe60000010000 */
[C---:B------:R-:W-:Y:S01]  /*10150*/  HMMA.16816.F32 R44, R16.reuse, R82, R44 ;  /* 0x00000052102c723c */ /* 0x040fe2000000182c */
[----:B------:R-:W3:Y:S03]  /*10160*/  LDSM.16.MT88.4 R80, [R116+0x7400] ;  /* 0x007400007450783b */ /* 0x000ee60000004200 */
[----:B------:R-:W-:Y:S02]  /*10170*/  FADD.FTZ R2, R105, R2 ;  /* 0x0000000269027221 */ /* 0x000fe40000010000 */
[----:B------:R-:W-:Y:S10]  /*10180*/  MUFU.EX2 R114, R114 ;  /* 0x0000007200727308 */ /* 0x000ff40000000800 */
[----:B------:R-:W4:Y:S01]  /*10190*/  MUFU.EX2 R99, R99 ;  /* 0x0000006300637308 */ /* 0x000f220000000800 */
        /* <DEDUP_REMOVED lines=8> */
[----:B------:R-:W-:Y:S07]  /*10220*/  LDSM.16.MT88.4 R76, [R118+0x8c00] ;  /* 0x008c0000764c783b */ /* 0x000fee0000004200 */
[C---:B---3--:R-:W-:Y:S08]  /*10230*/  HMMA.16816.F32 R68, R16.reuse, R80, R68 ;  /* 0x000000501044723c */ /* 0x048ff00000001844 */
[----:B------:R-:W-:Y:S07]  /*10240*/  HMMA.16816.F32 R72, R16, R82, R72 ;  /* 0x000000521048723c */ /* 0x000fee0000001848 */
[----:B------:R-:W-:Y:S02]  /*10250*/  F2FP.PACK_AB R16, R95, R94 ;  /* 0x0000005e5f10723e */ /* 0x000fe400000000ff */
[----:B------:R-:W-:Y:S03]  /*10260*/  F2FP.PACK_AB R17, R105, R104 ;  /* 0x000000686911723e */ /* 0x000fe600000000ff */
[----:B-----5:R-:W-:Y:S01]  /*10270*/  F2FP.PACK_AB R18, R106, R93 ;  /* 0x0000005d6a12723e */ /* 0x020fe200000000ff */
[----:B------:R-:W-:Y:S01]  /*10280*/  FADD.FTZ R93, R93, R0 ;  /* 0x000000005d5d7221 */ /* 0x000fe20000010000 */
[----:B------:R-:W-:Y:S01]  /*10290*/  F2FP.PACK_AB R19, R108, R107 ;  /* 0x0000006b6c13723e */ /* 0x000fe200000000ff */
[----:B------:R-:W-:Y:S01]  /*102a0*/  FADD.FTZ R107, R107, R2 ;  /* 0x000000026b6b7221 */ /* 0x000fe20000010000 */
[----:B------:R-:W-:Y:S01]  /*102b0*/  MOV R0, R3 ;  /* 0x0000000300007202 */ /* 0x000fe20000000f00 */
[----:B------:R-:W-:Y:S02]  /*102c0*/  FADD.FTZ R106, R106, R93 ;  /* 0x0000005d6a6a7221 */ /* 0x000fe40000010000 */
[----:B------:R-:W-:Y:S02]  /*102d0*/  FADD.FTZ R108, R108, R107 ;  /* 0x0000006b6c6c7221 */ /* 0x000fe40000010000 */
[C---:B------:R-:W-:Y:S08]  /*102e0*/  HMMA.16816.F32 R8, R16.reuse, R20, R8 ;  /* 0x000000141008723c */ /* 0x040ff00000001808 */
[C---:B------:R-:W-:Y:S01]  /*102f0*/  HMMA.16816.F32 R36, R16.reuse, R22, R36 ;  /* 0x000000161024723c */ /* 0x040fe20000001824 */
[----:B------:R-:W2:Y:S07]  /*10300*/  LDSM.16.MT88.4 R20, [R118+0x7800] ;  /* 0x007800007614783b */ /* 0x000eae0000004200 */
[C---:B------:R-:W-:Y:S08]  /*10310*/  HMMA.16816.F32 R40, R16.reuse, R24, R40 ;  /* 0x000000181028723c */ /* 0x040ff00000001828 */
        /* <DEDUP_REMOVED lines=17> */
[----:B-1----:R-:W-:Y:S01]  /*10430*/  F2FP.PACK_AB R18, R100, R113 ;  /* 0x000000716412723e */ /* 0x002fe200000000ff */
[----:B------:R-:W-:Y:S01]  /*10440*/  FADD.FTZ R111, R111, R108 ;  /* 0x0000006c6f6f7221 */ /* 0x000fe20000010000 */
[----:B----4-:R-:W-:Y:S01]  /*10450*/  F2FP.PACK_AB R19, R99, R114 ;  /* 0x000000726313723e */ /* 0x010fe200000000ff */
[----:B------:R-:W-:Y:S02]  /*10460*/  FADD.FTZ R110, R110, R109 ;  /* 0x0000006d6e6e7221 */ /* 0x000fe40000010000 */
[----:B------:R-:W-:Y:S02]  /*10470*/  FADD.FTZ R111, R112, R111 ;  /* 0x0000006f706f7221 */ /* 0x000fe40000010000 */
[----:B------:R-:W-:Y:S02]  /*10480*/  FADD.FTZ R113, R113, R110 ;  /* 0x0000006e71717221 */ /* 0x000fe40000010000 */
[----:B------:R-:W-:Y:S02]  /*10490*/  FADD.FTZ R114, R114, R111 ;  /* 0x0000006f72727221 */ /* 0x000fe40000010000 */
[----:B------:R-:W-:Y:S01]  /*104a0*/  FADD.FTZ R139, R100, R113 ;  /* 0x00000071648b7221 */ /* 0x000fe20000010000 */
[C---:B--2---:R-:W-:Y:S01]  /*104b0*/  HMMA.16816.F32 R80, R16.reuse, R20, R8 ;  /* 0x000000141050723c */ /* 0x044fe20000001808 */
[----:B------:R-:W1:Y:S02]  /*104c0*/  LDSM.16.MT88.4 R8, [R116+0x8c00] ;  /* 0x008c00007408783b */ /* 0x000e640000004200 */
[----:B------:R-:W-:Y:S05]  /*104d0*/  FADD.FTZ R137, R99, R114 ;  /* 0x0000007263897221 */ /* 0x000fea0000010000 */
[C---:B------:R-:W-:Y:S08]  /*104e0*/  HMMA.16816.F32 R36, R16.reuse, R22, R36 ;  /* 0x000000161024723c */ /* 0x040ff00000001824 */
        /* <DEDUP_REMOVED lines=8> */
[C---:B-1----:R-:W-:Y:S08]  /*10570*/  HMMA.16816.F32 R68, R16.reuse, R8, R68 ;  /* 0x000000081044723c */ /* 0x042ff00000001844 */
[----:B------:R-:W-:Y:S01]  /*10580*/  HMMA.16816.F32 R72, R16, R10, R72 ;  /* 0x0000000a1048723c */ /* 0x000fe20000001848 */
[----:B------:R-:W-:-:S07]  /*10590*/  @P0 BRA `(.L_x_5682) ;  /* 0xffffdef000000947 */ /* 0x000fce000383ffff */
.L_x_5678:
[----:B------:R-:W1:Y:S01]  /*105a0*/  SHFL.BFLY PT, R0, R137, 0x2, 0x1f ;  /* 0x0c401f0089007f89 */ /* 0x000e6200000e0000 */
[----:B------:R-:W-:Y:S01]  /*105b0*/  MOV R6, 0x3f800000 ;  /* 0x3f80000000067802 */ /* 0x000fe20000000f00 */
[----:B------:R-:W-:Y:S02]  /*105c0*/  BSSY B0, `(.L_x_5683) ;  /* 0x00000c1000007945 */ /* 0x000fe40003800000 */
        /* <DEDUP_REMOVED lines=40> */
[----:B------:R-:W-:Y:S01]  /*10850*/  MOV R5, 0x3f800000 ;  /* 0x3f80000000057802 */ /* 0x000fe20000000f00 */
[----:B------:R-:W-:Y:S01]  /*10860*/  IMAD.SHL.U32 R16, R14, 0x40, RZ ;  /* 0x000000400e107824 */ /* 0x000fe200078e00ff */
[----:B------:R-:W-:Y:S02]  /*10870*/  SHF.R.S32.HI R12, RZ, 0x4, R12 ;  /* 0x00000004ff0c7819 */ /* 0x000fe4000001140c */
[----:B------:R-:W-:Y:S02]  /*10880*/  LEA.HI R18, R9, R9, RZ, 0x1 ;  /* 0x0000000909127211 */ /* 0x000fe400078f08ff */
[----:B------:R-:W-:Y:S01]  /*10890*/  IADD3 R20, R15, -R20, RZ ;  /* 0x800000140f147210 */ /* 0x000fe20007ffe0ff */
[----:B------:R-:W2:Y:S01]  /*108a0*/  @P2 MUFU.RCP R5, R2 ;  /* 0x0000000200052308 */ /* 0x000ea20000001000 */
[----:B------:R-:W-:Y:S01]  /*108b0*/  LOP3.LUT R16, R16, 0xc0, RZ, 0xc0, !PT ;  /* 0x000000c010107812 */ /* 0x000fe200078ec0ff */
[----:B-1----:R-:W-:Y:S01]  /*108c0*/  FMUL.FTZ R80, R6, R80 ;  /* 0x0000005006507220 */ /* 0x002fe20000410000 */
[----:B------:R-:W-:Y:S01]  /*108d0*/  LOP3.LUT R15, R14, 0x1, RZ, 0xc0, !PT ;  /* 0x000000010e0f7812 */ /* 0x000fe200078ec0ff */
[----:B------:R-:W-:Y:S01]  /*108e0*/  FMUL.FTZ R81, R6, R81 ;  /* 0x0000005106517220 */ /* 0x000fe20000410000 */
        /* <DEDUP_REMOVED lines=34> */
[----:B------:R1:W-:Y:S01]  /*10b10*/  STS.64 [R11.X4], R80 ;  /* 0x000000500b007388 */ /* 0x0003e20000004a00 */
[C---:B------:R-:W-:Y:S01]  /*10b20*/  FMUL.FTZ R77, R6.reuse, R77 ;  /* 0x0000004d064d7220 */ /* 0x040fe20000410000 */
[----:B------:R-:W3:Y:S01]  /*10b30*/  @P2 MUFU.LG2 R2, R2 ;  /* 0x0000000200022308 */ /* 0x000ee20000000c00 */
[----:B------:R-:W-:-:S02]  /*10b40*/  FMUL.FTZ R68, R6, R68 ;  /* 0x0000004406447220 */ /* 0x000fc40000410000 */
[C---:B------:R-:W-:Y:S02]  /*10b50*/  FMUL.FTZ R69, R6.reuse, R69 ;  /* 0x0000004506457220 */ /* 0x040fe40000410000 */
[C---:B------:R-:W-:Y:S02]  /*10b60*/  FMUL.FTZ R72, R6.reuse, R72 ;  /* 0x0000004806487220 */ /* 0x040fe40000410000 */
[----:B------:R-:W-:Y:S01]  /*10b70*/  FMUL.FTZ R73, R6, R73 ;  /* 0x0000004906497220 */ /* 0x000fe20000410000 */
[----:B------:R-:W-:Y:S01]  /*10b80*/  MOV R6, 0x40 ;  /* 0x0000004000067802 */ /* 0x000fe20000000f00 */
[----:B------:R-:W-:Y:S02]  /*10b90*/  IMAD R13, R18, 0x4, R13 ;  /* 0x00000004120d7824 */ /* 0x000fe400078e020d */
[C---:B--2---:R-:W-:Y:S01]  /*10ba0*/  FMUL.FTZ R83, R5.reuse, R83 ;  /* 0x0000005305537220 */ /* 0x044fe20000410000 */
[----:B------:R-:W-:Y:S01]  /*10bb0*/  SEL R6, R6, 0xffffffc0, !P0 ;  /* 0xffffffc006067807 */ /* 0x000fe20004000000 */
[----:B------:R-:W-:-:S02]  /*10bc0*/  FMUL.FTZ R82, R5, R82 ;  /* 0x0000005205527220 */ /* 0x000fc40000410000 */
[C---:B------:R-:W-:Y:S01]  /*10bd0*/  FMUL.FTZ R39, R5.reuse, R39 ;  /* 0x0000002705277220 */ /* 0x040fe20000410000 */
        /* <DEDUP_REMOVED lines=17> */
[----:B-1----:R-:W1:Y:S01]  /*10cf0*/  S2R R80, SR_CTAID.Z ;  /* 0x0000000000507919 */ /* 0x002e620000002700 */
        /* <DEDUP_REMOVED lines=9> */
[----:B------:R-:W-:Y:S02]  /*10d90*/  FMUL.FTZ R74, R5, R74 ;  /* 0x0000004a054a7220 */ /* 0x000fe40000410000 */
[----:B------:R-:W-:Y:S01]  /*10da0*/  IMAD.IADD R5, R13, 0x1, R12 ;  /* 0x000000010d057824 */ /* 0x000fe200078e020c */
[----:B------:R-:W-:Y:S01]  /*10db0*/  IADD3 R12, R6, R15, RZ ;  /* 0x0000000f060c7210 */ /* 0x000fe20007ffe0ff */
[----:B---3--:R-:W-:Y:S01]  /*10dc0*/  @P2 FMUL.FTZ R2, R2, 0.69314718246459960938 ;  /* 0x3f31721802022820 */ /* 0x008fe20000410000 */
[----:B------:R-:W2:Y:S04]  /*10dd0*/  S2R R6, SR_CTAID.Y ;  /* 0x0000000000067919 */ /* 0x000ea80000002600 */
[----:B------:R-:W-:Y:S04]  /*10de0*/  STS.64 [R12], R44 ;  /* 0x0000002c0c007388 */ /* 0x000fe80000000a00 */
[----:B------:R-:W-:Y:S04]  /*10df0*/  STS.64 [R12+0x400], R46 ;  /* 0x0004002e0c007388 */ /* 0x000fe80000000a00 */
[----:B------:R-:W-:Y:S04]  /*10e00*/  STS.64 [R11.X4+0x2000], R48 ;  /* 0x002000300b007388 */ /* 0x000fe80000004a00 */
[----:B------:R-:W-:Y:S04]  /*10e10*/  STS.64 [R11.X4+0x2400], R50 ;  /* 0x002400320b007388 */ /* 0x000fe80000004a00 */
[----:B------:R-:W-:Y:S04]  /*10e20*/  STS.64 [R15+0x2000], R52 ;  /* 0x002000340f007388 */ /* 0x000fe80000000a00 */
[----:B------:R-:W-:Y:S01]  /*10e30*/  STS.64 [R15+0x2400], R54 ;  /* 0x002400360f007388 */ /* 0x000fe20000000a00 */
[----:B--2---:R-:W-:-:S03]  /*10e40*/  IMAD R6, R6, c[0x0][0x210], R125 ;  /* 0x0000840006067a24 */ /* 0x004fc600078e027d */
[----:B------:R-:W-:Y:S04]  /*10e50*/  STS.64 [R14+0x2000], R56 ;  /* 0x002000380e007388 */ /* 0x000fe80000000a00 */
[----:B------:R-:W-:Y:S04]  /*10e60*/  STS.64 [R14+0x2400], R58 ;  /* 0x0024003a0e007388 */ /* 0x000fe80000000a00 */
[----:B------:R2:W-:Y:S04]  /*10e70*/  STS.64 [R12+0x2000], R60 ;  /* 0x0020003c0c007388 */ /* 0x0005e80000000a00 */
[----:B------:R-:W-:Y:S04]  /*10e80*/  STS.64 [R12+0x2400], R62 ;  /* 0x0024003e0c007388 */ /* 0x000fe80000000a00 */
[----:B------:R-:W-:Y:S04]  /*10e90*/  STS.64 [R11.X4+0x4000], R64 ;  /* 0x004000400b007388 */ /* 0x000fe80000004a00 */
[----:B------:R3:W-:Y:S04]  /*10ea0*/  STS.64 [R11.X4+0x4400], R66 ;  /* 0x004400420b007388 */ /* 0x0007e80000004a00 */
[----:B------:R-:W-:Y:S04]  /*10eb0*/  STS.64 [R15+0x4000], R76 ;  /* 0x0040004c0f007388 */ /* 0x000fe80000000a00 */
[----:B------:R-:W-:Y:S04]  /*10ec0*/  STS.64 [R15+0x4400], R78 ;  /* 0x0044004e0f007388 */ /* 0x000fe80000000a00 */
[----:B------:R-:W-:Y:S01]  /*10ed0*/  STS.64 [R14+0x4000], R68 ;  /* 0x004000440e007388 */ /* 0x000fe20000000a00 */
[----:B--2---:R-:W-:-:S03]  /*10ee0*/  LOP3.LUT R61, R10, 0xffffffe0, RZ, 0xc0, !PT ;  /* 0xffffffe00a3d7812 */ /* 0x004fc600078ec0ff */
[----:B------:R-:W-:Y:S01]  /*10ef0*/  STS.64 [R14+0x4400], R70 ;  /* 0x004400460e007388 */ /* 0x000fe20000000a00 */
[----:B------:R-:W-:Y:S02]  /*10f00*/  SHF.R.S32.HI R10, RZ, 0x1f, R7 ;  /* 0x0000001fff0a7819 */ /* 0x000fe40000011407 */
[----:B------:R-:W-:Y:S01]  /*10f10*/  IADD3 R61, R0, -R61, RZ ;  /* 0x8000003d003d7210 */ /* 0x000fe20007ffe0ff */
[----:B------:R-:W-:Y:S01]  /*10f20*/  STS.64 [R12+0x4000], R72 ;  /* 0x004000480c007388 */ /* 0x000fe20000000a00 */
[----:B------:R-:W-:Y:S01]  /*10f30*/  LEA.HI R10, R10, R7, RZ, 0x2 ;  /* 0x000000070a0a7211 */ /* 0x000fe200078f10ff */
[----:B------:R-:W-:Y:S01]  /*10f40*/  IMAD.MOV.U32 R0, RZ, RZ, -0x800000 ;  /* 0xff800000ff007424 */ /* 0x000fe200078e00ff */
[----:B------:R-:W-:Y:S01]  /*10f50*/  LOP3.LUT P0, RZ, R61, 0x3, RZ, 0xc0, !PT ;  /* 0x000000033dff7812 */ /* 0x000fe2000780c0ff */
[----:B------:R-:W-:Y:S01]  /*10f60*/  STS.64 [R12+0x4400], R74 ;  /* 0x0044004a0c007388 */ /* 0x000fe20000000a00 */
[----:B------:R-:W-:Y:S01]  /*10f70*/  LOP3.LUT R10, R10, 0xffffffc, RZ, 0xc0, !PT ;  /* 0x0ffffffc0a0a7812 */ /* 0x000fe200078ec0ff */
[----:B------:R-:W-:Y:S01]  /*10f80*/  @P3 FMUL.FTZ R61, R4, 0.69314718246459960938 ;  /* 0x3f317218043d3820 */ /* 0x000fe20000410000 */
[----:B---3--:R-:W-:Y:S01]  /*10f90*/  IADD3 R11, -R125, RZ, RZ ;  /* 0x000000ff7d0b7210 */ /* 0x008fe20007ffe1ff */
[----:B------:R-:W-:Y:S01]  /*10fa0*/  BAR.SYNC.DEFER_BLOCKING 0x0 ;  /* 0x0000000000007b1d */ /* 0x000fe20000010000 */
[----:B------:R-:W-:Y:S01]  /*10fb0*/  IADD3 R7, R7, -R10, RZ ;  /* 0x8000000a07077210 */ /* 0x000fe20007ffe0ff */
[----:B------:R-:W-:-:S02]  /*10fc0*/  @P3 FFMA.FTZ R0, R84, c[0x0][0x238], R61 ;  /* 0x00008e0054003a23 */ /* 0x000fc4000001003d */
[----:B-1----:R-:W-:Y:S01]  /*10fd0*/  IMAD R11, R11, c[0x0][0x1c0], R80 ;  /* 0x000070000b0b7a24 */ /* 0x002fe200078e0250 */
[----:B------:R-:W-:Y:S01]  /*10fe0*/  LEA R130, R7, R130, 0x4 ;  /* 0x0000008207827211 */ /* 0x000fe200078e20ff */
[----:B------:R-:W1:Y:S02]  /*10ff0*/  S2R R60, SR_CTAID.X ;  /* 0x00000000003c7919 */ /* 0x000e640000002500 */
[----:B------:R-:W-:Y:S01]  /*11000*/  IMAD R6, R6, c[0x0][0x1c0], R11 ;  /* 0x0000700006067a24 */ /* 0x000fe200078e020b */
[----:B------:R-:W-:Y:S01]  /*11010*/  MOV R11, 0xff800000 ;  /* 0xff800000000b7802 */ /* 0x000fe20000000f00 */
[----:B------:R-:W-:Y:S01]  /*11020*/  @P2 FFMA.FTZ R11, R3, c[0x0][0x238], R2 ;  /* 0x00008e00030b2a23 */ /* 0x000fe20000010002 */
        /* <DEDUP_REMOVED lines=26> */
.L_x_5684:
[----:B---34-:R-:W-:Y:S05]  /*111d0*/  BSYNC B0 ;  /* 0x0000000000007941 */ /* 0x018fea0003800000 */
.L_x_5683:
[----:B-1----:R-:W-:Y:S01]  /*111e0*/  IMAD.SHL.U32 R2, R9, 0x4, RZ ;  /* 0x0000000409027824 */ /* 0x002fe200078e00ff */
[----:B------:R-:W-:Y:S01]  /*111f0*/  IADD3 R0, R8, 0x10, RZ ;  /* 0x0000001008007810 */ /* 0x000fe20007ffe0ff */
[----:B------:R-:W-:Y:S02]  /*11200*/  IMAD R5, R5, c[0x0][0x22c], RZ ;  /* 0x00008b0005057a24 */ /* 0x000fe400078e02ff */
[----:B------:R-:W-:Y:S01]  /*11210*/  IMAD R123, R60, -0x40, R123 ;  /* 0xffffffc03c7b7824 */ /* 0x000fe200078e027b */
[----:B------:R-:W-:-:S04]  /*11220*/  SHF.R.S32.HI R3, RZ, 0x1f, R2 ;  /* 0x0000001fff037819 */ /* 0x000fc80000011402 */
[-C--:B------:R-:W-:Y:S01]  /*11230*/  ISETP.GE.AND P2, PT, R0, R123.reuse, PT ;  /* 0x0000007b0000720c */ /* 0x080fe20003f46270 */
[C---:B------:R-:W-:Y:S01]  /*11240*/  IMAD.WIDE R2, R8.reuse, 0x60, R2 ;  /* 0x0000006008027825 */ /* 0x040fe200078e0202 */
[C---:B------:R-:W-:Y:S02]  /*11250*/  ISETP.GE.AND P3, PT, R8.reuse, R123, PT ;  /* 0x0000007b0800720c */ /* 0x040fe40003f66270 */
[C---:B------:R-:W-:Y:S02]  /*11260*/  IADD3 R0, R8.reuse, 0x20, RZ ;  /* 0x0000002008007810 */ /* 0x040fe40007ffe0ff */
[C---:B------:R-:W-:Y:S02]  /*11270*/  IADD3 R2, P0, R5.reuse, R2, RZ ;  /* 0x0000000205027210 */ /* 0x040fe40007f1e0ff */
[----:B------:R-:W-:Y:S02]  /*11280*/  IADD3 R8, R8, 0x30, RZ ;  /* 0x0000003008087810 */ /* 0x000fe40007ffe0ff */
[----:B------:R-:W-:-:S02]  /*11290*/  LEA.HI.X.SX32 R5, R5, R3, 0x1, P0 ;  /* 0x0000000305057211 */ /* 0x000fc400000f0eff */
[----:B------:R-:W-:Y:S02]  /*112a0*/  LEA R4, P0, R2, c[0x0][0x1d8], 0x2 ;  /* 0x0000760002047a11 */ /* 0x000fe400078010ff */
[-C--:B------:R-:W-:Y:S02]  /*112b0*/  ISETP.GE.AND P1, PT, R0, R123.reuse, PT ;  /* 0x0000007b0000720c */ /* 0x080fe40003f26270 */
[----:B------:R-:W-:Y:S02]  /*112c0*/  LEA.HI.X R5, R2, c[0x0][0x1dc], R5, 0x2, P0 ;  /* 0x0000770002057a11 */ /* 0x000fe400000f1405 */
[----:B------:R-:W-:-:S03]  /*112d0*/  ISETP.GE.AND P0, PT, R8, R123, PT ;  /* 0x0000007b0800720c */ /* 0x000fc60003f06270 */
[----:B------:R1:W-:Y:S04]  /*112e0*/  @!P3 STG.E.128 [R4.64+0x80], R36 ;  /* 0x000080240400b986 */ /* 0x0003e8000c101d06 */
[----:B--2---:R1:W-:Y:S04]  /*112f0*/  @!P3 STG.E.128 [R4.64+0x100], R20 ;  /* 0x000100140400b986 */ /* 0x0043e8000c101d06 */
        /* <DEDUP_REMOVED lines=13> */
.L_x_5685:
        /* <DEDUP_REMOVED lines=11> */
.L_x_6172:


//--------------------- .text._ZN5flash24flash_fwd_splitkv_kernelI23Flash_fwd_kernel_traitsILi96ELi64ELi64ELi4ELb0ELb0EN7cutlass6half_tE19Flash_kernel_traitsILi96ELi64ELi64ELi4ES3_EELb1ELb0ELb0ELb0ELb1ELb1ELb1ELb1EEEvNS_16Flash_fwd_paramsE --------------------------
	.section	.text._ZN5flash24flash_fwd_splitkv_kernelI23Flash_fwd_kernel_traitsILi96ELi64ELi64ELi4ELb0ELb0EN7cutlass6half_tE19Flash_kernel_traitsILi96ELi64ELi64ELi4ES3_EELb1ELb0ELb0ELb0ELb1ELb1ELb1ELb1EEEvNS_16Flash_fwd_paramsE,"ax",@progbits
	.sectioninfo	@"SHI_REGISTERS=168"
	.align	128
        .global         _ZN5flash24flash_fwd_splitkv_kernelI23Flash_fwd_kernel_traitsILi96ELi64ELi64ELi4ELb0ELb0EN7cutlass6half_tE19Flash_kernel_traitsILi96ELi64ELi64ELi4ES3_EELb1ELb0ELb0ELb0ELb1ELb1ELb1ELb1EEEvNS_16Flash_fwd_paramsE
        .type           _ZN5flash24flash_fwd_splitkv_kernelI23Flash_fwd_kernel_traitsILi96ELi64ELi64ELi4ELb0ELb0EN7cutlass6half_tE19Flash_kernel_traitsILi96ELi64ELi64ELi4ES3_EELb1ELb0ELb0ELb0ELb1ELb1ELb1ELb1EEEvNS_16Flash_fwd_paramsE,@function
        .size           _ZN5flash24flash_fwd_splitkv_kernelI23Flash_fwd_kernel_traitsILi96ELi64ELi64ELi4ELb0ELb0EN7cutlass6half_tE19Flash_kernel_traitsILi96ELi64ELi64ELi4ES3_EELb1ELb0ELb0ELb0ELb1ELb1ELb1ELb1EEEvNS_16Flash_fwd_paramsE,(.L_x_6173 - _ZN5flash24flash_fwd_splitkv_kernelI23Flash_fwd_kernel_traitsILi96ELi64ELi64ELi4ELb0ELb0EN7cutlass6half_tE19Flash_kernel_traitsILi96ELi64ELi64ELi4ES3_EELb1ELb0ELb0ELb0ELb1ELb1ELb1ELb1EEEvNS_16Flash_fwd_paramsE)
        .other          _ZN5flash24flash_fwd_splitkv_kernelI23Flash_fwd_kernel_traitsILi96ELi64ELi64ELi4ELb0ELb0EN7cutlass6half_tE19Flash_kernel_traitsILi96ELi64ELi64ELi4ES3_EELb1ELb0ELb0ELb0ELb1ELb1ELb1ELb1EEEvNS_16Flash_fwd_paramsE,@"STO_CUDA_ENTRY STV_DEFAULT"
_ZN5flash24flash_fwd_splitkv_kernelI23Flash_fwd_kernel_traitsILi96ELi64ELi64ELi4ELb0ELb0EN7cutlass6half_tE19Flash_kernel_traitsILi96ELi64ELi64ELi4ES3_EELb1ELb0ELb0ELb0ELb1ELb1ELb1ELb1EEEvNS_16Flash_fwd_paramsE:
.text._ZN5flash24flash_fwd_splitkv_kernelI23Flash_fwd_kernel_traitsILi96ELi64ELi64ELi4ELb0ELb0EN7cutlass6half_tE19Flash_kernel_traitsILi96ELi64ELi64ELi4ES3_EELb1ELb0ELb0ELb0ELb1ELb1ELb1ELb1EEEvNS_16Flash_fwd_paramsE:
        /* <DEDUP_REMOVED lines=54> */
.L_x_5686:
[----:B-1-34-:R-:W-:Y:S02]  /*0360*/  MOV R4, c[0x0][0x218] ;  /* 0x0000860000047a02 */ /* 0x01afe40000000f00 */
.L_x_5687:
        /* <DEDUP_REMOVED lines=115> */
.L_x_5688:
        /* <DEDUP_REMOVED lines=93> */
.L_x_5689:
        /* <DEDUP_REMOVED lines=16> */
.L_x_5691:
        /* <DEDUP_REMOVED lines=54> */
.L_x_5690:
        /* <DEDUP_REMOVED lines=188> */
.L_x_5718:
        /* <DEDUP_REMOVED lines=186> */
.L_x_5696:
[----:B------:R-:W-:Y:S05]  /*2c30*/  BSYNC B0 ;  /* 0x0000000000007941 */ /* 0x000fea0003800000 */
.L_x_5695:
        /* <DEDUP_REMOVED lines=155> */
.L_x_5698:
[----:B------:R-:W-:Y:S05]  /*35f0*/  BSYNC B0 ;  /* 0x0000000000007941 */ /* 0x000fea0003800000 */
.L_x_5697:
        /* <DEDUP_REMOVED lines=8> */
.L_x_5694:
        /* <DEDUP_REMOVED lines=91> */
.L_x_5703:
[----:B------:R-:W-:Y:S05]  /*3c30*/  BSYNC B0 ;  /* 0x0000000000007941 */ /* 0x000fea0003800000 */
.L_x_5702:
        /* <DEDUP_REMOVED lines=89> */
.L_x_5705:
[----:B------:R-:W-:Y:S05]  /*41d0*/  BSYNC B0 ;  /* 0x0000000000007941 */ /* 0x000fea0003800000 */
.L_x_5704:
        /* <DEDUP_REMOVED lines=89> */
.L_x_5707:
[----:B------:R-:W-:Y:S05]  /*4770*/  BSYNC B0 ;  /* 0x0000000000007941 */ /* 0x000fea0003800000 */
.L_x_5706:
[----:B-----5:R1:W-:Y:S02]  /*4780*/  STG.E.128 [R112.64+0x80], R52 ;  /* 0x0000803470007986 */ /* 0x0203e4000c101d06 */
.L_x_5701:
[----:B------:R-:W-:Y:S05]  /*4790*/  BSYNC B1 ;  /* 0x0000000000017941 */ /* 0x000fea0003800000 */
.L_x_5700:
        /* <DEDUP_REMOVED lines=95> */
.L_x_5711:
[----:B------:R-:W-:Y:S05]  /*4d90*/  BSYNC B0 ;  /* 0x0000000000007941 */ /* 0x000fea0003800000 */
.L_x_5710:
        /* <DEDUP_REMOVED lines=93> */
.L_x_5713:
[----:B------:R-:W-:Y:S05]  /*5370*/  BSYNC B0 ;  /* 0x0000000000007941 */ /* 0x000fea0003800000 */
.L_x_5712:
        /* <DEDUP_REMOVED lines=93> */
.L_x_5715:
[----:B------:R-:W-:Y:S05]  /*5950*/  BSYNC B0 ;  /* 0x0000000000007941 */ /* 0x000fea0003800000 */
.L_x_5714:
[----:B-----5:R1:W-:Y:S02]  /*5960*/  STG.E.128 [R114.64+0x80], R52 ;  /* 0x0000803472007986 */ /* 0x0203e4000c101d06 */
.L_x_5709:
[----:B------:R-:W-:Y:S05]  /*5970*/  BSYNC B1 ;  /* 0x0000000000017941 */ /* 0x000fea0003800000 */
.L_x_5708:
        /* <DEDUP_REMOVED lines=8> */
.L_x_5693:
        /* <DEDUP_REMOVED lines=13> */
.L_x_5699:
        /* <DEDUP_REMOVED lines=80> */
.L_x_5716:
        /* <DEDUP_REMOVED lines=8> */
.L_x_5717:
[----:B------:R-:W-:Y:S04]  /*6050*/  IADD3 R13, R13, -0x1, RZ ;  /* 0xffffffff0d0d7810 */ /* 0x000fe80007ffe0ff */
[----:B------:R-:W-:Y:S11]  /*6060*/  ISETP.GT.AND P0, PT, R13, R80, PT ;  /* 0x000000500d00720c */ /* 0x000ff60003f04270 */
[----:B------:R-:W-:Y:S02]  /*6070*/  @!UPT UIADD3 URZ, URZ, URZ, URZ ;  /* 0x0000003f3f3ff290 */ /* 0x000fe4000fffe03f */
[----:B------:R-:W-:-:S05]  /*6080*/  @P0 BRA `(.L_x_5718) ;  /* 0xffffc00000000947 */ /* 0x000fca000383ffff */
.L_x_5692:
        /* <DEDUP_REMOVED lines=85> */
.L_x_5725:
[----:B------:R-:W-:Y:S05]  /*65e0*/  BSYNC B0 ;  /* 0x0000000000007941 */ /* 0x000fea0003800000 */
.L_x_5724:
        /* <DEDUP_REMOVED lines=46> */
.L_x_5727:
[----:B------:R-:W-:Y:S05]  /*68d0*/  BSYNC B0 ;  /* 0x0000000000007941 */ /* 0x000fea0003800000 */
.L_x_5726:
        /* <DEDUP_REMOVED lines=44> */
.L_x_5729:
[----:B------:R-:W-:Y:S05]  /*6ba0*/  BSYNC B0 ;  /* 0x0000000000007941 */ /* 0x000fea0003800000 */
.L_x_5728:
[----:B-----5:R2:W-:Y:S02]  /*6bb0*/  STS.128 [R124+0x2000], R28 ;  /* 0x0020001c7c007388 */ /* 0x0205e40000000c00 */
.L_x_5723:
[----:B------:R-:W-:Y:S05]  /*6bc0*/  BSYNC B1 ;  /* 0x0000000000017941 */ /* 0x000fea0003800000 */
.L_x_5722:
        /* <DEDUP_REMOVED lines=18> */
[----:B-----5:R-:W-:Y:S01]  /*6cf0*/  MOV R20, R11 ;  /* 0x0000000b00147202 */ /* 0x020fe20000000f00 */
[--C-:B------:R-:W-:Y:S01]  /*6d00*/  HADD2.F32 R23, -RZ, R9.reuse.H0_H0 ;  /* 0x20000009ff177230 */ /* 0x100fe20000004100 */
[----:B------:R-:W-:Y:S01]  /*6d10*/  MOV R21, R10 ;  /* 0x0000000a00157202 */ /* 0x000fe20000000f00 */
[----:B------:R-:W-:Y:S02]  /*6d20*/  HADD2.F32 R22, -RZ, R9.H1_H1 ;  /* 0x30000009ff167230 */ /* 0x000fe40000004100 */
[----:B------:R-:W-:-:S02]  /*6d30*/  HADD2.F32 R15, -RZ, R20.H0_H0 ;  /* 0x20000014ff0f7230 */ /* 0x000fc40000004100 */
[----:B------:R-:W-:Y:S02]  /*6d40*/  HADD2.F32 R20, -RZ, R20.H1_H1 ;  /* 0x30000014ff147230 */ /* 0x000fe40000004100 */
        /* <DEDUP_REMOVED lines=33> */
.L_x_5732:
[----:B------:R-:W-:Y:S05]  /*6f60*/  BSYNC B0 ;  /* 0x0000000000007941 */ /* 0x000fea0003800000 */
.L_x_5731:
        /* <DEDUP_REMOVED lines=8> */
[--C-:B------:R-:W-:Y:S01]  /*6ff0*/  HADD2.F32 R20, -RZ, R15.reuse.H0_H0 ;  /* 0x2000000fff147230 */ /* 0x100fe20000004100 */
[----:B------:R-:W-:Y:S01]  /*7000*/  MOV R21, R14 ;  /* 0x0000000e00157202 */ /* 0x000fe20000000f00 */
[----:B------:R-:W-:Y:S02]  /*7010*/  HADD2.F32 R15, -RZ, R15.H1_H1 ;  /* 0x3000000fff0f7230 */ /* 0x000fe40000004100 */
[--C-:B------:R-:W-:Y:S02]  /*7020*/  HADD2.F32 R23, -RZ, R13.reuse.H1_H1 ;  /* 0x3000000dff177230 */ /* 0x100fe40000004100 */
[----:B------:R-:W-:-:S02]  /*7030*/  HADD2.F32 R22, -RZ, R13.H0_H0 ;  /* 0x2000000dff167230 */ /* 0x000fc40000004100 */
        /* <DEDUP_REMOVED lines=32> */
.L_x_5734:
[----:B------:R-:W-:Y:S05]  /*7240*/  BSYNC B0 ;  /* 0x0000000000007941 */ /* 0x000fea0003800000 */
.L_x_5733:
        /* <DEDUP_REMOVED lines=10> */
[--C-:B------:R-:W-:Y:S02]  /*72f0*/  HADD2.F32 R12, -RZ, R27.reuse.H0_H0 ;  /* 0x2000001bff0c7230 */ /* 0x100fe40000004100 */
[----:B------:R-:W-:-:S02]  /*7300*/  HADD2.F32 R13, -RZ, R27.H1_H1 ;  /* 0x3000001bff0d7230 */ /* 0x000fc40000004100 */
        /* <DEDUP_REMOVED lines=32> */
.L_x_5736:
[----:B------:R-:W-:Y:S05]  /*7510*/  BSYNC B0 ;  /* 0x0000000000007941 */ /* 0x000fea0003800000 */
.L_x_5735:
[----:B-----5:R3:W-:Y:S01]  /*7520*/  STS.128 [R124+0x2800], R24 ;  /* 0x002800187c007388 */ /* 0x0207e20000000c00 */
[----:B------:R-:W-:Y:S05]  /*7530*/  BRA `(.L_x_5730) ;  /* 0x000022d000007947 */ /* 0x000fea0003800000 */
.L_x_5721:
        /* <DEDUP_REMOVED lines=86> */
.L_x_5740:
[----:B------:R-:W-:Y:S05]  /*7aa0*/  BSYNC B0 ;  /* 0x0000000000007941 */ /* 0x000fea0003800000 */
.L_x_5739:
        /* <DEDUP_REMOVED lines=87> */
.L_x_5742:
[----:B------:R-:W-:Y:S05]  /*8020*/  BSYNC B0 ;  /* 0x0000000000007941 */ /* 0x000fea0003800000 */
.L_x_5741:
        /* <DEDUP_REMOVED lines=86> */
.L_x_5744:
[----:B------:R-:W-:Y:S05]  /*8590*/  BSYNC B0 ;  /* 0x0000000000007941 */ /* 0x000fea0003800000 */
.L_x_5743:
[----:B-----5:R3:W-:Y:S02]  /*85a0*/  STS.128 [R124+0x2000], R20 ;  /* 0x002000147c007388 */ /* 0x0207e40000000c00 */
.L_x_5738:
[----:B------:R-:W-:Y:S05]  /*85b0*/  BSYNC B1 ;  /* 0x0000000000017941 */ /* 0x000fea0003800000 */
.L_x_5737:
        /* <DEDUP_REMOVED lines=90> */
.L_x_5746:
[----:B------:R-:W-:Y:S05]  /*8b60*/  BSYNC B0 ;  /* 0x0000000000007941 */ /* 0x000fea0003800000 */
.L_x_5745:
        /* <DEDUP_REMOVED lines=89> */
.L_x_5748:
[----:B------:R-:W-:Y:S05]  /*9100*/  BSYNC B0 ;  /* 0x0000000000007941 */ /* 0x000fea0003800000 */
.L_x_5747:
        /* <DEDUP_REMOVED lines=90> */
.L_x_5750:
[----:B------:R-:W-:Y:S05]  /*96b0*/  BSYNC B0 ;  /* 0x0000000000007941 */ /* 0x000fea0003800000 */
.L_x_5749:
[----:B-----5:R4:W-:Y:S01]  /*96c0*/  STS.128 [R124+0x2800], R12 ;  /* 0x0028000c7c007388 */ /* 0x0209e20000000c00 */
[----:B------:R-:W-:Y:S05]  /*96d0*/  BRA `(.L_x_5730) ;  /* 0x0000013000007947 */ /* 0x000fea0003800000 */
.L_x_5720:
        /* <DEDUP_REMOVED lines=19> */
.L_x_5730:
[----:B------:R-:W-:Y:S05]  /*9810*/  BSYNC B2 ;  /* 0x0000000000027941 */ /* 0x000fea0003800000 */
.L_x_5719:
        /* <DEDUP_REMOVED lines=45> */
[----:B------:R-:W-:Y:S01]  /*9af0*/  LOP3.LUT R84, R5, 0x8, R84, 0xf8, !PT ;  /* 0x0000000805547812 */ /* 0x000fe200078ef854 */
[----:B------:R-:W-:Y:S01]  /*9b00*/  IMAD R97, R97, 0x10, R58 ;  /* 0x0000001061617824 */ /* 0x000fe200078e023a */
[----:B------:R-:W-:Y:S01]  /*9b10*/  SHF.R.U32.HI R5, RZ, 0x3, R5 ;  /* 0x00000003ff057819 */ /* 0x000fe20000011605 */
[----:B------:R-:W-:Y:S01]  /*9b20*/  IMAD R121, R41, 0x20, R2 ;  /* 0x0000002029797824 */ /* 0x000fe200078e0202 */
[----:B------:R-:W-:Y:S01]  /*9b30*/  LOP3.LUT R120, R75, R120, RZ, 0x3c, !PT ;  /* 0x000000784b787212 */ /* 0x000fe200078e3cff */
[----:B------:R-:W-:Y:S01]  /*9b40*/  IMAD R41, R41, 0x20, R42 ;  /* 0x0000002029297824 */ /* 0x000fe200078e022a */
[----:B------:R-:W-:Y:S02]  /*9b50*/  LOP3.LUT R84, R84, R5, RZ, 0x3c, !PT ;  /* 0x0000000554547212 */ /* 0x000fe400078e3cff */
[----:B------:R-:W-:Y:S01]  /*9b60*/  LEA.HI.X R91, R88, c[0x0][0x174], R85, 0x1, P0 ;  /* 0x00005d00585b7a11 */ /* 0x000fe200000f0c55 */
[----:B------:R-:W-:Y:S01]  /*9b70*/  IMAD.U32 R120, R3, 0x20, R120 ;  /* 0x0000002003787824 */ /* 0x000fe200078e0078 */
[C---:B------:R-:W-:Y:S01]  /*9b80*/  @!P1 LEA R4, P0, R67.reuse, R90, 0x1 ;  /* 0x0000005a43049211 */ /* 0x040fe200078008ff */
[----:B------:R-:W-:Y:S01]  /*9b90*/  IMAD.IADD R121, R84, 0x1, R121 ;  /* 0x0000000154797824 */ /* 0x000fe200078e0279 */
        /* <DEDUP_REMOVED lines=10> */
[C---:B------:R-:W-:Y:S02]  /*9c40*/  IMAD.IADD R0, R57.reuse, 0x1, -R0 ;  /* 0x0000000139007824 */ /* 0x040fe400078e0a00 */
[----:B------:R-:W-:Y:S02]  /*9c50*/  IMAD.IADD R117, R120, 0x1, R3 ;  /* 0x0000000178757824 */ /* 0x000fe400078e0203 */
[----:B------:R-:W-:Y:S02]  /*9c60*/  IMAD.SHL.U32 R57, R57, 0x2, RZ ;  /* 0x0000000239397824 */ /* 0x000fe400078e00ff */
[----:B------:R-:W-:-:S03]  /*9c70*/  IMAD.IADD R118, R84, 0x1, R41 ;  /* 0x0000000154767824 */ /* 0x000fc600078e0229 */
[----:B------:R-:W-:Y:S01]  /*9c80*/  LOP3.LUT R2, R57, 0x6, RZ, 0xc0, !PT ;  /* 0x0000000639027812 */ /* 0x000fe200078ec0ff */
        /* <DEDUP_REMOVED lines=23> */
[----:B---3--:R-:W-:Y:S04]  /*9e00*/  LDSM.16.M88.4 R20, [R117+0x3000] ;  /* 0x003000007514783b */ /* 0x008fe80000000200 */
[----:B------:R-:W3:Y:S04]  /*9e10*/  LDSM.16.M88.4 R32, [R120+0x3400] ;  /* 0x003400007820783b */ /* 0x000ee80000000200 */
[----:B------:R-:W-:Y:S04]  /*9e20*/  LDSM.16.M88.4 R64, [R121+0x1000] ;  /* 0x001000007940783b */ /* 0x000fe80000000200 */
[----:B------:R-:W4:Y:S04]  /*9e30*/  LDSM.16.M88.4 R60, [R120+0x4000] ;  /* 0x00400000783c783b */ /* 0x000f280000000200 */
[----:B------:R-:W1:Y:S04]  /*9e40*/  LDSM.16.M88.4 R48, [R120+0x3800] ;  /* 0x003800007830783b */ /* 0x000e680000000200 */
[----:B------:R-:W1:Y:S04]  /*9e50*/  LDSM.16.M88.4 R8, [R120+0x3c00] ;  /* 0x003c00007808783b */ /* 0x000e680000000200 */
[----:B-----5:R-:W5:Y:S04]  /*9e60*/  LDSM.16.M88.4 R4, [R117+0x3400] ;  /* 0x003400007504783b */ /* 0x020f680000000200 */
[----:B------:R-:W-:Y:S01]  /*9e70*/  LDSM.16.M88.4 R44, [R119+0x1000] ;  /* 0x00100000772c783b */ /* 0x000fe20000000200 */
[C---:B--2-4-:R-:W-:Y:S03]  /*9e80*/  HMMA.16816.F32 R12, R68.reuse, R16, RZ ;  /* 0x00000010440c723c */ /* 0x054fe600000018ff */
[----:B------:R-:W2:Y:S04]  /*9e90*/  LDSM.16.M88.4 R36, [R117+0x4000] ;  /* 0x004000007524783b */ /* 0x000ea80000000200 */
[----:B------:R-:W4:Y:S01]  /*9ea0*/  LDSM.16.M88.4 R104, [R117+0x3800] ;  /* 0x003800007568783b */ /* 0x000f220000000200 */
[C---:B------:R-:W-:Y:S03]  /*9eb0*/  HMMA.16816.F32 R16, R68.reuse, R18, RZ ;  /* 0x000000124410723c */ /* 0x040fe600000018ff */
[----:B------:R-:W1:Y:S04]  /*9ec0*/  LDSM.16.M88.4 R28, [R120+0x4400] ;  /* 0x00440000781c783b */ /* 0x000e680000000200 */
[----:B------:R-:W-:Y:S01]  /*9ed0*/  LDSM.16.M88.4 R100, [R117+0x4400] ;  /* 0x004400007564783b */ /* 0x000fe20000000200 */
[----:B---3--:R-:W-:Y:S03]  /*9ee0*/  HMMA.16816.F32 R24, R68, R32, RZ ;  /* 0x000000204418723c */ /* 0x008fe600000018ff */
[----:B------:R-:W-:Y:S04]  /*9ef0*/  LDSM.16.M88.4 R92, [R117+0x5000] ;  /* 0x00500000755c783b */ /* 0x000fe80000000200 */
[----:B------:R-:W-:Y:S01]  /*9f00*/  LDSM.16.M88.4 R76, [R117+0x3c00] ;  /* 0x003c0000754c783b */ /* 0x000fe20000000200 */
[C---:B------:R-:W-:Y:S03]  /*9f10*/  HMMA.16816.F32 R12, R80.reuse, R20, R12 ;  /* 0x00000014500c723c */ /* 0x040fe6000000180c */
[----:B------:R-:W0:Y:S05]  /*9f20*/  LDGDEPBAR ;  /* 0x00000000000079af */ /* 0x000e2a0000000000 */
[----:B------:R-:W-:Y:S01]  /*9f30*/  HMMA.16816.F32 R16, R80, R22, R16 ;  /* 0x000000165010723c */ /* 0x000fe20000001810 */
[----:B------:R-:W-:Y:S07]  /*9f40*/  LDSM.16.M88.4 R20, [R120+0x5000] ;  /* 0x005000007814783b */ /* 0x000fee0000000200 */
[----:B------:R-:W-:Y:S08]  /*9f50*/  HMMA.16816.F32 R32, R68, R34, RZ ;  /* 0x000000224420723c */ /* 0x000ff000000018ff */
[----:B------:R-:W-:Y:S08]  /*9f60*/  HMMA.16816.F32 R12, R64, R60, R12 ;  /* 0x0000003c400c723c */ /* 0x000ff0000000180c */
[C---:B-1----:R-:W-:Y:S08]  /*9f70*/  HMMA.16816.F32 R52, R68.reuse, R48, RZ ;  /* 0x000000304434723c */ /* 0x042ff000000018ff */
[C---:B------:R-:W-:Y:S08]  /*9f80*/  HMMA.16816.F32 R48, R68.reuse, R50, RZ ;  /* 0x000000324430723c */ /* 0x040ff000000018ff */
[C---:B------:R-:W-:Y:S08]  /*9f90*/  HMMA.16816.F32 R72, R68.reuse, R8, RZ ;  /* 0x000000084448723c */ /* 0x040ff000000018ff */
[----:B------:R-:W-:Y:S01]  /*9fa0*/  HMMA.16816.F32 R68, R68, R10, RZ ;  /* 0x0000000a4444723c */ /* 0x000fe200000018ff */
[----:B------:R-:W1:Y:S07]  /*9fb0*/  LDSM.16.M88.4 R8, [R121+0x2000] ;  /* 0x002000007908783b */ /* 0x000e6e0000000200 */
[----:B------:R-:W-:Y:S01]  /*9fc0*/  HMMA.16816.F32 R16, R64, R62, R16 ;  /* 0x0000003e4010723c */ /* 0x000fe20000001810 */
[----:B------:R-:W3:Y:S07]  /*9fd0*/  LDSM.16.M88.4 R60, [R120+0x4800] ;  /* 0x00480000783c783b */ /* 0x000eee0000000200 */
[C---:B-----5:R-:W-:Y:S08]  /*9fe0*/  HMMA.16816.F32 R24, R80.reuse, R4, R24 ;  /* 0x000000045018723c */ /* 0x060ff00000001818 */
[----:B------:R-:W-:Y:S01]  /*9ff0*/  HMMA.16816.F32 R32, R80, R6, R32 ;  /* 0x000000065020723c */ /* 0x000fe20000001820 */
[----:B------:R-:W5:Y:S07]  /*a000*/  LDSM.16.M88.4 R4, [R119+0x2000] ;  /* 0x002000007704783b */ /* 0x000f6e0000000200 */
[C---:B--2---:R-:W-:Y:S08]  /*a010*/  HMMA.16816.F32 R12, R44.reuse, R36, R12 ;  /* 0x000000242c0c723c */ /* 0x044ff0000000180c */
[----:B------:R-:W-:Y:S01]  /*a020*/  HMMA.16816.F32 R16, R44, R38, R16 ;  /* 0x000000262c10723c */ /* 0x000fe20000001810 */
[----:B------:R-:W-:Y:S07]  /*a030*/  LDSM.16.M88.4 R36, [R117+0x4800] ;  /* 0x004800007524783b */ /* 0x000fee0000000200 */
[----:B----4-:R-:W-:Y:S08]  /*a040*/  HMMA.16816.F32 R52, R80, R104, R52 ;  /* 0x000000685034723c */ /* 0x010ff00000001834 */
[C---:B------:R-:W-:Y:S08]  /*a050*/  HMMA.16816.F32 R24, R64.reuse, R28, R24 ;  /* 0x0000001c4018723c */ /* 0x040ff00000001818 */
[----:B------:R-:W-:Y:S01]  /*a060*/  HMMA.16816.F32 R32, R64, R30, R32 ;  /* 0x0000001e4020723c */ /* 0x000fe20000001820 */
[----:B------:R-:W2:Y:S07]  /*a070*/  LDSM.16.M88.4 R28, [R120+0x5400] ;  /* 0x00540000781c783b */ /* 0x000eae0000000200 */
[C---:B-1----:R-:W-:Y:S08]  /*a080*/  HMMA.16816.F32 R12, R8.reuse, R20, R12 ;  /* 0x00000014080c723c */ /* 0x042ff0000000180c */
[----:B------:R-:W-:Y:S01]  /*a090*/  HMMA.16816.F32 R16, R8, R22, R16 ;  /* 0x000000160810723c */ /* 0x000fe20000001810 */
[----:B------:R-:W1:Y:S07]  /*a0a0*/  LDSM.16.M88.4 R20, [R117+0x5400] ;  /* 0x005400007514783b */ /* 0x000e6e0000000200 */
[----:B------:R-:W-:Y:S08]  /*a0b0*/  HMMA.16816.F32 R24, R44, R100, R24 ;  /* 0x000000642c18723c */ /* 0x000ff00000001818 */
[----:B---3--:R-:W-:Y:S08]  /*a0c0*/  HMMA.16816.F32 R52, R64, R60, R52 ;  /* 0x0000003c4034723c */ /* 0x008ff00000001834 */
[----:B------:R-:W-:Y:S08]  /*a0d0*/  HMMA.16816.F32 R32, R44, R102, R32 ;  /* 0x000000662c20723c */ /* 0x000ff00000001820 */
[C---:B-----5:R-:W-:Y:S08]  /*a0e0*/  HMMA.16816.F32 R12, R4.reuse, R92, R12 ;  /* 0x0000005c040c723c */ /* 0x060ff0000000180c */
[----:B------:R-:W-:Y:S01]  /*a0f0*/  HMMA.16816.F32 R16, R4, R94, R16 ;  /* 0x0000005e0410723c */ /* 0x000fe20000001810 */
[----:B------:R-:W-:Y:S07]  /*a100*/  LDSM.16.M88.4 R92, [R120+0x5800] ;  /* 0x00580000785c783b */ /* 0x000fee0000000200 */
[----:B--2---:R-:W-:Y:S08]  /*a110*/  HMMA.16816.F32 R24, R8, R28, R24 ;  /* 0x0000001c0818723c */ /* 0x004ff00000001818 */
[----:B------:R-:W-:Y:S01]  /*a120*/  HMMA.16816.F32 R52, R44, R36, R52 ;  /* 0x000000242c34723c */ /* 0x000fe20000001834 */
[----:B------:R-:W-:-:S02]  /*a130*/  FMUL.FTZ R3, R12, c[0x0][0x2ec] ;  /* 0x0000bb000c037a20 */ /* 0x000fc40000410000 */
[----:B------:R-:W-:-:S04]  /*a140*/  FMUL.FTZ R60, R13, c[0x0][0x2ec] ;  /* 0x0000bb000d3c7a20 */ /* 0x000fc80000410000 */
[----:B------:R-:W-:Y:S01]  /*a150*/  FMUL.FTZ R36, R14, c[0x0][0x2ec] ;  /* 0x0000bb000e247a20 */ /* 0x000fe20000410000 */
[----:B------:R-:W-:Y:S01]  /*a160*/  HMMA.16816.F32 R32, R8, R30, R32 ;  /* 0x0000001e0820723c */ /* 0x000fe20000001820 */
[----:B------:R-:W-:Y:S01]  /*a170*/  FMUL.FTZ R37, R15, c[0x0][0x2ec] ;  /* 0x0000bb000f257a20 */ /* 0x000fe20000410000 */
[----:B------:R-:W-:Y:S01]  /*a180*/  LDSM.16.M88.4 R28, [R117+0x5800] ;  /* 0x00580000751c783b */ /* 0x000fe20000000200 */
[----:B------:R-:W-:Y:S01]  /*a190*/  FMUL.FTZ R16, R16, c[0x0][0x2ec] ;  /* 0x0000bb0010107a20 */ /* 0x000fe20000410000 */
[----:B------:R-:W2:Y:S01]  /*a1a0*/  MUFU.TANH R60, R60 ;  /* 0x0000003c003c7308 */ /* 0x000ea20000002400 */
[----:B------:R-:W-:Y:S01]  /*a1b0*/  FMUL.FTZ R17, R17, c[0x0][0x2ec] ;  /* 0x0000bb0011117a20 */ /* 0x000fe20000410000 */
[----:B------:R-:W3:Y:S01]  /*a1c0*/  LDSM.16.M88.4 R12, [R120+0x4c00] ;  /* 0x004c0000780c783b */ /* 0x000ee20000000200 */
[----:B------:R-:W-:Y:S01]  /*a1d0*/  FMUL.FTZ R61, R18, c[0x0][0x2ec] ;  /* 0x0000bb00123d7a20 */ /* 0x000fe20000410000 */
[C---:B------:R-:W-:Y:S04]  /*a1e0*/  HMMA.16816.F32 R48, R80.reuse, R106, R48 ;  /* 0x0000006a5030723c */ /* 0x040fe80000001830 */
[----:B------:R-:W4:Y:S04]  /*a1f0*/  MUFU.TANH R37, R37 ;  /* 0x0000002500257308 */ /* 0x000f280000002400 */
[----:B------:R-:W-:Y:S04]  /*a200*/  HMMA.16816.F32 R68, R80, R78, R68 ;  /* 0x0000004e5044723c */ /* 0x000fe80000001844 */
[----:B------:R-:W-:Y:S04]  /*a210*/  MUFU.TANH R61, R61 ;  /* 0x0000003d003d7308 */ /* 0x000fe80000002400 */
[C---:B-1----:R-:W-:Y:S04]  /*a220*/  HMMA.16816.F32 R24, R4.reuse, R20, R24 ;  /* 0x000000140418723c */ /* 0x042fe80000001818 */
[----:B------:R-:W1:Y:S04]  /*a230*/  MUFU.TANH R20, R16 ;  /* 0x0000001000147308 */ /* 0x000e680000002400 */
[----:B------:R-:W-:Y:S04]  /*a240*/  HMMA.16816.F32 R32, R4, R22, R32 ;  /* 0x000000160420723c */ /* 0x000fe80000001820 */
[----:B------:R5:W1:Y:S03]  /*a250*/  MUFU.TANH R21, R17 ;  /* 0x0000001100157308 */ /* 0x000a660000002400 */
[----:B------:R-:W-:Y:S01]  /*a260*/  FMUL.FTZ R22, R19, c[0x0][0x2ec] ;  /* 0x0000bb0013167a20 */ /* 0x000fe20000410000 */
[----:B------:R-:W-:Y:S04]  /*a270*/  HMMA.16816.F32 R72, R80, R76, R72 ;  /* 0x0000004c5048723c */ /* 0x000fe80000001848 */
[----:B------:R-:W-:Y:S04]  /*a280*/  MUFU.TANH R3, R3 ;  /* 0x0000000300037308 */ /* 0x000fe80000002400 */
[----:B------:R-:W-:Y:S01]  /*a290*/  HMMA.16816.F32 R48, R64, R62, R48 ;  /* 0x0000003e4030723c */ /* 0x000fe20000001830 */
[----:B------:R-:W-:-:S02]  /*a2a0*/  FMUL.FTZ R23, R25, c[0x0][0x2ec] ;  /* 0x0000bb0019177a20 */ /* 0x000fc40000410000 */
[----:B------:R-:W-:Y:S01]  /*a2b0*/  FMUL.FTZ R25, R26, c[0x0][0x2ec] ;  /* 0x0000bb001a197a20 */ /* 0x000fe20000410000 */
[----:B-----5:R-:W5:Y:S01]  /*a2c0*/  LDSM.16.M88.4 R16, [R117+0x4c00] ;  /* 0x004c00007510783b */ /* 0x020f620000000200 */
[----:B------:R-:W-:Y:S01]  /*a2d0*/  FMUL.FTZ R26, R27, c[0x0][0x2ec] ;  /* 0x0000bb001b1a7a20 */ /* 0x000fe20000410000 */
[----:B------:R-:W1:Y:S01]  /*a2e0*/  MUFU.TANH R22, R22 ;  /* 0x0000001600167308 */ /* 0x000e620000002400 */
[----:B------:R-:W-:Y:S01]  /*a2f0*/  FMUL.FTZ R24, R24, c[0x0][0x2ec] ;  /* 0x0000bb0018187a20 */ /* 0x000fe20000410000 */
[----:B---3--:R-:W-:Y:S01]  /*a300*/  HMMA.16816.F32 R68, R64, R14, R68 ;  /* 0x0000000e4044723c */ /* 0x008fe20000001844 */
[----:B------:R-:W-:Y:S02]  /*a310*/  FMUL.FTZ R27, R32, c[0x0][0x2ec] ;  /* 0x0000bb00201b7a20 */ /* 0x000fe40000410000 */
[----:B------:R-:W-:-:S03]  /*a320*/  FMUL.FTZ R32, R35, c[0x0][0x2ec] ;  /* 0x0000bb0023207a20 */ /* 0x000fc60000410000 */
[----:B------:R-:W3:Y:S02]  /*a330*/  MUFU.TANH R23, R23 ;  /* 0x0000001700177308 */ /* 0x000ee40000002400 */
[----:B------:R-:W-:Y:S01]  /*a340*/  HMMA.16816.F32 R72, R64, R12, R72 ;  /* 0x0000000c4048723c */ /* 0x000fe20000001848 */
[----:B------:R-:W1:Y:S05]  /*a350*/  LDSM.16.M88.4 R12, [R120+0x5c00] ;  /* 0x005c0000780c783b */ /* 0x000e6a0000000200 */
[----:B------:R-:W1:Y:S02]  /*a360*/  MUFU.TANH R26, R26 ;  /* 0x0000001a001a7308 */ /* 0x000e640000002400 */
[----:B------:R-:W-:Y:S06]  /*a370*/  HMMA.16816.F32 R48, R44, R38, R48 ;  /* 0x000000262c30723c */ /* 0x000fec0000001830 */
[----:B------:R-:W1:Y:S02]  /*a380*/  MUFU.TANH R27, R27 ;  /* 0x0000001b001b7308 */ /* 0x000e640000002400 */
[----:B------:R-:W-:Y:S06]  /*a390*/  HMMA.16816.F32 R52, R8, R92, R52 ;  /* 0x0000005c0834723c */ /* 0x000fec0000001834 */
[----:B------:R-:W-:Y:S02]  /*a3a0*/  MUFU.TANH R24, R24 ;  /* 0x0000001800187308 */ /* 0x000fe40000002400 */
[C---:B-----5:R-:W-:Y:S06]  /*a3b0*/  HMMA.16816.F32 R68, R44.reuse, R18, R68 ;  /* 0x000000122c44723c */ /* 0x060fec0000001844 */
[----:B------:R-:W-:Y:S02]  /*a3c0*/  MUFU.TANH R25, R25 ;  /* 0x0000001900197308 */ /* 0x000fe40000002400 */
[----:B------:R-:W-:Y:S01]  /*a3d0*/  HMMA.16816.F32 R72, R44, R16, R72 ;  /* 0x000000102c48723c */ /* 0x000fe20000001848 */
[----:B------:R-:W5:Y:S05]  /*a3e0*/  LDSM.16.M88.4 R16, [R117+0x5c00] ;  /* 0x005c00007510783b */ /* 0x000f6a0000000200 */
[----:B------:R-:W-:Y:S01]  /*a3f0*/  MUFU.TANH R32, R32 ;  /* 0x0000002000207308 */ /* 0x000fe20000002400 */
[----:B------:R-:W-:-:S04]  /*a400*/  DEPBAR.LE SB0, 0x0 ;  /* 0x000080000000791a */ /* 0x000fc80000000000 */
[----:B------:R-:W-:Y:S03]  /*a410*/  HMMA.16816.F32 R48, R8, R94, R48 ;  /* 0x0000005e0830723c */ /* 0x000fe60000001830 */
[----:B------:R-:W-:Y:S05]  /*a420*/  MUFU.TANH R36, R36 ;  /* 0x0000002400247308 */ /* 0x000fea0000002400 */
[----:B------:R-:W-:Y:S07]  /*a430*/  HMMA.16816.F32 R52, R4, R28, R52 ;  /* 0x0000001c0434723c */ /* 0x000fee0000001834 */
[----:B------:R-:W-:Y:S01]  /*a440*/  FMUL.FTZ R28, R33, c[0x0][0x2ec] ;  /* 0x0000bb00211c7a20 */ /* 0x000fe20000410000 */
[----:B-1----:R-:W-:Y:S01]  /*a450*/  HMMA.16816.F32 R68, R8, R14, R68 ;  /* 0x0000000e0844723c */ /* 0x002fe20000001844 */
[----:B------:R-:W-:Y:S01]  /*a460*/  SHF.R.S32.HI R33, RZ, 0x1f, R0 ;  /* 0x0000001fff217819 */ /* 0x000fe20000011400 */
[----:B------:R-:W-:-:S03]  /*a470*/  FMUL.FTZ R29, R34, c[0x0][0x2ec] ;  /* 0x0000bb00221d7a20 */ /* 0x000fc60000410000 */
[----:B------:R-:W-:Y:S01]  /*a480*/  LEA.HI R33, R33, R0, RZ, 0x2 ;  /* 0x0000000021217211 */ /* 0x000fe200078f10ff */
[----:B------:R-:W-:Y:S02]  /*a490*/  MUFU.TANH R28, R28 ;  /* 0x0000001c001c7308 */ /* 0x000fe40000002400 */
[----:B------:R-:W-:Y:S01]  /*a4a0*/  HMMA.16816.F32 R72, R8, R12, R72 ;  /* 0x0000000c0848723c */ /* 0x000fe20000001848 */
[----:B------:R-:W-:-:S04]  /*a4b0*/  SHF.R.S32.HI R130, RZ, 0x2, R33 ;  /* 0x00000002ff827819 */ /* 0x000fc80000011421 */
[----:B------:R-:W-:Y:S01]  /*a4c0*/  IADD3 R0, R97, 0x1, R130 ;  /* 0x0000000161007810 */ /* 0x000fe20007ffe082 */
[----:B------:R-:W1:Y:S01]  /*a4d0*/  MUFU.TANH R29, R29 ;  /* 0x0000001d001d7308 */ /* 0x000e620000002400 */
[----:B------:R-:W-:Y:S01]  /*a4e0*/  IMAD R13, R135, 0x40, R2 ;  /* 0x00000040870d7824 */ /* 0x000fe200078e0202 */
[C---:B------:R-:W-:Y:S01]  /*a4f0*/  HMMA.16816.F32 R48, R4.reuse, R30, R48 ;  /* 0x0000001e0430723c */ /* 0x040fe20000001830 */
[----:B------:R-:W-:Y:S01]  /*a500*/  IADD3 R0, R59, R0, -R123 ;  /* 0x000000003b007210 */ /* 0x000fe20007ffe87b */
[----:B------:R-:W-:Y:S02]  /*a510*/  FMUL.FTZ R52, R52, c[0x0][0x2ec] ;  /* 0x0000bb0034347a20 */ /* 0x000fe40000410000 */
[----:B------:R-:W-:Y:S01]  /*a520*/  FMUL.FTZ R54, R54, c[0x0][0x2ec] ;  /* 0x0000bb0036367a20 */ /* 0x000fe20000410000 */
[----:B------:R-:W-:Y:S01]  /*a530*/  IADD3 R0, R0, c[0x0][0x2e8], RZ ;  /* 0x0000ba0000007a10 */ /* 0x000fe20007ffe0ff */
[----:B------:R-:W1:Y:S01]  /*a540*/  MUFU.TANH R111, R52 ;  /* 0x00000034006f7308 */ /* 0x000e620000002400 */
[----:B------:R-:W-:Y:S01]  /*a550*/  IADD3 R31, R13, 0x1, RZ ;  /* 0x000000010d1f7810 */ /* 0x000fe20007ffe0ff */
[C---:B-----5:R-:W-:Y:S01]  /*a560*/  HMMA.16816.F32 R68, R4.reuse, R18, R68 ;  /* 0x000000120444723c */ /* 0x060fe20000001844 */
[C---:B------:R-:W-:Y:S01]  /*a570*/  IADD3 R2, R0.reuse, 0x8, RZ ;  /* 0x0000000800027810 */ /* 0x040fe20007ffe0ff */
[----:B------:R-:W-:Y:S01]  /*a580*/  FMUL.FTZ R53, R53, c[0x0][0x2ec] ;  /* 0x0000bb0035357a20 */ /* 0x000fe20000410000 */
[-C--:B------:R-:W-:Y:S01]  /*a590*/  IMNMX R0, R0, R59.reuse, PT ;  /* 0x0000003b00007217 */ /* 0x080fe20003800200 */
[----:B------:R-:W-:Y:S01]  /*a5a0*/  FMUL.FTZ R55, R55, c[0x0][0x2ec] ;  /* 0x0000bb0037377a20 */ /* 0x000fe20000410000 */
[----:B------:R-:W-:Y:S01]  /*a5b0*/  IMNMX R2, R2, R59, PT ;  /* 0x0000003b02027217 */ /* 0x000fe20003800200 */
[----:B------:R-:W5:Y:S01]  /*a5c0*/  MUFU.TANH R108, R54 ;  /* 0x00000036006c7308 */ /* 0x000f620000002400 */
[C---:B------:R-:W-:Y:S01]  /*a5d0*/  ISETP.GE.AND P5, PT, R31.reuse, R0, PT ;  /* 0x000000001f00720c */ /* 0x040fe20003fa6270 */
[----:B------:R-:W-:Y:S01]  /*a5e0*/  HMMA.16816.F32 R72, R4, R16, R72 ;  /* 0x000000100448723c */ /* 0x000fe20000001848 */
[----:B------:R-:W-:-:S02]  /*a5f0*/  ISETP.GE.AND P1, PT, R31, R2, PT ;  /* 0x000000021f00720c */ /* 0x000fc40003f26270 */
[C---:B------:R-:W-:Y:S02]  /*a600*/  IADD3 R31, R13.reuse, 0x8, RZ ;  /* 0x000000080d1f7810 */ /* 0x040fe40007ffe0ff */
[C---:B------:R-:W-:Y:S01]  /*a610*/  IADD3 R9, R13.reuse, 0x9, RZ ;  /* 0x000000090d097810 */ /* 0x040fe20007ffe0ff */
[----:B------:R-:W1:Y:S01]  /*a620*/  MUFU.TANH R109, R53 ;  /* 0x00000035006d7308 */ /* 0x000e620000002400 */
[----:B------:R-:W-:Y:S01]  /*a630*/  IADD3 R11, R13, 0x10, RZ ;  /* 0x000000100d0b7810 */ /* 0x000fe20007ffe0ff */
[----:B------:R-:W-:Y:S01]  /*a640*/  FMUL.FTZ R49, R49, c[0x0][0x2ec] ;  /* 0x0000bb0031317a20 */ /* 0x000fe20000410000 */
[C---:B------:R-:W-:Y:S01]  /*a650*/  ISETP.GE.AND P0, PT, R31.reuse, R0, PT ;  /* 0x000000001f00720c */ /* 0x040fe20003f06270 */
[----:B------:R-:W-:Y:S01]  /*a660*/  FMUL.FTZ R48, R48, c[0x0][0x2ec] ;  /* 0x0000bb0030307a20 */ /* 0x000fe20000410000 */
[----:B------:R-:W-:Y:S01]  /*a670*/  ISETP.GE.AND P3, PT, R31, R2, PT ;  /* 0x000000021f00720c */ /* 0x000fe20003f66270 */
[----:B------:R-:W-:Y:S01]  /*a680*/  FMUL.FTZ R50, R50, c[0x0][0x2ec] ;  /* 0x0000bb0032327a20 */ /* 0x000fe20000410000 */
[C---:B------:R-:W-:Y:S01]  /*a690*/  ISETP.GE.AND P6, PT, R9.reuse, R0, PT ;  /* 0x000000000900720c */ /* 0x040fe20003fc6270 */
[----:B------:R-:W1:Y:S01]  /*a6a0*/  MUFU.TANH R112, R55 ;  /* 0x0000003700707308 */ /* 0x000e620000002400 */
[----:B------:R-:W-:Y:S01]  /*a6b0*/  ISETP.GE.AND P4, PT, R9, R2, PT ;  /* 0x000000020900720c */ /* 0x000fe20003f86270 */
[----:B------:R-:W-:Y:S01]  /*a6c0*/  FMUL.FTZ R68, R68, c[0x0][0x2ec] ;  /* 0x0000bb0044447a20 */ /* 0x000fe20000410000 */
[----:B------:R-:W-:Y:S01]  /*a6d0*/  IADD3 R15, R13, 0x11, RZ ;  /* 0x000000110d0f7810 */ /* 0x000fe20007ffe0ff */
[----:B------:R-:W-:Y:S01]  /*a6e0*/  FMUL.FTZ R51, R51, c[0x0][0x2ec] ;  /* 0x0000bb0033337a20 */ /* 0x000fe20000410000 */
[----:B--2---:R-:W-:Y:S01]  /*a6f0*/  FSEL R9, R60, -INF , !P5 ;  /* 0xff8000003c097808 */ /* 0x004fe20006800000 */
[----:B------:R-:W-:Y:S01]  /*a700*/  FMUL.FTZ R69, R69, c[0x0][0x2ec] ;  /* 0x0000bb0045457a20 */ /* 0x000fe20000410000 */
[----:B----4-:R-:W-:Y:S01]  /*a710*/  FSEL R10, R37, -INF , !P1 ;  /* 0xff800000250a7808 */ /* 0x010fe20004800000 */
[----:B------:R-:W2:Y:S01]  /*a720*/  MUFU.TANH R105, R49 ;  /* 0x0000003100697308 */ /* 0x000ea20000002400 */
[C---:B------:R-:W-:Y:S01]  /*a730*/  ISETP.GE.AND P5, PT, R11.reuse, R0, PT ;  /* 0x000000000b00720c */ /* 0x040fe20003fa6270 */
[----:B------:R-:W-:Y:S01]  /*a740*/  FMUL.FTZ R72, R72, c[0x0][0x2ec] ;  /* 0x0000bb0048487a20 */ /* 0x000fe20000410000 */
[----:B------:R-:W-:Y:S01]  /*a750*/  ISETP.GE.AND P1, PT, R11, R2, PT ;  /* 0x000000020b00720c */ /* 0x000fe20003f26270 */
[----:B------:R-:W-:Y:S01]  /*a760*/  FMUL.FTZ R73, R73, c[0x0][0x2ec] ;  /* 0x0000bb0049497a20 */ /* 0x000fe20000410000 */
[----:B------:R-:W-:Y:S01]  /*a770*/  FSEL R11, R20, -INF , !P0 ;  /* 0xff800000140b7808 */ /* 0x000fe20004000000 */
[----:B------:R-:W-:Y:S01]  /*a780*/  FMUL.FTZ R74, R74, c[0x0][0x2ec] ;  /* 0x0000bb004a4a7a20 */ /* 0x000fe20000410000 */
[----:B------:R-:W-:Y:S01]  /*a790*/  FSEL R12, R61, -INF , !P3 ;  /* 0xff8000003d0c7808 */ /* 0x000fe20005800000 */
[----:B------:R-:W4:Y:S01]  /*a7a0*/  MUFU.TANH R101, R68 ;  /* 0x0000004400657308 */ /* 0x000f220000002400 */
[----:B------:R-:W-:Y:S01]  /*a7b0*/  ISETP.GE.AND P0, PT, R15, R0, PT ;  /* 0x000000000f00720c */ /* 0x000fe20003f06270 */
[----:B------:R-:W-:Y:S01]  /*a7c0*/  FMUL.FTZ R75, R75, c[0x0][0x2ec] ;  /* 0x0000bb004b4b7a20 */ /* 0x000fe20000410000 */
[----:B------:R-:W-:Y:S01]  /*a7d0*/  ISETP.GE.AND P3, PT, R15, R2, PT ;  /* 0x000000020f00720c */ /* 0x000fe20003f66270 */
[----:B------:R-:W-:Y:S01]  /*a7e0*/  FMUL.FTZ R70, R70, c[0x0][0x2ec] ;  /* 0x0000bb0046467a20 */ /* 0x000fe20000410000 */
[----:B------:R-:W-:Y:S01]  /*a7f0*/  IADD3 R15, R13, 0x18, RZ ;  /* 0x000000180d0f7810 */ /* 0x000fe20007ffe0ff */
[----:B------:R-:W-:Y:S01]  /*a800*/  FMUL.FTZ R71, R71, c[0x0][0x2ec] ;  /* 0x0000bb0047477a20 */ /* 0x000fe20000410000 */
[----:B------:R-:W-:Y:S01]  /*a810*/  IADD3 R7, R13, 0x20, RZ ;  /* 0x000000200d077810 */ /* 0x000fe20007ffe0ff */
[----:B------:R-:W1:Y:S01]  /*a820*/  MUFU.TANH R107, R48 ;  /* 0x00000030006b7308 */ /* 0x000e620000002400 */
[----:B------:R-:W-:-:S02]  /*a830*/  FSEL R21, R21, -INF , !P6 ;  /* 0xff80000015157808 */ /* 0x000fc40007000000 */
[----:B------:R-:W-:Y:S02]  /*a840*/  FSEL R22, R22, -INF , !P4 ;  /* 0xff80000016167808 */ /* 0x000fe40006000000 */
[----:B---3--:R-:W-:Y:S02]  /*a850*/  FSEL R23, R23, -INF , !P0 ;  /* 0xff80000017177808 */ /* 0x008fe40004000000 */
[----:B------:R-:W-:Y:S01]  /*a860*/  FSEL R16, R26, -INF , !P3 ;  /* 0xff8000001a107808 */ /* 0x000fe20005800000 */
[----:B------:R-:W3:Y:S01]  /*a870*/  MUFU.TANH R106, R50 ;  /* 0x00000032006a7308 */ /* 0x000ee20000002400 */
[C---:B------:R-:W-:Y:S02]  /*a880*/  ISETP.GE.AND P6, PT, R15.reuse, R0, PT ;  /* 0x000000000f00720c */ /* 0x040fe40003fc6270 */
[----:B------:R-:W-:Y:S02]  /*a890*/  ISETP.GE.AND P4, PT, R15, R2, PT ;  /* 0x000000020f00720c */ /* 0x000fe40003f86270 */
[----:B------:R-:W-:-:S02]  /*a8a0*/  ISETP.GE.AND P0, PT, R7, R0, PT ;  /* 0x000000000700720c */ /* 0x000fc40003f06270 */
[----:B------:R-:W-:Y:S01]  /*a8b0*/  ISETP.GE.AND P3, PT, R7, R2, PT ;  /* 0x000000020700720c */ /* 0x000fe20003f66270 */
[----:B------:R-:W2:Y:S01]  /*a8c0*/  MUFU.TANH R110, R51 ;  /* 0x00000033006e7308 */ /* 0x000ea20000002400 */
[C---:B------:R-:W-:Y:S02]  /*a8d0*/  IADD3 R5, R13.reuse, 0x21, RZ ;  /* 0x000000210d057810 */ /* 0x040fe40007ffe0ff */
[----:B------:R-:W-:Y:S02]  /*a8e0*/  IADD3 R7, R13, 0x29, RZ ;  /* 0x000000290d077810 */ /* 0x000fe40007ffe0ff */
[----:B------:R-:W-:Y:S02]  /*a8f0*/  FSEL R27, R27, -INF , !P6 ;  /* 0xff8000001b1b7808 */ /* 0x000fe40007000000 */
[----:B-1----:R-:W-:Y:S01]  /*a900*/  FSEL R4, R29, -INF , !P4 ;  /* 0xff8000001d047808 */ /* 0x002fe20006000000 */
[----:B------:R-:W1:Y:S01]  /*a910*/  MUFU.TANH R103, R72 ;  /* 0x0000004800677308 */ /* 0x000e620000002400 */
[----:B------:R-:W-:-:S02]  /*a920*/  FSEL R111, R111, -INF , !P0 ;  /* 0xff8000006f6f7808 */ /* 0x000fc40004000000 */
[----:B-----5:R-:W-:Y:S02]  /*a930*/  FSEL R108, R108, -INF , !P3 ;  /* 0xff8000006c6c7808 */ /* 0x020fe40005800000 */
[C---:B------:R-:W-:Y:S02]  /*a940*/  ISETP.GE.AND P6, PT, R5.reuse, R0, PT ;  /* 0x000000000500720c */ /* 0x040fe40003fc6270 */
[----:B------:R-:W-:Y:S01]  /*a950*/  ISETP.GE.AND P4, PT, R5, R2, PT ;  /* 0x000000020500720c */ /* 0x000fe20003f86270 */
[----:B------:R-:W-:Y:S01]  /*a960*/  MUFU.TANH R102, R73 ;  /* 0x0000004900667308 */ /* 0x000fe20000002400 */
[C---:B------:R-:W-:Y:S02]  /*a970*/  ISETP.GE.AND P0, PT, R7.reuse, R0, PT ;  /* 0x000000000700720c */ /* 0x040fe40003f06270 */
[----:B------:R-:W-:Y:S02]  /*a980*/  ISETP.GE.AND P3, PT, R7, R2, PT ;  /* 0x000000020700720c */ /* 0x000fe40003f66270 */
[----:B------:R-:W-:-:S02]  /*a990*/  IADD3 R7, R13, 0x30, RZ ;  /* 0x000000300d077810 */ /* 0x000fc40007ffe0ff */
[----:B------:R-:W-:Y:S01]  /*a9a0*/  FSEL R109, R109, -INF , !P6 ;  /* 0xff8000006d6d7808 */ /* 0x000fe20007000000 */
[----:B------:R-:W5:Y:S01]  /*a9b0*/  MUFU.TANH R100, R74 ;  /* 0x0000004a00647308 */ /* 0x000f620000002400 */
[----:B------:R-:W-:Y:S02]  /*a9c0*/  FSEL R112, R112, -INF , !P4 ;  /* 0xff80000070707808 */ /* 0x000fe40006000000 */
[C---:B------:R-:W-:Y:S02]  /*a9d0*/  ISETP.GE.AND P6, PT, R7.reuse, R0, PT ;  /* 0x000000000700720c */ /* 0x040fe40003fc6270 */
[----:B------:R-:W-:Y:S02]  /*a9e0*/  ISETP.GE.AND P4, PT, R7, R2, PT ;  /* 0x000000020700720c */ /* 0x000fe40003f86270 */
[C---:B------:R-:W-:Y:S01]  /*a9f0*/  IADD3 R7, R13.reuse, 0x38, RZ ;  /* 0x000000380d077810 */ /* 0x040fe20007ffe0ff */
[----:B------:R-:W1:Y:S01]  /*aa00*/  MUFU.TANH R97, R75 ;  /* 0x0000004b00617308 */ /* 0x000e620000002400 */
[----:B------:R-:W-:-:S02]  /*aa10*/  IADD3 R17, R13, 0x19, RZ ;  /* 0x000000190d117810 */ /* 0x000fc40007ffe0ff */
[----:B--2---:R-:W-:Y:S02]  /*aa20*/  FSEL R105, R105, -INF , !P0 ;  /* 0xff80000069697808 */ /* 0x004fe40004000000 */
[----:B------:R-:W-:Y:S02]  /*aa30*/  FSEL R15, R24, -INF , !P5 ;  /* 0xff800000180f7808 */ /* 0x000fe40006800000 */
[----:B------:R-:W-:Y:S01]  /*aa40*/  FSEL R8, R25, -INF , !P1 ;  /* 0xff80000019087808 */ /* 0x000fe20004800000 */
[----:B------:R-:W-:Y:S01]  /*aa50*/  MUFU.TANH R104, R69 ;  /* 0x0000004500687308 */ /* 0x000fe20000002400 */
[-C--:B------:R-:W-:Y:S02]  /*aa60*/  ISETP.GE.AND P0, PT, R7, R0.reuse, PT ;  /* 0x000000000700720c */ /* 0x080fe40003f06270 */
[C---:B------:R-:W-:Y:S02]  /*aa70*/  ISETP.GE.AND P5, PT, R17.reuse, R0, PT ;  /* 0x000000001100720c */ /* 0x040fe40003fa6270 */
[----:B------:R-:W-:-:S02]  /*aa80*/  ISETP.GE.AND P1, PT, R17, R2, PT ;  /* 0x000000021100720c */ /* 0x000fc40003f26270 */
[----:B------:R-:W-:Y:S01]  /*aa90*/  IADD3 R17, R13, 0x28, RZ ;  /* 0x000000280d117810 */ /* 0x000fe20007ffe0ff */
[----:B------:R-:W2:Y:S01]  /*aaa0*/  MUFU.TANH R96, R70 ;  /* 0x0000004600607308 */ /* 0x000ea20000002400 */
[----:B----4-:R-:W-:Y:S02]  /*aab0*/  FSEL R101, R101, -INF , !P0 ;  /* 0xff80000065657808 */ /* 0x010fe40004000000 */
[----:B------:R-:W-:Y:S02]  /*aac0*/  FSEL R5, R28, -INF , !P5 ;  /* 0xff8000001c057808 */ /* 0x000fe40006800000 */
[----:B------:R-:W-:Y:S01]  /*aad0*/  FSEL R6, R32, -INF , !P1 ;  /* 0xff80000020067808 */ /* 0x000fe20004800000 */
[----:B------:R-:W-:Y:S01]  /*aae0*/  BAR.SYNC.DEFER_BLOCKING 0x0 ;  /* 0x0000000000007b1d */ /* 0x000fe20000010000 */
[----:B------:R-:W-:Y:S02]  /*aaf0*/  ISETP.GT.AND P0, PT, R135, R122, PT ;  /* 0x0000007a8700720c */ /* 0x000fe40003f04270 */
[----:B------:R-:W-:-:S02]  /*ab00*/  ISETP.GE.AND P5, PT, R17, R0, PT ;  /* 0x000000001100720c */ /* 0x000fc40003fa6270 */
[----:B------:R-:W-:Y:S01]  /*ab10*/  ISETP.GE.AND P1, PT, R17, R2, PT ;  /* 0x000000021100720c */ /* 0x000fe20003f26270 */
[----:B------:R-:W4:Y:S01]  /*ab20*/  MUFU.TANH R94, R71 ;  /* 0x00000047005e7308 */ /* 0x000f220000002400 */
[----:B------:R-:W-:Y:S02]  /*ab30*/  IADD3 R17, R13, 0x31, RZ ;  /* 0x000000310d117810 */ /* 0x000fe40007ffe0ff */
[----:B------:R-:W-:Y:S02]  /*ab40*/  FSEL R107, R107, -INF , !P5 ;  /* 0xff8000006b6b7808 */ /* 0x000fe40006800000 */
[----:B---3--:R-:W-:Y:S02]  /*ab50*/  FSEL R106, R106, -INF , !P1 ;  /* 0xff8000006a6a7808 */ /* 0x008fe40004800000 */
[----:B------:R-:W-:Y:S02]  /*ab60*/  FSEL R110, R110, -INF , !P3 ;  /* 0xff8000006e6e7808 */ /* 0x000fe40005800000 */
[----:B------:R-:W-:-:S02]  /*ab70*/  ISETP.GE.AND P5, PT, R17, R0, PT ;  /* 0x000000001100720c */ /* 0x000fc40003fa6270 */
[-C--:B------:R-:W-:Y:S02]  /*ab80*/  ISETP.GE.AND P1, PT, R17, R2.reuse, PT ;  /* 0x000000021100720c */ /* 0x080fe40003f26270 */
[----:B------:R-:W-:Y:S02]  /*ab90*/  ISETP.GE.AND P3, PT, R7, R2, PT ;  /* 0x000000020700720c */ /* 0x000fe40003f66270 */
[----:B------:R-:W-:Y:S02]  /*aba0*/  IADD3 R7, R13, 0x39, RZ ;  /* 0x000000390d077810 */ /* 0x000fe40007ffe0ff */
[----:B-1----:R-:W-:Y:S02]  /*abb0*/  FSEL R103, R103, -INF , !P6 ;  /* 0xff80000067677808 */ /* 0x002fe40007000000 */
[----:B-----5:R-:W-:Y:S02]  /*abc0*/  FSEL R100, R100, -INF , !P4 ;  /* 0xff80000064647808 */ /* 0x020fe40006000000 */
[----:B------:R-:W-:-:S02]  /*abd0*/  FSEL R102, R102, -INF , !P5 ;  /* 0xff80000066667808 */ /* 0x000fc40006800000 */
[----:B------:R-:W-:Y:S02]  /*abe0*/  FSEL R97, R97, -INF , !P1 ;  /* 0xff80000061617808 */ /* 0x000fe40004800000 */
[C---:B------:R-:W-:Y:S02]  /*abf0*/  ISETP.GE.AND P6, PT, R13.reuse, R0, PT ;  /* 0x000000000d00720c */ /* 0x040fe40003fc6270 */
[----:B------:R-:W-:Y:S02]  /*ac00*/  ISETP.GE.AND P4, PT, R13, R2, PT ;  /* 0x000000020d00720c */ /* 0x000fe40003f86270 */
[C---:B------:R-:W-:Y:S02]  /*ac10*/  ISETP.GE.AND P5, PT, R7.reuse, R0, PT ;  /* 0x000000000700720c */ /* 0x040fe40003fa6270 */
[----:B------:R-:W-:Y:S02]  /*ac20*/  ISETP.GE.AND P1, PT, R7, R2, PT ;  /* 0x000000020700720c */ /* 0x000fe40003f26270 */
[----:B--2---:R-:W-:-:S02]  /*ac30*/  FSEL R96, R96, -INF , !P3 ;  /* 0xff80000060607808 */ /* 0x004fc40005800000 */
[----:B------:R-:W-:Y:S02]  /*ac40*/  FSEL R3, R3, -INF , !P6 ;  /* 0xff80000003037808 */ /* 0x000fe40007000000 */
[----:B------:R-:W-:Y:S02]  /*ac50*/  FSEL R36, R36, -INF , !P4 ;  /* 0xff80000024247808 */ /* 0x000fe40006000000 */
[----:B------:R-:W-:Y:S02]  /*ac60*/  FSEL R104, R104, -INF , !P5 ;  /* 0xff80000068687808 */ /* 0x000fe40006800000 */
[----:B----4-:R-:W-:Y:S01]  /*ac70*/  FSEL R94, R94, -INF , !P1 ;  /* 0xff8000005e5e7808 */ /* 0x010fe20004800000 */
        /* <DEDUP_REMOVED lines=61> */
.L_x_5752:
[----:B------:R-:W-:-:S05]  /*b050*/  IMAD.MOV.U32 R14, RZ, RZ, c[0x0][0x198] ;  /* 0x00006600ff0e7624 */ /* 0x000fca00078e00ff */
[----:B------:R-:W-:-:S04]  /*b060*/  LEA R14, -R14, RZ, 0x6 ;  /* 0x000000ff0e0e7211 */ /* 0x000fc800078e31ff */
[----:B------:R-:W-:Y:S02]  /*b070*/  SHF.R.S32.HI R13, RZ, 0x1f, R14 ;  /* 0x0000001fff0d7819 */ /* 0x000fe4000001140e */
.L_x_5753:
[----:B------:R-:W-:Y:S01]  /*b080*/  IMAD.MOV.U32 R7, RZ, RZ, c[0x0][0x198] ;  /* 0x00006600ff077624 */ /* 0x000fe200078e00ff */
[C---:B------:R-:W-:Y:S02]  /*b090*/  IADD3 R17, P1, R14.reuse, R98, RZ ;  /* 0x000000620e117210 */ /* 0x040fe40007f3e0ff */
[C---:B------:R-:W-:Y:S02]  /*b0a0*/  LEA R128, P4, R14.reuse, R128, 0x1 ;  /* 0x000000800e807211 */ /* 0x040fe400078808ff */
[C---:B------:R-:W-:Y:S01]  /*b0b0*/  SHF.L.U64.HI R40, R7.reuse, R40, c[0x0][0x19c] ;  /* 0x0000670007287619 */ /* 0x040fe20000010228 */
[----:B------:R-:W-:Y:S01]  /*b0c0*/  IMAD.SHL.U32 R7, R7, 0x20, RZ ;  /* 0x0000002007077824 */ /* 0x000fe200078e00ff */
[----:B------:R-:W-:Y:S01]  /*b0d0*/  LEA R24, P5, R17, c[0x0][0x168], 0x1 ;  /* 0x00005a0011187a11 */ /* 0x000fe200078a08ff */
[----:B------:R-:W-:Y:S01]  /*b0e0*/  IMAD.X R18, R13, 0x1, R56, P1 ;  /* 0x000000010d127824 */ /* 0x000fe200008e0638 */
[----:B------:R-:W-:Y:S02]  /*b0f0*/  LEA.HI.X R129, R14, R129, R13, 0x1, P4 ;  /* 0x000000810e817211 */ /* 0x000fe400020f0c0d */
[----:B------:R-:W-:-:S02]  /*b100*/  IADD3 R98, P3, P1, R98, R14, R7 ;  /* 0x0000000e62627210 */ /* 0x000fc4000797e007 */
[----:B------:R-:W-:Y:S01]  /*b110*/  LEA R28, P4, R7, R128, 0x1 ;  /* 0x00000080071c7211 */ /* 0x000fe200078808ff */
[----:B------:R-:W-:Y:S01]  /*b120*/  @!PT LDS RZ, [RZ] ;  /* 0x00000000fffff984 */ /* 0x000fe20000000800 */
[----:B------:R-:W-:Y:S01]  /*b130*/  @!PT LDS RZ, [RZ] ;  /* 0x00000000fffff984 */ /* 0x000fe20000000800 */
[----:B------:R-:W-:Y:S01]  /*b140*/  @!PT LDS RZ, [RZ] ;  /* 0x00000000fffff984 */ /* 0x000fe20000000800 */
[----:B------:R1:W-:Y:S01]  /*b150*/  LDGSTS.E.BYPASS.LTC128B.128 [R124+0x3000], [R128.64] ;  /* 0x03000000807c7fae */ /* 0x0003e2000b901d46 */
[----:B------:R-:W-:Y:S02]  /*b160*/  LEA.HI.X R25, R17, c[0x0][0x16c], R18, 0x1, P5 ;  /* 0x00005b0011197a11 */ /* 0x000fe400028f0c12 */
[--C-:B------:R-:W-:Y:S02]  /*b170*/  IADD3.X R13, R56, R13, R40.reuse, P3, P1 ;  /* 0x0000000d380d7210 */ /* 0x100fe40001fe2428 */
[C---:B------:R-:W-:Y:S01]  /*b180*/  LEA R18, P1, R98.reuse, c[0x0][0x168], 0x1 ;  /* 0x00005a0062127a11 */ /* 0x040fe200078208ff */
[----:B------:R1:W-:Y:S01]  /*b190*/  LDGSTS.E.BYPASS.LTC128B.128 [R124+0x4000], [R24.64+0x40] ;  /* 0x04000040187c7fae */ /* 0x0003e2000b901d46 */
[----:B------:R-:W-:Y:S02]  /*b1a0*/  LEA.HI.X R29, R7, R129, R40, 0x1, P4 ;  /* 0x00000081071d7211 */ /* 0x000fe400020f0c28 */
[----:B------:R-:W-:Y:S01]  /*b1b0*/  LEA.HI.X R19, R98, c[0x0][0x16c], R13, 0x1, P1 ;  /* 0x00005b0062137a11 */ /* 0x000fe200008f0c0d */
[----:B------:R1:W-:Y:S04]  /*b1c0*/  LDGSTS.E.BYPASS.LTC128B.128 [R124+0x5000], [R24.64+0x80] ;  /* 0x05000080187c7fae */ /* 0x0003e8000b901d46 */
[----:B------:R1:W-:Y:S04]  /*b1d0*/  LDGSTS.E.BYPASS.LTC128B.128 [R124+0x3800], [R28.64] ;  /* 0x038000001c7c7fae */ /* 0x0003e8000b901d46 */
[----:B------:R1:W-:Y:S04]  /*b1e0*/  LDGSTS.E.BYPASS.LTC128B.128 [R124+0x4800], [R18.64+0x40] ;  /* 0x04800040127c7fae */ /* 0x0003e8000b901d46 */
[----:B------:R1:W-:Y:S04]  /*b1f0*/  LDGSTS.E.BYPASS.LTC128B.128 [R124+0x5800], [R18.64+0x80] ;  /* 0x05800080127c7fae */ /* 0x0003e8000b901d46 */
[----:B------:R-:W0:Y:S02]  /*b200*/  LDGDEPBAR ;  /* 0x00000000000079af */ /* 0x000e240000000000 */
.L_x_5751:
        /* <DEDUP_REMOVED lines=27> */
[----:B------:R-:W-:-:S02]  /*b3c0*/  FMNMX.FTZ R13, R101, R14, !PT ;  /* 0x0000000e650d7209 */ /* 0x000fc40007810000 */
[----:B------:R-:W-:Y:S01]  /*b3d0*/  FMNMX.FTZ R14, R100, R7, !PT ;  /* 0x00000007640e7209 */ /* 0x000fe20007810000 */
[----:B------:R-:W-:Y:S01]  /*b3e0*/  LDSM.16.MT88.4 R68, [R116+0x6000] ;  /* 0x006000007444783b */ /* 0x000fe20000004200 */
[----:B-1----:R-:W-:Y:S02]  /*b3f0*/  FMNMX.FTZ R18, R104, R13, !PT ;  /* 0x0000000d68127209 */ /* 0x002fe40007810000 */
[----:B------:R-:W-:Y:S01]  /*b400*/  FMNMX.FTZ R13, R97, R14, !PT ;  /* 0x0000000e610d7209 */ /* 0x000fe20007810000 */
[----:B------:R-:W-:Y:S01]  /*b410*/  LDSM.16.MT88.4 R52, [R116+0x7000] ;  /* 0x007000007434783b */ /* 0x000fe20000004200 */
[----:B------:R-:W-:Y:S02]  /*b420*/  MOV R132, R90 ;  /* 0x0000005a00847202 */ /* 0x000fe40000000f00 */
[----:B------:R-:W-:Y:S01]  /*b430*/  FMNMX.FTZ R13, R96, R13, !PT ;  /* 0x0000000d600d7209 */ /* 0x000fe20007810000 */
[----:B------:R-:W1:Y:S01]  /*b440*/  SHFL.BFLY PT, R17, R18, 0x2, 0x1f ;  /* 0x0c401f0012117f89 */ /* 0x000e6200000e0000 */
[----:B------:R-:W-:-:S02]  /*b450*/  MOV R131, R91 ;  /* 0x0000005b00837202 */ /* 0x000fc40000000f00 */
[----:B------:R-:W-:Y:S01]  /*b460*/  FMNMX.FTZ R13, R94, R13, !PT ;  /* 0x0000000d5e0d7209 */ /* 0x000fe20007810000 */
[----:B------:R-:W-:Y:S04]  /*b470*/  LDSM.16.MT88.4 R40, [R118+0x8000] ;  /* 0x008000007628783b */ /* 0x000fe80000004200 */
[----:B------:R-:W2:Y:S04]  /*b480*/  SHFL.BFLY PT, R14, R13, 0x2, 0x1f ;  /* 0x0c401f000d0e7f89 */ /* 0x000ea800000e0000 */
        /* <DEDUP_REMOVED lines=23> */
[--C-:B------:R-:W-:Y:S02]  /*b600*/  FFMA.FTZ R86, R10, c[0x0][0x23c], -R99.reuse ;  /* 0x00008f000a567a23 */ /* 0x100fe40000010863 */
[--C-:B------:R-:W-:Y:S02]  /*b610*/  FFMA.FTZ R33, R12, c[0x0][0x23c], -R99.reuse ;  /* 0x00008f000c217a23 */ /* 0x100fe40000010863 */
[--C-:B------:R-:W-:Y:S01]  /*b620*/  FFMA.FTZ R34, R22, c[0x0][0x23c], -R99.reuse ;  /* 0x00008f0016227a23 */ /* 0x100fe20000010863 */
[----:B------:R-:W-:Y:S01]  /*b630*/  MUFU.EX2 R35, R35 ;  /* 0x0000002300237308 */ /* 0x000fe20000000800 */
[----:B------:R-:W2:Y:S01]  /*b640*/  LDSM.16.MT88.4 R12, [R118+0x6400] ;  /* 0x00640000760c783b */ /* 0x000ea20000004200 */
[----:B------:R-:W-:-:S02]  /*b650*/  FFMA.FTZ R31, R8, c[0x0][0x23c], -R99 ;  /* 0x00008f00081f7a23 */ /* 0x000fc40000010863 */
[----:B------:R-:W-:Y:S01]  /*b660*/  FFMA.FTZ R26, R5, c[0x0][0x23c], -R98 ;  /* 0x00008f00051a7a23 */ /* 0x000fe20000010862 */
[----:B------:R-:W3:Y:S01]  /*b670*/  LDSM.16.MT88.4 R8, [R116+0x6400] ;  /* 0x006400007408783b */ /* 0x000ee20000004200 */
[--C-:B------:R-:W-:Y:S02]  /*b680*/  FFMA.FTZ R30, R16, c[0x0][0x23c], -R99.reuse ;  /* 0x00008f00101e7a23 */ /* 0x100fe40000010863 */
[----:B------:R-:W4:Y:S01]  /*b690*/  MUFU.EX2 R32, R32 ;  /* 0x0000002000207308 */ /* 0x000f220000000800 */
[----:B-1----:R-:W-:Y:S01]  /*b6a0*/  F2FP.PACK_AB R48, R92, R95 ;  /* 0x0000005f5c30723e */ /* 0x002fe200000000ff */
[--C-:B------:R-:W-:Y:S01]  /*b6b0*/  FFMA.FTZ R25, R4, c[0x0][0x23c], -R99.reuse ;  /* 0x00008f0004197a23 */ /* 0x100fe20000010863 */
[----:B------:R-:W1:Y:S01]  /*b6c0*/  LDSM.16.MT88.4 R16, [R116+0x8000] ;  /* 0x008000007410783b */ /* 0x000e620000004200 */
[--C-:B------:R-:W-:Y:S02]  /*b6d0*/  FFMA.FTZ R24, R6, c[0x0][0x23c], -R99.reuse ;  /* 0x00008f0006187a23 */ /* 0x100fe40000010863 */
[--C-:B------:R-:W-:Y:S01]  /*b6e0*/  FFMA.FTZ R108, R108, c[0x0][0x23c], -R99.reuse ;  /* 0x00008f006c6c7a23 */ /* 0x100fe20000010863 */
[----:B------:R-:W-:Y:S01]  /*b6f0*/  LDSM.16.MT88.4 R20, [R118+0x7400] ;  /* 0x007400007614783b */ /* 0x000fe20000004200 */
[----:B------:R-:W-:Y:S01]  /*b700*/  MUFU.EX2 R93, R93 ;  /* 0x0000005d005d7308 */ /* 0x000fe20000000800 */
[----:B------:R-:W-:-:S02]  /*b710*/  FFMA.FTZ R106, R106, c[0x0][0x23c], -R99 ;  /* 0x00008f006a6a7a23 */ /* 0x000fc40000010863 */
[--C-:B------:R-:W-:Y:S02]  /*b720*/  FFMA.FTZ R103, R103, c[0x0][0x23c], -R98.reuse ;  /* 0x00008f0067677a23 */ /* 0x100fe40000010862 */
[--C-:B------:R-:W-:Y:S02]  /*b730*/  FFMA.FTZ R102, R102, c[0x0][0x23c], -R98.reuse ;  /* 0x00008f0066667a23 */ /* 0x100fe40000010862 */
[----:B------:R-:W-:Y:S01]  /*b740*/  FFMA.FTZ R139, R104, c[0x0][0x23c], -R98 ;  /* 0x00008f00688b7a23 */ /* 0x000fe20000010862 */
[----:B------:R-:W5:Y:S01]  /*b750*/  MUFU.EX2 R86, R86 ;  /* 0x0000005600567308 */ /* 0x000f620000000800 */
[----:B----4-:R-:W-:Y:S01]  /*b760*/  F2FP.PACK_AB R50, R32, R35 ;  /* 0x000000232032723e */ /* 0x010fe200000000ff */
[--C-:B------:R-:W-:Y:S02]  /*b770*/  FFMA.FTZ R100, R100, c[0x0][0x23c], -R99.reuse ;  /* 0x00008f0064647a23 */ /* 0x100fe40000010863 */
[--C-:B------:R-:W-:Y:S02]  /*b780*/  FFMA.FTZ R97, R97, c[0x0][0x23c], -R99.reuse ;  /* 0x00008f0061617a23 */ /* 0x100fe40000010863 */
[----:B------:R-:W-:-:S02]  /*b790*/  FFMA.FTZ R96, R96, c[0x0][0x23c], -R99 ;  /* 0x00008f0060607a23 */ /* 0x000fc40000010863 */
[----:B------:R-:W-:Y:S01]  /*b7a0*/  MUFU.EX2 R33, R33 ;  /* 0x0000002100217308 */ /* 0x000fe20000000800 */
[----:B------:R-:W-:Y:S02]  /*b7b0*/  FFMA.FTZ R137, R94, c[0x0][0x23c], -R99 ;  /* 0x00008f005e897a23 */ /* 0x000fe40000010863 */
[----:B------:R-:W-:Y:S02]  /*b7c0*/  FFMA.FTZ R101, R101, c[0x0][0x23c], -R98 ;  /* 0x00008f0065657a23 */ /* 0x000fe40000010862 */
[----:B------:R-:W-:-:S03]  /*b7d0*/  FADD.FTZ R92, R95, R92 ;  /* 0x0000005c5f5c7221 */ /* 0x000fc60000010000 */
[----:B------:R-:W4:Y:S01]  /*b7e0*/  MUFU.EX2 R34, R34 ;  /* 0x0000002200227308 */ /* 0x000f220000000800 */
[----:B-----5:R-:W-:Y:S01]  /*b7f0*/  F2FP.PACK_AB R49, R86, R93 ;  /* 0x0000005d5631723e */ /* 0x020fe200000000ff */
[----:B------:R-:W-:Y:S02]  /*b800*/  FADD.FTZ R86, R93, R86 ;  /* 0x000000565d567221 */ /* 0x000fe40000010000 */
[----:B------:R-:W-:-:S04]  /*b810*/  FADD.FTZ R35, R35, R92 ;  /* 0x0000005c23237221 */ /* 0x000fc80000010000 */
[----:B------:R-:W-:Y:S01]  /*b820*/  MUFU.EX2 R29, R29 ;  /* 0x0000001d001d7308 */ /* 0x000fe20000000800 */
[----:B------:R-:W-:Y:S01]  /*b830*/  FADD.FTZ R32, R32, R35 ;  /* 0x0000002320207221 */ /* 0x000fe20000010000 */
[----:B----4-:R-:W-:-:S06]  /*b840*/  F2FP.PACK_AB R51, R34, R33 ;  /* 0x000000212233723e */ /* 0x010fcc00000000ff */
        /* <DEDUP_REMOVED lines=26> */
[C---:B------:R-:W-:Y:S01]  /*b9f0*/  HMMA.16816.F32 R40, R48.reuse, R42, RZ ;  /* 0x0000002a3028723c */ /* 0x040fe200000018ff */
[----:B-----5:R-:W-:Y:S01]  /*ba00*/  F2FP.PACK_AB R7, R24, R25 ;  /* 0x000000191807723e */ /* 0x020fe200000000ff */
[----:B------:R-:W-:Y:S06]  /*ba10*/  MUFU.EX2 R106, R106 ;  /* 0x0000006a006a7308 */ /* 0x000fec0000000800 */
[----:B------:R-:W-:Y:S02]  /*ba20*/  HMMA.16816.F32 R64, R48, R60, RZ ;  /* 0x0000003c3040723c */ /* 0x000fe400000018ff */
[----:B------:R-:W-:Y:S06]  /*ba30*/  MUFU.EX2 R103, R103 ;  /* 0x0000006700677308 */ /* 0x000fec0000000800 */
[C---:B--2---:R-:W-:Y:S02]  /*ba40*/  HMMA.16816.F32 R80, R4.reuse, R12, R80 ;  /* 0x0000000c0450723c */ /* 0x044fe40000001850 */
[----:B------:R-:W-:Y:S06]  /*ba50*/  MUFU.EX2 R102, R102 ;  /* 0x0000006600667308 */ /* 0x000fec0000000800 */
[C---:B------:R-:W-:Y:S01]  /*ba60*/  HMMA.16816.F32 R76, R4.reuse, R14, R76 ;  /* 0x0000000e044c723c */ /* 0x040fe2000000184c */
[----:B------:R-:W2:Y:S01]  /*ba70*/  LDSM.16.MT88.4 R12, [R116+0x7400] ;  /* 0x00740000740c783b */ /* 0x000ea20000004200 */
        /* <DEDUP_REMOVED lines=8> */
[C---:B-1----:R-:W-:Y:S02]  /*bb00*/  HMMA.16816.F32 R44, R48.reuse, R16, RZ ;  /* 0x00000010302c723c */ /* 0x042fe400000018ff */
[----:B------:R-:W-:Y:S06]  /*bb10*/  MUFU.EX2 R137, R137 ;  /* 0x0000008900897308 */ /* 0x000fec0000000800 */
[----:B------:R-:W-:Y:S01]  /*bb20*/  HMMA.16816.F32 R48, R48, R18, RZ ;  /* 0x000000123030723c */ /* 0x000fe200000018ff */
[----:B------:R-:W-:Y:S07]  /*bb30*/  LDSM.16.MT88.4 R16, [R118+0x6c00] ;  /* 0x006c00007610783b */ /* 0x000fee0000004200 */
[C---:B--2---:R-:W-:Y:S08]  /*bb40*/  HMMA.16816.F32 R56, R4.reuse, R12, R56 ;  /* 0x0000000c0438723c */ /* 0x044ff00000001838 */
[C---:B------:R-:W-:Y:S01]  /*bb50*/  HMMA.16816.F32 R52, R4.reuse, R14, R52 ;  /* 0x0000000e0434723c */ /* 0x040fe20000001834 */
[----:B------:R-:W1:Y:S07]  /*bb60*/  LDSM.16.MT88.4 R12, [R116+0x8400] ;  /* 0x00840000740c783b */ /* 0x000e6e0000004200 */
[C---:B---3--:R-:W-:Y:S08]  /*bb70*/  HMMA.16816.F32 R36, R4.reuse, R8, R36 ;  /* 0x000000080424723c */ /* 0x048ff00000001824 */
[C---:B------:R-:W-:Y:S01]  /*bb80*/  HMMA.16816.F32 R40, R4.reuse, R10, R40 ;  /* 0x0000000a0428723c */ /* 0x040fe20000001828 */
[----:B------:R-:W2:Y:S07]  /*bb90*/  LDSM.16.MT88.4 R8, [R118+0x6800] ;  /* 0x006800007608783b */ /* 0x000eae0000004200 */
[C---:B------:R-:W-:Y:S07]  /*bba0*/  HMMA.16816.F32 R64, R4.reuse, R20, R64 ;  /* 0x000000140440723c */ /* 0x040fee0000001840 */
[--C-:B------:R-:W-:Y:S01]  /*bbb0*/  FFMA.FTZ R21, R107, c[0x0][0x23c], -R98.reuse ;  /* 0x00008f006b157a23 */ /* 0x100fe20000010862 */
[----:B------:R-:W-:Y:S01]  /*bbc0*/  HMMA.16816.F32 R60, R4, R22, R60 ;  /* 0x00000016043c723c */ /* 0x000fe2000000183c */
[----:B------:R-:W-:-:S02]  /*bbd0*/  FFMA.FTZ R20, R105, c[0x0][0x23c], -R98 ;  /* 0x00008f0069147a23 */ /* 0x000fc40000010862 */
[--C-:B------:R-:W-:Y:S02]  /*bbe0*/  FFMA.FTZ R107, R112, c[0x0][0x23c], -R99.reuse ;  /* 0x00008f00706b7a23 */ /* 0x100fe40000010863 */
[----:B------:R-:W-:Y:S01]  /*bbf0*/  FFMA.FTZ R105, R110, c[0x0][0x23c], -R99 ;  /* 0x00008f006e697a23 */ /* 0x000fe20000010863 */
[----:B------:R-:W-:Y:S01]  /*bc00*/  MUFU.EX2 R21, R21 ;  /* 0x0000001500157308 */ /* 0x000fe20000000800 */
[--C-:B------:R-:W-:Y:S02]  /*bc10*/  FFMA.FTZ R23, R111, c[0x0][0x23c], -R98.reuse ;  /* 0x00008f006f177a23 */ /* 0x100fe40000010862 */
[----:B------:R-:W-:Y:S01]  /*bc20*/  FFMA.FTZ R22, R109, c[0x0][0x23c], -R98 ;  /* 0x00008f006d167a23 */ /* 0x000fe20000010862 */
[C---:B-1----:R-:W-:Y:S04]  /*bc30*/  HMMA.16816.F32 R44, R4.reuse, R12, R44 ;  /* 0x0000000c042c723c */ /* 0x042fe8000000182c */
[----:B------:R-:W-:Y:S04]  /*bc40*/  MUFU.EX2 R23, R23 ;  /* 0x0000001700177308 */ /* 0x000fe80000000800 */
[----:B------:R-:W-:Y:S01]  /*bc50*/  HMMA.16816.F32 R48, R4, R14, R48 ;  /* 0x0000000e0430723c */ /* 0x000fe20000001830 */
[----:B------:R-:W1:Y:S03]  /*bc60*/  LDSM.16.MT88.4 R12, [R116+0x6800] ;  /* 0x00680000740c783b */ /* 0x000e660000004200 */
[----:B------:R-:W3:Y:S08]  /*bc70*/  MUFU.EX2 R22, R22 ;  /* 0x0000001600167308 */ /* 0x000ef00000000800 */
[----:B------:R-:W4:Y:S08]  /*bc80*/  MUFU.EX2 R20, R20 ;  /* 0x0000001400147308 */ /* 0x000f300000000800 */
[----:B------:R-:W5:Y:S01]  /*bc90*/  MUFU.EX2 R107, R107 ;  /* 0x0000006b006b7308 */ /* 0x000f620000000800 */
[----:B---3--:R-:W-:Y:S01]  /*bca0*/  F2FP.PACK_AB R4, R22, R23 ;  /* 0x000000171604723e */ /* 0x008fe200000000ff */
[----:B------:R-:W-:-:S04]  /*bcb0*/  FADD.FTZ R23, R23, R26 ;  /* 0x0000001a17177221 */ /* 0x000fc80000010000 */
[----:B------:R-:W-:Y:S02]  /*bcc0*/  FADD.FTZ R22, R22, R23 ;  /* 0x0000001716167221 */ /* 0x000fe40000010000 */
[----:B------:R-:W3:Y:S01]  /*bcd0*/  MUFU.EX2 R105, R105 ;  /* 0x0000006900697308 */ /* 0x000ee20000000800 */
[----:B----4-:R-:W-:Y:S01]  /*bce0*/  F2FP.PACK_AB R6, R20, R21 ;  /* 0x000000151406723e */ /* 0x010fe200000000ff */
[----:B------:R-:W-:-:S04]  /*bcf0*/  FADD.FTZ R21, R21, R22 ;  /* 0x0000001615157221 */ /* 0x000fc80000010000 */
[----:B------:R-:W-:Y:S01]  /*bd00*/  FADD.FTZ R20, R20, R21 ;  /* 0x0000001514147221 */ /* 0x000fe20000010000 */
[----:B-----5:R-:W-:Y:S01]  /*bd10*/  F2FP.PACK_AB R5, R107, R108 ;  /* 0x0000006c6b05723e */ /* 0x020fe200000000ff */
[----:B------:R-:W4:Y:S01]  /*bd20*/  MUFU.EX2 R98, R101 ;  /* 0x0000006500627308 */ /* 0x000f220000000800 */
[----:B---3--:R-:W-:-:S07]  /*bd30*/  F2FP.PACK_AB R7, R105, R106 ;  /* 0x0000006a6907723e */ /* 0x008fce00000000ff */
        /* <DEDUP_REMOVED lines=21> */
[----:B----4-:R-:W-:Y:S01]  /*be90*/  F2FP.PACK_AB R6, R139, R98 ;  /* 0x000000628b06723e */ /* 0x010fe200000000ff */
[----:B------:R-:W-:Y:S01]  /*bea0*/  FADD.FTZ R103, R102, R103 ;  /* 0x0000006766677221 */ /* 0x000fe20000010000 */
[----:B------:R-:W-:-:S03]  /*beb0*/  F2FP.PACK_AB R7, R137, R96 ;  /* 0x000000608907723e */ /* 0x000fc600000000ff */
[----:B------:R-:W-:-:S04]  /*bec0*/  FADD.FTZ R98, R98, R103 ;  /* 0x0000006762627221 */ /* 0x000fc80000010000 */
[----:B------:R-:W-:Y:S01]  /*bed0*/  HMMA.16816.F32 R72, R4, R12, R72 ;  /* 0x0000000c0448723c */ /* 0x000fe20000001848 */
[----:B------:R-:W-:-:S07]  /*bee0*/  FADD.FTZ R139, R139, R98 ;  /* 0x000000628b8b7221 */ /* 0x000fce0000010000 */
        /* <DEDUP_REMOVED lines=88> */
.L_x_5755:
[----:B------:R-:W-:-:S05]  /*c470*/  IMAD.MOV.U32 R7, RZ, RZ, c[0x0][0x1a0] ;  /* 0x00006800ff077624 */ /* 0x000fca00078e00ff */
[----:B------:R-:W-:-:S04]  /*c480*/  LEA R7, -R7, RZ, 0x6 ;  /* 0x000000ff07077211 */ /* 0x000fc800078e31ff */
[----:B------:R-:W-:Y:S02]  /*c490*/  SHF.R.S32.HI R131, RZ, 0x1f, R7 ;  /* 0x0000001fff837819 */ /* 0x000fe40000011407 */
.L_x_5756:
        /* <DEDUP_REMOVED lines=36> */
[C---:B-----5:R-:W-:Y:S08]  /*c6e0*/  HMMA.16816.F32 R24, R4.reuse, R20, RZ ;  /* 0x000000140418723c */ /* 0x060ff000000018ff */
[C---:B---3--:R-:W-:Y:S08]  /*c6f0*/  HMMA.16816.F32 R16, R4.reuse, R12, RZ ;  /* 0x0000000c0410723c */ /* 0x048ff000000018ff */
        /* <DEDUP_REMOVED lines=56> */
[----:B------:R-:W2:Y:S07]  /*ca80*/  LDSM.16.M88.4 R96, [R117+0x5400] ;  /* 0x005400007560783b */ /* 0x000eae0000000200 */
[C---:B-1----:R-:W-:Y:S08]  /*ca90*/  HMMA.16816.F32 R32, R92.reuse, R88, R32 ;  /* 0x000000585c20723c */ /* 0x042ff00000001820 */
[C---:B------:R-:W-:Y:S08]  /*caa0*/  HMMA.16816.F32 R28, R92.reuse, R90, R28 ;  /* 0x0000005a5c1c723c */ /* 0x040ff0000000181c */
[C---:B--2---:R-:W-:Y:S08]  /*cab0*/  HMMA.16816.F32 R24, R92.reuse, R96, R24 ;  /* 0x000000605c18723c */ /* 0x044ff00000001818 */
        /* <DEDUP_REMOVED lines=15> */
[----:B------:R3:W-:Y:S01]  /*cbb0*/  MUFU.TANH R105, R24 ;  /* 0x0000001800697308 */ /* 0x0007e20000002400 */
[----:B------:R-:W-:Y:S02]  /*cbc0*/  FMUL.FTZ R138, R27, c[0x0][0x2ec] ;  /* 0x0000bb001b8a7a20 */ /* 0x000fe40000410000 */
[----:B------:R-:W-:Y:S02]  /*cbd0*/  FMUL.FTZ R111, R20, c[0x0][0x2ec] ;  /* 0x0000bb00146f7a20 */ /* 0x000fe40000410000 */
[----:B------:R-:W4:Y:S01]  /*cbe0*/  S2R R20, SR_TID.X ;  /* 0x0000000000147919 */ /* 0x000f220000002100 */
[----:B------:R-:W-:-:S02]  /*cbf0*/  FMUL.FTZ R21, R21, c[0x0][0x2ec] ;  /* 0x0000bb0015157a20 */ /* 0x000fc40000410000 */
[----:B------:R-:W5:Y:S01]  /*cc00*/  MUFU.TANH R87, R87 ;  /* 0x0000005700577308 */ /* 0x000f620000002400 */
[----:B------:R-:W-:Y:S02]  /*cc10*/  FMUL.FTZ R23, R23, c[0x0][0x2ec] ;  /* 0x0000bb0017177a20 */ /* 0x000fe40000410000 */
[----:B------:R-:W-:Y:S01]  /*cc20*/  FMUL.FTZ R22, R22, c[0x0][0x2ec] ;  /* 0x0000bb0016167a20 */ /* 0x000fe20000410000 */
[----:B---3--:R-:W3:Y:S04]  /*cc30*/  LDSM.16.M88.4 R24, [R117+0x5c00] ;  /* 0x005c00007518783b */ /* 0x008ee80000000200 */
[----:B------:R-:W-:Y:S01]  /*cc40*/  MUFU.TANH R88, R88 ;  /* 0x0000005800587308 */ /* 0x000fe20000002400 */
[----:B------:R-:W-:-:S04]  /*cc50*/  DEPBAR.LE SB0, 0x0 ;  /* 0x000080000000791a */ /* 0x000fc80000000000 */
[C---:B-1----:R-:W-:Y:S03]  /*cc60*/  HMMA.16816.F32 R16, R92.reuse, R32, R16 ;  /* 0x000000205c10723c */ /* 0x042fe60000001810 */
[----:B------:R-:W1:Y:S05]  /*cc70*/  MUFU.TANH R111, R111 ;  /* 0x0000006f006f7308 */ /* 0x000e6a0000002400 */
[----:B------:R-:W-:Y:S03]  /*cc80*/  HMMA.16816.F32 R12, R92, R34, R12 ;  /* 0x000000225c0c723c */ /* 0x000fe6000000180c */
[----:B------:R-:W1:Y:S08]  /*cc90*/  MUFU.TANH R28, R28 ;  /* 0x0000001c001c7308 */ /* 0x000e700000002400 */
[----:B------:R-:W1:Y:S05]  /*cca0*/  MUFU.TANH R30, R30 ;  /* 0x0000001e001e7308 */ /* 0x000e6a0000002400 */
[----:B------:R-:W-:-:S03]  /*ccb0*/  FMUL.FTZ R113, R16, c[0x0][0x2ec] ;  /* 0x0000bb0010717a20 */ /* 0x000fc60000410000 */
[----:B------:R1:W-:Y:S01]  /*ccc0*/  MUFU.TANH R109, R21 ;  /* 0x00000015006d7308 */ /* 0x0003e20000002400 */
[----:B----4-:R-:W-:Y:S02]  /*ccd0*/  IMAD.SHL.U32 R16, R20, 0x2, RZ ;  /* 0x0000000214107824 */ /* 0x010fe400078e00ff */
[----:B------:R-:W-:Y:S02]  /*cce0*/  FMUL.FTZ R115, R17, c[0x0][0x2ec] ;  /* 0x0000bb0011737a20 */ /* 0x000fe40000410000 */
[----:B------:R-:W-:Y:S01]  /*ccf0*/  FMUL.FTZ R114, R19, c[0x0][0x2ec] ;  /* 0x0000bb0013727a20 */ /* 0x000fe20000410000 */
[----:B---3--:R-:W-:Y:S01]  /*cd00*/  HMMA.16816.F32 R8, R92, R24, R8 ;  /* 0x000000185c08723c */ /* 0x008fe20000001808 */
[----:B------:R-:W-:Y:S01]  /*cd10*/  LOP3.LUT R16, R16, 0x6, RZ, 0xc0, !PT ;  /* 0x0000000610107812 */ /* 0x000fe200078ec0ff */
[----:B------:R-:W-:Y:S01]  /*cd20*/  MUFU.TANH R31, R31 ;  /* 0x0000001f001f7308 */ /* 0x000fe20000002400 */
[----:B------:R-:W-:Y:S02]  /*cd30*/  FMUL.FTZ R12, R12, c[0x0][0x2ec] ;  /* 0x0000bb000c0c7a20 */ /* 0x000fe40000410000 */
[----:B------:R-:W-:-:S02]  /*cd40*/  FMUL.FTZ R141, R13, c[0x0][0x2ec] ;  /* 0x0000bb000d8d7a20 */ /* 0x000fc40000410000 */
[----:B------:R-:W-:Y:S01]  /*cd50*/  IMAD R17, R135, 0x40, R16 ;  /* 0x0000004087117824 */ /* 0x000fe200078e0210 */
[----:B------:R-:W-:Y:S01]  /*cd60*/  HMMA.16816.F32 R4, R92, R26, R4 ;  /* 0x0000001a5c04723c */ /* 0x000fe20000001804 */
[----:B------:R-:W-:Y:S01]  /*cd70*/  FMUL.FTZ R18, R18, c[0x0][0x2ec] ;  /* 0x0000bb0012127a20 */ /* 0x000fe20000410000 */
[----:B------:R-:W3:Y:S01]  /*cd80*/  MUFU.TANH R115, R115 ;  /* 0x0000007300737308 */ /* 0x000ee20000002400 */
[----:B------:R-:W-:Y:S01]  /*cd90*/  FMUL.FTZ R108, R15, c[0x0][0x2ec] ;  /* 0x0000bb000f6c7a20 */ /* 0x000fe20000410000 */
[C---:B-1----:R-:W-:Y:S01]  /*cda0*/  IADD3 R21, R17.reuse, 0x9, RZ ;  /* 0x0000000911157810 */ /* 0x042fe20007ffe0ff */
[----:B------:R-:W-:Y:S01]  /*cdb0*/  FMUL.FTZ R14, R14, c[0x0][0x2ec] ;  /* 0x0000bb000e0e7a20 */ /* 0x000fe20000410000 */
[----:B------:R-:W-:Y:S02]  /*cdc0*/  IADD3 R19, R17, 0x1, RZ ;  /* 0x0000000111137810 */ /* 0x000fe40007ffe0ff */
[C---:B------:R-:W-:Y:S02]  /*cdd0*/  ISETP.GE.AND P0, PT, R21.reuse, R0, PT ;  /* 0x000000001500720c */ /* 0x040fe40003f06270 */
[----:B------:R-:W-:Y:S01]  /*cde0*/  MUFU.TANH R106, R106 ;  /* 0x0000006a006a7308 */ /* 0x000fe20000002400 */
[----:B------:R-:W-:-:S02]  /*cdf0*/  ISETP.GE.AND P3, PT, R21, R2, PT ;  /* 0x000000021500720c */ /* 0x000fc40003f66270 */
[C---:B------:R-:W-:Y:S02]  /*ce00*/  ISETP.GE.AND P5, PT, R19.reuse, R0, PT ;  /* 0x000000001300720c */ /* 0x040fe40003fa6270 */
[----:B------:R-:W-:Y:S01]  /*ce10*/  ISETP.GE.AND P1, PT, R19, R2, PT ;  /* 0x000000021300720c */ /* 0x000fe20003f26270 */
[----:B------:R-:W-:Y:S01]  /*ce20*/  FMUL.FTZ R103, R8, c[0x0][0x2ec] ;  /* 0x0000bb0008677a20 */ /* 0x000fe20000410000 */
[C---:B------:R-:W-:Y:S01]  /*ce30*/  IADD3 R21, R17.reuse, 0x18, RZ ;  /* 0x0000001811157810 */ /* 0x040fe20007ffe0ff */
[----:B------:R1:W-:Y:S01]  /*ce40*/  MUFU.TANH R110, R23 ;  /* 0x00000017006e7308 */ /* 0x0003e20000002400 */
[----:B------:R-:W-:Y:S01]  /*ce50*/  IADD3 R19, R17, 0x10, RZ ;  /* 0x0000001011137810 */ /* 0x000fe20007ffe0ff */
[----:B------:R-:W-:Y:S01]  /*ce60*/  FMUL.FTZ R101, R9, c[0x0][0x2ec] ;  /* 0x0000bb0009657a20 */ /* 0x000fe20000410000 */
[----:B--2---:R-:W-:Y:S01]  /*ce70*/  FSEL R29, R29, -INF , !P0 ;  /* 0xff8000001d1d7808 */ /* 0x004fe20004000000 */
[----:B------:R-:W-:Y:S01]  /*ce80*/  FMUL.FTZ R98, R11, c[0x0][0x2ec] ;  /* 0x0000bb000b627a20 */ /* 0x000fe20000410000 */
[----:B-----5:R-:W-:Y:S01]  /*ce90*/  FSEL R13, R87, -INF , !P5 ;  /* 0xff800000570d7808 */ /* 0x020fe20006800000 */
[----:B------:R-:W-:Y:S01]  /*cea0*/  FMUL.FTZ R4, R4, c[0x0][0x2ec] ;  /* 0x0000bb0004047a20 */ /* 0x000fe20000410000 */
[-C--:B------:R-:W-:Y:S01]  /*ceb0*/  ISETP.GE.AND P0, PT, R21, R0.reuse, PT ;  /* 0x000000001500720c */ /* 0x080fe20003f06270 */
[----:B------:R-:W2:Y:S01]  /*cec0*/  MUFU.TANH R103, R103 ;  /* 0x0000006700677308 */ /* 0x000ea20000002400 */
[-C--:B------:R-:W-:Y:S01]  /*ced0*/  ISETP.GE.AND P5, PT, R19, R0.reuse, PT ;  /* 0x000000001300720c */ /* 0x080fe20003fa6270 */
[----:B------:R-:W-:Y:S01]  /*cee0*/  FMUL.FTZ R10, R10, c[0x0][0x2ec] ;  /* 0x0000bb000a0a7a20 */ /* 0x000fe20000410000 */
[----:B------:R-:W-:Y:S01]  /*cef0*/  IADD3 R9, R17, 0x21, RZ ;  /* 0x0000002111097810 */ /* 0x000fe20007ffe0ff */
[----:B------:R-:W-:Y:S01]  /*cf00*/  FMUL.FTZ R97, R5, c[0x0][0x2ec] ;  /* 0x0000bb0005617a20 */ /* 0x000fe20000410000 */
[----:B------:R-:W-:Y:S01]  /*cf10*/  FSEL R111, R111, -INF , !P0 ;  /* 0xff8000006f6f7808 */ /* 0x000fe20004000000 */
[----:B------:R-:W-:Y:S01]  /*cf20*/  FMUL.FTZ R6, R6, c[0x0][0x2ec] ;  /* 0x0000bb0006067a20 */ /* 0x000fe20000410000 */
[----:B------:R-:W-:Y:S01]  /*cf30*/  ISETP.GE.AND P0, PT, R9, R0, PT ;  /* 0x000000000900720c */ /* 0x000fe20003f06270 */
[----:B------:R-:W-:Y:S01]  /*cf40*/  MUFU.TANH R143, R143 ;  /* 0x0000008f008f7308 */ /* 0x000fe20000002400 */
[----:B-1----:R-:W-:Y:S01]  /*cf50*/  IADD3 R23, R17, 0x8, RZ ;  /* 0x0000000811177810 */ /* 0x002fe20007ffe0ff */
[----:B------:R-:W-:Y:S01]  /*cf60*/  FMUL.FTZ R7, R7, c[0x0][0x2ec] ;  /* 0x0000bb0007077a20 */ /* 0x000fe20000410000 */
[----:B------:R-:W-:-:S02]  /*cf70*/  IADD3 R11, R17, 0x30, RZ ;  /* 0x00000030110b7810 */ /* 0x000fc40007ffe0ff */
[C---:B------:R-:W-:Y:S02]  /*cf80*/  ISETP.GE.AND P6, PT, R23.reuse, R0, PT ;  /* 0x000000001700720c */ /* 0x040fe40003fc6270 */
[----:B------:R-:W-:Y:S01]  /*cf90*/  ISETP.GE.AND P4, PT, R23, R2, PT ;  /* 0x000000021700720c */ /* 0x000fe20003f86270 */
[----:B------:R-:W-:Y:S01]  /*cfa0*/  MUFU.TANH R138, R138 ;  /* 0x0000008a008a7308 */ /* 0x000fe20000002400 */
[----:B------:R-:W-:Y:S02]  /*cfb0*/  FSEL R15, R28, -INF , !P6 ;  /* 0xff8000001c0f7808 */ /* 0x000fe40007000000 */
[----:B------:R-:W-:Y:S02]  /*cfc0*/  FSEL R30, R30, -INF , !P4 ;  /* 0xff8000001e1e7808 */ /* 0x000fe40006000000 */
[----:B---3--:R-:W-:Y:S02]  /*cfd0*/  FSEL R115, R115, -INF , !P0 ;  /* 0xff80000073737808 */ /* 0x008fe40004000000 */
[----:B------:R-:W-:Y:S01]  /*cfe0*/  FSEL R8, R31, -INF , !P3 ;  /* 0xff8000001f087808 */ /* 0x000fe20005800000 */
[----:B------:R-:W1:Y:S01]  /*cff0*/  MUFU.TANH R136, R22 ;  /* 0x0000001600887308 */ /* 0x000e620000002400 */
[----:B------:R-:W-:-:S02]  /*d000*/  FSEL R105, R105, -INF , !P5 ;  /* 0xff80000069697808 */ /* 0x000fc40006800000 */
[----:B------:R-:W-:Y:S02]  /*d010*/  ISETP.GE.AND P0, PT, R11, R0, PT ;  /* 0x000000000b00720c */ /* 0x000fe40003f06270 */
[----:B------:R-:W-:Y:S02]  /*d020*/  ISETP.GE.AND P3, PT, R21, R2, PT ;  /* 0x000000021500720c */ /* 0x000fe40003f66270 */
[----:B------:R-:W-:Y:S01]  /*d030*/  IADD3 R5, R17, 0x38, RZ ;  /* 0x0000003811057810 */ /* 0x000fe20007ffe0ff */
[----:B------:R3:W-:Y:S01]  /*d040*/  MUFU.TANH R133, R12 ;  /* 0x0000000c00857308 */ /* 0x0007e20000002400 */
[----:B--2---:R-:W-:Y:S02]  /*d050*/  FSEL R103, R103, -INF , !P0 ;  /* 0xff80000067677808 */ /* 0x004fe40004000000 */
[----:B------:R-:W-:-:S05]  /*d060*/  ISETP.GE.AND P0, PT, R5, R0, PT ;  /* 0x000000000500720c */ /* 0x000fca0003f06270 */
[----:B------:R-:W2:Y:S01]  /*d070*/  MUFU.TANH R99, R4 ;  /* 0x0000000400637308 */ /* 0x000ea20000002400 */
[----:B-1----:R-:W-:Y:S02]  /*d080*/  FSEL R136, R136, -INF , !P3 ;  /* 0xff80000088887808 */ /* 0x002fe40005800000 */
[-C--:B------:R-:W-:Y:S02]  /*d090*/  ISETP.GE.AND P3, PT, R9, R2.reuse, PT ;  /* 0x000000020900720c */ /* 0x080fe40003f66270 */
[----:B------:R-:W-:Y:S02]  /*d0a0*/  IADD3 R9, R17, 0x29, RZ ;  /* 0x0000002911097810 */ /* 0x000fe40007ffe0ff */
[----:B---3--:R-:W-:Y:S01]  /*d0b0*/  FSEL R12, R88, -INF , !P1 ;  /* 0xff800000580c7808 */ /* 0x008fe20004800000 */
[----:B------:R-:W1:Y:S01]  /*d0c0*/  MUFU.TANH R113, R113 ;  /* 0x0000007100717308 */ /* 0x000e620000002400 */
[----:B------:R-:W-:Y:S02]  /*d0d0*/  ISETP.GE.AND P1, PT, R19, R2, PT ;  /* 0x000000021300720c */ /* 0x000fe40003f26270 */
[----:B------:R-:W-:-:S02]  /*d0e0*/  IADD3 R19, R17, 0x11, RZ ;  /* 0x0000001111137810 */ /* 0x000fc40007ffe0ff */
[----:B------:R-:W-:Y:S02]  /*d0f0*/  FSEL R106, R106, -INF , !P1 ;  /* 0xff8000006a6a7808 */ /* 0x000fe40004800000 */
[C---:B------:R-:W-:Y:S01]  /*d100*/  ISETP.GE.AND P6, PT, R19.reuse, R0, PT ;  /* 0x000000001300720c */ /* 0x040fe20003fc6270 */
[----:B------:R-:W3:Y:S01]  /*d110*/  MUFU.TANH R134, R18 ;  /* 0x0000001200867308 */ /* 0x000ee20000002400 */
[----:B------:R-:W-:Y:S02]  /*d120*/  ISETP.GE.AND P4, PT, R19, R2, PT ;  /* 0x000000021300720c */ /* 0x000fe40003f86270 */
[----:B------:R-:W-:Y:S02]  /*d130*/  IADD3 R19, R17, 0x19, RZ ;  /* 0x0000001911137810 */ /* 0x000fe40007ffe0ff */
[----:B------:R-:W-:Y:S02]  /*d140*/  FSEL R143, R143, -INF , !P6 ;  /* 0xff8000008f8f7808 */ /* 0x000fe40007000000 */
[C---:B------:R-:W-:Y:S01]  /*d150*/  ISETP.GE.AND P5, PT, R19.reuse, R0, PT ;  /* 0x000000001300720c */ /* 0x040fe20003fa6270 */
[----:B------:R-:W4:Y:S01]  /*d160*/  MUFU.TANH R114, R114 ;  /* 0x0000007200727308 */ /* 0x000f220000002400 */
[----:B------:R-:W-:-:S02]  /*d170*/  ISETP.GE.AND P1, PT, R19, R2, PT ;  /* 0x000000021300720c */ /* 0x000fc40003f26270 */
[----:B------:R-:W-:Y:S02]  /*d180*/  IADD3 R19, R17, 0x20, RZ ;  /* 0x0000002011137810 */ /* 0x000fe40007ffe0ff */
[----:B------:R-:W-:Y:S02]  /*d190*/  FSEL R138, R138, -INF , !P4 ;  /* 0xff8000008a8a7808 */ /* 0x000fe40006000000 */
[C---:B------:R-:W-:Y:S01]  /*d1a0*/  ISETP.GE.AND P6, PT, R19.reuse, R0, PT ;  /* 0x000000001300720c */ /* 0x040fe20003fc6270 */
[----:B------:R-:W-:Y:S01]  /*d1b0*/  MUFU.TANH R141, R141 ;  /* 0x0000008d008d7308 */ /* 0x000fe20000002400 */
[----:B------:R-:W-:Y:S02]  /*d1c0*/  ISETP.GE.AND P4, PT, R19, R2, PT ;  /* 0x000000021300720c */ /* 0x000fe40003f86270 */
[----:B------:R-:W-:Y:S02]  /*d1d0*/  IADD3 R19, R17, 0x28, RZ ;  /* 0x0000002811137810 */ /* 0x000fe40007ffe0ff */
[----:B--2---:R-:W-:-:S02]  /*d1e0*/  FSEL R99, R99, -INF , !P0 ;  /* 0xff80000063637808 */ /* 0x004fc40004000000 */
[----:B------:R-:W-:Y:S01]  /*d1f0*/  FSEL R109, R109, -INF , !P5 ;  /* 0xff8000006d6d7808 */ /* 0x000fe20006800000 */
[----:B------:R-:W2:Y:S01]  /*d200*/  MUFU.TANH R112, R14 ;  /* 0x0000000e00707308 */ /* 0x000ea20000002400 */
[----:B------:R-:W-:Y:S02]  /*d210*/  FSEL R110, R110, -INF , !P1 ;  /* 0xff8000006e6e7808 */ /* 0x000fe40004800000 */
[----:B-1----:R-:W-:Y:S02]  /*d220*/  FSEL R113, R113, -INF , !P6 ;  /* 0xff80000071717808 */ /* 0x002fe40007000000 */
[----:B---3--:R-:W-:Y:S02]  /*d230*/  FSEL R134, R134, -INF , !P4 ;  /* 0xff80000086867808 */ /* 0x008fe40006000000 */
[----:B------:R-:W-:Y:S01]  /*d240*/  ISETP.GT.AND P0, PT, R135, R122, PT ;  /* 0x0000007a8700720c */ /* 0x000fe20003f04270 */
[----:B------:R-:W1:Y:S01]  /*d250*/  MUFU.TANH R108, R108 ;  /* 0x0000006c006c7308 */ /* 0x000e620000002400 */
[----:B------:R-:W-:-:S02]  /*d260*/  ISETP.GE.AND P5, PT, R19, R0, PT ;  /* 0x000000001300720c */ /* 0x000fc40003fa6270 */
[----:B------:R-:W-:Y:S02]  /*d270*/  ISETP.GE.AND P1, PT, R19, R2, PT ;  /* 0x000000021300720c */ /* 0x000fe40003f26270 */
[C---:B------:R-:W-:Y:S02]  /*d280*/  ISETP.GE.AND P6, PT, R9.reuse, R0, PT ;  /* 0x000000000900720c */ /* 0x040fe40003fc6270 */
[----:B------:R-:W-:Y:S01]  /*d290*/  ISETP.GE.AND P4, PT, R9, R2, PT ;  /* 0x000000020900720c */ /* 0x000fe20003f86270 */
[----:B------:R-:W-:Y:S01]  /*d2a0*/  MUFU.TANH R101, R101 ;  /* 0x0000006500657308 */ /* 0x000fe20000002400 */
[----:B------:R-:W-:Y:S02]  /*d2b0*/  IADD3 R9, R17, 0x31, RZ ;  /* 0x0000003111097810 */ /* 0x000fe40007ffe0ff */
[----:B----4-:R-:W-:Y:S02]  /*d2c0*/  FSEL R114, R114, -INF , !P3 ;  /* 0xff80000072727808 */ /* 0x010fe40005800000 */
[----:B------:R-:W-:-:S02]  /*d2d0*/  FSEL R133, R133, -INF , !P5 ;  /* 0xff80000085857808 */ /* 0x000fc40006800000 */
[----:B--2---:R-:W-:Y:S01]  /*d2e0*/  FSEL R112, R112, -INF , !P1 ;  /* 0xff80000070707808 */ /* 0x004fe20004800000 */
[----:B------:R-:W2:Y:S01]  /*d2f0*/  MUFU.TANH R96, R10 ;  /* 0x0000000a00607308 */ /* 0x000ea20000002400 */
[----:B------:R-:W-:Y:S02]  /*d300*/  FSEL R141, R141, -INF , !P6 ;  /* 0xff8000008d8d7808 */ /* 0x000fe40007000000 */
[----:B-1----:R-:W-:Y:S02]  /*d310*/  FSEL R108, R108, -INF , !P4 ;  /* 0xff8000006c6c7808 */ /* 0x002fe40006000000 */
[----:B------:R-:W-:Y:S02]  /*d320*/  ISETP.GE.AND P3, PT, R11, R2, PT ;  /* 0x000000020b00720c */ /* 0x000fe40003f66270 */
[C---:B------:R-:W-:Y:S01]  /*d330*/  ISETP.GE.AND P5, PT, R9.reuse, R0, PT ;  /* 0x000000000900720c */ /* 0x040fe20003fa6270 */
[----:B------:R-:W1:Y:S01]  /*d340*/  MUFU.TANH R98, R98 ;  /* 0x0000006200627308 */ /* 0x000e620000002400 */
[----:B------:R-:W-:-:S02]  /*d350*/  ISETP.GE.AND P1, PT, R9, R2, PT ;  /* 0x000000020900720c */ /* 0x000fc40003f26270 */
[C---:B------:R-:W-:Y:S02]  /*d360*/  ISETP.GE.AND P6, PT, R17.reuse, R0, PT ;  /* 0x000000001100720c */ /* 0x040fe40003fc6270 */
[CC--:B------:R-:W-:Y:S02]  /*d370*/  ISETP.GE.AND P4, PT, R17.reuse, R2.reuse, PT ;  /* 0x000000021100720c */ /* 0x0c0fe40003f86270 */
[----:B------:R-:W-:Y:S01]  /*d380*/  IADD3 R17, R17, 0x39, RZ ;  /* 0x0000003911117810 */ /* 0x000fe20007ffe0ff */
[----:B------:R-:W3:Y:S01]  /*d390*/  MUFU.TANH R86, R86 ;  /* 0x0000005600567308 */ /* 0x000ee20000002400 */
[----:B--2---:R-:W-:Y:S02]  /*d3a0*/  FSEL R96, R96, -INF , !P3 ;  /* 0xff80000060607808 */ /* 0x004fe40005800000 */
[----:B------:R-:W-:Y:S01]  /*d3b0*/  FSEL R101, R101, -INF , !P5 ;  /* 0xff80000065657808 */ /* 0x000fe20006800000 */
[----:B------:R-:W-:Y:S01]  /*d3c0*/  BAR.SYNC.DEFER_BLOCKING 0x0 ;  /* 0x0000000000007b1d */ /* 0x000fe20000010000 */
[----:B------:R-:W-:-:S02]  /*d3d0*/  ISETP.GE.AND P3, PT, R5, R2, PT ;  /* 0x000000020500720c */ /* 0x000fc40003f66270 */
[C---:B------:R-:W-:Y:S02]  /*d3e0*/  ISETP.GE.AND P5, PT, R17.reuse, R0, PT ;  /* 0x000000001100720c */ /* 0x040fe40003fa6270 */
[----:B-1----:R-:W-:Y:S01]  /*d3f0*/  FSEL R98, R98, -INF , !P1 ;  /* 0xff80000062627808 */ /* 0x002fe20004800000 */
[----:B------:R-:W1:Y:S01]  /*d400*/  MUFU.TANH R97, R97 ;  /* 0x0000006100617308 */ /* 0x000e620000002400 */
[----:B------:R-:W-:Y:S02]  /*d410*/  ISETP.GE.AND P1, PT, R17, R2, PT ;  /* 0x000000021100720c */ /* 0x000fe40003f26270 */
[----:B------:R-:W-:Y:S02]  /*d420*/  FSEL R85, R85, -INF , !P6 ;  /* 0xff80000055557808 */ /* 0x000fe40007000000 */
[----:B---3--:R-:W-:-:S03]  /*d430*/  FSEL R0, R86, -INF , !P4 ;  /* 0xff80000056007808 */ /* 0x008fc60006000000 */
[----:B------:R-:W2:Y:S08]  /*d440*/  MUFU.TANH R94, R6 ;  /* 0x00000006005e7308 */ /* 0x000eb00000002400 */
[----:B------:R-:W3:Y:S01]  /*d450*/  MUFU.TANH R87, R7 ;  /* 0x0000000700577308 */ /* 0x000ee20000002400 */
[----:B-1----:R-:W-:Y:S02]  /*d460*/  FSEL R97, R97, -INF , !P5 ;  /* 0xff80000061617808 */ /* 0x002fe40006800000 */
[----:B--2---:R-:W-:-:S02]  /*d470*/  FSEL R94, R94, -INF , !P3 ;  /* 0xff8000005e5e7808 */ /* 0x004fc40005800000 */
        /* <DEDUP_REMOVED lines=62> */
.L_x_5758:
[----:B------:R-:W-:-:S05]  /*d860*/  IMAD.MOV.U32 R5, RZ, RZ, c[0x0][0x198] ;  /* 0x00006600ff057624 */ /* 0x000fca00078e00ff */
[----:B------:R-:W-:-:S04]  /*d870*/  LEA R5, -R5, RZ, 0x6 ;  /* 0x000000ff05057211 */ /* 0x000fc800078e31ff */
[----:B------:R-:W-:Y:S02]  /*d880*/  SHF.R.S32.HI R6, RZ, 0x1f, R5 ;  /* 0x0000001fff067819 */ /* 0x000fe40000011405 */
.L_x_5759:
        /* <DEDUP_REMOVED lines=16> */
.L_x_5757:
        /* <DEDUP_REMOVED lines=33> */
[----:B-1----:R-:W1:Y:S04]  /*dba0*/  SHFL.BFLY PT, R7, R4, 0x2, 0x1f ;  /* 0x0c401f0004077f89 */ /* 0x002e6800000e0000 */
        /* <DEDUP_REMOVED lines=8> */
[----:B------:R-:W-:Y:S02]  /*dc30*/  FSETP.NEU.FTZ.AND P1, PT, R90, -INF , PT ;  /* 0xff8000005a00780b */ /* 0x000fe40003f3d000 */
[C---:B------:R-:W-:Y:S01]  /*dc40*/  FSETP.NEU.FTZ.AND P0, PT, R88.reuse, -INF , PT ;  /* 0xff8000005800780b */ /* 0x040fe20003f1d000 */
[----:B------:R-:W-:Y:S01]  /*dc50*/  FMUL.FTZ R95, R88, c[0x0][0x23c] ;  /* 0x00008f00585f7a20 */ /* 0x000fe20000410000 */
[----:B------:R-:W-:Y:S02]  /*dc60*/  FSEL R100, R100, RZ, P1 ;  /* 0x000000ff64647208 */ /* 0x000fe40000800000 */
[----:B------:R-:W-:Y:S02]  /*dc70*/  FSEL R5, R90, RZ, P1 ;  /* 0x000000ff5a057208 */ /* 0x000fe40000800000 */
[----:B------:R-:W-:Y:S01]  /*dc80*/  FSEL R95, R95, RZ, P0 ;  /* 0x000000ff5f5f7208 */ /* 0x000fe20000000000 */
[----:B------:R-:W-:Y:S01]  /*dc90*/  FFMA.FTZ R2, R29, c[0x0][0x23c], -R100 ;  /* 0x00008f001d027a23 */ /* 0x000fe20000010864 */
[----:B------:R-:W-:Y:S01]  /*dca0*/  FSEL R4, R88, RZ, P0 ;  /* 0x000000ff58047208 */ /* 0x000fe20000000000 */
[----:B------:R-:W-:-:S02]  /*dcb0*/  FADD.FTZ R5, R84, -R5 ;  /* 0x8000000554057221 */ /* 0x000fc40000010000 */
[--C-:B------:R-:W-:Y:S02]  /*dcc0*/  FFMA.FTZ R91, R30, c[0x0][0x23c], -R95.reuse ;  /* 0x00008f001e5b7a23 */ /* 0x100fe4000001085f */
[----:B------:R-:W1:Y:S01]  /*dcd0*/  LDSM.16.MT88.4 R28, [R118+0x7000] ;  /* 0x00700000761c783b */ /* 0x000e620000004200 */
[----:B------:R-:W-:Y:S01]  /*dce0*/  FADD.FTZ R84, R3, -R4 ;  /* 0x8000000403547221 */ /* 0x000fe20000010000 */
[----:B------:R-:W-:Y:S01]  /*dcf0*/  MUFU.EX2 R2, R2 ;  /* 0x0000000200027308 */ /* 0x000fe20000000800 */
[--C-:B------:R-:W-:Y:S02]  /*dd00*/  FFMA.FTZ R86, R85, c[0x0][0x23c], -R100.reuse ;  /* 0x00008f0055567a23 */ /* 0x100fe40000010864 */
[--C-:B------:R-:W-:Y:S02]  /*dd10*/  FFMA.FTZ R85, R0, c[0x0][0x23c], -R95.reuse ;  /* 0x00008f0000557a23 */ /* 0x100fe4000001085f */
[--C-:B------:R-:W-:Y:S02]  /*dd20*/  FFMA.FTZ R93, R13, c[0x0][0x23c], -R100.reuse ;  /* 0x00008f000d5d7a23 */ /* 0x100fe40000010864 */
[----:B------:R-:W-:Y:S01]  /*dd30*/  FFMA.FTZ R89, R15, c[0x0][0x23c], -R100 ;  /* 0x00008f000f597a23 */ /* 0x000fe20000010864 */
[----:B------:R-:W-:Y:S01]  /*dd40*/  MUFU.EX2 R86, R86 ;  /* 0x0000005600567308 */ /* 0x000fe20000000800 */
[----:B------:R-:W-:-:S02]  /*dd50*/  FFMA.FTZ R0, R12, c[0x0][0x23c], -R95 ;  /* 0x00008f000c007a23 */ /* 0x000fc4000001085f */
[----:B------:R-:W-:Y:S01]  /*dd60*/  FMUL.FTZ R3, R5, c[0x0][0x23c] ;  /* 0x00008f0005037a20 */ /* 0x000fe20000410000 */
[----:B------:R-:W2:Y:S01]  /*dd70*/  LDSM.16.MT88.4 R12, [R118+0x6000] ;  /* 0x00600000760c783b */ /* 0x000ea20000004200 */
[----:B------:R-:W-:Y:S02]  /*dd80*/  FMUL.FTZ R84, R84, c[0x0][0x23c] ;  /* 0x00008f0054547a20 */ /* 0x000fe40000410000 */
[----:B------:R-:W-:Y:S01]  /*dd90*/  FFMA.FTZ R92, R8, c[0x0][0x23c], -R95 ;  /* 0x00008f00085c7a23 */ /* 0x000fe2000001085f */
[----:B------:R-:W3:Y:S01]  /*dda0*/  MUFU.EX2 R93, R93 ;  /* 0x0000005d005d7308 */ /* 0x000ee20000000800 */
[--C-:B------:R-:W-:Y:S02]  /*ddb0*/  FFMA.FTZ R107, R105, c[0x0][0x23c], -R100.reuse ;  /* 0x00008f00696b7a23 */ /* 0x100fe40000010864 */
[--C-:B------:R-:W-:Y:S02]  /*ddc0*/  FFMA.FTZ R105, R111, c[0x0][0x23c], -R100.reuse ;  /* 0x00008f006f697a23 */ /* 0x100fe40000010864 */
[----:B------:R-:W-:-:S02]  /*ddd0*/  FFMA.FTZ R102, R109, c[0x0][0x23c], -R100 ;  /* 0x00008f006d667a23 */ /* 0x000fc40000010864 */
[--C-:B------:R-:W-:Y:S01]  /*dde0*/  FFMA.FTZ R104, R143, c[0x0][0x23c], -R100.reuse ;  /* 0x00008f008f687a23 */ /* 0x100fe20000010864 */
[----:B------:R-:W4:Y:S01]  /*ddf0*/  MUFU.EX2 R89, R89 ;  /* 0x0000005900597308 */ /* 0x000f220000000800 */
[--C-:B------:R-:W-:Y:S02]  /*de00*/  FFMA.FTZ R106, R106, c[0x0][0x23c], -R95.reuse ;  /* 0x00008f006a6a7a23 */ /* 0x100fe4000001085f */
[--C-:B------:R-:W-:Y:S02]  /*de10*/  FFMA.FTZ R109, R138, c[0x0][0x23c], -R95.reuse ;  /* 0x00008f008a6d7a23 */ /* 0x100fe4000001085f */
[--C-:B------:R-:W-:Y:S02]  /*de20*/  FFMA.FTZ R111, R136, c[0x0][0x23c], -R95.reuse ;  /* 0x00008f00886f7a23 */ /* 0x100fe4000001085f */
[----:B------:R-:W-:Y:S01]  /*de30*/  FFMA.FTZ R110, R110, c[0x0][0x23c], -R95 ;  /* 0x00008f006e6e7a23 */ /* 0x000fe2000001085f */
[----:B------:R-:W-:Y:S01]  /*de40*/  MUFU.EX2 R85, R85 ;  /* 0x0000005500557308 */ /* 0x000fe20000000800 */
[----:B---3--:R-:W-:Y:S01]  /*de50*/  F2FP.PACK_AB R4, R93, R86 ;  /* 0x000000565d04723e */ /* 0x008fe200000000ff */
[----:B------:R-:W-:-:S02]  /*de60*/  FFMA.FTZ R138, R113, c[0x0][0x23c], -R100 ;  /* 0x00008f00718a7a23 */ /* 0x000fc40000010864 */
[--C-:B------:R-:W-:Y:S02]  /*de70*/  FFMA.FTZ R113, R133, c[0x0][0x23c], -R100.reuse ;  /* 0x00008f0085717a23 */ /* 0x100fe40000010864 */
[--C-:B------:R-:W-:Y:S02]  /*de80*/  FFMA.FTZ R136, R141, c[0x0][0x23c], -R100.reuse ;  /* 0x00008f008d887a23 */ /* 0x100fe40000010864 */
[----:B------:R-:W3:Y:S01]  /*de90*/  MUFU.EX2 R0, R0 ;  /* 0x0000000000007308 */ /* 0x000ee20000000800 */
        /* <DEDUP_REMOVED lines=13> */
[--C-:B------:R-:W-:Y:S02]  /*df70*/  FFMA.FTZ R96, R96, c[0x0][0x23c], -R95.reuse ;  /* 0x00008f0060607a23 */ /* 0x100fe4000001085f */
        /* <DEDUP_REMOVED lines=13> */
[----:B------:R-:W3:Y:S01]  /*e050*/  LDSM.16.MT88.4 R64, [R116+0x7000] ;  /* 0x007000007440783b */ /* 0x000ee20000004200 */
[-C--:B------:R-:W-:Y:S01]  /*e060*/  FMUL.FTZ R63, R63, R84.reuse ;  /* 0x000000543f3f7220 */ /* 0x080fe20000410000 */
[----:B-----5:R-:W-:Y:S01]  /*e070*/  F2FP.PACK_AB R7, R92, R91 ;  /* 0x0000005b5c07723e */ /* 0x020fe200000000ff */
[-C--:B------:R-:W-:Y:S01]  /*e080*/  FMUL.FTZ R32, R56, R3.reuse ;  /* 0x0000000338207220 */ /* 0x080fe20000410000 */
[----:B------:R-:W4:Y:S01]  /*e090*/  MUFU.EX2 R104, R104 ;  /* 0x0000006800687308 */ /* 0x000f220000000800 */
[----:B------:R-:W-:Y:S02]  /*e0a0*/  FMUL.FTZ R33, R57, R3 ;  /* 0x0000000339217220 */ /* 0x000fe40000410000 */
[-C--:B------:R-:W-:Y:S02]  /*e0b0*/  FMUL.FTZ R34, R58, R84.reuse ;  /* 0x000000543a227220 */ /* 0x080fe40000410000 */
[----:B-1----:R-:W-:Y:S01]  /*e0c0*/  HMMA.16816.F32 R24, R4, R28, R24 ;  /* 0x0000001c0418723c */ /* 0x002fe20000001818 */
[----:B------:R-:W-:-:S02]  /*e0d0*/  FMUL.FTZ R35, R59, R84 ;  /* 0x000000543b237220 */ /* 0x000fc40000410000 */
[----:B------:R-:W-:Y:S01]  /*e0e0*/  LDSM.16.MT88.4 R56, [R116+0x8000] ;  /* 0x008000007438783b */ /* 0x000fe20000004200 */
[-C--:B------:R-:W-:Y:S01]  /*e0f0*/  FMUL.FTZ R8, R80, R3.reuse ;  /* 0x0000000350087220 */ /* 0x080fe20000410000 */
[----:B------:R-:W-:Y:S01]  /*e100*/  MUFU.EX2 R105, R105 ;  /* 0x0000006900697308 */ /* 0x000fe20000000800 */
[-C--:B------:R-:W-:Y:S02]  /*e110*/  FMUL.FTZ R9, R81, R3.reuse ;  /* 0x0000000351097220 */ /* 0x080fe40000410000 */
[----:B------:R-:W-:Y:S01]  /*e120*/  HMMA.16816.F32 R28, R4, R30, R60 ;  /* 0x0000001e041c723c */ /* 0x000fe2000000183c */
[----:B------:R-:W1:Y:S01]  /*e130*/  LDSM.16.MT88.4 R60, [R118+0x8000] ;  /* 0x00800000763c783b */ /* 0x000e620000004200 */
[-C--:B------:R-:W-:Y:S02]  /*e140*/  FMUL.FTZ R10, R82, R84.reuse ;  /* 0x00000054520a7220 */ /* 0x080fe40000410000 */
[----:B------:R-:W-:Y:S01]  /*e150*/  FMUL.FTZ R11, R83, R84 ;  /* 0x00000054530b7220 */ /* 0x000fe20000410000 */
[----:B------:R-:W-:Y:S01]  /*e160*/  MUFU.EX2 R102, R102 ;  /* 0x0000006600667308 */ /* 0x000fe20000000800 */
[----:B------:R-:W-:-:S02]  /*e170*/  FMUL.FTZ R16, R72, R3 ;  /* 0x0000000348107220 */ /* 0x000fc40000410000 */
[-C--:B------:R-:W-:Y:S02]  /*e180*/  FMUL.FTZ R17, R73, R3.reuse ;  /* 0x0000000349117220 */ /* 0x080fe40000410000 */
[-C--:B------:R-:W-:Y:S01]  /*e190*/  FMUL.FTZ R18, R74, R84.reuse ;  /* 0x000000544a127220 */ /* 0x080fe20000410000 */
[C---:B--2---:R-:W-:Y:S01]  /*e1a0*/  HMMA.16816.F32 R8, R4.reuse, R12, R8 ;  /* 0x0000000c0408723c */ /* 0x044fe20000001808 */
[-C--:B------:R-:W-:Y:S01]  /*e1b0*/  FMUL.FTZ R19, R75, R84.reuse ;  /* 0x000000544b137220 */ /* 0x080fe20000410000 */
[----:B------:R-:W-:Y:S01]  /*e1c0*/  MUFU.EX2 R106, R106 ;  /* 0x0000006a006a7308 */ /* 0x000fe20000000800 */
[-C--:B------:R-:W-:Y:S02]  /*e1d0*/  FMUL.FTZ R76, R76, R3.reuse ;  /* 0x000000034c4c7220 */ /* 0x080fe40000410000 */
[-C--:B------:R-:W-:Y:S02]  /*e1e0*/  FMUL.FTZ R77, R77, R3.reuse ;  /* 0x000000034d4d7220 */ /* 0x080fe40000410000 */
[-C--:B------:R-:W-:Y:S01]  /*e1f0*/  FMUL.FTZ R78, R78, R84.reuse ;  /* 0x000000544e4e7220 */ /* 0x080fe20000410000 */
[----:B------:R-:W-:Y:S01]  /*e200*/  HMMA.16816.F32 R16, R4, R20, R16 ;  /* 0x000000140410723c */ /* 0x000fe20000001810 */
[----:B------:R-:W-:Y:S01]  /*e210*/  FMUL.FTZ R79, R79, R84 ;  /* 0x000000544f4f7220 */ /* 0x000fe20000410000 */
[----:B------:R-:W2:Y:S01]  /*e220*/  MUFU.EX2 R109, R109 ;  /* 0x0000006d006d7308 */ /* 0x000ea20000000800 */
        /* <DEDUP_REMOVED lines=16> */
[-C--:B------:R-:W-:Y:S01]  /*e330*/  FMUL.FTZ R38, R38, R84.reuse ;  /* 0x0000005426267220 */ /* 0x080fe20000410000 */
[C---:B---3--:R-:W-:Y:S01]  /*e340*/  HMMA.16816.F32 R32, R4.reuse, R64, R32 ;  /* 0x000000400420723c */ /* 0x048fe20000001820 */
[-C--:B------:R-:W-:Y:S01]  /*e350*/  FMUL.FTZ R39, R39, R84.reuse ;  /* 0x0000005427277220 */ /* 0x080fe20000410000 */
[----:B------:R-:W-:Y:S01]  /*e360*/  MUFU.EX2 R138, R138 ;  /* 0x0000008a008a7308 */ /* 0x000fe20000000800 */
[-C--:B------:R-:W-:Y:S02]  /*e370*/  FMUL.FTZ R40, R40, R3.reuse ;  /* 0x0000000328287220 */ /* 0x080fe40000410000 */
[-C--:B------:R-:W-:Y:S02]  /*e380*/  FMUL.FTZ R41, R41, R3.reuse ;  /* 0x0000000329297220 */ /* 0x080fe40000410000 */
[-C--:B------:R-:W-:Y:S01]  /*e390*/  FMUL.FTZ R42, R42, R84.reuse ;  /* 0x000000542a2a7220 */ /* 0x080fe20000410000 */
[----:B------:R-:W-:Y:S01]  /*e3a0*/  HMMA.16816.F32 R52, R4, R66, R52 ;  /* 0x000000420434723c */ /* 0x000fe20000001834 */
[----:B------:R-:W-:Y:S01]  /*e3b0*/  FMUL.FTZ R43, R43, R84 ;  /* 0x000000542b2b7220 */ /* 0x000fe20000410000 */
[----:B------:R-:W3:Y:S01]  /*e3c0*/  LDSM.16.MT88.4 R64, [R118+0x6400] ;  /* 0x006400007640783b */ /* 0x000ee20000004200 */
[-C--:B------:R-:W-:Y:S01]  /*e3d0*/  FMUL.FTZ R44, R44, R3.reuse ;  /* 0x000000032c2c7220 */ /* 0x080fe20000410000 */
[----:B------:R-:W2:Y:S01]  /*e3e0*/  MUFU.EX2 R115, R115 ;  /* 0x0000007300737308 */ /* 0x000ea20000000800 */
[----:B------:R-:W-:-:S02]  /*e3f0*/  FMUL.FTZ R45, R45, R3 ;  /* 0x000000032d2d7220 */ /* 0x000fc40000410000 */
[-C--:B------:R-:W-:Y:S01]  /*e400*/  FMUL.FTZ R46, R46, R84.reuse ;  /* 0x000000542e2e7220 */ /* 0x080fe20000410000 */
[C---:B-1----:R-:W-:Y:S01]  /*e410*/  HMMA.16816.F32 R36, R4.reuse, R60, R36 ;  /* 0x0000003c0424723c */ /* 0x042fe20000001824 */
[-C--:B------:R-:W-:Y:S02]  /*e420*/  FMUL.FTZ R47, R47, R84.reuse ;  /* 0x000000542f2f7220 */ /* 0x080fe40000410000 */
[-C--:B------:R-:W-:Y:S01]  /*e430*/  FMUL.FTZ R48, R48, R3.reuse ;  /* 0x0000000330307220 */ /* 0x080fe20000410000 */
[----:B------:R-:W-:Y:S01]  /*e440*/  MUFU.EX2 R113, R113 ;  /* 0x0000007100717308 */ /* 0x000fe20000000800 */
[----:B------:R-:W-:Y:S02]  /*e450*/  FMUL.FTZ R49, R49, R3 ;  /* 0x0000000331317220 */ /* 0x000fe40000410000 */
[-C--:B------:R-:W-:Y:S01]  /*e460*/  FMUL.FTZ R50, R50, R84.reuse ;  /* 0x0000005432327220 */ /* 0x080fe20000410000 */
[C---:B------:R-:W-:Y:S01]  /*e470*/  HMMA.16816.F32 R40, R4.reuse, R62, R40 ;  /* 0x0000003e0428723c */ /* 0x040fe20000001828 */
[-C--:B------:R-:W-:Y:S01]  /*e480*/  FMUL.FTZ R51, R51, R84.reuse ;  /* 0x0000005433337220 */ /* 0x080fe20000410000 */
[----:B------:R-:W1:Y:S01]  /*e490*/  LDSM.16.MT88.4 R60, [R116+0x6400] ;  /* 0x00640000743c783b */ /* 0x000e620000004200 */
[----:B------:R-:W-:Y:S01]  /*e4a0*/  FFMA.FTZ R137, R137, R84, R85 ;  /* 0x0000005489897223 */ /* 0x000fe20000010055 */
[----:B------:R-:W-:Y:S03]  /*e4b0*/  MUFU.EX2 R136, R136 ;  /* 0x0000008800887308 */ /* 0x000fe60000000800 */
[----:B------:R-:W-:Y:S01]  /*e4c0*/  FADD.FTZ R0, R0, R137 ;  /* 0x0000008900007221 */ /* 0x000fe20000010000 */
[C---:B------:R-:W-:Y:S04]  /*e4d0*/  HMMA.16816.F32 R44, R4.reuse, R56, R44 ;  /* 0x00000038042c723c */ /* 0x040fe8000000182c */
[----:B------:R-:W-:Y:S04]  /*e4e0*/  MUFU.EX2 R133, R133 ;  /* 0x0000008500857308 */ /* 0x000fe80000000800 */
[----:B------:R-:W-:Y:S01]  /*e4f0*/  HMMA.16816.F32 R4, R4, R58, R48 ;  /* 0x0000003a0404723c */ /* 0x000fe20000001830 */
[----:B------:R-:W1:Y:S03]  /*e500*/  LDSM.16.MT88.4 R56, [R118+0x7400] ;  /* 0x007400007638783b */ /* 0x000e660000004200 */
[----:B------:R-:W1:Y:S03]  /*e510*/  MUFU.EX2 R114, R114 ;  /* 0x0000007200727308 */ /* 0x000e660000000800 */
[----:B----4-:R-:W-:-:S02]  /*e520*/  F2FP.PACK_AB R48, R104, R107 ;  /* 0x0000006b6830723e */ /* 0x010fc400000000ff */
[----:B--2---:R-:W-:Y:S02]  /*e530*/  F2FP.PACK_AB R49, R109, R106 ;  /* 0x0000006a6d31723e */ /* 0x004fe400000000ff */
[----:B------:R-:W-:Y:S01]  /*e540*/  F2FP.PACK_AB R50, R102, R105 ;  /* 0x000000696632723e */ /* 0x000fe200000000ff */
[----:B------:R-:W-:Y:S01]  /*e550*/  MUFU.EX2 R112, R112 ;  /* 0x0000007000707308 */ /* 0x000fe20000000800 */
[----:B-----5:R-:W-:-:S07]  /*e560*/  F2FP.PACK_AB R51, R110, R111 ;  /* 0x0000006f6e33723e */ /* 0x020fce00000000ff */
[C---:B---3--:R-:W-:Y:S01]  /*e570*/  HMMA.16816.F32 R8, R48.reuse, R64, R8 ;  /* 0x000000403008723c */ /* 0x048fe20000001808 */
[----:B------:R-:W2:Y:S07]  /*e580*/  MUFU.EX2 R141, R141 ;  /* 0x0000008d008d7308 */ /* 0x000eae0000000800 */
[C---:B------:R-:W-:Y:S01]  /*e590*/  HMMA.16816.F32 R12, R48.reuse, R66, R12 ;  /* 0x00000042300c723c */ /* 0x040fe2000000180c */
[----:B------:R-:W3:Y:S01]  /*e5a0*/  LDSM.16.MT88.4 R64, [R116+0x7400] ;  /* 0x007400007440783b */ /* 0x000ee20000004200 */
[----:B------:R-:W-:Y:S06]  /*e5b0*/  MUFU.EX2 R103, R103 ;  /* 0x0000006700677308 */ /* 0x000fec0000000800 */
[C---:B-1----:R-:W-:Y:S02]  /*e5c0*/  HMMA.16816.F32 R16, R48.reuse, R60, R16 ;  /* 0x0000003c3010723c */ /* 0x042fe40000001810 */
[----:B------:R-:W1:Y:S06]  /*e5d0*/  MUFU.EX2 R108, R108 ;  /* 0x0000006c006c7308 */ /* 0x000e6c0000000800 */
[C---:B------:R-:W-:Y:S01]  /*e5e0*/  HMMA.16816.F32 R20, R48.reuse, R62, R20 ;  /* 0x0000003e3014723c */ /* 0x040fe20000001814 */
[----:B------:R-:W4:Y:S01]  /*e5f0*/  LDSM.16.MT88.4 R60, [R118+0x8400] ;  /* 0x00840000763c783b */ /* 0x000f220000004200 */
[----:B------:R-:W-:Y:S06]  /*e600*/  MUFU.EX2 R99, R99 ;  /* 0x0000006300637308 */ /* 0x000fec0000000800 */
[C---:B------:R-:W-:Y:S02]  /*e610*/  HMMA.16816.F32 R24, R48.reuse, R56, R24 ;  /* 0x000000383018723c */ /* 0x040fe40000001818 */
[----:B------:R-:W-:Y:S06]  /*e620*/  MUFU.EX2 R100, R100 ;  /* 0x0000006400647308 */ /* 0x000fec0000000800 */
[C---:B------:R-:W-:Y:S01]  /*e630*/  HMMA.16816.F32 R28, R48.reuse, R58, R28 ;  /* 0x0000003a301c723c */ /* 0x040fe2000000181c */
[----:B------:R-:W5:Y:S01]  /*e640*/  LDSM.16.MT88.4 R56, [R116+0x8400] ;  /* 0x008400007438783b */ /* 0x000f620000004200 */
[----:B------:R-:W-:Y:S06]  /*e650*/  MUFU.EX2 R96, R96 ;  /* 0x0000006000607308 */ /* 0x000fec0000000800 */
[C---:B---3--:R-:W-:Y:S02]  /*e660*/  HMMA.16816.F32 R32, R48.reuse, R64, R32 ;  /* 0x000000403020723c */ /* 0x048fe40000001820 */
[----:B------:R-:W3:Y:S06]  /*e670*/  MUFU.EX2 R97, R97 ;  /* 0x0000006100617308 */ /* 0x000eec0000000800 */
[C---:B------:R-:W-:Y:S01]  /*e680*/  HMMA.16816.F32 R52, R48.reuse, R66, R52 ;  /* 0x000000423034723c */ /* 0x040fe20000001834 */
[----:B------:R-:W1:Y:S01]  /*e690*/  LDSM.16.MT88.4 R64, [R118+0x6800] ;  /* 0x006800007640783b */ /* 0x000e620000004200 */
[----:B------:R-:W-:Y:S06]  /*e6a0*/  MUFU.EX2 R94, R94 ;  /* 0x0000005e005e7308 */ /* 0x000fec0000000800 */
[C---:B----4-:R-:W-:Y:S02]  /*e6b0*/  HMMA.16816.F32 R36, R48.reuse, R60, R36 ;  /* 0x0000003c3024723c */ /* 0x050fe40000001824 */
[----:B------:R-:W4:Y:S06]  /*e6c0*/  MUFU.EX2 R95, R95 ;  /* 0x0000005f005f7308 */ /* 0x000f2c0000000800 */
[C---:B------:R-:W-:Y:S01]  /*e6d0*/  HMMA.16816.F32 R40, R48.reuse, R62, R40 ;  /* 0x0000003e3028723c */ /* 0x040fe20000001828 */
[----:B------:R-:W3:Y:S07]  /*e6e0*/  LDSM.16.MT88.4 R60, [R116+0x6800] ;  /* 0x00680000743c783b */ /* 0x000eee0000004200 */
[C---:B-----5:R-:W-:Y:S08]  /*e6f0*/  HMMA.16816.F32 R44, R48.reuse, R56, R44 ;  /* 0x00000038302c723c */ /* 0x060ff0000000182c */
[----:B------:R-:W-:Y:S01]  /*e700*/  HMMA.16816.F32 R4, R48, R58, R4 ;  /* 0x0000003a3004723c */ /* 0x000fe20000001804 */
[----:B------:R-:W5:Y:S06]  /*e710*/  LDSM.16.MT88.4 R56, [R118+0x7800] ;  /* 0x007800007638783b */ /* 0x000f6c0000004200 */
[----:B------:R-:W-:-:S02]  /*e720*/  F2FP.PACK_AB R48, R115, R138 ;  /* 0x0000008a7330723e */ /* 0x000fc400000000ff */
[----:B------:R-:W-:Y:S02]  /*e730*/  F2FP.PACK_AB R49, R114, R133 ;  /* 0x000000857231723e */ /* 0x000fe400000000ff */
[----:B------:R-:W-:Y:S02]  /*e740*/  F2FP.PACK_AB R50, R136, R113 ;  /* 0x000000718832723e */ /* 0x000fe400000000ff */
[----:B--2---:R-:W-:-:S07]  /*e750*/  F2FP.PACK_AB R51, R141, R112 ;  /* 0x000000708d33723e */ /* 0x004fce00000000ff */
[C---:B-1----:R-:W-:Y:S08]  /*e760*/  HMMA.16816.F32 R8, R48.reuse, R64, R8 ;  /* 0x000000403008723c */ /* 0x042ff00000001808 */
        /* <DEDUP_REMOVED lines=11> */
[C---:B------:R-:W-:Y:S01]  /*e820*/  HMMA.16816.F32 R40, R48.reuse, R62, R40 ;  /* 0x0000003e3028723c */ /* 0x040fe20000001828 */
[----:B------:R-:W1:Y:S07]  /*e830*/  LDSM.16.MT88.4 R60, [R118+0x7c00] ;  /* 0x007c0000763c783b */ /* 0x000e6e0000004200 */
[C---:B---3--:R-:W-:Y:S07]  /*e840*/  HMMA.16816.F32 R44, R48.reuse, R56, R44 ;  /* 0x00000038302c723c */ /* 0x048fee000000182c */
[----:B------:R-:W-:Y:S01]  /*e850*/  FFMA.FTZ R56, R139, R3, R86 ;  /* 0x000000038b387223 */ /* 0x000fe20000010056 */
[----:B------:R-:W-:Y:S01]  /*e860*/  HMMA.16816.F32 R4, R48, R58, R4 ;  /* 0x0000003a3004723c */ /* 0x000fe20000001804 */
[----:B------:R-:W2:Y:S01]  /*e870*/  LDSM.16.MT88.4 R84, [R116+0x7c00] ;  /* 0x007c00007454783b */ /* 0x000ea20000004200 */
[----:B------:R-:W-:-:S04]  /*e880*/  FADD.FTZ R3, R91, R0 ;  /* 0x000000005b037221 */ /* 0x000fc80000010000 */
[----:B------:R-:W-:Y:S01]  /*e890*/  FADD.FTZ R3, R92, R3 ;  /* 0x000000035c037221 */ /* 0x000fe20000010000 */
[----:B------:R-:W-:Y:S02]  /*e8a0*/  F2FP.PACK_AB R48, R108, R103 ;  /* 0x000000676c30723e */ /* 0x000fe400000000ff */
[----:B------:R-:W-:Y:S01]  /*e8b0*/  F2FP.PACK_AB R49, R97, R96 ;  /* 0x000000606131723e */ /* 0x000fe200000000ff */
[----:B------:R-:W-:Y:S01]  /*e8c0*/  FADD.FTZ R0, R106, R3 ;  /* 0x000000036a007221 */ /* 0x000fe20000010000 */
[----:B------:R-:W-:Y:S02]  /*e8d0*/  F2FP.PACK_AB R50, R100, R99 ;  /* 0x000000636432723e */ /* 0x000fe400000000ff */
[----:B----4-:R-:W-:Y:S01]  /*e8e0*/  F2FP.PACK_AB R51, R95, R94 ;  /* 0x0000005e5f33723e */ /* 0x010fe200000000ff */
[----:B------:R-:W-:-:S04]  /*e8f0*/  FADD.FTZ R0, R109, R0 ;  /* 0x000000006d007221 */ /* 0x000fc80000010000 */
[----:B------:R-:W-:Y:S02]  /*e900*/  FADD.FTZ R111, R111, R0 ;  /* 0x000000006f6f7221 */ /* 0x000fe40000010000 */
[----:B------:R-:W-:Y:S01]  /*e910*/  HMMA.16816.F32 R80, R48, R76, R8 ;  /* 0x0000004c3050723c */ /* 0x000fe20000001808 */
[----:B------:R-:W-:Y:S01]  /*e920*/  LDSM.16.MT88.4 R8, [R116+0x8c00] ;  /* 0x008c00007408783b */ /* 0x000fe20000004200 */
[----:B------:R-:W-:-:S06]  /*e930*/  FADD.FTZ R110, R110, R111 ;  /* 0x0000006f6e6e7221 */ /* 0x000fcc0000010000 */
[C---:B------:R-:W-:Y:S01]  /*e940*/  HMMA.16816.F32 R76, R48.reuse, R78, R12 ;  /* 0x0000004e304c723c */ /* 0x040fe2000000180c */
[----:B------:R-:W3:Y:S07]  /*e950*/  LDSM.16.MT88.4 R12, [R118+0x8c00] ;  /* 0x008c0000760c783b */ /* 0x000eee0000004200 */
[C---:B------:R-:W-:Y:S07]  /*e960*/  HMMA.16816.F32 R72, R48.reuse, R68, R16 ;  /* 0x000000443048723c */ /* 0x040fee0000001810 */
        /* <DEDUP_REMOVED lines=10> */
[C---:B--2---:R-:W-:Y:S03]  /*ea10*/  HMMA.16816.F32 R56, R48.reuse, R84, R32 ;  /* 0x000000543038723c */ /* 0x044fe60000001820 */
        /* <DEDUP_REMOVED lines=21> */
[----:B------:R-:W-:-:S07]  /*eb70*/  FADD.FTZ R137, R95, R94 ;  /* 0x0000005e5f897221 */ /* 0x000fce0000010000 */
[----:B------:R-:W-:Y:S08]  /*eb80*/  HMMA.16816.F32 R48, R48, R10, R4 ;  /* 0x0000000a3030723c */ /* 0x000ff00000001804 */
.L_x_5754:
        /* <DEDUP_REMOVED lines=16> */
.L_x_5764:
        /* <DEDUP_REMOVED lines=65> */
.L_x_5761:
[C---:B------:R-:W-:Y:S04]  /*f0a0*/  LEA R132, P0, R6.reuse, R132, 0x1 ;  /* 0x0000008406847211 */ /* 0x040fe800078008ff */
[----:B------:R-:W-:Y:S02]  /*f0b0*/  LEA.HI.X R131, R6, R131, R2, 0x1, P0 ;  /* 0x0000008306837211 */ /* 0x000fe400000f0c02 */
[----:B------:R-:W-:Y:S02]  /*f0c0*/  IADD3 R2, P0, R132, UR11, RZ ;  /* 0x0000000b84027c10 */ /* 0x000fe4000ff1e0ff */
[----:B------:R-:W-:Y:S02]  /*f0d0*/  MOV R133, R131 ;  /* 0x0000008300857202 */ /* 0x000fe40000000f00 */
[----:B------:R-:W-:Y:S02]  /*f0e0*/  IADD3.X R3, R131, UR9, RZ, P0, !PT ;  /* 0x0000000983037c10 */ /* 0x000fe400087fe4ff */
        /* <DEDUP_REMOVED lines=87> */
[----:B------:R-:W3:Y:S01]  /*f660*/  MUFU.TANH R162, R162 ;  /* 0x000000a200a27308 */ /* 0x000ee20000002400 */
        /* <DEDUP_REMOVED lines=40> */
[----:B--2---:R-:W-:Y:S02]  /*f8f0*/  FMUL.FTZ R3, R9, c[0x0][0x2ec] ;  /* 0x0000bb0009037a20 */ /* 0x004fe40000410000 */
[----:B------:R-:W-:Y:S01]  /*f900*/  FMUL.FTZ R2, R10, c[0x0][0x2ec] ;  /* 0x0000bb000a027a20 */ /* 0x000fe20000410000 */
[----:B------:R-:W2:Y:S01]  /*f910*/  MUFU.TANH R148, R148 ;  /* 0x0000009400947308 */ /* 0x000ea20000002400 */
        /* <DEDUP_REMOVED lines=38> */
[----:B------:R-:W-:Y:S02]  /*fb80*/  LOP3.LUT R3, R3, c[0x0][0x2d0], RZ, 0x3c, !PT ;  /* 0x0000b40003037a12 */ /* 0x000fe400078e3cff */
[----:B------:R-:W-:Y:S02]  /*fb90*/  ISETP.GE.AND P0, PT, R9, RZ, PT ;  /* 0x000000ff0900720c */ /* 0x000fe40003f06270 */
[----:B------:R-:W-:Y:S02]  /*fba0*/  ISETP.GE.AND P3, PT, R3, RZ, PT ;  /* 0x000000ff0300720c */ /* 0x000fe40003f66270 */
[----:B------:R-:W-:Y:S01]  /*fbb0*/  LOP3.LUT R3, RZ, c[0x0][0x2d0], RZ, 0x33, !PT ;  /* 0x0000b400ff037a12 */ /* 0x000fe200078e33ff */
        /* <DEDUP_REMOVED lines=45> */
.L_x_5763:
        /* <DEDUP_REMOVED lines=16> */
.L_x_5762:
        /* <DEDUP_REMOVED lines=57> */
[----:B------:R-:W-:Y:S01]  /*10320*/  ISETP.GT.AND P0, PT, R135, R122, PT ;  /* 0x0000007a8700720c */ /* 0x000fe20003f04270 */
[----:B------:R-:W-:Y:S01]  /*10330*/  FFMA.FTZ R96, R154, c[0x0][0x23c], -R98 ;  /* 0x00008f009a607a23 */ /* 0x000fe20000010862 */
[----:B------:R-:W2:Y:S01]  /*10340*/  MUFU.EX2 R2, R6 ;  /* 0x0000000600027308 */ /* 0x000ea20000000800 */
[--C-:B------:R-:W-:Y:S02]  /*10350*/  FFMA.FTZ R89, R158, c[0x0][0x23c], -R90.reuse ;  /* 0x00008f009e597a23 */ /* 0x100fe4000001085a */
[----:B------:R-:W-:Y:S02]  /*10360*/  FFMA.FTZ R94, R156, c[0x0][0x23c], -R90 ;  /* 0x00008f009c5e7a23 */ /* 0x000fe4000001085a */
[----:B------:R-:W-:Y:S02]  /*10370*/  FFMA.FTZ R95, R103, c[0x0][0x23c], -R98 ;  /* 0x00008f00675f7a23 */ /* 0x000fe40000010862 */
[--C-:B------:R-:W-:Y:S02]  /*10380*/  FFMA.FTZ R93, R101, c[0x0][0x23c], -R90.reuse ;  /* 0x00008f00655d7a23 */ /* 0x100fe4000001085a */
[----:B------:R-:W-:Y:S01]  /*10390*/  FFMA.FTZ R92, R164, c[0x0][0x23c], -R90 ;  /* 0x00008f00a45c7a23 */ /* 0x000fe2000001085a */
        /* <DEDUP_REMOVED lines=23> */
[----:B------:R-:W1:Y:S01]  /*10510*/  LDSM.16.MT88.4 R68, [R116+0x7000] ;  /* 0x007000007444783b */ /* 0x000e620000004200 */
[C---:B------:R-:W-:Y:S02]  /*10520*/  FMUL.FTZ R32, R2.reuse, R52 ;  /* 0x0000003402207220 */ /* 0x040fe40000410000 */
[----:B------:R-:W-:Y:S02]  /*10530*/  FMUL.FTZ R33, R2, R53 ;  /* 0x0000003502217220 */ /* 0x000fe40000410000 */
[----:B------:R-:W-:Y:S01]  /*10540*/  MUFU.EX2 R96, R96 ;  /* 0x0000006000607308 */ /* 0x000fe20000000800 */
[C---:B------:R-:W-:Y:S02]  /*10550*/  FMUL.FTZ R34, R0.reuse, R54 ;  /* 0x0000003600227220 */ /* 0x040fe40000410000 */
[----:B------:R-:W3:Y:S01]  /*10560*/  LDSM.16.MT88.4 R60, [R118+0x8000] ;  /* 0x00800000763c783b */ /* 0x000ee20000004200 */
[----:B------:R-:W-:Y:S02]  /*10570*/  FMUL.FTZ R35, R0, R55 ;  /* 0x0000003700237220 */ /* 0x000fe40000410000 */
[C---:B------:R-:W-:Y:S02]  /*10580*/  FMUL.FTZ R36, R2.reuse, R36 ;  /* 0x0000002402247220 */ /* 0x040fe40000410000 */
[----:B------:R-:W-:Y:S02]  /*10590*/  FMUL.FTZ R37, R2, R37 ;  /* 0x0000002502257220 */ /* 0x000fe40000410000 */
[----:B------:R-:W4:Y:S01]  /*105a0*/  MUFU.EX2 R95, R95 ;  /* 0x0000005f005f7308 */ /* 0x000f220000000800 */
[----:B------:R-:W5:Y:S01]  /*105b0*/  LDSM.16.MT88.4 R52, [R116+0x8000] ;  /* 0x008000007434783b */ /* 0x000f620000004200 */
        /* <DEDUP_REMOVED lines=8> */
[----:B------:R-:W-:Y:S02]  /*10640*/  FFMA.FTZ R100, R150, c[0x0][0x23c], -R98 ;  /* 0x00008f0096647a23 */ /* 0x000fe40000010862 */
[--C-:B------:R-:W-:Y:S02]  /*10650*/  FFMA.FTZ R99, R148, c[0x0][0x23c], -R90.reuse ;  /* 0x00008f0094637a23 */ /* 0x100fe4000001085a */
[----:B------:R-:W-:Y:S01]  /*10660*/  FFMA.FTZ R102, R146, c[0x0][0x23c], -R90 ;  /* 0x00008f0092667a23 */ /* 0x000fe2000001085a */
[----:B------:R-:W2:Y:S01]  /*10670*/  MUFU.EX2 R92, R92 ;  /* 0x0000005c005c7308 */ /* 0x000ea20000000800 */
[--C-:B------:R-:W-:Y:S02]  /*10680*/  FFMA.FTZ R101, R144, c[0x0][0x23c], -R98.reuse ;  /* 0x00008f0090657a23 */ /* 0x100fe40000010862 */
[----:B------:R-:W-:Y:S01]  /*10690*/  FFMA.FTZ R104, R165, c[0x0][0x23c], -R98 ;  /* 0x00008f00a5687a23 */ /* 0x000fe20000010862 */
[----:B----4-:R-:W-:Y:S01]  /*106a0*/  F2FP.PACK_AB R82, R95, R96 ;  /* 0x000000605f52723e */ /* 0x010fe200000000ff */
[--C-:B------:R-:W-:Y:S02]  /*106b0*/  FFMA.FTZ R103, R163, c[0x0][0x23c], -R90.reuse ;  /* 0x00008f00a3677a23 */ /* 0x100fe4000001085a */
[----:B------:R-:W-:Y:S02]  /*106c0*/  FFMA.FTZ R106, R161, c[0x0][0x23c], -R90 ;  /* 0x00008f00a16a7a23 */ /* 0x000fe4000001085a */
[C---:B------:R-:W-:Y:S01]  /*106d0*/  FMUL.FTZ R44, R2.reuse, R44 ;  /* 0x0000002c022c7220 */ /* 0x040fe20000410000 */
[----:B------:R-:W-:Y:S01]  /*106e0*/  MUFU.EX2 R97, R97 ;  /* 0x0000006100617308 */ /* 0x000fe20000000800 */
[----:B------:R-:W-:Y:S02]  /*106f0*/  FMUL.FTZ R45, R2, R45 ;  /* 0x0000002d022d7220 */ /* 0x000fe40000410000 */
[C---:B------:R-:W-:Y:S02]  /*10700*/  FMUL.FTZ R46, R0.reuse, R46 ;  /* 0x0000002e002e7220 */ /* 0x040fe40000410000 */
[----:B------:R-:W-:Y:S02]  /*10710*/  FMUL.FTZ R47, R0, R47 ;  /* 0x0000002f002f7220 */ /* 0x000fe40000410000 */
[C---:B------:R-:W-:Y:S02]  /*10720*/  FMUL.FTZ R48, R2.reuse, R48 ;  /* 0x0000003002307220 */ /* 0x040fe40000410000 */
[----:B------:R-:W-:Y:S01]  /*10730*/  FMUL.FTZ R49, R2, R49 ;  /* 0x0000003102317220 */ /* 0x000fe20000410000 */
[----:B------:R-:W4:Y:S01]  /*10740*/  MUFU.EX2 R100, R100 ;  /* 0x0000006400647308 */ /* 0x000f220000000800 */
[C---:B------:R-:W-:Y:S02]  /*10750*/  FMUL.FTZ R50, R0.reuse, R50 ;  /* 0x0000003200327220 */ /* 0x040fe40000410000 */
[----:B------:R-:W-:Y:S01]  /*10760*/  FMUL.FTZ R51, R0, R51 ;  /* 0x0000003300337220 */ /* 0x000fe20000410000 */
        /* <DEDUP_REMOVED lines=9> */
[----:B------:R-:W2:Y:S03]  /*10800*/  MUFU.EX2 R102, R102 ;  /* 0x0000006600667308 */ /* 0x000ea60000000800 */
[----:B------:R-:W-:Y:S02]  /*10810*/  FMUL.FTZ R13, R2, R73 ;  /* 0x00000049020d7220 */ /* 0x000fe40000410000 */
[--C-:B------:R-:W-:Y:S02]  /*10820*/  FFMA.FTZ R105, R159, c[0x0][0x23c], -R98.reuse ;  /* 0x00008f009f697a23 */ /* 0x100fe40000010862 */
[C---:B------:R-:W-:Y:S03]  /*10830*/  FMUL.FTZ R14, R0.reuse, R74 ;  /* 0x0000004a000e7220 */ /* 0x040fe60000410000 */
[----:B------:R-:W-:Y:S01]  /*10840*/  MUFU.EX2 R101, R101 ;  /* 0x0000006500657308 */ /* 0x000fe20000000800 */
[----:B------:R-:W-:Y:S02]  /*10850*/  FMUL.FTZ R15, R0, R75 ;  /* 0x0000004b000f7220 */ /* 0x000fe40000410000 */
[----:B------:R-:W-:Y:S02]  /*10860*/  FFMA.FTZ R112, R157, c[0x0][0x23c], -R98 ;  /* 0x00008f009d707a23 */ /* 0x000fe40000010862 */
[--C-:B------:R-:W-:Y:S02]  /*10870*/  FFMA.FTZ R111, R155, c[0x0][0x23c], -R90.reuse ;  /* 0x00008f009b6f7a23 */ /* 0x100fe4000001085a */
[----:B------:R-:W-:Y:S01]  /*10880*/  FFMA.FTZ R114, R147, c[0x0][0x23c], -R90 ;  /* 0x00008f0093727a23 */ /* 0x000fe2000001085a */
[C---:B------:R-:W-:Y:S02]  /*10890*/  HMMA.16816.F32 R12, R80.reuse, R20, R12 ;  /* 0x00000014500c723c */ /* 0x040fe4000000180c */
[----:B------:R-:W-:Y:S01]  /*108a0*/  MUFU.EX2 R107, R107 ;  /* 0x0000006b006b7308 */ /* 0x000fe20000000800 */
[C---:B------:R-:W-:Y:S02]  /*108b0*/  FFMA.FTZ R91, R2.reuse, R139, R91 ;  /* 0x0000008b025b7223 */ /* 0x040fe4000001005b */
[--C-:B------:R-:W-:Y:S02]  /*108c0*/  FFMA.FTZ R113, R133, c[0x0][0x23c], -R98.reuse ;  /* 0x00008f0085717a23 */ /* 0x100fe40000010862 */
[C---:B------:R-:W-:Y:S01]  /*108d0*/  FMUL.FTZ R20, R2.reuse, R64 ;  /* 0x0000004002147220 */ /* 0x040fe20000410000 */
[C---:B------:R-:W-:Y:S04]  /*108e0*/  HMMA.16816.F32 R16, R80.reuse, R22, R16 ;  /* 0x000000165010723c */ /* 0x040fe80000001810 */
[----:B------:R-:W-:Y:S01]  /*108f0*/  FMUL.FTZ R21, R2, R65 ;  /* 0x0000004102157220 */ /* 0x000fe20000410000 */
[----:B------:R-:W1:Y:S01]  /*10900*/  MUFU.EX2 R104, R104 ;  /* 0x0000006800687308 */ /* 0x000e620000000800 */
[----:B------:R-:W-:Y:S02]  /*10910*/  FFMA.FTZ R138, R138, c[0x0][0x23c], -R98 ;  /* 0x00008f008a8a7a23 */ /* 0x000fe40000010862 */
[C---:B------:R-:W-:Y:S04]  /*10920*/  FMUL.FTZ R22, R0.reuse, R66 ;  /* 0x0000004200167220 */ /* 0x040fe80000410000 */
[----:B------:R-:W-:Y:S02]  /*10930*/  FMUL.FTZ R23, R0, R67 ;  /* 0x0000004300177220 */ /* 0x000fe40000410000 */
[--C-:B------:R-:W-:Y:S01]  /*10940*/  FFMA.FTZ R115, R140, c[0x0][0x23c], -R90.reuse ;  /* 0x00008f008c737a23 */ /* 0x100fe2000001085a */
[----:B------:R-:W-:Y:S01]  /*10950*/  MUFU.EX2 R108, R108 ;  /* 0x0000006c006c7308 */ /* 0x000fe20000000800 */
[----:B------:R-:W-:Y:S02]  /*10960*/  FFMA.FTZ R140, R141, c[0x0][0x23c], -R90 ;  /* 0x00008f008d8c7a23 */ /* 0x000fe4000001085a */
[--C-:B------:R-:W-:Y:S01]  /*10970*/  FFMA.FTZ R133, R142, c[0x0][0x23c], -R98.reuse ;  /* 0x00008f008e857a23 */ /* 0x100fe20000010862 */
[C---:B------:R-:W-:Y:S03]  /*10980*/  HMMA.16816.F32 R20, R80.reuse, R28, R20 ;  /* 0x0000001c5014723c */ /* 0x040fe60000001814 */
[----:B------:R-:W-:Y:S02]  /*10990*/  FFMA.FTZ R98, R143, c[0x0][0x23c], -R98 ;  /* 0x00008f008f627a23 */ /* 0x000fe40000010862 */
[--C-:B------:R-:W-:Y:S01]  /*109a0*/  FFMA.FTZ R86, R86, c[0x0][0x23c], -R90.reuse ;  /* 0x00008f0056567a23 */ /* 0x100fe2000001085a */
[----:B------:R-:W-:Y:S01]  /*109b0*/  MUFU.EX2 R109, R109 ;  /* 0x0000006d006d7308 */ /* 0x000fe20000000800 */
[C---:B------:R-:W-:Y:S01]  /*109c0*/  FMUL.FTZ R28, R2.reuse, R56 ;  /* 0x00000038021c7220 */ /* 0x040fe20000410000 */
[C---:B------:R-:W-:Y:S04]  /*109d0*/  HMMA.16816.F32 R24, R80.reuse, R30, R24 ;  /* 0x0000001e5018723c */ /* 0x040fe80000001818 */
[----:B------:R-:W-:Y:S02]  /*109e0*/  FMUL.FTZ R29, R2, R57 ;  /* 0x00000039021d7220 */ /* 0x000fe40000410000 */
[----:B------:R-:W-:Y:S02]  /*109f0*/  FFMA.FTZ R90, R85, c[0x0][0x23c], -R90 ;  /* 0x00008f00555a7a23 */ /* 0x000fe4000001085a */
[C---:B------:R-:W-:Y:S01]  /*10a00*/  FMUL.FTZ R30, R0.reuse, R58 ;  /* 0x0000003a001e7220 */ /* 0x040fe20000410000 */
[----:B------:R-:W-:Y:S03]  /*10a10*/  MUFU.EX2 R103, R103 ;  /* 0x0000006700677308 */ /* 0x000fe60000000800 */
[----:B------:R-:W-:Y:S02]  /*10a20*/  FMUL.FTZ R31, R0, R59 ;  /* 0x0000003b001f7220 */ /* 0x000fe40000410000 */
[----:B------:R-:W2:Y:S05]  /*10a30*/  LDSM.16.MT88.4 R56, [R118+0x6400] ;  /* 0x006400007638783b */ /* 0x000eaa0000004200 */
[C---:B-1----:R-:W-:Y:S01]  /*10a40*/  HMMA.16816.F32 R28, R80.reuse, R68, R28 ;  /* 0x00000044501c723c */ /* 0x042fe2000000181c */
[----:B------:R-:W-:Y:S07]  /*10a50*/  MUFU.EX2 R110, R110 ;  /* 0x0000006e006e7308 */ /* 0x000fee0000000800 */
[C---:B------:R-:W-:Y:S01]  /*10a60*/  HMMA.16816.F32 R32, R80.reuse, R70, R32 ;  /* 0x000000465020723c */ /* 0x040fe20000001820 */
[----:B------:R-:W-:Y:S02]  /*10a70*/  LDSM.16.MT88.4 R68, [R116+0x6c00] ;  /* 0x006c00007444783b */ /* 0x000fe40000004200 */
[----:B------:R-:W-:Y:S05]  /*10a80*/  MUFU.EX2 R105, R105 ;  /* 0x0000006900697308 */ /* 0x000fea0000000800 */
[C---:B---3--:R-:W-:Y:S05]  /*10a90*/  HMMA.16816.F32 R36, R80.reuse, R60, R36 ;  /* 0x0000003c5024723c */ /* 0x048fea0000001824 */
[----:B------:R-:W1:Y:S03]  /*10aa0*/  MUFU.EX2 R106, R106 ;  /* 0x0000006a006a7308 */ /* 0x000e660000000800 */
[C---:B------:R-:W-:Y:S01]  /*10ab0*/  HMMA.16816.F32 R40, R80.reuse, R62, R40 ;  /* 0x0000003e5028723c */ /* 0x040fe20000001828 */
[----:B------:R-:W3:Y:S06]  /*10ac0*/  LDSM.16.MT88.4 R60, [R116+0x6400] ;  /* 0x00640000743c783b */ /* 0x000eec0000004200 */
[----:B------:R-:W-:Y:S01]  /*10ad0*/  MUFU.EX2 R112, R112 ;  /* 0x0000007000707308 */ /* 0x000fe20000000800 */
[C---:B-----5:R-:W-:Y:S07]  /*10ae0*/  HMMA.16816.F32 R44, R80.reuse, R52, R44 ;  /* 0x00000034502c723c */ /* 0x060fee000000182c */
[----:B----4-:R-:W-:Y:S01]  /*10af0*/  F2FP.PACK_AB R52, R100, R97 ;  /* 0x000000616434723e */ /* 0x010fe200000000ff */
[----:B------:R-:W-:Y:S01]  /*10b00*/  HMMA.16816.F32 R48, R80, R54, R48 ;  /* 0x000000365030723c */ /* 0x000fe20000001830 */
[----:B------:R-:W-:Y:S03]  /*10b10*/  MUFU.EX2 R111, R111 ;  /* 0x0000006f006f7308 */ /* 0x000fe60000000800 */
[----:B--2---:R-:W-:Y:S03]  /*10b20*/  F2FP.PACK_AB R53, R102, R99 ;  /* 0x000000636635723e */ /* 0x004fe600000000ff */
        /* <DEDUP_REMOVED lines=8> */
[C---:B---3--:R-:W-:Y:S08]  /*10bb0*/  HMMA.16816.F32 R12, R52.reuse, R60, R12 ;  /* 0x0000003c340c723c */ /* 0x048ff0000000180c */
[C---:B------:R-:W-:Y:S01]  /*10bc0*/  HMMA.16816.F32 R16, R52.reuse, R62, R16 ;  /* 0x0000003e3410723c */ /* 0x040fe20000001810 */
[----:B------:R-:W2:Y:S01]  /*10bd0*/  LDSM.16.MT88.4 R60, [R116+0x7400] ;  /* 0x00740000743c783b */ /* 0x000ea20000004200 */
[----:B------:R-:W-:Y:S10]  /*10be0*/  MUFU.EX2 R115, R115 ;  /* 0x0000007300737308 */ /* 0x000ff40000000800 */
[----:B------:R-:W-:Y:S10]  /*10bf0*/  MUFU.EX2 R140, R140 ;  /* 0x0000008c008c7308 */ /* 0x000ff40000000800 */
[----:B------:R-:W-:Y:S01]  /*10c00*/  MUFU.EX2 R133, R133 ;  /* 0x0000008500857308 */ /* 0x000fe20000000800 */
[C---:B-1----:R-:W-:Y:S09]  /*10c10*/  HMMA.16816.F32 R20, R52.reuse, R56, R20 ;  /* 0x000000383414723c */ /* 0x042ff20000001814 */
[----:B------:R-:W1:Y:S01]  /*10c20*/  MUFU.EX2 R98, R98 ;  /* 0x0000006200627308 */ /* 0x000e620000000800 */
[C---:B------:R-:W-:Y:S01]  /*10c30*/  HMMA.16816.F32 R24, R52.reuse, R58, R24 ;  /* 0x0000003a3418723c */ /* 0x040fe20000001818 */
[----:B------:R-:W3:Y:S07]  /*10c40*/  LDSM.16.MT88.4 R56, [R118+0x8400] ;  /* 0x008400007638783b */ /* 0x000eee0000004200 */
[C---:B--2---:R-:W-:Y:S01]  /*10c50*/  HMMA.16816.F32 R28, R52.reuse, R60, R28 ;  /* 0x0000003c341c723c */ /* 0x044fe2000000181c */
[----:B------:R-:W-:Y:S07]  /*10c60*/  MUFU.EX2 R86, R86 ;  /* 0x0000005600567308 */ /* 0x000fee0000000800 */
[C---:B------:R-:W-:Y:S01]  /*10c70*/  HMMA.16816.F32 R32, R52.reuse, R62, R32 ;  /* 0x0000003e3420723c */ /* 0x040fe20000001820 */
[----:B------:R-:W2:Y:S02]  /*10c80*/  LDSM.16.MT88.4 R60, [R116+0x8400] ;  /* 0x00840000743c783b */ /* 0x000ea40000004200 */
[----:B------:R1:W4:Y:S05]  /*10c90*/  MUFU.EX2 R85, R90 ;  /* 0x0000005a00557308 */ /* 0x00032a0000000800 */
[C---:B---3--:R-:W-:Y:S04]  /*10ca0*/  HMMA.16816.F32 R36, R52.reuse, R56, R36 ;  /* 0x000000383424723c */ /* 0x048fe80000001824 */
[----:B-1----:R-:W-:Y:S04]  /*10cb0*/  F2FP.PACK_AB R90, R98, R133 ;  /* 0x00000085625a723e */ /* 0x002fe800000000ff */
        /* <DEDUP_REMOVED lines=23> */
[C---:B------:R-:W-:Y:S04]  /*10e30*/  HMMA.16816.F32 R40, R52.reuse, R58, R40 ;  /* 0x0000003a3428723c */ /* 0x040fe80000001828 */
[----:B------:R-:W-:Y:S01]  /*10e40*/  F2FP.PACK_AB R89, R140, R115 ;  /* 0x000000738c59723e */ /* 0x000fe200000000ff */
[----:B------:R-:W-:Y:S01]  /*10e50*/  FADD.FTZ R137, R88, R91 ;  /* 0x0000005b58897221 */ /* 0x000fe20000010000 */
[----:B------:R-:W-:Y:S01]  /*10e60*/  F2FP.PACK_AB R88, R138, R113 ;  /* 0x000000718a58723e */ /* 0x000fe200000000ff */
[----:B------:R-:W-:Y:S01]  /*10e70*/  FADD.FTZ R94, R94, R57 ;  /* 0x000000395e5e7221 */ /* 0x000fe20000010000 */
[C---:B--2---:R-:W-:Y:S04]  /*10e80*/  HMMA.16816.F32 R44, R52.reuse, R60, R44 ;  /* 0x0000003c342c723c */ /* 0x044fe8000000182c */
[----:B----4-:R-:W-:Y:S01]  /*10e90*/  F2FP.PACK_AB R91, R85, R86 ;  /* 0x00000056555b723e */ /* 0x010fe200000000ff */
[----:B------:R-:W-:Y:S02]  /*10ea0*/  FADD.FTZ R0, R96, R137 ;  /* 0x0000008960007221 */ /* 0x000fe40000010000 */
[----:B------:R-:W-:Y:S01]  /*10eb0*/  FADD.FTZ R93, R93, R94 ;  /* 0x0000005e5d5d7221 */ /* 0x000fe20000010000 */
[----:B------:R-:W-:Y:S01]  /*10ec0*/  HMMA.16816.F32 R48, R52, R62, R48 ;  /* 0x0000003e3430723c */ /* 0x000fe20000001830 */
[----:B------:R-:W1:Y:S03]  /*10ed0*/  LDSM.16.MT88.4 R60, [R118+0x7c00] ;  /* 0x007c0000763c783b */ /* 0x000e660000004200 */
[----:B------:R-:W-:Y:S02]  /*10ee0*/  FADD.FTZ R0, R95, R0 ;  /* 0x000000005f007221 */ /* 0x000fe40000010000 */
[----:B------:R-:W-:Y:S02]  /*10ef0*/  FADD.FTZ R92, R92, R93 ;  /* 0x0000005d5c5c7221 */ /* 0x000fe40000010000 */
[C---:B------:R-:W-:Y:S01]  /*10f00*/  HMMA.16816.F32 R80, R88.reuse, R76, R4 ;  /* 0x0000004c5850723c */ /* 0x040fe20000001804 */
[----:B------:R-:W2:Y:S04]  /*10f10*/  LDSM.16.MT88.4 R52, [R116+0x7c00] ;  /* 0x007c00007434783b */ /* 0x000ea80000004200 */
[----:B------:R-:W-:Y:S01]  /*10f20*/  FADD.FTZ R97, R97, R0 ;  /* 0x0000000061617221 */ /* 0x000fe20000010000 */
[----:B------:R-:W-:Y:S01]  /*10f30*/  MOV R0, R3 ;  /* 0x0000000300007202 */ /* 0x000fe20000000f00 */
        /* <DEDUP_REMOVED lines=33> */
[----:B------:R-:W-:Y:S02]  /*11150*/  FADD.FTZ R139, R98, R133 ;  /* 0x00000085628b7221 */ /* 0x000fe40000010000 */
[----:B------:R-:W-:Y:S02]  /*11160*/  FADD.FTZ R137, R85, R86 ;  /* 0x0000005655897221 */ /* 0x000fe40000010000 */
[----:B------:R-:W-:Y:S01]  /*11170*/  HMMA.16816.F32 R48, R88, R10, R48 ;  /* 0x0000000a5830723c */ /* 0x000fe20000001830 */
[----:B------:R-:W-:-:S07]  /*11180*/  @P0 BRA `(.L_x_5764) ;  /* 0xffffdb0000000947 */ /* 0x000fce000383ffff */
.L_x_5760:
        /* <DEDUP_REMOVED lines=129> */
[----:B-1----:R-:W-:Y:S01]  /*119a0*/  @P2 FMUL.FTZ R2, R2, 0.69314718246459960938 ;  /* 0x3f31721802022820 */ /* 0x002fe20000410000 */
[----:B------:R-:W1:Y:S04]  /*119b0*/  S2R R6, SR_CTAID.Y ;  /* 0x0000000000067919 */ /* 0x000e680000002600 */
[----:B------:R-:W-:Y:S04]  /*119c0*/  STS.64 [R12], R68 ;  /* 0x000000440c007388 */ /* 0x000fe80000000a00 */
[----:B------:R-:W-:Y:S04]  /*119d0*/  STS.64 [R12+0x400], R70 ;  /* 0x000400460c007388 */ /* 0x000fe80000000a00 */
[----:B------:R2:W-:Y:S04]  /*119e0*/  STS.64 [R11.X4+0x2000], R64 ;  /* 0x002000400b007388 */ /* 0x0005e80000004a00 */
[----:B------:R-:W-:Y:S04]  /*119f0*/  STS.64 [R11.X4+0x2400], R66 ;  /* 0x002400420b007388 */ /* 0x000fe80000004a00 */
[----:B------:R-:W-:Y:S04]  /*11a00*/  STS.64 [R15+0x2000], R60 ;  /* 0x0020003c0f007388 */ /* 0x000fe80000000a00 */
[----:B------:R-:W-:Y:S01]  /*11a10*/  STS.64 [R15+0x2400], R62 ;  /* 0x0024003e0f007388 */ /* 0x000fe20000000a00 */
[----:B-1----:R-:W-:-:S03]  /*11a20*/  IMAD R6, R6, c[0x0][0x210], R125 ;  /* 0x0000840006067a24 */ /* 0x002fc600078e027d */
        /* <DEDUP_REMOVED lines=10> */
[----:B--2---:R-:W2:Y:S04]  /*11ad0*/  S2R R64, SR_CTAID.Z ;  /* 0x0000000000407919 */ /* 0x004ea80000002700 */
[----:B------:R3:W-:Y:S01]  /*11ae0*/  STS.64 [R12+0x4000], R48 ;  /* 0x004000300c007388 */ /* 0x0007e20000000a00 */
[----:B-1----:R-:W-:-:S03]  /*11af0*/  IADD3 R11, -R125, RZ, RZ ;  /* 0x000000ff7d0b7210 */ /* 0x002fc60007ffe1ff */
[----:B------:R-:W-:Y:S04]  /*11b00*/  STS.64 [R12+0x4400], R50 ;  /* 0x004400320c007388 */ /* 0x000fe80000000a00 */
[----:B------:R-:W-:Y:S06]  /*11b10*/  BAR.SYNC.DEFER_BLOCKING 0x0 ;  /* 0x0000000000007b1d */ /* 0x000fec0000010000 */
[----:B------:R-:W1:Y:S01]  /*11b20*/  S2R R66, SR_CTAID.X ;  /* 0x0000000000427919 */ /* 0x000e620000002500 */
[----:B--2---:R-:W-:-:S04]  /*11b30*/  IMAD R11, R11, c[0x0][0x1c0], R64 ;  /* 0x000070000b0b7a24 */ /* 0x004fc800078e0240 */
[----:B------:R-:W-:Y:S01]  /*11b40*/  IMAD R6, R6, c[0x0][0x1c0], R11 ;  /* 0x0000700006067a24 */ /* 0x000fe200078e020b */
[----:B------:R-:W-:Y:S01]  /*11b50*/  MOV R11, 0xff800000 ;  /* 0xff800000000b7802 */ /* 0x000fe20000000f00 */
[----:B------:R-:W-:Y:S01]  /*11b60*/  @P2 FFMA.FTZ R11, R3, c[0x0][0x238], R2 ;  /* 0x00008e00030b2a23 */ /* 0x000fe20000010002 */
[----:B---3--:R-:W-:Y:S02]  /*11b70*/  LOP3.LUT R49, R10, 0xffffffe0, RZ, 0xc0, !PT ;  /* 0xffffffe00a317812 */ /* 0x008fe400078ec0ff */
[----:B------:R-:W-:Y:S02]  /*11b80*/  SHF.R.S32.HI R10, RZ, 0x1f, R7 ;  /* 0x0000001fff0a7819 */ /* 0x000fe40000011407 */
[----:B------:R-:W-:Y:S01]  /*11b90*/  IADD3 R49, R0, -R49, RZ ;  /* 0x8000003100317210 */ /* 0x000fe20007ffe0ff */
[----:B------:R-:W2:Y:S01]  /*11ba0*/  LDS.128 R60, [R5.X4] ;  /* 0x00000000053c7984 */ /* 0x000ea20000004c00 */
[----:B------:R-:W-:Y:S01]  /*11bb0*/  LEA.HI R10, R10, R7, RZ, 0x2 ;  /* 0x000000070a0a7211 */ /* 0x000fe200078f10ff */
[----:B------:R-:W-:Y:S01]  /*11bc0*/  IMAD.MOV.U32 R0, RZ, RZ, -0x800000 ;  /* 0xff800000ff007424 */ /* 0x000fe200078e00ff */
[----:B------:R-:W-:Y:S01]  /*11bd0*/  LOP3.LUT P0, RZ, R49, 0x3, RZ, 0xc0, !PT ;  /* 0x0000000331ff7812 */ /* 0x000fe2000780c0ff */
[----:B------:R-:W3:Y:S01]  /*11be0*/  LDS.128 R56, [R5.X4+0x800] ;  /* 0x0008000005387984 */ /* 0x000ee20000004c00 */
[----:B------:R-:W-:Y:S01]  /*11bf0*/  LOP3.LUT R10, R10, 0xffffffc, RZ, 0xc0, !PT ;  /* 0x0ffffffc0a0a7812 */ /* 0x000fe200078ec0ff */
[----:B------:R-:W-:-:S02]  /*11c00*/  @P3 FMUL.FTZ R49, R4, 0.69314718246459960938 ;  /* 0x3f31721804313820 */ /* 0x000fc40000410000 */
[----:B------:R-:W4:Y:S01]  /*11c10*/  LDS.128 R52, [R5.X4+0x1000] ;  /* 0x0010000005347984 */ /* 0x000f220000004c00 */
[----:B------:R-:W-:Y:S01]  /*11c20*/  IADD3 R7, R7, -R10, RZ ;  /* 0x8000000a07077210 */ /* 0x000fe20007ffe0ff */
[----:B------:R-:W-:Y:S02]  /*11c30*/  @P3 FFMA.FTZ R0, R84, c[0x0][0x238], R49 ;  /* 0x00008e0054003a23 */ /* 0x000fe40000010031 */
[----:B------:R-:W1:Y:S01]  /*11c40*/  LDS.128 R40, [R5.X4+0x1800] ;  /* 0x0018000005287984 */ /* 0x000e620000004c00 */
[----:B------:R-:W-:-:S03]  /*11c50*/  LEA R130, R7, R130, 0x4 ;  /* 0x0000008207827211 */ /* 0x000fc600078e20ff */
        /* <DEDUP_REMOVED lines=22> */
.L_x_5766:
[----:B---34-:R-:W-:Y:S05]  /*11dc0*/  BSYNC B0 ;  /* 0x0000000000007941 */ /* 0x018fea0003800000 */
.L_x_5765:
        /* <DEDUP_REMOVED lines=31> */
.L_x_5767:
        /* <DEDUP_REMOVED lines=12> */
.L_x_6173:


//--------------------- .text._ZN5flash24flash_fwd_splitkv_kernelI23Flash_fwd_kernel_traitsILi96ELi64ELi64ELi4ELb0ELb0EN7cutlass6half_tE19Flash_kernel_traitsILi96ELi64ELi64ELi4ES3_EELb1ELb0ELb1ELb0ELb0ELb0ELb1ELb1EEEvNS_16Flash_fwd_paramsE --------------------------
	.section	.text._ZN5flash24flash_fwd_splitkv_kernelI23Flash_fwd_kernel_traitsILi96ELi64ELi64ELi4ELb0ELb0EN7cutlass6half_tE19Flash_kernel_traitsILi96ELi64ELi64ELi4ES3_EELb1ELb0ELb1ELb0ELb0ELb0ELb1ELb1EEEvNS_16Flash_fwd_paramsE,"ax",@progbits
	.sectioninfo	@"SHI_REGISTERS=152"
	.align	128
        .global         _ZN5flash24flash_fwd_splitkv_kernelI23Flash_fwd_kernel_traitsILi96ELi64ELi64ELi4ELb0ELb0EN7cutlass6half_tE19Flash_kernel_traitsILi96ELi64ELi64ELi4ES3_EELb1ELb0ELb1ELb0ELb0ELb0ELb1ELb1EEEvNS_16Flash_fwd_paramsE
        .type           _ZN5flash24flash_fwd_splitkv_kernelI23Flash_fwd_kernel_traitsILi96ELi64ELi64ELi4ELb0ELb0EN7cutlass6half_tE19Flash_kernel_traitsILi96ELi64ELi64ELi4ES3_EELb1ELb0ELb1ELb0ELb0ELb0ELb1ELb1EEEvNS_16Flash_fwd_paramsE,@function
        .size           _ZN5flash24flash_fwd_splitkv_kernelI23Flash_fwd_kernel_traitsILi96ELi64ELi64ELi4ELb0ELb0EN7cutlass6half_tE19Flash_kernel_traitsILi96ELi64ELi64ELi4ES3_EELb1ELb0ELb1ELb0ELb0ELb0ELb1ELb1EEEvNS_16Flash_fwd_paramsE,(.L_x_6174 - _ZN5flash24flash_fwd_splitkv_kernelI23Flash_fwd_kernel_traitsILi96ELi64ELi64ELi4ELb0ELb0EN7cutlass6half_tE19Flash_kernel_traitsILi96ELi64ELi64ELi4ES3_EELb1ELb0ELb1ELb0ELb0ELb0ELb1ELb1EEEvNS_16Flash_fwd_paramsE)
        .other          _ZN5flash24flash_fwd_splitkv_kernelI23Flash_fwd_kernel_traitsILi96ELi64ELi64ELi4ELb0ELb0EN7cutlass6half_tE19Flash_kernel_traitsILi96ELi64ELi64ELi4ES3_EELb1ELb0ELb1ELb0ELb0ELb0ELb1ELb1EEEvNS_16Flash_fwd_paramsE,@"STO_CUDA_ENTRY STV_DEFAULT"
_ZN5flash24flash_fwd_splitkv_kernelI23Flash_fwd_kernel_traitsILi96ELi64ELi64ELi4ELb0ELb0EN7cutlass6half_tE19Flash_kernel_traitsILi96ELi64ELi64ELi4ES3_EELb1ELb0ELb1ELb0ELb0ELb0ELb1ELb1EEEvNS_16Flash_fwd_paramsE:
.text._ZN5flash24flash_fwd_splitkv_kernelI23Flash_fwd_kernel_traitsILi96ELi64ELi64ELi4ELb0ELb0EN7cutlass6half_tE19Flash_kernel_traitsILi96ELi64ELi64ELi4ES3_EELb1ELb0ELb1ELb0ELb0ELb0ELb1ELb1EEEvNS_16Flash_fwd_paramsE:
        /* <DEDUP_REMOVED lines=53> */
.L_x_5768:
[----:B-1-34-:R-:W-:Y:S02]  /*0350*/  MOV R73, c[0x0][0x218] ;  /* 0x0000860000497a02 */ /* 0x01afe40000000f00 */
.L_x_5769:
        /* <DEDUP_REMOVED lines=87> */
.L_x_5772:
[----:B------:R-:W-:Y:S05]  /*08d0*/  BSYNC B0 ;  /* 0x0000000000007941 */ /* 0x000fea0003800000 */
.L_x_5771:
        /* <DEDUP_REMOVED lines=10> */
.L_x_5774:
[----:B------:R-:W-:Y:S05]  /*0980*/  BSYNC B0 ;  /* 0x0000000000007941 */ /* 0x000fea0003800000 */
.L_x_5773:
        /* <DEDUP_REMOVED lines=10> */
.L_x_5776:
[----:B------:R-:W-:Y:S05]  /*0a30*/  BSYNC B0 ;  /* 0x0000000000007941 */ /* 0x000fea0003800000 */
.L_x_5775:
        /* <DEDUP_REMOVED lines=10> */
.L_x_5778:
[----:B------:R-:W-:Y:S05]  /*0ae0*/  BSYNC B0 ;  /* 0x0000000000007941 */ /* 0x000fea0003800000 */
.L_x_5777:
        /* <DEDUP_REMOVED lines=20> */
.L_x_5770:
        /* <DEDUP_REMOVED lines=46> */
[----:B------:R-:W-:Y:S01]  /*0f10*/  IABS R4, c[0x0][0x1c8] ;  /* 0x0000720000047a13 */ /* 0x000fe20000000000 */
[----:B------:R-:W-:Y:S01]  /*0f20*/  IMAD.MOV R5, RZ, RZ, -R5 ;  /* 0x000000ffff057224 */ /* 0x000fe200078e0a05 */
[----:B------:R-:W-:Y:S02]  /*0f30*/  IABS R3, R110 ;  /* 0x0000006e00037213 */ /* 0x000fe40000000000 */
[----:B------:R-:W1:Y:S08]  /*0f40*/  I2F.RP R7, R4 ;  /* 0x0000000400077306 */ /* 0x000e700000209400 */
[----:B-1----:R-:W1:Y:S02]  /*0f50*/  MUFU.RCP R8, R7 ;  /* 0x0000000700087308 */ /* 0x002e640000001000 */
[----:B-1----:R-:W-:Y:S01]  /*0f60*/  IADD3 R8, R8, 0xffffffe, RZ ;  /* 0x0ffffffe08087810 */ /* 0x002fe20007ffe0ff */
[----:B------:R-:W-:-:S05]  /*0f70*/  IMAD R7, R5, c[0x0][0x2d0], R124 ;  /* 0x0000b40005077a24 */ /* 0x000fca00078e027c */
[----:B------:R-:W1:Y:S01]  /*0f80*/  F2I.FTZ.U32.TRUNC.NTZ R9, R8 ;  /* 0x0000000800097305 */ /* 0x000e62000021f000 */
[----:B------:R-:W-:Y:S01]  /*0f90*/  SHF.R.S32.HI R5, RZ, 0x1f, R7 ;  /* 0x0000001fff057819 */ /* 0x000fe20000011407 */
        /* <DEDUP_REMOVED lines=26> */
[----:B------:R-:W-:Y:S02]  /*1140*/  IMAD.IADD R9, R9, 0x1, R3 ;  /* 0x0000000109097824 */ /* 0x000fe400078e0203 */
[----:B------:R-:W-:-:S02]  /*1150*/  IMAD R3, R4, c[0x0][0x1b0], RZ ;  /* 0x00006c0004037a24 */ /* 0x000fc400078e02ff */
[----:B------:R-:W-:-:S04]  /*1160*/  IMAD.WIDE.U32 R8, R7, c[0x0][0x198], R8 ;  /* 0x0000660007087a25 */ /* 0x000fc800078e0008 */
[----:B------:R-:W-:Y:S01]  /*1170*/  IMAD.WIDE.U32 R10, R0, c[0x0][0x188], RZ ;  /* 0x00006200000a7a25 */ /* 0x000fe200078e00ff */
[----:B------:R-:W-:-:S03]  /*1180*/  IADD3 R9, R9, R2, RZ ;  /* 0x0000000209097210 */ /* 0x000fc60007ffe0ff */
[C---:B------:R-:W-:Y:S01]  /*1190*/  IMAD R3, R6.reuse, c[0x0][0x1b4], R3 ;  /* 0x00006d0006037a24 */ /* 0x040fe200078e0203 */
[----:B------:R-:W-:Y:S01]  /*11a0*/  IADD3 R13, R11, R13, RZ ;  /* 0x0000000d0b0d7210 */ /* 0x000fe20007ffe0ff */
[----:B------:R-:W-:-:S04]  /*11b0*/  IMAD.WIDE.U32 R8, R6, c[0x0][0x1b0], R8 ;  /* 0x00006c0006087a25 */ /* 0x000fc800078e0008 */
[----:B------:R-:W-:Y:S01]  /*11c0*/  IMAD.MOV.U32 R2, RZ, RZ, R10 ;  /* 0x000000ffff027224 */ /* 0x000fe200078e000a */
[----:B------:R-:W-:Y:S01]  /*11d0*/  MOV R0, R8 ;  /* 0x0000000800007202 */ /* 0x000fe20000000f00 */
[----:B------:R-:W-:Y:S01]  /*11e0*/  IMAD.IADD R9, R9, 0x1, R3 ;  /* 0x0000000109097824 */ /* 0x000fe200078e0203 */
[----:B------:R-:W-:Y:S05]  /*11f0*/  BRA `(.L_x_5780) ;  /* 0x0000047000007947 */ /* 0x000fea0003800000 */
.L_x_5779:
        /* <DEDUP_REMOVED lines=17> */
.L_x_5781:
        /* <DEDUP_REMOVED lines=22> */
[----:B------:R-:W-:Y:S02]  /*1470*/  ISETP.GE.AND P1, PT, R2, RZ, PT ;  /* 0x000000ff0200720c */ /* 0x000fe40003f26270 */
[----:B------:R-:W-:-:S09]  /*1480*/  @P4 MOV R2, R14 ;  /* 0x0000000e00024202 */ /* 0x000fd20000000f00 */
        /* <DEDUP_REMOVED lines=30> */
.L_x_5780:
        /* <DEDUP_REMOVED lines=9> */
[-C--:B------:R-:W-:Y:S01]  /*1700*/  LEA.HI R65, R83, R76.reuse, RZ, 0x3 ;  /* 0x0000004c53417211 */ /* 0x080fe200078f18ff */
[----:B------:R-:W-:Y:S01]  /*1710*/  IMAD R71, R111, c[0x0][0x1a8], RZ ;  /* 0x00006a006f477a24 */ /* 0x000fe200078e02ff */
[----:B------:R-:W-:Y:S01]  /*1720*/  LEA.HI R67, R83, R76, RZ, 0x4 ;  /* 0x0000004c53437211 */ /* 0x000fe200078f20ff */
[----:B------:R-:W-:Y:S01]  /*1730*/  IMAD.HI.U32 R81, R10, R81, R22 ;  /* 0x000000510a517227 */ /* 0x000fe200078e0016 */
[----:B------:R-:W-:-:S02]  /*1740*/  SHF.R.S32.HI R66, RZ, 0x3, R65 ;  /* 0x00000003ff427819 */ /* 0x000fc40000011441 */
[----:B------:R-:W-:Y:S01]  /*1750*/  SHF.R.S32.HI R112, RZ, 0x2, R11 ;  /* 0x00000002ff707819 */ /* 0x000fe2000001140b */
[----:B------:R-:W-:Y:S01]  /*1760*/  @P0 IMAD.WIDE.U32 R14, R17, c[0x0][0x190], RZ ;  /* 0x00006400110e0a25 */ /* 0x000fe200078e00ff */
[----:B------:R-:W-:Y:S02]  /*1770*/  LEA.HI R83, R83, R76, RZ, 0x5 ;  /* 0x0000004c53537211 */ /* 0x000fe400078f28ff */
[----:B------:R-:W-:Y:S01]  /*1780*/  SHF.R.S32.HI R113, RZ, 0x1f, R112 ;  /* 0x0000001fff717819 */ /* 0x000fe20000011470 */
[----:B------:R-:W-:Y:S01]  /*1790*/  @P0 IMAD R17, R17, c[0x0][0x194], R15 ;  /* 0x0000650011110a24 */ /* 0x000fe200078e020f */
[C---:B------:R-:W-:Y:S01]  /*17a0*/  LOP3.LUT R15, R11.reuse, 0xfffffffc, RZ, 0xc0, !PT ;  /* 0xfffffffc0b0f7812 */ /* 0x040fe200078ec0ff */
[----:B------:R-:W-:Y:S01]  /*17b0*/  IMAD.SHL.U32 R23, R66, 0x40, RZ ;  /* 0x0000004042177824 */ /* 0x000fe200078e00ff */
[----:B------:R-:W-:Y:S01]  /*17c0*/  LEA.HI R11, R11, R112, RZ, 0x1 ;  /* 0x000000700b0b7211 */ /* 0x000fe200078f08ff */
[----:B------:R-:W-:Y:S01]  /*17d0*/  @P0 IMAD.MOV.U32 R16, RZ, RZ, R14 ;  /* 0x000000ffff100224 */ /* 0x000fe200078e000e */
[----:B------:R-:W-:Y:S01]  /*17e0*/  SHF.R.S32.HI R59, RZ, 0x5, R83 ;  /* 0x00000005ff3b7819 */ /* 0x000fe20000011453 */
[----:B------:R-:W-:Y:S01]  /*17f0*/  IMAD.IADD R78, R76, 0x1, -R15 ;  /* 0x000000014c4e7824 */ /* 0x000fe200078e0a0f */
[----:B------:R-:W-:Y:S01]  /*1800*/  LOP3.LUT R23, R23, 0xc0, RZ, 0xc0, !PT ;  /* 0x000000c017177812 */ /* 0x000fe200078ec0ff */
[----:B------:R-:W-:Y:S01]  /*1810*/  @!P0 IMAD R8, R75, c[0x0][0x178], RZ ;  /* 0x00005e004b088a24 */ /* 0x000fe200078e02ff */
[----:B------:R-:W-:Y:S01]  /*1820*/  LOP3.LUT R11, R11, 0x7fffffe, RZ, 0xc0, !PT ;  /* 0x07fffffe0b0b7812 */ /* 0x000fe200078ec0ff */
[----:B------:R-:W-:Y:S01]  /*1830*/  IMAD.SHL.U32 R14, R78, 0x8, RZ ;  /* 0x000000084e0e7824 */ /* 0x000fe200078e00ff */
[----:B------:R-:W-:Y:S01]  /*1840*/  SHF.R.U32.HI R10, RZ, 0x3, R23 ;  /* 0x00000003ff0a7819 */ /* 0x000fe20000011617 */
[----:B------:R-:W-:Y:S01]  /*1850*/  @!P0 IMAD.WIDE.U32 R20, R117, c[0x0][0x178], RZ ;  /* 0x00005e0075148a25 */ /* 0x000fe200078e00ff */
[----:B------:R-:W-:-:S02]  /*1860*/  IADD3 R86, P1, R112, R7, RZ ;  /* 0x0000000770567210 */ /* 0x000fc40007f3e0ff */
[----:B------:R-:W-:Y:S01]  /*1870*/  LOP3.LUT R15, R23, 0x18, R14, 0xf8, !PT ;  /* 0x00000018170f7812 */ /* 0x000fe200078ef80e */
[----:B------:R-:W-:Y:S01]  /*1880*/  @!P0 IMAD R8, R117, c[0x0][0x17c], R8 ;  /* 0x00005f0075088a24 */ /* 0x000fe200078e0208 */
[----:B------:R-:W-:Y:S01]  /*1890*/  SHF.R.S32.HI R77, RZ, 0x1, R81 ;  /* 0x00000001ff4d7819 */ /* 0x000fe20000011451 */
[----:B------:R-:W-:Y:S01]  /*18a0*/  @!P0 IMAD.MOV.U32 R16, RZ, RZ, R20 ;  /* 0x000000ffff108224 */ /* 0x000fe200078e0014 */
[----:B------:R-:W-:Y:S01]  /*18b0*/  LOP3.LUT R10, R15, R10, RZ, 0x3c, !PT ;  /* 0x0000000a0f0a7212 */ /* 0x000fe200078e3cff */
[----:B------:R-:W-:Y:S01]  /*18c0*/  @!P0 IMAD.IADD R17, R21, 0x1, R8 ;  /* 0x0000000115118824 */ /* 0x000fe200078e0208 */
[----:B------:R-:W-:Y:S01]  /*18d0*/  LOP3.LUT R15, R67, 0xfffffff0, RZ, 0xc0, !PT ;  /* 0xfffffff0430f7812 */ /* 0x000fe200078ec0ff */
[----:B------:R-:W-:Y:S01]  /*18e0*/  IMAD.IADD R8, R112, 0x1, -R11 ;  /* 0x0000000170087824 */ /* 0x000fe200078e0a0b */
[----:B------:R-:W-:Y:S01]  /*18f0*/  LEA.HI R21, R65, R66, RZ, 0x1 ;  /* 0x0000004241157211 */ /* 0x000fe200078f08ff */
[----:B------:R-:W-:Y:S01]  /*1900*/  IMAD.WIDE R18, R19, 0x40, R112 ;  /* 0x0000004013127825 */ /* 0x000fe200078e0270 */
[----:B------:R-:W-:-:S02]  /*1910*/  LOP3.LUT R65, R65, 0xfffffff8, RZ, 0xc0, !PT ;  /* 0xfffffff841417812 */ /* 0x000fc400078ec0ff */
[----:B------:R-:W-:Y:S01]  /*1920*/  IADD3 R16, P0, R14, R16, RZ ;  /* 0x000000100e107210 */ /* 0x000fe20007f1e0ff */
[C---:B------:R-:W-:Y:S01]  /*1930*/  IMAD.IADD R70, R76.reuse, 0x1, -R15 ;  /* 0x000000014c467824 */ /* 0x040fe200078e0a0f */
[----:B------:R-:W-:Y:S01]  /*1940*/  SHF.R.S32.HI R15, RZ, 0x1f, R14 ;  /* 0x0000001fff0f7819 */ /* 0x000fe2000001140e */
[----:B------:R-:W-:Y:S01]  /*1950*/  IMAD.IADD R65, R76, 0x1, -R65 ;  /* 0x000000014c417824 */ /* 0x000fe200078e0a41 */
[----:B------:R-:W-:Y:S01]  /*1960*/  LOP3.LUT R83, R83, 0xffffffe0, RZ, 0xc0, !PT ;  /* 0xffffffe053537812 */ /* 0x000fe200078ec0ff */
[----:B------:R-:W-:Y:S01]  /*1970*/  IMAD R109, R59, 0x8, R8 ;  /* 0x000000083b6d7824 */ /* 0x000fe200078e0208 */
[----:B------:R-:W-:Y:S01]  /*1980*/  LEA.HI R69, R70, R70, RZ, 0x1 ;  /* 0x0000004646457211 */ /* 0x000fe200078f08ff */
[----:B------:R-:W-:Y:S01]  /*1990*/  IMAD.X R17, R15, 0x1, R17, P0 ;  /* 0x000000010f117824 */ /* 0x000fe200000e0611 */
[----:B------:R-:W-:Y:S01]  /*19a0*/  LEA.HI R62, R65, R65, RZ, 0x1 ;  /* 0x00000041413e7211 */ /* 0x000fe200078f08ff */
[----:B------:R-:W-:Y:S01]  /*19b0*/  IMAD.X R7, R113, 0x1, R5, P1 ;  /* 0x0000000171077824 */ /* 0x000fe200008e0605 */
[--C-:B------:R-:W-:Y:S01]  /*19c0*/  SHF.R.S32.HI R68, RZ, 0x1, R69.reuse ;  /* 0x00000001ff447819 */ /* 0x100fe20000011445 */
[----:B------:R-:W-:Y:S01]  /*19d0*/  IMAD R120, R19, c[0x0][0x190], RZ ;  /* 0x0000640013787a24 */ /* 0x000fe200078e02ff */
[----:B------:R-:W-:Y:S01]  /*19e0*/  SHF.R.S32.HI R11, RZ, 0x1f, R69 ;  /* 0x0000001fff0b7819 */ /* 0x000fe20000011445 */
[----:B------:R-:W-:Y:S01]  /*19f0*/  IMAD R19, R4, c[0x0][0x1b8], RZ ;  /* 0x00006e0004137a24 */ /* 0x000fe200078e02ff */
[----:B------:R-:W-:Y:S01]  /*1a00*/  LOP3.LUT R12, R62, 0xfffffffe, RZ, 0xc0, !PT ;  /* 0xfffffffe3e0c7812 */ /* 0x000fe200078ec0ff */
[C---:B------:R-:W-:Y:S01]  /*1a10*/  IMAD R120, R18.reuse, c[0x0][0x194], R120 ;  /* 0x0000650012787a24 */ /* 0x040fe200078e0278 */
[----:B------:R-:W-:Y:S01]  /*1a20*/  LEA.HI R8, R11, R68, RZ, 0x2 ;  /* 0x000000440b087211 */ /* 0x000fe200078f10ff */
[----:B------:R-:W-:Y:S01]  /*1a30*/  IMAD.WIDE.U32 R16, R18, c[0x0][0x190], R16 ;  /* 0x0000640012107a25 */ /* 0x000fe200078e0010 */
[----:B------:R-:W-:-:S02]  /*1a40*/  ISETP.GE.AND P1, PT, R14, c[0x0][0x220], PT ;  /* 0x000088000e007a0c */ /* 0x000fc40003f26270 */
[----:B------:R-:W-:Y:S01]  /*1a50*/  LOP3.LUT R11, R8, 0xfffffffc, RZ, 0xc0, !PT ;  /* 0xfffffffc080b7812 */ /* 0x000fe200078ec0ff */
[----:B------:R-:W-:Y:S01]  /*1a60*/  IMAD.IADD R65, R65, 0x1, -R12 ;  /* 0x0000000141417824 */ /* 0x000fe200078e0a0c */
[----:B------:R-:W-:Y:S01]  /*1a70*/  IADD3 R12, P0, R14, R2, RZ ;  /* 0x000000020e0c7210 */ /* 0x000fe20007f1e0ff */
[----:B------:R-:W-:Y:S01]  /*1a80*/  IMAD R2, R6, c[0x0][0x1bc], R19 ;  /* 0x00006f0006027a24 */ /* 0x000fe200078e0213 */
[----:B------:R-:W-:Y:S01]  /*1a90*/  IADD3 R68, R68, -R11, RZ ;  /* 0x8000000b44447210 */ /* 0x000fe20007ffe0ff */
[----:B------:R-:W-:Y:S01]  /*1aa0*/  IMAD.IADD R121, R17, 0x1, R120 ;  /* 0x0000000111797824 */ /* 0x000fe200078e0278 */
[----:B------:R-:W-:Y:S01]  /*1ab0*/  IADD3 R11, R14, 0x20, RZ ;  /* 0x000000200e0b7810 */ /* 0x000fe20007ffe0ff */
[----:B------:R-:W-:Y:S01]  /*1ac0*/  IMAD.X R13, R15, 0x1, R13, P0 ;  /* 0x000000010f0d7824 */ /* 0x000fe200000e060d */
[----:B------:R-:W-:Y:S01]  /*1ad0*/  SEL R8, RZ, 0x1, P1 ;  /* 0x00000001ff087807 */ /* 0x000fe20000800000 */
[----:B------:R-:W-:Y:S01]  /*1ae0*/  IMAD.U32 R109, R109, 0x20, R10 ;  /* 0x000000206d6d7824 */ /* 0x000fe200078e000a */
[----:B------:R-:W-:Y:S01]  /*1af0*/  ISETP.GE.AND P0, PT, R11, c[0x0][0x220], PT ;  /* 0x000088000b007a0c */ /* 0x000fe20003f06270 */
[----:B------:R-:W-:Y:S01]  /*1b00*/  IMAD.WIDE.U32 R12, R6, c[0x0][0x1b8], R12 ;  /* 0x00006e00060c7a25 */ /* 0x000fe200078e000c */
[----:B------:R-:W-:-:S02]  /*1b10*/  IADD3 R10, R14, 0x40, RZ ;  /* 0x000000400e0a7810 */ /* 0x000fc40007ffe0ff */
[----:B------:R-:W-:Y:S01]  /*1b20*/  SEL R5, RZ, 0xffffffff, P0 ;  /* 0xffffffffff057807 */ /* 0x000fe20000000000 */
[----:B------:R-:W-:Y:S01]  /*1b30*/  IMAD.IADD R17, R13, 0x1, R2 ;  /* 0x000000010d117824 */ /* 0x000fe200078e0202 */
[----:B------:R-:W-:Y:S01]  /*1b40*/  ISETP.GE.AND P0, PT, R10, c[0x0][0x220], PT ;  /* 0x000088000a007a0c */ /* 0x000fe20003f06270 */
[----:B------:R-:W-:Y:S01]  /*1b50*/  IMAD.SHL.U32 R78, R78, 0x4, RZ ;  /* 0x000000044e4e7824 */ /* 0x000fe200078e00ff */
[----:B------:R-:W-:Y:S01]  /*1b60*/  MOV R2, c[0x0][0x1a0] ;  /* 0x0000680000027a02 */ /* 0x000fe20000000f00 */
[----:B------:R-:W-:Y:S01]  /*1b70*/  IMAD.SHL.U32 R5, R5, 0x2, RZ ;  /* 0x0000000205057824 */ /* 0x000fe200078e00ff */
[----:B------:R-:W-:Y:S01]  /*1b80*/  SEL R82, RZ, 0x4, P0 ;  /* 0x00000004ff527807 */ /* 0x000fe20000000000 */
[----:B------:R-:W-:Y:S01]  /*1b90*/  IMAD.MOV.U32 R120, RZ, RZ, R16 ;  /* 0x000000ffff787224 */ /* 0x000fe200078e0010 */
[----:B------:R-:W-:Y:S01]  /*1ba0*/  IADD3 R126, P0, R14, R0, RZ ;  /* 0x000000000e7e7210 */ /* 0x000fe20007f1e0ff */
[----:B------:R-:W-:Y:S01]  /*1bb0*/  IMAD R79, R112, R77, R78 ;  /* 0x0000004d704f7224 */ /* 0x000fe200078e024e */
[----:B------:R-:W-:Y:S01]  /*1bc0*/  LOP3.LUT R13, R5, 0x2, R8, 0xe2, !PT ;  /* 0x00000002050d7812 */ /* 0x000fe200078ee208 */
[----:B------:R-:W-:Y:S01]  /*1bd0*/  IMAD R5, R7, c[0x0][0x1a0], RZ ;  /* 0x0000680007057a24 */ /* 0x000fe200078e02ff */
[----:B------:R-:W-:Y:S01]  /*1be0*/  SHF.R.S32.HI R8, RZ, 0x1f, R73 ;  /* 0x0000001fff087819 */ /* 0x000fe20000011449 */
[----:B------:R-:W-:Y:S01]  /*1bf0*/  IMAD.MOV.U32 R16, RZ, RZ, R12 ;  /* 0x000000ffff107224 */ /* 0x000fe200078e000c */
[----:B------:R-:W-:Y:S01]  /*1c00*/  IADD3.X R127, R15, R9, RZ, P0, !PT ;  /* 0x000000090f7f7210 */ /* 0x000fe200007fe4ff */
[----:B------:R-:W-:Y:S01]  /*1c10*/  IMAD.MOV.U32 R91, RZ, RZ, 0x5 ;  /* 0x00000005ff5b7424 */ /* 0x000fe200078e00ff */
[----:B------:R-:W-:Y:S01]  /*1c20*/  LEA.HI R7, R8, R73, RZ, 0x6 ;  /* 0x0000004908077211 */ /* 0x000fe200078f30ff */
[----:B------:R-:W-:Y:S01]  /*1c30*/  IMAD.MOV.U32 R58, RZ, RZ, c[0x0][0x198] ;  /* 0x00006600ff3a7624 */ /* 0x000fe200078e00ff */
[----:B------:R-:W-:Y:S01]  /*1c40*/  LOP3.LUT R21, R21, 0xfffffffe, RZ, 0xc0, !PT ;  /* 0xfffffffe15157812 */ /* 0x000fe200078ec0ff */
[----:B------:R-:W-:Y:S01]  /*1c50*/  IMAD R5, R86, c[0x0][0x1a4], R5 ;  /* 0x0000690056057a24 */ /* 0x000fe200078e0205 */
[----:B------:R-:W-:Y:S01]  /*1c60*/  SHF.R.S32.HI R7, RZ, 0x6, R7 ;  /* 0x00000006ff077819 */ /* 0x000fe20000011407 */
[----:B------:R-:W-:Y:S01]  /*1c70*/  IMAD.IADD R78, R78, 0x1, R79 ;  /* 0x000000014e4e7824 */ /* 0x000fe200078e024f */
[----:B------:R-:W-:Y:S01]  /*1c80*/  SHF.L.U64.HI R57, R58, R91, c[0x0][0x19c] ;  /* 0x000067003a397619 */ /* 0x000fe2000001025b */
[----:B------:R-:W-:Y:S01]  /*1c90*/  IMAD.WIDE.U32 R86, R86, c[0x0][0x1a0], R16 ;  /* 0x0000680056567a25 */ /* 0x000fe200078e0010 */
[----:B------:R-:W-:-:S02]  /*1ca0*/  IMNMX R88, R114, R7, !PT ;  /* 0x0000000772587217 */ /* 0x000fc40007800200 */
[----:B------:R-:W-:Y:S01]  /*1cb0*/  IADD3 R66, R66, -R21, RZ ;  /* 0x8000001542427210 */ /* 0x000fe20007ffe0ff */
[----:B------:R-:W-:Y:S01]  /*1cc0*/  IMAD R7, R113, c[0x0][0x198], RZ ;  /* 0x0000660071077a24 */ /* 0x000fe200078e02ff */
[----:B------:R-:W-:Y:S01]  /*1cd0*/  ISETP.GT.AND P0, PT, R85, R88, PT ;  /* 0x000000585500720c */ /* 0x000fe20003f04270 */
[----:B------:R-:W-:Y:S01]  /*1ce0*/  IMAD R71, R110, c[0x0][0x1ac], R71 ;  /* 0x00006b006e477a24 */ /* 0x000fe200078e0247 */
[----:B------:R-:W-:Y:S01]  /*1cf0*/  LOP3.LUT R82, R13, R82, RZ, 0xfc, !PT ;  /* 0x000000520d527212 */ /* 0x000fe200078efcff */
[----:B------:R-:W-:Y:S01]  /*1d00*/  IMAD R7, R112, c[0x0][0x19c], R7 ;  /* 0x0000670070077a24 */ /* 0x000fe200078e0207 */
[----:B------:R-:W-:Y:S01]  /*1d10*/  SHF.L.U64.HI R63, R2, R91, c[0x0][0x1a4] ;  /* 0x00006900023f7619 */ /* 0x000fe2000001025b */
[----:B------:R-:W-:Y:S01]  /*1d20*/  IMAD.WIDE.U32 R126, R112, c[0x0][0x198], R126 ;  /* 0x00006600707e7a25 */ /* 0x000fe200078e007e */
[----:B------:R-:W-:Y:S02]  /*1d30*/  SHF.R.S32.HI R67, RZ, 0x4, R67 ;  /* 0x00000004ff437819 */ /* 0x000fe40000011443 */
[----:B------:R-:W-:Y:S01]  /*1d40*/  SHF.R.S32.HI R62, RZ, 0x1, R62 ;  /* 0x00000001ff3e7819 */ /* 0x000fe2000001143e */
[----:B------:R-:W-:Y:S01]  /*1d50*/  IMAD.WIDE.U32 R120, R110, c[0x0][0x1a8], R120 ;  /* 0x00006a006e787a25 */ /* 0x000fe200078e0078 */
[----:B------:R-:W-:-:S02]  /*1d60*/  SHF.R.S32.HI R74, RZ, 0x1f, R79 ;  /* 0x0000001fff4a7819 */ /* 0x000fc4000001144f */
[----:B------:R-:W-:Y:S01]  /*1d70*/  SHF.R.S32.HI R72, RZ, 0x1f, R78 ;  /* 0x0000001fff487819 */ /* 0x000fe2000001144e */
[----:B------:R-:W-:Y:S02]  /*1d80*/  IMAD.SHL.U32 R64, R2, 0x20, RZ ;  /* 0x0000002002407824 */ /* 0x000fe400078e00ff */
[----:B------:R-:W-:Y:S02]  /*1d90*/  IMAD.SHL.U32 R58, R58, 0x20, RZ ;  /* 0x000000203a3a7824 */ /* 0x000fe400078e00ff */
[----:B------:R-:W-:Y:S02]  /*1da0*/  IMAD.IADD R83, R76, 0x1, -R83 ;  /* 0x000000014c537824 */ /* 0x000fe400078e0a53 */
[----:B------:R-:W-:Y:S02]  /*1db0*/  IMAD.SHL.U32 R80, R77, 0x20, RZ ;  /* 0x000000204d507824 */ /* 0x000fe400078e00ff */
[----:B------:R-:W-:Y:S02]  /*1dc0*/  IMAD.IADD R56, R127, 0x1, R7 ;  /* 0x000000017f387824 */ /* 0x000fe400078e0207 */
[----:B------:R-:W-:-:S02]  /*1dd0*/  IMAD.IADD R84, R87, 0x1, R5 ;  /* 0x0000000157547824 */ /* 0x000fc400078e0205 */
        /* <DEDUP_REMOVED lines=9> */
[----:B------:R-:W-:Y:S01]  /*1e70*/  LOP3.LUT R105, R82, 0xffff, RZ, 0xc0, !PT ;  /* 0x0000ffff52697812 */ /* 0x000fe200078ec0ff */
[----:B------:R-:W-:Y:S01]  /*1e80*/  ULDC UR4, c[0x0][0x230] ;  /* 0x00008c0000047ab9 */ /* 0x000fe20000000800 */
[----:B------:R-:W-:Y:S01]  /*1e90*/  IADD3.X R5, R5, R113, ~R8, P1, P0 ;  /* 0x0000007105057210 */ /* 0x000fe20000fe0c08 */
[C---:B------:R-:W-:Y:S01]  /*1ea0*/  IMAD R0, R117.reuse, c[0x0][0x27c], R0 ;  /* 0x00009f0075007a24 */ /* 0x040fe200078e0200 */
[C---:B------:R-:W-:Y:S01]  /*1eb0*/  IADD3 R104, R80.reuse, 0x20, RZ ;  /* 0x0000002050687810 */ /* 0x040fe20007ffe0ff */
[----:B------:R-:W-:Y:S01]  /*1ec0*/  IMAD.WIDE.U32 R16, R117, c[0x0][0x280], R14 ;  /* 0x0000a00075107a25 */ /* 0x000fe200078e000e */
[----:B------:R-:W-:Y:S01]  /*1ed0*/  IADD3 R102, R80, 0x40, RZ ;  /* 0x0000004050667810 */ /* 0x000fe20007ffe0ff */
[----:B------:R-:W-:Y:S01]  /*1ee0*/  ULDC.U8 UR8, c[0x0][0x313] ;  /* 0x0000c4c000087ab9 */ /* 0x000fe20000000000 */
[----:B------:R-:W-:Y:S01]  /*1ef0*/  LOP3.LUT R108, R105, 0x1, RZ, 0xc0, !PT ;  /* 0x00000001696c7812 */ /* 0x000fe200078ec0ff */
[----:B------:R-:W-:Y:S01]  /*1f00*/  IMAD R2, R117, c[0x0][0x284], R2 ;  /* 0x0000a10075027a24 */ /* 0x000fe200078e0202 */
[----:B------:R-:W-:Y:S01]  /*1f10*/  LOP3.LUT R106, R105, 0x2, RZ, 0xc0, !PT ;  /* 0x00000002696a7812 */ /* 0x000fe200078ec0ff */
[----:B------:R-:W-:Y:S01]  /*1f20*/  IMAD.IADD R13, R13, 0x1, R0 ;  /* 0x000000010d0d7824 */ /* 0x000fe200078e0200 */
[----:B------:R-:W-:Y:S01]  /*1f30*/  IADD3 R107, R112, 0x20, RZ ;  /* 0x00000020706b7810 */ /* 0x000fe20007ffe0ff */
[----:B------:R-:W-:Y:S01]  /*1f40*/  IMAD.IADD R17, R17, 0x1, R2 ;  /* 0x0000000111117824 */ /* 0x000fe200078e0202 */
[----:B------:R-:W-:Y:S01]  /*1f50*/  SHF.R.S32.HI R103, RZ, 0x1f, R80 ;  /* 0x0000001fff677819 */ /* 0x000fe20000011450 */
[----:B------:R-:W-:Y:S01]  /*1f60*/  IMAD R0, R5, c[0x0][0x290], RZ ;  /* 0x0000a40005007a24 */ /* 0x000fe200078e02ff */
[----:B------:R-:W-:Y:S01]  /*1f70*/  LOP3.LUT R105, R105, 0x4, RZ, 0xc0, !PT ;  /* 0x0000000469697812 */ /* 0x000fe200078ec0ff */
[----:B------:R-:W-:Y:S01]  /*1f80*/  IMAD R2, R5, c[0x0][0x288], RZ ;  /* 0x0000a20005027a24 */ /* 0x000fe200078e02ff */
[----:B------:R-:W-:Y:S01]  /*1f90*/  SHF.R.S32.HI R101, RZ, 0x1f, R104 ;  /* 0x0000001fff657819 */ /* 0x000fe20000011468 */
[C---:B------:R-:W-:Y:S01]  /*1fa0*/  IMAD R0, R7.reuse, c[0x0][0x294], R0 ;  /* 0x0000a50007007a24 */ /* 0x040fe200078e0200 */
[----:B------:R-:W-:Y:S01]  /*1fb0*/  SHF.R.S32.HI R100, RZ, 0x1f, R102 ;  /* 0x0000001fff647819 */ /* 0x000fe20000011466 */
[----:B------:R-:W-:-:S04]  /*1fc0*/  IMAD.WIDE.U32 R16, R7, c[0x0][0x290], R16 ;  /* 0x0000a40007107a25 */ /* 0x000fc800078e0010 */
[C---:B------:R-:W-:Y:S02]  /*1fd0*/  IMAD R2, R7.reuse, c[0x0][0x28c], R2 ;  /* 0x0000a30007027a24 */ /* 0x040fe400078e0202 */
[----:B------:R-:W-:-:S04]  /*1fe0*/  IMAD.WIDE.U32 R8, R7, c[0x0][0x288], R12 ;  /* 0x0000a20007087a25 */ /* 0x000fc800078e000c */
[C---:B------:R-:W-:Y:S02]  /*1ff0*/  IMAD R97, R4.reuse, c[0x0][0x2a0], RZ ;  /* 0x0000a80004617a24 */ /* 0x040fe400078e02ff */
[----:B------:R-:W-:Y:S02]  /*2000*/  IMAD R137, R4, c[0x0][0x298], RZ ;  /* 0x0000a60004897a24 */ /* 0x000fe400078e02ff */
[----:B------:R-:W-:Y:S02]  /*2010*/  IMAD.IADD R5, R17, 0x1, R0 ;  /* 0x0000000111057824 */ /* 0x000fe400078e0200 */
        /* <DEDUP_REMOVED lines=9> */
[----:B-----5:R-:W-:Y:S02]  /*20b0*/  IMAD.IADD R124, R3, 0x1, R124 ;  /* 0x00000001037c7824 */ /* 0x020fe400078e027c */
[----:B------:R-:W-:Y:S01]  /*20c0*/  IMAD.IADD R97, R5, 0x1, R97 ;  /* 0x0000000105617824 */ /* 0x000fe200078e0261 */
[----:B------:R-:W-:Y:S01]  /*20d0*/  LEA.HI.X R137, R6, c[0x0][0x26c], R137, 0x1, P0 ;  /* 0x00009b0006897a11 */ /* 0x000fe200000f0c89 */
[----:B------:R-:W-:Y:S01]  /*20e0*/  IMAD R124, R77, R124, RZ ;  /* 0x0000007c4d7c7224 */ /* 0x000fe200078e02ff */
[----:B------:R-:W-:Y:S01]  /*20f0*/  LEA R130, P0, R86, c[0x0][0x170], 0x1 ;  /* 0x00005c0056827a11 */ /* 0x000fe200078008ff */
[----:B------:R-:W-:Y:S01]  /*2100*/  IMAD.MOV.U32 R90, RZ, RZ, c[0x0][0x288] ;  /* 0x0000a200ff5a7624 */ /* 0x000fe200078e00ff */
[----:B------:R-:W-:Y:S01]  /*2110*/  LEA.HI.X R97, R4, c[0x0][0x274], R97, 0x1, P1 ;  /* 0x00009d0004617a11 */ /* 0x000fe200008f0c61 */
[----:B------:R-:W-:Y:S01]  /*2120*/  IMAD.MOV.U32 R92, RZ, RZ, c[0x0][0x290] ;  /* 0x0000a400ff5c7624 */ /* 0x000fe200078e00ff */
[----:B------:R-:W-:Y:S01]  /*2130*/  LEA.HI.X R131, R86, c[0x0][0x174], R84, 0x1, P0 ;  /* 0x00005d0056837a11 */ /* 0x000fe200000f0c54 */
[----:B------:R-:W-:Y:S01]  /*2140*/  IMAD.MOV.U32 R9, RZ, RZ, R85 ;  /* 0x000000ffff097224 */ /* 0x000fe200078e0055 */
[----:B------:R-:W-:-:S02]  /*2150*/  SHF.R.S32.HI R3, RZ, 0x1f, R124 ;  /* 0x0000001fff037819 */ /* 0x000fc4000001147c */
[-C--:B------:R-:W-:Y:S02]  /*2160*/  IADD3 R46, P0, R79, R124.reuse, RZ ;  /* 0x0000007c4f2e7210 */ /* 0x080fe40007f1e0ff */
[----:B------:R-:W-:Y:S02]  /*2170*/  IADD3 R124, P2, R78, R124, RZ ;  /* 0x0000007c4e7c7210 */ /* 0x000fe40007f5e0ff */
[-C--:B------:R-:W-:Y:S01]  /*2180*/  SHF.L.U64.HI R89, R90, R91.reuse, c[0x0][0x28c] ;  /* 0x0000a3005a597619 */ /* 0x080fe2000001025b */
[--C-:B------:R-:W-:Y:S01]  /*2190*/  IMAD.X R5, R74, 0x1, R3.reuse, P0 ;  /* 0x000000014a057824 */ /* 0x100fe200000e0603 */
[----:B------:R-:W-:Y:S01]  /*21a0*/  LEA R132, P1, R126, c[0x0][0x168], 0x1 ;  /* 0x00005a007e847a11 */ /* 0x000fe200078208ff */
[----:B------:R-:W-:Y:S01]  /*21b0*/  IMAD.SHL.U32 R90, R90, 0x20, RZ ;  /* 0x000000205a5a7824 */ /* 0x000fe200078e00ff */
[----:B------:R-:W-:Y:S01]  /*21c0*/  SHF.L.U64.HI R91, R92, R91, c[0x0][0x294] ;  /* 0x0000a5005c5b7619 */ /* 0x000fe2000001025b */
[----:B------:R-:W-:Y:S01]  /*21d0*/  IMAD.X R3, R72, 0x1, R3, P2 ;  /* 0x0000000148037824 */ /* 0x000fe200010e0603 */
[----:B------:R-:W-:Y:S01]  /*21e0*/  LEA.HI.X R133, R126, c[0x0][0x16c], R56, 0x1, P1 ;  /* 0x00005b007e857a11 */ /* 0x000fe200008f0c38 */
[----:B------:R-:W-:Y:S01]  /*21f0*/  IMAD.SHL.U32 R92, R92, 0x20, RZ ;  /* 0x000000205c5c7824 */ /* 0x000fe200078e00ff */
[----:B------:R-:W-:-:S02]  /*2200*/  IADD3 R94, P1, R90, 0x20, RZ ;  /* 0x000000205a5e7810 */ /* 0x000fc40007f3e0ff */
[----:B------:R-:W-:Y:S02]  /*2210*/  IADD3 R96, P0, R90, 0x40, RZ ;  /* 0x000000405a607810 */ /* 0x000fe40007f1e0ff */
[C---:B------:R-:W-:Y:S01]  /*2220*/  SHF.L.U64.HI R2, R46.reuse, 0x1, R5 ;  /* 0x000000012e027819 */ /* 0x040fe20000010205 */
[----:B------:R-:W-:Y:S01]  /*2230*/  IMAD.SHL.U32 R46, R46, 0x2, RZ ;  /* 0x000000022e2e7824 */ /* 0x000fe200078e00ff */
[C---:B------:R-:W-:Y:S01]  /*2240*/  SHF.L.U64.HI R0, R124.reuse, 0x1, R3 ;  /* 0x000000017c007819 */ /* 0x040fe20000010203 */
[----:B------:R-:W-:Y:S01]  /*2250*/  IMAD.SHL.U32 R124, R124, 0x2, RZ ;  /* 0x000000027c7c7824 */ /* 0x000fe200078e00ff */
[----:B------:R-:W-:Y:S01]  /*2260*/  SHF.L.U64.HI R91, R92, 0x1, R91 ;  /* 0x000000015c5b7819 */ /* 0x000fe2000001025b */
[--C-:B------:R-:W-:Y:S01]  /*2270*/  IMAD.X R93, RZ, RZ, R89.reuse, P1 ;  /* 0x000000ffff5d7224 */ /* 0x100fe200008e0659 */
[----:B------:R-:W-:Y:S01]  /*2280*/  IADD3 R16, P1, R46, c[0x0][0x2b0], RZ ;  /* 0x0000ac002e107a10 */ /* 0x000fe20007f3e0ff */
[----:B------:R-:W-:Y:S01]  /*2290*/  IMAD.X R95, RZ, RZ, R89, P0 ;  /* 0x000000ffff5f7224 */ /* 0x000fe200000e0659 */
[----:B------:R-:W-:Y:S01]  /*22a0*/  IADD3 R128, P4, R124, c[0x0][0x2b0], RZ ;  /* 0x0000ac007c807a10 */ /* 0x000fe20007f9e0ff */
[----:B------:R-:W-:Y:S01]  /*22b0*/  IMAD.SHL.U32 R92, R92, 0x2, RZ ;  /* 0x000000025c5c7824 */ /* 0x000fe200078e00ff */
[----:B------:R-:W-:-:S02]  /*22c0*/  IADD3 R124, P2, R124, c[0x0][0x2a8], RZ ;  /* 0x0000aa007c7c7a10 */ /* 0x000fc40007f5e0ff */
[----:B------:R-:W-:Y:S02]  /*22d0*/  IADD3 R46, P0, R46, c[0x0][0x2a8], RZ ;  /* 0x0000aa002e2e7a10 */ /* 0x000fe40007f1e0ff */
[C---:B------:R-:W-:Y:S01]  /*22e0*/  SHF.L.U64.HI R93, R94.reuse, 0x1, R93 ;  /* 0x000000015e5d7819 */ /* 0x040fe2000001025d */
[----:B------:R-:W-:Y:S01]  /*22f0*/  IMAD.SHL.U32 R94, R94, 0x2, RZ ;  /* 0x000000025e5e7824 */ /* 0x000fe200078e00ff */
[C---:B------:R-:W-:Y:S01]  /*2300*/  SHF.L.U64.HI R95, R96.reuse, 0x1, R95 ;  /* 0x00000001605f7819 */ /* 0x040fe2000001025f */
[----:B------:R-:W-:Y:S01]  /*2310*/  IMAD.SHL.U32 R96, R96, 0x2, RZ ;  /* 0x0000000260607824 */ /* 0x000fe200078e00ff */
[C---:B------:R-:W-:Y:S02]  /*2320*/  IADD3.X R129, R0.reuse, c[0x0][0x2b4], RZ, P4, !PT ;  /* 0x0000ad0000817a10 */ /* 0x040fe400027fe4ff */
[----:B------:R-:W-:Y:S02]  /*2330*/  IADD3.X R125, R0, c[0x0][0x2ac], RZ, P2, !PT ;  /* 0x0000ab00007d7a10 */ /* 0x000fe400017fe4ff */
[----:B------:R-:W-:-:S02]  /*2340*/  IADD3.X R17, R2, c[0x0][0x2b4], RZ, P1, !PT ;  /* 0x0000ad0002117a10 */ /* 0x000fc40000ffe4ff */
[----:B------:R-:W-:Y:S02]  /*2350*/  IADD3.X R47, R2, c[0x0][0x2ac], RZ, P0, !PT ;  /* 0x0000ab00022f7a10 */ /* 0x000fe400007fe4ff */
.L_x_5831:
[----:B------:R-:W-:Y:S01]  /*2360*/  IMAD.SHL.U32 R13, R9, 0x40, RZ ;  /* 0x00000040090d7824 */ /* 0x000fe200078e00ff */
[----:B------:R-:W-:Y:S01]  /*2370*/  BSSY B0, `(.L_x_5783) ;  /* 0x0000012000007945 */ /* 0x000fe20003800000 */
[----:B------:R-:W-:Y:S03]  /*2380*/  IMAD.MOV.U32 R99, RZ, RZ, R97 ;  /* 0x000000ffff637224 */ /* 0x000fe600078e0061 */
[----:B------:R-:W-:Y:S04]  /*2390*/  IADD3 R12, R13, -0x40, RZ ;  /* 0xffffffc00d0c7810 */ /* 0x000fe80007ffe0ff */
[----:B------:R-:W-:Y:S01]  /*23a0*/  IADD3 R0, R73, -R12, RZ ;  /* 0x8000000c49007210 */ /* 0x000fe20007ffe0ff */
[----:B------:R-:W-:Y:S05]  /*23b0*/  IMAD.IADD R2, R61, 0x1, -R12 ;  /* 0x000000013d027824 */ /* 0x000fea00078e0a0c */
[C---:B------:R-:W-:Y:S04]  /*23c0*/  ISETP.GE.AND P2, PT, R112.reuse, R2, PT ;  /* 0x000000027000720c */ /* 0x040fe80003f46270 */
[----:B------:R-:W-:Y:S11]  /*23d0*/  ISETP.GE.AND P2, PT, R112, R0, !P2 ;  /* 0x000000007000720c */ /* 0x000ff60005746270 */
[----:B------:R-:W-:Y:S02]  /*23e0*/  @!UPT UIADD3 URZ, URZ, URZ, URZ ;  /* 0x0000003f3f3ff290 */ /* 0x000fe4000fffe03f */
[----:B----4-:R-:W-:-:S05]  /*23f0*/  @!P2 BRA `(.L_x_5784) ;  /* 0x000000900000a947 */ /* 0x010fca0003800000 */
        /* <DEDUP_REMOVED lines=9> */
.L_x_5784:
[----:B------:R-:W-:Y:S05]  /*2490*/  BSYNC B0 ;  /* 0x0000000000007941 */ /* 0x000fea0003800000 */
.L_x_5783:
        /* <DEDUP_REMOVED lines=18> */
.L_x_5786:
[----:B------:R-:W-:Y:S05]  /*25c0*/  BSYNC B0 ;  /* 0x0000000000007941 */ /* 0x000fea0003800000 */
.L_x_5785:
[----:B------:R-:W-:Y:S01]  /*25d0*/  ISETP.NE.AND P6, PT, RZ, UR4, PT ;  /* 0x00000004ff007c0c */ /* 0x000fe2000bfc5270 */
[----:B------:R-:W-:Y:S01]  /*25e0*/  IMAD.MOV.U32 R97, RZ, RZ, c[0x0][0x290] ;  /* 0x0000a400ff617624 */ /* 0x000fe200078e00ff */
        /* <DEDUP_REMOVED lines=67> */
.L_x_5792:
[----:B------:R-:W-:Y:S05]  /*2a20*/  BSYNC B0 ;  /* 0x0000000000007941 */ /* 0x000fea0003800000 */
.L_x_5791:
        /* <DEDUP_REMOVED lines=54> */
.L_x_5794:
[----:B------:R-:W-:Y:S05]  /*2d90*/  BSYNC B0 ;  /* 0x0000000000007941 */ /* 0x000fea0003800000 */
.L_x_5793:
        /* <DEDUP_REMOVED lines=53> */
.L_x_5790:
[----:B------:R-:W-:Y:S05]  /*30f0*/  BSYNC B1 ;  /* 0x0000000000017941 */ /* 0x000fea0003800000 */
.L_x_5789:
[----:B------:R-:W-:Y:S01]  /*3100*/  BSSY B1, `(.L_x_5795) ;  /* 0x00000aa000017945 */ /* 0x000fe20003800000 */
[----:B------:R-:W-:-:S05]  /*3110*/  @!P1 BRA `(.L_x_5796) ;  /* 0x00000a8000009947 */ /* 0x000fca0003800000 */
[----:B------:R-:W-:Y:S01]  /*3120*/  ISETP.GE.AND P0, PT, R14, c[0x0][0x220], PT ;  /* 0x000088000e007a0c */ /* 0x000fe20003f06270 */
[C---:B-1----:R-:W-:Y:S01]  /*3130*/  IMAD.SHL.U32 R5, R80.reuse, 0x2, RZ ;  /* 0x0000000250057824 */ /* 0x042fe200078e00ff */
        /* <DEDUP_REMOVED lines=57> */
.L_x_5798:
[----:B------:R-:W-:Y:S05]  /*34d0*/  BSYNC B0 ;  /* 0x0000000000007941 */ /* 0x000fea0003800000 */
.L_x_5797:
        /* <DEDUP_REMOVED lines=54> */
.L_x_5800:
[----:B------:R-:W-:Y:S05]  /*3840*/  BSYNC B0 ;  /* 0x0000000000007941 */ /* 0x000fea0003800000 */
.L_x_5799:
        /* <DEDUP_REMOVED lines=53> */
.L_x_5796:
[----:B------:R-:W-:Y:S05]  /*3ba0*/  BSYNC B1 ;  /* 0x0000000000017941 */ /* 0x000fea0003800000 */
.L_x_5795:
[----:B-1----:R-:W-:Y:S01]  /*3bb0*/  IMAD.MOV.U32 R3, RZ, RZ, c[0x0][0x230] ;  /* 0x00008c00ff037624 */ /* 0x002fe200078e00ff */
[----:B------:R-:W-:Y:S03]  /*3bc0*/  ULDC UR4, c[0x0][0x230] ;  /* 0x00008c0000047ab9 */ /* 0x000fe60000000800 */
[----:B------:R-:W-:Y:S05]  /*3bd0*/  IMAD.U32 R3, R3, -0x20, RZ ;  /* 0xffffffe003037824 */ /* 0x000fea00078e00ff */
[C---:B------:R-:W-:Y:S02]  /*3be0*/  LEA R46, P1, R3.reuse, R46, 0x1 ;  /* 0x0000002e032e7211 */ /* 0x040fe400078208ff */
[C---:B------:R-:W-:Y:S02]  /*3bf0*/  LEA R16, P0, R3.reuse, R16, 0x1 ;  /* 0x0000001003107211 */ /* 0x040fe400078008ff */
[C---:B------:R-:W-:Y:S02]  /*3c00*/  LEA.HI.X.SX32 R47, R3.reuse, R47, 0x1, P1 ;  /* 0x0000002f032f7211 */ /* 0x040fe400008f0eff */
[----:B------:R-:W-:Y:S01]  /*3c10*/  LEA.HI.X.SX32 R17, R3, R17, 0x1, P0 ;  /* 0x0000001103117211 */ /* 0x000fe200000f0eff */
[----:B------:R-:W-:-:S05]  /*3c20*/  BRA `(.L_x_5801) ;  /* 0x000026d000007947 */ /* 0x000fca0003800000 */
.L_x_5788:
        /* <DEDUP_REMOVED lines=24> */
[----:B------:R-:W-:Y:S02]  /*3db0*/  LEA R18, P2, R141, R136, 0x1 ;  /* 0x000000888d127211 */ /* 0x000fe400078408ff */
[----:B------:R-:W-:Y:S02]  /*3dc0*/  LEA.HI.X.SX32 R143, R99, R129, 0x1, P0 ;  /* 0x00000081638f7211 */ /* 0x000fe400000f0eff */
[----:B------:R-:W-:Y:S02]  /*3dd0*/  MOV R99, RZ ;  /* 0x000000ff00637202 */ /* 0x000fe40000000f00 */
[----:B------:R-:W-:Y:S02]  /*3de0*/  @P4 IADD3 R99, RZ, -UR5, RZ ;  /* 0x80000005ff634c10 */ /* 0x000fe4000fffe0ff */
[----:B------:R-:W-:Y:S02]  /*3df0*/  LEA.HI.X.SX32 R19, R141, R137, 0x1, P2 ;  /* 0x000000898d137211 */ /* 0x000fe400010f0eff */
[C---:B------:R-:W-:Y:S01]  /*3e00*/  LEA R36, P0, R99.reuse, R124, 0x1 ;  /* 0x0000007c63247211 */ /* 0x040fe200078008ff */
[----:B------:R-:W3:Y:S03]  /*3e10*/  LDG.E.128 R140, [R142.64] ;  /* 0x000000068e8c7981 */ /* 0x000ee6000c1e1d00 */
[----:B------:R-:W-:Y:S05]  /*3e20*/  LEA.HI.X.SX32 R37, R99, R125, 0x1, P0 ;  /* 0x0000007d63257211 */ /* 0x000fea00000f0eff */
[----:B------:R-:W4:Y:S08]  /*3e30*/  LDG.E.128 R28, [R18.64] ;  /* 0x00000006121c7981 */ /* 0x000f30000c1e1d00 */
[----:B--2---:R1:W2:Y:S02]  /*3e40*/  LDG.E.128 R48, [R36.64] ;  /* 0x0000000624307981 */ /* 0x0042a4000c1e1d00 */
        /* <DEDUP_REMOVED lines=60> */
.L_x_5807:
[----:B------:R-:W-:Y:S05]  /*4210*/  BSYNC B0 ;  /* 0x0000000000007941 */ /* 0x000fea0003800000 */
.L_x_5806:
[----:B-----5:R3:W-:Y:S02]  /*4220*/  STG.E.128 [R132.64], R52 ;  /* 0x0000003484007986 */ /* 0x0207e4000c101d06 */
.L_x_5805:
[----:B------:R-:W-:Y:S05]  /*4230*/  BSYNC B1 ;  /* 0x0000000000017941 */ /* 0x000fea0003800000 */
.L_x_5804:
[----:B------:R-:W-:Y:S01]  /*4240*/  ISETP.GE.AND P0, PT, R11, c[0x0][0x220], PT ;  /* 0x000088000b007a0c */ /* 0x000fe20003f06270 */
[----:B------:R-:W-:Y:S01]  /*4250*/  @!UPT UIADD3 URZ, URZ, URZ, URZ ;  /* 0x0000003f3f3ff290 */ /* 0x000fe2000fffe03f */
[----:B------:R-:W-:Y:S11]  /*4260*/  BSSY B1, `(.L_x_5808) ;  /* 0x000005c000017945 */ /* 0x000ff60003800000 */
[----:B------:R-:W-:-:S05]  /*4270*/  @P0 BRA `(.L_x_5809) ;  /* 0x000005a000000947 */ /* 0x000fca0003800000 */
[----:B---3--:R3:W5:Y:S01]  /*4280*/  LDG.E.128 R52, [R136.64+0x40] ;  /* 0x0000400688347981 */ /* 0x008762000c1e1d00 */
        /* <DEDUP_REMOVED lines=23> */
[----:B------:R-:W4:Y:S03]  /*4400*/  LDG.E.128 R140, [R142.64+0x40] ;  /* 0x000040068e8c7981 */ /* 0x000f26000c1e1d00 */
[----:B------:R-:W-:Y:S05]  /*4410*/  LEA.HI.X.SX32 R37, R99, R125, 0x1, P0 ;  /* 0x0000007d63257211 */ /* 0x000fea00000f0eff */
[----:B--2---:R-:W2:Y:S08]  /*4420*/  LDG.E.128 R28, [R18.64+0x40] ;  /* 0x00004006121c7981 */ /* 0x004eb0000c1e1d00 */
[----:B---3--:R1:W3:Y:S02]  /*4430*/  LDG.E.128 R48, [R36.64+0x40] ;  /* 0x0000400624307981 */ /* 0x0082e4000c1e1d00 */
[----:B-1----:R-:W-:Y:S02]  /*4440*/  HADD2.F32 R37, -RZ, R35.H1_H1 ;  /* 0x30000023ff257230 */ /* 0x002fe40000004100 */
[--C-:B----4-:R-:W-:Y:S02]  /*4450*/  HADD2.F32 R27, -RZ, R140.reuse.H0_H0 ;  /* 0x2000008cff1b7230 */ /* 0x110fe40000004100 */
[----:B------:R-:W-:Y:S02]  /*4460*/  HADD2.F32 R25, -RZ, R140.H1_H1 ;  /* 0x3000008cff197230 */ /* 0x000fe40000004100 */
[--C-:B------:R-:W-:Y:S01]  /*4470*/  HADD2.F32 R23, -RZ, R141.reuse.H0_H0 ;  /* 0x2000008dff177230 */ /* 0x100fe20000004100 */
[----:B------:R-:W-:Y:S01]  /*4480*/  @!P4 FADD.FTZ R27, -R27, -RZ ;  /* 0x800000ff1b1bc221 */ /* 0x000fe20000010100 */
[----:B------:R-:W-:Y:S01]  /*4490*/  HADD2.F32 R21, -RZ, R141.H1_H1 ;  /* 0x3000008dff157230 */ /* 0x000fe20000004100 */
[----:B------:R-:W-:Y:S01]  /*44a0*/  @!P4 FADD.FTZ R25, -R25, -RZ ;  /* 0x800000ff1919c221 */ /* 0x000fe20000010100 */
[--C-:B--2---:R-:W-:Y:S01]  /*44b0*/  HADD2.F32 R34, -RZ, R28.reuse.H0_H0 ;  /* 0x2000001cff227230 */ /* 0x104fe20000004100 */
[----:B------:R-:W-:Y:S01]  /*44c0*/  MOV R26, R30 ;  /* 0x0000001e001a7202 */ /* 0x000fe20000000f00 */
[----:B------:R-:W-:Y:S01]  /*44d0*/  HADD2.F32 R32, -RZ, R28.H1_H1 ;  /* 0x3000001cff207230 */ /* 0x000fe20000004100 */
[----:B------:R-:W-:Y:S01]  /*44e0*/  @!P4 FADD.FTZ R23, -R23, -RZ ;  /* 0x800000ff1717c221 */ /* 0x000fe20000010100 */
[----:B------:R-:W-:Y:S01]  /*44f0*/  HADD2.F32 R24, -RZ, R142.H0_H0 ;  /* 0x2000008eff187230 */ /* 0x000fe20000004100 */
[----:B------:R-:W-:Y:S01]  /*4500*/  FMUL.FTZ R0, R34, R27 ;  /* 0x0000001b22007220 */ /* 0x000fe20000410000 */
[--C-:B------:R-:W-:Y:S01]  /*4510*/  HADD2.F32 R30, -RZ, R29.reuse.H0_H0 ;  /* 0x2000001dff1e7230 */ /* 0x100fe20000004100 */
[----:B------:R-:W-:Y:S01]  /*4520*/  MOV R19, R31 ;  /* 0x0000001f00137202 */ /* 0x000fe20000000f00 */
        /* <DEDUP_REMOVED lines=45> */
.L_x_5811:
[----:B------:R-:W-:Y:S05]  /*4800*/  BSYNC B0 ;  /* 0x0000000000007941 */ /* 0x000fea0003800000 */
.L_x_5810:
[----:B-----5:R4:W-:Y:S02]  /*4810*/  STG.E.128 [R132.64+0x40], R52 ;  /* 0x0000403484007986 */ /* 0x0209e4000c101d06 */
.L_x_5809:
[----:B------:R-:W-:Y:S05]  /*4820*/  BSYNC B1 ;  /* 0x0000000000017941 */ /* 0x000fea0003800000 */
.L_x_5808:
[----:B------:R-:W-:Y:S11]  /*4830*/  ISETP.GE.AND P0, PT, R10, c[0x0][0x220], PT ;  /* 0x000088000a007a0c */ /* 0x000ff60003f06270 */
[----:B------:R-:W-:Y:S02]  /*4840*/  @!UPT UIADD3 URZ, URZ, URZ, URZ ;  /* 0x0000003f3f3ff290 */ /* 0x000fe4000fffe03f */
[----:B------:R-:W-:-:S05]  /*4850*/  @P0 BRA `(.L_x_5803) ;  /* 0x000005a000000947 */ /* 0x000fca0003800000 */
[----:B---34-:R3:W5:Y:S01]  /*4860*/  LDG.E.128 R52, [R136.64+0x80] ;  /* 0x0000800688347981 */ /* 0x018762000c1e1d00 */
        /* <DEDUP_REMOVED lines=87> */
.L_x_5813:
[----:B------:R-:W-:Y:S05]  /*4de0*/  BSYNC B0 ;  /* 0x0000000000007941 */ /* 0x000fea0003800000 */
.L_x_5812:
[----:B-----5:R4:W-:Y:S02]  /*4df0*/  STG.E.128 [R132.64+0x80], R52 ;  /* 0x0000803484007986 */ /* 0x0209e4000c101d06 */
.L_x_5803:
[----:B------:R-:W-:Y:S05]  /*4e00*/  BSYNC B2 ;  /* 0x0000000000027941 */ /* 0x000fea0003800000 */
.L_x_5802:
[----:B------:R-:W-:Y:S01]  /*4e10*/  BSSY B2, `(.L_x_5814) ;  /* 0x000012d000027945 */ /* 0x000fe20003800000 */
[----:B------:R-:W-:-:S05]  /*4e20*/  @!P1 BRA `(.L_x_5815) ;  /* 0x000012b000009947 */ /* 0x000fca0003800000 */
[----:B------:R-:W-:Y:S01]  /*4e30*/  ISETP.GE.AND P0, PT, R14, c[0x0][0x220], PT ;  /* 0x000088000e007a0c */ /* 0x000fe20003f06270 */
[----:B------:R-:W-:Y:S01]  /*4e40*/  @!UPT UIADD3 URZ, URZ, URZ, URZ ;  /* 0x0000003f3f3ff290 */ /* 0x000fe2000fffe03f */
[----:B------:R-:W-:Y:S11]  /*4e50*/  BSSY B1, `(.L_x_5816) ;  /* 0x0000060000017945 */ /* 0x000ff60003800000 */
[----:B------:R-:W-:-:S05]  /*4e60*/  @P0 BRA `(.L_x_5817) ;  /* 0x000005e000000947 */ /* 0x000fca0003800000 */
[----:B---34-:R3:W5:Y:S01]  /*4e70*/  LDG.E.128 R52, [R138.64] ;  /* 0x000000068a347981 */ /* 0x018762000c1e1d00 */
        /* <DEDUP_REMOVED lines=16> */
[C---:B------:R-:W-:Y:S02]  /*4f80*/  LEA R18, P0, R143.reuse, R138, 0x1 ;  /* 0x0000008a8f127211 */ /* 0x040fe400078008ff */
[C---:B------:R-:W-:Y:S02]  /*4f90*/  IADD3 R141, P2, R80.reuse, R99, RZ ;  /* 0x00000063508d7210 */ /* 0x040fe40007f5e0ff */
        /* <DEDUP_REMOVED lines=13> */
[----:B-1----:R-:W-:Y:S02]  /*5070*/  HADD2.F32 R37, -RZ, R35.H1_H1 ;  /* 0x30000023ff257230 */ /* 0x002fe40000004100 */
[--C-:B----4-:R-:W-:Y:S01]  /*5080*/  HADD2.F32 R34, -RZ, R28.reuse.H0_H0 ;  /* 0x2000001cff227230 */ /* 0x110fe20000004100 */
        /* <DEDUP_REMOVED lines=21> */
[--C-:B---3--:R-:W-:Y:S01]  /*51e0*/  HADD2.F32 R35, -RZ, R48.reuse.H0_H0 ;  /* 0x20000030ff237230 */ /* 0x108fe20000004100 */
        /* <DEDUP_REMOVED lines=36> */
.L_x_5819:
[----:B------:R-:W-:Y:S05]  /*5430*/  BSYNC B0 ;  /* 0x0000000000007941 */ /* 0x000fea0003800000 */
.L_x_5818:
[----:B-----5:R4:W-:Y:S02]  /*5440*/  STG.E.128 [R134.64], R52 ;  /* 0x0000003486007986 */ /* 0x0209e4000c101d06 */
.L_x_5817:
[----:B------:R-:W-:Y:S05]  /*5450*/  BSYNC B1 ;  /* 0x0000000000017941 */ /* 0x000fea0003800000 */
.L_x_5816:
[----:B------:R-:W-:Y:S01]  /*5460*/  ISETP.GE.AND P0, PT, R11, c[0x0][0x220], PT ;  /* 0x000088000b007a0c */ /* 0x000fe20003f06270 */
[----:B------:R-:W-:Y:S01]  /*5470*/  @!UPT UIADD3 URZ, URZ, URZ, URZ ;  /* 0x0000003f3f3ff290 */ /* 0x000fe2000fffe03f */
[----:B------:R-:W-:Y:S11]  /*5480*/  BSSY B1, `(.L_x_5820) ;  /* 0x0000062000017945 */ /* 0x000ff60003800000 */
        /* <DEDUP_REMOVED lines=26> */
[----:B------:R-:W-:Y:S01]  /*5630*/  LEA.HI.X R143, R99, R129, R116, 0x1, P0 ;  /* 0x00000081638f7211 */ /* 0x000fe200000f0c74 */
[----:B------:R-:W-:Y:S01]  /*5640*/  IMAD.MOV.U32 R99, RZ, RZ, RZ ;  /* 0x000000ffff637224 */ /* 0x000fe200078e00ff */
[----:B------:R-:W-:Y:S04]  /*5650*/  @P1 IADD3 R99, RZ, -UR5, RZ ;  /* 0x80000005ff631c10 */ /* 0x000fe8000fffe0ff */
[----:B------:R-:W-:Y:S01]  /*5660*/  IADD3 R145, P0, R104, R99, RZ ;  /* 0x0000006368917210 */ /* 0x000fe20007f1e0ff */
[----:B--2---:R-:W2:Y:S03]  /*5670*/  LDG.E.128 R140, [R142.64] ;  /* 0x000000068e8c7981 */ /* 0x004ea6000c1e1d00 */
        /* <DEDUP_REMOVED lines=23> */
[--C-:B---3--:R-:W-:Y:S01]  /*57f0*/  HADD2.F32 R35, -RZ, R48.reuse.H0_H0 ;  /* 0x20000030ff237230 */ /* 0x108fe20000004100 */
        /* <DEDUP_REMOVED lines=40> */
.L_x_5823:
[----:B------:R-:W-:Y:S05]  /*5a80*/  BSYNC B0 ;  /* 0x0000000000007941 */ /* 0x000fea0003800000 */
.L_x_5822:
[----:B-----5:R4:W-:Y:S02]  /*5a90*/  STG.E.128 [R134.64+0x40], R52 ;  /* 0x0000403486007986 */ /* 0x0209e4000c101d06 */
.L_x_5821:
[----:B------:R-:W-:Y:S05]  /*5aa0*/  BSYNC B1 ;  /* 0x0000000000017941 */ /* 0x000fea0003800000 */
.L_x_5820:
        /* <DEDUP_REMOVED lines=10> */
[----:B---3--:R-:W-:Y:S02]  /*5b50*/  MOV R139, RZ ;  /* 0x000000ff008b7202 */ /* 0x008fe40000000f00 */
        /* <DEDUP_REMOVED lines=15> */
[-C--:B------:R-:W-:Y:S01]  /*5c50*/  LEA.HI.X.SX32 R139, R139, R100.reuse, 0x1, P2 ;  /* 0x000000648b8b7211 */ /* 0x080fe200010f0eff */
[----:B------:R-:W3:Y:S03]  /*5c60*/  LDG.E.128 R28, [R18.64] ;  /* 0x00000006121c7981 */ /* 0x000ee6000c1e1d00 */
[----:B------:R-:W-:Y:S01]  /*5c70*/  LEA.HI.X R141, R99, R129, R139, 0x1, P0 ;  /* 0x00000081638d7211 */ /* 0x000fe200000f0c8b */
[----:B------:R-:W-:Y:S01]  /*5c80*/  IMAD.MOV.U32 R99, RZ, RZ, RZ ;  /* 0x000000ffff637224 */ /* 0x000fe200078e00ff */
[----:B------:R-:W-:Y:S04]  /*5c90*/  @P1 IADD3 R99, RZ, -UR5, RZ ;  /* 0x80000005ff631c10 */ /* 0x000fe8000fffe0ff */
[----:B------:R-:W-:Y:S01]  /*5ca0*/  IADD3 R139, P0, R102, R99, RZ ;  /* 0x00000063668b7210 */ /* 0x000fe20007f1e0ff */
[----:B------:R-:W4:Y:S03]  /*5cb0*/  LDG.E.128 R140, [R140.64] ;  /* 0x000000068c8c7981 */ /* 0x000f26000c1e1d00 */
        /* <DEDUP_REMOVED lines=23> */
[--C-:B--2---:R-:W-:Y:S01]  /*5e30*/  HADD2.F32 R35, -RZ, R48.reuse.H0_H0 ;  /* 0x20000030ff237230 */ /* 0x104fe20000004100 */
        /* <DEDUP_REMOVED lines=40> */
.L_x_5825:
[----:B------:R-:W-:Y:S05]  /*60c0*/  BSYNC B0 ;  /* 0x0000000000007941 */ /* 0x000fea0003800000 */
.L_x_5824:
[----:B-----5:R4:W-:Y:S02]  /*60d0*/  STG.E.128 [R134.64+0x80], R52 ;  /* 0x0000803486007986 */ /* 0x0209e4000c101d06 */
.L_x_5815:
[----:B------:R-:W-:Y:S05]  /*60e0*/  BSYNC B2 ;  /* 0x0000000000027941 */ /* 0x000fea0003800000 */
.L_x_5814:
        /* <DEDUP_REMOVED lines=8> */
.L_x_5787:
        /* <DEDUP_REMOVED lines=11> */
.L_x_5827:
[----:B------:R-:W-:Y:S05]  /*6220*/  BSYNC B0 ;  /* 0x0000000000007941 */ /* 0x000fea0003800000 */
.L_x_5826:
        /* <DEDUP_REMOVED lines=12> */
.L_x_5828:
[----:B------:R-:W-:Y:S05]  /*62f0*/  BSYNC B0 ;  /* 0x0000000000007941 */ /* 0x000fea0003800000 */
.L_x_5801:
[----:B-1----:R-:W-:Y:S04]  /*6300*/  IMAD.MOV.U32 R3, RZ, RZ, c[0x0][0x288] ;  /* 0x0000a200ff037624 */ /* 0x002fe800078e00ff */
        /* <DEDUP_REMOVED lines=75> */
[----:B----4-:R-:W-:Y:S02]  /*67c0*/  LEA R132, P0, R20, R132, 0x1 ;  /* 0x0000008414847211 */ /* 0x010fe400078008ff */
[----:B------:R-:W-:Y:S02]  /*67d0*/  LEA.HI.X R131, R22, R131, R19, 0x1, P1 ;  /* 0x0000008316837211 */ /* 0x000fe400008f0c13 */
[----:B------:R-:W-:Y:S01]  /*67e0*/  LEA.HI.X R133, R20, R133, R7, 0x1, P0 ;  /* 0x0000008514857211 */ /* 0x000fe200000f0c07 */
[----:B------:R-:W-:-:S05]  /*67f0*/  BRA `(.L_x_5830) ;  /* 0x0000008000007947 */ /* 0x000fca0003800000 */
.L_x_5829:
[----:B------:R-:W-:Y:S02]  /*6800*/  IMAD.MOV.U32 R5, RZ, RZ, c[0x0][0x1a0] ;  /* 0x00006800ff057624 */ /* 0x000fe400078e00ff */
[----:B------:R-:W-:Y:S02]  /*6810*/  IMAD.MOV.U32 R3, RZ, RZ, c[0x0][0x198] ;  /* 0x00006600ff037624 */ /* 0x000fe400078e00ff */
[----:B------:R-:W-:Y:S02]  /*6820*/  IMAD.U32 R5, R5, -0x40, RZ ;  /* 0xffffffc005057824 */ /* 0x000fe400078e00ff */
[----:B------:R-:W-:Y:S03]  /*6830*/  IMAD.U32 R3, R3, -0x40, RZ ;  /* 0xffffffc003037824 */ /* 0x000fe600078e00ff */
[----:B------:R-:W-:Y:S02]  /*6840*/  LEA R130, P1, R5, R130, 0x1 ;  /* 0x0000008205827211 */ /* 0x000fe400078208ff */
[----:B----4-:R-:W-:Y:S02]  /*6850*/  LEA R132, P0, R3, R132, 0x1 ;  /* 0x0000008403847211 */ /* 0x010fe400078008ff */
[----:B------:R-:W-:Y:S02]  /*6860*/  LEA.HI.X.SX32 R131, R5, R131, 0x1, P1 ;  /* 0x0000008305837211 */ /* 0x000fe400008f0eff */
[----:B------:R-:W-:Y:S02]  /*6870*/  LEA.HI.X.SX32 R133, R3, R133, 0x1, P0 ;  /* 0x0000008503857211 */ /* 0x000fe400000f0eff */
.L_x_5830:
[----:B------:R-:W-:Y:S04]  /*6880*/  IADD3 R9, R9, -0x1, RZ ;  /* 0xffffffff09097810 */ /* 0x000fe80007ffe0ff */
[----:B------:R-:W-:Y:S11]  /*6890*/  ISETP.GT.AND P0, PT, R9, R88, PT ;  /* 0x000000580900720c */ /* 0x000ff60003f04270 */
[----:B------:R-:W-:Y:S02]  /*68a0*/  @!UPT UIADD3 URZ, URZ, URZ, URZ ;  /* 0x0000003f3f3ff290 */ /* 0x000fe4000fffe03f */
[----:B------:R-:W-:-:S05]  /*68b0*/  @P0 BRA `(.L_x_5831) ;  /* 0xffffbaa000000947 */ /* 0x000fca000383ffff */
.L_x_5782:
        /* <DEDUP_REMOVED lines=24> */
[----:B-----5:R-:W-:Y:S02]  /*6a40*/  IADD3 R3, P6, R78, R2, RZ ;  /* 0x000000024e037210 */ /* 0x020fe40007fde0ff */
        /* <DEDUP_REMOVED lines=27> */
[----:B------:R-:W3:Y:S04]  /*6c00*/  LDG.E.64 R2, [R8.64] ;  /* 0x0000000608027981 */ /* 0x000ee8000c1e1b00 */
[----:B--2---:R-:W2:Y:S01]  /*6c10*/  LDG.E.64 R4, [R6.64] ;  /* 0x0000000606047981 */ /* 0x004ea2000c1e1b00 */
[--C-:B-----5:R-:W-:Y:S01]  /*6c20*/  HADD2.F32 R25, -RZ, R17.reuse.H0_H0 ;  /* 0x20000011ff197230 */ /* 0x120fe20000004100 */
[----:B------:R-:W-:Y:S01]  /*6c30*/  MOV R23, R18 ;  /* 0x0000001200177202 */ /* 0x000fe20000000f00 */
[----:B------:R-:W-:Y:S02]  /*6c40*/  HADD2.F32 R24, -RZ, R17.H1_H1 ;  /* 0x30000011ff187230 */ /* 0x000fe40000004100 */
[--C-:B------:R-:W-:Y:S02]  /*6c50*/  HADD2.F32 R21, -RZ, R19.reuse.H1_H1 ;  /* 0x30000013ff157230 */ /* 0x100fe40000004100 */
[----:B------:R-:W-:-:S02]  /*6c60*/  HADD2.F32 R22, -RZ, R19.H0_H0 ;  /* 0x20000013ff167230 */ /* 0x000fc40000004100 */
[----:B---3--:R-:W-:Y:S02]  /*6c70*/  HADD2.F32 R0, -RZ, R3.H1_H1 ;  /* 0x30000003ff007230 */ /* 0x008fe40000004100 */
        /* <DEDUP_REMOVED lines=31> */
.L_x_5840:
[----:B------:R-:W-:Y:S05]  /*6e70*/  BSYNC B0 ;  /* 0x0000000000007941 */ /* 0x000fea0003800000 */
.L_x_5839:
[----:B-----5:R3:W-:Y:S04]  /*6e80*/  STS.64 [R116], R16 ;  /* 0x0000001074007388 */ /* 0x0207e80000000a00 */
[----:B------:R3:W-:Y:S02]  /*6e90*/  STS.64 [R116+0x8], R18 ;  /* 0x0000081274007388 */ /* 0x0007e40000000a00 */
.L_x_5838:
[----:B------:R-:W-:Y:S05]  /*6ea0*/  BSYNC B1 ;  /* 0x0000000000017941 */ /* 0x000fea0003800000 */
.L_x_5837:
[----:B------:R1:W-:Y:S01]  /*6eb0*/  @P4 STS.128 [R116+0x1000], RZ ;  /* 0x001000ff74004388 */ /* 0x0003e20000000c00 */
[----:B------:R-:W-:Y:S01]  /*6ec0*/  BSSY B1, `(.L_x_5841) ;  /* 0x000002f000017945 */ /* 0x000fe20003800000 */
[----:B------:R-:W-:Y:S05]  /*6ed0*/  @P4 BRA `(.L_x_5842) ;  /* 0x000002d000004947 */ /* 0x000fea0003800000 */
[----:B---3--:R3:W5:Y:S01]  /*6ee0*/  LDG.E.128 R16, [R30.64+0x40] ;  /* 0x000040061e107981 */ /* 0x008762000c1e1d00 */
        /* <DEDUP_REMOVED lines=42> */
.L_x_5844:
[----:B------:R-:W-:Y:S05]  /*7190*/  BSYNC B0 ;  /* 0x0000000000007941 */ /* 0x000fea0003800000 */
.L_x_5843:
[----:B-----5:R1:W-:Y:S02]  /*71a0*/  STS.128 [R116+0x1000], R16 ;  /* 0x0010001074007388 */ /* 0x0203e40000000c00 */
.L_x_5842:
[----:B------:R-:W-:Y:S05]  /*71b0*/  BSYNC B1 ;  /* 0x0000000000017941 */ /* 0x000fea0003800000 */
.L_x_5841:
[----:B------:R1:W-:Y:S01]  /*71c0*/  @P0 STS.128 [R116+0x2000], RZ ;  /* 0x002000ff74000388 */ /* 0x0003e20000000c00 */
[----:B------:R-:W-:Y:S05]  /*71d0*/  @P0 BRA `(.L_x_5836) ;  /* 0x000002f000000947 */ /* 0x000fea0003800000 */
[----:B-1-3--:R1:W5:Y:S01]  /*71e0*/  LDG.E.128 R16, [R30.64+0x80] ;  /* 0x000080061e107981 */ /* 0x00a362000c1e1d00 */
[----:B------:R-:W-:Y:S01]  /*71f0*/  ISETP.GE.AND P1, PT, R10, c[0x0][0x230], PT ;  /* 0x00008c000a007a0c */ /* 0x000fe20003f26270 */
[----:B------:R-:W-:-:S12]  /*7200*/  BSSY B0, `(.L_x_5845) ;  /* 0x000002b000007945 */ /* 0x000fd80003800000 */
[----:B------:R-:W-:Y:S05]  /*7210*/  @P1 BRA `(.L_x_5846) ;  /* 0x0000029000001947 */ /* 0x000fea0003800000 */
[----:B------:R-:W3:Y:S04]  /*7220*/  LDG.E.64 R2, [R8.64+0x40] ;  /* 0x0000400608027981 */ /* 0x000ee8000c1e1b00 */
[----:B--2---:R-:W2:Y:S01]  /*7230*/  LDG.E.64 R4, [R6.64+0x40] ;  /* 0x0000400606047981 */ /* 0x004ea2000c1e1b00 */
[----:B-----5:R-:W-:Y:S02]  /*7240*/  MOV R0, R17 ;  /* 0x0000001100007202 */ /* 0x020fe40000000f00 */
[----:B------:R-:W-:Y:S02]  /*7250*/  MOV R17, R19 ;  /* 0x0000001300117202 */ /* 0x000fe40000000f00 */
[----:B------:R-:W-:Y:S01]  /*7260*/  MOV R20, R18 ;  /* 0x0000001200147202 */ /* 0x000fe20000000f00 */
[----:B------:R-:W-:-:S02]  /*7270*/  HADD2.F32 R21, -RZ, R0.H0_H0 ;  /* 0x20000000ff157230 */ /* 0x000fc40000004100 */
[----:B------:R-:W-:Y:S02]  /*7280*/  HADD2.F32 R19, -RZ, R0.H1_H1 ;  /* 0x30000000ff137230 */ /* 0x000fe40000004100 */
[--C-:B------:R-:W-:Y:S02]  /*7290*/  HADD2.F32 R18, -RZ, R17.reuse.H0_H0 ;  /* 0x20000011ff127230 */ /* 0x100fe40000004100 */
[----:B------:R-:W-:Y:S02]  /*72a0*/  HADD2.F32 R17, -RZ, R17.H1_H1 ;  /* 0x30000011ff117230 */ /* 0x000fe40000004100 */
[----:B---3--:R-:W-:Y:S02]  /*72b0*/  HADD2.F32 R0, -RZ, R3.H1_H1 ;  /* 0x30000003ff007230 */ /* 0x008fe40000004100 */
        /* <DEDUP_REMOVED lines=22> */
[C---:B------:R-:W-:Y:S02]  /*7420*/  FMUL.FTZ R3, R0.reuse, R3 ;  /* 0x0000000300037220 */ /* 0x040fe40000410000 */
[----:B------:R-:W-:Y:S01]  /*7430*/  FFMA.FTZ R5, R17, R4, -R5 ;  /* 0x0000000411057223 */ /* 0x000fe20000010805 */
[----:B------:R-:W-:Y:S01]  /*7440*/  F2FP.PACK_AB R17, R7, R8 ;  /* 0x000000080711723e */ /* 0x000fe200000000ff */
[----:B------:R-:W-:Y:S01]  /*7450*/  FFMA.FTZ R12, R19, R4, R12 ;  /* 0x00000004130c7223 */ /* 0x000fe2000001000c */
[----:B------:R-:W-:Y:S01]  /*7460*/  F2FP.PACK_AB R19, R9, R6 ;  /* 0x000000060913723e */ /* 0x000fe200000000ff */
[-C--:B------:R-:W-:Y:S02]  /*7470*/  FFMA.FTZ R2, R0, R21.reuse, -R2 ;  /* 0x0000001500027223 */ /* 0x080fe40000010802 */
[----:B------:R-:W-:Y:S01]  /*7480*/  FFMA.FTZ R3, R20, R21, R3 ;  /* 0x0000001514037223 */ /* 0x000fe20000010003 */
[----:B------:R-:W-:-:S04]  /*7490*/  F2FP.PACK_AB R16, R12, R5 ;  /* 0x000000050c10723e */ /* 0x000fc800000000ff */
[----:B------:R-:W-:Y:S02]  /*74a0*/  F2FP.PACK_AB R18, R3, R2 ;  /* 0x000000020312723e */ /* 0x000fe400000000ff */
.L_x_5846:
[----:B------:R-:W-:Y:S05]  /*74b0*/  BSYNC B0 ;  /* 0x0000000000007941 */ /* 0x000fea0003800000 */
.L_x_5845:
[----:B-----5:R3:W-:Y:S02]  /*74c0*/  STS.128 [R116+0x2000], R16 ;  /* 0x0020001074007388 */ /* 0x0207e40000000c00 */
.L_x_5836:
[----:B------:R-:W-:Y:S05]  /*74d0*/  BSYNC B2 ;  /* 0x0000000000027941 */ /* 0x000fea0003800000 */
.L_x_5835:
        /* <DEDUP_REMOVED lines=16> */
[----:B-1-3--:R1:W5:Y:S01]  /*75e0*/  LDG.E.128 R16, [R28.64] ;  /* 0x000000061c107981 */ /* 0x00a362000c1e1d00 */
[----:B------:R-:W-:Y:S01]  /*75f0*/  ISETP.GE.AND P1, PT, R14, c[0x0][0x230], PT ;  /* 0x00008c000e007a0c */ /* 0x000fe20003f26270 */
[----:B------:R-:W-:-:S12]  /*7600*/  BSSY B0, `(.L_x_5850) ;  /* 0x000002b000007945 */ /* 0x000fd80003800000 */
[----:B------:R-:W-:Y:S05]  /*7610*/  @P1 BRA `(.L_x_5851) ;  /* 0x0000029000001947 */ /* 0x000fea0003800000 */
[----:B------:R-:W3:Y:S04]  /*7620*/  LDG.E.64 R4, [R20.64] ;  /* 0x0000000614047981 */ /* 0x000ee8000c1e1b00 */
[----:B--2---:R-:W2:Y:S01]  /*7630*/  LDG.E.64 R6, [R8.64] ;  /* 0x0000000608067981 */ /* 0x004ea2000c1e1b00 */
        /* <DEDUP_REMOVED lines=39> */
.L_x_5851:
[----:B------:R-:W-:Y:S05]  /*78b0*/  BSYNC B0 ;  /* 0x0000000000007941 */ /* 0x000fea0003800000 */
.L_x_5850:
[----:B-----5:R3:W-:Y:S02]  /*78c0*/  STS.128 [R116+0x800], R16 ;  /* 0x0008001074007388 */ /* 0x0207e40000000c00 */
.L_x_5849:
[----:B------:R-:W-:Y:S05]  /*78d0*/  BSYNC B1 ;  /* 0x0000000000017941 */ /* 0x000fea0003800000 */
.L_x_5848:
[----:B------:R1:W-:Y:S01]  /*78e0*/  @P4 STS.128 [R116+0x1800], RZ ;  /* 0x001800ff74004388 */ /* 0x0003e20000000c00 */
[----:B------:R-:W-:Y:S01]  /*78f0*/  BSSY B1, `(.L_x_5852) ;  /* 0x000002f000017945 */ /* 0x000fe20003800000 */
[----:B------:R-:W-:Y:S05]  /*7900*/  @P4 BRA `(.L_x_5853) ;  /* 0x000002d000004947 */ /* 0x000fea0003800000 */
[----:B------:R1:W5:Y:S01]  /*7910*/  LDG.E.128 R12, [R28.64+0x40] ;  /* 0x000040061c0c7981 */ /* 0x000362000c1e1d00 */
[----:B------:R-:W-:Y:S01]  /*7920*/  ISETP.GE.AND P1, PT, R11, c[0x0][0x230], PT ;  /* 0x00008c000b007a0c */ /* 0x000fe20003f26270 */
[----:B------:R-:W-:-:S12]  /*7930*/  BSSY B0, `(.L_x_5854) ;  /* 0x0000029000007945 */ /* 0x000fd80003800000 */
[----:B------:R-:W-:Y:S05]  /*7940*/  @P1 BRA `(.L_x_5855) ;  /* 0x0000027000001947 */ /* 0x000fea0003800000 */
[----:B--2---:R-:W2:Y:S04]  /*7950*/  LDG.E.64 R4, [R20.64+0x20] ;  /* 0x0000200614047981 */ /* 0x004ea8000c1e1b00 */
[----:B---3--:R-:W3:Y:S01]  /*7960*/  LDG.E.64 R6, [R8.64+0x20] ;  /* 0x0000200608067981 */ /* 0x008ee2000c1e1b00 */
[----:B-1---5:R-:W-:Y:S01]  /*7970*/  HADD2.F32 R17, -RZ, R15.H0_H0 ;  /* 0x2000000fff117230 */ /* 0x022fe20000004100 */
[----:B------:R-:W-:Y:S01]  /*7980*/  MOV R18, R14 ;  /* 0x0000000e00127202 */ /* 0x000fe20000000f00 */
[----:B------:R-:W-:Y:S02]  /*7990*/  HADD2.F32 R19, -RZ, R13.H1_H1 ;  /* 0x3000000dff137230 */ /* 0x000fe40000004100 */
[----:B------:R-:W-:Y:S02]  /*79a0*/  HADD2.F32 R15, -RZ, R15.H1_H1 ;  /* 0x3000000fff0f7230 */ /* 0x000fe40000004100 */
        /* <DEDUP_REMOVED lines=23> */
[----:B------:R-:W-:-:S02]  /*7b20*/  FMUL.FTZ R7, R15, R4 ;  /* 0x000000040f077220 */ /* 0x000fc40000410000 */
[-C--:B------:R-:W-:Y:S02]  /*7b30*/  FMUL.FTZ R4, R18, R5.reuse ;  /* 0x0000000512047220 */ /* 0x080fe40000410000 */
[----:B------:R-:W-:Y:S02]  /*7b40*/  FMUL.FTZ R5, R12, R5 ;  /* 0x000000050c057220 */ /* 0x000fe40000410000 */
[-C--:B------:R-:W-:Y:S02]  /*7b50*/  FFMA.FTZ R7, R11, R6.reuse, -R7 ;  /* 0x000000060b077223 */ /* 0x080fe40000010807 */
[----:B------:R-:W-:Y:S01]  /*7b60*/  FFMA.FTZ R14, R15, R6, R14 ;  /* 0x000000060f0e7223 */ /* 0x000fe2000001000e */
[----:B------:R-:W-:Y:S01]  /*7b70*/  F2FP.PACK_AB R15, R0, R3 ;  /* 0x00000003000f723e */ /* 0x000fe200000000ff */
[-C--:B------:R-:W-:Y:S02]  /*7b80*/  FFMA.FTZ R4, R12, R17.reuse, -R4 ;  /* 0x000000110c047223 */ /* 0x080fe40000010804 */
[----:B------:R-:W-:Y:S01]  /*7b90*/  FFMA.FTZ R5, R18, R17, R5 ;  /* 0x0000001112057223 */ /* 0x000fe20000010005 */
[----:B------:R-:W-:-:S04]  /*7ba0*/  F2FP.PACK_AB R12, R14, R7 ;  /* 0x000000070e0c723e */ /* 0x000fc800000000ff */
[----:B------:R-:W-:Y:S02]  /*7bb0*/  F2FP.PACK_AB R14, R5, R4 ;  /* 0x00000004050e723e */ /* 0x000fe400000000ff */
.L_x_5855:
[----:B------:R-:W-:Y:S05]  /*7bc0*/  BSYNC B0 ;  /* 0x0000000000007941 */ /* 0x000fea0003800000 */
.L_x_5854:
[----:B-----5:R1:W-:Y:S02]  /*7bd0*/  STS.128 [R116+0x1800], R12 ;  /* 0x0018000c74007388 */ /* 0x0203e40000000c00 */
.L_x_5853:
[----:B------:R-:W-:Y:S05]  /*7be0*/  BSYNC B1 ;  /* 0x0000000000017941 */ /* 0x000fea0003800000 */
.L_x_5852:
[----:B------:R1:W-:Y:S01]  /*7bf0*/  @P0 STS.128 [R116+0x2800], RZ ;  /* 0x002800ff74000388 */ /* 0x0003e20000000c00 */
[----:B------:R-:W-:Y:S05]  /*7c00*/  @P0 BRA `(.L_x_5847) ;  /* 0x0000296000000947 */ /* 0x000fea0003800000 */
[----:B-123--:R-:W5:Y:S01]  /*7c10*/  LDG.E.128 R28, [R28.64+0x80] ;  /* 0x000080061c1c7981 */ /* 0x00ef62000c1e1d00 */
[----:B------:R-:W-:Y:S01]  /*7c20*/  ISETP.GE.AND P1, PT, R10, c[0x0][0x230], PT ;  /* 0x00008c000a007a0c */ /* 0x000fe20003f26270 */
[----:B------:R-:W-:-:S12]  /*7c30*/  BSSY B0, `(.L_x_5856) ;  /* 0x0000028000007945 */ /* 0x000fd80003800000 */
[----:B------:R-:W-:Y:S05]  /*7c40*/  @P1 BRA `(.L_x_5857) ;  /* 0x0000026000001947 */ /* 0x000fea0003800000 */
[----:B------:R-:W2:Y:S04]  /*7c50*/  LDG.E.64 R4, [R20.64+0x40] ;  /* 0x0000400614047981 */ /* 0x000ea8000c1e1b00 */
[----:B------:R-:W3:Y:S01]  /*7c60*/  LDG.E.64 R6, [R8.64+0x40] ;  /* 0x0000400608067981 */ /* 0x000ee2000c1e1b00 */
[--C-:B-----5:R-:W-:Y:S02]  /*7c70*/  HADD2.F32 R16, -RZ, R29.reuse.H0_H0 ;  /* 0x2000001dff107230 */ /* 0x120fe40000004100 */
        /* <DEDUP_REMOVED lines=35> */
.L_x_5857:
[----:B------:R-:W-:Y:S05]  /*7eb0*/  BSYNC B0 ;  /* 0x0000000000007941 */ /* 0x000fea0003800000 */
.L_x_5856:
[----:B-----5:R1:W-:Y:S01]  /*7ec0*/  STS.128 [R116+0x2800], R28 ;  /* 0x0028001c74007388 */ /* 0x0203e20000000c00 */
[----:B------:R-:W-:Y:S05]  /*7ed0*/  BRA `(.L_x_5847) ;  /* 0x0000269000007947 */ /* 0x000fea0003800000 */
.L_x_5834:
        /* <DEDUP_REMOVED lines=22> */
[----:B------:R-:W3:Y:S01]  /*8040*/  LDG.E.128 R20, [R20.64] ;  /* 0x0000000614147981 */ /* 0x000ee2000c1e1d00 */
        /* <DEDUP_REMOVED lines=8> */
[----:B----4-:R-:W4:Y:S01]  /*80d0*/  LDG.E.128 R16, [R16.64] ;  /* 0x0000000610107981 */ /* 0x010f22000c1e1d00 */
[--C-:B---3--:R-:W-:Y:S02]  /*80e0*/  HADD2.F32 R33, -RZ, R21.reuse.H0_H0 ;  /* 0x20000015ff217230 */ /* 0x108fe40000004100 */
        /* <DEDUP_REMOVED lines=59> */
.L_x_5863:
[----:B------:R-:W-:Y:S05]  /*84a0*/  BSYNC B0 ;  /* 0x0000000000007941 */ /* 0x000fea0003800000 */
.L_x_5862:
[----:B-----5:R3:W-:Y:S04]  /*84b0*/  STS.64 [R116], R24 ;  /* 0x0000001874007388 */ /* 0x0207e80000000a00 */
[----:B------:R3:W-:Y:S02]  /*84c0*/  STS.64 [R116+0x8], R26 ;  /* 0x0000081a74007388 */ /* 0x0007e40000000a00 */
.L_x_5861:
[----:B------:R-:W-:Y:S05]  /*84d0*/  BSYNC B1 ;  /* 0x0000000000017941 */ /* 0x000fea0003800000 */
.L_x_5860:
        /* <DEDUP_REMOVED lines=87> */
.L_x_5867:
[----:B------:R-:W-:Y:S05]  /*8a50*/  BSYNC B0 ;  /* 0x0000000000007941 */ /* 0x000fea0003800000 */
.L_x_5866:
[----:B-----5:R1:W-:Y:S02]  /*8a60*/  STS.128 [R116+0x1000], R24 ;  /* 0x0010001874007388 */ /* 0x0203e40000000c00 */
.L_x_5865:
[----:B------:R-:W-:Y:S05]  /*8a70*/  BSYNC B1 ;  /* 0x0000000000017941 */ /* 0x000fea0003800000 */
.L_x_5864:
        /* <DEDUP_REMOVED lines=16> */
[----:B------:R-:W3:Y:S01]  /*8b80*/  LDG.E.128 R20, [R20.64+0x80] ;  /* 0x0000800614147981 */ /* 0x000ee2000c1e1d00 */
        /* <DEDUP_REMOVED lines=8> */
[----:B----4-:R-:W4:Y:S01]  /*8c10*/  LDG.E.128 R16, [R16.64+0x80] ;  /* 0x0000800610107981 */ /* 0x010f22000c1e1d00 */
[----:B-1-3--:R-:W-:Y:S02]  /*8c20*/  HADD2.F32 R31, -RZ, R20.H0_H0 ;  /* 0x20000014ff1f7230 */ /* 0x00afe40000004100 */
        /* <DEDUP_REMOVED lines=59> */
.L_x_5869:
[----:B------:R-:W-:Y:S05]  /*8fe0*/  BSYNC B0 ;  /* 0x0000000000007941 */ /* 0x000fea0003800000 */
.L_x_5868:
[----:B-----5:R3:W-:Y:S02]  /*8ff0*/  STS.128 [R116+0x2000], R24 ;  /* 0x0020001874007388 */ /* 0x0207e40000000c00 */
.L_x_5859:
[----:B------:R-:W-:Y:S05]  /*9000*/  BSYNC B2 ;  /* 0x0000000000027941 */ /* 0x000fea0003800000 */
.L_x_5858:
        /* <DEDUP_REMOVED lines=34> */
[----:B-12---:R-:W-:Y:S02]  /*9230*/  HADD2.F32 R31, -RZ, R21.H0_H0 ;  /* 0x20000015ff1f7230 */ /* 0x006fe40000004100 */
        /* <DEDUP_REMOVED lines=59> */
.L_x_5873:
[----:B------:R-:W-:Y:S05]  /*95f0*/  BSYNC B0 ;  /* 0x0000000000007941 */ /* 0x000fea0003800000 */
.L_x_5872:
[----:B-----5:R1:W-:Y:S02]  /*9600*/  STS.128 [R116+0x800], R16 ;  /* 0x0008001074007388 */ /* 0x0203e40000000c00 */
.L_x_5871:
[----:B------:R-:W-:Y:S05]  /*9610*/  BSYNC B1 ;  /* 0x0000000000017941 */ /* 0x000fea0003800000 */
.L_x_5870:
[----:B------:R1:W-:Y:S01]  /*9620*/  @P4 STS.128 [R116+0x1800], RZ ;  /* 0x001800ff74004388 */ /* 0x0003e20000000c00 */
[----:B------:R-:W-:Y:S01]  /*9630*/  BSSY B1, `(.L_x_5874) ;  /* 0x000005b000017945 */ /* 0x000fe20003800000 */
[----:B------:R-:W-:Y:S05]  /*9640*/  @P4 BRA `(.L_x_5875) ;  /* 0x0000059000004947 */ /* 0x000fea0003800000 */
[----:B-1----:R1:W5:Y:S01]  /*9650*/  LDG.E.128 R16, [R28.64+0x40] ;  /* 0x000040061c107981 */ /* 0x002362000c1e1d00 */
        /* <DEDUP_REMOVED lines=86> */
.L_x_5877:
[----:B------:R-:W-:Y:S05]  /*9bc0*/  BSYNC B0 ;  /* 0x0000000000007941 */ /* 0x000fea0003800000 */
.L_x_5876:
[----:B-----5:R1:W-:Y:S02]  /*9bd0*/  STS.128 [R116+0x1800], R16 ;  /* 0x0018001074007388 */ /* 0x0203e40000000c00 */
.L_x_5875:
[----:B------:R-:W-:Y:S05]  /*9be0*/  BSYNC B1 ;  /* 0x0000000000017941 */ /* 0x000fea0003800000 */
.L_x_5874:
        /* <DEDUP_REMOVED lines=9> */
[----:B------:R-:W-:Y:S02]  /*9c80*/  IADD3 R3, P2, R80, R3, RZ ;  /* 0x0000000350037210 */ /* 0x000fe40007f5e0ff */
[----:B------:R-:W-:Y:S02]  /*9c90*/  IADD3 R6, P5, R28, 0x80, RZ ;  /* 0x000000801c067810 */ /* 0x000fe40007fbe0ff */
[----:B------:R-:W-:-:S02]  /*9ca0*/  LEA.HI.X.SX32 R9, R80, R9, 0x1, P2 ;  /* 0x0000000950097211 */ /* 0x000fc400010f0eff */
[----:B------:R-:W-:Y:S02]  /*9cb0*/  IADD3.X R7, RZ, R29, RZ, P5, !PT ;  /* 0x0000001dff077210 */ /* 0x000fe40002ffe4ff */
[----:B------:R-:W-:-:S04]  /*9cc0*/  @P1 SHF.R.S32.HI R4, RZ, 0x1, R81 ;  /* 0x00000001ff041819 */ /* 0x000fc80000011451 */
[C---:B------:R-:W-:Y:S02]  /*9cd0*/  @P1 IADD3 R0, -R4.reuse, RZ, RZ ;  /* 0x000000ff04001210 */ /* 0x040fe40007ffe1ff */
[----:B------:R-:W-:Y:S02]  /*9ce0*/  @P1 IADD3 R77, -R4, RZ, RZ ;  /* 0x000000ff044d1210 */ /* 0x000fe40007ffe1ff */
[C---:B------:R-:W-:Y:S02]  /*9cf0*/  IADD3 R5, P2, R0.reuse, R3, RZ ;  /* 0x0000000300057210 */ /* 0x040fe40007f5e0ff */
[----:B------:R-:W-:Y:S01]  /*9d00*/  @P1 SHF.R.S32.HI R81, RZ, 0x1, R81 ;  /* 0x00000001ff511819 */ /* 0x000fe20000011451 */
[----:B-1----:R-:W-:Y:S01]  /*9d10*/  IMAD.WIDE R16, R77, 0x2, R6 ;  /* 0x000000024d107825 */ /* 0x002fe200078e0206 */
[----:B------:R-:W-:Y:S02]  /*9d20*/  LEA.HI.X.SX32 R0, R0, R9, 0x1, P2 ;  /* 0x0000000900007211 */ /* 0x000fe400010f0eff */
[----:B------:R-:W-:-:S03]  /*9d30*/  LEA R4, P2, R5, c[0x0][0x2b0], 0x1 ;  /* 0x0000ac0005047a11 */ /* 0x000fc600078408ff */
[----:B--2---:R-:W2:Y:S01]  /*9d40*/  LDG.E.128 R16, [R16.64] ;  /* 0x0000000610107981 */ /* 0x004ea2000c1e1d00 */
[----:B------:R-:W-:Y:S02]  /*9d50*/  LEA.HI.X R5, R5, c[0x0][0x2b4], R0, 0x1, P2 ;  /* 0x0000ad0005057a11 */ /* 0x000fe400010f0c00 */
[----:B------:R-:W-:Y:S02]  /*9d60*/  MOV R0, RZ ;  /* 0x000000ff00007202 */ /* 0x000fe40000000f00 */
[----:B------:R-:W-:Y:S02]  /*9d70*/  @P1 IADD3 R0, -R81, RZ, RZ ;  /* 0x000000ff51001210 */ /* 0x000fe40007ffe1ff */
[----:B---3--:R-:W3:Y:S02]  /*9d80*/  LDG.E.128 R4, [R4.64] ;  /* 0x0000000604047981 */ /* 0x008ee4000c1e1d00 */
[----:B------:R-:W-:-:S04]  /*9d90*/  IADD3 R3, P2, R0, R3, RZ ;  /* 0x0000000300037210 */ /* 0x000fc80007f5e0ff */
[----:B------:R-:W-:Y:S02]  /*9da0*/  LEA.HI.X.SX32 R0, R0, R9, 0x1, P2 ;  /* 0x0000000900007211 */ /* 0x000fe400010f0eff */
[----:B------:R-:W-:-:S04]  /*9db0*/  LEA R8, P2, R3, c[0x0][0x2a8], 0x1 ;  /* 0x0000aa0003087a11 */ /* 0x000fc800078408ff */
[----:B------:R-:W-:-:S06]  /*9dc0*/  LEA.HI.X R9, R3, c[0x0][0x2ac], R0, 0x1, P2 ;  /* 0x0000ab0003097a11 */ /* 0x000fcc00010f0c00 */
[----:B----4-:R-:W4:Y:S01]  /*9dd0*/  LDG.E.128 R8, [R8.64] ;  /* 0x0000000608087981 */ /* 0x010f22000c1e1d00 */
[--C-:B--2---:R-:W-:Y:S02]  /*9de0*/  HADD2.F32 R23, -RZ, R16.reuse.H0_H0 ;  /* 0x20000010ff177230 */ /* 0x104fe40000004100 */
[----:B------:R-:W-:Y:S02]  /*9df0*/  HADD2.F32 R25, -RZ, R16.H1_H1 ;  /* 0x30000010ff197230 */ /* 0x000fe40000004100 */
[----:B---3--:R-:W-:Y:S02]  /*9e00*/  HADD2.F32 R0, -RZ, R4.H0_H0 ;  /* 0x20000004ff007230 */ /* 0x008fe40000004100 */
        /* <DEDUP_REMOVED lines=8> */
[----:B------:R-:W-:Y:S02]  /*9e90*/  HADD2.F32 R4, -RZ, R4.H1_H1 ;  /* 0x30000004ff047230 */ /* 0x000fe40000004100 */
[----:B------:R-:W-:Y:S01]  /*9ea0*/  HADD2.F32 R7, -RZ, R7.H1_H1 ;  /* 0x30000007ff077230 */ /* 0x000fe20000004100 */
[----:B------:R-:W-:Y:S01]  /*9eb0*/  FMUL.FTZ R23, R23, R0 ;  /* 0x0000000017177220 */ /* 0x000fe20000410000 */
[--C-:B------:R-:W-:Y:S01]  /*9ec0*/  HADD2.F32 R0, -RZ, R19.reuse.H1_H1 ;  /* 0x30000013ff007230 */ /* 0x100fe20000004100 */
[----:B------:R-:W-:Y:S01]  /*9ed0*/  FMUL.FTZ R16, R16, R3 ;  /* 0x0000000310107220 */ /* 0x000fe20000410000 */
[----:B------:R-:W-:Y:S01]  /*9ee0*/  HADD2.F32 R3, -RZ, R19.H0_H0 ;  /* 0x20000013ff037230 */ /* 0x000fe20000004100 */
[----:B------:R-:W-:-:S02]  /*9ef0*/  @!P1 FADD.FTZ R4, -R4, -RZ ;  /* 0x800000ff04049221 */ /* 0x000fc40000010100 */
[----:B------:R-:W-:Y:S02]  /*9f00*/  @!P1 FADD.FTZ R6, -R6, -RZ ;  /* 0x800000ff06069221 */ /* 0x000fe40000010100 */
[----:B------:R-:W-:Y:S02]  /*9f10*/  @!P1 FADD.FTZ R7, -R7, -RZ ;  /* 0x800000ff07079221 */ /* 0x000fe40000010100 */
[----:B------:R-:W-:Y:S01]  /*9f20*/  FMUL.FTZ R25, R25, R4 ;  /* 0x0000000419197220 */ /* 0x000fe20000410000 */
[----:B------:R-:W-:Y:S01]  /*9f30*/  HADD2.F32 R4, -RZ, R18.H0_H0 ;  /* 0x20000012ff047230 */ /* 0x000fe20000004100 */
[----:B------:R-:W-:Y:S01]  /*9f40*/  FMUL.FTZ R6, R3, R6 ;  /* 0x0000000603067220 */ /* 0x000fe20000410000 */
[----:B----4-:R-:W-:Y:S01]  /*9f50*/  HADD2.F32 R3, -RZ, R8.H0_H0 ;  /* 0x20000008ff037230 */ /* 0x010fe20000004100 */
[----:B------:R-:W-:Y:S01]  /*9f60*/  FMUL.FTZ R7, R0, R7 ;  /* 0x0000000700077220 */ /* 0x000fe20000410000 */
[----:B-----5:R-:W-:Y:S01]  /*9f70*/  HADD2.F32 R0, -RZ, R12.H0_H0 ;  /* 0x2000000cff007230 */ /* 0x020fe20000004100 */
[----:B------:R-:W-:Y:S01]  /*9f80*/  @!P1 FADD.FTZ R20, -R20, -RZ ;  /* 0x800000ff14149221 */ /* 0x000fe20000010100 */
[----:B------:R-:W-:Y:S01]  /*9f90*/  HADD2.F32 R17, -RZ, R17.H1_H1 ;  /* 0x30000011ff117230 */ /* 0x000fe20000004100 */
[----:B------:R-:W-:Y:S01]  /*9fa0*/  @!P1 FADD.FTZ R5, -R5, -RZ ;  /* 0x800000ff05059221 */ /* 0x000fe20000010100 */
[----:B------:R-:W-:Y:S01]  /*9fb0*/  HADD2.F32 R18, -RZ, R18.H1_H1 ;  /* 0x30000012ff127230 */ /* 0x000fe20000004100 */
[----:B------:R-:W-:Y:S01]  /*9fc0*/  @!P1 FADD.FTZ R21, -R21, -RZ ;  /* 0x800000ff15159221 */ /* 0x000fe20000010100 */
[----:B------:R-:W-:-:S02]  /*9fd0*/  HADD2.F32 R12, -RZ, R12.H1_H1 ;  /* 0x3000000cff0c7230 */ /* 0x000fc40000004100 */
[----:B------:R-:W-:Y:S01]  /*9fe0*/  HADD2.F32 R8, -RZ, R8.H1_H1 ;  /* 0x30000008ff087230 */ /* 0x000fe20000004100 */
[----:B------:R-:W-:Y:S01]  /*9ff0*/  FMUL.FTZ R17, R17, R20 ;  /* 0x0000001411117220 */ /* 0x000fe20000410000 */
[----:B------:R-:W-:Y:S01]  /*a000*/  HADD2.F32 R19, -RZ, R13.H0_H0 ;  /* 0x2000000dff137230 */ /* 0x000fe20000004100 */
[----:B------:R-:W-:Y:S01]  /*a010*/  FMUL.FTZ R5, R4, R5 ;  /* 0x0000000504057220 */ /* 0x000fe20000410000 */
[--C-:B------:R-:W-:Y:S01]  /*a020*/  HADD2.F32 R4, -RZ, R9.reuse.H0_H0 ;  /* 0x20000009ff047230 */ /* 0x100fe20000004100 */
[----:B------:R-:W-:Y:S01]  /*a030*/  FMUL.FTZ R21, R18, R21 ;  /* 0x0000001512157220 */ /* 0x000fe20000410000 */
[----:B------:R-:W-:Y:S01]  /*a040*/  HADD2.F32 R20, -RZ, R9.H1_H1 ;  /* 0x30000009ff147230 */ /* 0x000fe20000004100 */
[----:B------:R-:W-:Y:S01]  /*a050*/  FFMA.FTZ R0, R0, R3, R23 ;  /* 0x0000000300007223 */ /* 0x000fe20000010017 */
[----:B------:R-:W-:Y:S01]  /*a060*/  HADD2.F32 R18, -RZ, R10.H0_H0 ;  /* 0x2000000aff127230 */ /* 0x000fe20000004100 */
[----:B------:R-:W-:Y:S01]  /*a070*/  FFMA.FTZ R25, R12, R8, R25 ;  /* 0x000000080c197223 */ /* 0x000fe20000010019 */
[----:B------:R-:W-:-:S02]  /*a080*/  HADD2.F32 R8, -RZ, R14.H0_H0 ;  /* 0x2000000eff087230 */ /* 0x000fc40000004100 */
[----:B------:R-:W-:Y:S02]  /*a090*/  HADD2.F32 R3, -RZ, R15.H0_H0 ;  /* 0x2000000fff037230 */ /* 0x000fe40000004100 */
[----:B------:R-:W-:Y:S02]  /*a0a0*/  HADD2.F32 R10, -RZ, R10.H1_H1 ;  /* 0x3000000aff0a7230 */ /* 0x000fe40000004100 */
[--C-:B------:R-:W-:Y:S02]  /*a0b0*/  HADD2.F32 R9, -RZ, R11.reuse.H0_H0 ;  /* 0x2000000bff097230 */ /* 0x100fe40000004100 */
        /* <DEDUP_REMOVED lines=14> */
.L_x_5879:
[----:B------:R-:W-:Y:S05]  /*a1a0*/  BSYNC B0 ;  /* 0x0000000000007941 */ /* 0x000fea0003800000 */
.L_x_5878:
[----:B-----5:R1:W-:Y:S01]  /*a1b0*/  STS.128 [R116+0x2800], R12 ;  /* 0x0028000c74007388 */ /* 0x0203e20000000c00 */
[----:B------:R-:W-:Y:S05]  /*a1c0*/  BRA `(.L_x_5847) ;  /* 0x000003a000007947 */ /* 0x000fea0003800000 */
.L_x_5833:
[----:B-----5:R-:W-:Y:S01]  /*a1d0*/  IADD3 R3, -R60, R115, RZ ;  /* 0x000000733c037210 */ /* 0x020fe20007ffe1ff */
        /* <DEDUP_REMOVED lines=28> */
.L_x_5881:
[----:B------:R-:W-:Y:S05]  /*a3a0*/  BSYNC B0 ;  /* 0x0000000000007941 */ /* 0x000fea0003800000 */
.L_x_5880:
[----:B------:R-:W-:-:S04]  /*a3b0*/  IADD3 R2, R112, 0x20, RZ ;  /* 0x0000002070027810 */ /* 0x000fc80007ffe0ff */
[----:B------:R-:W-:-:S13]  /*a3c0*/  ISETP.GE.AND P1, PT, R2, R3, PT ;  /* 0x000000030200720c */ /* 0x000fda0003f26270 */
[----:B------:R-:W-:Y:S05]  /*a3d0*/  @P1 BRA `(.L_x_5847) ;  /* 0x0000019000001947 */ /* 0x000fea0003800000 */
[----:B------:R-:W-:Y:S02]  /*a3e0*/  ISETP.GE.AND P2, PT, R14, c[0x0][0x220], PT ;  /* 0x000088000e007a0c */ /* 0x000fe40003f46270 */
[----:B------:R-:W-:-:S04]  /*a3f0*/  IADD3 R120, P1, R120, UR4, RZ ;  /* 0x0000000478787c10 */ /* 0x000fc8000ff3e0ff */
[----:B------:R-:W-:Y:S02]  /*a400*/  IADD3.X R71, R71, UR5, RZ, P1, !PT ;  /* 0x0000000547477c10 */ /* 0x000fe40008ffe4ff */
        /* <DEDUP_REMOVED lines=22> */
.L_x_5847:
[----:B------:R-:W-:Y:S05]  /*a570*/  BSYNC B3 ;  /* 0x0000000000037941 */ /* 0x000fea0003800000 */
.L_x_5832:
[----:B------:R-:W-:Y:S01]  /*a580*/  IADD3 R89, R85, -0x1, RZ ;  /* 0xffffffff55597810 */ /* 0x000fe20007ffe0ff */
[----:B------:R-:W-:Y:S01]  /*a590*/  BSSY B0, `(.L_x_5882) ;  /* 0x0000022000007945 */ /* 0x000fe20003800000 */
[----:B------:R-:W-:Y:S02]  /*a5a0*/  LEA R120, P1, R126, c[0x0][0x168], 0x1 ;  /* 0x00005a007e787a11 */ /* 0x000fe400078208ff */
[----:B------:R-:W-:Y:S01]  /*a5b0*/  LOP3.LUT R121, R82, 0xffff, RZ, 0xc0, !PT ;  /* 0x0000ffff52797812 */ /* 0x000fe200078ec0ff */
[----:B------:R-:W-:Y:S01]  /*a5c0*/  IMAD R3, R89, -0x40, R61 ;  /* 0xffffffc059037824 */ /* 0x000fe200078e023d */
        /* <DEDUP_REMOVED lines=29> */
.L_x_5884:
[----:B------:R1:W-:Y:S02]  /*a7a0*/  STS.128 [R116+0x5000], RZ ;  /* 0x005000ff74007388 */ /* 0x0003e40000000c00 */
.L_x_5883:
[----:B------:R-:W-:Y:S05]  /*a7b0*/  BSYNC B0 ;  /* 0x0000000000007941 */ /* 0x000fea0003800000 */
.L_x_5882:
        /* <DEDUP_REMOVED lines=17> */
[C---:B------:R-:W-:Y:S01]  /*a8d0*/  @P5 LEA R8, P1, R0.reuse, c[0x0][0x168], 0x1 ;  /* 0x00005a0000085a11 */ /* 0x040fe200078208ff */
        /* <DEDUP_REMOVED lines=14> */
.L_x_5886:
[----:B------:R-:W-:Y:S05]  /*a9c0*/  BSYNC B0 ;  /* 0x0000000000007941 */ /* 0x000fea0003800000 */
.L_x_5885:
[----:B------:R-:W-:Y:S01]  /*a9d0*/  IMAD R0, R75, c[0x0][0x320], RZ ;  /* 0x0000c8004b007a24 */ /* 0x000fe200078e02ff */
[----:B------:R-:W0:Y:S01]  /*a9e0*/  LDGDEPBAR ;  /* 0x00000000000079af */ /* 0x000e220000000000 */
[----:B------:R-:W-:-:S04]  /*a9f0*/  IMAD.WIDE.U32 R110, R117, c[0x0][0x320], R110 ;  /* 0x0000c800756e7a25 */ /* 0x000fc800078e006e */
[----:B------:R-:W-:Y:S01]  /*aa00*/  IMAD R0, R117, c[0x0][0x324], R0 ;  /* 0x0000c90075007a24 */ /* 0x000fe200078e0200 */
[----:B-1----:R-:W-:-:S03]  /*aa10*/  LEA R6, P1, R110, c[0x0][0x318], 0x2 ;  /* 0x0000c6006e067a11 */ /* 0x002fc600078210ff */
[----:B------:R-:W-:-:S05]  /*aa20*/  IMAD.IADD R0, R111, 0x1, R0 ;  /* 0x000000016f007824 */ /* 0x000fca00078e0200 */
[----:B------:R-:W-:-:S05]  /*aa30*/  LEA.HI.X R7, R110, c[0x0][0x31c], R0, 0x2, P1 ;  /* 0x0000c7006e077a11 */ /* 0x000fca00008f1400 */
[----:B------:R-:W5:Y:S01]  /*aa40*/  LDG.E R0, [R6.64] ;  /* 0x0000000606007981 */ /* 0x000f62000c1e1900 */
[----:B------:R-:W-:Y:S01]  /*aa50*/  ISETP.GE.AND P2, PT, R112, R3, PT ;  /* 0x000000037000720c */ /* 0x000fe20003f46270 */
[----:B------:R-:W5:Y:S01]  /*aa60*/  MUFU.RCP R5, c[0x0][0x238] ;  /* 0x00008e0000057b08 */ /* 0x000f620000001000 */
[----:B------:R-:W-:Y:S01]  /*aa70*/  SHF.R.S32.HI R122, RZ, 0x1f, R83 ;  /* 0x0000001fff7a7819 */ /* 0x000fe20000011453 */
[----:B------:R-:W-:Y:S01]  /*aa80*/  IMAD.SHL.U32 R124, R76, 0x2, RZ ;  /* 0x000000024c7c7824 */ /* 0x000fe200078e00ff */
[----:B------:R-:W-:-:S04]  /*aa90*/  DEPBAR.LE SB0, 0x0 ;  /* 0x000080000000791a */ /* 0x000fc80000000000 */
[----:B------:R-:W-:Y:S01]  /*aaa0*/  BAR.SYNC.DEFER_BLOCKING 0x0 ;  /* 0x0000000000007b1d */ /* 0x000fe20000010000 */
[----:B----4-:R-:W-:Y:S02]  /*aab0*/  LEA R134, P1, R86, c[0x0][0x170], 0x1 ;  /* 0x00005c0056867a11 */ /* 0x010fe400078208ff */
        /* <DEDUP_REMOVED lines=10> */
[----:B-----5:R-:W-:Y:S01]  /*ab60*/  FMUL.FTZ R0, R0, R5 ;  /* 0x0000000500007220 */ /* 0x020fe20000410000 */
        /* <DEDUP_REMOVED lines=24> */
.L_x_5889:
[----:B------:R4:W-:Y:S02]  /*acf0*/  STS.128 [R116+0x8000], RZ ;  /* 0x008000ff74007388 */ /* 0x0009e40000000c00 */
.L_x_5888:
[----:B-1----:R-:W-:Y:S05]  /*ad00*/  BSYNC B0 ;  /* 0x0000000000007941 */ /* 0x002fea0003800000 */
.L_x_5887:
        /* <DEDUP_REMOVED lines=35> */
.L_x_5892:
[----:B------:R1:W-:Y:S02]  /*af40*/  STS.128 [R116+0x8800], RZ ;  /* 0x008800ff74007388 */ /* 0x0003e40000000c00 */
.L_x_5891:
[----:B------:R-:W-:Y:S05]  /*af50*/  BSYNC B0 ;  /* 0x0000000000007941 */ /* 0x000fea0003800000 */
.L_x_5890:
        /* <DEDUP_REMOVED lines=31> */
[----:B--23--:R-:W-:Y:S01]  /*b150*/  LDSM.16.M88.4 R28, [R112+0x3000] ;  /* 0x00300000701c783b */ /* 0x00cfe20000000200 */
[----:B------:R-:W-:-:S03]  /*b160*/  IMAD R111, R4, 0x2, R113 ;  /* 0x00000002046f7824 */ /* 0x000fc600078e0271 */
[----:B------:R-:W1:Y:S01]  /*b170*/  LDSM.16.M88.4 R48, [R113] ;  /* 0x000000007130783b */ /* 0x000e620000000200 */
[----:B------:R-:W-:-:S03]  /*b180*/  SEL R3, R3, 0xffffffe0, !P1 ;  /* 0xffffffe003037807 */ /* 0x000fc60004800000 */
[----:B------:R-:W2:Y:S02]  /*b190*/  LDSM.16.M88.4 R20, [R112+0x3400] ;  /* 0x003400007014783b */ /* 0x000ea40000000200 */
[----:B------:R-:W-:Y:S02]  /*b1a0*/  IMAD.IADD R109, R112, 0x1, R3 ;  /* 0x00000001706d7824 */ /* 0x000fe400078e0203 */
[----:B------:R-:W3:Y:S01]  /*b1b0*/  LDSM.16.M88.4 R64, [R112+0x3800] ;  /* 0x003800007040783b */ /* 0x000ee20000000200 */
[----:B------:R-:W-:-:S03]  /*b1c0*/  IMAD R3, R89, 0x40, R124 ;  /* 0x0000004059037824 */ /* 0x000fc600078e027c */
[----:B------:R-:W5:Y:S02]  /*b1d0*/  LDSM.16.M88.4 R12, [R112+0x3c00] ;  /* 0x003c0000700c783b */ /* 0x000f640000000200 */
[----:B------:R-:W-:Y:S02]  /*b1e0*/  IADD3 R7, R3, 0x1, RZ ;  /* 0x0000000103077810 */ /* 0x000fe40007ffe0ff */
[----:B------:R-:W-:Y:S04]  /*b1f0*/  LDSM.16.M88.4 R40, [R109+0x3000] ;  /* 0x003000006d28783b */ /* 0x000fe80000000200 */
[----:B------:R-:W4:Y:S04]  /*b200*/  LDSM.16.M88.4 R8, [R111] ;  /* 0x000000006f08783b */ /* 0x000f280000000200 */
[----:B------:R-:W3:Y:S04]  /*b210*/  LDSM.16.M88.4 R36, [R109+0x3400] ;  /* 0x003400006d24783b */ /* 0x000ee80000000200 */
[----:B------:R-:W3:Y:S04]  /*b220*/  LDSM.16.M88.4 R16, [R109+0x3800] ;  /* 0x003800006d10783b */ /* 0x000ee80000000200 */
[----:B------:R-:W3:Y:S04]  /*b230*/  LDSM.16.M88.4 R76, [R109+0x3c00] ;  /* 0x003c00006d4c783b */ /* 0x000ee80000000200 */
[----:B------:R-:W-:Y:S01]  /*b240*/  LDSM.16.M88.4 R72, [R112+0x4000] ;  /* 0x004000007048783b */ /* 0x000fe20000000200 */
[C---:B-1----:R-:W-:Y:S03]  /*b250*/  HMMA.16816.F32 R32, R48.reuse, R28, RZ ;  /* 0x0000001c3020723c */ /* 0x042fe600000018ff */
[----:B------:R-:W-:Y:S04]  /*b260*/  LDSM.16.M88.4 R44, [R112+0x4400] ;  /* 0x00440000702c783b */ /* 0x000fe80000000200 */
[----:B------:R-:W-:Y:S01]  /*b270*/  LDSM.16.M88.4 R80, [R111+0x1000] ;  /* 0x001000006f50783b */ /* 0x000fe20000000200 */
[C---:B--2---:R-:W-:Y:S08]  /*b280*/  HMMA.16816.F32 R24, R48.reuse, R20, RZ ;  /* 0x000000143018723c */ /* 0x044ff000000018ff */
[C---:B------:R-:W-:Y:S08]  /*b290*/  HMMA.16816.F32 R28, R48.reuse, R30, RZ ;  /* 0x0000001e301c723c */ /* 0x040ff000000018ff */
[C---:B------:R-:W-:Y:S08]  /*b2a0*/  HMMA.16816.F32 R20, R48.reuse, R22, RZ ;  /* 0x000000163014723c */ /* 0x040ff000000018ff */
[C---:B---3--:R-:W-:Y:S08]  /*b2b0*/  HMMA.16816.F32 R68, R48.reuse, R64, RZ ;  /* 0x000000403044723c */ /* 0x048ff000000018ff */
[C---:B------:R-:W-:Y:S08]  /*b2c0*/  HMMA.16816.F32 R64, R48.reuse, R66, RZ ;  /* 0x000000423040723c */ /* 0x040ff000000018ff */
[C---:B-----5:R-:W-:Y:S08]  /*b2d0*/  HMMA.16816.F32 R52, R48.reuse, R12, RZ ;  /* 0x0000000c3034723c */ /* 0x060ff000000018ff */
[----:B------:R-:W-:Y:S01]  /*b2e0*/  HMMA.16816.F32 R48, R48, R14, RZ ;  /* 0x0000000e3030723c */ /* 0x000fe200000018ff */
[----:B------:R-:W1:Y:S07]  /*b2f0*/  LDSM.16.M88.4 R12, [R113+0x1000] ;  /* 0x00100000710c783b */ /* 0x000e6e0000000200 */
[C---:B----4-:R-:W-:Y:S08]  /*b300*/  HMMA.16816.F32 R32, R8.reuse, R40, R32 ;  /* 0x000000280820723c */ /* 0x050ff00000001820 */
        /* <DEDUP_REMOVED lines=24> */
[----:B------:R-:W-:Y:S03]  /*b490*/  LDSM.16.M88.4 R36, [R112+0x5800] ;  /* 0x005800007024783b */ /* 0x000fe60000000200 */
[C---:B----4-:R-:W-:Y:S08]  /*b4a0*/  HMMA.16816.F32 R32, R80.reuse, R16, R32 ;  /* 0x000000105020723c */ /* 0x050ff00000001820 */
[C---:B------:R-:W-:Y:S01]  /*b4b0*/  HMMA.16816.F32 R28, R80.reuse, R18, R28 ;  /* 0x00000012501c723c */ /* 0x040fe2000000181c */
[----:B------:R-:W-:Y:S07]  /*b4c0*/  LDSM.16.M88.4 R16, [R109+0x5000] ;  /* 0x005000006d10783b */ /* 0x000fee0000000200 */
[C---:B-----5:R-:W-:Y:S08]  /*b4d0*/  HMMA.16816.F32 R24, R80.reuse, R8, R24 ;  /* 0x000000085018723c */ /* 0x060ff00000001818 */
[C---:B------:R-:W-:Y:S01]  /*b4e0*/  HMMA.16816.F32 R20, R80.reuse, R10, R20 ;  /* 0x0000000a5014723c */ /* 0x040fe20000001814 */
[----:B------:R-:W2:Y:S07]  /*b4f0*/  LDSM.16.M88.4 R8, [R111+0x2000] ;  /* 0x002000006f08783b */ /* 0x000eae0000000200 */
[----:B------:R-:W-:Y:S08]  /*b500*/  HMMA.16816.F32 R68, R80, R76, R68 ;  /* 0x0000004c5044723c */ /* 0x000ff00000001844 */
[C---:B-1----:R-:W-:Y:S08]  /*b510*/  HMMA.16816.F32 R32, R12.reuse, R44, R32 ;  /* 0x0000002c0c20723c */ /* 0x042ff00000001820 */
[C---:B------:R-:W-:Y:S01]  /*b520*/  HMMA.16816.F32 R28, R12.reuse, R46, R28 ;  /* 0x0000002e0c1c723c */ /* 0x040fe2000000181c */
[----:B------:R-:W1:Y:S07]  /*b530*/  LDSM.16.M88.4 R44, [R109+0x5400] ;  /* 0x005400006d2c783b */ /* 0x000e6e0000000200 */
[C---:B------:R-:W-:Y:S08]  /*b540*/  HMMA.16816.F32 R24, R12.reuse, R40, R24 ;  /* 0x000000280c18723c */ /* 0x040ff00000001818 */
[----:B------:R-:W-:Y:S01]  /*b550*/  HMMA.16816.F32 R20, R12, R42, R20 ;  /* 0x0000002a0c14723c */ /* 0x000fe20000001814 */
[----:B------:R-:W3:Y:S07]  /*b560*/  LDSM.16.M88.4 R40, [R112+0x5c00] ;  /* 0x005c00007028783b */ /* 0x000eee0000000200 */
[----:B--2---:R-:W-:Y:S07]  /*b570*/  HMMA.16816.F32 R32, R8, R16, R32 ;  /* 0x000000100820723c */ /* 0x004fee0000001820 */
[----:B------:R-:W-:Y:S01]  /*b580*/  IMAD R17, R59, 0x10, R60 ;  /* 0x000000103b117824 */ /* 0x000fe200078e023c */
[----:B------:R-:W-:Y:S01]  /*b590*/  HMMA.16816.F32 R64, R80, R78, R64 ;  /* 0x0000004e5040723c */ /* 0x000fe20000001840 */
[----:B------:R-:W-:-:S03]  /*b5a0*/  IADD3 R60, R3, 0x8, RZ ;  /* 0x00000008033c7810 */ /* 0x000fc60007ffe0ff */
[----:B------:R-:W-:-:S04]  /*b5b0*/  IADD3 R16, R17, 0x1, R122 ;  /* 0x0000000111107810 */ /* 0x000fc80007ffe07a */
[----:B------:R-:W-:Y:S01]  /*b5c0*/  IADD3 R16, R61, R16, -R115 ;  /* 0x000000103d107210 */ /* 0x000fe20007ffe873 */
[----:B------:R-:W-:Y:S03]  /*b5d0*/  HMMA.16816.F32 R52, R80, R72, R52 ;  /* 0x000000485034723c */ /* 0x000fe60000001834 */
[----:B------:R-:W-:-:S05]  /*b5e0*/  IADD3 R100, R16, c[0x0][0x2e8], RZ ;  /* 0x0000ba0010647a10 */ /* 0x000fca0007ffe0ff */
[----:B------:R-:W-:Y:S01]  /*b5f0*/  HMMA.16816.F32 R28, R8, R18, R28 ;  /* 0x00000012081c723c */ /* 0x000fe2000000181c */
[----:B------:R-:W2:Y:S07]  /*b600*/  LDSM.16.M88.4 R16, [R109+0x5800] ;  /* 0x005800006d10783b */ /* 0x000eae0000000200 */
[----:B------:R-:W-:Y:S08]  /*b610*/  HMMA.16816.F32 R48, R80, R74, R48 ;  /* 0x0000004a5030723c */ /* 0x000ff00000001830 */
[C---:B------:R-:W-:Y:S01]  /*b620*/  HMMA.16816.F32 R68, R12.reuse, R36, R68 ;  /* 0x000000240c44723c */ /* 0x040fe20000001844 */
[----:B------:R-:W4:Y:S06]  /*b630*/  I2F R36, R7 ;  /* 0x0000000700247306 */ /* 0x000f2c0000201400 */
[----:B------:R-:W-:Y:S01]  /*b640*/  IMAD R37, R5, 0x20, R6 ;  /* 0x0000002005257824 */ /* 0x000fe200078e0206 */
[----:B------:R-:W-:Y:S01]  /*b650*/  HMMA.16816.F32 R64, R12, R38, R64 ;  /* 0x000000260c40723c */ /* 0x000fe20000001840 */
[----:B------:R-:W5:Y:S02]  /*b660*/  I2F R39, R60 ;  /* 0x0000003c00277306 */ /* 0x000f640000201400 */
[----:B------:R-:W-:-:S04]  /*b670*/  IMAD.IADD R110, R2, 0x1, R37 ;  /* 0x00000001026e7824 */ /* 0x000fc800078e0225 */
[C---:B------:R-:W-:Y:S01]  /*b680*/  IADD3 R38, R100.reuse, 0x8, RZ ;  /* 0x0000000864267810 */ /* 0x040fe20007ffe0ff */
[----:B-1----:R-:W-:Y:S01]  /*b690*/  HMMA.16816.F32 R24, R8, R44, R24 ;  /* 0x0000002c0818723c */ /* 0x002fe20000001818 */
[-C--:B------:R-:W-:Y:S01]  /*b6a0*/  IMNMX R100, R100, R61.reuse, PT ;  /* 0x0000003d64647217 */ /* 0x080fe20003800200 */
[-C--:B----4-:R-:W-:Y:S01]  /*b6b0*/  FFMA.FTZ R6, R0, R36.reuse, R33 ;  /* 0x0000002400067223 */ /* 0x090fe20000010021 */
[----:B------:R-:W-:Y:S01]  /*b6c0*/  IMNMX R101, R38, R61, PT ;  /* 0x0000003d26657217 */ /* 0x000fe20003800200 */
[C---:B------:R-:W-:Y:S01]  /*b6d0*/  FFMA.FTZ R35, R0.reuse, R36, R35 ;  /* 0x0000002400237223 */ /* 0x040fe20000010023 */
[----:B------:R-:W-:Y:S02]  /*b6e0*/  IADD3 R38, R3, 0x9, RZ ;  /* 0x0000000903267810 */ /* 0x000fe40007ffe0ff */
[C---:B------:R-:W-:Y:S01]  /*b6f0*/  ISETP.GE.AND P6, PT, R7.reuse, R100, PT ;  /* 0x000000640700720c */ /* 0x040fe20003fc6270 */
[----:B---3--:R-:W-:Y:S01]  /*b700*/  HMMA.16816.F32 R52, R12, R40, R52 ;  /* 0x000000280c34723c */ /* 0x008fe20000001834 */
[----:B------:R-:W-:Y:S01]  /*b710*/  ISETP.GE.AND P2, PT, R7, R101, PT ;  /* 0x000000650700720c */ /* 0x000fe20003f46270 */
[CC--:B-----5:R-:W-:Y:S01]  /*b720*/  FFMA.FTZ R28, R0.reuse, R39.reuse, R28 ;  /* 0x00000027001c7223 */ /* 0x0e0fe2000001001c */
[----:B------:R-:W1:Y:S01]  /*b730*/  I2F R7, R38 ;  /* 0x0000002600077306 */ /* 0x000e620000201400 */
[----:B------:R-:W-:Y:S01]  /*b740*/  IADD3 R33, R3, 0x11, RZ ;  /* 0x0000001103217810 */ /* 0x000fe20007ffe0ff */
[----:B------:R-:W-:Y:S01]  /*b750*/  FFMA.FTZ R39, R0, R39, R30 ;  /* 0x0000002700277223 */ /* 0x000fe2000001001e */
[----:B------:R-:W-:-:S02]  /*b760*/  FSEL R6, R6, -INF , !P6 ;  /* 0xff80000006067808 */ /* 0x000fc40007000000 */
[----:B------:R-:W-:Y:S01]  /*b770*/  IADD3 R40, R3, 0x10, RZ ;  /* 0x0000001003287810 */ /* 0x000fe20007ffe0ff */
[----:B------:R-:W-:Y:S01]  /*b780*/  HMMA.16816.F32 R48, R12, R42, R48 ;  /* 0x0000002a0c30723c */ /* 0x000fe20000001830 */
[----:B------:R-:W-:Y:S01]  /*b790*/  FSEL R35, R35, -INF , !P2 ;  /* 0xff80000023237808 */ /* 0x000fe20005000000 */
[----:B------:R-:W3:Y:S01]  /*b7a0*/  LDSM.16.M88.4 R12, [R109+0x5c00] ;  /* 0x005c00006d0c783b */ /* 0x000ee20000000200 */
[----:B------:R-:W4:Y:S01]  /*b7b0*/  I2F R5, R40 ;  /* 0x0000002800057306 */ /* 0x000f220000201400 */
[----:B------:R-:W-:Y:S01]  /*b7c0*/  ISETP.GE.AND P6, PT, R38, R100, PT ;  /* 0x000000642600720c */ /* 0x000fe20003fc6270 */
[----:B------:R-:W-:-:S04]  /*b7d0*/  DEPBAR.LE SB0, 0x0 ;  /* 0x000080000000791a */ /* 0x000fc80000000000 */
[----:B------:R-:W-:Y:S01]  /*b7e0*/  ISETP.GE.AND P2, PT, R38, R101, PT ;  /* 0x000000652600720c */ /* 0x000fe20003f46270 */
[C---:B------:R-:W-:Y:S01]  /*b7f0*/  HMMA.16816.F32 R20, R8.reuse, R46, R20 ;  /* 0x0000002e0814723c */ /* 0x040fe20000001814 */
[----:B------:R-:W5:Y:S01]  /*b800*/  I2F R38, R33 ;  /* 0x0000002100267306 */ /* 0x000f620000201400 */
[----:B------:R-:W-:Y:S01]  /*b810*/  IADD3 R36, R3, 0x18, RZ ;  /* 0x0000001803247810 */ /* 0x000fe20007ffe0ff */
[-C--:B-1----:R-:W-:Y:S01]  /*b820*/  FFMA.FTZ R29, R0, R7.reuse, R29 ;  /* 0x00000007001d7223 */ /* 0x082fe2000001001d */
[----:B------:R-:W-:Y:S01]  /*b830*/  ISETP.GE.AND P5, PT, R60, R100, PT ;  /* 0x000000643c00720c */ /* 0x000fe20003fa6270 */
[----:B------:R-:W-:Y:S01]  /*b840*/  FFMA.FTZ R31, R0, R7, R31 ;  /* 0x00000007001f7223 */ /* 0x000fe2000001001f */
[----:B------:R-:W-:Y:S02]  /*b850*/  ISETP.GE.AND P1, PT, R60, R101, PT ;  /* 0x000000653c00720c */ /* 0x000fe40003f26270 */
[----:B--2---:R-:W-:Y:S01]  /*b860*/  HMMA.16816.F32 R68, R8, R16, R68 ;  /* 0x000000100844723c */ /* 0x004fe20000001844 */
[----:B------:R-:W1:Y:S01]  /*b870*/  I2F R7, R36 ;  /* 0x0000002400077306 */ /* 0x000e620000201400 */
[----:B------:R-:W-:-:S02]  /*b880*/  FSEL R28, R28, -INF , !P5 ;  /* 0xff8000001c1c7808 */ /* 0x000fc40006800000 */
[----:B------:R-:W-:Y:S02]  /*b890*/  ISETP.GE.AND P5, PT, R40, R100, PT ;  /* 0x000000642800720c */ /* 0x000fe40003fa6270 */
[----:B------:R-:W-:Y:S01]  /*b8a0*/  FSEL R30, R29, -INF , !P6 ;  /* 0xff8000001d1e7808 */ /* 0x000fe20007000000 */
[C---:B----4-:R-:W-:Y:S01]  /*b8b0*/  FFMA.FTZ R17, R0.reuse, R5, R24 ;  /* 0x0000000500117223 */ /* 0x050fe20000010018 */
[----:B------:R-:W-:Y:S01]  /*b8c0*/  FSEL R31, R31, -INF , !P2 ;  /* 0xff8000001f1f7808 */ /* 0x000fe20005000000 */
[C---:B-----5:R-:W-:Y:S01]  /*b8d0*/  FFMA.FTZ R24, R0.reuse, R38, R25 ;  /* 0x0000002600187223 */ /* 0x060fe20000010019 */
[C---:B------:R-:W-:Y:S01]  /*b8e0*/  ISETP.GE.AND P6, PT, R33.reuse, R100, PT ;  /* 0x000000642100720c */ /* 0x040fe20003fc6270 */
[C---:B------:R-:W-:Y:S01]  /*b8f0*/  FFMA.FTZ R38, R0.reuse, R38, R27 ;  /* 0x0000002600267223 */ /* 0x040fe2000001001b */
[----:B------:R-:W-:Y:S01]  /*b900*/  ISETP.GE.AND P2, PT, R33, R101, PT ;  /* 0x000000652100720c */ /* 0x000fe20003f46270 */
[----:B------:R-:W-:Y:S01]  /*b910*/  FFMA.FTZ R33, R0, R5, R26 ;  /* 0x0000000500217223 */ /* 0x000fe2000001001a */
[----:B------:R-:W-:Y:S01]  /*b920*/  IADD3 R29, R3, 0x19, RZ ;  /* 0x00000019031d7810 */ /* 0x000fe20007ffe0ff */
[----:B------:R-:W-:Y:S01]  /*b930*/  HMMA.16816.F32 R64, R8, R18, R64 ;  /* 0x000000120840723c */ /* 0x000fe20000001840 */
[----:B------:R-:W-:-:S02]  /*b940*/  FSEL R26, R17, -INF , !P5 ;  /* 0xff800000111a7808 */ /* 0x000fc40006800000 */
[----:B------:R-:W-:Y:S01]  /*b950*/  FSEL R24, R24, -INF , !P6 ;  /* 0xff80000018187808 */ /* 0x000fe20007000000 */
[----:B------:R2:W4:Y:S01]  /*b960*/  I2F R5, R29 ;  /* 0x0000001d00057306 */ /* 0x0005220000201400 */
[----:B------:R-:W-:Y:S02]  /*b970*/  FSEL R17, R38, -INF , !P2 ;  /* 0xff80000026117808 */ /* 0x000fe40005000000 */
[C---:B------:R-:W-:Y:S01]  /*b980*/  ISETP.GE.AND P6, PT, R29.reuse, R100, PT ;  /* 0x000000641d00720c */ /* 0x040fe20003fc6270 */
[C---:B-1----:R-:W-:Y:S01]  /*b990*/  FFMA.FTZ R18, R0.reuse, R7, R20 ;  /* 0x0000000700127223 */ /* 0x042fe20000010014 */
[----:B------:R-:W-:Y:S01]  /*b9a0*/  ISETP.GE.AND P2, PT, R29, R101, PT ;  /* 0x000000651d00720c */ /* 0x000fe20003f46270 */
[----:B---3--:R-:W-:Y:S01]  /*b9b0*/  HMMA.16816.F32 R52, R8, R12, R52 ;  /* 0x0000000c0834723c */ /* 0x008fe20000001834 */
[----:B------:R-:W-:Y:S01]  /*b9c0*/  FSEL R39, R39, -INF , !P1 ;  /* 0xff80000027277808 */ /* 0x000fe20004800000 */
[----:B------:R-:W-:Y:S01]  /*b9d0*/  FFMA.FTZ R7, R0, R7, R22 ;  /* 0x0000000700077223 */ /* 0x000fe20000010016 */
[----:B------:R-:W-:Y:S01]  /*b9e0*/  BAR.SYNC.DEFER_BLOCKING 0x0 ;  /* 0x0000000000007b1d */ /* 0x000fe20000010000 */
[----:B------:R-:W-:-:S02]  /*b9f0*/  ISETP.GE.AND P1, PT, R40, R101, PT ;  /* 0x000000652800720c */ /* 0x000fc40003f26270 */
[----:B------:R-:W-:Y:S02]  /*ba00*/  IADD3 R16, R3, 0x20, RZ ;  /* 0x0000002003107810 */ /* 0x000fe40007ffe0ff */
[----:B------:R-:W-:Y:S01]  /*ba10*/  FSEL R27, R33, -INF , !P1 ;  /* 0xff800000211b7808 */ /* 0x000fe20004800000 */
[----:B------:R-:W-:Y:S01]  /*ba20*/  HMMA.16816.F32 R48, R8, R14, R48 ;  /* 0x0000000e0830723c */ /* 0x000fe20000001830 */
[C---:B--2---:R-:W-:Y:S01]  /*ba30*/  IADD3 R29, R3.reuse, 0x21, RZ ;  /* 0x00000021031d7810 */ /* 0x044fe20007ffe0ff */
[----:B------:R1:W2:Y:S01]  /*ba40*/  I2F R25, R16 ;  /* 0x0000001000197306 */ /* 0x0002a20000201400 */
[----:B------:R-:W-:Y:S01]  /*ba50*/  ISETP.GE.AND P5, PT, R36, R100, PT ;  /* 0x000000642400720c */ /* 0x000fe20003fa6270 */
[----:B----4-:R-:W-:Y:S01]  /*ba60*/  FFMA.FTZ R21, R0, R5, R21 ;  /* 0x0000000500157223 */ /* 0x010fe20000010015 */
[----:B------:R-:W-:Y:S01]  /*ba70*/  ISETP.GE.AND P1, PT, R36, R101, PT ;  /* 0x000000652400720c */ /* 0x000fe20003f26270 */
[----:B------:R-:W-:Y:S01]  /*ba80*/  FFMA.FTZ R5, R0, R5, R23 ;  /* 0x0000000500057223 */ /* 0x000fe20000010017 */
[----:B------:R-:W-:-:S02]  /*ba90*/  IADD3 R22, R3, 0x28, RZ ;  /* 0x0000002803167810 */ /* 0x000fc40007ffe0ff */
[----:B------:R-:W-:Y:S01]  /*baa0*/  FSEL R18, R18, -INF , !P5 ;  /* 0xff80000012127808 */ /* 0x000fe20006800000 */
[----:B------:R-:W3:Y:S01]  /*bab0*/  I2F R20, R29 ;  /* 0x0000001d00147306 */ /* 0x000ee20000201400 */
[----:B------:R-:W-:Y:S02]  /*bac0*/  FSEL R7, R7, -INF , !P1 ;  /* 0xff80000007077808 */ /* 0x000fe40004800000 */
[CC--:B------:R-:W-:Y:S02]  /*bad0*/  ISETP.GE.AND P5, PT, R16.reuse, R100.reuse, PT ;  /* 0x000000641000720c */ /* 0x0c0fe40003fa6270 */
[----:B------:R-:W-:Y:S02]  /*bae0*/  ISETP.GE.AND P1, PT, R16, R101, PT ;  /* 0x000000651000720c */ /* 0x000fe40003f26270 */
[----:B------:R-:W-:Y:S01]  /*baf0*/  IADD3 R23, R3, 0x30, RZ ;  /* 0x0000003003177810 */ /* 0x000fe20007ffe0ff */
[----:B------:R-:W4:Y:S01]  /*bb00*/  I2F R19, R22 ;  /* 0x0000001600137306 */ /* 0x000f220000201400 */
[----:B-1----:R-:W-:Y:S01]  /*bb10*/  FSEL R16, R21, -INF , !P6 ;  /* 0xff80000015107808 */ /* 0x002fe20007000000 */
[CC--:B--2---:R-:W-:Y:S01]  /*bb20*/  FFMA.FTZ R68, R0.reuse, R25.reuse, R68 ;  /* 0x0000001900447223 */ /* 0x0c4fe20000010044 */
[----:B------:R-:W-:Y:S01]  /*bb30*/  IADD3 R21, R3, 0x29, RZ ;  /* 0x0000002903157810 */ /* 0x000fe20007ffe0ff */
[----:B------:R-:W-:Y:S01]  /*bb40*/  FFMA.FTZ R70, R0, R25, R70 ;  /* 0x0000001900467223 */ /* 0x000fe20000010046 */
[----:B------:R-:W-:-:S02]  /*bb50*/  ISETP.GE.AND P6, PT, R29, R100, PT ;  /* 0x000000641d00720c */ /* 0x000fc40003fc6270 */
[----:B------:R-:W-:Y:S01]  /*bb60*/  FSEL R128, R68, -INF , !P5 ;  /* 0xff80000044807808 */ /* 0x000fe20006800000 */
[CC--:B---3--:R-:W-:Y:S01]  /*bb70*/  FFMA.FTZ R69, R0.reuse, R20.reuse, R69 ;  /* 0x0000001400457223 */ /* 0x0c8fe20000010045 */
[----:B------:R-:W1:Y:S01]  /*bb80*/  I2F R13, R23 ;  /* 0x00000017000d7306 */ /* 0x000e620000201400 */
[----:B------:R-:W-:Y:S01]  /*bb90*/  FFMA.FTZ R71, R0, R20, R71 ;  /* 0x0000001400477223 */ /* 0x000fe20000010047 */
[----:B------:R-:W-:Y:S02]  /*bba0*/  IADD3 R20, R3, 0x31, RZ ;  /* 0x0000003103147810 */ /* 0x000fe40007ffe0ff */
[----:B------:R-:W-:Y:S02]  /*bbb0*/  FSEL R131, R70, -INF , !P1 ;  /* 0xff80000046837808 */ /* 0x000fe40004800000 */
[----:B------:R-:W-:Y:S01]  /*bbc0*/  ISETP.GE.AND P5, PT, R22, R100, PT ;  /* 0x000000641600720c */ /* 0x000fe20003fa6270 */
[CC--:B----4-:R-:W-:Y:S01]  /*bbd0*/  FFMA.FTZ R64, R0.reuse, R19.reuse, R64 ;  /* 0x0000001300407223 */ /* 0x0d0fe20000010040 */
[----:B------:R-:W2:Y:S01]  /*bbe0*/  I2F R9, R20 ;  /* 0x0000001400097306 */ /* 0x000ea20000201400 */
[----:B------:R-:W-:Y:S01]  /*bbf0*/  FFMA.FTZ R66, R0, R19, R66 ;  /* 0x0000001300427223 */ /* 0x000fe20000010042 */
[----:B------:R-:W-:-:S02]  /*bc00*/  ISETP.GE.AND P1, PT, R22, R101, PT ;  /* 0x000000651600720c */ /* 0x000fc40003f26270 */
[----:B------:R-:W-:Y:S02]  /*bc10*/  FSEL R130, R64, -INF , !P5 ;  /* 0xff80000040827808 */ /* 0x000fe40006800000 */
[----:B------:R-:W-:Y:S02]  /*bc20*/  FSEL R133, R66, -INF , !P1 ;  /* 0xff80000042857808 */ /* 0x000fe40004800000 */
[----:B------:R-:W3:Y:S01]  /*bc30*/  I2F R12, R21 ;  /* 0x00000015000c7306 */ /* 0x000ee20000201400 */
[CC--:B-1----:R-:W-:Y:S01]  /*bc40*/  FFMA.FTZ R52, R0.reuse, R13.reuse, R52 ;  /* 0x0000000d00347223 */ /* 0x0c2fe20000010034 */
[----:B------:R-:W-:Y:S01]  /*bc50*/  FSEL R106, R69, -INF , !P6 ;  /* 0xff800000456a7808 */ /* 0x000fe20007000000 */
[C---:B------:R-:W-:Y:S01]  /*bc60*/  FFMA.FTZ R54, R0.reuse, R13, R54 ;  /* 0x0000000d00367223 */ /* 0x040fe20000010036 */
[CC--:B------:R-:W-:Y:S02]  /*bc70*/  ISETP.GE.AND P5, PT, R23.reuse, R100.reuse, PT ;  /* 0x000000641700720c */ /* 0x0c0fe40003fa6270 */
[----:B------:R-:W-:Y:S01]  /*bc80*/  ISETP.GE.AND P1, PT, R23, R101, PT ;  /* 0x000000651700720c */ /* 0x000fe20003f26270 */
[CC--:B--2---:R-:W-:Y:S01]  /*bc90*/  FFMA.FTZ R53, R0.reuse, R9.reuse, R53 ;  /* 0x0000000900357223 */ /* 0x0c4fe20000010035 */
[----:B------:R-:W-:Y:S01]  /*bca0*/  ISETP.GE.AND P6, PT, R21, R100, PT ;  /* 0x000000641500720c */ /* 0x000fe20003fc6270 */
[----:B------:R-:W-:Y:S01]  /*bcb0*/  FFMA.FTZ R55, R0, R9, R55 ;  /* 0x0000000900377223 */ /* 0x000fe20000010037 */
[----:B------:R-:W-:Y:S01]  /*bcc0*/  IADD3 R8, R3, 0x38, RZ ;  /* 0x0000003803087810 */ /* 0x000fe20007ffe0ff */
[----:B------:R-:W1:Y:S01]  /*bcd0*/  I2F R9, R3 ;  /* 0x0000000300097306 */ /* 0x000e620000201400 */
[----:B------:R-:W-:-:S02]  /*bce0*/  FSEL R94, R52, -INF , !P5 ;  /* 0xff800000345e7808 */ /* 0x000fc40006800000 */
[----:B------:R-:W-:Y:S01]  /*bcf0*/  FSEL R91, R54, -INF , !P1 ;  /* 0xff800000365b7808 */ /* 0x000fe20004800000 */
[CC--:B---3--:R-:W-:Y:S01]  /*bd00*/  FFMA.FTZ R65, R0.reuse, R12.reuse, R65 ;  /* 0x0000000c00417223 */ /* 0x0c8fe20000010041 */
[----:B------:R-:W-:Y:S01]  /*bd10*/  FSEL R5, R5, -INF , !P2 ;  /* 0xff80000005057808 */ /* 0x000fe20005000000 */
[----:B------:R-:W-:Y:S01]  /*bd20*/  FFMA.FTZ R67, R0, R12, R67 ;  /* 0x0000000c00437223 */ /* 0x000fe20000010043 */
[C---:B------:R-:W-:Y:S01]  /*bd30*/  ISETP.GE.AND P5, PT, R8.reuse, R100, PT ;  /* 0x000000640800720c */ /* 0x040fe20003fa6270 */
[----:B------:R-:W2:Y:S01]  /*bd40*/  I2F R11, R8 ;  /* 0x00000008000b7306 */ /* 0x000ea20000201400 */
[----:B------:R-:W-:Y:S02]  /*bd50*/  FSEL R132, R65, -INF , !P6 ;  /* 0xff80000041847808 */ /* 0x000fe40007000000 */
[-C--:B------:R-:W-:Y:S02]  /*bd60*/  ISETP.GE.AND P1, PT, R8, R101.reuse, PT ;  /* 0x000000650800720c */ /* 0x080fe40003f26270 */
[----:B------:R-:W-:-:S02]  /*bd70*/  ISETP.GE.AND P2, PT, R29, R101, PT ;  /* 0x000000651d00720c */ /* 0x000fc40003f46270 */
[-C--:B------:R-:W-:Y:S01]  /*bd80*/  ISETP.GE.AND P6, PT, R20, R100.reuse, PT ;  /* 0x000000641400720c */ /* 0x080fe20003fc6270 */
[CC--:B-1----:R-:W-:Y:S01]  /*bd90*/  FFMA.FTZ R32, R0.reuse, R9.reuse, R32 ;  /* 0x0000000900207223 */ /* 0x0c2fe20000010020 */
[----:B------:R-:W-:Y:S01]  /*bda0*/  FSEL R129, R71, -INF , !P2 ;  /* 0xff80000047817808 */ /* 0x000fe20005000000 */
[C---:B------:R-:W-:Y:S01]  /*bdb0*/  FFMA.FTZ R34, R0.reuse, R9, R34 ;  /* 0x0000000900227223 */ /* 0x040fe20000010022 */
[----:B------:R-:W-:Y:S02]  /*bdc0*/  FSEL R93, R53, -INF , !P6 ;  /* 0xff800000355d7808 */ /* 0x000fe40007000000 */
[----:B------:R-:W-:Y:S02]  /*bdd0*/  ISETP.GE.AND P2, PT, R21, R101, PT ;  /* 0x000000651500720c */ /* 0x000fe40003f46270 */
[C---:B------:R-:W-:Y:S01]  /*bde0*/  ISETP.GE.AND P6, PT, R3.reuse, R100, PT ;  /* 0x000000640300720c */ /* 0x040fe20003fc6270 */
[CC--:B--2---:R-:W-:Y:S01]  /*bdf0*/  FFMA.FTZ R48, R0.reuse, R11.reuse, R48 ;  /* 0x0000000b00307223 */ /* 0x0c4fe20000010030 */
[----:B------:R-:W-:Y:S01]  /*be00*/  IADD3 R8, R3, 0x39, RZ ;  /* 0x0000003903087810 */ /* 0x000fe20007ffe0ff */
[----:B------:R-:W-:Y:S01]  /*be10*/  FFMA.FTZ R50, R0, R11, R50 ;  /* 0x0000000b00327223 */ /* 0x000fe20000010032 */
[----:B------:R-:W-:-:S02]  /*be20*/  FSEL R137, R67, -INF , !P2 ;  /* 0xff80000043897808 */ /* 0x000fc40005000000 */
[----:B------:R-:W1:Y:S01]  /*be30*/  I2F R10, R8 ;  /* 0x00000008000a7306 */ /* 0x000e620000201400 */
[----:B------:R-:W-:Y:S02]  /*be40*/  FSEL R9, R32, -INF , !P6 ;  /* 0xff80000020097808 */ /* 0x000fe40007000000 */
[-C--:B------:R-:W-:Y:S02]  /*be50*/  ISETP.GE.AND P2, PT, R20, R101.reuse, PT ;  /* 0x000000651400720c */ /* 0x080fe40003f46270 */
[----:B------:R-:W-:Y:S02]  /*be60*/  ISETP.GT.AND P6, PT, R89, R114, PT ;  /* 0x000000725900720c */ /* 0x000fe40003fc4270 */
[----:B------:R-:W-:Y:S02]  /*be70*/  SHF.R.S32.HI R12, RZ, 0x1f, R59 ;  /* 0x0000001fff0c7819 */ /* 0x000fe4000001143b */
[----:B------:R-:W-:Y:S02]  /*be80*/  FSEL R90, R55, -INF , !P2 ;  /* 0xff800000375a7808 */ /* 0x000fe40005000000 */
[----:B------:R-:W-:-:S02]  /*be90*/  ISETP.GE.AND P2, PT, R3, R101, PT ;  /* 0x000000650300720c */ /* 0x000fc40003f46270 */
[----:B------:R-:W-:Y:S02]  /*bea0*/  LEA.HI R3, R12, R59, RZ, 0x2 ;  /* 0x0000003b0c037211 */ /* 0x000fe400078f10ff */
[----:B------:R-:W-:Y:S01]  /*beb0*/  FSEL R92, R48, -INF , !P5 ;  /* 0xff800000305c7808 */ /* 0x000fe20006800000 */
[-C--:B-1----:R-:W-:Y:S01]  /*bec0*/  FFMA.FTZ R49, R0, R10.reuse, R49 ;  /* 0x0000000a00317223 */ /* 0x082fe20000010031 */
[----:B------:R-:W-:Y:S01]  /*bed0*/  FSEL R95, R50, -INF , !P1 ;  /* 0xff800000325f7808 */ /* 0x000fe20004800000 */
[----:B------:R-:W-:Y:S01]  /*bee0*/  FFMA.FTZ R51, R0, R10, R51 ;  /* 0x0000000a00337223 */ /* 0x000fe20000010033 */
[----:B------:R-:W-:Y:S02]  /*bef0*/  LOP3.LUT R12, R3, 0xfffffffc, RZ, 0xc0, !PT ;  /* 0xfffffffc030c7812 */ /* 0x000fe400078ec0ff */
[C---:B------:R-:W-:Y:S02]  /*bf00*/  ISETP.GE.AND P5, PT, R8.reuse, R100, PT ;  /* 0x000000640800720c */ /* 0x040fe40003fa6270 */
        /* <DEDUP_REMOVED lines=14> */
[----:B-1----:R-:W-:-:S02]  /*bff0*/  IADD3 R20, R20, 0xffffffe, RZ ;  /* 0x0ffffffe14147810 */ /* 0x002fc40007ffe0ff */
        /* <DEDUP_REMOVED lines=52> */
.L_x_5894:
[----:B------:R-:W-:-:S05]  /*c340*/  IMAD.MOV.U32 R13, RZ, RZ, c[0x0][0x198] ;  /* 0x00006600ff0d7624 */ /* 0x000fca00078e00ff */
[----:B------:R-:W-:-:S04]  /*c350*/  LEA R13, -R13, RZ, 0x6 ;  /* 0x000000ff0d0d7211 */ /* 0x000fc800078e31ff */
[----:B------:R-:W-:Y:S02]  /*c360*/  SHF.R.S32.HI R2, RZ, 0x1f, R13 ;  /* 0x0000001fff027819 */ /* 0x000fe4000001140d */
.L_x_5895:
        /* <DEDUP_REMOVED lines=61> */
.L_x_5893:
        /* <DEDUP_REMOVED lines=44> */
[----:B-1----:R-:W-:-:S03]  /*ca00*/  FMNMX.FTZ R3, R12, R3, !PT ;  /* 0x000000030c037209 */ /* 0x002fc60007810000 */
[----:B------:R-:W-:Y:S01]  /*ca10*/  LDSM.16.MT88.4 R12, [R110+0x7400] ;  /* 0x007400006e0c783b */ /* 0x000fe20000004200 */
[C---:B------:R-:W-:Y:S01]  /*ca20*/  FSETP.NEU.FTZ.AND P1, PT, R3.reuse, -INF , PT ;  /* 0xff8000000300780b */ /* 0x040fe20003f3d000 */
[----:B------:R-:W-:Y:S01]  /*ca30*/  FMUL.FTZ R103, R3, c[0x0][0x23c] ;  /* 0x00008f0003677a20 */ /* 0x000fe20000410000 */
[----:B--2---:R-:W-:-:S04]  /*ca40*/  FMNMX.FTZ R2, R11, R2, !PT ;  /* 0x000000020b027209 */ /* 0x004fc80007810000 */
[----:B------:R-:W-:Y:S02]  /*ca50*/  FSEL R103, R103, RZ, P1 ;  /* 0x000000ff67677208 */ /* 0x000fe40000800000 */
[C---:B------:R-:W-:Y:S01]  /*ca60*/  FSETP.NEU.FTZ.AND P1, PT, R2.reuse, -INF , PT ;  /* 0xff8000000200780b */ /* 0x040fe20003f3d000 */
[----:B------:R-:W-:Y:S02]  /*ca70*/  FMUL.FTZ R98, R2, c[0x0][0x23c] ;  /* 0x00008f0002627a20 */ /* 0x000fe40000410000 */
        /* <DEDUP_REMOVED lines=8> */
[--C-:B------:R-:W-:Y:S01]  /*cb00*/  FFMA.FTZ R35, R39, c[0x0][0x23c], -R98.reuse ;  /* 0x00008f0027237a23 */ /* 0x100fe20000010862 */
[----:B------:R-:W1:Y:S01]  /*cb10*/  LDSM.16.MT88.4 R8, [R108+0x7400] ;  /* 0x007400006c08783b */ /* 0x000e620000004200 */
[--C-:B------:R-:W-:Y:S01]  /*cb20*/  FFMA.FTZ R34, R31, c[0x0][0x23c], -R98.reuse ;  /* 0x00008f001f227a23 */ /* 0x100fe20000010862 */
[----:B------:R-:W2:Y:S01]  /*cb30*/  MUFU.EX2 R99, R99 ;  /* 0x0000006300637308 */ /* 0x000ea20000000800 */
[--C-:B------:R-:W-:Y:S02]  /*cb40*/  FFMA.FTZ R29, R26, c[0x0][0x23c], -R103.reuse ;  /* 0x00008f001a1d7a23 */ /* 0x100fe40000010867 */
[----:B------:R-:W-:Y:S02]  /*cb50*/  FFMA.FTZ R26, R24, c[0x0][0x23c], -R103 ;  /* 0x00008f00181a7a23 */ /* 0x000fe40000010867 */
[----:B------:R-:W-:-:S02]  /*cb60*/  FFMA.FTZ R31, R27, c[0x0][0x23c], -R98 ;  /* 0x00008f001b1f7a23 */ /* 0x000fc40000010862 */
[--C-:B------:R-:W-:Y:S01]  /*cb70*/  FFMA.FTZ R30, R18, c[0x0][0x23c], -R103.reuse ;  /* 0x00008f00121e7a23 */ /* 0x100fe20000010867 */
[----:B------:R-:W-:Y:S01]  /*cb80*/  MUFU.EX2 R33, R33 ;  /* 0x0000002100217308 */ /* 0x000fe20000000800 */
[--C-:B------:R-:W-:Y:S02]  /*cb90*/  FFMA.FTZ R25, R16, c[0x0][0x23c], -R103.reuse ;  /* 0x00008f0010197a23 */ /* 0x100fe40000010867 */
[--C-:B------:R-:W-:Y:S02]  /*cba0*/  FFMA.FTZ R28, R17, c[0x0][0x23c], -R98.reuse ;  /* 0x00008f00111c7a23 */ /* 0x100fe40000010862 */
[--C-:B------:R-:W-:Y:S01]  /*cbb0*/  FFMA.FTZ R27, R7, c[0x0][0x23c], -R98.reuse ;  /* 0x00008f00071b7a23 */ /* 0x100fe20000010862 */
[----:B------:R-:W-:Y:S01]  /*cbc0*/  LDSM.16.MT88.4 R16, [R108+0x6400] ;  /* 0x006400006c10783b */ /* 0x000fe20000004200 */
[----:B------:R-:W-:Y:S01]  /*cbd0*/  FFMA.FTZ R24, R5, c[0x0][0x23c], -R98 ;  /* 0x00008f0005187a23 */ /* 0x000fe20000010862 */
        /* <DEDUP_REMOVED lines=14> */
[----:B------:R-:W-:Y:S02]  /*ccc0*/  FFMA.FTZ R95, R95, c[0x0][0x23c], -R98 ;  /* 0x00008f005f5f7a23 */ /* 0x000fe40000010862 */
[----:B------:R-:W-:Y:S01]  /*ccd0*/  MUFU.EX2 R35, R35 ;  /* 0x0000002300237308 */ /* 0x000fe20000000800 */
[----:B------:R-:W-:-:S04]  /*cce0*/  FADD.FTZ R102, R102, R99 ;  /* 0x0000006366667221 */ /* 0x000fc80000010000 */
[----:B------:R-:W-:-:S03]  /*ccf0*/  FADD.FTZ R33, R33, R102 ;  /* 0x0000006621217221 */ /* 0x000fc60000010000 */
[----:B------:R-:W3:Y:S01]  /*cd00*/  MUFU.EX2 R34, R34 ;  /* 0x0000002200227308 */ /* 0x000ee20000000800 */
[----:B--2---:R-:W-:Y:S01]  /*cd10*/  F2FP.PACK_AB R73, R104, R105 ;  /* 0x000000696849723e */ /* 0x004fe200000000ff */
[----:B------:R-:W-:Y:S02]  /*cd20*/  FADD.FTZ R104, R105, R104 ;  /* 0x0000006869687221 */ /* 0x000fe40000010000 */
[----:B------:R-:W-:-:S04]  /*cd30*/  FADD.FTZ R32, R32, R33 ;  /* 0x0000002120207221 */ /* 0x000fc80000010000 */
[----:B------:R-:W-:Y:S01]  /*cd40*/  MUFU.EX2 R29, R29 ;  /* 0x0000001d001d7308 */ /* 0x000fe20000000800 */
[----:B---3--:R-:W-:-:S07]  /*cd50*/  F2FP.PACK_AB R75, R34, R35 ;  /* 0x00000023224b723e */ /* 0x008fce00000000ff */
[----:B------:R-:W2:Y:S01]  /*cd60*/  MUFU.EX2 R26, R26 ;  /* 0x0000001a001a7308 */ /* 0x000ea20000000800 */
[----:B------:R-:W-:-:S04]  /*cd70*/  FADD.FTZ R35, R35, R104 ;  /* 0x0000006823237221 */ /* 0x000fc80000010000 */
[----:B------:R-:W-:Y:S01]  /*cd80*/  FADD.FTZ R34, R34, R35 ;  /* 0x0000002322227221 */ /* 0x000fe20000010000 */
[C---:B------:R-:W-:Y:S02]  /*cd90*/  HMMA.16816.F32 R52, R72.reuse, R56, RZ ;  /* 0x000000384834723c */ /* 0x040fe400000018ff */
        /* <DEDUP_REMOVED lines=22> */
[----:B------:R-:W-:Y:S01]  /*cf00*/  HMMA.16816.F32 R36, R72, R40, RZ ;  /* 0x000000284824723c */ /* 0x000fe200000018ff */
[----:B---3--:R-:W-:Y:S01]  /*cf10*/  F2FP.PACK_AB R7, R24, R27 ;  /* 0x0000001b1807723e */ /* 0x008fe200000000ff */
        /* <DEDUP_REMOVED lines=13> */
[----:B------:R-:W3:Y:S01]  /*cff0*/  LDSM.16.MT88.4 R12, [R108+0x8000] ;  /* 0x008000006c0c783b */ /* 0x000ee20000004200 */
[----:B------:R-:W-:Y:S06]  /*d000*/  MUFU.EX2 R92, R92 ;  /* 0x0000005c005c7308 */ /* 0x000fec0000000800 */
[----:B------:R-:W-:Y:S02]  /*d010*/  HMMA.16816.F32 R40, R72, R42, RZ ;  /* 0x0000002a4828723c */ /* 0x000fe400000018ff */
[----:B------:R-:W-:Y:S06]  /*d020*/  MUFU.EX2 R91, R91 ;  /* 0x0000005b005b7308 */ /* 0x000fec0000000800 */
[C---:B------:R-:W-:Y:S02]  /*d030*/  HMMA.16816.F32 R80, R4.reuse, R20, R80 ;  /* 0x000000140450723c */ /* 0x040fe40000001850 */
[----:B------:R-:W-:Y:S05]  /*d040*/  MUFU.EX2 R90, R90 ;  /* 0x0000005a005a7308 */ /* 0x000fea0000000800 */
[----:B------:R-:W-:Y:S01]  /*d050*/  FFMA.FTZ R21, R132, c[0x0][0x23c], -R103 ;  /* 0x00008f0084157a23 */ /* 0x000fe20000010867 */
[----:B------:R-:W-:Y:S01]  /*d060*/  HMMA.16816.F32 R76, R4, R22, R76 ;  /* 0x00000016044c723c */ /* 0x000fe2000000184c */
[----:B------:R-:W-:-:S02]  /*d070*/  FFMA.FTZ R20, R137, c[0x0][0x23c], -R98 ;  /* 0x00008f0089147a23 */ /* 0x000fc40000010862 */
[--C-:B------:R-:W-:Y:S01]  /*d080*/  FFMA.FTZ R132, R96, c[0x0][0x23c], -R98.reuse ;  /* 0x00008f0060847a23 */ /* 0x100fe20000010862 */
[----:B------:R-:W-:Y:S03]  /*d090*/  MUFU.EX2 R95, R95 ;  /* 0x0000005f005f7308 */ /* 0x000fe60000000800 */
[--C-:B------:R-:W-:Y:S01]  /*d0a0*/  FFMA.FTZ R22, R129, c[0x0][0x23c], -R98.reuse ;  /* 0x00008f0081167a23 */ /* 0x100fe20000010862 */
[C---:B-1----:R-:W-:Y:S01]  /*d0b0*/  HMMA.16816.F32 R60, R4.reuse, R8, R60 ;  /* 0x00000008043c723c */ /* 0x042fe2000000183c */
[----:B------:R-:W-:Y:S02]  /*d0c0*/  FFMA.FTZ R23, R133, c[0x0][0x23c], -R98 ;  /* 0x00008f0085177a23 */ /* 0x000fe40000010862 */
[----:B------:R-:W-:Y:S01]  /*d0d0*/  FFMA.FTZ R129, R97, c[0x0][0x23c], -R103 ;  /* 0x00008f0061817a23 */ /* 0x000fe20000010867 */
[----:B------:R-:W-:Y:S04]  /*d0e0*/  MUFU.EX2 R21, R21 ;  /* 0x0000001500157308 */ /* 0x000fe80000000800 */
[----:B------:R-:W-:Y:S01]  /*d0f0*/  HMMA.16816.F32 R64, R4, R10, R64 ;  /* 0x0000000a0440723c */ /* 0x000fe20000001840 */
[----:B------:R-:W1:Y:S03]  /*d100*/  LDSM.16.MT88.4 R8, [R108+0x8400] ;  /* 0x008400006c08783b */ /* 0x000e660000004200 */
[----:B------:R-:W4:Y:S04]  /*d110*/  MUFU.EX2 R22, R22 ;  /* 0x0000001600167308 */ /* 0x000f280000000800 */
[C---:B---3--:R-:W-:Y:S04]  /*d120*/  HMMA.16816.F32 R68, R72.reuse, R12, RZ ;  /* 0x0000000c4844723c */ /* 0x048fe800000018ff */
[----:B------:R-:W-:Y:S04]  /*d130*/  MUFU.EX2 R23, R23 ;  /* 0x0000001700177308 */ /* 0x000fe80000000800 */
[----:B------:R-:W-:Y:S01]  /*d140*/  HMMA.16816.F32 R72, R72, R14, RZ ;  /* 0x0000000e4848723c */ /* 0x000fe200000018ff */
[----:B------:R-:W-:Y:S03]  /*d150*/  LDSM.16.MT88.4 R12, [R108+0x6c00] ;  /* 0x006c00006c0c783b */ /* 0x000fe60000004200 */
[----:B------:R-:W3:Y:S04]  /*d160*/  MUFU.EX2 R20, R20 ;  /* 0x0000001400147308 */ /* 0x000ee80000000800 */
[C---:B------:R-:W-:Y:S04]  /*d170*/  HMMA.16816.F32 R36, R4.reuse, R16, R36 ;  /* 0x000000100424723c */ /* 0x040fe80000001824 */
[----:B------:R-:W5:Y:S04]  /*d180*/  MUFU.EX2 R129, R129 ;  /* 0x0000008100817308 */ /* 0x000f680000000800 */
[C---:B------:R-:W-:Y:S01]  /*d190*/  HMMA.16816.F32 R40, R4.reuse, R18, R40 ;  /* 0x000000120428723c */ /* 0x040fe20000001828 */
[----:B------:R-:W-:Y:S03]  /*d1a0*/  LDSM.16.MT88.4 R16, [R110+0x6c00] ;  /* 0x006c00006e10783b */ /* 0x000fe60000004200 */
[----:B------:R-:W2:Y:S04]  /*d1b0*/  MUFU.EX2 R132, R132 ;  /* 0x0000008400847308 */ /* 0x000ea80000000800 */
[C---:B-1----:R-:W-:Y:S08]  /*d1c0*/  HMMA.16816.F32 R68, R4.reuse, R8, R68 ;  /* 0x000000080444723c */ /* 0x042ff00000001844 */
[----:B------:R-:W-:Y:S01]  /*d1d0*/  HMMA.16816.F32 R72, R4, R10, R72 ;  /* 0x0000000a0448723c */ /* 0x000fe20000001848 */
[----:B------:R-:W1:Y:S06]  /*d1e0*/  LDSM.16.MT88.4 R8, [R110+0x6800] ;  /* 0x006800006e08783b */ /* 0x000e6c0000004200 */
[----:B--2---:R-:W-:Y:S01]  /*d1f0*/  F2FP.PACK_AB R4, R107, R126 ;  /* 0x0000007e6b04723e */ /* 0x004fe200000000ff */
[----:B------:R-:W-:Y:S01]  /*d200*/  FADD.FTZ R126, R126, R25 ;  /* 0x000000197e7e7221 */ /* 0x000fe20000010000 */
[----:B----4-:R-:W-:Y:S01]  /*d210*/  F2FP.PACK_AB R5, R22, R127 ;  /* 0x0000007f1605723e */ /* 0x010fe200000000ff */
[----:B------:R-:W-:Y:S01]  /*d220*/  FADD.FTZ R127, R127, R24 ;  /* 0x000000187f7f7221 */ /* 0x000fe20000010000 */
[----:B------:R-:W-:Y:S01]  /*d230*/  F2FP.PACK_AB R6, R21, R106 ;  /* 0x0000006a1506723e */ /* 0x000fe200000000ff */
[----:B------:R-:W-:Y:S01]  /*d240*/  FADD.FTZ R107, R107, R126 ;  /* 0x0000007e6b6b7221 */ /* 0x000fe20000010000 */
[----:B---3--:R-:W-:Y:S01]  /*d250*/  F2FP.PACK_AB R7, R20, R23 ;  /* 0x000000171407723e */ /* 0x008fe200000000ff */
[----:B------:R-:W-:Y:S01]  /*d260*/  FADD.FTZ R22, R22, R127 ;  /* 0x0000007f16167221 */ /* 0x000fe20000010000 */
[----:B------:R-:W-:Y:S01]  /*d270*/  MOV R126, R89 ;  /* 0x00000059007e7202 */ /* 0x000fe20000000f00 */
[----:B------:R-:W-:-:S02]  /*d280*/  FADD.FTZ R106, R106, R107 ;  /* 0x0000006b6a6a7221 */ /* 0x000fc40000010000 */
        /* <DEDUP_REMOVED lines=25> */
[----:B-----5:R-:W-:Y:S01]  /*d420*/  F2FP.PACK_AB R6, R129, R92 ;  /* 0x0000005c8106723e */ /* 0x020fe200000000ff */
        /* <DEDUP_REMOVED lines=30> */
[----:B------:R-:W-:-:S04]  /*d610*/  IADD3 R11, R6, 0x40, RZ ;  /* 0x00000040060b7810 */ /* 0x000fc80007ffe0ff */
[----:B------:R-:W-:Y:S02]  /*d620*/  IABS R9, R11 ;  /* 0x0000000b00097213 */ /* 0x000fe40000000000 */
[----:B------:R-:W-:Y:S01]  /*d630*/  LOP3.LUT R11, R11, c[0x0][0x2d0], RZ, 0x3c, !PT ;  /* 0x0000b4000b0b7a12 */ /* 0x000fe200078e3cff */
        /* <DEDUP_REMOVED lines=54> */
.L_x_5897:
[----:B------:R-:W-:-:S05]  /*d9a0*/  IMAD.MOV.U32 R7, RZ, RZ, c[0x0][0x1a0] ;  /* 0x00006800ff077624 */ /* 0x000fca00078e00ff */
[----:B------:R-:W-:-:S04]  /*d9b0*/  LEA R7, -R7, RZ, 0x6 ;  /* 0x000000ff07077211 */ /* 0x000fc800078e31ff */
[----:B------:R-:W-:Y:S02]  /*d9c0*/  SHF.R.S32.HI R5, RZ, 0x1f, R7 ;  /* 0x0000001fff057819 */ /* 0x000fe40000011407 */
.L_x_5898:
        /* <DEDUP_REMOVED lines=64> */
[----:B---3--:R-:W4:Y:S04]  /*ddd0*/  LDSM.16.M88.4 R12, [R112+0x3800] ;  /* 0x00380000700c783b */ /* 0x008f280000000200 */
[----:B------:R-:W2:Y:S04]  /*dde0*/  LDSM.16.M88.4 R92, [R112+0x3c00] ;  /* 0x003c0000705c783b */ /* 0x000ea80000000200 */
[----:B------:R-:W-:Y:S04]  /*ddf0*/  LDSM.16.M88.4 R84, [R111] ;  /* 0x000000006f54783b */ /* 0x000fe80000000200 */
[----:B------:R-:W3:Y:S04]  /*de00*/  LDSM.16.M88.4 R88, [R109+0x3400] ;  /* 0x003400006d58783b */ /* 0x000ee80000000200 */
        /* <DEDUP_REMOVED lines=8> */
[C---:B--2---:R-:W-:Y:S08]  /*de90*/  HMMA.16816.F32 R8, R4.reuse, R92, RZ ;  /* 0x0000005c0408723c */ /* 0x044ff000000018ff */
[----:B------:R-:W-:Y:S01]  /*dea0*/  HMMA.16816.F32 R4, R4, R94, RZ ;  /* 0x0000005e0404723c */ /* 0x000fe200000018ff */
[----:B------:R-:W1:Y:S07]  /*deb0*/  LDSM.16.M88.4 R92, [R109+0x3800] ;  /* 0x003800006d5c783b */ /* 0x000e6e0000000200 */
[C---:B---3--:R-:W-:Y:S08]  /*dec0*/  HMMA.16816.F32 R24, R84.reuse, R88, R24 ;  /* 0x000000585418723c */ /* 0x048ff00000001818 */
        /* <DEDUP_REMOVED lines=61> */
[C---:B--2---:R-:W-:Y:S03]  /*e2a0*/  HMMA.16816.F32 R12, R92.reuse, R90, R12 ;  /* 0x0000005a5c0c723c */ /* 0x044fe6000000180c */
[----:B------:R-:W-:Y:S04]  /*e2b0*/  I2F R85, R86 ;  /* 0x0000005600557306 */ /* 0x000fe80000201400 */
[----:B------:R-:W-:Y:S01]  /*e2c0*/  IADD3 R91, R84, 0x1, RZ ;  /* 0x00000001545b7810 */ /* 0x000fe20007ffe0ff */
[----:B------:R-:W-:Y:S03]  /*e2d0*/  HMMA.16816.F32 R16, R92, R88, R16 ;  /* 0x000000585c10723c */ /* 0x000fe60000001810 */
[----:B------:R-:W1:Y:S01]  /*e2e0*/  I2F R90, R91 ;  /* 0x0000005b005a7306 */ /* 0x000e620000201400 */
[----:B------:R-:W-:Y:S01]  /*e2f0*/  BAR.SYNC.DEFER_BLOCKING 0x0 ;  /* 0x0000000000007b1d */ /* 0x000fe20000010000 */
[----:B------:R-:W-:-:S02]  /*e300*/  ISETP.GE.AND P6, PT, R91, R100, PT ;  /* 0x000000645b00720c */ /* 0x000fc40003fc6270 */
[----:B------:R-:W-:Y:S02]  /*e310*/  IADD3 R89, R84, 0x8, RZ ;  /* 0x0000000854597810 */ /* 0x000fe40007ffe0ff */
[-C--:B------:R-:W-:Y:S02]  /*e320*/  ISETP.GE.AND P2, PT, R91, R101.reuse, PT ;  /* 0x000000655b00720c */ /* 0x080fe40003f46270 */
[----:B------:R-:W2:Y:S01]  /*e330*/  I2F R87, R89 ;  /* 0x0000005900577306 */ /* 0x000ea20000201400 */
[C---:B------:R-:W-:Y:S02]  /*e340*/  ISETP.GE.AND P1, PT, R89.reuse, R100, PT ;  /* 0x000000645900720c */ /* 0x040fe40003f26270 */
[----:B------:R-:W-:Y:S01]  /*e350*/  ISETP.GE.AND P5, PT, R89, R101, PT ;  /* 0x000000655900720c */ /* 0x000fe20003fa6270 */
[CC--:B-1----:R-:W-:Y:S02]  /*e360*/  FFMA.FTZ R88, R0.reuse, R90.reuse, R33 ;  /* 0x0000005a00587223 */ /* 0x0c2fe40000010021 */
[----:B------:R-:W-:Y:S01]  /*e370*/  FFMA.FTZ R33, R0, R90, R35 ;  /* 0x0000005a00217223 */ /* 0x000fe20000010023 */
[----:B------:R-:W-:-:S02]  /*e380*/  IADD3 R35, R84, 0x10, RZ ;  /* 0x0000001054237810 */ /* 0x000fc40007ffe0ff */
[----:B------:R-:W-:Y:S02]  /*e390*/  FSEL R88, R88, -INF , !P6 ;  /* 0xff80000058587808 */ /* 0x000fe40007000000 */
[----:B------:R-:W-:Y:S01]  /*e3a0*/  FSEL R33, R33, -INF , !P2 ;  /* 0xff80000021217808 */ /* 0x000fe20005000000 */
[----:B------:R-:W1:Y:S01]  /*e3b0*/  I2F R147, R35 ;  /* 0x0000002300937306 */ /* 0x000e620000201400 */
[----:B------:R-:W-:Y:S01]  /*e3c0*/  ISETP.GE.AND P6, PT, R86, R100, PT ;  /* 0x000000645600720c */ /* 0x000fe20003fc6270 */
[----:B--2---:R-:W-:Y:S01]  /*e3d0*/  FFMA.FTZ R89, R0, R87, R28 ;  /* 0x0000005700597223 */ /* 0x004fe2000001001c */
[----:B------:R-:W-:Y:S01]  /*e3e0*/  ISETP.GE.AND P2, PT, R86, R101, PT ;  /* 0x000000655600720c */ /* 0x000fe20003f46270 */
[----:B------:R-:W-:Y:S01]  /*e3f0*/  FFMA.FTZ R87, R0, R87, R30 ;  /* 0x0000005700577223 */ /* 0x000fe2000001001e */
[----:B------:R-:W-:Y:S01]  /*e400*/  IADD3 R86, R84, 0x11, RZ ;  /* 0x0000001154567810 */ /* 0x000fe20007ffe0ff */
[CC--:B------:R-:W-:Y:S01]  /*e410*/  FFMA.FTZ R28, R0.reuse, R85.reuse, R29 ;  /* 0x00000055001c7223 */ /* 0x0c0fe2000001001d */
[----:B------:R-:W-:Y:S01]  /*e420*/  FSEL R30, R89, -INF , !P1 ;  /* 0xff800000591e7808 */ /* 0x000fe20004800000 */
[----:B------:R-:W-:Y:S01]  /*e430*/  FFMA.FTZ R29, R0, R85, R31 ;  /* 0x00000055001d7223 */ /* 0x000fe2000001001f */
[----:B------:R-:W2:Y:S01]  /*e440*/  I2F R137, R86 ;  /* 0x0000005600897306 */ /* 0x000ea20000201400 */
[----:B------:R-:W-:-:S02]  /*e450*/  IADD3 R85, R84, 0x18, RZ ;  /* 0x0000001854557810 */ /* 0x000fc40007ffe0ff */
[----:B------:R-:W-:Y:S02]  /*e460*/  FSEL R31, R87, -INF , !P5 ;  /* 0xff800000571f7808 */ /* 0x000fe40006800000 */
[CC--:B------:R-:W-:Y:S02]  /*e470*/  ISETP.GE.AND P1, PT, R35.reuse, R100.reuse, PT ;  /* 0x000000642300720c */ /* 0x0c0fe40003f26270 */
[----:B------:R-:W-:Y:S01]  /*e480*/  ISETP.GE.AND P5, PT, R35, R101, PT ;  /* 0x000000652300720c */ /* 0x000fe20003fa6270 */
[-C--:B-1----:R-:W-:Y:S01]  /*e490*/  FFMA.FTZ R138, R0, R147.reuse, R24 ;  /* 0x00000093008a7223 */ /* 0x082fe20000010018 */
[----:B------:R-:W1:Y:S01]  /*e4a0*/  I2F R35, R85 ;  /* 0x0000005500237306 */ /* 0x000e620000201400 */
[----:B------:R-:W-:Y:S01]  /*e4b0*/  IADD3 R24, R84, 0x19, RZ ;  /* 0x0000001954187810 */ /* 0x000fe20007ffe0ff */
[----:B------:R-:W-:Y:S01]  /*e4c0*/  FFMA.FTZ R147, R0, R147, R26 ;  /* 0x0000009300937223 */ /* 0x000fe2000001001a */
[----:B------:R-:W-:Y:S02]  /*e4d0*/  FSEL R28, R28, -INF , !P6 ;  /* 0xff8000001c1c7808 */ /* 0x000fe40007000000 */
[----:B------:R-:W-:Y:S01]  /*e4e0*/  FSEL R29, R29, -INF , !P2 ;  /* 0xff8000001d1d7808 */ /* 0x000fe20005000000 */
[-C--:B--2---:R-:W-:Y:S01]  /*e4f0*/  FFMA.FTZ R25, R0, R137.reuse, R25 ;  /* 0x0000008900197223 */ /* 0x084fe20000010019 */
[----:B------:R-:W-:Y:S01]  /*e500*/  ISETP.GE.AND P6, PT, R86, R100, PT ;  /* 0x000000645600720c */ /* 0x000fe20003fc6270 */
[----:B------:R-:W-:Y:S01]  /*e510*/  FFMA.FTZ R137, R0, R137, R27 ;  /* 0x0000008900897223 */ /* 0x000fe2000001001b */
[----:B------:R-:W-:Y:S01]  /*e520*/  ISETP.GE.AND P2, PT, R86, R101, PT ;  /* 0x000000655600720c */ /* 0x000fe20003f46270 */
[----:B------:R2:W3:Y:S01]  /*e530*/  I2F R27, R24 ;  /* 0x00000018001b7306 */ /* 0x0004e20000201400 */
[----:B------:R-:W-:-:S02]  /*e540*/  FSEL R130, R25, -INF , !P6 ;  /* 0xff80000019827808 */ /* 0x000fc40007000000 */
[----:B------:R-:W-:Y:S02]  /*e550*/  FSEL R137, R137, -INF , !P2 ;  /* 0xff80000089897808 */ /* 0x000fe40005000000 */
[----:B------:R-:W-:Y:S01]  /*e560*/  ISETP.GE.AND P6, PT, R24, R100, PT ;  /* 0x000000641800720c */ /* 0x000fe20003fc6270 */
[----:B-1----:R-:W-:Y:S01]  /*e570*/  FFMA.FTZ R144, R0, R35, R20 ;  /* 0x0000002300907223 */ /* 0x002fe20000010014 */
[----:B------:R-:W-:Y:S01]  /*e580*/  ISETP.GE.AND P2, PT, R24, R101, PT ;  /* 0x000000651800720c */ /* 0x000fe20003f46270 */
[----:B------:R-:W-:Y:S01]  /*e590*/  FFMA.FTZ R22, R0, R35, R22 ;  /* 0x0000002300167223 */ /* 0x000fe20000010016 */
[----:B------:R-:W-:Y:S02]  /*e5a0*/  IADD3 R26, R84, 0x20, RZ ;  /* 0x00000020541a7810 */ /* 0x000fe40007ffe0ff */
[----:B------:R-:W-:Y:S02]  /*e5b0*/  FSEL R147, R147, -INF , !P5 ;  /* 0xff80000093937808 */ /* 0x000fe40006800000 */
[----:B------:R-:W1:Y:S01]  /*e5c0*/  I2F R25, R26 ;  /* 0x0000001a00197306 */ /* 0x000e620000201400 */
[----:B------:R-:W-:-:S02]  /*e5d0*/  ISETP.GE.AND P5, PT, R85, R101, PT ;  /* 0x000000655500720c */ /* 0x000fc40003fa6270 */
[----:B--2---:R-:W-:Y:S01]  /*e5e0*/  IADD3 R24, R84, 0x21, RZ ;  /* 0x0000002154187810 */ /* 0x004fe20007ffe0ff */
[-C--:B---3--:R-:W-:Y:S01]  /*e5f0*/  FFMA.FTZ R21, R0, R27.reuse, R21 ;  /* 0x0000001b00157223 */ /* 0x088fe20000010015 */
[----:B------:R-:W-:Y:S01]  /*e600*/  FSEL R149, R22, -INF , !P5 ;  /* 0xff80000016957808 */ /* 0x000fe20006800000 */
[----:B------:R-:W-:Y:S01]  /*e610*/  FFMA.FTZ R23, R0, R27, R23 ;  /* 0x0000001b00177223 */ /* 0x000fe20000010017 */
[----:B------:R-:W-:Y:S01]  /*e620*/  IADD3 R22, R84, 0x28, RZ ;  /* 0x0000002854167810 */ /* 0x000fe20007ffe0ff */
[----:B------:R-:W2:Y:S01]  /*e630*/  I2F R20, R24 ;  /* 0x0000001800147306 */ /* 0x000ea20000201400 */
[----:B------:R-:W-:Y:S02]  /*e640*/  FSEL R142, R21, -INF , !P6 ;  /* 0xff800000158e7808 */ /* 0x000fe40007000000 */
[----:B------:R-:W-:Y:S02]  /*e650*/  FSEL R138, R138, -INF , !P1 ;  /* 0xff8000008a8a7808 */ /* 0x000fe40004800000 */
[----:B------:R-:W-:-:S02]  /*e660*/  ISETP.GE.AND P1, PT, R85, R100, PT ;  /* 0x000000645500720c */ /* 0x000fc40003f26270 */
[----:B------:R-:W-:Y:S01]  /*e670*/  FSEL R145, R23, -INF , !P2 ;  /* 0xff80000017917808 */ /* 0x000fe20005000000 */
[----:B------:R-:W3:Y:S01]  /*e680*/  I2F R21, R22 ;  /* 0x0000001600157306 */ /* 0x000ee20000201400 */
[----:B------:R-:W-:Y:S01]  /*e690*/  FSEL R144, R144, -INF , !P1 ;  /* 0xff80000090907808 */ /* 0x000fe20004800000 */
[-C--:B-1----:R-:W-:Y:S01]  /*e6a0*/  FFMA.FTZ R16, R0, R25.reuse, R16 ;  /* 0x0000001900107223 */ /* 0x082fe20000010010 */
[-C--:B------:R-:W-:Y:S01]  /*e6b0*/  ISETP.GE.AND P1, PT, R26, R100.reuse, PT ;  /* 0x000000641a00720c */ /* 0x080fe20003f26270 */
[----:B------:R-:W-:Y:S01]  /*e6c0*/  FFMA.FTZ R105, R0, R25, R18 ;  /* 0x0000001900697223 */ /* 0x000fe20000010012 */
[C---:B------:R-:W-:Y:S02]  /*e6d0*/  ISETP.GE.AND P6, PT, R24.reuse, R100, PT ;  /* 0x000000641800720c */ /* 0x040fe40003fc6270 */
[----:B------:R-:W-:Y:S01]  /*e6e0*/  ISETP.GE.AND P2, PT, R24, R101, PT ;  /* 0x000000651800720c */ /* 0x000fe20003f46270 */
[-C--:B--2---:R-:W-:Y:S01]  /*e6f0*/  FFMA.FTZ R17, R0, R20.reuse, R17 ;  /* 0x0000001400117223 */ /* 0x084fe20000010011 */
[----:B------:R-:W-:Y:S01]  /*e700*/  IADD3 R18, R84, 0x29, RZ ;  /* 0x0000002954127810 */ /* 0x000fe20007ffe0ff */
[----:B------:R-:W-:Y:S01]  /*e710*/  FFMA.FTZ R103, R0, R20, R19 ;  /* 0x0000001400677223 */ /* 0x000fe20000010013 */
[----:B------:R-:W-:-:S02]  /*e720*/  FSEL R106, R16, -INF , !P1 ;  /* 0xff800000106a7808 */ /* 0x000fc40004800000 */
[----:B------:R-:W-:Y:S01]  /*e730*/  FSEL R104, R17, -INF , !P6 ;  /* 0xff80000011687808 */ /* 0x000fe20007000000 */
[----:B------:R1:W2:Y:S01]  /*e740*/  I2F R16, R18 ;  /* 0x0000001200107306 */ /* 0x0002a20000201400 */
[----:B------:R-:W-:Y:S01]  /*e750*/  FSEL R103, R103, -INF , !P2 ;  /* 0xff80000067677808 */ /* 0x000fe20005000000 */
[-C--:B---3--:R-:W-:Y:S01]  /*e760*/  FFMA.FTZ R107, R0, R21.reuse, R14 ;  /* 0x00000015006b7223 */ /* 0x088fe2000001000e */
[-C--:B------:R-:W-:Y:S01]  /*e770*/  ISETP.GE.AND P6, PT, R18, R100.reuse, PT ;  /* 0x000000641200720c */ /* 0x080fe20003fc6270 */
[----:B------:R-:W-:Y:S01]  /*e780*/  FFMA.FTZ R12, R0, R21, R12 ;  /* 0x00000015000c7223 */ /* 0x000fe2000001000c */
[----:B------:R-:W-:Y:S02]  /*e790*/  ISETP.GE.AND P2, PT, R18, R101, PT ;  /* 0x000000651200720c */ /* 0x000fe40003f46270 */
[----:B------:R-:W-:Y:S02]  /*e7a0*/  IADD3 R19, R84, 0x30, RZ ;  /* 0x0000003054137810 */ /* 0x000fe40007ffe0ff */
[----:B------:R-:W-:-:S02]  /*e7b0*/  ISETP.GE.AND P1, PT, R22, R100, PT ;  /* 0x000000641600720c */ /* 0x000fc40003f26270 */
[----:B------:R-:W3:Y:S01]  /*e7c0*/  I2F R17, R19 ;  /* 0x0000001300117306 */ /* 0x000ee20000201400 */
[----:B------:R-:W-:Y:S02]  /*e7d0*/  ISETP.GE.AND P5, PT, R26, R101, PT ;  /* 0x000000651a00720c */ /* 0x000fe40003fa6270 */
[----:B------:R-:W-:Y:S02]  /*e7e0*/  FSEL R128, R12, -INF , !P1 ;  /* 0xff8000000c807808 */ /* 0x000fe40004800000 */
[----:B-1----:R-:W-:Y:S01]  /*e7f0*/  IADD3 R18, R84, 0x31, RZ ;  /* 0x0000003154127810 */ /* 0x002fe20007ffe0ff */
[-C--:B--2---:R-:W-:Y:S01]  /*e800*/  FFMA.FTZ R136, R0, R16.reuse, R13 ;  /* 0x0000001000887223 */ /* 0x084fe2000001000d */
[----:B------:R-:W-:Y:S01]  /*e810*/  IADD3 R12, R84, 0x38, RZ ;  /* 0x00000038540c7810 */ /* 0x000fe20007ffe0ff */
[----:B------:R-:W-:Y:S01]  /*e820*/  FFMA.FTZ R15, R0, R16, R15 ;  /* 0x00000010000f7223 */ /* 0x000fe2000001000f */
[----:B------:R-:W1:Y:S01]  /*e830*/  I2F R14, R18 ;  /* 0x00000012000e7306 */ /* 0x000e620000201400 */
[----:B------:R-:W-:-:S02]  /*e840*/  FSEL R105, R105, -INF , !P5 ;  /* 0xff80000069697808 */ /* 0x000fc40006800000 */
[----:B------:R-:W-:Y:S02]  /*e850*/  ISETP.GE.AND P5, PT, R22, R101, PT ;  /* 0x000000651600720c */ /* 0x000fe40003fa6270 */
[----:B------:R-:W-:Y:S01]  /*e860*/  ISETP.GE.AND P1, PT, R19, R100, PT ;  /* 0x000000641300720c */ /* 0x000fe20003f26270 */
[CC--:B---3--:R-:W-:Y:S02]  /*e870*/  FFMA.FTZ R8, R0.reuse, R17.reuse, R8 ;  /* 0x0000001100087223 */ /* 0x0c8fe40000010008 */
[----:B------:R-:W2:Y:S01]  /*e880*/  I2F R13, R12 ;  /* 0x0000000c000d7306 */ /* 0x000ea20000201400 */
[----:B------:R-:W-:Y:S01]  /*e890*/  FSEL R107, R107, -INF , !P5 ;  /* 0xff8000006b6b7808 */ /* 0x000fe20006800000 */
[----:B------:R-:W-:Y:S01]  /*e8a0*/  FFMA.FTZ R10, R0, R17, R10 ;  /* 0x00000011000a7223 */ /* 0x000fe2000001000a */
[----:B------:R-:W-:Y:S02]  /*e8b0*/  FSEL R136, R136, -INF , !P6 ;  /* 0xff80000088887808 */ /* 0x000fe40007000000 */
[----:B------:R-:W-:-:S02]  /*e8c0*/  ISETP.GE.AND P5, PT, R19, R101, PT ;  /* 0x000000651300720c */ /* 0x000fc40003fa6270 */
[----:B------:R-:W-:Y:S01]  /*e8d0*/  ISETP.GE.AND P6, PT, R18, R100, PT ;  /* 0x000000641200720c */ /* 0x000fe20003fc6270 */
[-C--:B-1----:R-:W-:Y:S01]  /*e8e0*/  FFMA.FTZ R127, R0, R14.reuse, R9 ;  /* 0x0000000e007f7223 */ /* 0x082fe20000010009 */
[----:B------:R-:W-:Y:S01]  /*e8f0*/  FSEL R102, R8, -INF , !P1 ;  /* 0xff80000008667808 */ /* 0x000fe20004800000 */
[----:B------:R-:W1:Y:S01]  /*e900*/  I2F R9, R84 ;  /* 0x0000005400097306 */ /* 0x000e620000201400 */
[----:B------:R-:W-:Y:S01]  /*e910*/  IADD3 R8, R84, 0x39, RZ ;  /* 0x0000003954087810 */ /* 0x000fe20007ffe0ff */
[----:B------:R-:W-:Y:S01]  /*e920*/  FFMA.FTZ R11, R0, R14, R11 ;  /* 0x0000000e000b7223 */ /* 0x000fe2000001000b */
[----:B------:R-:W-:Y:S02]  /*e930*/  FSEL R86, R10, -INF , !P5 ;  /* 0xff8000000a567808 */ /* 0x000fe40006800000 */
[----:B------:R-:W-:Y:S01]  /*e940*/  FSEL R127, R127, -INF , !P6 ;  /* 0xff8000007f7f7808 */ /* 0x000fe20007000000 */
[-C--:B--2---:R-:W-:Y:S01]  /*e950*/  FFMA.FTZ R4, R0, R13.reuse, R4 ;  /* 0x0000000d00047223 */ /* 0x084fe20000010004 */
[-C--:B------:R-:W-:Y:S01]  /*e960*/  ISETP.GE.AND P6, PT, R12, R100.reuse, PT ;  /* 0x000000640c00720c */ /* 0x080fe20003fc6270 */
[----:B------:R-:W2:Y:S01]  /*e970*/  I2F R10, R8 ;  /* 0x00000008000a7306 */ /* 0x000ea20000201400 */
[----:B------:R-:W-:Y:S01]  /*e980*/  ISETP.GE.AND P1, PT, R84, R100, PT ;  /* 0x000000645400720c */ /* 0x000fe20003f26270 */
[----:B------:R-:W-:Y:S01]  /*e990*/  FFMA.FTZ R6, R0, R13, R6 ;  /* 0x0000000d00067223 */ /* 0x000fe20000010006 */
[----:B------:R-:W-:-:S02]  /*e9a0*/  FSEL R133, R4, -INF , !P6 ;  /* 0xff80000004857808 */ /* 0x000fc40007000000 */
[----:B------:R-:W-:Y:S02]  /*e9b0*/  FSEL R99, R15, -INF , !P2 ;  /* 0xff8000000f637808 */ /* 0x000fe40005000000 */
[----:B------:R-:W-:Y:S01]  /*e9c0*/  ISETP.GE.AND P2, PT, R18, R101, PT ;  /* 0x000000651200720c */ /* 0x000fe20003f46270 */
[----:B-1----:R-:W-:Y:S01]  /*e9d0*/  FFMA.FTZ R32, R0, R9, R32 ;  /* 0x0000000900207223 */ /* 0x002fe20000010020 */
[----:B------:R-:W-:Y:S01]  /*e9e0*/  ISETP.GE.AND P5, PT, R84, R101, PT ;  /* 0x000000655400720c */ /* 0x000fe20003fa6270 */
[----:B------:R-:W-:Y:S01]  /*e9f0*/  FFMA.FTZ R34, R0, R9, R34 ;  /* 0x0000000900227223 */ /* 0x000fe20000010022 */
[----:B------:R-:W-:Y:S02]  /*ea00*/  FSEL R84, R11, -INF , !P2 ;  /* 0xff8000000b547808 */ /* 0x000fe40005000000 */
[----:B------:R-:W-:Y:S02]  /*ea10*/  FSEL R4, R32, -INF , !P1 ;  /* 0xff80000020047808 */ /* 0x000fe40004800000 */
[----:B------:R-:W-:Y:S01]  /*ea20*/  ISETP.GT.AND P1, PT, R126, R114, PT ;  /* 0x000000727e00720c */ /* 0x000fe20003f24270 */
[-C--:B--2---:R-:W-:Y:S01]  /*ea30*/  FFMA.FTZ R141, R0, R10.reuse, R5 ;  /* 0x0000000a008d7223 */ /* 0x084fe20000010005 */
[----:B------:R-:W-:Y:S01]  /*ea40*/  ISETP.GE.AND P2, PT, R12, R101, PT ;  /* 0x000000650c00720c */ /* 0x000fe20003f46270 */
[----:B------:R-:W-:Y:S01]  /*ea50*/  FFMA.FTZ R7, R0, R10, R7 ;  /* 0x0000000a00077223 */ /* 0x000fe20000010007 */
[----:B------:R-:W-:-:S02]  /*ea60*/  ISETP.GE.AND P6, PT, R8, R100, PT ;  /* 0x000000640800720c */ /* 0x000fc40003fc6270 */
[----:B------:R-:W-:Y:S02]  /*ea70*/  FSEL R85, R6, -INF , !P2 ;  /* 0xff80000006557808 */ /* 0x000fe40005000000 */
[----:B------:R-:W-:Y:S02]  /*ea80*/  ISETP.GE.AND P2, PT, R8, R101, PT ;  /* 0x000000650800720c */ /* 0x000fe40003f46270 */
[----:B------:R-:W-:Y:S02]  /*ea90*/  FSEL R5, R34, -INF , !P5 ;  /* 0xff80000022057808 */ /* 0x000fe40006800000 */
[----:B------:R-:W-:Y:S02]  /*eaa0*/  FSEL R141, R141, -INF , !P6 ;  /* 0xff8000008d8d7808 */ /* 0x000fe40007000000 */
[----:B------:R-:W-:Y:S01]  /*eab0*/  FSEL R95, R7, -INF , !P2 ;  /* 0xff800000075f7808 */ /* 0x000fe20005000000 */
[----:B------:R-:W-:Y:S05]  /*eac0*/  @!P1 BRA `(.L_x_5899) ;  /* 0x0000077000009947 */ /* 0x000fea0003800000 */
[----:B------:R-:W-:Y:S05]  /*ead0*/  @!P3 BRA `(.L_x_5900) ;  /* 0x000003b00000b947 */ /* 0x000fea0003800000 */
[----:B------:R-:W-:Y:S01]  /*eae0*/  IABS R7, c[0x0][0x2d0] ;  /* 0x0000b40000077a13 */ /* 0x000fe20000000000 */
[----:B------:R-:W-:-:S02]  /*eaf0*/  IMAD.SHL.U32 R8, R126, 0x40, RZ ;  /* 0x000000407e087824 */ /* 0x000fc400078e00ff */
[----:B------:R-:W-:Y:S01]  /*eb00*/  IMAD.MOV.U32 R12, RZ, RZ, RZ ;  /* 0x000000ffff0c7224 */ /* 0x000fe200078e00ff */
[----:B------:R-:W1:Y:S02]  /*eb10*/  I2F.RP R9, R7 ;  /* 0x0000000700097306 */ /* 0x000e640000209400 */
        /* <DEDUP_REMOVED lines=55> */
.L_x_5900:
[----:B------:R-:W-:-:S05]  /*ee90*/  IMAD.MOV.U32 R12, RZ, RZ, c[0x0][0x198] ;  /* 0x00006600ff0c7624 */ /* 0x000fca00078e00ff */
[----:B------:R-:W-:-:S04]  /*eea0*/  LEA R12, -R12, RZ, 0x6 ;  /* 0x000000ff0c0c7211 */ /* 0x000fc800078e31ff */
[----:B------:R-:W-:Y:S02]  /*eeb0*/  SHF.R.S32.HI R10, RZ, 0x1f, R12 ;  /* 0x0000001fff0a7819 */ /* 0x000fe4000001140c */
.L_x_5901:
[----:B------:R-:W1:Y:S01]  /*eec0*/  S2R R7, SR_TID.X ;  /* 0x0000000000077919 */ /* 0x000e620000002100 */
[----:B------:R-:W-:Y:S02]  /*eed0*/  SEL R8, RZ, 0x3fffc, P0 ;  /* 0x0003fffcff087807 */ /* 0x000fe40000000000 */
[----:B------:R-:W-:Y:S02]  /*eee0*/  LEA R14, P2, R12, R120, 0x1 ;  /* 0x000000780c0e7211 */ /* 0x000fe400078408ff */
[----:B------:R-:W-:Y:S02]  /*eef0*/  LOP3.LUT P5, RZ, R8, 0x4, RZ, 0xc0, !PT ;  /* 0x0000000408ff7812 */ /* 0x000fe400078ac0ff */
[----:B------:R-:W-:Y:S02]  /*ef00*/  LEA.HI.X R15, R12, R123, R10, 0x1, P2 ;  /* 0x0000007b0c0f7211 */ /* 0x000fe400010f0c0a */
[----:B-1----:R-:W-:-:S04]  /*ef10*/  SHF.R.S32.HI R6, RZ, 0x1f, R7 ;  /* 0x0000001fff067819 */ /* 0x002fc80000011407 */
[----:B------:R-:W-:-:S04]  /*ef20*/  LEA.HI R6, R6, R7, RZ, 0x2 ;  /* 0x0000000706067211 */ /* 0x000fc800078f10ff */
[----:B------:R-:W-:-:S05]  /*ef30*/  LOP3.LUT R6, R6, 0xfffffffc, RZ, 0xc0, !PT ;  /* 0xfffffffc06067812 */ /* 0x000fca00078ec0ff */
[----:B------:R-:W-:Y:S02]  /*ef40*/  IMAD.IADD R6, R7, 0x1, -R6 ;  /* 0x0000000107067824 */ /* 0x000fe400078e0a06 */
[----:B------:R-:W-:Y:S02]  /*ef50*/  IMAD.MOV.U32 R7, RZ, RZ, c[0x0][0x198] ;  /* 0x00006600ff077624 */ /* 0x000fe400078e00ff */
[----:B------:R-:W-:-:S03]  /*ef60*/  IMAD.SHL.U32 R6, R6, 0x8, RZ ;  /* 0x0000000806067824 */ /* 0x000fc600078e00ff */
[----:B------:R-:W-:Y:S02]  /*ef70*/  LEA R8, P0, R7, R12, 0x5 ;  /* 0x0000000c07087211 */ /* 0x000fe400078028ff */
[----:B------:R-:W-:Y:S01]  /*ef80*/  ISETP.GE.AND P1, PT, R6, c[0x0][0x220], PT ;  /* 0x0000880006007a0c */ /* 0x000fe20003f26270 */
[----:B------:R-:W-:Y:S01]  /*ef90*/  IMAD.MOV.U32 R6, RZ, RZ, c[0x0][0x19c] ;  /* 0x00006700ff067624 */ /* 0x000fe200078e00ff */
[----:B------:R-:W-:-:S04]  /*efa0*/  @!P4 LEA R12, P2, R8, R120, 0x1 ;  /* 0x00000078080cc211 */ /* 0x000fc800078408ff */
[C---:B------:R-:W-:Y:S02]  /*efb0*/  LEA.HI.X R10, R7.reuse, R10, R6, 0x5, P0 ;  /* 0x0000000a070a7211 */ /* 0x040fe400000f2c06 */
[C---:B------:R-:W-:Y:S01]  /*efc0*/  @P5 LEA R16, P0, R8.reuse, R120, 0x1 ;  /* 0x0000007808105211 */ /* 0x040fe200078008ff */
[----:B------:R-:W-:Y:S01]  /*efd0*/  IMAD.MOV.U32 R120, RZ, RZ, R14 ;  /* 0x000000ffff787224 */ /* 0x000fe200078e000e */
[CCC-:B------:R-:W-:Y:S02]  /*efe0*/  @!P4 LEA.HI.X R13, R8.reuse, R123.reuse, R10.reuse, 0x1, P2 ;  /* 0x0000007b080dc211 */ /* 0x1c0fe400010f0c0a */
[----:B------:R-:W-:Y:S01]  /*eff0*/  @P5 LEA.HI.X R17, R8, R123, R10, 0x1, P0 ;  /* 0x0000007b08115211 */ /* 0x000fe200000f0c0a */
[----:B------:R-:W-:Y:S01]  /*f000*/  @!PT LDS RZ, [RZ] ;  /* 0x00000000fffff984 */ /* 0x000fe20000000800 */
[----:B------:R-:W-:Y:S01]  /*f010*/  @!PT LDS RZ, [RZ] ;  /* 0x00000000fffff984 */ /* 0x000fe20000000800 */
[----:B------:R-:W-:Y:S01]  /*f020*/  @!PT LDS RZ, [RZ] ;  /* 0x00000000fffff984 */ /* 0x000fe20000000800 */
[----:B------:R1:W-:Y:S01]  /*f030*/  @!P1 LDGSTS.E.BYPASS.LTC128B.128 [R116+0x3000], [R14.64] ;  /* 0x030000000e749fae */ /* 0x0003e2000b901d46 */
[C---:B------:R-:W-:Y:S01]  /*f040*/  @!P1 LEA R8, P0, R7.reuse, R14, 0x6 ;  /* 0x0000000e07089211 */ /* 0x040fe200078030ff */
[----:B------:R-:W-:Y:S02]  /*f050*/  IMAD.MOV.U32 R123, RZ, RZ, R15 ;  /* 0x000000ffff7b7224 */ /* 0x000fe400078e000f */
[----:B------:R1:W-:Y:S01]  /*f060*/  @P1 STS [R116+0x3000], RZ ;  /* 0x003000ff74001388 */ /* 0x0003e20000000800 */
[----:B------:R-:W-:-:S03]  /*f070*/  @!P1 LEA.HI.X R9, R7, R15, R6, 0x6, P0 ;  /* 0x0000000f07099211 */ /* 0x000fc600000f3406 */
        /* <DEDUP_REMOVED lines=28> */
.L_x_5899:
        /* <DEDUP_REMOVED lines=57> */
[----:B------:R-:W-:Y:S01]  /*f5d0*/  FMUL.FTZ R98, R4, c[0x0][0x23c] ;  /* 0x00008f0004627a20 */ /* 0x000fe20000410000 */
[----:B------:R-:W1:Y:S01]  /*f5e0*/  LDSM.16.MT88.4 R32, [R108+0x7000] ;  /* 0x007000006c20783b */ /* 0x000e620000004200 */
[----:B------:R-:W-:-:S02]  /*f5f0*/  FADD.FTZ R3, R2, -R3 ;  /* 0x8000000302037221 */ /* 0x000fc40000010000 */
[--C-:B------:R-:W-:Y:S02]  /*f600*/  FFMA.FTZ R88, R28, c[0x0][0x23c], -R143.reuse ;  /* 0x00008f001c587a23 */ /* 0x100fe4000001088f */
[----:B------:R-:W-:Y:S01]  /*f610*/  FMUL.FTZ R93, R3, c[0x0][0x23c] ;  /* 0x00008f00035d7a20 */ /* 0x000fe20000410000 */
[----:B------:R-:W2:Y:S01]  /*f620*/  MUFU.EX2 R98, R98 ;  /* 0x0000006200627308 */ /* 0x000ea20000000800 */
[--C-:B------:R-:W-:Y:S02]  /*f630*/  FFMA.FTZ R87, R5, c[0x0][0x23c], -R96.reuse ;  /* 0x00008f0005577a23 */ /* 0x100fe40000010860 */
[--C-:B------:R-:W-:Y:S02]  /*f640*/  FFMA.FTZ R3, R31, c[0x0][0x23c], -R96.reuse ;  /* 0x00008f001f037a23 */ /* 0x100fe40000010860 */
[----:B------:R-:W-:Y:S02]  /*f650*/  FFMA.FTZ R2, R29, c[0x0][0x23c], -R96 ;  /* 0x00008f001d027a23 */ /* 0x000fe40000010860 */
[--C-:B------:R-:W-:Y:S01]  /*f660*/  FFMA.FTZ R140, R138, c[0x0][0x23c], -R143.reuse ;  /* 0x00008f008a8c7a23 */ /* 0x100fe2000001088f */
[----:B------:R-:W4:Y:S01]  /*f670*/  MUFU.EX2 R93, R93 ;  /* 0x0000005d005d7308 */ /* 0x000f220000000800 */
[----:B------:R-:W-:-:S02]  /*f680*/  FFMA.FTZ R139, R130, c[0x0][0x23c], -R143 ;  /* 0x00008f00828b7a23 */ /* 0x000fc4000001088f */
[--C-:B------:R-:W-:Y:S02]  /*f690*/  FFMA.FTZ R131, R144, c[0x0][0x23c], -R143.reuse ;  /* 0x00008f0090837a23 */ /* 0x100fe4000001088f */
[----:B------:R-:W-:Y:S02]  /*f6a0*/  FFMA.FTZ R130, R142, c[0x0][0x23c], -R143 ;  /* 0x00008f008e827a23 */ /* 0x000fe4000001088f */
[----:B------:R-:W-:Y:S01]  /*f6b0*/  FFMA.FTZ R138, R147, c[0x0][0x23c], -R96 ;  /* 0x00008f00938a7a23 */ /* 0x000fe20000010860 */
[----:B------:R-:W5:Y:S01]  /*f6c0*/  MUFU.EX2 R92, R92 ;  /* 0x0000005c005c7308 */ /* 0x000f620000000800 */
[-C--:B--2---:R-:W-:Y:S02]  /*f6d0*/  FMUL.FTZ R12, R36, R98.reuse ;  /* 0x00000062240c7220 */ /* 0x084fe40000410000 */
        /* <DEDUP_REMOVED lines=8> */
[----:B------:R-:W2:Y:S01]  /*f760*/  MUFU.EX2 R88, R88 ;  /* 0x0000005800587308 */ /* 0x000ea20000000800 */
        /* <DEDUP_REMOVED lines=11> */
[----:B--2---:R-:W-:Y:S01]  /*f820*/  F2FP.PACK_AB R82, R88, R91 ;  /* 0x0000005b5852723e */ /* 0x004fe200000000ff */
        /* <DEDUP_REMOVED lines=8> */
[----:B------:R-:W2:Y:S01]  /*f8b0*/  MUFU.EX2 R2, R2 ;  /* 0x0000000200027308 */ /* 0x000ea20000000800 */
        /* <DEDUP_REMOVED lines=22> */
[----:B------:R-:W3:Y:S01]  /*fa20*/  MUFU.EX2 R130, R130 ;  /* 0x0000008200827308 */ /* 0x000ee20000000800 */
[----:B--2---:R-:W-:Y:S01]  /*fa30*/  F2FP.PACK_AB R52, R139, R140 ;  /* 0x0000008c8b34723e */ /* 0x004fe200000000ff */
[-C--:B------:R-:W-:Y:S01]  /*fa40*/  FMUL.FTZ R50, R50, R93.reuse ;  /* 0x0000005d32327220 */ /* 0x080fe20000410000 */
[----:B------:R-:W-:Y:S01]  /*fa50*/  LDSM.16.MT88.4 R76, [R110+0x6c00] ;  /* 0x006c00006e4c783b */ /* 0x000fe20000004200 */
[----:B------:R-:W-:-:S02]  /*fa60*/  FMUL.FTZ R51, R51, R93 ;  /* 0x0000005d33337220 */ /* 0x000fc40000410000 */
        /* <DEDUP_REMOVED lines=15> */
[-C--:B------:R-:W-:Y:S02]  /*fb60*/  FMUL.FTZ R47, R71, R93.reuse ;  /* 0x0000005d472f7220 */ /* 0x080fe40000410000 */
        /* <DEDUP_REMOVED lines=12> */
[--C-:B------:R-:W-:Y:S01]  /*fc30*/  FFMA.FTZ R136, R103, c[0x0][0x23c], -R96.reuse ;  /* 0x00008f0067887a23 */ /* 0x100fe20000010860 */
[----:B------:R-:W-:Y:S01]  /*fc40*/  HMMA.16816.F32 R24, R80, R26, R48 ;  /* 0x0000001a5018723c */ /* 0x000fe20000001830 */
[----:B------:R-:W2:Y:S01]  /*fc50*/  LDSM.16.MT88.4 R48, [R108+0x8000] ;  /* 0x008000006c30783b */ /* 0x000ea20000004200 */
[----:B-----5:R-:W-:Y:S01]  /*fc60*/  F2FP.PACK_AB R55, R100, R101 ;  /* 0x000000656437723e */ /* 0x020fe200000000ff */
[----:B------:R-:W-:Y:S01]  /*fc70*/  FFMA.FTZ R106, R106, c[0x0][0x23c], -R143 ;  /* 0x00008f006a6a7a23 */ /* 0x000fe2000001088f */
[----:B------:R-:W-:Y:S01]  /*fc80*/  MUFU.EX2 R147, R147 ;  /* 0x0000009300937308 */ /* 0x000fe20000000800 */
[----:B------:R-:W-:-:S02]  /*fc90*/  FFMA.FTZ R105, R105, c[0x0][0x23c], -R96 ;  /* 0x00008f0069697a23 */ /* 0x000fc40000010860 */
[--C-:B------:R-:W-:Y:S02]  /*fca0*/  FFMA.FTZ R103, R107, c[0x0][0x23c], -R96.reuse ;  /* 0x00008f006b677a23 */ /* 0x100fe40000010860 */
[C---:B----4-:R-:W-:Y:S01]  /*fcb0*/  HMMA.16816.F32 R4, R52.reuse, R60, R4 ;  /* 0x0000003c3404723c */ /* 0x050fe20000001804 */
[--C-:B------:R-:W-:Y:S02]  /*fcc0*/  FFMA.FTZ R128, R99, c[0x0][0x23c], -R96.reuse ;  /* 0x00008f0063807a23 */ /* 0x100fe40000010860 */
[----:B------:R-:W-:Y:S01]  /*fcd0*/  MUFU.EX2 R106, R106 ;  /* 0x0000006a006a7308 */ /* 0x000fe20000000800 */
[--C-:B------:R-:W-:Y:S02]  /*fce0*/  FFMA.FTZ R107, R102, c[0x0][0x23c], -R143.reuse ;  /* 0x00008f00666b7a23 */ /* 0x100fe4000001088f */
[--C-:B------:R-:W-:Y:S02]  /*fcf0*/  FFMA.FTZ R102, R127, c[0x0][0x23c], -R143.reuse ;  /* 0x00008f007f667a23 */ /* 0x100fe4000001088f */
[----:B------:R-:W-:Y:S01]  /*fd00*/  HMMA.16816.F32 R8, R52, R62, R8 ;  /* 0x0000003e3408723c */ /* 0x000fe20000001808 */
[----:B------:R-:W4:Y:S01]  /*fd10*/  LDSM.16.MT88.4 R60, [R110+0x7400] ;  /* 0x007400006e3c783b */ /* 0x000f220000004200 */
[----:B------:R-:W-:Y:S01]  /*fd20*/  FFMA.FTZ R99, R133, c[0x0][0x23c], -R143 ;  /* 0x00008f0085637a23 */ /* 0x000fe2000001088f */
[----:B------:R-:W-:Y:S01]  /*fd30*/  MUFU.EX2 R104, R104 ;  /* 0x0000006800687308 */ /* 0x000fe20000000800 */
[----:B------:R-:W-:-:S02]  /*fd40*/  FFMA.FTZ R127, R86, c[0x0][0x23c], -R96 ;  /* 0x00008f00567f7a23 */ /* 0x000fc40000010860 */
[--C-:B------:R-:W-:Y:S02]  /*fd50*/  FFMA.FTZ R144, R84, c[0x0][0x23c], -R96.reuse ;  /* 0x00008f0054907a23 */ /* 0x100fe40000010860 */
[C---:B-1----:R-:W-:Y:S01]  /*fd60*/  HMMA.16816.F32 R12, R52.reuse, R56, R12 ;  /* 0x00000038340c723c */ /* 0x042fe2000000180c */
[--C-:B------:R-:W-:Y:S02]  /*fd70*/  FFMA.FTZ R133, R85, c[0x0][0x23c], -R96.reuse ;  /* 0x00008f0055857a23 */ /* 0x100fe40000010860 */
[----:B------:R-:W-:Y:S01]  /*fd80*/  MUFU.EX2 R145, R145 ;  /* 0x0000009100917308 */ /* 0x000fe20000000800 */
[----:B------:R-:W-:Y:S02]  /*fd90*/  FFMA.FTZ R142, R141, c[0x0][0x23c], -R143 ;  /* 0x00008f008d8e7a23 */ /* 0x000fe4000001088f */
[----:B------:R-:W-:Y:S02]  /*fda0*/  FFMA.FTZ R96, R95, c[0x0][0x23c], -R96 ;  /* 0x00008f005f607a23 */ /* 0x000fe40000010860 */
[----:B------:R-:W-:Y:S01]  /*fdb0*/  HMMA.16816.F32 R16, R52, R58, R16 ;  /* 0x0000003a3410723c */ /* 0x000fe20000001810 */
[----:B------:R-:W1:Y:S01]  /*fdc0*/  LDSM.16.MT88.4 R56, [R108+0x7400] ;  /* 0x007400006c38783b */ /* 0x000e620000004200 */
[----:B------:R-:W-:Y:S01]  /*fdd0*/  FFMA.FTZ R87, R132, R93, R87 ;  /* 0x0000005d84577223 */ /* 0x000fe20000010057 */
[----:B------:R-:W-:Y:S01]  /*fde0*/  MUFU.EX2 R105, R105 ;  /* 0x0000006900697308 */ /* 0x000fe20000000800 */
[----:B------:R-:W-:-:S02]  /*fdf0*/  FFMA.FTZ R97, R129, R98, R97 ;  /* 0x0000006281617223 */ /* 0x000fc40000010061 */
[----:B------:R-:W-:Y:S02]  /*fe00*/  FADD.FTZ R94, R94, R87 ;  /* 0x000000575e5e7221 */ /* 0x000fe40000010000 */
[C---:B---3--:R-:W-:Y:S01]  /*fe10*/  HMMA.16816.F32 R36, R80.reuse, R40, R36 ;  /* 0x000000285024723c */ /* 0x048fe20000001824 */
[----:B------:R-:W-:Y:S02]  /*fe20*/  FADD.FTZ R92, R92, R97 ;  /* 0x000000615c5c7221 */ /* 0x000fe40000010000 */
[----:B------:R-:W-:Y:S01]  /*fe30*/  MUFU.EX2 R136, R136 ;  /* 0x0000008800887308 */ /* 0x000fe20000000800 */
[----:B------:R-:W-:Y:S02]  /*fe40*/  FADD.FTZ R3, R3, R94 ;  /* 0x0000005e03037221 */ /* 0x000fe40000010000 */
[----:B------:R-:W-:Y:S02]  /*fe50*/  FADD.FTZ R91, R91, R92 ;  /* 0x0000005c5b5b7221 */ /* 0x000fe40000010000 */
[----:B------:R-:W-:Y:S01]  /*fe60*/  HMMA.16816.F32 R40, R80, R42, R64 ;  /* 0x0000002a5028723c */ /* 0x000fe20000001840 */
[----:B------:R-:W-:Y:S01]  /*fe70*/  LDSM.16.MT88.4 R64, [R110+0x8800] ;  /* 0x008800006e40783b */ /* 0x000fe20000004200 */
[----:B------:R-:W-:Y:S01]  /*fe80*/  FADD.FTZ R91, R88, R91 ;  /* 0x0000005b585b7221 */ /* 0x000fe20000010000 */
[----:B------:R-:W-:Y:S01]  /*fe90*/  MUFU.EX2 R103, R103 ;  /* 0x0000006700677308 */ /* 0x000fe20000000800 */
[----:B------:R-:W-:-:S02]  /*fea0*/  FADD.FTZ R3, R2, R3 ;  /* 0x0000000302037221 */ /* 0x000fc40000010000 */
[----:B------:R-:W-:Y:S02]  /*feb0*/  FADD.FTZ R2, R140, R91 ;  /* 0x0000005b8c027221 */ /* 0x000fe40000010000 */
[----:B--2---:R-:W-:Y:S02]  /*fec0*/  HMMA.16816.F32 R44, R80, R48, R44 ;  /* 0x00000030502c723c */ /* 0x004fe4000000182c */
[----:B------:R-:W-:Y:S01]  /*fed0*/  FADD.FTZ R2, R139, R2 ;  /* 0x000000028b027221 */ /* 0x000fe20000010000 */
[----:B------:R-:W-:Y:S05]  /*fee0*/  MUFU.EX2 R128, R128 ;  /* 0x0000008000807308 */ /* 0x000fea0000000800 */
[C---:B----4-:R-:W-:Y:S03]  /*fef0*/  HMMA.16816.F32 R20, R52.reuse, R60, R20 ;  /* 0x0000003c3414723c */ /* 0x050fe60000001814 */
[----:B------:R-:W-:Y:S05]  /*ff00*/  MUFU.EX2 R107, R107 ;  /* 0x0000006b006b7308 */ /* 0x000fea0000000800 */
[C---:B------:R-:W-:Y:S01]  /*ff10*/  HMMA.16816.F32 R24, R52.reuse, R62, R24 ;  /* 0x0000003e3418723c */ /* 0x040fe20000001818 */
[----:B------:R-:W2:Y:S02]  /*ff20*/  LDSM.16.MT88.4 R60, [R110+0x8400] ;  /* 0x008400006e3c783b */ /* 0x000ea40000004200 */
[----:B------:R-:W3:Y:S05]  /*ff30*/  MUFU.EX2 R102, R102 ;  /* 0x0000006600667308 */ /* 0x000eea0000000800 */
[C---:B-1----:R-:W-:Y:S03]  /*ff40*/  HMMA.16816.F32 R28, R52.reuse, R56, R28 ;  /* 0x00000038341c723c */ /* 0x042fe6000000181c */
[----:B------:R-:W-:Y:S05]  /*ff50*/  MUFU.EX2 R99, R99 ;  /* 0x0000006300637308 */ /* 0x000fea0000000800 */
[----:B------:R-:W-:Y:S01]  /*ff60*/  HMMA.16816.F32 R32, R52, R58, R32 ;  /* 0x0000003a3420723c */ /* 0x000fe20000001820 */
[----:B------:R-:W1:Y:S02]  /*ff70*/  LDSM.16.MT88.4 R56, [R108+0x8400] ;  /* 0x008400006c38783b */ /* 0x000e640000004200 */
[----:B------:R-:W4:Y:S01]  /*ff80*/  MUFU.EX2 R142, R142 ;  /* 0x0000008e008e7308 */ /* 0x000f220000000800 */
[----:B---3--:R-:W-:-:S04]  /*ff90*/  F2FP.PACK_AB R84, R102, R107 ;  /* 0x0000006b6654723e */ /* 0x008fc800000000ff */
[----:B------:R-:W-:Y:S01]  /*ffa0*/  HMMA.16816.F32 R48, R80, R50, R72 ;  /* 0x000000325030723c */ /* 0x000fe20000001848 */
[----:B------:R-:W3:Y:S02]  /*ffb0*/  LDSM.16.MT88.4 R72, [R108+0x8800] ;  /* 0x008800006c48783b */ /* 0x000ee40000004200 */
[----:B------:R-:W-:Y:S08]  /*ffc0*/  MUFU.EX2 R127, R127 ;  /* 0x0000007f007f7308 */ /* 0x000ff00000000800 */
[----:B------:R-:W5:Y:S01]  /*ffd0*/  MUFU.EX2 R144, R144 ;  /* 0x0000009000907308 */ /* 0x000f620000000800 */
[----:B----4-:R-:W-:Y:S01]  /*ffe0*/  F2FP.PACK_AB R86, R142, R99 ;  /* 0x000000638e56723e */ /* 0x010fe200000000ff */
[C---:B--2---:R-:W-:Y:S06]  /*fff0*/  HMMA.16816.F32 R36, R52.reuse, R60, R36 ;  /* 0x0000003c3424723c */ /* 0x044fec0000001824 */
[----:B------:R-:W-:Y:S02]  /*10000*/  MUFU.EX2 R133, R133 ;  /* 0x0000008500857308 */ /* 0x000fe40000000800 */
[C---:B------:R-:W-:Y:S01]  /*10010*/  HMMA.16816.F32 R40, R52.reuse, R62, R40 ;  /* 0x0000003e3428723c */ /* 0x040fe20000001828 */
[----:B------:R-:W2:Y:S05]  /*10020*/  LDSM.16.MT88.4 R60, [R110+0x6800] ;  /* 0x006800006e3c783b */ /* 0x000eaa0000004200 */
[----:B------:R-:W4:Y:S01]  /*10030*/  MUFU.EX2 R96, R96 ;  /* 0x0000006000607308 */ /* 0x000f220000000800 */
[----:B-----5:R-:W-:Y:S01]  /*10040*/  F2FP.PACK_AB R85, R144, R127 ;  /* 0x0000007f9055723e */ /* 0x020fe200000000ff */
[C---:B-1----:R-:W-:Y:S08]  /*10050*/  HMMA.16816.F32 R44, R52.reuse, R56, R44 ;  /* 0x00000038342c723c */ /* 0x042ff0000000182c */
[----:B------:R-:W-:Y:S01]  /*10060*/  HMMA.16816.F32 R48, R52, R58, R48 ;  /* 0x0000003a3430723c */ /* 0x000fe20000001830 */
[----:B------:R-:W1:Y:S01]  /*10070*/  LDSM.16.MT88.4 R56, [R108+0x6800] ;  /* 0x006800006c38783b */ /* 0x000e620000004200 */
[----:B----4-:R-:W-:-:S05]  /*10080*/  F2FP.PACK_AB R87, R96, R133 ;  /* 0x000000856057723e */ /* 0x010fca00000000ff */
[----:B------:R-:W-:Y:S02]  /*10090*/  F2FP.PACK_AB R52, R147, R106 ;  /* 0x0000006a9334723e */ /* 0x000fe400000000ff */
[----:B------:R-:W-:Y:S02]  /*100a0*/  F2FP.PACK_AB R53, R136, R105 ;  /* 0x000000698835723e */ /* 0x000fe400000000ff */
        /* <DEDUP_REMOVED lines=24> */
[C---:B------:R-:W-:Y:S08]  /*10230*/  HMMA.16816.F32 R48, R84.reuse, R50, R24 ;  /* 0x000000325430723c */ /* 0x040ff00000001818 */
[C---:B----4-:R-:W-:Y:S08]  /*10240*/  HMMA.16816.F32 R60, R84.reuse, R8, R60 ;  /* 0x00000008543c723c */ /* 0x050ff0000000183c */
        /* <DEDUP_REMOVED lines=29> */
[----:B------:R-:W-:Y:S03]  /*10420*/  HMMA.16816.F32 R72, R84, R6, R72 ;  /* 0x000000065448723c */ /* 0x000fe60000001848 */
[----:B------:R-:W-:-:S05]  /*10430*/  FADD.FTZ R132, R96, R133 ;  /* 0x0000008560847221 */ /* 0x000fca0000010000 */
.L_x_5896:
        /* <DEDUP_REMOVED lines=12> */
.L_x_5906:
        /* <DEDUP_REMOVED lines=66> */
.L_x_5903:
[----:B------:R-:W-:Y:S01]  /*10920*/  LOP3.LUT P6, RZ, R121, 0x1, RZ, 0xc0, !PT ;  /* 0x0000000179ff7812 */ /* 0x000fe200078cc0ff */
[----:B------:R-:W-:Y:S01]  /*10930*/  IMAD.MOV.U32 R2, RZ, RZ, c[0x0][0x1a0] ;  /* 0x00006800ff027624 */ /* 0x000fe200078e00ff */
[----:B------:R-:W-:Y:S01]  /*10940*/  LEA R130, P1, R87, R134, 0x1 ;  /* 0x0000008657827211 */ /* 0x000fe200078208ff */
[----:B------:R-:W-:Y:S01]  /*10950*/  IMAD.MOV.U32 R3, RZ, RZ, c[0x0][0x1a4] ;  /* 0x00006900ff037624 */ /* 0x000fe200078e00ff */
[----:B------:R-:W-:Y:S02]  /*10960*/  LOP3.LUT P5, RZ, R121, 0x2, RZ, 0xc0, !PT ;  /* 0x0000000279ff7812 */ /* 0x000fe400078ac0ff */
[----:B------:R-:W-:Y:S02]  /*10970*/  LEA.HI.X R131, R87, R135, R136, 0x1, P1 ;  /* 0x0000008757837211 */ /* 0x000fe400008f0c88 */
[----:B------:R-:W-:Y:S02]  /*10980*/  LOP3.LUT P4, RZ, R121, 0x4, RZ, 0xc0, !PT ;  /* 0x0000000479ff7812 */ /* 0x000fe4000788c0ff */
[C---:B------:R-:W-:Y:S03]  /*10990*/  LEA R86, P0, R2.reuse, R87, 0x5 ;  /* 0x0000005702567211 */ /* 0x040fe600078028ff */
[----:B------:R-:W-:Y:S01]  /*109a0*/  @!PT LDS RZ, [RZ] ;  /* 0x00000000fffff984 */ /* 0x000fe20000000800 */
[----:B------:R-:W-:Y:S01]  /*109b0*/  @!PT LDS RZ, [RZ] ;  /* 0x00000000fffff984 */ /* 0x000fe20000000800 */
[----:B------:R-:W-:Y:S01]  /*109c0*/  @!PT LDS RZ, [RZ] ;  /* 0x00000000fffff984 */ /* 0x000fe20000000800 */
[----:B------:R1:W-:Y:S01]  /*109d0*/  @P6 LDGSTS.E.BYPASS.LTC128B.128 [R116+0x6000], [R130.64] ;  /* 0x0600000082746fae */ /* 0x0003e2000b901d46 */
[C---:B------:R-:W-:Y:S02]  /*109e0*/  @P6 LEA R138, P2, R2.reuse, R130, 0x6 ;  /* 0x00000082028a6211 */ /* 0x040fe400078430ff */
[C-C-:B------:R-:W-:Y:S01]  /*109f0*/  LEA.HI.X R87, R2.reuse, R136, R3.reuse, 0x5, P0 ;  /* 0x0000008802577211 */ /* 0x140fe200000f2c03 */
[----:B------:R-:W-:Y:S01]  /*10a00*/  @!P6 STS [R116+0x6000], RZ ;  /* 0x006000ff7400e388 */ /* 0x000fe20000000800 */
[----:B------:R-:W-:Y:S02]  /*10a10*/  @P6 LEA.HI.X R139, R2, R131, R3, 0x6, P2 ;  /* 0x00000083028b6211 */ /* 0x000fe400010f3403 */
[CC--:B------:R-:W-:Y:S01]  /*10a20*/  @P5 LEA R136, P1, R86.reuse, R134.reuse, 0x1 ;  /* 0x0000008656885211 */ /* 0x0c0fe200078208ff */
[----:B------:R-:W-:Y:S01]  /*10a30*/  @!P6 STS [R116+0x6004], RZ ;  /* 0x006004ff7400e388 */ /* 0x000fe20000000800 */
[C---:B------:R-:W-:Y:S02]  /*10a40*/  @P4 LEA R134, P0, R86.reuse, R134, 0x1 ;  /* 0x0000008656864211 */ /* 0x040fe400078008ff */
[CCC-:B------:R-:W-:Y:S01]  /*10a50*/  @P5 LEA.HI.X R137, R86.reuse, R135.reuse, R87.reuse, 0x1, P1 ;  /* 0x0000008756895211 */ /* 0x1c0fe200008f0c57 */
[----:B------:R-:W-:Y:S01]  /*10a60*/  @!P6 STS.64 [R116+0x6008], RZ ;  /* 0x006008ff7400e388 */ /* 0x000fe20000000a00 */
        /* <DEDUP_REMOVED lines=172> */
.L_x_5905:
        /* <DEDUP_REMOVED lines=47> */
.L_x_5904:
        /* <DEDUP_REMOVED lines=28> */
[----:B------:R1:W2:Y:S01]  /*119e0*/  I2F R87, R94 ;  /* 0x0000005e00577306 */ /* 0x0002a20000201400 */
[CC--:B------:R-:W-:Y:S02]  /*119f0*/  FFMA.FTZ R6, R0.reuse, R99.reuse, R6 ;  /* 0x0000006300067223 */ /* 0x0c0fe40000010006 */
[C---:B------:R-:W-:Y:S02]  /*11a00*/  FFMA.FTZ R4, R0.reuse, R99, R4 ;  /* 0x0000006300047223 */ /* 0x040fe40000010004 */
[----:B------:R-:W-:Y:S01]  /*11a10*/  FFMA.FTZ R10, R0, R97, R10 ;  /* 0x00000061000a7223 */ /* 0x000fe2000001000a */
[----:B------:R-:W-:Y:S01]  /*11a20*/  FMNMX.FTZ R96, R6, R85, !PT ;  /* 0x0000005506607209 */ /* 0x000fe20007810000 */
[C---:B------:R-:W-:Y:S02]  /*11a30*/  FFMA.FTZ R8, R0.reuse, R97, R8 ;  /* 0x0000006100087223 */ /* 0x040fe40000010008 */
[C---:B------:R-:W-:Y:S01]  /*11a40*/  FFMA.FTZ R15, R0.reuse, R92, R15 ;  /* 0x0000005c000f7223 */ /* 0x040fe2000001000f */
[----:B------:R-:W-:Y:S01]  /*11a50*/  FMNMX.FTZ R97, R7, R96, !PT ;  /* 0x0000006007617209 */ /* 0x000fe20007810000 */
[----:B------:R-:W-:Y:S01]  /*11a60*/  FFMA.FTZ R13, R0, R92, R13 ;  /* 0x0000005c000d7223 */ /* 0x000fe2000001000d */
[----:B------:R-:W-:Y:S01]  /*11a70*/  IADD3 R92, R2, 0x38, RZ ;  /* 0x00000038025c7810 */ /* 0x000fe20007ffe0ff */
[----:B------:R-:W-:Y:S01]  /*11a80*/  FFMA.FTZ R18, R0, R91, R18 ;  /* 0x0000005b00127223 */ /* 0x000fe20000010012 */
[----:B------:R-:W-:Y:S01]  /*11a90*/  FMNMX.FTZ R96, R10, R97, !PT ;  /* 0x000000610a607209 */ /* 0x000fe20007810000 */
[C---:B------:R-:W-:Y:S02]  /*11aa0*/  FFMA.FTZ R16, R0.reuse, R91, R16 ;  /* 0x0000005b00107223 */ /* 0x040fe40000010010 */
[CC--:B------:R-:W-:Y:S01]  /*11ab0*/  FFMA.FTZ R11, R0.reuse, R88.reuse, R11 ;  /* 0x00000058000b7223 */ /* 0x0c0fe2000001000b */
[----:B------:R3:W4:Y:S01]  /*11ac0*/  I2F R91, R92 ;  /* 0x0000005c005b7306 */ /* 0x0007220000201400 */
[----:B------:R-:W-:Y:S01]  /*11ad0*/  FFMA.FTZ R9, R0, R88, R9 ;  /* 0x0000005800097223 */ /* 0x000fe20000010009 */
[----:B------:R-:W-:Y:S01]  /*11ae0*/  IADD3 R88, R2, 0x31, RZ ;  /* 0x0000003102587810 */ /* 0x000fe20007ffe0ff */
[-C--:B------:R-:W-:Y:S01]  /*11af0*/  FFMA.FTZ R14, R0, R95.reuse, R14 ;  /* 0x0000005f000e7223 */ /* 0x080fe2000001000e */
[----:B------:R-:W-:Y:S01]  /*11b00*/  IADD3 R2, R2, 0x39, RZ ;  /* 0x0000003902027810 */ /* 0x000fe20007ffe0ff */
[----:B------:R-:W-:Y:S01]  /*11b10*/  FFMA.FTZ R12, R0, R95, R12 ;  /* 0x0000005f000c7223 */ /* 0x000fe2000001000c */
[----:B-1----:R-:W-:Y:S01]  /*11b20*/  FMNMX.FTZ R94, R4, R84, !PT ;  /* 0x00000054045e7209 */ /* 0x002fe20007810000 */
[C---:B------:R-:W-:Y:S01]  /*11b30*/  FFMA.FTZ R19, R0.reuse, R90, R19 ;  /* 0x0000005a00137223 */ /* 0x040fe20000010013 */
[----:B------:R-:W-:Y:S01]  /*11b40*/  FMNMX.FTZ R95, R11, R96, !PT ;  /* 0x000000600b5f7209 */ /* 0x000fe20007810000 */
[----:B------:R-:W-:Y:S01]  /*11b50*/  FFMA.FTZ R17, R0, R90, R17 ;  /* 0x0000005a00117223 */ /* 0x000fe20000010011 */
[----:B------:R-:W-:Y:S01]  /*11b60*/  FMNMX.FTZ R97, R5, R94, !PT ;  /* 0x0000005e05617209 */ /* 0x000fe20007810000 */
[----:B------:R-:W1:Y:S01]  /*11b70*/  I2F R88, R88 ;  /* 0x0000005800587306 */ /* 0x000e620000201400 */
[----:B------:R-:W-:Y:S01]  /*11b80*/  FMNMX.FTZ R94, R14, R95, !PT ;  /* 0x0000005f0e5e7209 */ /* 0x000fe20007810000 */
[----:B------:R-:W-:Y:S01]  /*11b90*/  FFMA.FTZ R22, R0, R93, R22 ;  /* 0x0000005d00167223 */ /* 0x000fe20000010016 */
[----:B------:R-:W-:Y:S01]  /*11ba0*/  FMNMX.FTZ R96, R8, R97, !PT ;  /* 0x0000006108607209 */ /* 0x000fe20007810000 */
[C---:B------:R-:W-:Y:S01]  /*11bb0*/  FFMA.FTZ R23, R0.reuse, R86, R23 ;  /* 0x0000005600177223 */ /* 0x040fe20000010017 */
[----:B------:R-:W-:Y:S01]  /*11bc0*/  FMNMX.FTZ R97, R15, R94, !PT ;  /* 0x0000005e0f617209 */ /* 0x000fe20007810000 */
[C---:B------:R-:W-:Y:S01]  /*11bd0*/  FFMA.FTZ R20, R0.reuse, R93, R20 ;  /* 0x0000005d00147223 */ /* 0x040fe20000010014 */
[----:B------:R-:W-:Y:S01]  /*11be0*/  FMNMX.FTZ R95, R9, R96, !PT ;  /* 0x00000060095f7209 */ /* 0x000fe20007810000 */
[----:B------:R-:W-:Y:S01]  /*11bf0*/  FFMA.FTZ R26, R0, R89, R26 ;  /* 0x00000059001a7223 */ /* 0x000fe2000001001a */
[----:B------:R-:W-:Y:S01]  /*11c00*/  FMNMX.FTZ R94, R18, R97, !PT ;  /* 0x00000061125e7209 */ /* 0x000fe20007810000 */
[----:B------:R-:W5:Y:S01]  /*11c10*/  I2F R2, R2 ;  /* 0x0000000200027306 */ /* 0x000f620000201400 */
[----:B------:R-:W-:Y:S01]  /*11c20*/  FMNMX.FTZ R90, R12, R95, !PT ;  /* 0x0000005f0c5a7209 */ /* 0x000fe20007810000 */
[C---:B------:R-:W-:Y:S01]  /*11c30*/  FFMA.FTZ R21, R0.reuse, R86, R21 ;  /* 0x0000005600157223 */ /* 0x040fe20000010015 */
[----:B------:R-:W-:Y:S01]  /*11c40*/  FMNMX.FTZ R97, R19, R94, !PT ;  /* 0x0000005e13617209 */ /* 0x000fe20007810000 */
[C---:B------:R-:W-:Y:S01]  /*11c50*/  FFMA.FTZ R24, R0.reuse, R89, R24 ;  /* 0x0000005900187223 */ /* 0x040fe20000010018 */
[----:B------:R-:W-:Y:S01]  /*11c60*/  FMNMX.FTZ R95, R13, R90, !PT ;  /* 0x0000005a0d5f7209 */ /* 0x000fe20007810000 */
[----:B------:R-:W-:Y:S01]  /*11c70*/  FFMA.FTZ R25, R0, R3, R25 ;  /* 0x0000000300197223 */ /* 0x000fe20000010019 */
[----:B---3--:R-:W-:Y:S01]  /*11c80*/  FMNMX.FTZ R92, R22, R97, !PT ;  /* 0x00000061165c7209 */ /* 0x008fe20007810000 */
[----:B--2---:R-:W-:Y:S01]  /*11c90*/  FFMA.FTZ R30, R0, R87, R30 ;  /* 0x00000057001e7223 */ /* 0x004fe2000001001e */
[----:B------:R-:W-:Y:S01]  /*11ca0*/  FMNMX.FTZ R90, R16, R95, !PT ;  /* 0x0000005f105a7209 */ /* 0x000fe20007810000 */
[C---:B------:R-:W-:Y:S01]  /*11cb0*/  FFMA.FTZ R28, R0.reuse, R87, R28 ;  /* 0x00000057001c7223 */ /* 0x040fe2000001001c */
[----:B------:R-:W-:Y:S01]  /*11cc0*/  FMNMX.FTZ R95, R23, R92, !PT ;  /* 0x0000005c175f7209 */ /* 0x000fe20007810000 */
[C---:B----4-:R-:W-:Y:S01]  /*11cd0*/  FFMA.FTZ R34, R0.reuse, R91, R34 ;  /* 0x0000005b00227223 */ /* 0x050fe20000010022 */
[----:B------:R-:W-:Y:S01]  /*11ce0*/  FMNMX.FTZ R93, R17, R90, !PT ;  /* 0x0000005a115d7209 */ /* 0x000fe20007810000 */
[-C--:B-1----:R-:W-:Y:S01]  /*11cf0*/  FFMA.FTZ R31, R0, R88.reuse, R31 ;  /* 0x00000058001f7223 */ /* 0x082fe2000001001f */
[----:B------:R-:W-:Y:S01]  /*11d00*/  FMNMX.FTZ R90, R26, R95, !PT ;  /* 0x0000005f1a5a7209 */ /* 0x000fe20007810000 */
[----:B------:R-:W-:Y:S01]  /*11d10*/  FFMA.FTZ R29, R0, R88, R29 ;  /* 0x00000058001d7223 */ /* 0x000fe2000001001d */
[----:B------:R-:W-:Y:S01]  /*11d20*/  FMNMX.FTZ R86, R20, R93, !PT ;  /* 0x0000005d14567209 */ /* 0x000fe20007810000 */
[----:B------:R-:W-:Y:S01]  /*11d30*/  FFMA.FTZ R32, R0, R91, R32 ;  /* 0x0000005b00207223 */ /* 0x000fe20000010020 */
[----:B------:R-:W-:Y:S02]  /*11d40*/  FMNMX.FTZ R93, R27, R90, !PT ;  /* 0x0000005a1b5d7209 */ /* 0x000fe40007810000 */
[----:B------:R-:W-:Y:S02]  /*11d50*/  FMNMX.FTZ R89, R21, R86, !PT ;  /* 0x0000005615597209 */ /* 0x000fe40007810000 */
[----:B------:R-:W-:Y:S01]  /*11d60*/  FMNMX.FTZ R90, R30, R93, !PT ;  /* 0x0000005d1e5a7209 */ /* 0x000fe20007810000 */
[-C--:B-----5:R-:W-:Y:S01]  /*11d70*/  FFMA.FTZ R35, R0, R2.reuse, R35 ;  /* 0x0000000200237223 */ /* 0x0a0fe20000010023 */
[----:B------:R-:W-:Y:S01]  /*11d80*/  FMNMX.FTZ R86, R24, R89, !PT ;  /* 0x0000005918567209 */ /* 0x000fe20007810000 */
[----:B------:R-:W-:Y:S01]  /*11d90*/  FFMA.FTZ R33, R0, R2, R33 ;  /* 0x0000000200217223 */ /* 0x000fe20000010021 */
[----:B------:R-:W-:Y:S02]  /*11da0*/  FMNMX.FTZ R3, R31, R90, !PT ;  /* 0x0000005a1f037209 */ /* 0x000fe40007810000 */
[----:B------:R-:W-:Y:S02]  /*11db0*/  FMNMX.FTZ R87, R25, R86, !PT ;  /* 0x0000005619577209 */ /* 0x000fe40007810000 */
[----:B------:R-:W-:Y:S02]  /*11dc0*/  FMNMX.FTZ R86, R34, R3, !PT ;  /* 0x0000000322567209 */ /* 0x000fe40007810000 */
[----:B------:R-:W-:Y:S02]  /*11dd0*/  FMNMX.FTZ R90, R28, R87, !PT ;  /* 0x000000571c5a7209 */ /* 0x000fe40007810000 */
[----:B------:R-:W-:Y:S02]  /*11de0*/  FMNMX.FTZ R88, R35, R86, !PT ;  /* 0x0000005623587209 */ /* 0x000fe40007810000 */
[----:B------:R-:W-:Y:S04]  /*11df0*/  FMNMX.FTZ R3, R29, R90, !PT ;  /* 0x0000005a1d037209 */ /* 0x000fe80007810000 */
[----:B------:R-:W-:Y:S02]  /*11e00*/  FMNMX.FTZ R2, R32, R3, !PT ;  /* 0x0000000320027209 */ /* 0x000fe40007810000 */
[----:B------:R-:W1:Y:S02]  /*11e10*/  SHFL.BFLY PT, R3, R88, 0x2, 0x1f ;  /* 0x0c401f0058037f89 */ /* 0x000e6400000e0000 */
[----:B------:R-:W-:Y:S06]  /*11e20*/  FMNMX.FTZ R89, R33, R2, !PT ;  /* 0x0000000221597209 */ /* 0x000fec0007810000 */
        /* <DEDUP_REMOVED lines=15> */
[----:B------:R-:W2:Y:S01]  /*11f20*/  MUFU.EX2 R85, R85 ;  /* 0x0000005500557308 */ /* 0x000ea20000000800 */
[----:B------:R-:W-:Y:S02]  /*11f30*/  FMUL.FTZ R96, R3, c[0x0][0x23c] ;  /* 0x00008f0003607a20 */ /* 0x000fe40000410000 */
[----:B------:R-:W-:Y:S02]  /*11f40*/  FMUL.FTZ R84, R86, c[0x0][0x23c] ;  /* 0x00008f0056547a20 */ /* 0x000fe40000410000 */
[--C-:B------:R-:W-:Y:S01]  /*11f50*/  FFMA.FTZ R92, R10, c[0x0][0x23c], -R103.reuse ;  /* 0x00008f000a5c7a23 */ /* 0x100fe20000010867 */
[----:B------:R-:W-:Y:S01]  /*11f60*/  FSEL R96, R96, RZ, P0 ;  /* 0x000000ff60607208 */ /* 0x000fe20000000000 */
[--C-:B------:R-:W-:Y:S01]  /*11f70*/  FFMA.FTZ R87, R11, c[0x0][0x23c], -R103.reuse ;  /* 0x00008f000b577a23 */ /* 0x100fe20000010867 */
[----:B------:R-:W-:Y:S01]  /*11f80*/  ISETP.GT.AND P0, PT, R126, R114, PT ;  /* 0x000000727e00720c */ /* 0x000fe20003f04270 */
        /* <DEDUP_REMOVED lines=63> */
[----:B------:R-:W-:Y:S01]  /*12380*/  FMUL.FTZ R13, R84, R73 ;  /* 0x00000049540d7220 */ /* 0x000fe20000410000 */
[----:B------:R-:W2:Y:S01]  /*12390*/  MUFU.EX2 R100, R100 ;  /* 0x0000006400647308 */ /* 0x000ea20000000800 */
        /* <DEDUP_REMOVED lines=9> */
[----:B------:R-:W-:Y:S01]  /*12430*/  LDSM.16.MT88.4 R20, [R110+0x6800] ;  /* 0x006800006e14783b */ /* 0x000fe20000004200 */
[C---:B------:R-:W-:Y:S01]  /*12440*/  HMMA.16816.F32 R8, R80.reuse, R90, R8 ;  /* 0x0000005a5008723c */ /* 0x040fe20000001808 */
[----:B------:R-:W-:Y:S03]  /*12450*/  MUFU.EX2 R106, R106 ;  /* 0x0000006a006a7308 */ /* 0x000fe60000000800 */
[--C-:B------:R-:W-:Y:S01]  /*12460*/  FFMA.FTZ R107, R26, c[0x0][0x23c], -R103.reuse ;  /* 0x00008f001a6b7a23 */ /* 0x100fe20000010867 */
[----:B--2---:R-:W-:Y:S01]  /*12470*/  F2FP.PACK_AB R16, R100, R97 ;  /* 0x000000616410723e */ /* 0x004fe200000000ff */
[--C-:B------:R-:W-:Y:S02]  /*12480*/  FFMA.FTZ R104, R27, c[0x0][0x23c], -R103.reuse ;  /* 0x00008f001b687a23 */ /* 0x100fe40000010867 */
[C---:B---3--:R-:W-:Y:S03]  /*12490*/  HMMA.16816.F32 R36, R80.reuse, R76, R36 ;  /* 0x0000004c5024723c */ /* 0x048fe60000001824 */
[----:B------:R-:W-:Y:S01]  /*124a0*/  MUFU.EX2 R105, R105 ;  /* 0x0000006900697308 */ /* 0x000fe20000000800 */
[--C-:B------:R-:W-:Y:S02]  /*124b0*/  FFMA.FTZ R136, R24, c[0x0][0x23c], -R96.reuse ;  /* 0x00008f0018887a23 */ /* 0x100fe40000010860 */
[--C-:B------:R-:W-:Y:S02]  /*124c0*/  FFMA.FTZ R135, R25, c[0x0][0x23c], -R96.reuse ;  /* 0x00008f0019877a23 */ /* 0x100fe40000010860 */
[C---:B------:R-:W-:Y:S01]  /*124d0*/  HMMA.16816.F32 R40, R80.reuse, R78, R40 ;  /* 0x0000004e5028723c */ /* 0x040fe20000001828 */
[----:B------:R-:W1:Y:S03]  /*124e0*/  LDSM.16.MT88.4 R76, [R110+0x7000] ;  /* 0x007000006e4c783b */ /* 0x000e660000004200 */
[--C-:B------:R-:W-:Y:S01]  /*124f0*/  FFMA.FTZ R138, R28, c[0x0][0x23c], -R96.reuse ;  /* 0x00008f001c8a7a23 */ /* 0x100fe20000010860 */
[----:B------:R-:W-:Y:S01]  /*12500*/  MUFU.EX2 R107, R107 ;  /* 0x0000006b006b7308 */ /* 0x000fe20000000800 */
[--C-:B------:R-:W-:Y:S02]  /*12510*/  FFMA.FTZ R137, R29, c[0x0][0x23c], -R96.reuse ;  /* 0x00008f001d897a23 */ /* 0x100fe40000010860 */
[--C-:B------:R-:W-:Y:S01]  /*12520*/  FFMA.FTZ R31, R31, c[0x0][0x23c], -R103.reuse ;  /* 0x00008f001f1f7a23 */ /* 0x100fe20000010867 */
[----:B------:R-:W-:Y:S03]  /*12530*/  LDSM.16.MT88.4 R24, [R108+0x6800] ;  /* 0x006800006c18783b */ /* 0x000fe60000004200 */
[--C-:B------:R-:W-:Y:S02]  /*12540*/  FFMA.FTZ R91, R14, c[0x0][0x23c], -R103.reuse ;  /* 0x00008f000e5b7a23 */ /* 0x100fe40000010867 */
[----:B------:R-:W-:Y:S01]  /*12550*/  FMUL.FTZ R14, R85, R74 ;  /* 0x0000004a550e7220 */ /* 0x000fe20000410000 */
[----:B------:R-:W-:Y:S01]  /*12560*/  MUFU.EX2 R104, R104 ;  /* 0x0000006800687308 */ /* 0x000fe20000000800 */
[----:B------:R-:W-:Y:S02]  /*12570*/  FFMA.FTZ R90, R15, c[0x0][0x23c], -R103 ;  /* 0x00008f000f5a7a23 */ /* 0x000fe40000010867 */
[C---:B------:R-:W-:Y:S02]  /*12580*/  FMUL.FTZ R15, R85.reuse, R75 ;  /* 0x0000004b550f7220 */ /* 0x040fe40000410000 */
[----:B------:R-:W-:Y:S01]  /*12590*/  LDSM.16.MT88.4 R72, [R110+0x6400] ;  /* 0x006400006e48783b */ /* 0x000fe20000004200 */
[C---:B------:R-:W-:Y:S02]  /*125a0*/  FMUL.FTZ R70, R85.reuse, R70 ;  /* 0x0000004655467220 */ /* 0x040fe40000410000 */
[C---:B------:R-:W-:Y:S02]  /*125b0*/  FMUL.FTZ R71, R85.reuse, R71 ;  /* 0x0000004755477220 */ /* 0x040fe40000410000 */
[C---:B------:R-:W-:Y:S01]  /*125c0*/  FMUL.FTZ R68, R84.reuse, R68 ;  /* 0x0000004454447220 */ /* 0x040fe20000410000 */
[----:B------:R-:W-:Y:S01]  /*125d0*/  MUFU.EX2 R134, R134 ;  /* 0x0000008600867308 */ /* 0x000fe20000000800 */
[----:B------:R-:W-:Y:S02]  /*125e0*/  FMUL.FTZ R69, R84, R69 ;  /* 0x0000004554457220 */ /* 0x000fe40000410000 */
[----:B------:R-:W-:Y:S02]  /*125f0*/  FFMA.FTZ R101, R85, R132, R101 ;  /* 0x0000008455657223 */ /* 0x000fe40000010065 */
[--C-:B------:R-:W-:Y:S02]  /*12600*/  FFMA.FTZ R89, R18, c[0x0][0x23c], -R103.reuse ;  /* 0x00008f0012597a23 */ /* 0x100fe40000010867 */
[----:B------:R-:W-:Y:S02]  /*12610*/  FFMA.FTZ R88, R19, c[0x0][0x23c], -R103 ;  /* 0x00008f0013587a23 */ /* 0x000fe40000010867 */
[--C-:B------:R-:W-:Y:S01]  /*12620*/  FFMA.FTZ R32, R32, c[0x0][0x23c], -R96.reuse ;  /* 0x00008f0020207a23 */ /* 0x100fe20000010860 */
[----:B------:R-:W-:Y:S01]  /*12630*/  MUFU.EX2 R133, R133 ;  /* 0x0000008500857308 */ /* 0x000fe20000000800 */
[----:B------:R-:W-:Y:S02]  /*12640*/  FFMA.FTZ R96, R33, c[0x0][0x23c], -R96 ;  /* 0x00008f0021607a23 */ /* 0x000fe40000010860 */
[----:B------:R-:W-:Y:S01]  /*12650*/  FFMA.FTZ R98, R84, R129, R98 ;  /* 0x0000008154627223 */ /* 0x000fe20000010062 */
[----:B------:R-:W-:Y:S01]  /*12660*/  MOV R84, R3 ;  /* 0x0000000300547202 */ /* 0x000fe20000000f00 */
[C---:B-1----:R-:W-:Y:S03]  /*12670*/  HMMA.16816.F32 R44, R80.reuse, R76, R44 ;  /* 0x0000004c502c723c */ /* 0x042fe6000000182c */
[----:B------:R-:W-:Y:S02]  /*12680*/  FADD.FTZ R101, R94, R101 ;  /* 0x000000655e657221 */ /* 0x000fe40000010000 */
[----:B------:R-:W-:Y:S01]  /*12690*/  MUFU.EX2 R136, R136 ;  /* 0x0000008800887308 */ /* 0x000fe20000000800 */
[----:B------:R-:W-:Y:S02]  /*126a0*/  FADD.FTZ R98, R95, R98 ;  /* 0x000000625f627221 */ /* 0x000fe40000010000 */
[C---:B------:R-:W-:Y:S01]  /*126b0*/  HMMA.16816.F32 R48, R80.reuse, R78, R48 ;  /* 0x0000004e5030723c */ /* 0x040fe20000001830 */
[----:B------:R-:W1:Y:S03]  /*126c0*/  LDSM.16.MT88.4 R76, [R108+0x7000] ;  /* 0x007000006c4c783b */ /* 0x000e660000004200 */
[----:B------:R-:W-:Y:S02]  /*126d0*/  FADD.FTZ R92, R92, R101 ;  /* 0x000000655c5c7221 */ /* 0x000fe40000010000 */
[----:B------:R-:W-:Y:S01]  /*126e0*/  FADD.FTZ R93, R93, R98 ;  /* 0x000000625d5d7221 */ /* 0x000fe20000010000 */
[----:B------:R-:W-:Y:S05]  /*126f0*/  MUFU.EX2 R135, R135 ;  /* 0x0000008700877308 */ /* 0x000fea0000000800 */
[----:B------:R-:W-:Y:S04]  /*12700*/  FADD.FTZ R86, R86, R93 ;  /* 0x0000005d56567221 */ /* 0x000fe80000010000 */
[----:B------:R-:W-:Y:S01]  /*12710*/  FADD.FTZ R97, R97, R86 ;  /* 0x0000005661617221 */ /* 0x000fe20000010000 */
[----:B------:R-:W-:Y:S03]  /*12720*/  MUFU.EX2 R91, R91 ;  /* 0x0000005b005b7308 */ /* 0x000fe60000000800 */
[----:B------:R-:W-:Y:S07]  /*12730*/  FADD.FTZ R97, R100, R97 ;  /* 0x0000006164617221 */ /* 0x000fee0000010000 */
[----:B------:R-:W2:Y:S10]  /*12740*/  MUFU.EX2 R90, R90 ;  /* 0x0000005a005a7308 */ /* 0x000eb40000000800 */
[----:B------:R-:W-:Y:S01]  /*12750*/  MUFU.EX2 R89, R89 ;  /* 0x0000005900597308 */ /* 0x000fe20000000800 */
[C---:B-1----:R-:W-:Y:S09]  /*12760*/  HMMA.16816.F32 R52, R80.reuse, R76, R52 ;  /* 0x0000004c5034723c */ /* 0x042ff20000001834 */
[----:B------:R-:W1:Y:S01]  /*12770*/  MUFU.EX2 R88, R88 ;  /* 0x0000005800587308 */ /* 0x000e620000000800 */
[C---:B------:R-:W-:Y:S01]  /*12780*/  HMMA.16816.F32 R56, R80.reuse, R78, R56 ;  /* 0x0000004e5038723c */ /* 0x040fe20000001838 */
[----:B------:R-:W3:Y:S02]  /*12790*/  LDSM.16.MT88.4 R76, [R110+0x8000] ;  /* 0x008000006e4c783b */ /* 0x000ee40000004200 */
[----:B--2---:R-:W-:Y:S06]  /*127a0*/  F2FP.PACK_AB R17, R90, R91 ;  /* 0x0000005b5a11723e */ /* 0x004fec00000000ff */
[----:B------:R-:W2:Y:S10]  /*127b0*/  MUFU.EX2 R99, R99 ;  /* 0x0000006300637308 */ /* 0x000eb40000000800 */
[----:B------:R-:W-:Y:S01]  /*127c0*/  MUFU.EX2 R138, R138 ;  /* 0x0000008a008a7308 */ /* 0x000fe20000000800 */
[----:B-1----:R-:W-:Y:S09]  /*127d0*/  F2FP.PACK_AB R19, R88, R89 ;  /* 0x000000595813723e */ /* 0x002ff200000000ff */
[----:B------:R-:W-:Y:S01]  /*127e0*/  MUFU.EX2 R137, R137 ;  /* 0x0000008900897308 */ /* 0x000fe20000000800 */
[C---:B--2---:R-:W-:Y:S01]  /*127f0*/  F2FP.PACK_AB R18, R99.reuse, R102 ;  /* 0x000000666312723e */ /* 0x044fe200000000ff */
[----:B------:R-:W-:Y:S04]  /*12800*/  FADD.FTZ R102, R102, R97 ;  /* 0x0000006166667221 */ /* 0x000fe80000010000 */
[----:B------:R-:W-:Y:S04]  /*12810*/  FADD.FTZ R99, R99, R102 ;  /* 0x0000006663637221 */ /* 0x000fe80000010000 */
[----:B------:R-:W-:Y:S01]  /*12820*/  MUFU.EX2 R32, R32 ;  /* 0x0000002000207308 */ /* 0x000fe20000000800 */
[C---:B---3--:R-:W-:Y:S09]  /*12830*/  HMMA.16816.F32 R60, R80.reuse, R76, R60 ;  /* 0x0000004c503c723c */ /* 0x048ff2000000183c */
[----:B------:R-:W1:Y:S01]  /*12840*/  MUFU.EX2 R129, R96 ;  /* 0x0000006000817308 */ /* 0x000e620000000800 */
[C---:B------:R-:W-:Y:S01]  /*12850*/  HMMA.16816.F32 R64, R80.reuse, R78, R64 ;  /* 0x0000004e5040723c */ /* 0x040fe20000001840 */
[----:B------:R-:W2:Y:S07]  /*12860*/  LDSM.16.MT88.4 R76, [R108+0x8000] ;  /* 0x008000006c4c783b */ /* 0x000eae0000004200 */
[C---:B--2---:R-:W-:Y:S08]  /*12870*/  HMMA.16816.F32 R68, R80.reuse, R76, R68 ;  /* 0x0000004c5044723c */ /* 0x044ff00000001844 */
[----:B------:R-:W-:Y:S01]  /*12880*/  HMMA.16816.F32 R12, R80, R78, R12 ;  /* 0x0000004e500c723c */ /* 0x000fe2000000180c */
[----:B------:R-:W-:Y:S07]  /*12890*/  LDSM.16.MT88.4 R76, [R110+0x6c00] ;  /* 0x006c00006e4c783b */ /* 0x000fee0000004200 */
[C---:B------:R-:W-:Y:S08]  /*128a0*/  HMMA.16816.F32 R4, R16.reuse, R72, R4 ;  /* 0x000000481004723c */ /* 0x040ff00000001804 */
        /* <DEDUP_REMOVED lines=14> */
[C---:B--2---:R-:W-:Y:S07]  /*12990*/  HMMA.16816.F32 R68, R16.reuse, R72, R68 ;  /* 0x000000481044723c */ /* 0x044fee0000001844 */
[--C-:B------:R-:W-:Y:S01]  /*129a0*/  FFMA.FTZ R72, R30, c[0x0][0x23c], -R103.reuse ;  /* 0x00008f001e487a23 */ /* 0x100fe20000010867 */
[----:B------:R-:W-:Y:S04]  /*129b0*/  HMMA.16816.F32 R12, R16, R74, R12 ;  /* 0x0000004a100c723c */ /* 0x000fe8000000180c */
[--C-:B------:R-:W-:Y:S02]  /*129c0*/  FFMA.FTZ R30, R34, c[0x0][0x23c], -R103.reuse ;  /* 0x00008f00221e7a23 */ /* 0x100fe40000010867 */
[----:B------:R-:W-:Y:S01]  /*129d0*/  MUFU.EX2 R34, R31 ;  /* 0x0000001f00227308 */ /* 0x000fe20000000800 */
[----:B------:R-:W-:Y:S01]  /*129e0*/  F2FP.PACK_AB R17, R105, R106 ;  /* 0x0000006a6911723e */ /* 0x000fe200000000ff */
[----:B------:R-:W-:Y:S01]  /*129f0*/  FFMA.FTZ R103, R35, c[0x0][0x23c], -R103 ;  /* 0x00008f0023677a23 */ /* 0x000fe20000010867 */
[----:B------:R-:W-:Y:S03]  /*12a00*/  F2FP.PACK_AB R19, R104, R107 ;  /* 0x0000006b6813723e */ /* 0x000fe600000000ff */
[----:B------:R-:W-:Y:S01]  /*12a10*/  F2FP.PACK_AB R16, R133, R134 ;  /* 0x000000868510723e */ /* 0x000fe200000000ff */
[----:B------:R-:W-:Y:S01]  /*12a20*/  FADD.FTZ R134, R134, R99 ;  /* 0x0000006386867221 */ /* 0x000fe20000010000 */
[----:B------:R-:W-:Y:S02]  /*12a30*/  F2FP.PACK_AB R18, R135, R136 ;  /* 0x000000888712723e */ /* 0x000fe400000000ff */
[----:B------:R2:W-:Y:S01]  /*12a40*/  MUFU.EX2 R85, R30 ;  /* 0x0000001e00557308 */ /* 0x0005e20000000800 */
[----:B-1----:R-:W-:Y:S01]  /*12a50*/  F2FP.PACK_AB R74, R129, R32 ;  /* 0x00000020814a723e */ /* 0x002fe200000000ff */
[----:B------:R-:W-:Y:S01]  /*12a60*/  FADD.FTZ R133, R133, R134 ;  /* 0x0000008685857221 */ /* 0x000fe20000010000 */
[----:B------:R-:W-:Y:S02]  /*12a70*/  MOV R134, R130 ;  /* 0x0000008200867202 */ /* 0x000fe40000000f00 */
[C---:B------:R-:W-:Y:S03]  /*12a80*/  HMMA.16816.F32 R4, R16.reuse, R20, R4 ;  /* 0x000000141004723c */ /* 0x040fe60000001804 */
[----:B------:R-:W-:Y:S02]  /*12a90*/  FADD.FTZ R136, R136, R133 ;  /* 0x0000008588887221 */ /* 0x000fe40000010000 */
[----:B------:R-:W1:Y:S02]  /*12aa0*/  MUFU.EX2 R35, R72 ;  /* 0x0000004800237308 */ /* 0x000e640000000800 */
[----:B------:R-:W-:Y:S01]  /*12ab0*/  FADD.FTZ R135, R135, R136 ;  /* 0x0000008887877221 */ /* 0x000fe20000010000 */
[C---:B------:R-:W-:Y:S01]  /*12ac0*/  HMMA.16816.F32 R8, R16.reuse, R22, R8 ;  /* 0x000000161008723c */ /* 0x040fe20000001808 */
[----:B------:R-:W3:Y:S06]  /*12ad0*/  LDSM.16.MT88.4 R20, [R110+0x7800] ;  /* 0x007800006e14783b */ /* 0x000eec0000004200 */
[----:B------:R-:W4:Y:S01]  /*12ae0*/  MUFU.EX2 R132, R103 ;  /* 0x0000006700847308 */ /* 0x000f220000000800 */
[C---:B------:R-:W-:Y:S01]  /*12af0*/  HMMA.16816.F32 R36, R16.reuse, R24, R36 ;  /* 0x000000181024723c */ /* 0x040fe20000001824 */
[----:B--2---:R-:W-:Y:S07]  /*12b00*/  LDSM.16.MT88.4 R28, [R110+0x7c00] ;  /* 0x007c00006e1c783b */ /* 0x004fee0000004200 */
[C---:B------:R-:W-:Y:S01]  /*12b10*/  HMMA.16816.F32 R40, R16.reuse, R26, R40 ;  /* 0x0000001a1028723c */ /* 0x040fe20000001828 */
[----:B------:R-:W2:Y:S03]  /*12b20*/  LDSM.16.MT88.4 R24, [R108+0x7800] ;  /* 0x007800006c18783b */ /* 0x000ea60000004200 */
[----:B-1----:R-:W-:Y:S02]  /*12b30*/  F2FP.PACK_AB R73, R34, R35 ;  /* 0x000000232249723e */ /* 0x002fe400000000ff */
[C---:B------:R-:W-:Y:S01]  /*12b40*/  F2FP.PACK_AB R72, R137.reuse, R138 ;  /* 0x0000008a8948723e */ /* 0x040fe200000000ff */
[----:B------:R-:W-:Y:S01]  /*12b50*/  FADD.FTZ R138, R138, R135 ;  /* 0x000000878a8a7221 */ /* 0x000fe20000010000 */
[----:B------:R-:W-:Y:S04]  /*12b60*/  MOV R135, R131 ;  /* 0x0000008300877202 */ /* 0x000fe80000000f00 */
[----:B------:R-:W-:Y:S01]  /*12b70*/  FADD.FTZ R137, R137, R138 ;  /* 0x0000008a89897221 */ /* 0x000fe20000010000 */
[----:B----4-:R-:W-:Y:S03]  /*12b80*/  F2FP.PACK_AB R75, R132, R85 ;  /* 0x00000055844b723e */ /* 0x010fe600000000ff */
[----:B------:R-:W-:Y:S04]  /*12b90*/  FADD.FTZ R32, R32, R137 ;  /* 0x0000008920207221 */ /* 0x000fe80000010000 */
[----:B------:R-:W-:Y:S01]  /*12ba0*/  FADD.FTZ R129, R129, R32 ;  /* 0x0000002081817221 */ /* 0x000fe20000010000 */
[C---:B---3--:R-:W-:Y:S08]  /*12bb0*/  HMMA.16816.F32 R44, R16.reuse, R20, R44 ;  /* 0x00000014102c723c */ /* 0x048ff0000000182c */
        /* <DEDUP_REMOVED lines=11> */
[----:B------:R-:W2:Y:S03]  /*12c70*/  LDSM.16.MT88.4 R16, [R108+0x7c00] ;  /* 0x007c00006c10783b */ /* 0x000ea60000004200 */
[----:B------:R-:W-:Y:S04]  /*12c80*/  FADD.FTZ R91, R91, R24 ;  /* 0x000000185b5b7221 */ /* 0x000fe80000010000 */
[C---:B------:R-:W-:Y:S01]  /*12c90*/  HMMA.16816.F32 R80, R72.reuse, R76, R4 ;  /* 0x0000004c4850723c */ /* 0x040fe20000001804 */
[----:B------:R-:W3:Y:S04]  /*12ca0*/  LDSM.16.MT88.4 R4, [R110+0x8c00] ;  /* 0x008c00006e04783b */ /* 0x000ee80000004200 */
[----:B------:R-:W-:Y:S03]  /*12cb0*/  FADD.FTZ R90, R90, R91 ;  /* 0x0000005b5a5a7221 */ /* 0x000fe60000010000 */
[C---:B------:R-:W-:Y:S01]  /*12cc0*/  HMMA.16816.F32 R76, R72.reuse, R78, R8 ;  /* 0x0000004e484c723c */ /* 0x040fe20000001808 */
[----:B------:R-:W4:Y:S03]  /*12cd0*/  LDSM.16.MT88.4 R8, [R108+0x8c00] ;  /* 0x008c00006c08783b */ /* 0x000f260000004200 */
[----:B------:R-:W-:Y:S04]  /*12ce0*/  FADD.FTZ R89, R89, R90 ;  /* 0x0000005a59597221 */ /* 0x000fe80000010000 */
[C---:B-1----:R-:W-:Y:S04]  /*12cf0*/  HMMA.16816.F32 R36, R72.reuse, R20, R36 ;  /* 0x000000144824723c */ /* 0x042fe80000001824 */
[----:B------:R-:W-:Y:S04]  /*12d00*/  FADD.FTZ R89, R88, R89 ;  /* 0x0000005958597221 */ /* 0x000fe80000010000 */
[C---:B------:R-:W-:Y:S04]  /*12d10*/  HMMA.16816.F32 R40, R72.reuse, R22, R40 ;  /* 0x000000164828723c */ /* 0x040fe80000001828 */
[----:B------:R-:W-:Y:S04]  /*12d20*/  FADD.FTZ R106, R106, R89 ;  /* 0x000000596a6a7221 */ /* 0x000fe80000010000 */
[C---:B------:R-:W-:Y:S04]  /*12d30*/  HMMA.16816.F32 R44, R72.reuse, R28, R44 ;  /* 0x0000001c482c723c */ /* 0x040fe8000000182c */
[----:B------:R-:W-:Y:S04]  /*12d40*/  FADD.FTZ R106, R105, R106 ;  /* 0x0000006a696a7221 */ /* 0x000fe80000010000 */
[C---:B------:R-:W-:Y:S04]  /*12d50*/  HMMA.16816.F32 R48, R72.reuse, R30, R48 ;  /* 0x0000001e4830723c */ /* 0x040fe80000001830 */
[----:B------:R-:W-:Y:S04]  /*12d60*/  FADD.FTZ R107, R107, R106 ;  /* 0x0000006a6b6b7221 */ /* 0x000fe80000010000 */
[C---:B--2---:R-:W-:Y:S04]  /*12d70*/  HMMA.16816.F32 R52, R72.reuse, R16, R52 ;  /* 0x000000104834723c */ /* 0x044fe80000001834 */
[----:B------:R-:W-:Y:S04]  /*12d80*/  FADD.FTZ R104, R104, R107 ;  /* 0x0000006b68687221 */ /* 0x000fe80000010000 */
[C---:B------:R-:W-:Y:S04]  /*12d90*/  HMMA.16816.F32 R56, R72.reuse, R18, R56 ;  /* 0x000000124838723c */ /* 0x040fe80000001838 */
[----:B------:R-:W-:Y:S04]  /*12da0*/  FADD.FTZ R35, R35, R104 ;  /* 0x0000006823237221 */ /* 0x000fe80000010000 */
[C---:B---3--:R-:W-:Y:S04]  /*12db0*/  HMMA.16816.F32 R60, R72.reuse, R4, R60 ;  /* 0x00000004483c723c */ /* 0x048fe8000000183c */
[----:B------:R-:W-:Y:S04]  /*12dc0*/  FADD.FTZ R34, R34, R35 ;  /* 0x0000002322227221 */ /* 0x000fe80000010000 */
[C---:B------:R-:W-:Y:S04]  /*12dd0*/  HMMA.16816.F32 R64, R72.reuse, R6, R64 ;  /* 0x000000064840723c */ /* 0x040fe80000001840 */
[----:B------:R-:W-:Y:S04]  /*12de0*/  FADD.FTZ R85, R85, R34 ;  /* 0x0000002255557221 */ /* 0x000fe80000010000 */
[C---:B----4-:R-:W-:Y:S04]  /*12df0*/  HMMA.16816.F32 R68, R72.reuse, R8, R68 ;  /* 0x000000084844723c */ /* 0x050fe80000001844 */
[----:B------:R-:W-:Y:S01]  /*12e00*/  FADD.FTZ R132, R132, R85 ;  /* 0x0000005584847221 */ /* 0x000fe20000010000 */
[----:B------:R-:W-:Y:S03]  /*12e10*/  MOV R85, R2 ;  /* 0x0000000200557202 */ /* 0x000fe60000000f00 */
[----:B------:R-:W-:Y:S01]  /*12e20*/  HMMA.16816.F32 R72, R72, R10, R12 ;  /* 0x0000000a4848723c */ /* 0x000fe2000000180c */
[----:B------:R-:W-:-:S07]  /*12e30*/  @P0 BRA `(.L_x_5906) ;  /* 0xffffd6c000000947 */ /* 0x000fce000383ffff */
.L_x_5902:
        /* <DEDUP_REMOVED lines=193> */
.L_x_5908:
[----:B---34-:R-:W-:Y:S05]  /*13a50*/  BSYNC B0 ;  /* 0x0000000000007941 */ /* 0x018fea0003800000 */
.L_x_5907:
        /* <DEDUP_REMOVED lines=19> */
.L_x_5910:
[----:B------:R-:W-:Y:S05]  /*13b90*/  BSYNC B0 ;  /* 0x0000000000007941 */ /* 0x000fea0003800000 */
.L_x_5909:
        /* <DEDUP_REMOVED lines=10> */
.L_x_5912:
[----:B------:R-:W-:Y:S05]  /*13c40*/  BSYNC B0 ;  /* 0x0000000000007941 */ /* 0x000fea0003800000 */
.L_x_5911:
        /* <DEDUP_REMOVED lines=10> */
.L_x_5914:
[----:B------:R-:W-:Y:S05]  /*13cf0*/  BSYNC B0 ;  /* 0x0000000000007941 */ /* 0x000fea0003800000 */
.L_x_5913:
        /* <DEDUP_REMOVED lines=11> */
.L_x_5915:
        /* <DEDUP_REMOVED lines=13> */
.L_x_6174:


//--------------------- .text._ZN5flash24flash_fwd_splitkv_kernelI23Flash_fwd_kernel_traitsILi96ELi64ELi64ELi4ELb0ELb0EN7cutlass6half_tE19Flash_kernel_traitsILi96ELi64ELi64ELi4ES3_EELb1ELb0ELb1ELb0ELb0ELb1ELb1ELb1EEEvNS_16Flash_fwd_paramsE --------------------------
	.section	.text._ZN5flash24flash_fwd_splitkv_kernelI23Flash_fwd_kernel_traitsILi96ELi64ELi64ELi4ELb0ELb0EN7cutlass6half_tE19Flash_kernel_traitsILi96ELi64ELi64ELi4ES3_EELb1ELb0ELb1ELb0ELb0ELb1ELb1ELb1EEEvNS_16Flash_fwd_paramsE,"ax",@progbits
	.sectioninfo	@"SHI_REGISTERS=168"
	.align	128
        .global         _ZN5flash24flash_fwd_splitkv_kernelI23Flash_fwd_kernel_traitsILi96ELi64ELi64ELi4ELb0ELb0EN7cutlass6half_tE19Flash_kernel_traitsILi96ELi64ELi64ELi4ES3_EELb1ELb0ELb1ELb0ELb0ELb1ELb1ELb1EEEvNS_16Flash_fwd_paramsE
        .type           _ZN5flash24flash_fwd_splitkv_kernelI23Flash_fwd_kernel_traitsILi96ELi64ELi64ELi4ELb0ELb0EN7cutlass6half_tE19Flash_kernel_traitsILi96ELi64ELi64ELi4ES3_EELb1ELb0ELb1ELb0ELb0ELb1ELb1ELb1EEEvNS_16Flash_fwd_paramsE,@function
        .size           _ZN5flash24flash_fwd_splitkv_kernelI23Flash_fwd_kernel_traitsILi96ELi64ELi64ELi4ELb0ELb0EN7cutlass6half_tE19Flash_kernel_traitsILi96ELi64ELi64ELi4ES3_EELb1ELb0ELb1ELb0ELb0ELb1ELb1ELb1EEEvNS_16Flash_fwd_paramsE,(.L_x_6175 - _ZN5flash24flash_fwd_splitkv_kernelI23Flash_fwd_kernel_traitsILi96ELi64ELi64ELi4ELb0ELb0EN7cutlass6half_tE19Flash_kernel_traitsILi96ELi64ELi64ELi4ES3_EELb1ELb0ELb1ELb0ELb0ELb1ELb1ELb1EEEvNS_16Flash_fwd_paramsE)
        .other          _ZN5flash24flash_fwd_splitkv_kernelI23Flash_fwd_kernel_traitsILi96ELi64ELi64ELi4ELb0ELb0EN7cutlass6half_tE19Flash_kernel_traitsILi96ELi64ELi64ELi4ES3_EELb1ELb0ELb1ELb0ELb0ELb1ELb1ELb1EEEvNS_16Flash_fwd_paramsE,@"STO_CUDA_ENTRY STV_DEFAULT"
_ZN5flash24flash_fwd_splitkv_kernelI23Flash_fwd_kernel_traitsILi96ELi64ELi64ELi4ELb0ELb0EN7cutlass6half_tE19Flash_kernel_traitsILi96ELi64ELi64ELi4ES3_EELb1ELb0ELb1ELb0ELb0ELb1ELb1ELb1EEEvNS_16Flash_fwd_paramsE:
.text._ZN5flash24flash_fwd_splitkv_kernelI23Flash_fwd_kernel_traitsILi96ELi64ELi64ELi4ELb0ELb0EN7cutlass6half_tE19Flash_kernel_traitsILi96ELi64ELi64ELi4ES3_EELb1ELb0ELb1ELb0ELb0ELb1ELb1ELb1EEEvNS_16Flash_fwd_paramsE:
        /* <DEDUP_REMOVED lines=53> */
.L_x_5916:
[----:B-1-34-:R-:W-:Y:S02]  /*0350*/  MOV R71, c[0x0][0x218] ;  /* 0x0000860000477a02 */ /* 0x01afe40000000f00 */
.L_x_5917:
        /* <DEDUP_REMOVED lines=87> */
.L_x_5920:
[----:B------:R-:W-:Y:S05]  /*08d0*/  BSYNC B0 ;  /* 0x0000000000007941 */ /* 0x000fea0003800000 */
.L_x_5919:
        /* <DEDUP_REMOVED lines=10> */
.L_x_5922:
[----:B------:R-:W-:Y:S05]  /*0980*/  BSYNC B0 ;  /* 0x0000000000007941 */ /* 0x000fea0003800000 */
.L_x_5921:
        /* <DEDUP_REMOVED lines=10> */
.L_x_5924:
[----:B------:R-:W-:Y:S05]  /*0a30*/  BSYNC B0 ;  /* 0x0000000000007941 */ /* 0x000fea0003800000 */
.L_x_5923:
        /* <DEDUP_REMOVED lines=10> */
.L_x_5926:
[----:B------:R-:W-:Y:S05]  /*0ae0*/  BSYNC B0 ;  /* 0x0000000000007941 */ /* 0x000fea0003800000 */
.L_x_5925:
        /* <DEDUP_REMOVED lines=20> */
.L_x_5918:
        /* <DEDUP_REMOVED lines=93> */
.L_x_5927:
        /* <DEDUP_REMOVED lines=17> */
.L_x_5929:
        /* <DEDUP_REMOVED lines=54> */
.L_x_5928:
        /* <DEDUP_REMOVED lines=52> */
[----:B------:R-:W-:Y:S01]  /*19b0*/  IMAD R120, R19, c[0x0][0x190], RZ ;  /* 0x0000640013787a24 */ /* 0x000fe200078e02ff */
[----:B------:R-:W-:Y:S01]  /*19c0*/  SHF.R.S32.HI R66, RZ, 0x1, R67 ;  /* 0x00000001ff427819 */ /* 0x000fe20000011443 */
[----:B------:R-:W-:Y:S01]  /*19d0*/  IMAD.X R7, R113, 0x1, R5, P1 ;  /* 0x0000000171077824 */ /* 0x000fe200008e0605 */
[----:B------:R-:W-:Y:S01]  /*19e0*/  SHF.R.S32.HI R11, RZ, 0x1f, R67 ;  /* 0x0000001fff0b7819 */ /* 0x000fe20000011443 */
[----:B------:R-:W-:Y:S01]  /*19f0*/  IMAD R120, R18, c[0x0][0x194], R120 ;  /* 0x0000650012787a24 */ /* 0x000fe200078e0278 */
[----:B------:R-:W-:Y:S01]  /*1a00*/  LOP3.LUT R12, R60, 0xfffffffe, RZ, 0xc0, !PT ;  /* 0xfffffffe3c0c7812 */ /* 0x000fe200078ec0ff */
[----:B------:R-:W-:Y:S01]  /*1a10*/  IMAD.WIDE.U32 R16, R18, c[0x0][0x190], R16 ;  /* 0x0000640012107a25 */ /* 0x000fe200078e0010 */
[----:B------:R-:W-:-:S02]  /*1a20*/  LEA.HI R8, R11, R66, RZ, 0x2 ;  /* 0x000000420b087211 */ /* 0x000fc400078f10ff */
[----:B------:R-:W-:Y:S01]  /*1a30*/  ISETP.GE.AND P1, PT, R14, c[0x0][0x220], PT ;  /* 0x000088000e007a0c */ /* 0x000fe20003f26270 */
[----:B------:R-:W-:Y:S01]  /*1a40*/  IMAD.IADD R63, R63, 0x1, -R12 ;  /* 0x000000013f3f7824 */ /* 0x000fe200078e0a0c */
[----:B------:R-:W-:Y:S01]  /*1a50*/  LOP3.LUT R11, R8, 0xfffffffc, RZ, 0xc0, !PT ;  /* 0xfffffffc080b7812 */ /* 0x000fe200078ec0ff */
[----:B------:R-:W-:Y:S01]  /*1a60*/  IMAD R19, R4, c[0x0][0x1b8], RZ ;  /* 0x00006e0004137a24 */ /* 0x000fe200078e02ff */
[----:B------:R-:W-:Y:S01]  /*1a70*/  IADD3 R12, P0, R14, R2, RZ ;  /* 0x000000020e0c7210 */ /* 0x000fe20007f1e0ff */
[----:B------:R-:W-:Y:S01]  /*1a80*/  IMAD.IADD R121, R17, 0x1, R120 ;  /* 0x0000000111797824 */ /* 0x000fe200078e0278 */
[----:B------:R-:W-:Y:S01]  /*1a90*/  IADD3 R66, R66, -R11, RZ ;  /* 0x8000000b42427210 */ /* 0x000fe20007ffe0ff */
[----:B------:R-:W-:Y:S01]  /*1aa0*/  IMAD R2, R6, c[0x0][0x1bc], R19 ;  /* 0x00006f0006027a24 */ /* 0x000fe200078e0213 */
[----:B------:R-:W-:Y:S01]  /*1ab0*/  IADD3 R11, R14, 0x20, RZ ;  /* 0x000000200e0b7810 */ /* 0x000fe20007ffe0ff */
[----:B------:R-:W-:Y:S01]  /*1ac0*/  IMAD.X R13, R15, 0x1, R13, P0 ;  /* 0x000000010f0d7824 */ /* 0x000fe200000e060d */
[----:B------:R-:W-:Y:S01]  /*1ad0*/  SEL R8, RZ, 0x1, P1 ;  /* 0x00000001ff087807 */ /* 0x000fe20000800000 */
[----:B------:R-:W-:Y:S01]  /*1ae0*/  IMAD.MOV.U32 R120, RZ, RZ, R16 ;  /* 0x000000ffff787224 */ /* 0x000fe200078e0010 */
[----:B------:R-:W-:Y:S01]  /*1af0*/  ISETP.GE.AND P0, PT, R11, c[0x0][0x220], PT ;  /* 0x000088000b007a0c */ /* 0x000fe20003f06270 */
[----:B------:R-:W-:Y:S01]  /*1b00*/  IMAD.WIDE.U32 R12, R6, c[0x0][0x1b8], R12 ;  /* 0x00006e00060c7a25 */ /* 0x000fe200078e000c */
[----:B------:R-:W-:-:S02]  /*1b10*/  LOP3.LUT R21, R21, 0xfffffffe, RZ, 0xc0, !PT ;  /* 0xfffffffe15157812 */ /* 0x000fc400078ec0ff */
[----:B------:R-:W-:Y:S01]  /*1b20*/  SEL R5, RZ, 0xffffffff, P0 ;  /* 0xffffffffff057807 */ /* 0x000fe20000000000 */
[----:B------:R-:W-:Y:S01]  /*1b30*/  IMAD.MOV.U32 R16, RZ, RZ, R12 ;  /* 0x000000ffff107224 */ /* 0x000fe200078e000c */
[----:B------:R-:W-:Y:S01]  /*1b40*/  SHF.R.S32.HI R12, RZ, 0x1f, R71 ;  /* 0x0000001fff0c7819 */ /* 0x000fe20000011447 */
[----:B------:R-:W-:Y:S01]  /*1b50*/  IMAD.U32 R109, R109, 0x20, R10 ;  /* 0x000000206d6d7824 */ /* 0x000fe200078e000a */
[----:B------:R-:W-:Y:S01]  /*1b60*/  IADD3 R10, R14, 0x40, RZ ;  /* 0x000000400e0a7810 */ /* 0x000fe20007ffe0ff */
[----:B------:R-:W-:Y:S01]  /*1b70*/  IMAD.SHL.U32 R5, R5, 0x2, RZ ;  /* 0x0000000205057824 */ /* 0x000fe200078e00ff */
[----:B------:R-:W-:Y:S01]  /*1b80*/  IADD3 R64, R64, -R21, RZ ;  /* 0x8000001540407210 */ /* 0x000fe20007ffe0ff */
[----:B------:R-:W-:Y:S01]  /*1b90*/  IMAD.IADD R17, R13, 0x1, R2 ;  /* 0x000000010d117824 */ /* 0x000fe200078e0202 */
[----:B------:R-:W-:Y:S01]  /*1ba0*/  ISETP.GE.AND P0, PT, R10, c[0x0][0x220], PT ;  /* 0x000088000a007a0c */ /* 0x000fe20003f06270 */
[----:B------:R-:W-:Y:S01]  /*1bb0*/  IMAD.SHL.U32 R78, R78, 0x4, RZ ;  /* 0x000000044e4e7824 */ /* 0x000fe200078e00ff */
[----:B------:R-:W-:Y:S01]  /*1bc0*/  LOP3.LUT R13, R5, 0x2, R8, 0xe2, !PT ;  /* 0x00000002050d7812 */ /* 0x000fe200078ee208 */
[----:B------:R-:W-:Y:S01]  /*1bd0*/  IMAD R5, R7, c[0x0][0x1a0], RZ ;  /* 0x0000680007057a24 */ /* 0x000fe200078e02ff */
[----:B------:R-:W-:Y:S01]  /*1be0*/  LEA.HI R7, R12, R71, RZ, 0x6 ;  /* 0x000000470c077211 */ /* 0x000fe200078f30ff */
[----:B------:R-:W-:Y:S01]  /*1bf0*/  IMAD R79, R112, R77, R78 ;  /* 0x0000004d704f7224 */ /* 0x000fe200078e024e */
[----:B------:R-:W-:Y:S01]  /*1c00*/  SEL R82, RZ, 0x4, P0 ;  /* 0x00000004ff527807 */ /* 0x000fe20000000000 */
[----:B------:R-:W-:Y:S01]  /*1c10*/  IMAD R5, R86, c[0x0][0x1a4], R5 ;  /* 0x0000690056057a24 */ /* 0x000fe200078e0205 */
[----:B------:R-:W-:Y:S01]  /*1c20*/  SHF.R.S32.HI R7, RZ, 0x6, R7 ;  /* 0x00000006ff077819 */ /* 0x000fe20000011407 */
[----:B------:R-:W-:Y:S01]  /*1c30*/  IMAD.MOV.U32 R91, RZ, RZ, 0x5 ;  /* 0x00000005ff5b7424 */ /* 0x000fe200078e00ff */
[----:B------:R-:W-:Y:S01]  /*1c40*/  IADD3 R126, P0, R14, R0, RZ ;  /* 0x000000000e7e7210 */ /* 0x000fe20007f1e0ff */
[----:B------:R-:W-:Y:S01]  /*1c50*/  IMAD.MOV.U32 R2, RZ, RZ, c[0x0][0x198] ;  /* 0x00006600ff027624 */ /* 0x000fe200078e00ff */
[----:B------:R-:W-:Y:S01]  /*1c60*/  IMNMX R88, R114, R7, !PT ;  /* 0x0000000772587217 */ /* 0x000fe20007800200 */
[----:B------:R-:W-:Y:S01]  /*1c70*/  IMAD R7, R113, c[0x0][0x198], RZ ;  /* 0x0000660071077a24 */ /* 0x000fe200078e02ff */
[----:B------:R-:W-:Y:S01]  /*1c80*/  IADD3.X R127, R15, R9, RZ, P0, !PT ;  /* 0x000000090f7f7210 */ /* 0x000fe200007fe4ff */
[----:B------:R-:W-:Y:S01]  /*1c90*/  IMAD.IADD R78, R78, 0x1, R79 ;  /* 0x000000014e4e7824 */ /* 0x000fe200078e024f */
[----:B------:R-:W-:Y:S01]  /*1ca0*/  ISETP.GT.AND P0, PT, R85, R88, PT ;  /* 0x000000585500720c */ /* 0x000fe20003f04270 */
[----:B------:R-:W-:Y:S01]  /*1cb0*/  IMAD.WIDE.U32 R86, R86, c[0x0][0x1a0], R16 ;  /* 0x0000680056567a25 */ /* 0x000fe200078e0010 */
[----:B------:R-:W-:-:S02]  /*1cc0*/  MOV R8, c[0x0][0x1a0] ;  /* 0x0000680000087a02 */ /* 0x000fc40000000f00 */
[----:B------:R-:W-:Y:S01]  /*1cd0*/  LOP3.LUT R82, R13, R82, RZ, 0xfc, !PT ;  /* 0x000000520d527212 */ /* 0x000fe200078efcff */
[----:B------:R-:W-:Y:S01]  /*1ce0*/  IMAD R69, R110, c[0x0][0x1ac], R69 ;  /* 0x00006b006e457a24 */ /* 0x000fe200078e0245 */
[-C--:B------:R-:W-:Y:S01]  /*1cf0*/  SHF.L.U64.HI R61, R8, R91.reuse, c[0x0][0x1a4] ;  /* 0x00006900083d7619 */ /* 0x080fe2000001025b */
        /* <DEDUP_REMOVED lines=102> */
.L_x_5979:
        /* <DEDUP_REMOVED lines=19> */
.L_x_5932:
[----:B------:R-:W-:Y:S05]  /*2490*/  BSYNC B0 ;  /* 0x0000000000007941 */ /* 0x000fea0003800000 */
.L_x_5931:
        /* <DEDUP_REMOVED lines=18> */
.L_x_5934:
[----:B------:R-:W-:Y:S05]  /*25c0*/  BSYNC B0 ;  /* 0x0000000000007941 */ /* 0x000fea0003800000 */
.L_x_5933:
[----:B------:R-:W-:Y:S01]  /*25d0*/  ISETP.NE.AND P6, PT, RZ, UR4, PT ;  /* 0x00000004ff007c0c */ /* 0x000fe2000bfc5270 */
[----:B------:R-:W-:Y:S01]  /*25e0*/  IMAD.MOV.U32 R97, RZ, RZ, c[0x0][0x290] ;  /* 0x0000a400ff617624 */ /* 0x000fe200078e00ff */
        /* <DEDUP_REMOVED lines=67> */
.L_x_5940:
[----:B------:R-:W-:Y:S05]  /*2a20*/  BSYNC B0 ;  /* 0x0000000000007941 */ /* 0x000fea0003800000 */
.L_x_5939:
        /* <DEDUP_REMOVED lines=54> */
.L_x_5942:
[----:B------:R-:W-:Y:S05]  /*2d90*/  BSYNC B0 ;  /* 0x0000000000007941 */ /* 0x000fea0003800000 */
.L_x_5941:
        /* <DEDUP_REMOVED lines=53> */
.L_x_5938:
[----:B------:R-:W-:Y:S05]  /*30f0*/  BSYNC B1 ;  /* 0x0000000000017941 */ /* 0x000fea0003800000 */
.L_x_5937:
        /* <DEDUP_REMOVED lines=61> */
.L_x_5946:
[----:B------:R-:W-:Y:S05]  /*34d0*/  BSYNC B0 ;  /* 0x0000000000007941 */ /* 0x000fea0003800000 */
.L_x_5945:
        /* <DEDUP_REMOVED lines=54> */
.L_x_5948:
[----:B------:R-:W-:Y:S05]  /*3840*/  BSYNC B0 ;  /* 0x0000000000007941 */ /* 0x000fea0003800000 */
.L_x_5947:
        /* <DEDUP_REMOVED lines=53> */
.L_x_5944:
[----:B------:R-:W-:Y:S05]  /*3ba0*/  BSYNC B1 ;  /* 0x0000000000017941 */ /* 0x000fea0003800000 */
.L_x_5943:
        /* <DEDUP_REMOVED lines=8> */
.L_x_5936:
        /* <DEDUP_REMOVED lines=94> */
.L_x_5955:
[----:B------:R-:W-:Y:S05]  /*4210*/  BSYNC B0 ;  /* 0x0000000000007941 */ /* 0x000fea0003800000 */
.L_x_5954:
[----:B-----5:R3:W-:Y:S02]  /*4220*/  STG.E.128 [R132.64], R52 ;  /* 0x0000003484007986 */ /* 0x0207e4000c101d06 */
.L_x_5953:
[----:B------:R-:W-:Y:S05]  /*4230*/  BSYNC B1 ;  /* 0x0000000000017941 */ /* 0x000fea0003800000 */
.L_x_5952:
        /* <DEDUP_REMOVED lines=92> */
.L_x_5959:
[----:B------:R-:W-:Y:S05]  /*4800*/  BSYNC B0 ;  /* 0x0000000000007941 */ /* 0x000fea0003800000 */
.L_x_5958:
[----:B-----5:R4:W-:Y:S02]  /*4810*/  STG.E.128 [R132.64+0x40], R52 ;  /* 0x0000403484007986 */ /* 0x0209e4000c101d06 */
.L_x_5957:
[----:B------:R-:W-:Y:S05]  /*4820*/  BSYNC B1 ;  /* 0x0000000000017941 */ /* 0x000fea0003800000 */
.L_x_5956:
        /* <DEDUP_REMOVED lines=91> */
.L_x_5961:
[----:B------:R-:W-:Y:S05]  /*4de0*/  BSYNC B0 ;  /* 0x0000000000007941 */ /* 0x000fea0003800000 */
.L_x_5960:
[----:B-----5:R4:W-:Y:S02]  /*4df0*/  STG.E.128 [R132.64+0x80], R52 ;  /* 0x0000803484007986 */ /* 0x0209e4000c101d06 */
.L_x_5951:
[----:B------:R-:W-:Y:S05]  /*4e00*/  BSYNC B2 ;  /* 0x0000000000027941 */ /* 0x000fea0003800000 */
.L_x_5950:
        /* <DEDUP_REMOVED lines=98> */
.L_x_5967:
[----:B------:R-:W-:Y:S05]  /*5430*/  BSYNC B0 ;  /* 0x0000000000007941 */ /* 0x000fea0003800000 */
.L_x_5966:
[----:B-----5:R4:W-:Y:S02]  /*5440*/  STG.E.128 [R134.64], R52 ;  /* 0x0000003486007986 */ /* 0x0209e4000c101d06 */
.L_x_5965:
[----:B------:R-:W-:Y:S05]  /*5450*/  BSYNC B1 ;  /* 0x0000000000017941 */ /* 0x000fea0003800000 */
.L_x_5964:
        /* <DEDUP_REMOVED lines=98> */
.L_x_5971:
[----:B------:R-:W-:Y:S05]  /*5a80*/  BSYNC B0 ;  /* 0x0000000000007941 */ /* 0x000fea0003800000 */
.L_x_5970:
[----:B-----5:R4:W-:Y:S02]  /*5a90*/  STG.E.128 [R134.64+0x40], R52 ;  /* 0x0000403486007986 */ /* 0x0209e4000c101d06 */
.L_x_5969:
[----:B------:R-:W-:Y:S05]  /*5aa0*/  BSYNC B1 ;  /* 0x0000000000017941 */ /* 0x000fea0003800000 */
.L_x_5968:
        /* <DEDUP_REMOVED lines=97> */
.L_x_5973:
[----:B------:R-:W-:Y:S05]  /*60c0*/  BSYNC B0 ;  /* 0x0000000000007941 */ /* 0x000fea0003800000 */
.L_x_5972:
[----:B-----5:R4:W-:Y:S02]  /*60d0*/  STG.E.128 [R134.64+0x80], R52 ;  /* 0x0000803486007986 */ /* 0x0209e4000c101d06 */
.L_x_5963:
[----:B------:R-:W-:Y:S05]  /*60e0*/  BSYNC B2 ;  /* 0x0000000000027941 */ /* 0x000fea0003800000 */
.L_x_5962:
        /* <DEDUP_REMOVED lines=8> */
.L_x_5935:
        /* <DEDUP_REMOVED lines=11> */
.L_x_5975:
[----:B------:R-:W-:Y:S05]  /*6220*/  BSYNC B0 ;  /* 0x0000000000007941 */ /* 0x000fea0003800000 */
.L_x_5974:
        /* <DEDUP_REMOVED lines=12> */
.L_x_5976:
[----:B------:R-:W-:Y:S05]  /*62f0*/  BSYNC B0 ;  /* 0x0000000000007941 */ /* 0x000fea0003800000 */
.L_x_5949:
        /* <DEDUP_REMOVED lines=80> */
.L_x_5977:
        /* <DEDUP_REMOVED lines=8> */
.L_x_5978:
[----:B------:R-:W-:Y:S04]  /*6880*/  IADD3 R9, R9, -0x1, RZ ;  /* 0xffffffff09097810 */ /* 0x000fe80007ffe0ff */
[----:B------:R-:W-:Y:S11]  /*6890*/  ISETP.GT.AND P0, PT, R9, R88, PT ;  /* 0x000000580900720c */ /* 0x000ff60003f04270 */
[----:B------:R-:W-:Y:S02]  /*68a0*/  @!UPT UIADD3 URZ, URZ, URZ, URZ ;  /* 0x0000003f3f3ff290 */ /* 0x000fe4000fffe03f */
[----:B------:R-:W-:-:S05]  /*68b0*/  @P0 BRA `(.L_x_5979) ;  /* 0xffffbaa000000947 */ /* 0x000fca000383ffff */
.L_x_5930:
        /* <DEDUP_REMOVED lines=91> */
.L_x_5988:
[----:B------:R-:W-:Y:S05]  /*6e70*/  BSYNC B0 ;  /* 0x0000000000007941 */ /* 0x000fea0003800000 */
.L_x_5987:
[----:B-----5:R3:W-:Y:S04]  /*6e80*/  STS.64 [R116], R16 ;  /* 0x0000001074007388 */ /* 0x0207e80000000a00 */
[----:B------:R3:W-:Y:S02]  /*6e90*/  STS.64 [R116+0x8], R18 ;  /* 0x0000081274007388 */ /* 0x0007e40000000a00 */
.L_x_5986:
[----:B------:R-:W-:Y:S05]  /*6ea0*/  BSYNC B1 ;  /* 0x0000000000017941 */ /* 0x000fea0003800000 */
.L_x_5985:
        /* <DEDUP_REMOVED lines=46> */
.L_x_5992:
[----:B------:R-:W-:Y:S05]  /*7190*/  BSYNC B0 ;  /* 0x0000000000007941 */ /* 0x000fea0003800000 */
.L_x_5991:
[----:B-----5:R1:W-:Y:S02]  /*71a0*/  STS.128 [R116+0x1000], R16 ;  /* 0x0010001074007388 */ /* 0x0203e40000000c00 */
.L_x_5990:
[----:B------:R-:W-:Y:S05]  /*71b0*/  BSYNC B1 ;  /* 0x0000000000017941 */ /* 0x000fea0003800000 */
.L_x_5989:
        /* <DEDUP_REMOVED lines=47> */
.L_x_5994:
[----:B------:R-:W-:Y:S05]  /*74b0*/  BSYNC B0 ;  /* 0x0000000000007941 */ /* 0x000fea0003800000 */
.L_x_5993:
[----:B-----5:R3:W-:Y:S02]  /*74c0*/  STS.128 [R116+0x2000], R16 ;  /* 0x0020001074007388 */ /* 0x0207e40000000c00 */
.L_x_5984:
[----:B------:R-:W-:Y:S05]  /*74d0*/  BSYNC B2 ;  /* 0x0000000000027941 */ /* 0x000fea0003800000 */
.L_x_5983:
        /* <DEDUP_REMOVED lines=61> */
.L_x_5999:
[----:B------:R-:W-:Y:S05]  /*78b0*/  BSYNC B0 ;  /* 0x0000000000007941 */ /* 0x000fea0003800000 */
.L_x_5998:
[----:B-----5:R3:W-:Y:S02]  /*78c0*/  STS.128 [R116+0x800], R16 ;  /* 0x0008001074007388 */ /* 0x0207e40000000c00 */
.L_x_5997:
[----:B------:R-:W-:Y:S05]  /*78d0*/  BSYNC B1 ;  /* 0x0000000000017941 */ /* 0x000fea0003800000 */
.L_x_5996:
        /* <DEDUP_REMOVED lines=46> */
.L_x_6003:
[----:B------:R-:W-:Y:S05]  /*7bc0*/  BSYNC B0 ;  /* 0x0000000000007941 */ /* 0x000fea0003800000 */
.L_x_6002:
[----:B-----5:R1:W-:Y:S02]  /*7bd0*/  STS.128 [R116+0x1800], R12 ;  /* 0x0018000c74007388 */ /* 0x0203e40000000c00 */
.L_x_6001:
[----:B------:R-:W-:Y:S05]  /*7be0*/  BSYNC B1 ;  /* 0x0000000000017941 */ /* 0x000fea0003800000 */
.L_x_6000:
        /* <DEDUP_REMOVED lines=44> */
.L_x_6005:
[----:B------:R-:W-:Y:S05]  /*7eb0*/  BSYNC B0 ;  /* 0x0000000000007941 */ /* 0x000fea0003800000 */
.L_x_6004:
[----:B-----5:R1:W-:Y:S01]  /*7ec0*/  STS.128 [R116+0x2800], R28 ;  /* 0x0028001c74007388 */ /* 0x0203e20000000c00 */
[----:B------:R-:W-:Y:S05]  /*7ed0*/  BRA `(.L_x_5995) ;  /* 0x0000269000007947 */ /* 0x000fea0003800000 */
.L_x_5982:
        /* <DEDUP_REMOVED lines=92> */
.L_x_6011:
[----:B------:R-:W-:Y:S05]  /*84a0*/  BSYNC B0 ;  /* 0x0000000000007941 */ /* 0x000fea0003800000 */
.L_x_6010:
[----:B-----5:R3:W-:Y:S04]  /*84b0*/  STS.64 [R116], R24 ;  /* 0x0000001874007388 */ /* 0x0207e80000000a00 */
[----:B------:R3:W-:Y:S02]  /*84c0*/  STS.64 [R116+0x8], R26 ;  /* 0x0000081a74007388 */ /* 0x0007e40000000a00 */
.L_x_6009:
[----:B------:R-:W-:Y:S05]  /*84d0*/  BSYNC B1 ;  /* 0x0000000000017941 */ /* 0x000fea0003800000 */
.L_x_6008:
        /* <DEDUP_REMOVED lines=87> */
.L_x_6015:
[----:B------:R-:W-:Y:S05]  /*8a50*/  BSYNC B0 ;  /* 0x0000000000007941 */ /* 0x000fea0003800000 */
.L_x_6014:
[----:B-----5:R1:W-:Y:S02]  /*8a60*/  STS.128 [R116+0x1000], R24 ;  /* 0x0010001874007388 */ /* 0x0203e40000000c00 */
.L_x_6013:
[----:B------:R-:W-:Y:S05]  /*8a70*/  BSYNC B1 ;  /* 0x0000000000017941 */ /* 0x000fea0003800000 */
.L_x_6012:
        /* <DEDUP_REMOVED lines=86> */
.L_x_6017:
[----:B------:R-:W-:Y:S05]  /*8fe0*/  BSYNC B0 ;  /* 0x0000000000007941 */ /* 0x000fea0003800000 */
.L_x_6016:
[----:B-----5:R3:W-:Y:S02]  /*8ff0*/  STS.128 [R116+0x2000], R24 ;  /* 0x0020001874007388 */ /* 0x0207e40000000c00 */
.L_x_6007:
[----:B------:R-:W-:Y:S05]  /*9000*/  BSYNC B2 ;  /* 0x0000000000027941 */ /* 0x000fea0003800000 */
.L_x_6006:
        /* <DEDUP_REMOVED lines=94> */
.L_x_6021:
[----:B------:R-:W-:Y:S05]  /*95f0*/  BSYNC B0 ;  /* 0x0000000000007941 */ /* 0x000fea0003800000 */
.L_x_6020:
[----:B-----5:R1:W-:Y:S02]  /*9600*/  STS.128 [R116+0x800], R16 ;  /* 0x0008001074007388 */ /* 0x0203e40000000c00 */
.L_x_6019:
[----:B------:R-:W-:Y:S05]  /*9610*/  BSYNC B1 ;  /* 0x0000000000017941 */ /* 0x000fea0003800000 */
.L_x_6018:
        /* <DEDUP_REMOVED lines=90> */
.L_x_6025:
[----:B------:R-:W-:Y:S05]  /*9bc0*/  BSYNC B0 ;  /* 0x0000000000007941 */ /* 0x000fea0003800000 */
.L_x_6024:
[----:B-----5:R1:W-:Y:S02]  /*9bd0*/  STS.128 [R116+0x1800], R16 ;  /* 0x0018001074007388 */ /* 0x0203e40000000c00 */
.L_x_6023:
[----:B------:R-:W-:Y:S05]  /*9be0*/  BSYNC B1 ;  /* 0x0000000000017941 */ /* 0x000fea0003800000 */
.L_x_6022:
        /* <DEDUP_REMOVED lines=91> */
.L_x_6027:
[----:B------:R-:W-:Y:S05]  /*a1a0*/  BSYNC B0 ;  /* 0x0000000000007941 */ /* 0x000fea0003800000 */
.L_x_6026:
[----:B-----5:R1:W-:Y:S01]  /*a1b0*/  STS.128 [R116+0x2800], R12 ;  /* 0x0028000c74007388 */ /* 0x0203e20000000c00 */
[----:B------:R-:W-:Y:S05]  /*a1c0*/  BRA `(.L_x_5995) ;  /* 0x000003a000007947 */ /* 0x000fea0003800000 */
.L_x_5981:
        /* <DEDUP_REMOVED lines=29> */
.L_x_6029:
[----:B------:R-:W-:Y:S05]  /*a3a0*/  BSYNC B0 ;  /* 0x0000000000007941 */ /* 0x000fea0003800000 */
.L_x_6028:
        /* <DEDUP_REMOVED lines=28> */
.L_x_5995:
[----:B------:R-:W-:Y:S05]  /*a570*/  BSYNC B3 ;  /* 0x0000000000037941 */ /* 0x000fea0003800000 */
.L_x_5980:
        /* <DEDUP_REMOVED lines=34> */
.L_x_6032:
[----:B------:R1:W-:Y:S02]  /*a7a0*/  STS.128 [R116+0x5000], RZ ;  /* 0x005000ff74007388 */ /* 0x0003e40000000c00 */
.L_x_6031:
[----:B------:R-:W-:Y:S05]  /*a7b0*/  BSYNC B0 ;  /* 0x0000000000007941 */ /* 0x000fea0003800000 */
.L_x_6030:
        /* <DEDUP_REMOVED lines=32> */
.L_x_6034:
[----:B------:R-:W-:Y:S05]  /*a9c0*/  BSYNC B0 ;  /* 0x0000000000007941 */ /* 0x000fea0003800000 */
.L_x_6033:
        /* <DEDUP_REMOVED lines=50> */
.L_x_6037:
[----:B------:R4:W-:Y:S02]  /*acf0*/  STS.128 [R116+0x8000], RZ ;  /* 0x008000ff74007388 */ /* 0x0009e40000000c00 */
.L_x_6036:
[----:B-1----:R-:W-:Y:S05]  /*ad00*/  BSYNC B0 ;  /* 0x0000000000007941 */ /* 0x002fea0003800000 */
.L_x_6035:
        /* <DEDUP_REMOVED lines=35> */
.L_x_6040:
[----:B------:R1:W-:Y:S02]  /*af40*/  STS.128 [R116+0x8800], RZ ;  /* 0x008800ff74007388 */ /* 0x0003e40000000c00 */
.L_x_6039:
[----:B------:R-:W-:Y:S05]  /*af50*/  BSYNC B0 ;  /* 0x0000000000007941 */ /* 0x000fea0003800000 */
.L_x_6038:
[----:B------:R-:W-:Y:S01]  /*af60*/  LOP3.LUT R67, R67, 0x7fffffe, RZ, 0xc0, !PT ;  /* 0x07fffffe43437812 */ /* 0x000fe200078ec0ff */
[----:B------:R-:W-:Y:S01]  /*af70*/  IMAD.SHL.U32 R66, R66, 0x40, RZ ;  /* 0x0000004042427824 */ /* 0x000fe200078e00ff */
[----:B------:R-:W-:Y:S01]  /*af80*/  LEA.HI R8, R65, R65, RZ, 0x1 ;  /* 0x0000004141087211 */ /* 0x000fe200078f08ff */
[----:B------:R-:W-:Y:S01]  /*af90*/  IMAD.SHL.U32 R64, R64, 0x8, RZ ;  /* 0x0000000840407824 */ /* 0x000fe200078e00ff */
[----:B-1----:R-:W-:Y:S01]  /*afa0*/  SHF.R.S32.HI R3, RZ, 0x1f, R68 ;  /* 0x0000001fff037819 */ /* 0x002fe20000011444 */
        /* <DEDUP_REMOVED lines=20> */
[----:B------:R-:W-:Y:S01]  /*b0f0*/  LOP3.LUT R3, R64, R3, RZ, 0x3c, !PT ;  /* 0x0000000340037212 */ /* 0x000fe200078e3cff */
[----:B------:R-:W-:Y:S01]  /*b100*/  IMAD R7, R89, 0x40, R124 ;  /* 0x0000004059077824 */ /* 0x000fe200078e027c */
[----:B------:R-:W-:-:S03]  /*b110*/  LOP3.LUT R5, R5, R66, RZ, 0x3c, !PT ;  /* 0x0000004205057212 */ /* 0x000fc600078e3cff */
[----:B------:R-:W-:Y:S01]  /*b120*/  IMAD.U32 R112, R112, 0x20, R3 ;  /* 0x0000002070707824 */ /* 0x000fe200078e0003 */
[----:B------:R-:W-:Y:S01]  /*b130*/  IADD3 R90, R7, 0x1, RZ ;  /* 0x00000001075a7810 */ /* 0x000fe20007ffe0ff */
[----:B------:R-:W-:Y:S01]  /*b140*/  IMAD.IADD R113, R5, 0x1, R8 ;  /* 0x0000000105717824 */ /* 0x000fe200078e0208 */
[C---:B------:R-:W-:Y:S01]  /*b150*/  IADD3 R92, R7.reuse, 0x9, RZ ;  /* 0x00000009075c7810 */ /* 0x040fe20007ffe0ff */
[----:B------:R-:W-:Y:S01]  /*b160*/  IMAD.SHL.U32 R112, R112, 0x2, RZ ;  /* 0x0000000270707824 */ /* 0x000fe200078e00ff */
[----:B------:R-:W-:Y:S01]  /*b170*/  IADD3 R96, R7, 0x10, RZ ;  /* 0x0000001007607810 */ /* 0x000fe20007ffe0ff */
[----:B------:R-:W-:Y:S01]  /*b180*/  IMAD.SHL.U32 R113, R113, 0x2, RZ ;  /* 0x0000000271717824 */ /* 0x000fe200078e00ff */
[----:B------:R-:W-:Y:S01]  /*b190*/  I2F R93, R92 ;  /* 0x0000005c005d7306 */ /* 0x000fe20000201400 */
[----:B------:R-:W-:Y:S01]  /*b1a0*/  IMAD.MOV.U32 R3, RZ, RZ, 0x20 ;  /* 0x00000020ff037424 */ /* 0x000fe200078e00ff */
[----:B--23--:R-:W-:Y:S01]  /*b1b0*/  LDSM.16.M88.4 R28, [R112+0x3000] ;  /* 0x00300000701c783b */ /* 0x00cfe20000000200 */
[----:B------:R-:W-:Y:S01]  /*b1c0*/  IMAD R111, R4, 0x2, R113 ;  /* 0x00000002046f7824 */ /* 0x000fe200078e0271 */
[----:B------:R-:W-:Y:S01]  /*b1d0*/  IADD3 R98, R7, 0x18, RZ ;  /* 0x0000001807627810 */ /* 0x000fe20007ffe0ff */
[----:B------:R-:W-:Y:S01]  /*b1e0*/  IMAD.IADD R110, R5, 0x1, R110 ;  /* 0x00000001056e7824 */ /* 0x000fe200078e026e */
[----:B------:R-:W1:Y:S01]  /*b1f0*/  LDSM.16.M88.4 R16, [R113] ;  /* 0x000000007110783b */ /* 0x000e620000000200 */
[----:B------:R-:W-:Y:S01]  /*b200*/  SEL R3, R3, 0xffffffe0, !P1 ;  /* 0xffffffe003037807 */ /* 0x000fe20004800000 */
[----:B------:R-:W-:Y:S02]  /*b210*/  I2F R95, R96 ;  /* 0x00000060005f7306 */ /* 0x000fe40000201400 */
[----:B------:R-:W-:Y:S02]  /*b220*/  LDSM.16.M88.4 R68, [R111] ;  /* 0x000000006f44783b */ /* 0x000fe40000000200 */
[----:B------:R-:W-:-:S02]  /*b230*/  IMAD.IADD R109, R112, 0x1, R3 ;  /* 0x00000001706d7824 */ /* 0x000fc400078e0203 */
[----:B------:R-:W2:Y:S02]  /*b240*/  LDSM.16.M88.4 R48, [R112+0x3400] ;  /* 0x003400007030783b */ /* 0x000ea40000000200 */
[----:B------:R-:W-:Y:S02]  /*b250*/  I2F R3, R7 ;  /* 0x0000000700037306 */ /* 0x000fe40000201400 */
[----:B------:R-:W3:Y:S04]  /*b260*/  LDSM.16.M88.4 R8, [R109+0x3000] ;  /* 0x003000006d08783b */ /* 0x000ee80000000200 */
[----:B------:R-:W-:Y:S04]  /*b270*/  LDSM.16.M88.4 R12, [R112+0x4000] ;  /* 0x00400000700c783b */ /* 0x000fe80000000200 */
[----:B------:R-:W5:Y:S04]  /*b280*/  LDSM.16.M88.4 R52, [R113+0x1000] ;  /* 0x001000007134783b */ /* 0x000f680000000200 */
[----:B------:R-:W4:Y:S04]  /*b290*/  LDSM.16.M88.4 R24, [R109+0x3400] ;  /* 0x003400006d18783b */ /* 0x000f280000000200 */
        /* <DEDUP_REMOVED lines=9> */
[----:B--2---:R-:W-:Y:S08]  /*b330*/  HMMA.16816.F32 R36, R16, R48, RZ ;  /* 0x000000301024723c */ /* 0x004ff000000018ff */
[C---:B---3--:R-:W-:Y:S08]  /*b340*/  HMMA.16816.F32 R20, R68.reuse, R8, R20 ;  /* 0x000000084414723c */ /* 0x048ff00000001814 */
[----:B------:R-:W-:Y:S01]  /*b350*/  HMMA.16816.F32 R28, R68, R10, R28 ;  /* 0x0000000a441c723c */ /* 0x000fe2000000181c */
[----:B------:R-:W1:Y:S07]  /*b360*/  LDSM.16.M88.4 R8, [R109+0x4000] ;  /* 0x004000006d08783b */ /* 0x000e6e0000000200 */
[----:B------:R-:W-:Y:S08]  /*b370*/  HMMA.16816.F32 R48, R16, R50, RZ ;  /* 0x000000321030723c */ /* 0x000ff000000018ff */
[C---:B-----5:R-:W-:Y:S08]  /*b380*/  HMMA.16816.F32 R20, R52.reuse, R12, R20 ;  /* 0x0000000c3414723c */ /* 0x060ff00000001814 */
[----:B------:R-:W-:Y:S01]  /*b390*/  HMMA.16816.F32 R28, R52, R14, R28 ;  /* 0x0000000e341c723c */ /* 0x000fe2000000181c */
[----:B------:R-:W2:Y:S07]  /*b3a0*/  LDSM.16.M88.4 R12, [R113+0x2000] ;  /* 0x00200000710c783b */ /* 0x000eae0000000200 */
[C---:B----4-:R-:W-:Y:S08]  /*b3b0*/  HMMA.16816.F32 R36, R68.reuse, R24, R36 ;  /* 0x000000184424723c */ /* 0x050ff00000001824 */
[----:B------:R-:W-:Y:S01]  /*b3c0*/  HMMA.16816.F32 R48, R68, R26, R48 ;  /* 0x0000001a4430723c */ /* 0x000fe20000001830 */
[----:B------:R-:W-:Y:S07]  /*b3d0*/  LDSM.16.M88.4 R24, [R109+0x5000] ;  /* 0x005000006d18783b */ /* 0x000fee0000000200 */
[C---:B-1----:R-:W-:Y:S08]  /*b3e0*/  HMMA.16816.F32 R20, R44.reuse, R8, R20 ;  /* 0x000000082c14723c */ /* 0x042ff00000001814 */
[----:B------:R-:W-:Y:S01]  /*b3f0*/  HMMA.16816.F32 R28, R44, R10, R28 ;  /* 0x0000000a2c1c723c */ /* 0x000fe2000000181c */
[----:B------:R-:W1:Y:S07]  /*b400*/  LDSM.16.M88.4 R8, [R111+0x2000] ;  /* 0x002000006f08783b */ /* 0x000e6e0000000200 */
[C---:B------:R-:W-:Y:S08]  /*b410*/  HMMA.16816.F32 R36, R52.reuse, R80, R36 ;  /* 0x000000503424723c */ /* 0x040ff00000001824 */
[----:B------:R-:W-:Y:S08]  /*b420*/  HMMA.16816.F32 R48, R52, R82, R48 ;  /* 0x000000523430723c */ /* 0x000ff00000001830 */
[C---:B--2---:R-:W-:Y:S08]  /*b430*/  HMMA.16816.F32 R20, R12.reuse, R72, R20 ;  /* 0x000000480c14723c */ /* 0x044ff00000001814 */
[----:B------:R-:W-:Y:S01]  /*b440*/  HMMA.16816.F32 R28, R12, R74, R28 ;  /* 0x0000004a0c1c723c */ /* 0x000fe2000000181c */
[----:B------:R-:W2:Y:S07]  /*b450*/  LDSM.16.M88.4 R72, [R112+0x3c00] ;  /* 0x003c00007048783b */ /* 0x000eae0000000200 */
[----:B------:R-:W-:Y:S08]  /*b460*/  HMMA.16816.F32 R36, R44, R40, R36 ;  /* 0x000000282c24723c */ /* 0x000ff00000001824 */
[----:B------:R-:W-:Y:S08]  /*b470*/  HMMA.16816.F32 R60, R16, R76, RZ ;  /* 0x0000004c103c723c */ /* 0x000ff000000018ff */
[----:B------:R-:W-:Y:S01]  /*b480*/  HMMA.16816.F32 R48, R44, R42, R48 ;  /* 0x0000002a2c30723c */ /* 0x000fe20000001830 */
[----:B------:R-:W-:Y:S07]  /*b490*/  LDSM.16.M88.4 R40, [R112+0x4800] ;  /* 0x004800007028783b */ /* 0x000fee0000000200 */
[----:B------:R-:W-:Y:S08]  /*b4a0*/  HMMA.16816.F32 R76, R16, R78, RZ ;  /* 0x0000004e104c723c */ /* 0x000ff000000018ff */
[C---:B-1----:R-:W-:Y:S08]  /*b4b0*/  HMMA.16816.F32 R20, R8.reuse, R24, R20 ;  /* 0x000000180814723c */ /* 0x042ff00000001814 */
[----:B------:R-:W-:Y:S01]  /*b4c0*/  HMMA.16816.F32 R28, R8, R26, R28 ;  /* 0x0000001a081c723c */ /* 0x000fe2000000181c */
[----:B------:R-:W1:Y:S07]  /*b4d0*/  LDSM.16.M88.4 R24, [R109+0x5400] ;  /* 0x005400006d18783b */ /* 0x000e6e0000000200 */
[----:B------:R-:W-:Y:S08]  /*b4e0*/  HMMA.16816.F32 R36, R12, R32, R36 ;  /* 0x000000200c24723c */ /* 0x000ff00000001824 */
[----:B--2---:R-:W-:Y:S01]  /*b4f0*/  HMMA.16816.F32 R80, R16, R72, RZ ;  /* 0x000000481050723c */ /* 0x004fe200000018ff */
[----:B------:R-:W-:-:S02]  /*b500*/  FMUL.FTZ R21, R21, c[0x0][0x2ec] ;  /* 0x0000bb0015157a20 */ /* 0x000fc40000410000 */
[----:B------:R-:W-:Y:S02]  /*b510*/  FMUL.FTZ R23, R23, c[0x0][0x2ec] ;  /* 0x0000bb0017177a20 */ /* 0x000fe40000410000 */
[----:B------:R-:W-:Y:S02]  /*b520*/  FMUL.FTZ R20, R20, c[0x0][0x2ec] ;  /* 0x0000bb0014147a20 */ /* 0x000fe40000410000 */
[----:B------:R-:W-:Y:S01]  /*b530*/  MUFU.TANH R21, R21 ;  /* 0x0000001500157308 */ /* 0x000fe20000002400 */
[----:B------:R-:W-:Y:S01]  /*b540*/  HMMA.16816.F32 R60, R68, R64, R60 ;  /* 0x00000040443c723c */ /* 0x000fe2000000183c */
[----:B------:R-:W-:Y:S02]  /*b550*/  FMUL.FTZ R28, R28, c[0x0][0x2ec] ;  /* 0x0000bb001c1c7a20 */ /* 0x000fe40000410000 */
[----:B------:R-:W-:Y:S02]  /*b560*/  FMUL.FTZ R97, R29, c[0x0][0x2ec] ;  /* 0x0000bb001d617a20 */ /* 0x000fe40000410000 */
[----:B------:R-:W-:-:S02]  /*b570*/  FMUL.FTZ R99, R31, c[0x0][0x2ec] ;  /* 0x0000bb001f637a20 */ /* 0x000fc40000410000 */
[----:B------:R-:W-:Y:S01]  /*b580*/  MUFU.TANH R94, R28 ;  /* 0x0000001c005e7308 */ /* 0x000fe20000002400 */
[----:B------:R-:W-:Y:S01]  /*b590*/  HMMA.16816.F32 R16, R16, R74, RZ ;  /* 0x0000004a1010723c */ /* 0x000fe200000018ff */
[----:B------:R-:W2:Y:S01]  /*b5a0*/  LDSM.16.M88.4 R72, [R109+0x3c00] ;  /* 0x003c00006d48783b */ /* 0x000ea20000000200 */
[----:B------:R-:W-:Y:S01]  /*b5b0*/  IADD3 R64, R7, 0x8, RZ ;  /* 0x0000000807407810 */ /* 0x000fe20007ffe0ff */
[----:B------:R-:W-:-:S04]  /*b5c0*/  FMUL.FTZ R22, R22, c[0x0][0x2ec] ;  /* 0x0000bb0016167a20 */ /* 0x000fc80000410000 */
[----:B------:R-:W3:Y:S01]  /*b5d0*/  I2F R65, R90 ;  /* 0x0000005a00417306 */ /* 0x000ee20000201400 */
[----:B------:R-:W-:Y:S01]  /*b5e0*/  HMMA.16816.F32 R48, R12, R34, R48 ;  /* 0x000000220c30723c */ /* 0x000fe20000001830 */
[----:B------:R-:W4:Y:S06]  /*b5f0*/  LDSM.16.M88.4 R32, [R109+0x4800] ;  /* 0x004800006d20783b */ /* 0x000f2c0000000200 */
[----:B------:R-:W5:Y:S01]  /*b600*/  MUFU.TANH R23, R23 ;  /* 0x0000001700177308 */ /* 0x000f620000002400 */
[----:B------:R-:W-:Y:S07]  /*b610*/  HMMA.16816.F32 R76, R68, R66, R76 ;  /* 0x00000042444c723c */ /* 0x000fee000000184c */
[----:B------:R-:W2:Y:S01]  /*b620*/  MUFU.TANH R97, R97 ;  /* 0x0000006100617308 */ /* 0x000ea20000002400 */
[----:B-1----:R-:W-:Y:S01]  /*b630*/  HMMA.16816.F32 R36, R8, R24, R36 ;  /* 0x000000180824723c */ /* 0x002fe20000001824 */
[----:B---3--:R-:W-:-:S06]  /*b640*/  FFMA.FTZ R21, R0, R65, R21 ;  /* 0x0000004100157223 */ /* 0x008fcc0000010015 */
[----:B------:R-:W-:Y:S01]  /*b650*/  FMUL.FTZ R24, R30, c[0x0][0x2ec] ;  /* 0x0000bb001e187a20 */ /* 0x000fe20000410000 */
[----:B------:R-:W-:Y:S01]  /*b660*/  HMMA.16816.F32 R60, R52, R40, R60 ;  /* 0x00000028343c723c */ /* 0x000fe2000000183c */
[----:B------:R-:W1:Y:S01]  /*b670*/  LDSM.16.M88.4 R28, [R112+0x5800] ;  /* 0x00580000701c783b */ /* 0x000e620000000200 */
[----:B------:R-:W-:Y:S01]  /*b680*/  MUFU.TANH R99, R99 ;  /* 0x0000006300637308 */ /* 0x000fe20000002400 */
[----:B-----5:R-:W-:-:S04]  /*b690*/  FFMA.FTZ R6, R0, R65, R23 ;  /* 0x0000004100067223 */ /* 0x020fc80000010017 */
[----:B------:R-:W-:Y:S01]  /*b6a0*/  IADD3 R40, R7, 0x11, RZ ;  /* 0x0000001107287810 */ /* 0x000fe20007ffe0ff */
[----:B------:R-:W-:Y:S01]  /*b6b0*/  HMMA.16816.F32 R48, R8, R26, R48 ;  /* 0x0000001a0830723c */ /* 0x000fe20000001830 */
[----:B--2---:R-:W-:Y:S01]  /*b6c0*/  FFMA.FTZ R97, R0, R93, R97 ;  /* 0x0000005d00617223 */ /* 0x004fe20000010061 */
[----:B------:R2:W-:Y:S06]  /*b6d0*/  MUFU.TANH R66, R24 ;  /* 0x0000001800427308 */ /* 0x0005ec0000002400 */
[----:B------:R-:W-:Y:S01]  /*b6e0*/  HMMA.16816.F32 R76, R52, R42, R76 ;  /* 0x0000002a344c723c */ /* 0x000fe2000000184c */
[----:B------:R-:W-:Y:S01]  /*b6f0*/  FMUL.FTZ R37, R37, c[0x0][0x2ec] ;  /* 0x0000bb0025257a20 */ /* 0x000fe20000410000 */
[----:B------:R-:W-:Y:S01]  /*b700*/  I2F R41, R40 ;  /* 0x0000002800297306 */ /* 0x000fe20000201400 */
[----:B------:R-:W-:-:S02]  /*b710*/  FMUL.FTZ R39, R39, c[0x0][0x2ec] ;  /* 0x0000bb0027277a20 */ /* 0x000fc40000410000 */
[----:B------:R-:W-:Y:S02]  /*b720*/  FMUL.FTZ R36, R36, c[0x0][0x2ec] ;  /* 0x0000bb0024247a20 */ /* 0x000fe40000410000 */
[----:B------:R-:W-:Y:S01]  /*b730*/  FMUL.FTZ R38, R38, c[0x0][0x2ec] ;  /* 0x0000bb0026267a20 */ /* 0x000fe20000410000 */
[----:B------:R-:W-:Y:S01]  /*b740*/  HMMA.16816.F32 R80, R68, R72, R80 ;  /* 0x000000484450723c */ /* 0x000fe20000001850 */
[----:B--2---:R-:W2:Y:S01]  /*b750*/  LDSM.16.M88.4 R24, [R112+0x4c00] ;  /* 0x004c00007018783b */ /* 0x004ea20000000200 */
[----:B------:R-:W-:Y:S05]  /*b760*/  MUFU.TANH R37, R37 ;  /* 0x0000002500257308 */ /* 0x000fea0000002400 */
[----:B------:R-:W-:Y:S01]  /*b770*/  IADD3 R72, R7, 0x19, RZ ;  /* 0x0000001907487810 */ /* 0x000fe20007ffe0ff */
[----:B----4-:R-:W-:Y:S01]  /*b780*/  HMMA.16816.F32 R60, R44, R32, R60 ;  /* 0x000000202c3c723c */ /* 0x010fe2000000183c */
[----:B------:R-:W-:Y:S01]  /*b790*/  FMUL.FTZ R42, R49, c[0x0][0x2ec] ;  /* 0x0000bb00312a7a20 */ /* 0x000fe20000410000 */
[----:B------:R-:W-:Y:S01]  /*b7a0*/  MUFU.TANH R39, R39 ;  /* 0x0000002700277308 */ /* 0x000fe20000002400 */
[----:B------:R-:W-:Y:S01]  /*b7b0*/  FMUL.FTZ R43, R50, c[0x0][0x2ec] ;  /* 0x0000bb00322b7a20 */ /* 0x000fe20000410000 */
[----:B------:R-:W-:Y:S01]  /*b7c0*/  IADD3 R50, R7, 0x20, RZ ;  /* 0x0000002007327810 */ /* 0x000fe20007ffe0ff */
[----:B------:R-:W-:-:S03]  /*b7d0*/  FMUL.FTZ R48, R48, c[0x0][0x2ec] ;  /* 0x0000bb0030307a20 */ /* 0x000fc60000410000 */
[----:B------:R-:W-:Y:S01]  /*b7e0*/  HMMA.16816.F32 R68, R68, R74, R16 ;  /* 0x0000004a4444723c */ /* 0x000fe20000001810 */
[----:B------:R-:W-:Y:S01]  /*b7f0*/  LDSM.16.M88.4 R16, [R109+0x5800] ;  /* 0x005800006d10783b */ /* 0x000fe20000000200 */
[----:B------:R-:W-:Y:S05]  /*b800*/  I2F R73, R72 ;  /* 0x0000004800497306 */ /* 0x000fea0000201400 */
[----:B------:R-:W-:Y:S01]  /*b810*/  IADD3 R74, R7, 0x28, RZ ;  /* 0x00000028074a7810 */ /* 0x000fe20007ffe0ff */
[----:B------:R-:W-:Y:S01]  /*b820*/  HMMA.16816.F32 R76, R44, R34, R76 ;  /* 0x000000222c4c723c */ /* 0x000fe2000000184c */
[----:B------:R-:W3:Y:S01]  /*b830*/  LDSM.16.M88.4 R32, [R109+0x4c00] ;  /* 0x004c00006d20783b */ /* 0x000ee20000000200 */
[----:B------:R-:W-:Y:S06]  /*b840*/  MUFU.TANH R42, R42 ;  /* 0x0000002a002a7308 */ /* 0x000fec0000002400 */
[----:B-1----:R-:W-:Y:S02]  /*b850*/  HMMA.16816.F32 R60, R12, R28, R60 ;  /* 0x0000001c0c3c723c */ /* 0x002fe4000000183c */
[----:B------:R-:W-:Y:S05]  /*b860*/  I2F R49, R50 ;  /* 0x0000003200317306 */ /* 0x000fea0000201400 */
[----:B------:R-:W-:Y:S01]  /*b870*/  FMUL.FTZ R28, R51, c[0x0][0x2ec] ;  /* 0x0000bb00331c7a20 */ /* 0x000fe20000410000 */
[C---:B--2---:R-:W-:Y:S02]  /*b880*/  HMMA.16816.F32 R80, R52.reuse, R24, R80 ;  /* 0x000000183450723c */ /* 0x044fe40000001850 */
[----:B------:R-:W1:Y:S06]  /*b890*/  I2F R91, R64 ;  /* 0x00000040005b7306 */ /* 0x000e6c0000201400 */
[----:B------:R-:W-:Y:S01]  /*b8a0*/  HMMA.16816.F32 R68, R52, R26, R68 ;  /* 0x0000001a3444723c */ /* 0x000fe20000001844 */
[----:B------:R-:W2:Y:S01]  /*b8b0*/  LDSM.16.M88.4 R24, [R112+0x5c00] ;  /* 0x005c00007018783b */ /* 0x000ea20000000200 */
[----:B------:R4:W-:Y:S05]  /*b8c0*/  MUFU.TANH R54, R28 ;  /* 0x0000001c00367308 */ /* 0x0009ea0000002400 */
[C---:B------:R-:W-:Y:S01]  /*b8d0*/  IADD3 R52, R7.reuse, 0x29, RZ ;  /* 0x0000002907347810 */ /* 0x040fe20007ffe0ff */
[----:B------:R-:W-:Y:S01]  /*b8e0*/  HMMA.16816.F32 R76, R12, R30, R76 ;  /* 0x0000001e0c4c723c */ /* 0x000fe2000000184c */
[----:B------:R-:W-:Y:S01]  /*b8f0*/  IADD3 R55, R7, 0x30, RZ ;  /* 0x0000003007377810 */ /* 0x000fe20007ffe0ff */
[----:B------:R-:W-:Y:S01]  /*b900*/  MUFU.TANH R36, R36 ;  /* 0x0000002400247308 */ /* 0x000fe20000002400 */
[----:B-1----:R-:W-:-:S05]  /*b910*/  FFMA.FTZ R23, R0, R91, R94 ;  /* 0x0000005b00177223 */ /* 0x002fca000001005e */
[----:B---3--:R-:W-:Y:S01]  /*b920*/  HMMA.16816.F32 R80, R44, R32, R80 ;  /* 0x000000202c50723c */ /* 0x008fe20000001850 */
[----:B----4-:R-:W1:Y:S01]  /*b930*/  LDSM.16.M88.4 R28, [R109+0x5c00] ;  /* 0x005c00006d1c783b */ /* 0x010e620000000200 */
[----:B------:R-:W-:Y:S01]  /*b940*/  I2F R51, R52 ;  /* 0x0000003400337306 */ /* 0x000fe20000201400 */
[----:B------:R-:W-:-:S05]  /*b950*/  DEPBAR.LE SB0, 0x0 ;  /* 0x000080000000791a */ /* 0x000fca0000000000 */
[----:B------:R-:W-:Y:S01]  /*b960*/  HMMA.16816.F32 R68, R44, R34, R68 ;  /* 0x000000222c44723c */ /* 0x000fe20000001844 */
[----:B------:R-:W-:Y:S01]  /*b970*/  IADD3 R32, R7, 0x31, RZ ;  /* 0x0000003107207810 */ /* 0x000fe20007ffe0ff */
[----:B------:R-:W-:Y:S05]  /*b980*/  MUFU.TANH R38, R38 ;  /* 0x0000002600267308 */ /* 0x000fea0000002400 */
[----:B------:R-:W-:Y:S01]  /*b990*/  IMAD R45, R57, 0x10, R58 ;  /* 0x00000010392d7824 */ /* 0x000fe200078e023a */
[----:B------:R-:W-:Y:S01]  /*b9a0*/  HMMA.16816.F32 R60, R8, R16, R60 ;  /* 0x00000010083c723c */ /* 0x000fe2000000183c */
[----:B------:R-:W-:Y:S01]  /*b9b0*/  IADD3 R34, R7, 0x38, RZ ;  /* 0x0000003807227810 */ /* 0x000fe20007ffe0ff */
[----:B------:R-:W-:Y:S02]  /*b9c0*/  I2F R53, R55 ;  /* 0x0000003700357306 */ /* 0x000fe40000201400 */
[----:B------:R-:W-:-:S03]  /*b9d0*/  IADD3 R100, R45, 0x1, R122 ;  /* 0x000000012d647810 */ /* 0x000fc60007ffe07a */
[----:B------:R-:W-:Y:S01]  /*b9e0*/  IADD3 R16, R7, 0x21, RZ ;  /* 0x0000002107107810 */ /* 0x000fe20007ffe0ff */
[----:B------:R-:W-:Y:S01]  /*b9f0*/  HMMA.16816.F32 R76, R8, R18, R76 ;  /* 0x00000012084c723c */ /* 0x000fe2000000184c */
[----:B------:R-:W-:Y:S02]  /*ba00*/  IADD3 R100, R59, R100, -R115 ;  /* 0x000000643b647210 */ /* 0x000fe40007ffe873 */
[----:B------:R-:W-:Y:S02]  /*ba10*/  I2F R17, R16 ;  /* 0x0000001000117306 */ /* 0x000fe40000201400 */
[----:B------:R-:W-:Y:S02]  /*ba20*/  IADD3 R100, R100, c[0x0][0x2e8], RZ ;  /* 0x0000ba0064647a10 */ /* 0x000fe40007ffe0ff */
[----:B------:R-:W-:Y:S01]  /*ba30*/  IADD3 R18, R7, 0x39, RZ ;  /* 0x0000003907127810 */ /* 0x000fe20007ffe0ff */
[C---:B--2---:R-:W-:Y:S03]  /*ba40*/  HMMA.16816.F32 R80, R12.reuse, R24, R80 ;  /* 0x000000180c50723c */ /* 0x044fe60000001850 */
[----:B------:R-:W-:Y:S04]  /*ba50*/  I2F R33, R32 ;  /* 0x0000002000217306 */ /* 0x000fe80000201400 */
[C---:B------:R-:W-:Y:S01]  /*ba60*/  IADD3 R24, R100.reuse, 0x8, RZ ;  /* 0x0000000864187810 */ /* 0x040fe20007ffe0ff */
[----:B------:R-:W-:Y:S01]  /*ba70*/  HMMA.16816.F32 R68, R12, R26, R68 ;  /* 0x0000001a0c44723c */ /* 0x000fe20000001844 */
[-C--:B------:R-:W-:Y:S01]  /*ba80*/  IMNMX R100, R100, R59.reuse, PT ;  /* 0x0000003b64647217 */ /* 0x080fe20003800200 */
[----:B------:R-:W-:Y:S01]  /*ba90*/  FMUL.FTZ R62, R62, c[0x0][0x2ec] ;  /* 0x0000bb003e3e7a20 */ /* 0x000fe20000410000 */
[----:B------:R-:W-:Y:S01]  /*baa0*/  IMNMX R101, R24, R59, PT ;  /* 0x0000003b18657217 */ /* 0x000fe20003800200 */
[----:B------:R-:W-:Y:S01]  /*bab0*/  FMUL.FTZ R44, R63, c[0x0][0x2ec] ;  /* 0x0000bb003f2c7a20 */ /* 0x000fe20000410000 */
[CC--:B------:R-:W-:Y:S01]  /*bac0*/  ISETP.GE.AND P6, PT, R90.reuse, R100.reuse, PT ;  /* 0x000000645a00720c */ /* 0x0c0fe20003fc6270 */
[----:B------:R-:W2:Y:S01]  /*bad0*/  MUFU.TANH R2, R62 ;  /* 0x0000003e00027308 */ /* 0x000ea20000002400 */
[----:B------:R-:W-:Y:S01]  /*bae0*/  ISETP.GE.AND P2, PT, R90, R101, PT ;  /* 0x000000655a00720c */ /* 0x000fe20003f46270 */
[CC--:B------:R-:W-:Y:S01]  /*baf0*/  FFMA.FTZ R27, R0.reuse, R41.reuse, R37 ;  /* 0x00000029001b7223 */ /* 0x0c0fe20000010025 */
[----:B------:R-:W-:Y:S01]  /*bb00*/  FSEL R21, R21, -INF , !P6 ;  /* 0xff80000015157808 */ /* 0x000fe20007000000 */
[----:B------:R-:W-:Y:S01]  /*bb10*/  FFMA.FTZ R12, R0, R41, R39 ;  /* 0x00000029000c7223 */ /* 0x000fe20000010027 */
[----:B------:R-:W-:Y:S01]  /*bb20*/  FSEL R6, R6, -INF , !P2 ;  /* 0xff80000006067808 */ /* 0x000fe20005000000 */
[----:B------:R-:W-:Y:S01]  /*bb30*/  FMUL.FTZ R61, R61, c[0x0][0x2ec] ;  /* 0x0000bb003d3d7a20 */ /* 0x000fe20000410000 */
[CC--:B------:R-:W-:Y:S01]  /*bb40*/  ISETP.GE.AND P6, PT, R92.reuse, R100.reuse, PT ;  /* 0x000000645c00720c */ /* 0x0c0fe20003fc6270 */
[----:B------:R-:W3:Y:S01]  /*bb50*/  MUFU.TANH R44, R44 ;  /* 0x0000002c002c7308 */ /* 0x000ee20000002400 */
[----:B------:R-:W-:Y:S01]  /*bb60*/  ISETP.GE.AND P2, PT, R92, R101, PT ;  /* 0x000000655c00720c */ /* 0x000fe20003f46270 */
[C---:B-1----:R-:W-:Y:S01]  /*bb70*/  HMMA.16816.F32 R80, R8.reuse, R28, R80 ;  /* 0x0000001c0850723c */ /* 0x042fe20000001850 */
[----:B------:R-:W-:Y:S01]  /*bb80*/  FSEL R13, R97, -INF , !P6 ;  /* 0xff800000610d7808 */ /* 0x000fe20007000000 */
[----:B------:R-:W-:Y:S01]  /*bb90*/  FMUL.FTZ R77, R77, c[0x0][0x2ec] ;  /* 0x0000bb004d4d7a20 */ /* 0x000fe20000410000 */
[-C--:B------:R-:W-:Y:S01]  /*bba0*/  ISETP.GE.AND P6, PT, R40, R100.reuse, PT ;  /* 0x000000642800720c */ /* 0x080fe20003fc6270 */
[----:B------:R-:W-:Y:S01]  /*bbb0*/  FMUL.FTZ R79, R79, c[0x0][0x2ec] ;  /* 0x0000bb004f4f7a20 */ /* 0x000fe20000410000 */
[-C--:B------:R-:W-:Y:S01]  /*bbc0*/  ISETP.GE.AND P5, PT, R64, R100.reuse, PT ;  /* 0x000000644000720c */ /* 0x080fe20003fa6270 */
[----:B------:R-:W1:Y:S01]  /*bbd0*/  MUFU.TANH R25, R61 ;  /* 0x0000003d00197308 */ /* 0x000e620000002400 */
[C---:B------:R-:W-:Y:S01]  /*bbe0*/  FFMA.FTZ R28, R0.reuse, R93, R99 ;  /* 0x0000005d001c7223 */ /* 0x040fe20000010063 */
[----:B------:R-:W-:Y:S01]  /*bbf0*/  HMMA.16816.F32 R68, R8, R30, R68 ;  /* 0x0000001e0844723c */ /* 0x000fe20000001844 */
[----:B------:R-:W-:Y:S01]  /*bc00*/  FSEL R27, R27, -INF , !P6 ;  /* 0xff8000001b1b7808 */ /* 0x000fe20007000000 */
[----:B--2---:R-:W-:Y:S01]  /*bc10*/  FFMA.FTZ R136, R0, R49, R2 ;  /* 0x0000003100887223 */ /* 0x004fe20000010002 */
[-C--:B------:R-:W-:Y:S01]  /*bc20*/  ISETP.GE.AND P6, PT, R72, R100.reuse, PT ;  /* 0x000000644800720c */ /* 0x080fe20003fc6270 */
[----:B------:R-:W-:Y:S01]  /*bc30*/  FMUL.FTZ R60, R60, c[0x0][0x2ec] ;  /* 0x0000bb003c3c7a20 */ /* 0x000fe20000410000 */
[----:B------:R-:W-:Y:S01]  /*bc40*/  FSEL R28, R28, -INF , !P2 ;  /* 0xff8000001c1c7808 */ /* 0x000fe20005000000 */
[----:B------:R-:W2:Y:S01]  /*bc50*/  MUFU.TANH R26, R77 ;  /* 0x0000004d001a7308 */ /* 0x000ea20000002400 */
[----:B------:R-:W-:Y:S01]  /*bc60*/  ISETP.GE.AND P2, PT, R40, R101, PT ;  /* 0x000000652800720c */ /* 0x000fe20003f46270 */
[----:B------:R-:W-:Y:S01]  /*bc70*/  FFMA.FTZ R11, R0, R73, R42 ;  /* 0x00000049000b7223 */ /* 0x000fe2000001002a */
[----:B------:R-:W-:Y:S01]  /*bc80*/  ISETP.GE.AND P1, PT, R64, R101, PT ;  /* 0x000000654000720c */ /* 0x000fe20003f26270 */
[----:B------:R-:W-:Y:S01]  /*bc90*/  FFMA.FTZ R8, R0, R73, R54 ;  /* 0x0000004900087223 */ /* 0x000fe20000010036 */
[----:B------:R-:W-:Y:S01]  /*bca0*/  FSEL R12, R12, -INF , !P2 ;  /* 0xff8000000c0c7808 */ /* 0x000fe20005000000 */
[----:B---3--:R-:W-:Y:S01]  /*bcb0*/  FFMA.FTZ R44, R0, R17, R44 ;  /* 0x00000011002c7223 */ /* 0x008fe2000001002c */
[----:B------:R-:W-:Y:S01]  /*bcc0*/  ISETP.GE.AND P2, PT, R72, R101, PT ;  /* 0x000000654800720c */ /* 0x000fe20003f46270 */
[----:B------:R-:W3:Y:S01]  /*bcd0*/  MUFU.TANH R37, R79 ;  /* 0x0000004f00257308 */ /* 0x000ee20000002400 */
[----:B------:R-:W-:Y:S01]  /*bce0*/  FSEL R11, R11, -INF , !P6 ;  /* 0xff8000000b0b7808 */ /* 0x000fe20007000000 */
[----:B------:R-:W-:Y:S01]  /*bcf0*/  FMUL.FTZ R30, R81, c[0x0][0x2ec] ;  /* 0x0000bb00511e7a20 */ /* 0x000fe20000410000 */
[----:B------:R-:W-:Y:S01]  /*bd00*/  FSEL R8, R8, -INF , !P2 ;  /* 0xff80000008087808 */ /* 0x000fe20005000000 */
[----:B------:R-:W-:Y:S01]  /*bd10*/  FMUL.FTZ R82, R82, c[0x0][0x2ec] ;  /* 0x0000bb0052527a20 */ /* 0x000fe20000410000 */
[-C--:B------:R-:W-:Y:S01]  /*bd20*/  ISETP.GE.AND P6, PT, R16, R100.reuse, PT ;  /* 0x000000641000720c */ /* 0x080fe20003fc6270 */
[----:B-1----:R-:W-:Y:S01]  /*bd30*/  FFMA.FTZ R25, R0, R17, R25 ;  /* 0x0000001100197223 */ /* 0x002fe20000010019 */
[----:B------:R-:W-:Y:S01]  /*bd40*/  ISETP.GE.AND P2, PT, R16, R101, PT ;  /* 0x000000651000720c */ /* 0x000fe20003f46270 */
[----:B------:R-:W-:Y:S01]  /*bd50*/  FMUL.FTZ R16, R83, c[0x0][0x2ec] ;  /* 0x0000bb0053107a20 */ /* 0x000fe20000410000 */
[----:B------:R-:W1:Y:S01]  /*bd60*/  MUFU.TANH R30, R30 ;  /* 0x0000001e001e7308 */ /* 0x000e620000002400 */
[----:B------:R-:W-:Y:S01]  /*bd70*/  FMUL.FTZ R76, R76, c[0x0][0x2ec] ;  /* 0x0000bb004c4c7a20 */ /* 0x000fe20000410000 */
[----:B------:R-:W-:Y:S01]  /*bd80*/  FSEL R107, R25, -INF , !P6 ;  /* 0xff800000196b7808 */ /* 0x000fe20007000000 */
[----:B------:R-:W-:Y:S01]  /*bd90*/  FFMA.FTZ R24, R0, R91, R66 ;  /* 0x0000005b00187223 */ /* 0x000fe20000010042 */
[----:B------:R-:W-:Y:S01]  /*bda0*/  FSEL R132, R44, -INF , !P2 ;  /* 0xff8000002c847808 */ /* 0x000fe20005000000 */
[----:B------:R-:W-:Y:S01]  /*bdb0*/  FMUL.FTZ R78, R78, c[0x0][0x2ec] ;  /* 0x0000bb004e4e7a20 */ /* 0x000fe20000410000 */
[-C--:B------:R-:W-:Y:S01]  /*bdc0*/  ISETP.GE.AND P6, PT, R52, R100.reuse, PT ;  /* 0x000000643400720c */ /* 0x080fe20003fc6270 */
[CC--:B--2---:R-:W-:Y:S01]  /*bdd0*/  FFMA.FTZ R26, R0.reuse, R51.reuse, R26 ;  /* 0x00000033001a7223 */ /* 0x0c4fe2000001001a */
[----:B------:R-:W2:Y:S01]  /*bde0*/  MUFU.TANH R2, R82 ;  /* 0x0000005200027308 */ /* 0x000ea20000002400 */
[----:B---3--:R-:W-:Y:S01]  /*bdf0*/  FFMA.FTZ R37, R0, R51, R37 ;  /* 0x0000003300257223 */ /* 0x008fe20000010025 */
[----:B------:R-:W-:Y:S01]  /*be00*/  ISETP.GE.AND P2, PT, R52, R101, PT ;  /* 0x000000653400720c */ /* 0x000fe20003f46270 */
[-C--:B------:R-:W-:Y:S01]  /*be10*/  FFMA.FTZ R15, R0, R95.reuse, R36 ;  /* 0x0000005f000f7223 */ /* 0x080fe20000010024 */
[----:B------:R-:W-:Y:S01]  /*be20*/  FSEL R23, R23, -INF , !P5 ;  /* 0xff80000017177808 */ /* 0x000fe20006800000 */
[----:B------:R-:W-:Y:S01]  /*be30*/  FMUL.FTZ R80, R80, c[0x0][0x2ec] ;  /* 0x0000bb0050507a20 */ /* 0x000fe20000410000 */
[----:B------:R-:W-:Y:S01]  /*be40*/  FSEL R24, R24, -INF , !P1 ;  /* 0xff80000018187808 */ /* 0x000fe20004800000 */
[----:B------:R-:W-:Y:S01]  /*be50*/  FFMA.FTZ R14, R0, R95, R38 ;  /* 0x0000005f000e7223 */ /* 0x000fe20000010026 */
[----:B------:R-:W3:Y:S01]  /*be60*/  MUFU.TANH R16, R16 ;  /* 0x0000001000107308 */ /* 0x000ee20000002400 */
[-C--:B------:R-:W-:Y:S01]  /*be70*/  ISETP.GE.AND P5, PT, R96, R100.reuse, PT ;  /* 0x000000646000720c */ /* 0x080fe20003fa6270 */
[----:B-1----:R-:W-:Y:S01]  /*be80*/  FFMA.FTZ R30, R0, R33, R30 ;  /* 0x00000021001e7223 */ /* 0x002fe2000001001e */
[----:B------:R-:W-:Y:S01]  /*be90*/  ISETP.GE.AND P1, PT, R96, R101, PT ;  /* 0x000000656000720c */ /* 0x000fe20003f26270 */
[----:B------:R-:W-:Y:S01]  /*bea0*/  FMUL.FTZ R17, R68, c[0x0][0x2ec] ;  /* 0x0000bb0044117a20 */ /* 0x000fe20000410000 */
[----:B------:R-:W-:Y:S01]  /*beb0*/  FSEL R129, R26, -INF , !P6 ;  /* 0xff8000001a817808 */ /* 0x000fe20007000000 */
[----:B------:R-:W-:Y:S01]  /*bec0*/  FMUL.FTZ R25, R70, c[0x0][0x2ec] ;  /* 0x0000bb0046197a20 */ /* 0x000fe20000410000 */
[----:B------:R-:W-:Y:S01]  /*bed0*/  FSEL R128, R37, -INF , !P2 ;  /* 0xff80000025807808 */ /* 0x000fe20005000000 */
[----:B------:R-:W-:Y:S01]  /*bee0*/  I2F R67, R98 ;  /* 0x0000006200437306 */ /* 0x000fe20000201400 */
[----:B--2---:R-:W-:Y:S01]  /*bef0*/  FFMA.FTZ R92, R0, R53, R2 ;  /* 0x00000035005c7223 */ /* 0x004fe20000010002 */
[C---:B------:R-:W-:Y:S01]  /*bf00*/  ISETP.GE.AND P6, PT, R32.reuse, R100, PT ;  /* 0x000000642000720c */ /* 0x040fe20003fc6270 */
[----:B------:R-:W-:Y:S01]  /*bf10*/  FMUL.FTZ R26, R69, c[0x0][0x2ec] ;  /* 0x0000bb00451a7a20 */ /* 0x000fe20000410000 */
[----:B------:R-:W-:-:S02]  /*bf20*/  ISETP.GE.AND P2, PT, R32, R101, PT ;  /* 0x000000652000720c */ /* 0x000fc40003f46270 */
[----:B------:R-:W-:Y:S02]  /*bf30*/  FSEL R15, R15, -INF , !P5 ;  /* 0xff8000000f0f7808 */ /* 0x000fe40006800000 */
[----:B------:R-:W1:Y:S01]  /*bf40*/  MUFU.TANH R48, R48 ;  /* 0x0000003000307308 */ /* 0x000e620000002400 */
[----:B---3--:R-:W-:Y:S01]  /*bf50*/  FFMA.FTZ R16, R0, R33, R16 ;  /* 0x0000002100107223 */ /* 0x008fe20000010010 */
[----:B------:R-:W-:Y:S02]  /*bf60*/  FSEL R14, R14, -INF , !P1 ;  /* 0xff8000000e0e7808 */ /* 0x000fe40004800000 */
[C---:B------:R-:W-:Y:S02]  /*bf70*/  ISETP.GE.AND P5, PT, R98.reuse, R100, PT ;  /* 0x000000646200720c */ /* 0x040fe40003fa6270 */
[----:B------:R-:W-:Y:S02]  /*bf80*/  ISETP.GE.AND P1, PT, R98, R101, PT ;  /* 0x000000656200720c */ /* 0x000fe40003f26270 */
[----:B------:R-:W2:Y:S01]  /*bf90*/  MUFU.TANH R43, R43 ;  /* 0x0000002b002b7308 */ /* 0x000ea20000002400 */
[----:B------:R-:W-:-:S02]  /*bfa0*/  FSEL R94, R30, -INF , !P6 ;  /* 0xff8000001e5e7808 */ /* 0x000fc40007000000 */
[----:B------:R-:W-:Y:S02]  /*bfb0*/  FSEL R91, R16, -INF , !P2 ;  /* 0xff800000105b7808 */ /* 0x000fe40005000000 */
[C---:B------:R-:W-:Y:S02]  /*bfc0*/  ISETP.GE.AND P6, PT, R7.reuse, R100, PT ;  /* 0x000000640700720c */ /* 0x040fe40003fc6270 */
[----:B------:R-:W-:Y:S01]  /*bfd0*/  ISETP.GE.AND P2, PT, R7, R101, PT ;  /* 0x000000650700720c */ /* 0x000fe20003f46270 */
[----:B------:R-:W3:Y:S01]  /*bfe0*/  MUFU.TANH R60, R60 ;  /* 0x0000003c003c7308 */ /* 0x000ee20000002400 */
[----:B-1----:R-:W-:Y:S01]  /*bff0*/  FFMA.FTZ R48, R0, R67, R48 ;  /* 0x0000004300307223 */ /* 0x002fe20000010030 */
[----:B------:R-:W-:Y:S01]  /*c000*/  SHF.R.S32.HI R16, RZ, 0x1f, R57 ;  /* 0x0000001fff107819 */ /* 0x000fe20000011439 */
[----:B------:R-:W-:-:S03]  /*c010*/  FMUL.FTZ R7, R71, c[0x0][0x2ec] ;  /* 0x0000bb0047077a20 */ /* 0x000fc60000410000 */
[----:B------:R-:W-:Y:S02]  /*c020*/  FSEL R9, R48, -INF , !P5 ;  /* 0xff80000030097808 */ /* 0x000fe40006800000 */
[----:B------:R-:W1:Y:S01]  /*c030*/  MUFU.TANH R20, R20 ;  /* 0x0000001400147308 */ /* 0x000e620000002400 */
[----:B--2---:R-:W-:Y:S01]  /*c040*/  FFMA.FTZ R10, R0, R67, R43 ;  /* 0x00000043000a7223 */ /* 0x004fe2000001002b */
[----:B------:R-:W-:Y:S02]  /*c050*/  ISETP.GE.AND P5, PT, R50, R100, PT ;  /* 0x000000643200720c */ /* 0x000fe40003fa6270 */
[----:B------:R-:W-:Y:S02]  /*c060*/  LEA.HI R16, R16, R57, RZ, 0x2 ;  /* 0x0000003910107211 */ /* 0x000fe400078f10ff */
[----:B------:R-:W-:Y:S02]  /*c070*/  FSEL R10, R10, -INF , !P1 ;  /* 0xff8000000a0a7808 */ /* 0x000fe40004800000 */
[----:B------:R-:W-:Y:S01]  /*c080*/  I2F R75, R74 ;  /* 0x0000004a004b7306 */ /* 0x000fe20000201400 */
[----:B---3--:R-:W-:Y:S01]  /*c090*/  FFMA.FTZ R60, R0, R49, R60 ;  /* 0x00000031003c7223 */ /* 0x008fe2000001003c */
[----:B------:R-:W-:-:S02]  /*c0a0*/  ISETP.GE.AND P1, PT, R50, R101, PT ;  /* 0x000000653200720c */ /* 0x000fc40003f26270 */
[----:B------:R-:W-:Y:S02]  /*c0b0*/  LOP3.LUT R16, R16, 0xfffffffc, RZ, 0xc0, !PT ;  /* 0xfffffffc10107812 */ /* 0x000fe400078ec0ff */
[----:B------:R-:W-:Y:S02]  /*c0c0*/  FSEL R133, R60, -INF , !P5 ;  /* 0xff8000003c857808 */ /* 0x000fe40006800000 */
[----:B------:R-:W2:Y:S01]  /*c0d0*/  MUFU.TANH R29, R76 ;  /* 0x0000004c001d7308 */ /* 0x000ea20000002400 */
[----:B-1----:R-:W-:Y:S01]  /*c0e0*/  FFMA.FTZ R20, R0, R3, R20 ;  /* 0x0000000300147223 */ /* 0x002fe20000010014 */
[----:B------:R-:W-:Y:S01]  /*c0f0*/  FSEL R136, R136, -INF , !P1 ;  /* 0xff80000088887808 */ /* 0x000fe20004800000 */
[----:B------:R-:W-:Y:S01]  /*c100*/  IMAD.IADD R125, R57, 0x1, -R16 ;  /* 0x00000001397d7824 */ /* 0x000fe200078e0a10 */
[C---:B------:R-:W-:Y:S02]  /*c110*/  ISETP.GE.AND P5, PT, R74.reuse, R100, PT ;  /* 0x000000644a00720c */ /* 0x040fe40003fa6270 */
[----:B------:R-:W-:-:S02]  /*c120*/  ISETP.GE.AND P1, PT, R74, R101, PT ;  /* 0x000000654a00720c */ /* 0x000fc40003f26270 */
[----:B------:R-:W1:Y:S08]  /*c130*/  MUFU.TANH R36, R78 ;  /* 0x0000004e00247308 */ /* 0x000e700000002400 */
        /* <DEDUP_REMOVED lines=9> */
[----:B------:R-:W-:Y:S02]  /*c1d0*/  FSEL R2, R20, -INF , !P6 ;  /* 0xff80000014027808 */ /* 0x000fe40007000000 */
[----:B------:R-:W-:Y:S02]  /*c1e0*/  ISETP.GT.AND P6, PT, R89, R114, PT ;  /* 0x000000725900720c */ /* 0x000fe40003fc4270 */
[----:B------:R-:W-:Y:S02]  /*c1f0*/  ISETP.GE.AND P1, PT, R55, R101, PT ;  /* 0x000000653700720c */ /* 0x000fe40003f26270 */
[----:B------:R-:W1:Y:S01]  /*c200*/  MUFU.TANH R17, R17 ;  /* 0x0000001100117308 */ /* 0x000e620000002400 */
[----:B--2---:R-:W-:Y:S01]  /*c210*/  FFMA.FTZ R80, R0, R53, R80 ;  /* 0x0000003500507223 */ /* 0x004fe20000010050 */
[----:B------:R-:W-:-:S02]  /*c220*/  FSEL R92, R92, -INF , !P1 ;  /* 0xff8000005c5c7808 */ /* 0x000fc40004800000 */
[----:B------:R-:W-:Y:S02]  /*c230*/  ISETP.GE.AND P1, PT, R34, R101, PT ;  /* 0x000000652200720c */ /* 0x000fe40003f26270 */
[----:B------:R-:W-:Y:S02]  /*c240*/  FSEL R95, R80, -INF , !P5 ;  /* 0xff800000505f7808 */ /* 0x000fe40006800000 */
[----:B------:R-:W2:Y:S01]  /*c250*/  MUFU.TANH R25, R25 ;  /* 0x0000001900197308 */ /* 0x000ea20000002400 */
[----:B------:R-:W-:Y:S01]  /*c260*/  BAR.SYNC.DEFER_BLOCKING 0x0 ;  /* 0x0000000000007b1d */ /* 0x000fe20000010000 */
[----:B------:R-:W-:Y:S02]  /*c270*/  ISETP.GE.AND P5, PT, R34, R100, PT ;  /* 0x000000642200720c */ /* 0x000fe40003fa6270 */
[----:B------:R-:W-:-:S04]  /*c280*/  FSEL R5, R3, -INF , !P2 ;  /* 0xff80000003057808 */ /* 0x000fc80005000000 */
[----:B------:R-:W-:Y:S01]  /*c290*/  I2F R19, R18 ;  /* 0x0000001200137306 */ /* 0x000fe20000201400 */
[----:B-1----:R-:W-:-:S05]  /*c2a0*/  FFMA.FTZ R17, R0, R35, R17 ;  /* 0x0000002300117223 */ /* 0x002fca0000010011 */
[----:B------:R-:W-:Y:S02]  /*c2b0*/  FSEL R93, R17, -INF , !P5 ;  /* 0xff800000115d7808 */ /* 0x000fe40006800000 */
[----:B------:R-:W1:Y:S01]  /*c2c0*/  MUFU.TANH R26, R26 ;  /* 0x0000001a001a7308 */ /* 0x000e620000002400 */
[----:B--2---:R-:W-:Y:S01]  /*c2d0*/  FFMA.FTZ R25, R0, R35, R25 ;  /* 0x0000002300197223 */ /* 0x004fe20000010019 */
[----:B------:R-:W-:-:S04]  /*c2e0*/  ISETP.GE.AND P5, PT, R18, R100, PT ;  /* 0x000000641200720c */ /* 0x000fc80003fa6270 */
        /* <DEDUP_REMOVED lines=18> */
[----:B-1----:R-:W-:-:S04]  /*c410*/  IMAD.MOV R18, RZ, RZ, -R19 ;  /* 0x000000ffff127224 */ /* 0x002fc800078e0a13 */
[----:B------:R-:W-:Y:S02]  /*c420*/  IMAD R3, R18, R7, RZ ;  /* 0x0000000712037224 */ /* 0x000fe400078e02ff */
[----:B------:R-:W-:-:S04]  /*c430*/  IMAD.MOV.U32 R18, RZ, RZ, RZ ;  /* 0x000000ffff127224 */ /* 0x000fc800078e00ff */
        /* <DEDUP_REMOVED lines=17> */
[----:B------:R-:W-:Y:S02]  /*c550*/  ISETP.GE.AND P2, PT, R17, RZ, PT ;  /* 0x000000ff1100720c */ /* 0x000fe40003f46270 */
[----:B------:R-:W-:-:S03]  /*c560*/  LOP3.LUT R7, RZ, c[0x0][0x2d0], RZ, 0x33, !PT ;  /* 0x0000b400ff077a12 */ /* 0x000fc600078e33ff */
[----:B------:R-:W-:Y:S02]  /*c570*/  @P5 IADD3 R19, R19, 0x1, RZ ;  /* 0x0000000113135810 */ /* 0x000fe40007ffe0ff */
[----:B------:R-:W-:-:S04]  /*c580*/  ISETP.GE.AND P5, PT, R16, RZ, PT ;  /* 0x000000ff1000720c */ /* 0x000fc80003fa6270 */
[----:B------:R-:W-:Y:S02]  /*c590*/  @P1 IADD3 R3, R3, 0x1, RZ ;  /* 0x0000000103031810 */ /* 0x000fe40007ffe0ff */
[----:B------:R-:W-:-:S03]  /*c5a0*/  ISETP.NE.AND P1, PT, RZ, c[0x0][0x2d0], PT ;  /* 0x0000b400ff007a0c */ /* 0x000fc60003f25270 */
[----:B------:R-:W-:-:S04]  /*c5b0*/  IMAD.MOV.U32 R16, RZ, RZ, R3 ;  /* 0x000000ffff107224 */ /* 0x000fc800078e0003 */
        /* <DEDUP_REMOVED lines=20> */
[----:B------:R-:W-:-:S05]  /*c700*/  IMAD R16, R17, c[0x0][0x184], R16 ;  /* 0x0000610011107a24 */ /* 0x000fca00078e0210 */
[----:B------:R-:W-:Y:S01]  /*c710*/  IADD3 R17, R19, R16, RZ ;  /* 0x0000001013117210 */ /* 0x000fe20007ffe0ff */
[----:B------:R-:W-:Y:S05]  /*c720*/  BRA `(.L_x_6043) ;  /* 0x0000003000007947 */ /* 0x000fea0003800000 */
.L_x_6042:
[----:B------:R-:W-:-:S05]  /*c730*/  IMAD.MOV.U32 R18, RZ, RZ, c[0x0][0x198] ;  /* 0x00006600ff127624 */ /* 0x000fca00078e00ff */
[----:B------:R-:W-:-:S04]  /*c740*/  LEA R18, -R18, RZ, 0x6 ;  /* 0x000000ff12127211 */ /* 0x000fc800078e31ff */
[----:B------:R-:W-:Y:S02]  /*c750*/  SHF.R.S32.HI R17, RZ, 0x1f, R18 ;  /* 0x0000001fff117819 */ /* 0x000fe40000011412 */
.L_x_6043:
[----:B------:R-:W-:Y:S02]  /*c760*/  LOP3.LUT P5, RZ, R88, 0x2, RZ, 0xc0, !PT ;  /* 0x0000000258ff7812 */ /* 0x000fe400078ac0ff */
[----:B------:R-:W-:Y:S02]  /*c770*/  LEA R120, P1, R18, R120, 0x1 ;  /* 0x0000007812787211 */ /* 0x000fe400078208ff */
[----:B------:R-:W-:Y:S02]  /*c780*/  LOP3.LUT P2, RZ, R88, 0x4, RZ, 0xc0, !PT ;  /* 0x0000000458ff7812 */ /* 0x000fe4000784c0ff */
        /* <DEDUP_REMOVED lines=13> */
[----:B------:R-:W-:-:S04]  /*c860*/  LEA R7, P1, R3, R18, 0x5 ;  /* 0x0000001203077211 */ /* 0x000fc800078228ff */
[C-C-:B------:R-:W-:Y:S01]  /*c870*/  LEA.HI.X R25, R3.reuse, R17, R16.reuse, 0x5, P1 ;  /* 0x0000001103197211 */ /* 0x140fe200008f2c10 */
[C---:B------:R-:W-:Y:S01]  /*c880*/  @P0 IMAD.SHL.U32 R17, R3.reuse, 0x20, RZ ;  /* 0x0000002003110824 */ /* 0x040fe200078e00ff */
[----:B------:R-:W-:-:S04]  /*c890*/  @P0 SHF.L.U64.HI R16, R3, 0x5, R16 ;  /* 0x0000000503100819 */ /* 0x000fc80000010210 */
        /* <DEDUP_REMOVED lines=47> */
.L_x_6041:
        /* <DEDUP_REMOVED lines=37> */
[----:B------:R-:W-:Y:S04]  /*cde0*/  LDSM.16.MT88.4 R68, [R108+0x6000] ;  /* 0x006000006c44783b */ /* 0x000fe80000004200 */
        /* <DEDUP_REMOVED lines=17> */
[--C-:B------:R-:W-:Y:S01]  /*cf00*/  FFMA.FTZ R32, R13, c[0x0][0x23c], -R102.reuse ;  /* 0x00008f000d207a23 */ /* 0x100fe20000010866 */
[----:B------:R-:W-:Y:S01]  /*cf10*/  LDSM.16.MT88.4 R20, [R110+0x6400] ;  /* 0x006400006e14783b */ /* 0x000fe20000004200 */
        /* <DEDUP_REMOVED lines=10> */
[----:B------:R-:W-:-:S02]  /*cfc0*/  FFMA.FTZ R27, R10, c[0x0][0x23c], -R99 ;  /* 0x00008f000a1b7a23 */ /* 0x000fc40000010863 */
[--C-:B------:R-:W-:Y:S02]  /*cfd0*/  FFMA.FTZ R24, R8, c[0x0][0x23c], -R99.reuse ;  /* 0x00008f0008187a23 */ /* 0x100fe40000010863 */
[----:B------:R-:W2:Y:S01]  /*cfe0*/  LDSM.16.MT88.4 R8, [R108+0x7400] ;  /* 0x007400006c08783b */ /* 0x000ea20000004200 */
[--C-:B------:R-:W-:Y:S02]  /*cff0*/  FFMA.FTZ R29, R15, c[0x0][0x23c], -R102.reuse ;  /* 0x00008f000f1d7a23 */ /* 0x100fe40000010866 */
[----:B------:R-:W3:Y:S01]  /*d000*/  MUFU.EX2 R32, R32 ;  /* 0x0000002000207308 */ /* 0x000ee20000000800 */
[----:B-1----:R-:W-:Y:S01]  /*d010*/  F2FP.PACK_AB R48, R98, R103 ;  /* 0x000000676230723e */ /* 0x002fe200000000ff */
[--C-:B------:R-:W-:Y:S02]  /*d020*/  FFMA.FTZ R31, R14, c[0x0][0x23c], -R99.reuse ;  /* 0x00008f000e1f7a23 */ /* 0x100fe40000010863 */
[----:B------:R-:W-:Y:S02]  /*d030*/  FFMA.FTZ R28, R12, c[0x0][0x23c], -R99 ;  /* 0x00008f000c1c7a23 */ /* 0x000fe40000010863 */
[----:B------:R-:W1:Y:S01]  /*d040*/  LDSM.16.MT88.4 R12, [R110+0x7400] ;  /* 0x007400006e0c783b */ /* 0x000e620000004200 */
        /* <DEDUP_REMOVED lines=8> */
[--C-:B------:R-:W-:Y:S02]  /*d0d0*/  FFMA.FTZ R94, R94, c[0x0][0x23c], -R102.reuse ;  /* 0x00008f005e5e7a23 */ /* 0x100fe40000010866 */
[----:B------:R-:W-:Y:S02]  /*d0e0*/  FFMA.FTZ R93, R93, c[0x0][0x23c], -R102 ;  /* 0x00008f005d5d7a23 */ /* 0x000fe40000010866 */
[----:B------:R-:W-:-:S02]  /*d0f0*/  FFMA.FTZ R92, R92, c[0x0][0x23c], -R99 ;  /* 0x00008f005c5c7a23 */ /* 0x000fc40000010863 */
[----:B------:R-:W-:Y:S01]  /*d100*/  MUFU.EX2 R35, R35 ;  /* 0x0000002300237308 */ /* 0x000fe20000000800 */
[----:B------:R-:W-:Y:S02]  /*d110*/  FFMA.FTZ R91, R91, c[0x0][0x23c], -R99 ;  /* 0x00008f005b5b7a23 */ /* 0x000fe40000010863 */
[----:B------:R-:W-:-:S04]  /*d120*/  FADD.FTZ R98, R103, R98 ;  /* 0x0000006267627221 */ /* 0x000fc80000010000 */
[----:B------:R-:W-:Y:S01]  /*d130*/  FADD.FTZ R33, R33, R98 ;  /* 0x0000006221217221 */ /* 0x000fe20000010000 */
[----:B------:R-:W3:Y:S01]  /*d140*/  MUFU.EX2 R34, R34 ;  /* 0x0000002200227308 */ /* 0x000ee20000000800 */
[----:B----4-:R-:W-:Y:S01]  /*d150*/  F2FP.PACK_AB R49, R104, R105 ;  /* 0x000000696831723e */ /* 0x010fe200000000ff */
[----:B------:R-:W-:Y:S02]  /*d160*/  FADD.FTZ R104, R105, R104 ;  /* 0x0000006869687221 */ /* 0x000fe40000010000 */
[----:B------:R-:W-:-:S04]  /*d170*/  FADD.FTZ R32, R32, R33 ;  /* 0x0000002120207221 */ /* 0x000fc80000010000 */
[----:B------:R-:W-:Y:S01]  /*d180*/  MUFU.EX2 R29, R29 ;  /* 0x0000001d001d7308 */ /* 0x000fe20000000800 */
[----:B---3--:R-:W-:-:S07]  /*d190*/  F2FP.PACK_AB R51, R34, R35 ;  /* 0x000000232233723e */ /* 0x008fce00000000ff */
[----:B------:R-:W3:Y:S01]  /*d1a0*/  MUFU.EX2 R26, R26 ;  /* 0x0000001a001a7308 */ /* 0x000ee20000000800 */
[----:B------:R-:W-:-:S04]  /*d1b0*/  FADD.FTZ R35, R35, R104 ;  /* 0x0000006823237221 */ /* 0x000fc80000010000 */
[----:B------:R-:W-:Y:S01]  /*d1c0*/  FADD.FTZ R34, R34, R35 ;  /* 0x0000002322227221 */ /* 0x000fe20000010000 */
        /* <DEDUP_REMOVED lines=9> */
[----:B------:R-:W-:Y:S02]  /*d260*/  HMMA.16816.F32 R60, R48, R62, RZ ;  /* 0x0000003e303c723c */ /* 0x000fe400000018ff */
[----:B------:R-:W3:Y:S01]  /*d270*/  MUFU.EX2 R28, R28 ;  /* 0x0000001c001c7308 */ /* 0x000ee20000000800 */
[----:B----4-:R-:W-:Y:S01]  /*d280*/  F2FP.PACK_AB R6, R25, R30 ;  /* 0x0000001e1906723e */ /* 0x010fe200000000ff */
[----:B------:R-:W-:-:S04]  /*d290*/  FADD.FTZ R30, R30, R29 ;  /* 0x0000001d1e1e7221 */ /* 0x000fc80000010000 */
[C---:B------:R-:W-:Y:S01]  /*d2a0*/  HMMA.16816.F32 R36, R48.reuse, R40, RZ ;  /* 0x000000283024723c */ /* 0x040fe200000018ff */
[----:B------:R-:W-:Y:S01]  /*d2b0*/  FADD.FTZ R25, R25, R30 ;  /* 0x0000001e19197221 */ /* 0x000fe20000010000 */
        /* <DEDUP_REMOVED lines=17> */
[C---:B------:R-:W-:Y:S01]  /*d3d0*/  HMMA.16816.F32 R52, R4.reuse, R10, R52 ;  /* 0x0000000a0434723c */ /* 0x040fe20000001834 */
[----:B------:R-:W2:Y:S01]  /*d3e0*/  LDSM.16.MT88.4 R8, [R110+0x8400] ;  /* 0x008400006e08783b */ /* 0x000ea20000004200 */
[----:B------:R-:W-:Y:S06]  /*d3f0*/  MUFU.EX2 R95, R95 ;  /* 0x0000005f005f7308 */ /* 0x000fec0000000800 */
[C---:B-1----:R-:W-:Y:S02]  /*d400*/  HMMA.16816.F32 R64, R4.reuse, R12, R64 ;  /* 0x0000000c0440723c */ /* 0x042fe40000001840 */
[----:B------:R-:W-:Y:S06]  /*d410*/  MUFU.EX2 R94, R94 ;  /* 0x0000005e005e7308 */ /* 0x000fec0000000800 */
[----:B------:R-:W-:Y:S01]  /*d420*/  HMMA.16816.F32 R60, R4, R14, R60 ;  /* 0x0000000e043c723c */ /* 0x000fe2000000183c */
[----:B------:R-:W1:Y:S01]  /*d430*/  LDSM.16.MT88.4 R12, [R108+0x8000] ;  /* 0x008000006c0c783b */ /* 0x000e620000004200 */
        /* <DEDUP_REMOVED lines=8> */
[----:B------:R-:W-:Y:S02]  /*d4c0*/  FFMA.FTZ R102, R97, c[0x0][0x23c], -R102 ;  /* 0x00008f0061667a23 */ /* 0x000fe40000010866 */
[----:B------:R-:W-:Y:S01]  /*d4d0*/  MUFU.EX2 R21, R21 ;  /* 0x0000001500157308 */ /* 0x000fe20000000800 */
[--C-:B------:R-:W-:Y:S02]  /*d4e0*/  FFMA.FTZ R97, R90, c[0x0][0x23c], -R99.reuse ;  /* 0x00008f005a617a23 */ /* 0x100fe40000010863 */
[----:B--2---:R-:W-:Y:S01]  /*d4f0*/  HMMA.16816.F32 R36, R4, R8, R36 ;  /* 0x000000080424723c */ /* 0x004fe20000001824 */
[--C-:B------:R-:W-:Y:S02]  /*d500*/  FFMA.FTZ R22, R132, c[0x0][0x23c], -R99.reuse ;  /* 0x00008f0084167a23 */ /* 0x100fe40000010863 */
[--C-:B------:R-:W-:Y:S02]  /*d510*/  FFMA.FTZ R23, R130, c[0x0][0x23c], -R99.reuse ;  /* 0x00008f0082177a23 */ /* 0x100fe40000010863 */
[----:B------:R-:W-:Y:S01]  /*d520*/  MUFU.EX2 R20, R20 ;  /* 0x0000001400147308 */ /* 0x000fe20000000800 */
[----:B------:R-:W-:-:S02]  /*d530*/  FFMA.FTZ R132, R96, c[0x0][0x23c], -R99 ;  /* 0x00008f0060847a23 */ /* 0x000fc40000010863 */
[----:B------:R-:W-:Y:S01]  /*d540*/  HMMA.16816.F32 R40, R4, R10, R40 ;  /* 0x0000000a0428723c */ /* 0x000fe20000001828 */
[----:B------:R-:W2:Y:S04]  /*d550*/  LDSM.16.MT88.4 R8, [R108+0x8400] ;  /* 0x008400006c08783b */ /* 0x000ea80000004200 */
[----:B------:R-:W4:Y:S03]  /*d560*/  MUFU.EX2 R22, R22 ;  /* 0x0000001600167308 */ /* 0x000f260000000800 */
[C---:B-1----:R-:W-:Y:S05]  /*d570*/  HMMA.16816.F32 R44, R48.reuse, R12, RZ ;  /* 0x0000000c302c723c */ /* 0x042fea00000018ff */
[----:B------:R-:W1:Y:S03]  /*d580*/  MUFU.EX2 R23, R23 ;  /* 0x0000001700177308 */ /* 0x000e660000000800 */
[----:B------:R-:W-:Y:S01]  /*d590*/  HMMA.16816.F32 R48, R48, R14, RZ ;  /* 0x0000000e3030723c */ /* 0x000fe200000018ff */
[----:B------:R-:W-:Y:S04]  /*d5a0*/  LDSM.16.MT88.4 R12, [R108+0x6c00] ;  /* 0x006c00006c0c783b */ /* 0x000fe80000004200 */
[----:B------:R-:W5:Y:S03]  /*d5b0*/  MUFU.EX2 R102, R102 ;  /* 0x0000006600667308 */ /* 0x000f660000000800 */
[C---:B------:R-:W-:Y:S05]  /*d5c0*/  HMMA.16816.F32 R72, R4.reuse, R16, R72 ;  /* 0x000000100448723c */ /* 0x040fea0000001848 */
[----:B------:R-:W-:Y:S03]  /*d5d0*/  MUFU.EX2 R97, R97 ;  /* 0x0000006100617308 */ /* 0x000fe60000000800 */
[C---:B------:R-:W-:Y:S01]  /*d5e0*/  HMMA.16816.F32 R68, R4.reuse, R18, R68 ;  /* 0x000000120444723c */ /* 0x040fe20000001844 */
[----:B------:R-:W-:Y:S04]  /*d5f0*/  LDSM.16.MT88.4 R16, [R110+0x6c00] ;  /* 0x006c00006e10783b */ /* 0x000fe80000004200 */
[----:B------:R-:W1:Y:S03]  /*d600*/  MUFU.EX2 R132, R132 ;  /* 0x0000008400847308 */ /* 0x000e660000000800 */
[C---:B--2---:R-:W-:Y:S08]  /*d610*/  HMMA.16816.F32 R44, R4.reuse, R8, R44 ;  /* 0x00000008042c723c */ /* 0x044ff0000000182c */
[----:B------:R-:W-:Y:S01]  /*d620*/  HMMA.16816.F32 R48, R4, R10, R48 ;  /* 0x0000000a0430723c */ /* 0x000fe20000001830 */
[----:B------:R-:W2:Y:S06]  /*d630*/  LDSM.16.MT88.4 R8, [R110+0x6800] ;  /* 0x006800006e08783b */ /* 0x000eac0000004200 */
[----:B---3--:R-:W-:Y:S01]  /*d640*/  F2FP.PACK_AB R4, R107, R126 ;  /* 0x0000007e6b04723e */ /* 0x008fe200000000ff */
[----:B------:R-:W-:Y:S01]  /*d650*/  FADD.FTZ R126, R126, R25 ;  /* 0x000000197e7e7221 */ /* 0x000fe20000010000 */
[----:B----4-:R-:W-:Y:S01]  /*d660*/  F2FP.PACK_AB R5, R22, R127 ;  /* 0x0000007f1605723e */ /* 0x010fe200000000ff */
[----:B------:R-:W-:Y:S01]  /*d670*/  FADD.FTZ R127, R127, R24 ;  /* 0x000000187f7f7221 */ /* 0x000fe20000010000 */
[----:B------:R-:W-:Y:S01]  /*d680*/  F2FP.PACK_AB R6, R21, R106 ;  /* 0x0000006a1506723e */ /* 0x000fe200000000ff */
[----:B------:R-:W-:Y:S01]  /*d690*/  FADD.FTZ R107, R107, R126 ;  /* 0x0000007e6b6b7221 */ /* 0x000fe20000010000 */
[----:B-1----:R-:W-:Y:S01]  /*d6a0*/  F2FP.PACK_AB R7, R20, R23 ;  /* 0x000000171407723e */ /* 0x002fe200000000ff */
        /* <DEDUP_REMOVED lines=26> */
[C---:B------:R-:W-:Y:S01]  /*d850*/  F2FP.PACK_AB R5, R91.reuse, R92 ;  /* 0x0000005c5b05723e */ /* 0x040fe200000000ff */
        /* <DEDUP_REMOVED lines=89> */
.L_x_6045:
[----:B------:R-:W-:-:S05]  /*ddf0*/  IMAD.MOV.U32 R7, RZ, RZ, c[0x0][0x1a0] ;  /* 0x00006800ff077624 */ /* 0x000fca00078e00ff */
[----:B------:R-:W-:-:S04]  /*de00*/  LEA R7, -R7, RZ, 0x6 ;  /* 0x000000ff07077211 */ /* 0x000fc800078e31ff */
[----:B------:R-:W-:Y:S02]  /*de10*/  SHF.R.S32.HI R5, RZ, 0x1f, R7 ;  /* 0x0000001fff057819 */ /* 0x000fe40000011407 */
.L_x_6046:
        /* <DEDUP_REMOVED lines=139> */
[----:B------:R-:W-:Y:S02]  /*e6d0*/  FMUL.FTZ R31, R31, c[0x0][0x2ec] ;  /* 0x0000bb001f1f7a20 */ /* 0x000fe40000410000 */
[----:B------:R-:W-:Y:S02]  /*e6e0*/  MUFU.TANH R28, R28 ;  /* 0x0000001c001c7308 */ /* 0x000fe40000002400 */
[----:B------:R-:W-:Y:S02]  /*e6f0*/  FMUL.FTZ R27, R27, c[0x0][0x2ec] ;  /* 0x0000bb001b1b7a20 */ /* 0x000fe40000410000 */
[----:B------:R-:W-:-:S02]  /*e700*/  FMUL.FTZ R24, R24, c[0x0][0x2ec] ;  /* 0x0000bb0018187a20 */ /* 0x000fc40000410000 */
[----:B------:R-:W-:Y:S02]  /*e710*/  FMUL.FTZ R26, R26, c[0x0][0x2ec] ;  /* 0x0000bb001a1a7a20 */ /* 0x000fe40000410000 */
[----:B------:R-:W-:Y:S02]  /*e720*/  MUFU.TANH R107, R27 ;  /* 0x0000001b006b7308 */ /* 0x000fe40000002400 */
[----:B------:R-:W-:Y:S01]  /*e730*/  FMUL.FTZ R23, R23, c[0x0][0x2ec] ;  /* 0x0000bb0017177a20 */ /* 0x000fe20000410000 */
[C---:B-1----:R-:W-:Y:S01]  /*e740*/  HMMA.16816.F32 R12, R92.reuse, R90, R12 ;  /* 0x0000005a5c0c723c */ /* 0x042fe2000000180c */
[----:B------:R-:W-:Y:S02]  /*e750*/  FMUL.FTZ R20, R20, c[0x0][0x2ec] ;  /* 0x0000bb0014147a20 */ /* 0x000fe40000410000 */
[----:B------:R-:W-:Y:S02]  /*e760*/  FMUL.FTZ R22, R22, c[0x0][0x2ec] ;  /* 0x0000bb0016167a20 */ /* 0x000fe40000410000 */
[----:B------:R-:W-:Y:S02]  /*e770*/  MUFU.TANH R30, R30 ;  /* 0x0000001e001e7308 */ /* 0x000fe40000002400 */
[----:B------:R-:W-:Y:S01]  /*e780*/  FMUL.FTZ R91, R25, c[0x0][0x2ec] ;  /* 0x0000bb00195b7a20 */ /* 0x000fe20000410000 */
[C---:B------:R-:W-:Y:S05]  /*e790*/  HMMA.16816.F32 R16, R92.reuse, R88, R16 ;  /* 0x000000585c10723c */ /* 0x040fea0000001810 */
[----:B------:R1:W-:Y:S03]  /*e7a0*/  MUFU.TANH R131, R23 ;  /* 0x0000001700837308 */ /* 0x0003e60000002400 */
[C---:B--2---:R-:W-:Y:S05]  /*e7b0*/  HMMA.16816.F32 R8, R92.reuse, R84, R8 ;  /* 0x000000545c08723c */ /* 0x044fea0000001808 */
[----:B------:R-:W-:Y:S02]  /*e7c0*/  MUFU.TANH R133, R31 ;  /* 0x0000001f00857308 */ /* 0x000fe40000002400 */
[----:B------:R-:W-:Y:S01]  /*e7d0*/  IMAD R84, R126, 0x40, R124 ;  /* 0x000000407e547824 */ /* 0x000fe200078e027c */
[----:B------:R-:W-:Y:S01]  /*e7e0*/  HMMA.16816.F32 R4, R92, R86, R4 ;  /* 0x000000565c04723c */ /* 0x000fe20000001804 */
[----:B------:R-:W-:-:S02]  /*e7f0*/  FMUL.FTZ R85, R32, c[0x0][0x2ec] ;  /* 0x0000bb0020557a20 */ /* 0x000fc40000410000 */
[----:B------:R-:W-:Y:S01]  /*e800*/  FMUL.FTZ R32, R33, c[0x0][0x2ec] ;  /* 0x0000bb0021207a20 */ /* 0x000fe20000410000 */
[----:B------:R-:W-:Y:S01]  /*e810*/  IADD3 R88, R84, 0x1, RZ ;  /* 0x0000000154587810 */ /* 0x000fe20007ffe0ff */
[----:B------:R-:W-:Y:S01]  /*e820*/  FMUL.FTZ R33, R34, c[0x0][0x2ec] ;  /* 0x0000bb0022217a20 */ /* 0x000fe20000410000 */
[----:B------:R-:W-:Y:S01]  /*e830*/  MUFU.TANH R25, R20 ;  /* 0x0000001400197308 */ /* 0x000fe20000002400 */
[----:B------:R-:W-:Y:S01]  /*e840*/  FMUL.FTZ R34, R35, c[0x0][0x2ec] ;  /* 0x0000bb0023227a20 */ /* 0x000fe20000410000 */
[----:B------:R-:W-:Y:S01]  /*e850*/  IADD3 R86, R84, 0x8, RZ ;  /* 0x0000000854567810 */ /* 0x000fe20007ffe0ff */
[----:B------:R-:W-:Y:S01]  /*e860*/  FMUL.FTZ R93, R29, c[0x0][0x2ec] ;  /* 0x0000bb001d5d7a20 */ /* 0x000fe20000410000 */
[CC--:B------:R-:W-:Y:S01]  /*e870*/  ISETP.GE.AND P6, PT, R88.reuse, R100.reuse, PT ;  /* 0x000000645800720c */ /* 0x0c0fe20003fc6270 */
[----:B------:R-:W-:Y:S01]  /*e880*/  FMUL.FTZ R13, R13, c[0x0][0x2ec] ;  /* 0x0000bb000d0d7a20 */ /* 0x000fe20000410000 */
[-C--:B------:R-:W-:Y:S01]  /*e890*/  ISETP.GE.AND P2, PT, R88, R101.reuse, PT ;  /* 0x000000655800720c */ /* 0x080fe20003f46270 */
[----:B------:R-:W-:Y:S01]  /*e8a0*/  FMUL.FTZ R95, R14, c[0x0][0x2ec] ;  /* 0x0000bb000e5f7a20 */ /* 0x000fe20000410000 */
[----:B------:R-:W-:Y:S01]  /*e8b0*/  I2F R89, R88 ;  /* 0x0000005800597306 */ /* 0x000fe20000201400 */
[----:B------:R-:W-:Y:S01]  /*e8c0*/  FMUL.FTZ R12, R12, c[0x0][0x2ec] ;  /* 0x0000bb000c0c7a20 */ /* 0x000fe20000410000 */
[----:B------:R-:W-:Y:S01]  /*e8d0*/  IADD3 R14, R84, 0x9, RZ ;  /* 0x00000009540e7810 */ /* 0x000fe20007ffe0ff */
[----:B------:R-:W-:Y:S01]  /*e8e0*/  FMUL.FTZ R127, R19, c[0x0][0x2ec] ;  /* 0x0000bb00137f7a20 */ /* 0x000fe20000410000 */
[C---:B------:R-:W-:Y:S01]  /*e8f0*/  ISETP.GE.AND P1, PT, R86.reuse, R100, PT ;  /* 0x000000645600720c */ /* 0x040fe20003f26270 */
[----:B-1----:R-:W-:Y:S01]  /*e900*/  FMUL.FTZ R23, R9, c[0x0][0x2ec] ;  /* 0x0000bb0009177a20 */ /* 0x002fe20000410000 */
[----:B------:R-:W-:Y:S01]  /*e910*/  ISETP.GE.AND P5, PT, R86, R101, PT ;  /* 0x000000655600720c */ /* 0x000fe20003fa6270 */
[----:B------:R-:W-:Y:S01]  /*e920*/  FMUL.FTZ R15, R15, c[0x0][0x2ec] ;  /* 0x0000bb000f0f7a20 */ /* 0x000fe20000410000 */
[----:B------:R-:W-:Y:S01]  /*e930*/  MUFU.TANH R32, R32 ;  /* 0x0000002000207308 */ /* 0x000fe20000002400 */
[----:B------:R-:W-:-:S02]  /*e940*/  FMUL.FTZ R17, R17, c[0x0][0x2ec] ;  /* 0x0000bb0011117a20 */ /* 0x000fc40000410000 */
[----:B------:R-:W-:Y:S02]  /*e950*/  FMUL.FTZ R16, R16, c[0x0][0x2ec] ;  /* 0x0000bb0010107a20 */ /* 0x000fe40000410000 */
[----:B------:R-:W-:Y:S02]  /*e960*/  FMUL.FTZ R18, R18, c[0x0][0x2ec] ;  /* 0x0000bb0012127a20 */ /* 0x000fe40000410000 */
[----:B------:R-:W-:Y:S01]  /*e970*/  FMUL.FTZ R35, R21, c[0x0][0x2ec] ;  /* 0x0000bb0015237a20 */ /* 0x000fe20000410000 */
[----:B------:R-:W1:Y:S01]  /*e980*/  MUFU.TANH R34, R34 ;  /* 0x0000002200227308 */ /* 0x000e620000002400 */
[----:B------:R-:W-:Y:S02]  /*e990*/  FMUL.FTZ R11, R11, c[0x0][0x2ec] ;  /* 0x0000bb000b0b7a20 */ /* 0x000fe40000410000 */
[----:B------:R-:W-:Y:S02]  /*e9a0*/  FMUL.FTZ R5, R5, c[0x0][0x2ec] ;  /* 0x0000bb0005057a20 */ /* 0x000fe40000410000 */
[----:B------:R-:W-:-:S03]  /*e9b0*/  FMUL.FTZ R7, R7, c[0x0][0x2ec] ;  /* 0x0000bb0007077a20 */ /* 0x000fc60000410000 */
[----:B------:R-:W2:Y:S08]  /*e9c0*/  I2F R87, R86 ;  /* 0x0000005600577306 */ /* 0x000eb00000201400 */
[----:B------:R-:W-:Y:S01]  /*e9d0*/  MUFU.TANH R27, R13 ;  /* 0x0000000d001b7308 */ /* 0x000fe20000002400 */
[----:B-1----:R-:W-:-:S05]  /*e9e0*/  FFMA.FTZ R9, R0, R89, R34 ;  /* 0x0000005900097223 */ /* 0x002fca0000010022 */
[----:B------:R-:W-:Y:S02]  /*e9f0*/  FSEL R9, R9, -INF , !P2 ;  /* 0xff80000009097808 */ /* 0x000fe40005000000 */
[----:B------:R-:W-:Y:S01]  /*ea00*/  MUFU.TANH R93, R93 ;  /* 0x0000005d005d7308 */ /* 0x000fe20000002400 */
[----:B------:R-:W-:Y:S01]  /*ea10*/  ISETP.GE.AND P2, PT, R14, R101, PT ;  /* 0x000000650e00720c */ /* 0x000fe20003f46270 */
[----:B--2---:R-:W-:-:S06]  /*ea20*/  FFMA.FTZ R28, R0, R87, R28 ;  /* 0x00000057001c7223 */ /* 0x004fcc000001001c */
[----:B------:R1:W-:Y:S08]  /*ea30*/  MUFU.TANH R19, R12 ;  /* 0x0000000c00137308 */ /* 0x0003f00000002400 */
[----:B------:R-:W2:Y:S01]  /*ea40*/  I2F R13, R14 ;  /* 0x0000000e000d7306 */ /* 0x000ea20000201400 */
[----:B-1----:R-:W-:-:S07]  /*ea50*/  FFMA.FTZ R12, R0, R89, R32 ;  /* 0x00000059000c7223 */ /* 0x002fce0000010020 */
[----:B------:R-:W-:Y:S01]  /*ea60*/  MUFU.TANH R91, R91 ;  /* 0x0000005b005b7308 */ /* 0x000fe20000002400 */
[----:B------:R-:W-:Y:S02]  /*ea70*/  FSEL R12, R12, -INF , !P6 ;  /* 0xff8000000c0c7808 */ /* 0x000fe40007000000 */
[----:B------:R-:W-:Y:S01]  /*ea80*/  ISETP.GE.AND P6, PT, R14, R100, PT ;  /* 0x000000640e00720c */ /* 0x000fe20003fc6270 */
[----:B--2---:R-:W-:Y:S01]  /*ea90*/  FFMA.FTZ R93, R0, R13, R93 ;  /* 0x0000000d005d7223 */ /* 0x004fe2000001005d */
[----:B------:R-:W-:-:S03]  /*eaa0*/  IADD3 R14, R84, 0x11, RZ ;  /* 0x00000011540e7810 */ /* 0x000fc60007ffe0ff */
[----:B------:R1:W-:Y:S01]  /*eab0*/  MUFU.TANH R105, R15 ;  /* 0x0000000f00697308 */ /* 0x0003e20000002400 */
[----:B------:R-:W-:-:S05]  /*eac0*/  FFMA.FTZ R13, R0, R13, R133 ;  /* 0x0000000d000d7223 */ /* 0x000fca0000010085 */
[----:B------:R-:W-:Y:S02]  /*ead0*/  FSEL R13, R13, -INF , !P2 ;  /* 0xff8000000d0d7808 */ /* 0x000fe40005000000 */
[----:B------:R-:W2:Y:S01]  /*eae0*/  I2F R20, R14 ;  /* 0x0000000e00147306 */ /* 0x000ea20000201400 */
[----:B------:R-:W-:-:S07]  /*eaf0*/  ISETP.GE.AND P2, PT, R14, R101, PT ;  /* 0x000000650e00720c */ /* 0x000fce0003f46270 */
[----:B------:R3:W-:Y:S01]  /*eb00*/  MUFU.TANH R31, R17 ;  /* 0x00000011001f7308 */ /* 0x0007e20000002400 */
[----:B-1----:R-:W-:Y:S02]  /*eb10*/  FFMA.FTZ R15, R0, R87, R30 ;  /* 0x00000057000f7223 */ /* 0x002fe4000001001e */
[----:B------:R-:W-:Y:S01]  /*eb20*/  FMUL.FTZ R87, R10, c[0x0][0x2ec] ;  /* 0x0000bb000a577a20 */ /* 0x000fe20000410000 */
[----:B------:R-:W-:Y:S02]  /*eb30*/  FSEL R10, R28, -INF , !P1 ;  /* 0xff8000001c0a7808 */ /* 0x000fe40004800000 */
[----:B------:R-:W-:Y:S02]  /*eb40*/  FSEL R15, R15, -INF , !P5 ;  /* 0xff8000000f0f7808 */ /* 0x000fe40006800000 */
[----:B------:R1:W-:Y:S01]  /*eb50*/  MUFU.TANH R29, R24 ;  /* 0x00000018001d7308 */ /* 0x0003e20000002400 */
[CC--:B--2---:R-:W-:Y:S02]  /*eb60*/  FFMA.FTZ R91, R0.reuse, R20.reuse, R91 ;  /* 0x00000014005b7223 */ /* 0x0c4fe4000001005b */
[----:B------:R-:W-:Y:S01]  /*eb70*/  FFMA.FTZ R107, R0, R20, R107 ;  /* 0x00000014006b7223 */ /* 0x000fe2000001006b */
[----:B------:R-:W-:Y:S01]  /*eb80*/  IADD3 R20, R84, 0x20, RZ ;  /* 0x0000002054147810 */ /* 0x000fe20007ffe0ff */
[----:B---3--:R-:W-:Y:S01]  /*eb90*/  FMUL.FTZ R17, R8, c[0x0][0x2ec] ;  /* 0x0000bb0008117a20 */ /* 0x008fe20000410000 */
[----:B------:R-:W-:-:S02]  /*eba0*/  IADD3 R8, R84, 0x10, RZ ;  /* 0x0000001054087810 */ /* 0x000fc40007ffe0ff */
[----:B------:R-:W-:Y:S01]  /*ebb0*/  MUFU.TANH R21, R16 ;  /* 0x0000001000157308 */ /* 0x000fe20000002400 */
[----:B------:R-:W-:Y:S02]  /*ebc0*/  FSEL R107, R107, -INF , !P2 ;  /* 0xff8000006b6b7808 */ /* 0x000fe40005000000 */
[C---:B------:R-:W-:Y:S02]  /*ebd0*/  ISETP.GE.AND P1, PT, R8.reuse, R100, PT ;  /* 0x000000640800720c */ /* 0x040fe40003f26270 */
[----:B------:R-:W-:Y:S02]  /*ebe0*/  ISETP.GE.AND P5, PT, R8, R101, PT ;  /* 0x000000650800720c */ /* 0x000fe40003fa6270 */
[----:B-1----:R-:W-:Y:S01]  /*ebf0*/  IADD3 R24, R84, 0x18, RZ ;  /* 0x0000001854187810 */ /* 0x002fe20007ffe0ff */
[----:B------:R-:W-:Y:S08]  /*ec00*/  MUFU.TANH R103, R26 ;  /* 0x0000001a00677308 */ /* 0x000ff00000002400 */
[----:B------:R-:W-:Y:S08]  /*ec10*/  MUFU.TANH R97, R18 ;  /* 0x0000001200617308 */ /* 0x000ff00000002400 */
[----:B------:R1:W2:Y:S08]  /*ec20*/  I2F R16, R8 ;  /* 0x0000000800107306 */ /* 0x0002b00000201400 */
[----:B------:R-:W-:Y:S01]  /*ec30*/  MUFU.TANH R99, R22 ;  /* 0x0000001600637308 */ /* 0x000fe20000002400 */
[----:B-1----:R-:W-:-:S07]  /*ec40*/  FSEL R8, R93, -INF , !P6 ;  /* 0xff8000005d087808 */ /* 0x002fce0007000000 */
[----:B------:R-:W1:Y:S01]  /*ec50*/  I2F R18, R24 ;  /* 0x0000001800127306 */ /* 0x000e620000201400 */
[----:B------:R-:W-:Y:S01]  /*ec60*/  ISETP.GE.AND P6, PT, R14, R100, PT ;  /* 0x000000640e00720c */ /* 0x000fe20003fc6270 */
[-C--:B--2---:R-:W-:Y:S01]  /*ec70*/  FFMA.FTZ R29, R0, R16.reuse, R29 ;  /* 0x00000010001d7223 */ /* 0x084fe2000001001d */
[----:B------:R-:W-:Y:S01]  /*ec80*/  IADD3 R14, R84, 0x19, RZ ;  /* 0x00000019540e7810 */ /* 0x000fe20007ffe0ff */
[----:B------:R-:W-:Y:S01]  /*ec90*/  FFMA.FTZ R103, R0, R16, R103 ;  /* 0x0000001000677223 */ /* 0x000fe20000010067 */
[----:B------:R-:W-:Y:S02]  /*eca0*/  FSEL R144, R91, -INF , !P6 ;  /* 0xff8000005b907808 */ /* 0x000fe40007000000 */
[C---:B------:R-:W-:Y:S01]  /*ecb0*/  ISETP.GE.AND P6, PT, R14.reuse, R100, PT ;  /* 0x000000640e00720c */ /* 0x040fe20003fc6270 */
[----:B------:R-:W-:Y:S01]  /*ecc0*/  MUFU.TANH R35, R35 ;  /* 0x0000002300237308 */ /* 0x000fe20000002400 */
[----:B------:R-:W-:Y:S02]  /*ecd0*/  ISETP.GE.AND P2, PT, R14, R101, PT ;  /* 0x000000650e00720c */ /* 0x000fe40003f46270 */
[----:B------:R-:W-:-:S02]  /*ece0*/  FSEL R145, R103, -INF , !P5 ;  /* 0xff80000067917808 */ /* 0x000fc40006800000 */
[----:B------:R-:W-:Y:S02]  /*ecf0*/  ISETP.GE.AND P5, PT, R24, R101, PT ;  /* 0x000000651800720c */ /* 0x000fe40003fa6270 */
[----:B------:R-:W-:Y:S01]  /*ed00*/  FSEL R130, R29, -INF , !P1 ;  /* 0xff8000001d827808 */ /* 0x000fe20004800000 */
[----:B------:R2:W3:Y:S01]  /*ed10*/  I2F R22, R14 ;  /* 0x0000000e00167306 */ /* 0x0004e20000201400 */
[----:B-1----:R-:W-:Y:S01]  /*ed20*/  FFMA.FTZ R102, R0, R18, R25 ;  /* 0x0000001200667223 */ /* 0x002fe20000010019 */
[----:B------:R-:W-:Y:S01]  /*ed30*/  ISETP.GE.AND P1, PT, R24, R100, PT ;  /* 0x000000641800720c */ /* 0x000fe20003f26270 */
[----:B------:R-:W-:Y:S02]  /*ed40*/  FFMA.FTZ R99, R0, R18, R99 ;  /* 0x0000001200637223 */ /* 0x000fe40000010063 */
[----:B------:R-:W-:Y:S01]  /*ed50*/  FMUL.FTZ R25, R4, c[0x0][0x2ec] ;  /* 0x0000bb0004197a20 */ /* 0x000fe20000410000 */
[----:B------:R-:W-:Y:S02]  /*ed60*/  FSEL R102, R102, -INF , !P1 ;  /* 0xff80000066667808 */ /* 0x000fe40004800000 */
[----:B------:R-:W1:Y:S01]  /*ed70*/  I2F R16, R20 ;  /* 0x0000001400107306 */ /* 0x000e620000201400 */
[----:B------:R-:W-:-:S02]  /*ed80*/  FSEL R143, R99, -INF , !P5 ;  /* 0xff800000638f7808 */ /* 0x000fc40006800000 */
[C---:B------:R-:W-:Y:S02]  /*ed90*/  ISETP.GE.AND P1, PT, R20.reuse, R100, PT ;  /* 0x000000641400720c */ /* 0x040fe40003f26270 */
[-C--:B------:R-:W-:Y:S02]  /*eda0*/  ISETP.GE.AND P5, PT, R20, R101.reuse, PT ;  /* 0x000000651400720c */ /* 0x080fe40003fa6270 */
[----:B--2---:R-:W-:Y:S01]  /*edb0*/  IADD3 R14, R84, 0x21, RZ ;  /* 0x00000021540e7810 */ /* 0x004fe20007ffe0ff */
[----:B------:R-:W-:Y:S01]  /*edc0*/  MUFU.TANH R127, R127 ;  /* 0x0000007f007f7308 */ /* 0x000fe20000002400 */
[CC--:B---3--:R-:W-:Y:S02]  /*edd0*/  FFMA.FTZ R35, R0.reuse, R22.reuse, R35 ;  /* 0x0000001600237223 */ /* 0x0c8fe40000010023 */
[----:B------:R-:W-:Y:S01]  /*ede0*/  FFMA.FTZ R131, R0, R22, R131 ;  /* 0x0000001600837223 */ /* 0x000fe20000010083 */
[----:B------:R-:W-:Y:S02]  /*edf0*/  IADD3 R22, R84, 0x28, RZ ;  /* 0x0000002854167810 */ /* 0x000fe40007ffe0ff */
[----:B------:R-:W-:Y:S01]  /*ee00*/  FSEL R128, R35, -INF , !P6 ;  /* 0xff80000023807808 */ /* 0x000fe20007000000 */
[CC--:B-1----:R-:W-:Y:S01]  /*ee10*/  FFMA.FTZ R142, R0.reuse, R16.reuse, R21 ;  /* 0x00000010008e7223 */ /* 0x0c2fe20000010015 */
[----:B------:R1:W2:Y:S01]  /*ee20*/  I2F R18, R14 ;  /* 0x0000000e00127306 */ /* 0x0002a20000201400 */
[----:B------:R-:W-:Y:S01]  /*ee30*/  FSEL R99, R131, -INF , !P2 ;  /* 0xff80000083637808 */ /* 0x000fe20005000000 */
[----:B------:R-:W-:Y:S01]  /*ee40*/  FFMA.FTZ R97, R0, R16, R97 ;  /* 0x0000001000617223 */ /* 0x000fe20000010061 */
[----:B------:R-:W-:Y:S01]  /*ee50*/  ISETP.GE.AND P6, PT, R14, R100, PT ;  /* 0x000000640e00720c */ /* 0x000fe20003fc6270 */
[----:B------:R-:W-:Y:S01]  /*ee60*/  FMUL.FTZ R21, R6, c[0x0][0x2ec] ;  /* 0x0000bb0006157a20 */ /* 0x000fe20000410000 */
[----:B------:R-:W-:-:S02]  /*ee70*/  ISETP.GE.AND P2, PT, R14, R101, PT ;  /* 0x000000650e00720c */ /* 0x000fc40003f46270 */
[----:B------:R-:W-:Y:S01]  /*ee80*/  FSEL R142, R142, -INF , !P1 ;  /* 0xff8000008e8e7808 */ /* 0x000fe20004800000 */
[----:B------:R-:W3:Y:S01]  /*ee90*/  I2F R4, R22 ;  /* 0x0000001600047306 */ /* 0x000ee20000201400 */
[C---:B------:R-:W-:Y:S02]  /*eea0*/  ISETP.GE.AND P1, PT, R22.reuse, R100, PT ;  /* 0x000000641600720c */ /* 0x040fe40003f26270 */
[----:B------:R-:W-:Y:S02]  /*eeb0*/  FSEL R141, R97, -INF , !P5 ;  /* 0xff800000618d7808 */ /* 0x000fe40006800000 */
[----:B------:R-:W-:-:S03]  /*eec0*/  ISETP.GE.AND P5, PT, R22, R101, PT ;  /* 0x000000651600720c */ /* 0x000fc60003fa6270 */
[----:B------:R-:W4:Y:S01]  /*eed0*/  MUFU.TANH R95, R95 ;  /* 0x0000005f005f7308 */ /* 0x000f220000002400 */
[----:B-1----:R-:W-:Y:S01]  /*eee0*/  IADD3 R14, R84, 0x29, RZ ;  /* 0x00000029540e7810 */ /* 0x002fe20007ffe0ff */
[CC--:B--2---:R-:W-:Y:S02]  /*eef0*/  FFMA.FTZ R31, R0.reuse, R18.reuse, R31 ;  /* 0x00000012001f7223 */ /* 0x0c4fe4000001001f */
[----:B------:R-:W-:Y:S01]  /*ef00*/  FFMA.FTZ R127, R0, R18, R127 ;  /* 0x00000012007f7223 */ /* 0x000fe2000001007f */
[----:B------:R-:W-:Y:S02]  /*ef10*/  IADD3 R18, R84, 0x30, RZ ;  /* 0x0000003054127810 */ /* 0x000fe40007ffe0ff */
[----:B------:R-:W-:Y:S01]  /*ef20*/  FSEL R140, R31, -INF , !P6 ;  /* 0xff8000001f8c7808 */ /* 0x000fe20007000000 */
[----:B------:R1:W2:Y:S01]  /*ef30*/  I2F R16, R14 ;  /* 0x0000000e00107306 */ /* 0x0002a20000201400 */
[----:B------:R-:W-:Y:S01]  /*ef40*/  FSEL R139, R127, -INF , !P2 ;  /* 0xff8000007f8b7808 */ /* 0x000fe20005000000 */
[----:B---3--:R-:W-:Y:S01]  /*ef50*/  FFMA.FTZ R138, R0, R4, R19 ;  /* 0x00000004008a7223 */ /* 0x008fe20000010013 */
[----:B------:R-:W-:-:S02]  /*ef60*/  ISETP.GE.AND P6, PT, R14, R100, PT ;  /* 0x000000640e00720c */ /* 0x000fc40003fc6270 */
[----:B------:R-:W-:Y:S02]  /*ef70*/  ISETP.GE.AND P2, PT, R14, R101, PT ;  /* 0x000000650e00720c */ /* 0x000fe40003f46270 */
[----:B------:R-:W-:Y:S01]  /*ef80*/  FSEL R138, R138, -INF , !P1 ;  /* 0xff8000008a8a7808 */ /* 0x000fe20004800000 */
[----:B------:R-:W-:Y:S01]  /*ef90*/  MUFU.TANH R17, R17 ;  /* 0x0000001100117308 */ /* 0x000fe20000002400 */
[----:B----4-:R-:W-:Y:S01]  /*efa0*/  FFMA.FTZ R95, R0, R4, R95 ;  /* 0x00000004005f7223 */ /* 0x010fe2000001005f */
[----:B------:R-:W-:-:S04]  /*efb0*/  ISETP.GE.AND P1, PT, R18, R100, PT ;  /* 0x000000641200720c */ /* 0x000fc80003f26270 */
[----:B------:R-:W-:Y:S02]  /*efc0*/  FSEL R137, R95, -INF , !P5 ;  /* 0xff8000005f897808 */ /* 0x000fe40006800000 */
[----:B------:R-:W-:Y:S01]  /*efd0*/  MUFU.TANH R87, R87 ;  /* 0x0000005700577308 */ /* 0x000fe20000002400 */
[----:B-1----:R-:W-:Y:S01]  /*efe0*/  IADD3 R14, R84, 0x31, RZ ;  /* 0x00000031540e7810 */ /* 0x002fe20007ffe0ff */
[-C--:B--2---:R-:W-:Y:S01]  /*eff0*/  FFMA.FTZ R27, R0, R16.reuse, R27 ;  /* 0x00000010001b7223 */ /* 0x084fe2000001001b */
[----:B------:R-:W-:Y:S01]  /*f000*/  ISETP.GE.AND P5, PT, R18, R101, PT ;  /* 0x000000651200720c */ /* 0x000fe20003fa6270 */
[----:B------:R-:W-:Y:S01]  /*f010*/  FFMA.FTZ R103, R0, R16, R105 ;  /* 0x0000001000677223 */ /* 0x000fe20000010069 */
[----:B------:R-:W-:Y:S02]  /*f020*/  IADD3 R16, R84, 0x38, RZ ;  /* 0x0000003854107810 */ /* 0x000fe40007ffe0ff */
[----:B------:R-:W-:Y:S01]  /*f030*/  FSEL R136, R27, -INF , !P6 ;  /* 0xff8000001b887808 */ /* 0x000fe20007000000 */
[----:B------:R-:W1:Y:S01]  /*f040*/  I2F R6, R18 ;  /* 0x0000001200067306 */ /* 0x000e620000201400 */
[----:B------:R-:W-:-:S02]  /*f050*/  FSEL R103, R103, -INF , !P2 ;  /* 0xff80000067677808 */ /* 0x000fc40005000000 */
[C---:B------:R-:W-:Y:S02]  /*f060*/  ISETP.GE.AND P6, PT, R14.reuse, R100, PT ;  /* 0x000000640e00720c */ /* 0x040fe40003fc6270 */
[----:B------:R-:W-:-:S03]  /*f070*/  ISETP.GE.AND P2, PT, R14, R101, PT ;  /* 0x000000650e00720c */ /* 0x000fc60003f46270 */
[----:B------:R-:W-:Y:S08]  /*f080*/  MUFU.TANH R11, R11 ;  /* 0x0000000b000b7308 */ /* 0x000ff00000002400 */
[----:B------:R-:W2:Y:S01]  /*f090*/  I2F R19, R14 ;  /* 0x0000000e00137306 */ /* 0x000ea20000201400 */
[CC--:B-1----:R-:W-:Y:S02]  /*f0a0*/  FFMA.FTZ R17, R0.reuse, R6.reuse, R17 ;  /* 0x0000000600117223 */ /* 0x0c2fe40000010011 */
[----:B------:R-:W-:Y:S01]  /*f0b0*/  FFMA.FTZ R87, R0, R6, R87 ;  /* 0x0000000600577223 */ /* 0x000fe20000010057 */
[----:B------:R-:W-:-:S02]  /*f0c0*/  IADD3 R6, R84, 0x39, RZ ;  /* 0x0000003954067810 */ /* 0x000fc40007ffe0ff */
[----:B------:R-:W-:Y:S02]  /*f0d0*/  FSEL R104, R17, -INF , !P1 ;  /* 0xff80000011687808 */ /* 0x000fe40004800000 */
[----:B------:R-:W-:Y:S01]  /*f0e0*/  MUFU.TANH R85, R85 ;  /* 0x0000005500557308 */ /* 0x000fe20000002400 */
[C---:B------:R-:W-:Y:S02]  /*f0f0*/  ISETP.GE.AND P1, PT, R84.reuse, R100, PT ;  /* 0x000000645400720c */ /* 0x040fe40003f26270 */
[----:B------:R-:W-:Y:S02]  /*f100*/  FSEL R97, R87, -INF , !P5 ;  /* 0xff80000057617808 */ /* 0x000fe40006800000 */
[----:B------:R-:W-:-:S03]  /*f110*/  ISETP.GE.AND P5, PT, R84, R101, PT ;  /* 0x000000655400720c */ /* 0x000fc60003fa6270 */
[----:B------:R-:W1:Y:S01]  /*f120*/  I2F R4, R84 ;  /* 0x0000005400047306 */ /* 0x000e620000201400 */
[----:B--2---:R-:W-:-:S05]  /*f130*/  FFMA.FTZ R91, R0, R19, R11 ;  /* 0x00000013005b7223 */ /* 0x004fca000001000b */
[----:B------:R-:W-:Y:S02]  /*f140*/  FSEL R91, R91, -INF , !P2 ;  /* 0xff8000005b5b7808 */ /* 0x000fe40005000000 */
[----:B------:R-:W2:Y:S01]  /*f150*/  MUFU.TANH R33, R33 ;  /* 0x0000002100217308 */ /* 0x000ea20000002400 */
[----:B------:R-:W-:-:S07]  /*f160*/  ISETP.GE.AND P2, PT, R16, R101, PT ;  /* 0x000000651000720c */ /* 0x000fce0003f46270 */
[----:B------:R-:W3:Y:S01]  /*f170*/  MUFU.TANH R23, R23 ;  /* 0x0000001700177308 */ /* 0x000ee20000002400 */
[----:B-1----:R-:W-:-:S07]  /*f180*/  FFMA.FTZ R85, R0, R4, R85 ;  /* 0x0000000400557223 */ /* 0x002fce0000010055 */
[----:B------:R-:W-:Y:S01]  /*f190*/  MUFU.TANH R25, R25 ;  /* 0x0000001900197308 */ /* 0x000fe20000002400 */
[----:B--2---:R-:W-:Y:S01]  /*f1a0*/  FFMA.FTZ R33, R0, R4, R33 ;  /* 0x0000000400217223 */ /* 0x004fe20000010021 */
[----:B------:R-:W-:Y:S01]  /*f1b0*/  FSEL R4, R85, -INF , !P1 ;  /* 0xff80000055047808 */ /* 0x000fe20004800000 */
[----:B------:R-:W-:Y:S01]  /*f1c0*/  BAR.SYNC.DEFER_BLOCKING 0x0 ;  /* 0x0000000000007b1d */ /* 0x000fe20000010000 */
[----:B------:R-:W-:Y:S01]  /*f1d0*/  ISETP.GT.AND P1, PT, R126, R114, PT ;  /* 0x000000727e00720c */ /* 0x000fe20003f24270 */
[----:B---3--:R-:W-:-:S04]  /*f1e0*/  FFMA.FTZ R23, R0, R19, R23 ;  /* 0x0000001300177223 */ /* 0x008fc80000010017 */
[----:B------:R-:W-:Y:S01]  /*f1f0*/  MUFU.TANH R21, R21 ;  /* 0x0000001500157308 */ /* 0x000fe20000002400 */
[----:B------:R-:W-:Y:S02]  /*f200*/  FSEL R106, R23, -INF , !P6 ;  /* 0xff800000176a7808 */ /* 0x000fe40007000000 */
[----:B------:R-:W-:-:S05]  /*f210*/  ISETP.GE.AND P6, PT, R16, R100, PT ;  /* 0x000000641000720c */ /* 0x000fca0003fc6270 */
[----:B------:R-:W1:Y:S08]  /*f220*/  I2F R14, R16 ;  /* 0x00000010000e7306 */ /* 0x000e700000201400 */
[----:B------:R-:W-:Y:S08]  /*f230*/  MUFU.TANH R5, R5 ;  /* 0x0000000500057308 */ /* 0x000ff00000002400 */
[----:B------:R-:W2:Y:S01]  /*f240*/  I2F R11, R6 ;  /* 0x00000006000b7306 */ /* 0x000ea20000201400 */
[----:B-1----:R-:W-:-:S02]  /*f250*/  FFMA.FTZ R25, R0, R14, R25 ;  /* 0x0000000e00197223 */ /* 0x002fc40000010019 */
[----:B------:R-:W-:-:S03]  /*f260*/  FFMA.FTZ R21, R0, R14, R21 ;  /* 0x0000000e00157223 */ /* 0x000fc60000010015 */
[----:B------:R-:W-:Y:S02]  /*f270*/  FSEL R105, R25, -INF , !P6 ;  /* 0xff80000019697808 */ /* 0x000fe40007000000 */
[----:B------:R-:W1:Y:S01]  /*f280*/  MUFU.TANH R7, R7 ;  /* 0x0000000700077308 */ /* 0x000e620000002400 */
[----:B------:R-:W-:Y:S02]  /*f290*/  FSEL R93, R21, -INF , !P2 ;  /* 0xff800000155d7808 */ /* 0x000fe40005000000 */
[C---:B------:R-:W-:Y:S02]  /*f2a0*/  ISETP.GE.AND P6, PT, R6.reuse, R100, PT ;  /* 0x000000640600720c */ /* 0x040fe40003fc6270 */
[----:B------:R-:W-:Y:S01]  /*f2b0*/  ISETP.GE.AND P2, PT, R6, R101, PT ;  /* 0x000000650600720c */ /* 0x000fe20003f46270 */
[----:B--2---:R-:W-:Y:S01]  /*f2c0*/  FFMA.FTZ R131, R0, R11, R5 ;  /* 0x0000000b00837223 */ /* 0x004fe20000010005 */
[----:B------:R-:W-:-:S04]  /*f2d0*/  FSEL R5, R33, -INF , !P5 ;  /* 0xff80000021057808 */ /* 0x000fc80006800000 */
[----:B------:R-:W-:Y:S01]  /*f2e0*/  FSEL R131, R131, -INF , !P6 ;  /* 0xff80000083837808 */ /* 0x000fe20007000000 */
[----:B-1----:R-:W-:-:S05]  /*f2f0*/  FFMA.FTZ R7, R0, R11, R7 ;  /* 0x0000000b00077223 */ /* 0x002fca0000010007 */
[----:B------:R-:W-:Y:S01]  /*f300*/  FSEL R94, R7, -INF , !P2 ;  /* 0xff800000075e7808 */ /* 0x000fe20005000000 */
[----:B------:R-:W-:Y:S05]  /*f310*/  @!P1 BRA `(.L_x_6047) ;  /* 0x0000077000009947 */ /* 0x000fea0003800000 */
[----:B------:R-:W-:Y:S05]  /*f320*/  @!P3 BRA `(.L_x_6048) ;  /* 0x000003b00000b947 */ /* 0x000fea0003800000 */
[----:B------:R-:W-:Y:S01]  /*f330*/  IABS R7, c[0x0][0x2d0] ;  /* 0x0000b40000077a13 */ /* 0x000fe20000000000 */
[----:B------:R-:W-:Y:S02]  /*f340*/  IMAD.SHL.U32 R11, R126, 0x40, RZ ;  /* 0x000000407e0b7824 */ /* 0x000fe400078e00ff */
        /* <DEDUP_REMOVED lines=57> */
.L_x_6048:
[----:B------:R-:W-:-:S05]  /*f6e0*/  IMAD.MOV.U32 R16, RZ, RZ, c[0x0][0x198] ;  /* 0x00006600ff107624 */ /* 0x000fca00078e00ff */
[----:B------:R-:W-:-:S04]  /*f6f0*/  LEA R16, -R16, RZ, 0x6 ;  /* 0x000000ff10107211 */ /* 0x000fc800078e31ff */
[----:B------:R-:W-:Y:S02]  /*f700*/  SHF.R.S32.HI R14, RZ, 0x1f, R16 ;  /* 0x0000001fff0e7819 */ /* 0x000fe40000011410 */
.L_x_6049:
[----:B------:R-:W1:Y:S01]  /*f710*/  S2R R7, SR_TID.X ;  /* 0x0000000000077919 */ /* 0x000e620000002100 */
[----:B------:R-:W-:Y:S02]  /*f720*/  SEL R11, RZ, 0x3fffc, P0 ;  /* 0x0003fffcff0b7807 */ /* 0x000fe40000000000 */
[C---:B------:R-:W-:Y:S02]  /*f730*/  LEA R18, P2, R16.reuse, R120, 0x1 ;  /* 0x0000007810127211 */ /* 0x040fe400078408ff */
        /* <DEDUP_REMOVED lines=12> */
[----:B------:R-:W-:Y:S02]  /*f800*/  LEA.HI.X R14, R7, R14, R6, 0x5, P0 ;  /* 0x0000000e070e7211 */ /* 0x000fe400000f2c06 */
        /* <DEDUP_REMOVED lines=40> */
.L_x_6047:
[----:B------:R-:W-:Y:S01]  /*fa90*/  FMNMX.FTZ R7, R3, R4, !PT ;  /* 0x0000000403077209 */ /* 0x000fe20007810000 */
[----:B------:R-:W-:Y:S01]  /*faa0*/  LDSM.16.MT88.4 R32, [R108+0x7000] ;  /* 0x007000006c20783b */ /* 0x000fe20000004200 */
[----:B------:R-:W-:-:S02]  /*fab0*/  FMNMX.FTZ R6, R2, R5, !PT ;  /* 0x0000000502067209 */ /* 0x000fc40007810000 */
        /* <DEDUP_REMOVED lines=60> */
[--C-:B------:R-:W-:Y:S01]  /*fe80*/  FFMA.FTZ R3, R15, c[0x0][0x23c], -R96.reuse ;  /* 0x00008f000f037a23 */ /* 0x100fe20000010860 */
[----:B------:R-:W-:Y:S01]  /*fe90*/  LDSM.16.MT88.4 R8, [R110+0x6000] ;  /* 0x006000006e08783b */ /* 0x000fe20000004200 */
[----:B------:R-:W-:-:S02]  /*fea0*/  FFMA.FTZ R2, R13, c[0x0][0x23c], -R96 ;  /* 0x00008f000d027a23 */ /* 0x000fc40000010860 */
[--C-:B------:R-:W-:Y:S01]  /*feb0*/  FFMA.FTZ R101, R128, c[0x0][0x23c], -R133.reuse ;  /* 0x00008f0080657a23 */ /* 0x100fe20000010885 */
[----:B------:R-:W2:Y:S01]  /*fec0*/  MUFU.EX2 R92, R92 ;  /* 0x0000005c005c7308 */ /* 0x000ea20000000800 */
[--C-:B------:R-:W-:Y:S02]  /*fed0*/  FFMA.FTZ R130, R130, c[0x0][0x23c], -R133.reuse ;  /* 0x00008f0082827a23 */ /* 0x100fe40000010885 */
[--C-:B------:R-:W-:Y:S02]  /*fee0*/  FFMA.FTZ R127, R144, c[0x0][0x23c], -R133.reuse ;  /* 0x00008f00907f7a23 */ /* 0x100fe40000010885 */
[----:B------:R-:W-:Y:S02]  /*fef0*/  FFMA.FTZ R102, R102, c[0x0][0x23c], -R133 ;  /* 0x00008f0066667a23 */ /* 0x000fe40000010885 */
[----:B------:R-:W-:Y:S01]  /*ff00*/  FFMA.FTZ R128, R145, c[0x0][0x23c], -R96 ;  /* 0x00008f0091807a23 */ /* 0x000fe20000010860 */
[----:B------:R-:W3:Y:S01]  /*ff10*/  MUFU.EX2 R84, R84 ;  /* 0x0000005400547308 */ /* 0x000ee20000000800 */
[----:B-1----:R-:W-:-:S02]  /*ff20*/  FMUL.FTZ R28, R56, R98 ;  /* 0x00000062381c7220 */ /* 0x002fc40000410000 */
[-C--:B------:R-:W-:Y:S02]  /*ff30*/  FMUL.FTZ R29, R57, R98.reuse ;  /* 0x00000062391d7220 */ /* 0x080fe40000410000 */
[-C--:B------:R-:W-:Y:S02]  /*ff40*/  FMUL.FTZ R4, R80, R98.reuse ;  /* 0x0000006250047220 */ /* 0x080fe40000410000 */
[----:B------:R-:W-:Y:S01]  /*ff50*/  FMUL.FTZ R5, R81, R98 ;  /* 0x0000006251057220 */ /* 0x000fe20000410000 */
[----:B------:R-:W-:Y:S01]  /*ff60*/  MUFU.EX2 R87, R87 ;  /* 0x0000005700577308 */ /* 0x000fe20000000800 */
[-C--:B--2---:R-:W-:Y:S02]  /*ff70*/  FMUL.FTZ R30, R58, R92.reuse ;  /* 0x0000005c3a1e7220 */ /* 0x084fe40000410000 */
[-C--:B------:R-:W-:Y:S02]  /*ff80*/  FMUL.FTZ R31, R59, R92.reuse ;  /* 0x0000005c3b1f7220 */ /* 0x080fe40000410000 */
[----:B------:R-:W1:Y:S01]  /*ff90*/  LDSM.16.MT88.4 R56, [R110+0x8000] ;  /* 0x008000006e38783b */ /* 0x000e620000004200 */
[----:B------:R-:W-:-:S02]  /*ffa0*/  FMUL.FTZ R6, R82, R92 ;  /* 0x0000005c52067220 */ /* 0x000fc40000410000 */
[----:B------:R-:W2:Y:S01]  /*ffb0*/  MUFU.EX2 R88, R88 ;  /* 0x0000005800587308 */ /* 0x000ea20000000800 */
[----:B------:R-:W-:Y:S01]  /*ffc0*/  FMUL.FTZ R7, R83, R92 ;  /* 0x0000005c53077220 */ /* 0x000fe20000410000 */
[----:B---3--:R-:W-:Y:S01]  /*ffd0*/  F2FP.PACK_AB R80, R84, R95 ;  /* 0x0000005f5450723e */ /* 0x008fe200000000ff */
[-C--:B------:R-:W-:Y:S02]  /*ffe0*/  FMUL.FTZ R52, R52, R98.reuse ;  /* 0x0000006234347220 */ /* 0x080fe40000410000 */
[----:B------:R-:W-:Y:S02]  /*fff0*/  FMUL.FTZ R53, R53, R98 ;  /* 0x0000006235357220 */ /* 0x000fe40000410000 */
[-C--:B------:R-:W-:Y:S01]  /*10000*/  FMUL.FTZ R54, R54, R92.reuse ;  /* 0x0000005c36367220 */ /* 0x080fe20000410000 */
[----:B------:R-:W-:Y:S01]  /*10010*/  MUFU.EX2 R85, R85 ;  /* 0x0000005500557308 */ /* 0x000fe20000000800 */
[----:B------:R-:W-:Y:S02]  /*10020*/  FMUL.FTZ R55, R55, R92 ;  /* 0x0000005c37377220 */ /* 0x000fe40000410000 */
[----:B------:R-:W-:-:S02]  /*10030*/  FMUL.FTZ R20, R64, R98 ;  /* 0x0000006240147220 */ /* 0x000fc40000410000 */
[----:B------:R-:W-:Y:S02]  /*10040*/  FMUL.FTZ R21, R65, R98 ;  /* 0x0000006241157220 */ /* 0x000fe40000410000 */
[-C--:B------:R-:W-:Y:S01]  /*10050*/  FMUL.FTZ R22, R66, R92.reuse ;  /* 0x0000005c42167220 */ /* 0x080fe20000410000 */
[----:B------:R-:W3:Y:S01]  /*10060*/  MUFU.EX2 R86, R86 ;  /* 0x0000005600567308 */ /* 0x000ee20000000800 */
[----:B--2---:R-:W-:Y:S01]  /*10070*/  F2FP.PACK_AB R82, R88, R87 ;  /* 0x000000575852723e */ /* 0x004fe200000000ff */
[----:B------:R-:W-:Y:S02]  /*10080*/  FMUL.FTZ R23, R67, R92 ;  /* 0x0000005c43177220 */ /* 0x000fe40000410000 */
[-C--:B------:R-:W-:Y:S02]  /*10090*/  FMUL.FTZ R60, R60, R98.reuse ;  /* 0x000000623c3c7220 */ /* 0x080fe40000410000 */
[----:B------:R-:W-:Y:S02]  /*100a0*/  FMUL.FTZ R61, R61, R98 ;  /* 0x000000623d3d7220 */ /* 0x000fe40000410000 */
[----:B------:R-:W-:Y:S01]  /*100b0*/  MUFU.EX2 R3, R3 ;  /* 0x0000000300037308 */ /* 0x000fe20000000800 */
[----:B------:R-:W-:-:S02]  /*100c0*/  FMUL.FTZ R62, R62, R92 ;  /* 0x0000005c3e3e7220 */ /* 0x000fc40000410000 */
[----:B------:R-:W-:Y:S02]  /*100d0*/  FMUL.FTZ R63, R63, R92 ;  /* 0x0000005c3f3f7220 */ /* 0x000fe40000410000 */
[-C--:B------:R-:W-:Y:S02]  /*100e0*/  FMUL.FTZ R36, R36, R98.reuse ;  /* 0x0000006224247220 */ /* 0x080fe40000410000 */
[----:B------:R-:W-:Y:S01]  /*100f0*/  FMUL.FTZ R37, R37, R98 ;  /* 0x0000006225257220 */ /* 0x000fe20000410000 */
[----:B------:R-:W2:Y:S01]  /*10100*/  MUFU.EX2 R2, R2 ;  /* 0x0000000200027308 */ /* 0x000ea20000000800 */
[----:B---3--:R-:W-:Y:S01]  /*10110*/  F2FP.PACK_AB R81, R86, R85 ;  /* 0x000000555651723e */ /* 0x008fe200000000ff */
[-C--:B------:R-:W-:Y:S02]  /*10120*/  FMUL.FTZ R38, R38, R92.reuse ;  /* 0x0000005c26267220 */ /* 0x080fe40000410000 */
[----:B------:R-:W-:Y:S02]  /*10130*/  FMUL.FTZ R39, R39, R92 ;  /* 0x0000005c27277220 */ /* 0x000fe40000410000 */
[----:B------:R-:W-:-:S02]  /*10140*/  FMUL.FTZ R40, R40, R98 ;  /* 0x0000006228287220 */ /* 0x000fc40000410000 */
        /* <DEDUP_REMOVED lines=17> */
[----:B------:R-:W3:Y:S01]  /*10260*/  LDSM.16.MT88.4 R52, [R108+0x8000] ;  /* 0x008000006c34783b */ /* 0x000ee20000004200 */
[----:B------:R-:W-:-:S02]  /*10270*/  FMUL.FTZ R68, R68, R98 ;  /* 0x0000006244447220 */ /* 0x000fc40000410000 */
[----:B------:R-:W-:Y:S01]  /*10280*/  FMUL.FTZ R69, R69, R98 ;  /* 0x0000006245457220 */ /* 0x000fe20000410000 */
[----:B------:R-:W-:Y:S01]  /*10290*/  MUFU.EX2 R101, R101 ;  /* 0x0000006500657308 */ /* 0x000fe20000000800 */
[-C--:B------:R-:W-:Y:S02]  /*102a0*/  FMUL.FTZ R70, R70, R92.reuse ;  /* 0x0000005c46467220 */ /* 0x080fe40000410000 */
[C---:B------:R-:W-:Y:S01]  /*102b0*/  HMMA.16816.F32 R20, R80.reuse, R24, R20 ;  /* 0x000000185014723c */ /* 0x040fe20000001814 */
[----:B------:R-:W-:Y:S02]  /*102c0*/  FMUL.FTZ R71, R71, R92 ;  /* 0x0000005c47477220 */ /* 0x000fe40000410000 */
[--C-:B------:R-:W-:Y:S02]  /*102d0*/  FFMA.FTZ R107, R107, c[0x0][0x23c], -R96.reuse ;  /* 0x00008f006b6b7a23 */ /* 0x100fe40000010860 */
[--C-:B------:R-:W-:Y:S01]  /*102e0*/  FFMA.FTZ R100, R143, c[0x0][0x23c], -R96.reuse ;  /* 0x00008f008f647a23 */ /* 0x100fe20000010860 */
[----:B------:R-:W-:Y:S01]  /*102f0*/  MUFU.EX2 R128, R128 ;  /* 0x0000008000807308 */ /* 0x000fe20000000800 */
[----:B------:R-:W-:Y:S01]  /*10300*/  FFMA.FTZ R99, R99, c[0x0][0x23c], -R96 ;  /* 0x00008f0063637a23 */ /* 0x000fe20000010860 */
[----:B------:R-:W-:Y:S01]  /*10310*/  HMMA.16816.F32 R24, R80, R26, R60 ;  /* 0x0000001a5018723c */ /* 0x000fe2000000183c */
[----:B------:R-:W4:Y:S01]  /*10320*/  LDSM.16.MT88.4 R60, [R110+0x6400] ;  /* 0x006400006e3c783b */ /* 0x000f220000004200 */
[----:B------:R-:W-:-:S02]  /*10330*/  FMUL.FTZ R44, R44, R98 ;  /* 0x000000622c2c7220 */ /* 0x000fc40000410000 */
[----:B------:R-:W-:Y:S02]  /*10340*/  FMUL.FTZ R45, R45, R98 ;  /* 0x000000622d2d7220 */ /* 0x000fe40000410000 */
[----:B------:R-:W5:Y:S01]  /*10350*/  MUFU.EX2 R107, R107 ;  /* 0x0000006b006b7308 */ /* 0x000f620000000800 */
[-C--:B------:R-:W-:Y:S01]  /*10360*/  FMUL.FTZ R46, R46, R92.reuse ;  /* 0x0000005c2e2e7220 */ /* 0x080fe20000410000 */
        /* <DEDUP_REMOVED lines=9> */
[--C-:B------:R-:W-:Y:S02]  /*10400*/  FFMA.FTZ R145, R140, c[0x0][0x23c], -R133.reuse ;  /* 0x00008f008c917a23 */ /* 0x100fe40000010885 */
[----:B------:R-:W1:Y:S01]  /*10410*/  MUFU.EX2 R99, R99 ;  /* 0x0000006300637308 */ /* 0x000e620000000800 */
[--C-:B------:R-:W-:Y:S01]  /*10420*/  FFMA.FTZ R143, R136, c[0x0][0x23c], -R133.reuse ;  /* 0x00008f00888f7a23 */ /* 0x100fe20000010885 */
[C---:B------:R-:W-:Y:S01]  /*10430*/  HMMA.16816.F32 R4, R80.reuse, R8, R4 ;  /* 0x000000085004723c */ /* 0x040fe20000001804 */
[--C-:B------:R-:W-:Y:S02]  /*10440*/  FFMA.FTZ R142, R142, c[0x0][0x23c], -R133.reuse ;  /* 0x00008f008e8e7a23 */ /* 0x100fe40000010885 */
[----:B------:R-:W-:Y:S02]  /*10450*/  FFMA.FTZ R138, R138, c[0x0][0x23c], -R133 ;  /* 0x00008f008a8a7a23 */ /* 0x000fe40000010885 */
        /* <DEDUP_REMOVED lines=11> */
[--C-:B------:R-:W-:Y:S02]  /*10510*/  FFMA.FTZ R104, R105, c[0x0][0x23c], -R133.reuse ;  /* 0x00008f0069687a23 */ /* 0x100fe40000010885 */
[----:B------:R-:W-:Y:S02]  /*10520*/  FFMA.FTZ R131, R131, c[0x0][0x23c], -R133 ;  /* 0x00008f0083837a23 */ /* 0x000fe40000010885 */
[----:B------:R-:W-:Y:S01]  /*10530*/  MUFU.EX2 R138, R138 ;  /* 0x0000008a008a7308 */ /* 0x000fe20000000800 */
[--C-:B------:R-:W-:Y:S01]  /*10540*/  FFMA.FTZ R97, R97, c[0x0][0x23c], -R96.reuse ;  /* 0x00008f0061617a23 */ /* 0x100fe20000010860 */
[----:B------:R-:W-:Y:S01]  /*10550*/  HMMA.16816.F32 R16, R80, R18, R68 ;  /* 0x000000125010723c */ /* 0x000fe20000001844 */
[--C-:B------:R-:W-:Y:S01]  /*10560*/  FFMA.FTZ R91, R93, c[0x0][0x23c], -R96.reuse ;  /* 0x00008f005d5b7a23 */ /* 0x100fe20000010860 */
[----:B------:R-:W-:Y:S01]  /*10570*/  LDSM.16.MT88.4 R68, [R108+0x6c00] ;  /* 0x006c00006c44783b */ /* 0x000fe20000004200 */
[----:B------:R-:W-:-:S02]  /*10580*/  FFMA.FTZ R94, R94, c[0x0][0x23c], -R96 ;  /* 0x00008f005e5e7a23 */ /* 0x000fc40000010860 */
[----:B------:R-:W-:Y:S01]  /*10590*/  FFMA.FTZ R64, R106, c[0x0][0x23c], -R133 ;  /* 0x00008f006a407a23 */ /* 0x000fe20000010885 */
[----:B------:R-:W-:Y:S01]  /*105a0*/  MUFU.EX2 R143, R143 ;  /* 0x0000008f008f7308 */ /* 0x000fe20000000800 */
[----:B------:R-:W-:Y:S01]  /*105b0*/  FFMA.FTZ R95, R129, R98, R95 ;  /* 0x00000062815f7223 */ /* 0x000fe2000001005f */
[C---:B---3--:R-:W-:Y:S01]  /*105c0*/  HMMA.16816.F32 R44, R80.reuse, R52, R44 ;  /* 0x00000034502c723c */ /* 0x048fe2000000182c */
[----:B------:R-:W-:Y:S02]  /*105d0*/  FFMA.FTZ R85, R132, R92, R85 ;  /* 0x0000005c84557223 */ /* 0x000fe40000010055 */
[----:B------:R-:W-:Y:S02]  /*105e0*/  FADD.FTZ R84, R84, R95 ;  /* 0x0000005f54547221 */ /* 0x000fe40000010000 */
[----:B------:R-:W-:Y:S01]  /*105f0*/  FADD.FTZ R92, R86, R85 ;  /* 0x00000055565c7221 */ /* 0x000fe20000010000 */
[----:B------:R-:W-:Y:S01]  /*10600*/  MUFU.EX2 R140, R140 ;  /* 0x0000008c008c7308 */ /* 0x000fe20000000800 */
[----:B--2---:R-:W-:Y:S01]  /*10610*/  F2FP.PACK_AB R52, R127, R130 ;  /* 0x000000827f34723e */ /* 0x004fe200000000ff */
[----:B------:R-:W-:Y:S01]  /*10620*/  HMMA.16816.F32 R48, R80, R54, R48 ;  /* 0x000000365030723c */ /* 0x000fe20000001830 */
[----:B-----5:R-:W-:Y:S01]  /*10630*/  F2FP.PACK_AB R53, R107, R128 ;  /* 0x000000806b35723e */ /* 0x020fe200000000ff */
[----:B------:R-:W-:-:S02]  /*10640*/  FADD.FTZ R93, R87, R84 ;  /* 0x00000054575d7221 */ /* 0x000fc40000010000 */
[----:B------:R-:W-:Y:S02]  /*10650*/  FADD.FTZ R3, R3, R92 ;  /* 0x0000005c03037221 */ /* 0x000fe40000010000 */
[----:B------:R-:W-:Y:S01]  /*10660*/  MUFU.EX2 R139, R139 ;  /* 0x0000008b008b7308 */ /* 0x000fe20000000800 */
[----:B------:R-:W-:Y:S01]  /*10670*/  F2FP.PACK_AB R54, R101, R102 ;  /* 0x000000666536723e */ /* 0x000fe200000000ff */
[----:B------:R-:W-:Y:S01]  /*10680*/  FADD.FTZ R93, R88, R93 ;  /* 0x0000005d585d7221 */ /* 0x000fe20000010000 */
[----:B-1----:R-:W-:Y:S01]  /*10690*/  F2FP.PACK_AB R55, R99, R100 ;  /* 0x000000646337723e */ /* 0x002fe200000000ff */
[----:B------:R-:W-:Y:S02]  /*106a0*/  FADD.FTZ R3, R2, R3 ;  /* 0x0000000302037221 */ /* 0x000fe40000010000 */
[----:B------:R-:W-:Y:S02]  /*106b0*/  FADD.FTZ R130, R130, R93 ;  /* 0x0000005d82827221 */ /* 0x000fe40000010000 */
[----:B------:R-:W-:Y:S01]  /*106c0*/  MUFU.EX2 R136, R136 ;  /* 0x0000008800887308 */ /* 0x000fe20000000800 */
[----:B------:R-:W-:Y:S01]  /*106d0*/  FADD.FTZ R128, R128, R3 ;  /* 0x0000000380807221 */ /* 0x000fe20000010000 */
[----:B----4-:R-:W-:Y:S01]  /*106e0*/  HMMA.16816.F32 R4, R52, R60, R4 ;  /* 0x0000003c3404723c */ /* 0x010fe20000001804 */
[----:B------:R-:W-:Y:S01]  /*106f0*/  FADD.FTZ R127, R127, R130 ;  /* 0x000000827f7f7221 */ /* 0x000fe20000010000 */
[----:B------:R-:W-:Y:S01]  /*10700*/  MOV R3, R90 ;  /* 0x0000005a00037202 */ /* 0x000fe20000000f00 */
[----:B------:R-:W-:-:S02]  /*10710*/  FADD.FTZ R107, R107, R128 ;  /* 0x000000806b6b7221 */ /* 0x000fc40000010000 */
[----:B------:R-:W-:Y:S01]  /*10720*/  FADD.FTZ R102, R102, R127 ;  /* 0x0000007f66667221 */ /* 0x000fe20000010000 */
[----:B------:R-:W-:Y:S01]  /*10730*/  MUFU.EX2 R103, R103 ;  /* 0x0000006700677308 */ /* 0x000fe20000000800 */
[----:B------:R-:W-:Y:S01]  /*10740*/  FADD.FTZ R100, R100, R107 ;  /* 0x0000006b64647221 */ /* 0x000fe20000010000 */
[C---:B------:R-:W-:Y:S01]  /*10750*/  HMMA.16816.F32 R8, R52.reuse, R62, R8 ;  /* 0x0000003e3408723c */ /* 0x040fe20000001808 */
[----:B------:R-:W1:Y:S01]  /*10760*/  LDSM.16.MT88.4 R60, [R110+0x7400] ;  /* 0x007400006e3c783b */ /* 0x000e620000004200 */
[----:B------:R-:W-:Y:S02]  /*10770*/  FADD.FTZ R101, R101, R102 ;  /* 0x0000006665657221 */ /* 0x000fe40000010000 */
[----:B------:R-:W-:Y:S02]  /*10780*/  FADD.FTZ R99, R99, R100 ;  /* 0x0000006463637221 */ /* 0x000fe40000010000 */
[----:B------:R-:W-:Y:S02]  /*10790*/  MUFU.EX2 R106, R65 ;  /* 0x00000041006a7308 */ /* 0x000fe40000000800 */
[C---:B------:R-:W-:Y:S06]  /*107a0*/  HMMA.16816.F32 R12, R52.reuse, R56, R12 ;  /* 0x00000038340c723c */ /* 0x040fec000000180c */
[----:B------:R-:W2:Y:S02]  /*107b0*/  MUFU.EX2 R105, R64 ;  /* 0x0000004000697308 */ /* 0x000ea40000000800 */
[----:B------:R-:W-:Y:S01]  /*107c0*/  HMMA.16816.F32 R16, R52, R58, R16 ;  /* 0x0000003a3410723c */ /* 0x000fe20000001810 */
[----:B------:R-:W3:Y:S05]  /*107d0*/  LDSM.16.MT88.4 R56, [R108+0x7400] ;  /* 0x007400006c38783b */ /* 0x000eea0000004200 */
[----:B------:R-:W-:Y:S08]  /*107e0*/  MUFU.EX2 R104, R104 ;  /* 0x0000006800687308 */ /* 0x000ff00000000800 */
[----:B------:R-:W4:Y:S01]  /*107f0*/  MUFU.EX2 R131, R131 ;  /* 0x0000008300837308 */ /* 0x000f220000000800 */
[----:B--2---:R-:W-:-:S07]  /*10800*/  F2FP.PACK_AB R84, R105, R106 ;  /* 0x0000006a6954723e */ /* 0x004fce00000000ff */
        /* <DEDUP_REMOVED lines=11> */
[----:B------:R-:W1:Y:S01]  /*108c0*/  LDSM.16.MT88.4 R56, [R108+0x8400] ;  /* 0x008400006c38783b */ /* 0x000e620000004200 */
[----:B---3--:R-:W-:-:S06]  /*108d0*/  F2FP.PACK_AB R87, R94, R91 ;  /* 0x0000005b5e57723e */ /* 0x008fcc00000000ff */
        /* <DEDUP_REMOVED lines=25> */
[C---:B------:R-:W-:Y:S01]  /*10a70*/  HMMA.16816.F32 R8, R52.reuse, R62, R8 ;  /* 0x0000003e3408723c */ /* 0x040fe20000001808 */
[----:B------:R-:W2:Y:S01]  /*10a80*/  LDSM.16.MT88.4 R60, [R110+0x7800] ;  /* 0x007800006e3c783b */ /* 0x000ea20000004200 */
[----:B------:R-:W-:Y:S02]  /*10a90*/  FADD.FTZ R91, R91, R144 ;  /* 0x000000905b5b7221 */ /* 0x000fe40000010000 */
[----:B------:R-:W-:Y:S02]  /*10aa0*/  FADD.FTZ R129, R131, R104 ;  /* 0x0000006883817221 */ /* 0x000fe40000010000 */
[----:B------:R-:W-:Y:S02]  /*10ab0*/  FADD.FTZ R132, R94, R91 ;  /* 0x0000005b5e847221 */ /* 0x000fe40000010000 */
[C---:B-1----:R-:W-:Y:S08]  /*10ac0*/  HMMA.16816.F32 R12, R52.reuse, R56, R12 ;  /* 0x00000038340c723c */ /* 0x042ff0000000180c */
[----:B------:R-:W-:Y:S01]  /*10ad0*/  HMMA.16816.F32 R16, R52, R58, R16 ;  /* 0x0000003a3410723c */ /* 0x000fe20000001810 */
[----:B------:R-:W1:Y:S07]  /*10ae0*/  LDSM.16.MT88.4 R56, [R108+0x7800] ;  /* 0x007800006c38783b */ /* 0x000e6e0000004200 */
[C---:B------:R-:W-:Y:S01]  /*10af0*/  HMMA.16816.F32 R80, R84.reuse, R76, R4 ;  /* 0x0000004c5450723c */ /* 0x040fe20000001804 */
[----:B------:R-:W-:Y:S07]  /*10b00*/  LDSM.16.MT88.4 R4, [R108+0x8c00] ;  /* 0x008c00006c04783b */ /* 0x000fee0000004200 */
[C---:B------:R-:W-:Y:S01]  /*10b10*/  HMMA.16816.F32 R76, R84.reuse, R78, R8 ;  /* 0x0000004e544c723c */ /* 0x040fe20000001808 */
[----:B------:R-:W-:Y:S07]  /*10b20*/  LDSM.16.MT88.4 R8, [R110+0x8c00] ;  /* 0x008c00006e08783b */ /* 0x000fee0000004200 */
[----:B------:R-:W-:Y:S08]  /*10b30*/  HMMA.16816.F32 R72, R84, R68, R12 ;  /* 0x000000445448723c */ /* 0x000ff0000000180c */
[C---:B--2---:R-:W-:Y:S08]  /*10b40*/  HMMA.16816.F32 R20, R52.reuse, R60, R20 ;  /* 0x0000003c3414723c */ /* 0x044ff00000001814 */
[C---:B------:R-:W-:Y:S01]  /*10b50*/  HMMA.16816.F32 R24, R52.reuse, R62, R24 ;  /* 0x0000003e3418723c */ /* 0x040fe20000001818 */
[----:B------:R-:W2:Y:S07]  /*10b60*/  LDSM.16.MT88.4 R60, [R110+0x8800] ;  /* 0x008800006e3c783b */ /* 0x000eae0000004200 */
        /* <DEDUP_REMOVED lines=10> */
[C---:B------:R-:W-:Y:S08]  /*10c10*/  HMMA.16816.F32 R36, R84.reuse, R8, R36 ;  /* 0x000000085424723c */ /* 0x040ff00000001824 */
[C---:B------:R-:W-:Y:S08]  /*10c20*/  HMMA.16816.F32 R40, R84.reuse, R10, R40 ;  /* 0x0000000a5428723c */ /* 0x040ff00000001828 */
[C---:B------:R-:W-:Y:S08]  /*10c30*/  HMMA.16816.F32 R44, R84.reuse, R4, R44 ;  /* 0x00000004542c723c */ /* 0x040ff0000000182c */
[C---:B--2---:R-:W-:Y:S08]  /*10c40*/  HMMA.16816.F32 R64, R84.reuse, R60, R20 ;  /* 0x0000003c5440723c */ /* 0x044ff00000001814 */
[C---:B------:R-:W-:Y:S08]  /*10c50*/  HMMA.16816.F32 R60, R84.reuse, R62, R24 ;  /* 0x0000003e543c723c */ /* 0x040ff00000001818 */
[C---:B-1----:R-:W-:Y:S08]  /*10c60*/  HMMA.16816.F32 R56, R84.reuse, R52, R28 ;  /* 0x000000345438723c */ /* 0x042ff0000000181c */
[C---:B------:R-:W-:Y:S08]  /*10c70*/  HMMA.16816.F32 R52, R84.reuse, R54, R32 ;  /* 0x000000365434723c */ /* 0x040ff00000001820 */
[----:B------:R-:W-:Y:S08]  /*10c80*/  HMMA.16816.F32 R48, R84, R6, R48 ;  /* 0x000000065430723c */ /* 0x000ff00000001830 */
.L_x_6044:
        /* <DEDUP_REMOVED lines=12> */
.L_x_6054:
        /* <DEDUP_REMOVED lines=66> */
.L_x_6051:
[----:B------:R-:W-:Y:S02]  /*11170*/  LOP3.LUT P6, RZ, R121, 0x1, RZ, 0xc0, !PT ;  /* 0x0000000179ff7812 */ /* 0x000fe400078cc0ff */
[----:B------:R-:W-:Y:S02]  /*11180*/  LEA R130, P1, R87, R134, 0x1 ;  /* 0x0000008657827211 */ /* 0x000fe400078208ff */
[----:B------:R-:W-:Y:S02]  /*11190*/  LOP3.LUT P5, RZ, R121, 0x2, RZ, 0xc0, !PT ;  /* 0x0000000279ff7812 */ /* 0x000fe400078ac0ff */
        /* <DEDUP_REMOVED lines=129> */
[----:B------:R5:W5:Y:S01]  /*119b0*/  MUFU.TANH R105, R86 ;  /* 0x0000005600697308 */ /* 0x000b620000002400 */
[----:B------:R-:W-:Y:S01]  /*119c0*/  FMUL.FTZ R165, R8, c[0x0][0x2ec] ;  /* 0x0000bb0008a57a20 */ /* 0x000fe20000410000 */
[C---:B-1----:R-:W-:Y:S05]  /*119d0*/  HMMA.16816.F32 R20, R88.reuse, R92, R20 ;  /* 0x0000005c5814723c */ /* 0x042fea0000001814 */
[----:B------:R-:W-:Y:S03]  /*119e0*/  FMUL.FTZ R2, R9, c[0x0][0x2ec] ;  /* 0x0000bb0009027a20 */ /* 0x000fe60000410000 */
[----:B------:R-:W1:Y:S01]  /*119f0*/  MUFU.TANH R103, R87 ;  /* 0x0000005700677308 */ /* 0x000e620000002400 */
[C---:B------:R-:W-:Y:S03]  /*11a00*/  HMMA.16816.F32 R24, R88.reuse, R94, R24 ;  /* 0x0000005e5818723c */ /* 0x040fe60000001818 */
[----:B----4-:R-:W-:Y:S02]  /*11a10*/  FMUL.FTZ R134, R10, c[0x0][0x2ec] ;  /* 0x0000bb000a867a20 */ /* 0x010fe40000410000 */
[----:B---3--:R-:W-:Y:S03]  /*11a20*/  FMUL.FTZ R136, R11, c[0x0][0x2ec] ;  /* 0x0000bb000b887a20 */ /* 0x008fe60000410000 */
[C---:B--2---:R-:W-:Y:S01]  /*11a30*/  HMMA.16816.F32 R28, R88.reuse, R96, R28 ;  /* 0x00000060581c723c */ /* 0x044fe2000000181c */
[----:B------:R-:W2:Y:S03]  /*11a40*/  MUFU.TANH R159, R159 ;  /* 0x0000009f009f7308 */ /* 0x000ea60000002400 */
[----:B------:R-:W-:Y:S02]  /*11a50*/  FMUL.FTZ R153, R12, c[0x0][0x2ec] ;  /* 0x0000bb000c997a20 */ /* 0x000fe40000410000 */
[----:B-----5:R-:W-:Y:S02]  /*11a60*/  FMUL.FTZ R86, R18, c[0x0][0x2ec] ;  /* 0x0000bb0012567a20 */ /* 0x020fe40000410000 */
[----:B------:R-:W-:Y:S03]  /*11a70*/  HMMA.16816.F32 R32, R88, R98, R32 ;  /* 0x000000625820723c */ /* 0x000fe60000001820 */
[----:B------:R3:W4:Y:S01]  /*11a80*/  MUFU.TANH R101, R86 ;  /* 0x0000005600657308 */ /* 0x0007220000002400 */
        /* <DEDUP_REMOVED lines=13> */
[----:B---3--:R-:W-:Y:S02]  /*11b60*/  FMUL.FTZ R86, R28, c[0x0][0x2ec] ;  /* 0x0000bb001c567a20 */ /* 0x008fe40000410000 */
        /* <DEDUP_REMOVED lines=9> */
[----:B------:R-:W1:Y:S01]  /*11c00*/  MUFU.TANH R2, R2 ;  /* 0x0000000200027308 */ /* 0x000e620000002400 */
[----:B---3--:R-:W-:Y:S09]  /*11c10*/  FMUL.FTZ R86, R35, c[0x0][0x2ec] ;  /* 0x0000bb0023567a20 */ /* 0x008ff20000410000 */
        /* <DEDUP_REMOVED lines=85> */
.L_x_6053:
        /* <DEDUP_REMOVED lines=47> */
.L_x_6052:
        /* <DEDUP_REMOVED lines=24> */
[----:B------:R-:W2:Y:S02]  /*125e0*/  I2F R4, R4 ;  /* 0x0000000400047306 */ /* 0x000ea40000201400 */
[C---:B-12---:R-:W-:Y:S02]  /*125f0*/  FFMA.FTZ R139, R0.reuse, R4, R139 ;  /* 0x00000004008b7223 */ /* 0x046fe4000001008b */
[CC--:B------:R-:W-:Y:S02]  /*12600*/  FFMA.FTZ R161, R0.reuse, R11.reuse, R161 ;  /* 0x0000000b00a17223 */ /* 0x0c0fe400000100a1 */
[----:B------:R-:W-:Y:S01]  /*12610*/  FFMA.FTZ R11, R0, R11, R3 ;  /* 0x0000000b000b7223 */ /* 0x000fe20000010003 */
[----:B------:R-:W-:Y:S01]  /*12620*/  IADD3 R3, R12, 0x30, RZ ;  /* 0x000000300c037810 */ /* 0x000fe20007ffe0ff */
[C---:B------:R-:W-:Y:S01]  /*12630*/  FFMA.FTZ R163, R0.reuse, R5, R163 ;  /* 0x0000000500a37223 */ /* 0x040fe200000100a3 */
[----:B------:R-:W-:Y:S01]  /*12640*/  FMNMX.FTZ R18, R161, R85, !PT ;  /* 0x00000055a1127209 */ /* 0x000fe20007810000 */
[C---:B------:R-:W-:Y:S02]  /*12650*/  FFMA.FTZ R159, R0.reuse, R5, R159 ;  /* 0x00000005009f7223 */ /* 0x040fe4000001009f */
[----:B------:R1:W2:Y:S01]  /*12660*/  I2F R5, R3 ;  /* 0x0000000300057306 */ /* 0x0002a20000201400 */
[CC--:B------:R-:W-:Y:S01]  /*12670*/  FFMA.FTZ R134, R0.reuse, R13.reuse, R134 ;  /* 0x0000000d00867223 */ /* 0x0c0fe20000010086 */
        /* <DEDUP_REMOVED lines=19> */
[----:B------:R-:W3:Y:S01]  /*127b0*/  I2F R15, R2 ;  /* 0x00000002000f7306 */ /* 0x000ee20000201400 */
[----:B------:R-:W-:Y:S01]  /*127c0*/  FMNMX.FTZ R16, R157, R16, !PT ;  /* 0x000000109d107209 */ /* 0x000fe20007810000 */
[----:B------:R-:W-:Y:S01]  /*127d0*/  FFMA.FTZ R135, R0, R8, R135 ;  /* 0x0000000800877223 */ /* 0x000fe20000010087 */
[----:B-1----:R-:W-:Y:S01]  /*127e0*/  IADD3 R3, R12, 0x38, RZ ;  /* 0x000000380c037810 */ /* 0x002fe20007ffe0ff */
[C---:B------:R-:W-:Y:S01]  /*127f0*/  FFMA.FTZ R147, R0.reuse, R10, R147 ;  /* 0x0000000a00937223 */ /* 0x040fe20000010093 */
[----:B------:R-:W-:Y:S01]  /*12800*/  FMNMX.FTZ R16, R101, R16, !PT ;  /* 0x0000001065107209 */ /* 0x000fe20007810000 */
[C---:B------:R-:W-:Y:S01]  /*12810*/  FFMA.FTZ R151, R0.reuse, R14, R151 ;  /* 0x0000000e00977223 */ /* 0x040fe20000010097 */
[----:B------:R-:W-:Y:S01]  /*12820*/  FMNMX.FTZ R18, R105, R18, !PT ;  /* 0x0000001269127209 */ /* 0x000fe20007810000 */
[-C--:B------:R-:W-:Y:S01]  /*12830*/  FFMA.FTZ R143, R0, R7.reuse, R143 ;  /* 0x00000007008f7223 */ /* 0x080fe2000001008f */
[----:B------:R-:W-:Y:S01]  /*12840*/  IADD3 R12, R12, 0x39, RZ ;  /* 0x000000390c0c7810 */ /* 0x000fe20007ffe0ff */
[----:B------:R-:W1:Y:S01]  /*12850*/  I2F R8, R3 ;  /* 0x0000000300087306 */ /* 0x000e620000201400 */
        /* <DEDUP_REMOVED lines=9> */
[----:B------:R-:W4:Y:S01]  /*128f0*/  I2F R3, R12 ;  /* 0x0000000c00037306 */ /* 0x000f220000201400 */
[----:B------:R-:W-:Y:S01]  /*12900*/  FMNMX.FTZ R18, R149, R18, !PT ;  /* 0x0000001295127209 */ /* 0x000fe20007810000 */
[C---:B--2---:R-:W-:Y:S01]  /*12910*/  FFMA.FTZ R107, R0.reuse, R5, R107 ;  /* 0x00000005006b7223 */ /* 0x044fe2000001006b */
[----:B------:R-:W-:Y:S01]  /*12920*/  FMNMX.FTZ R16, R141, R16, !PT ;  /* 0x000000108d107209 */ /* 0x000fe20007810000 */
[C---:B------:R-:W-:Y:S01]  /*12930*/  FFMA.FTZ R133, R0.reuse, R4, R133 ;  /* 0x0000000400857223 */ /* 0x040fe20000010085 */
[----:B------:R-:W-:Y:S01]  /*12940*/  FMNMX.FTZ R18, R145, R18, !PT ;  /* 0x0000001291127209 */ /* 0x000fe20007810000 */
[C---:B---3--:R-:W-:Y:S01]  /*12950*/  FFMA.FTZ R106, R0.reuse, R15, R106 ;  /* 0x0000000f006a7223 */ /* 0x048fe2000001006a */
[----:B------:R-:W-:Y:S01]  /*12960*/  FMNMX.FTZ R16, R139, R16, !PT ;  /* 0x000000108b107209 */ /* 0x000fe20007810000 */
[C---:B------:R-:W-:Y:S01]  /*12970*/  FFMA.FTZ R93, R0.reuse, R5, R93 ;  /* 0x00000005005d7223 */ /* 0x040fe2000001005d */
[----:B------:R-:W-:Y:S01]  /*12980*/  FMNMX.FTZ R18, R137, R18, !PT ;  /* 0x0000001289127209 */ /* 0x000fe20007810000 */
[C---:B------:R-:W-:Y:S01]  /*12990*/  FFMA.FTZ R92, R0.reuse, R15, R92 ;  /* 0x0000000f005c7223 */ /* 0x040fe2000001005c */
[----:B------:R-:W-:Y:S01]  /*129a0*/  FMNMX.FTZ R7, R107, R16, !PT ;  /* 0x000000106b077209 */ /* 0x000fe20007810000 */
[----:B------:R-:W-:Y:S01]  /*129b0*/  LDSM.16.MT88.4 R20, [R108+0x6000] ;  /* 0x006000006c14783b */ /* 0x000fe20000004200 */
[----:B------:R-:W-:Y:S01]  /*129c0*/  FMNMX.FTZ R18, R133, R18, !PT ;  /* 0x0000001285127209 */ /* 0x000fe20007810000 */
[-C--:B-1----:R-:W-:Y:S01]  /*129d0*/  FFMA.FTZ R87, R0, R8.reuse, R87 ;  /* 0x0000000800577223 */ /* 0x082fe20000010057 */
[----:B------:R-:W-:Y:S01]  /*129e0*/  FMNMX.FTZ R2, R106, R7, !PT ;  /* 0x000000076a027209 */ /* 0x000fe20007810000 */
[----:B------:R-:W-:Y:S01]  /*129f0*/  FFMA.FTZ R97, R0, R8, R97 ;  /* 0x0000000800617223 */ /* 0x000fe20000010061 */
[----:B------:R-:W-:Y:S02]  /*12a00*/  FMNMX.FTZ R5, R93, R18, !PT ;  /* 0x000000125d057209 */ /* 0x000fe40007810000 */
[----:B------:R-:W-:Y:S02]  /*12a10*/  FMNMX.FTZ R7, R87, R2, !PT ;  /* 0x0000000257077209 */ /* 0x000fe40007810000 */
[----:B------:R-:W-:Y:S01]  /*12a20*/  FMNMX.FTZ R2, R92, R5, !PT ;  /* 0x000000055c027209 */ /* 0x000fe20007810000 */
[CC--:B----4-:R-:W-:Y:S02]  /*12a30*/  FFMA.FTZ R86, R0.reuse, R3.reuse, R86 ;  /* 0x0000000300567223 */ /* 0x0d0fe40000010056 */
        /* <DEDUP_REMOVED lines=18> */
[----:B------:R-:W-:Y:S02]  /*12b60*/  FMUL.FTZ R98, R3, c[0x0][0x23c] ;  /* 0x00008f0003627a20 */ /* 0x000fe40000410000 */
[----:B------:R-:W-:Y:S02]  /*12b70*/  FFMA.FTZ R89, R13, c[0x0][0x23c], -R138 ;  /* 0x00008f000d597a23 */ /* 0x000fe4000001088a */
[----:B------:R-:W-:Y:S01]  /*12b80*/  FADD.FTZ R4, -R3, R84 ;  /* 0x0000005403047221 */ /* 0x000fe20000010100 */
[----:B------:R-:W-:Y:S01]  /*12b90*/  FSEL R98, R98, RZ, P0 ;  /* 0x000000ff62627208 */ /* 0x000fe20000000000 */
[----:B------:R-:W1:Y:S01]  /*12ba0*/  LDSM.16.MT88.4 R12, [R110+0x6000] ;  /* 0x006000006e0c783b */ /* 0x000e620000004200 */
[----:B------:R-:W-:Y:S01]  /*12bb0*/  FFMA.FTZ R136, R161, c[0x0][0x23c], -R138 ;  /* 0x00008f00a1887a23 */ /* 0x000fe2000001088a */
[----:B------:R-:W2:Y:S01]  /*12bc0*/  MUFU.EX2 R85, R85 ;  /* 0x0000005500557308 */ /* 0x000ea20000000800 */
[----:B------:R-:W-:Y:S01]  /*12bd0*/  FMUL.FTZ R84, R4, c[0x0][0x23c] ;  /* 0x00008f0004547a20 */ /* 0x000fe20000410000 */
[----:B------:R-:W-:Y:S01]  /*12be0*/  ISETP.GT.AND P0, PT, R126, R114, PT ;  /* 0x000000727e00720c */ /* 0x000fe20003f04270 */
[--C-:B------:R-:W-:Y:S02]  /*12bf0*/  FFMA.FTZ R99, R11, c[0x0][0x23c], -R98.reuse ;  /* 0x00008f000b637a23 */ /* 0x100fe40000010862 */
[----:B------:R-:W-:Y:S02]  /*12c00*/  FFMA.FTZ R88, R9, c[0x0][0x23c], -R98 ;  /* 0x00008f0009587a23 */ /* 0x000fe40000010862 */
[--C-:B------:R-:W-:Y:S02]  /*12c10*/  FFMA.FTZ R95, R163, c[0x0][0x23c], -R138.reuse ;  /* 0x00008f00a35f7a23 */ /* 0x100fe4000001088a */
[----:B------:R-:W-:Y:S01]  /*12c20*/  FFMA.FTZ R94, R134, c[0x0][0x23c], -R138 ;  /* 0x00008f00865e7a23 */ /* 0x000fe2000001088a */
[----:B------:R-:W3:Y:S01]  /*12c30*/  MUFU.EX2 R84, R84 ;  /* 0x0000005400547308 */ /* 0x000ee20000000800 */
[--C-:B------:R-:W-:Y:S02]  /*12c40*/  FFMA.FTZ R96, R159, c[0x0][0x23c], -R98.reuse ;  /* 0x00008f009f607a23 */ /* 0x100fe40000010862 */
[----:B------:R-:W-:Y:S02]  /*12c50*/  FFMA.FTZ R91, R165, c[0x0][0x23c], -R98 ;  /* 0x00008f00a55b7a23 */ /* 0x000fe40000010862 */
[--C-:B------:R-:W-:Y:S02]  /*12c60*/  FFMA.FTZ R103, R103, c[0x0][0x23c], -R138.reuse ;  /* 0x00008f0067677a23 */ /* 0x100fe4000001088a */
[--C-:B------:R-:W-:Y:S02]  /*12c70*/  FFMA.FTZ R102, R157, c[0x0][0x23c], -R138.reuse ;  /* 0x00008f009d667a23 */ /* 0x100fe4000001088a */
[--C-:B------:R-:W-:Y:S01]  /*12c80*/  FFMA.FTZ R101, R101, c[0x0][0x23c], -R138.reuse ;  /* 0x00008f0065657a23 */ /* 0x100fe2000001088a */
[----:B------:R-:W-:Y:S01]  /*12c90*/  MUFU.EX2 R136, R136 ;  /* 0x0000008800887308 */ /* 0x000fe20000000800 */
        /* <DEDUP_REMOVED lines=18> */
[----:B------:R-:W3:Y:S01]  /*12dc0*/  MUFU.EX2 R89, R89 ;  /* 0x0000005900597308 */ /* 0x000ee20000000800 */
[----:B------:R-:W-:Y:S01]  /*12dd0*/  FMUL.FTZ R27, R85, R63 ;  /* 0x0000003f551b7220 */ /* 0x000fe20000410000 */
[----:B------:R-:W-:Y:S01]  /*12de0*/  LDSM.16.MT88.4 R68, [R108+0x6c00] ;  /* 0x006c00006c44783b */ /* 0x000fe20000004200 */
[C---:B------:R-:W-:Y:S01]  /*12df0*/  FMUL.FTZ R24, R84.reuse, R60 ;  /* 0x0000003c54187220 */ /* 0x040fe20000410000 */
[----:B--2---:R-:W-:Y:S01]  /*12e00*/  F2FP.PACK_AB R81, R95, R136 ;  /* 0x000000885f51723e */ /* 0x004fe200000000ff */
[C---:B------:R-:W-:Y:S02]  /*12e10*/  FMUL.FTZ R25, R84.reuse, R61 ;  /* 0x0000003d54197220 */ /* 0x040fe40000410000 */
[C---:B------:R-:W-:Y:S02]  /*12e20*/  FMUL.FTZ R34, R85.reuse, R54 ;  /* 0x0000003655227220 */ /* 0x040fe40000410000 */
[C---:B------:R-:W-:Y:S01]  /*12e30*/  FMUL.FTZ R35, R85.reuse, R55 ;  /* 0x0000003755237220 */ /* 0x040fe20000410000 */
[----:B------:R-:W-:Y:S01]  /*12e40*/  MUFU.EX2 R99, R99 ;  /* 0x0000006300637308 */ /* 0x000fe20000000800 */
[----:B------:R-:W2:Y:S01]  /*12e50*/  LDSM.16.MT88.4 R60, [R108+0x7000] ;  /* 0x007000006c3c783b */ /* 0x000ea20000004200 */
        /* <DEDUP_REMOVED lines=8> */
[----:B---3--:R-:W-:Y:S01]  /*12ee0*/  F2FP.PACK_AB R83, R89, R94 ;  /* 0x0000005e5953723e */ /* 0x008fe200000000ff */
[C---:B------:R-:W-:Y:S02]  /*12ef0*/  FMUL.FTZ R42, R85.reuse, R42 ;  /* 0x0000002a552a7220 */ /* 0x040fe40000410000 */
[----:B------:R-:W-:Y:S02]  /*12f00*/  FMUL.FTZ R43, R85, R43 ;  /* 0x0000002b552b7220 */ /* 0x000fe40000410000 */
[C---:B------:R-:W-:Y:S01]  /*12f10*/  FMUL.FTZ R40, R84.reuse, R40 ;  /* 0x0000002854287220 */ /* 0x040fe20000410000 */
[----:B------:R-:W-:Y:S01]  /*12f20*/  MUFU.EX2 R91, R91 ;  /* 0x0000005b005b7308 */ /* 0x000fe20000000800 */
[C---:B------:R-:W-:Y:S02]  /*12f30*/  FMUL.FTZ R41, R84.reuse, R41 ;  /* 0x0000002954297220 */ /* 0x040fe40000410000 */
[--C-:B------:R-:W-:Y:S02]  /*12f40*/  FFMA.FTZ R105, R105, c[0x0][0x23c], -R98.reuse ;  /* 0x00008f0069697a23 */ /* 0x100fe40000010862 */
[--C-:B------:R-:W-:Y:S02]  /*12f50*/  FFMA.FTZ R135, R135, c[0x0][0x23c], -R98.reuse ;  /* 0x00008f0087877a23 */ /* 0x100fe40000010862 */
[----:B------:R-:W-:Y:S02]  /*12f60*/  FFMA.FTZ R134, R151, c[0x0][0x23c], -R98 ;  /* 0x00008f0097867a23 */ /* 0x000fe40000010862 */
        /* <DEDUP_REMOVED lines=15> */
[----:B------:R-:W-:Y:S02]  /*13060*/  FFMA.FTZ R139, R139, c[0x0][0x23c], -R138 ;  /* 0x00008f008b8b7a23 */ /* 0x000fe4000001088a */
[--C-:B------:R-:W-:Y:S01]  /*13070*/  FFMA.FTZ R144, R149, c[0x0][0x23c], -R98.reuse ;  /* 0x00008f0095907a23 */ /* 0x100fe20000010862 */
[----:B---3--:R-:W-:Y:S01]  /*13080*/  F2FP.PACK_AB R82, R88, R91 ;  /* 0x0000005b5852723e */ /* 0x008fe200000000ff */
[--C-:B------:R-:W-:Y:S02]  /*13090*/  FFMA.FTZ R141, R145, c[0x0][0x23c], -R98.reuse ;  /* 0x00008f00918d7a23 */ /* 0x100fe40000010862 */
[--C-:B------:R-:W-:Y:S02]  /*130a0*/  FFMA.FTZ R146, R137, c[0x0][0x23c], -R98.reuse ;  /* 0x00008f0089927a23 */ /* 0x100fe40000010862 */
[----:B------:R-:W-:Y:S01]  /*130b0*/  FFMA.FTZ R133, R133, c[0x0][0x23c], -R98 ;  /* 0x00008f0085857a23 */ /* 0x000fe20000010862 */
[----:B------:R-:W-:Y:S01]  /*130c0*/  MUFU.EX2 R147, R147 ;  /* 0x0000009300937308 */ /* 0x000fe20000000800 */
[C---:B-1----:R-:W-:Y:S05]  /*130d0*/  HMMA.16816.F32 R4, R80.reuse, R12, R4 ;  /* 0x0000000c5004723c */ /* 0x042fea0000001804 */
[----:B------:R-:W-:Y:S02]  /*130e0*/  FFMA.FTZ R87, R87, c[0x0][0x23c], -R138 ;  /* 0x00008f0057577a23 */ /* 0x000fe4000001088a */
[C---:B------:R-:W-:Y:S01]  /*130f0*/  FMUL.FTZ R12, R84.reuse, R72 ;  /* 0x00000048540c7220 */ /* 0x040fe20000410000 */
[C---:B------:R-:W-:Y:S01]  /*13100*/  HMMA.16816.F32 R8, R80.reuse, R14, R8 ;  /* 0x0000000e5008723c */ /* 0x040fe20000001808 */
[----:B------:R-:W-:Y:S03]  /*13110*/  MUFU.EX2 R101, R101 ;  /* 0x0000006500657308 */ /* 0x000fe60000000800 */
[C---:B------:R-:W-:Y:S02]  /*13120*/  FMUL.FTZ R13, R84.reuse, R73 ;  /* 0x00000049540d7220 */ /* 0x040fe40000410000 */
[C---:B------:R-:W-:Y:S02]  /*13130*/  FFMA.FTZ R136, R85.reuse, R132, R136 ;  /* 0x0000008455887223 */ /* 0x040fe40000010088 */
[C---:B------:R-:W-:Y:S03]  /*13140*/  FMUL.FTZ R14, R85.reuse, R74 ;  /* 0x0000004a550e7220 */ /* 0x040fe60000410000 */
[----:B------:R-:W-:Y:S01]  /*13150*/  MUFU.EX2 R100, R100 ;  /* 0x0000006400647308 */ /* 0x000fe20000000800 */
[----:B------:R-:W-:Y:S02]  /*13160*/  FMUL.FTZ R15, R85, R75 ;  /* 0x0000004b550f7220 */ /* 0x000fe40000410000 */
[----:B------:R-:W-:Y:S02]  /*13170*/  FFMA.FTZ R99, R84, R129, R99 ;  /* 0x0000008154637223 */ /* 0x000fe40000010063 */
[--C-:B------:R-:W-:Y:S02]  /*13180*/  FFMA.FTZ R107, R107, c[0x0][0x23c], -R138.reuse ;  /* 0x00008f006b6b7a23 */ /* 0x100fe4000001088a */
        /* <DEDUP_REMOVED lines=27> */
[----:B------:R-:W-:Y:S01]  /*13340*/  LDSM.16.MT88.4 R56, [R110+0x6400] ;  /* 0x006400006e38783b */ /* 0x000fe20000004200 */
[----:B------:R-:W-:Y:S02]  /*13350*/  FADD.FTZ R90, R89, R90 ;  /* 0x0000005a595a7221 */ /* 0x000fe40000010000 */
[----:B------:R-:W-:Y:S02]  /*13360*/  FADD.FTZ R91, R88, R91 ;  /* 0x0000005b585b7221 */ /* 0x000fe40000010000 */
[C---:B--2---:R-:W-:Y:S01]  /*13370*/  HMMA.16816.F32 R28, R80.reuse, R60, R28 ;  /* 0x0000003c501c723c */ /* 0x044fe2000000181c */
[----:B------:R-:W-:Y:S07]  /*13380*/  MUFU.EX2 R144, R144 ;  /* 0x0000009000907308 */ /* 0x000fee0000000800 */
[C---:B------:R-:W-:Y:S01]  /*13390*/  HMMA.16816.F32 R32, R80.reuse, R62, R32 ;  /* 0x0000003e5020723c */ /* 0x040fe20000001820 */
[----:B------:R-:W-:Y:S02]  /*133a0*/  LDSM.16.MT88.4 R60, [R108+0x6800] ;  /* 0x006800006c3c783b */ /* 0x000fe40000004200 */
[----:B------:R-:W-:Y:S05]  /*133b0*/  MUFU.EX2 R141, R141 ;  /* 0x0000008d008d7308 */ /* 0x000fea0000000800 */
[C---:B----4-:R-:W-:Y:S05]  /*133c0*/  HMMA.16816.F32 R36, R80.reuse, R52, R36 ;  /* 0x000000345024723c */ /* 0x050fea0000001824 */
[----:B------:R-:W-:Y:S03]  /*133d0*/  MUFU.EX2 R146, R146 ;  /* 0x0000009200927308 */ /* 0x000fe60000000800 */
[C---:B------:R-:W-:Y:S01]  /*133e0*/  HMMA.16816.F32 R40, R80.reuse, R54, R40 ;  /* 0x000000365028723c */ /* 0x040fe20000001828 */
[----:B------:R-:W2:Y:S06]  /*133f0*/  LDSM.16.MT88.4 R52, [R108+0x8000] ;  /* 0x008000006c34783b */ /* 0x000eac0000004200 */
[----:B------:R-:W-:Y:S10]  /*13400*/  MUFU.EX2 R135, R135 ;  /* 0x0000008700877308 */ /* 0x000ff40000000800 */
[----:B------:R-:W3:Y:S10]  /*13410*/  MUFU.EX2 R134, R134 ;  /* 0x0000008600867308 */ /* 0x000ef40000000800 */
[----:B------:R-:W-:Y:S10]  /*13420*/  MUFU.EX2 R133, R133 ;  /* 0x0000008500857308 */ /* 0x000ff40000000800 */
[----:B------:R-:W-:Y:S01]  /*13430*/  MUFU.EX2 R107, R107 ;  /* 0x0000006b006b7308 */ /* 0x000fe20000000800 */
[C---:B--2---:R-:W-:Y:S09]  /*13440*/  HMMA.16816.F32 R44, R80.reuse, R52, R44 ;  /* 0x00000034502c723c */ /* 0x044ff2000000182c */
[----:B------:R-:W2:Y:S03]  /*13450*/  MUFU.EX2 R106, R106 ;  /* 0x0000006a006a7308 */ /* 0x000ea60000000800 */
[----:B-----5:R-:W-:Y:S01]  /*13460*/  F2FP.PACK_AB R53, R102, R103 ;  /* 0x000000676635723e */ /* 0x020fe200000000ff */
[----:B------:R-:W-:Y:S03]  /*13470*/  HMMA.16816.F32 R48, R80, R54, R48 ;  /* 0x000000365030723c */ /* 0x000fe60000001830 */
[----:B-1----:R-:W-:Y:S01]  /*13480*/  F2FP.PACK_AB R52, R105, R104 ;  /* 0x000000686934723e */ /* 0x002fe200000000ff */
[----:B------:R-:W-:Y:S03]  /*13490*/  FADD.FTZ R103, R103, R90 ;  /* 0x0000005a67677221 */ /* 0x000fe60000010000 */
[----:B------:R-:W-:Y:S01]  /*134a0*/  F2FP.PACK_AB R55, R100, R101 ;  /* 0x000000656437723e */ /* 0x000fe200000000ff */
[----:B------:R-:W-:Y:S01]  /*134b0*/  MUFU.EX2 R132, R87 ;  /* 0x0000005700847308 */ /* 0x000fe20000000800 */
[----:B---3--:R-:W-:Y:S03]  /*134c0*/  F2FP.PACK_AB R54, R134, R135 ;  /* 0x000000878636723e */ /* 0x008fe600000000ff */
        /* <DEDUP_REMOVED lines=11> */
[----:B------:R-:W-:Y:S02]  /*13580*/  FADD.FTZ R100, R100, R101 ;  /* 0x0000006564647221 */ /* 0x000fe40000010000 */
[----:B------:R-:W-:Y:S03]  /*13590*/  FADD.FTZ R135, R134, R135 ;  /* 0x0000008786877221 */ /* 0x000fe60000010000 */
[----:B------:R-:W-:Y:S02]  /*135a0*/  MOV R134, R130 ;  /* 0x0000008200867202 */ /* 0x000fe40000000f00 */
        /* <DEDUP_REMOVED lines=73> */
[----:B------:R-:W-:Y:S07]  /*13a40*/  HMMA.16816.F32 R48, R84, R10, R48 ;  /* 0x0000000a5430723c */ /* 0x000fee0000001830 */
[----:B------:R-:W-:Y:S02]  /*13a50*/  MOV R85, R2 ;  /* 0x0000000200557202 */ /* 0x000fe40000000f00 */
[----:B------:R-:W-:Y:S01]  /*13a60*/  MOV R84, R3 ;  /* 0x0000000300547202 */ /* 0x000fe20000000f00 */
[----:B------:R-:W-:-:S05]  /*13a70*/  @P0 BRA `(.L_x_6054) ;  /* 0xffffd2d000000947 */ /* 0x000fca000383ffff */
.L_x_6050:
        /* <DEDUP_REMOVED lines=193> */
.L_x_6056:
[----:B---34-:R-:W-:Y:S05]  /*14690*/  BSYNC B0 ;  /* 0x0000000000007941 */ /* 0x018fea0003800000 */
.L_x_6055:
        /* <DEDUP_REMOVED lines=19> */
.L_x_6058:
[----:B------:R-:W-:Y:S05]  /*147d0*/  BSYNC B0 ;  /* 0x0000000000007941 */ /* 0x000fea0003800000 */
.L_x_6057:
        /* <DEDUP_REMOVED lines=10> */
.L_x_6060:
[----:B------:R-:W-:Y:S05]  /*14880*/  BSYNC B0 ;  /* 0x0000000000007941 */ /* 0x000fea0003800000 */
.L_x_6059:
        /* <DEDUP_REMOVED lines=10> */
.L_x_6062:
[----:B------:R-:W-:Y:S05]  /*14930*/  BSYNC B0 ;  /* 0x0000000000007941 */ /* 0x000fea0003800000 */
.L_x_6061:
        /* <DEDUP_REMOVED lines=11> */
.L_x_6063:
        /* <DEDUP_REMOVED lines=9> */
.L_x_6175:


//--------------------- .nv.shared._ZN5flash32flash_fwd_splitkv_combine_kernelI23Flash_fwd_kernel_traitsILi96ELi64ELi128ELi4ELb0ELb0EN7cutlass6half_tE19Flash_kernel_traitsILi96ELi64ELi128ELi4ES3_EELi16ELi7ELb0EEEvNS_16Flash_fwd_paramsE --------------------------
	.section	.nv.shared._ZN5flash32flash_fwd_splitkv_combine_kernelI23Flash_fwd_kernel_traitsILi96ELi64ELi128ELi4ELb0ELb0EN7cutlass6half_tE19Flash_kernel_traitsILi96ELi64ELi128ELi4ES3_EELi16ELi7ELb0EEEvNS_16Flash_fwd_paramsE,"aw",@nobits
	.sectionflags	@""
	.align	16
.nv.shared._ZN5flash32flash_fwd_splitkv_combine_kernelI23Flash_fwd_kernel_traitsILi96ELi64ELi128ELi4ELb0ELb0EN7cutlass6half_tE19Flash_kernel_traitsILi96ELi64ELi128ELi4ES3_EELi16ELi7ELb0EEEvNS_16Flash_fwd_paramsE:
	.zero		8704


//--------------------- .nv.global                --------------------------
	.section	.nv.global,"aw",@nobits
.nv.global:
	.type		_ZN79_INTERNAL_68d571b8_42_flash_fwd_split_hdim96_fp16_causal_sm80_cu_0106449f_108984cute1_E,@object
	.size		_ZN79_INTERNAL_68d571b8_42_flash_fwd_split_hdim96_fp16_causal_sm80_cu_0106449f_108984cute1_E,(_ZN79_INTERNAL_68d571b8_42_flash_fwd_split_hdim96_fp16_causal_sm80_cu_0106449f_108984cuda3std3__45__cpo6cbeginE - _ZN79_INTERNAL_68d571b8_42_flash_fwd_split_hdim96_fp16_causal_sm80_cu_0106449f_108984cute1_E)
_ZN79_INTERNAL_68d571b8_42_flash_fwd_split_hdim96_fp16_causal_sm80_cu_0106449f_108984cute1_E:
	.zero		1
	.type		_ZN79_INTERNAL_68d571b8_42_flash_fwd_split_hdim96_fp16_causal_sm80_cu_0106449f_108984cuda3std3__45__cpo6cbeginE,@object
	.size		_ZN79_INTERNAL_68d571b8_42_flash_fwd_split_hdim96_fp16_causal_sm80_cu_0106449f_108984cuda3std3__45__cpo6cbeginE,(_ZN79_INTERNAL_68d571b8_42_flash_fwd_split_hdim96_fp16_causal_sm80_cu_0106449f_108984cuda3std3__48in_placeE - _ZN79_INTERNAL_68d571b8_42_flash_fwd_split_hdim96_fp16_causal_sm80_cu_0106449f_108984cuda3std3__45__cpo6cbeginE)
_ZN79_INTERNAL_68d571b8_42_flash_fwd_split_hdim96_fp16_causal_sm80_cu_0106449f_108984cuda3std3__45__cpo6cbeginE:
	.zero		1
	.type		_ZN79_INTERNAL_68d571b8_42_flash_fwd_split_hdim96_fp16_causal_sm80_cu_0106449f_108984cuda3std3__48in_placeE,@object
	.size		_ZN79_INTERNAL_68d571b8_42_flash_fwd_split_hdim96_fp16_causal_sm80_cu_0106449f_108984cuda3std3__48in_placeE,(_ZN79_INTERNAL_68d571b8_42_flash_fwd_split_hdim96_fp16_causal_sm80_cu_0106449f_108984cuda3std6ranges3__45__cpo9iter_moveE - _ZN79_INTERNAL_68d571b8_42_flash_fwd_split_hdim96_fp16_causal_sm80_cu_0106449f_108984cuda3std3__48in_placeE)
_ZN79_INTERNAL_68d571b8_42_flash_fwd_split_hdim96_fp16_causal_sm80_cu_0106449f_108984cuda3std3__48in_placeE:
	.zero		1
	.type		_ZN79_INTERNAL_68d571b8_42_flash_fwd_split_hdim96_fp16_causal_sm80_cu_0106449f_108984cuda3std6ranges3__45__cpo9iter_moveE,@object
	.size		_ZN79_INTERNAL_68d571b8_42_flash_fwd_split_hdim96_fp16_causal_sm80_cu_0106449f_108984cuda3std6ranges3__45__cpo9iter_moveE,(_ZN79_INTERNAL_68d571b8_42_flash_fwd_split_hdim96_fp16_causal_sm80_cu_0106449f_108984cuda3std3__45__cpo5beginE - _ZN79_INTERNAL_68d571b8_42_flash_fwd_split_hdim96_fp16_causal_sm80_cu_0106449f_108984cuda3std6ranges3__45__cpo9iter_moveE)
_ZN79_INTERNAL_68d571b8_42_flash_fwd_split_hdim96_fp16_causal_sm80_cu_0106449f_108984cuda3std6ranges3__45__cpo9iter_moveE:
	.zero		1
	.type		_ZN79_INTERNAL_68d571b8_42_flash_fwd_split_hdim96_fp16_causal_sm80_cu_0106449f_108984cuda3std3__45__cpo5beginE,@object
	.size		_ZN79_INTERNAL_68d571b8_42_flash_fwd_split_hdim96_fp16_causal_sm80_cu_0106449f_108984cuda3std3__45__cpo5beginE,(_ZN79_INTERNAL_68d571b8_42_flash_fwd_split_hdim96_fp16_causal_sm80_cu_0106449f_108984cuda3std3__481_GLOBAL__N__68d571b8_42_flash_fwd_split_hdim96_fp16_causal_sm80_cu_0106449f_108986ignoreE - _ZN79_INTERNAL_68d571b8_42_flash_fwd_split_hdim96_fp16_causal_sm80_cu_0106449f_108984cuda3std3__45__cpo5beginE)
_ZN79_INTERNAL_68d571b8_42_flash_fwd_split_hdim96_fp16_causal_sm80_cu_0106449f_108984cuda3std3__45__cpo5beginE:
	.zero		1
	.type		_ZN79_INTERNAL_68d571b8_42_flash_fwd_split_hdim96_fp16_causal_sm80_cu_0106449f_108984cuda3std3__481_GLOBAL__N__68d571b8_42_flash_fwd_split_hdim96_fp16_causal_sm80_cu_0106449f_108986ignoreE,@object
	.size		_ZN79_INTERNAL_68d571b8_42_flash_fwd_split_hdim96_fp16_causal_sm80_cu_0106449f_108984cuda3std3__481_GLOBAL__N__68d571b8_42_flash_fwd_split_hdim96_fp16_causal_sm80_cu_0106449f_108986ignoreE,(_ZN79_INTERNAL_68d571b8_42_flash_fwd_split_hdim96_fp16_causal_sm80_cu_0106449f_108984cute7productE - _ZN79_INTERNAL_68d571b8_42_flash_fwd_split_hdim96_fp16_causal_sm80_cu_0106449f_108984cuda3std3__481_GLOBAL__N__68d571b8_42_flash_fwd_split_hdim96_fp16_causal_sm80_cu_0106449f_108986ignoreE)
_ZN79_INTERNAL_68d571b8_42_flash_fwd_split_hdim96_fp16_causal_sm80_cu_0106449f_108984cuda3std3__481_GLOBAL__N__68d571b8_42_flash_fwd_split_hdim96_fp16_causal_sm80_cu_0106449f_108986ignoreE:
	.zero		1
	.type		_ZN79_INTERNAL_68d571b8_42_flash_fwd_split_hdim96_fp16_causal_sm80_cu_0106449f_108984cute7productE,@object
	.size		_ZN79_INTERNAL_68d571b8_42_flash_fwd_split_hdim96_fp16_causal_sm80_cu_0106449f_108984cute7productE,(_ZN79_INTERNAL_68d571b8_42_flash_fwd_split_hdim96_fp16_causal_sm80_cu_0106449f_108984cuda3std3__45__cpo3endE - _ZN79_INTERNAL_68d571b8_42_flash_fwd_split_hdim96_fp16_causal_sm80_cu_0106449f_108984cute7productE)
_ZN79_INTERNAL_68d571b8_42_flash_fwd_split_hdim96_fp16_causal_sm80_cu_0106449f_108984cute7productE:
	.zero		1
	.type		_ZN79_INTERNAL_68d571b8_42_flash_fwd_split_hdim96_fp16_causal_sm80_cu_0106449f_108984cuda3std3__45__cpo3endE,@object
	.size		_ZN79_INTERNAL_68d571b8_42_flash_fwd_split_hdim96_fp16_causal_sm80_cu_0106449f_108984cuda3std3__45__cpo3endE,(_ZN79_INTERNAL_68d571b8_42_flash_fwd_split_hdim96_fp16_causal_sm80_cu_0106449f_108984cuda3std3__419piecewise_constructE - _ZN79_INTERNAL_68d571b8_42_flash_fwd_split_hdim96_fp16_causal_sm80_cu_0106449f_108984cuda3std3__45__cpo3endE)
_ZN79_INTERNAL_68d571b8_42_flash_fwd_split_hdim96_fp16_causal_sm80_cu_0106449f_108984cuda3std3__45__cpo3endE:
	.zero		1
	.type		_ZN79_INTERNAL_68d571b8_42_flash_fwd_split_hdim96_fp16_causal_sm80_cu_0106449f_108984cuda3std3__419piecewise_constructE,@object
	.size		_ZN79_INTERNAL_68d571b8_42_flash_fwd_split_hdim96_fp16_causal_sm80_cu_0106449f_108984cuda3std3__419piecewise_constructE,(_ZN79_INTERNAL_68d571b8_42_flash_fwd_split_hdim96_fp16_causal_sm80_cu_0106449f_108984cuda3std3__45__cpo4cendE - _ZN79_INTERNAL_68d571b8_42_flash_fwd_split_hdim96_fp16_causal_sm80_cu_0106449f_108984cuda3std3__419piecewise_constructE)
_ZN79_INTERNAL_68d571b8_42_flash_fwd_split_hdim96_fp16_causal_sm80_cu_0106449f_108984cuda3std3__419piecewise_constructE:
	.zero		1
	.type		_ZN79_INTERNAL_68d571b8_42_flash_fwd_split_hdim96_fp16_causal_sm80_cu_0106449f_108984cuda3std3__45__cpo4cendE,@object
	.size		_ZN79_INTERNAL_68d571b8_42_flash_fwd_split_hdim96_fp16_causal_sm80_cu_0106449f_108984cuda3std3__45__cpo4cendE,(_ZN79_INTERNAL_68d571b8_42_flash_fwd_split_hdim96_fp16_causal_sm80_cu_0106449f_108984cuda3std6ranges3__45__cpo4swapE - _ZN79_INTERNAL_68d571b8_42_flash_fwd_split_hdim96_fp16_causal_sm80_cu_0106449f_108984cuda3std3__45__cpo4cendE)
_ZN79_INTERNAL_68d571b8_42_flash_fwd_split_hdim96_fp16_causal_sm80_cu_0106449f_108984cuda3std3__45__cpo4cendE:
	.zero		1
	.type		_ZN79_INTERNAL_68d571b8_42_flash_fwd_split_hdim96_fp16_causal_sm80_cu_0106449f_108984cuda3std6ranges3__45__cpo4swapE,@object
	.size		_ZN79_INTERNAL_68d571b8_42_flash_fwd_split_hdim96_fp16_causal_sm80_cu_0106449f_108984cuda3std6ranges3__45__cpo4swapE,(.L_7 - _ZN79_INTERNAL_68d571b8_42_flash_fwd_split_hdim96_fp16_causal_sm80_cu_0106449f_108984cuda3std6ranges3__45__cpo4swapE)
_ZN79_INTERNAL_68d571b8_42_flash_fwd_split_hdim96_fp16_causal_sm80_cu_0106449f_108984cuda3std6ranges3__45__cpo4swapE:
	.zero		1
.L_7:


//--------------------- .nv.shared._ZN5flash32flash_fwd_splitkv_combine_kernelI23Flash_fwd_kernel_traitsILi96ELi64ELi128ELi4ELb0ELb0EN7cutlass6half_tE19Flash_kernel_traitsILi96ELi64ELi128ELi4ES3_EELi16ELi6ELb0EEEvNS_16Flash_fwd_paramsE --------------------------
	.section	.nv.shared._ZN5flash32flash_fwd_splitkv_combine_kernelI23Flash_fwd_kernel_traitsILi96ELi64ELi128ELi4ELb0ELb0EN7cutlass6half_tE19Flash_kernel_traitsILi96ELi64ELi128ELi4ES3_EELi16ELi6ELb0EEEvNS_16Flash_fwd_paramsE,"aw",@nobits
	.sectionflags	@""
	.align	16
.nv.shared._ZN5flash32flash_fwd_splitkv_combine_kernelI23Flash_fwd_kernel_traitsILi96ELi64ELi128ELi4ELb0ELb0EN7cutlass6half_tE19Flash_kernel_traitsILi96ELi64ELi128ELi4ES3_EELi16ELi6ELb0EEEvNS_16Flash_fwd_paramsE:
	.zero		4352


//--------------------- .nv.shared._ZN5flash32flash_fwd_splitkv_combine_kernelI23Flash_fwd_kernel_traitsILi96ELi64ELi128ELi4ELb0ELb0EN7cutlass6half_tE19Flash_kernel_traitsILi96ELi64ELi128ELi4ES3_EELi16ELi5ELb0EEEvNS_16Flash_fwd_paramsE --------------------------
	.section	.nv.shared._ZN5flash32flash_fwd_splitkv_combine_kernelI23Flash_fwd_kernel_traitsILi96ELi64ELi128ELi4ELb0ELb0EN7cutlass6half_tE19Flash_kernel_traitsILi96ELi64ELi128ELi4ES3_EELi16ELi5ELb0EEEvNS_16Flash_fwd_paramsE,"aw",@nobits
	.sectionflags	@""
	.align	16
.nv.shared._ZN5flash32flash_fwd_splitkv_combine_kernelI23Flash_fwd_kernel_traitsILi96ELi64ELi128ELi4ELb0ELb0EN7cutlass6half_tE19Flash_kernel_traitsILi96ELi64ELi128ELi4ES3_EELi16ELi5ELb0EEEvNS_16Flash_fwd_paramsE:
	.zero		2176


//--------------------- .nv.shared._ZN5flash32flash_fwd_splitkv_combine_kernelI23Flash_fwd_kernel_traitsILi96ELi64ELi128ELi4ELb0ELb0EN7cutlass6half_tE19Flash_kernel_traitsILi96ELi64ELi128ELi4ES3_EELi16ELi4ELb0EEEvNS_16Flash_fwd_paramsE --------------------------
	.section	.nv.shared._ZN5flash32flash_fwd_splitkv_combine_kernelI23Flash_fwd_kernel_traitsILi96ELi64ELi128ELi4ELb0ELb0EN7cutlass6half_tE19Flash_kernel_traitsILi96ELi64ELi128ELi4ES3_EELi16ELi4ELb0EEEvNS_16Flash_fwd_paramsE,"aw",@nobits
	.sectionflags	@""
	.align	16
.nv.shared._ZN5flash32flash_fwd_splitkv_combine_kernelI23Flash_fwd_kernel_traitsILi96ELi64ELi128ELi4ELb0ELb0EN7cutlass6half_tE19Flash_kernel_traitsILi96ELi64ELi128ELi4ES3_EELi16ELi4ELb0EEEvNS_16Flash_fwd_paramsE:
	.zero		1088


//--------------------- .nv.shared._ZN5flash32flash_fwd_splitkv_combine_kernelI23Flash_fwd_kernel_traitsILi96ELi64ELi128ELi4ELb0ELb0EN7cutlass6half_tE19Flash_kernel_traitsILi96ELi64ELi128ELi4ES3_EELi16ELi3ELb0EEEvNS_16Flash_fwd_paramsE --------------------------
	.section	.nv.shared._ZN5flash32flash_fwd_splitkv_combine_kernelI23Flash_fwd_kernel_traitsILi96ELi64ELi128ELi4ELb0ELb0EN7cutlass6half_tE19Flash_kernel_traitsILi96ELi64ELi128ELi4ES3_EELi16ELi3ELb0EEEvNS_16Flash_fwd_paramsE,"aw",@nobits
	.sectionflags	@""
	.align	16
.nv.shared._ZN5flash32flash_fwd_splitkv_combine_kernelI23Flash_fwd_kernel_traitsILi96ELi64ELi128ELi4ELb0ELb0EN7cutlass6half_tE19Flash_kernel_traitsILi96ELi64ELi128ELi4ES3_EELi16ELi3ELb0EEEvNS_16Flash_fwd_paramsE:
	.zero		544


//--------------------- .nv.shared._ZN5flash32flash_fwd_splitkv_combine_kernelI23Flash_fwd_kernel_traitsILi96ELi64ELi128ELi4ELb0ELb0EN7cutlass6half_tE19Flash_kernel_traitsILi96ELi64ELi128ELi4ES3_EELi16ELi2ELb0EEEvNS_16Flash_fwd_paramsE --------------------------
	.section	.nv.shared._ZN5flash32flash_fwd_splitkv_combine_kernelI23Flash_fwd_kernel_traitsILi96ELi64ELi128ELi4ELb0ELb0EN7cutlass6half_tE19Flash_kernel_traitsILi96ELi64ELi128ELi4ES3_EELi16ELi2ELb0EEEvNS_16Flash_fwd_paramsE,"aw",@nobits
	.sectionflags	@""
	.align	16
.nv.shared._ZN5flash32flash_fwd_splitkv_combine_kernelI23Flash_fwd_kernel_traitsILi96ELi64ELi128ELi4ELb0ELb0EN7cutlass6half_tE19Flash_kernel_traitsILi96ELi64ELi128ELi4ES3_EELi16ELi2ELb0EEEvNS_16Flash_fwd_paramsE:
	.zero		272


//--------------------- .nv.shared._ZN5flash32flash_fwd_splitkv_combine_kernelI23Flash_fwd_kernel_traitsILi96ELi64ELi128ELi4ELb0ELb0EN7cutlass6half_tE19Flash_kernel_traitsILi96ELi64ELi128ELi4ES3_EELi16ELi1ELb0EEEvNS_16Flash_fwd_paramsE --------------------------
	.section	.nv.shared._ZN5flash32flash_fwd_splitkv_combine_kernelI23Flash_fwd_kernel_traitsILi96ELi64ELi128ELi4ELb0ELb0EN7cutlass6half_tE19Flash_kernel_traitsILi96ELi64ELi128ELi4ES3_EELi16ELi1ELb0EEEvNS_16Flash_fwd_paramsE,"aw",@nobits
	.sectionflags	@""
	.align	16
.nv.shared._ZN5flash32flash_fwd_splitkv_combine_kernelI23Flash_fwd_kernel_traitsILi96ELi64ELi128ELi4ELb0ELb0EN7cutlass6half_tE19Flash_kernel_traitsILi96ELi64ELi128ELi4ES3_EELi16ELi1ELb0EEEvNS_16Flash_fwd_paramsE:
	.zero		144


//--------------------- .nv.shared._ZN5flash32flash_fwd_splitkv_combine_kernelI23Flash_fwd_kernel_traitsILi96ELi64ELi128ELi4ELb0ELb0EN7cutlass6half_tE19Flash_kernel_traitsILi96ELi64ELi128ELi4ES3_EELi16ELi7ELb1EEEvNS_16Flash_fwd_paramsE --------------------------
	.section	.nv.shared._ZN5flash32flash_fwd_splitkv_combine_kernelI23Flash_fwd_kernel_traitsILi96ELi64ELi128ELi4ELb0ELb0EN7cutlass6half_tE19Flash_kernel_traitsILi96ELi64ELi128ELi4ES3_EELi16ELi7ELb1EEEvNS_16Flash_fwd_paramsE,"aw",@nobits
	.sectionflags	@""
	.align	16
.nv.shared._ZN5flash32flash_fwd_splitkv_combine_kernelI23Flash_fwd_kernel_traitsILi96ELi64ELi128ELi4ELb0ELb0EN7cutlass6half_tE19Flash_kernel_traitsILi96ELi64ELi128ELi4ES3_EELi16ELi7ELb1EEEvNS_16Flash_fwd_paramsE:
	.zero		8704


//--------------------- .nv.shared._ZN5flash32flash_fwd_splitkv_combine_kernelI23Flash_fwd_kernel_traitsILi96ELi64ELi128ELi4ELb0ELb0EN7cutlass6half_tE19Flash_kernel_traitsILi96ELi64ELi128ELi4ES3_EELi16ELi6ELb1EEEvNS_16Flash_fwd_paramsE --------------------------
	.section	.nv.shared._ZN5flash32flash_fwd_splitkv_combine_kernelI23Flash_fwd_kernel_traitsILi96ELi64ELi128ELi4ELb0ELb0EN7cutlass6half_tE19Flash_kernel_traitsILi96ELi64ELi128ELi4ES3_EELi16ELi6ELb1EEEvNS_16Flash_fwd_paramsE,"aw",@nobits
	.sectionflags	@""
	.align	16
.nv.shared._ZN5flash32flash_fwd_splitkv_combine_kernelI23Flash_fwd_kernel_traitsILi96ELi64ELi128ELi4ELb0ELb0EN7cutlass6half_tE19Flash_kernel_traitsILi96ELi64ELi128ELi4ES3_EELi16ELi6ELb1EEEvNS_16Flash_fwd_paramsE:
	.zero		4352


//--------------------- .nv.shared._ZN5flash32flash_fwd_splitkv_combine_kernelI23Flash_fwd_kernel_traitsILi96ELi64ELi128ELi4ELb0ELb0EN7cutlass6half_tE19Flash_kernel_traitsILi96ELi64ELi128ELi4ES3_EELi16ELi5ELb1EEEvNS_16Flash_fwd_paramsE --------------------------
	.section	.nv.shared._ZN5flash32flash_fwd_splitkv_combine_kernelI23Flash_fwd_kernel_traitsILi96ELi64ELi128ELi4ELb0ELb0EN7cutlass6half_tE19Flash_kernel_traitsILi96ELi64ELi128ELi4ES3_EELi16ELi5ELb1EEEvNS_16Flash_fwd_paramsE,"aw",@nobits
	.sectionflags	@""
	.align	16
.nv.shared._ZN5flash32flash_fwd_splitkv_combine_kernelI23Flash_fwd_kernel_traitsILi96ELi64ELi128ELi4ELb0ELb0EN7cutlass6half_tE19Flash_kernel_traitsILi96ELi64ELi128ELi4ES3_EELi16ELi5ELb1EEEvNS_16Flash_fwd_paramsE:
	.zero		2176


//--------------------- .nv.shared._ZN5flash32flash_fwd_splitkv_combine_kernelI23Flash_fwd_kernel_traitsILi96ELi64ELi128ELi4ELb0ELb0EN7cutlass6half_tE19Flash_kernel_traitsILi96ELi64ELi128ELi4ES3_EELi16ELi4ELb1EEEvNS_16Flash_fwd_paramsE --------------------------
	.section	.nv.shared._ZN5flash32flash_fwd_splitkv_combine_kernelI23Flash_fwd_kernel_traitsILi96ELi64ELi128ELi4ELb0ELb0EN7cutlass6half_tE19Flash_kernel_traitsILi96ELi64ELi128ELi4ES3_EELi16ELi4ELb1EEEvNS_16Flash_fwd_paramsE,"aw",@nobits
	.sectionflags	@""
	.align	16
.nv.shared._ZN5flash32flash_fwd_splitkv_combine_kernelI23Flash_fwd_kernel_traitsILi96ELi64ELi128ELi4ELb0ELb0EN7cutlass6half_tE19Flash_kernel_traitsILi96ELi64ELi128ELi4ES3_EELi16ELi4ELb1EEEvNS_16Flash_fwd_paramsE:
	.zero		1088


//--------------------- .nv.shared._ZN5flash32flash_fwd_splitkv_combine_kernelI23Flash_fwd_kernel_traitsILi96ELi64ELi128ELi4ELb0ELb0EN7cutlass6half_tE19Flash_kernel_traitsILi96ELi64ELi128ELi4ES3_EELi16ELi3ELb1EEEvNS_16Flash_fwd_paramsE --------------------------
	.section	.nv.shared._ZN5flash32flash_fwd_splitkv_combine_kernelI23Flash_fwd_kernel_traitsILi96ELi64ELi128ELi4ELb0ELb0EN7cutlass6half_tE19Flash_kernel_traitsILi96ELi64ELi128ELi4ES3_EELi16ELi3ELb1EEEvNS_16Flash_fwd_paramsE,"aw",@nobits
	.sectionflags	@""
	.align	16
.nv.shared._ZN5flash32flash_fwd_splitkv_combine_kernelI23Flash_fwd_kernel_traitsILi96ELi64ELi128ELi4ELb0ELb0EN7cutlass6half_tE19Flash_kernel_traitsILi96ELi64ELi128ELi4ES3_EELi16ELi3ELb1EEEvNS_16Flash_fwd_paramsE:
	.zero		544


//--------------------- .nv.shared._ZN5flash32flash_fwd_splitkv_combine_kernelI23Flash_fwd_kernel_traitsILi96ELi64ELi128ELi4ELb0ELb0EN7cutlass6half_tE19Flash_kernel_traitsILi96ELi64ELi128ELi4ES3_EELi16ELi2ELb1EEEvNS_16Flash_fwd_paramsE --------------------------
	.section	.nv.shared._ZN5flash32flash_fwd_splitkv_combine_kernelI23Flash_fwd_kernel_traitsILi96ELi64ELi128ELi4ELb0ELb0EN7cutlass6half_tE19Flash_kernel_traitsILi96ELi64ELi128ELi4ES3_EELi16ELi2ELb1EEEvNS_16Flash_fwd_paramsE,"aw",@nobits
	.sectionflags	@""
	.align	16
.nv.shared._ZN5flash32flash_fwd_splitkv_combine_kernelI23Flash_fwd_kernel_traitsILi96ELi64ELi128ELi4ELb0ELb0EN7cutlass6half_tE19Flash_kernel_traitsILi96ELi64ELi128ELi4ES3_EELi16ELi2ELb1EEEvNS_16Flash_fwd_paramsE:
	.zero		272


//--------------------- .nv.shared._ZN5flash32flash_fwd_splitkv_combine_kernelI23Flash_fwd_kernel_traitsILi96ELi64ELi128ELi4ELb0ELb0EN7cutlass6half_tE19Flash_kernel_traitsILi96ELi64ELi128ELi4ES3_EELi16ELi1ELb1EEEvNS_16Flash_fwd_paramsE --------------------------
	.section	.nv.shared._ZN5flash32flash_fwd_splitkv_combine_kernelI23Flash_fwd_kernel_traitsILi96ELi64ELi128ELi4ELb0ELb0EN7cutlass6half_tE19Flash_kernel_traitsILi96ELi64ELi128ELi4ES3_EELi16ELi1ELb1EEEvNS_16Flash_fwd_paramsE,"aw",@nobits
	.sectionflags	@""
	.align	16
.nv.shared._ZN5flash32flash_fwd_splitkv_combine_kernelI23Flash_fwd_kernel_traitsILi96ELi64ELi128ELi4ELb0ELb0EN7cutlass6half_tE19Flash_kernel_traitsILi96ELi64ELi128ELi4ES3_EELi16ELi1ELb1EEEvNS_16Flash_fwd_paramsE:
	.zero		144


//--------------------- .nv.shared._ZN5flash24flash_fwd_splitkv_kernelI23Flash_fwd_kernel_traitsILi96ELi64ELi128ELi4ELb0ELb0EN7cutlass6half_tE19Flash_kernel_traitsILi96ELi64ELi128ELi4ES3_EELb1ELb0ELb0ELb0ELb0ELb0ELb0ELb0EEEvNS_16Flash_fwd_paramsE --------------------------
	.section	.nv.shared._ZN5flash24flash_fwd_splitkv_kernelI23Flash_fwd_kernel_traitsILi96ELi64ELi128ELi4ELb0ELb0EN7cutlass6half_tE19Flash_kernel_traitsILi96ELi64ELi128ELi4ES3_EELb1ELb0ELb0ELb0ELb0ELb0ELb0ELb0EEEvNS_16Flash_fwd_paramsE,"aw",@nobits
	.sectionflags	@""
	.align	16


//--------------------- .nv.shared._ZN5flash24flash_fwd_splitkv_kernelI23Flash_fwd_kernel_traitsILi96ELi64ELi128ELi4ELb0ELb0EN7cutlass6half_tE19Flash_kernel_traitsILi96ELi64ELi128ELi4ES3_EELb1ELb0ELb0ELb0ELb0ELb1ELb0ELb0EEEvNS_16Flash_fwd_paramsE --------------------------
	.section	.nv.shared._ZN5flash24flash_fwd_splitkv_kernelI23Flash_fwd_kernel_traitsILi96ELi64ELi128ELi4ELb0ELb0EN7cutlass6half_tE19Flash_kernel_traitsILi96ELi64ELi128ELi4ES3_EELb1ELb0ELb0ELb0ELb0ELb1ELb0ELb0EEEvNS_16Flash_fwd_paramsE,"aw",@nobits
	.sectionflags	@""
	.align	16


//--------------------- .nv.shared._ZN5flash24flash_fwd_splitkv_kernelI23Flash_fwd_kernel_traitsILi96ELi64ELi128ELi4ELb0ELb0EN7cutlass6half_tE19Flash_kernel_traitsILi96ELi64ELi128ELi4ES3_EELb1ELb0ELb0ELb0ELb0ELb0ELb0ELb1EEEvNS_16Flash_fwd_paramsE --------------------------
	.section	.nv.shared._ZN5flash24flash_fwd_splitkv_kernelI23Flash_fwd_kernel_traitsILi96ELi64ELi128ELi4ELb0ELb0EN7cutlass6half_tE19Flash_kernel_traitsILi96ELi64ELi128ELi4ES3_EELb1ELb0ELb0ELb0ELb0ELb0ELb0ELb1EEEvNS_16Flash_fwd_paramsE,"aw",@nobits
	.sectionflags	@""
	.align	16


//--------------------- .nv.shared._ZN5flash24flash_fwd_splitkv_kernelI23Flash_fwd_kernel_traitsILi96ELi64ELi128ELi4ELb0ELb0EN7cutlass6half_tE19Flash_kernel_traitsILi96ELi64ELi128ELi4ES3_EELb1ELb0ELb0ELb0ELb0ELb1ELb0ELb1EEEvNS_16Flash_fwd_paramsE --------------------------
	.section	.nv.shared._ZN5flash24flash_fwd_splitkv_kernelI23Flash_fwd_kernel_traitsILi96ELi64ELi128ELi4ELb0ELb0EN7cutlass6half_tE19Flash_kernel_traitsILi96ELi64ELi128ELi4ES3_EELb1ELb0ELb0ELb0ELb0ELb1ELb0ELb1EEEvNS_16Flash_fwd_paramsE,"aw",@nobits
	.sectionflags	@""
	.align	16


//--------------------- .nv.shared._ZN5flash24flash_fwd_splitkv_kernelI23Flash_fwd_kernel_traitsILi96ELi64ELi128ELi4ELb0ELb0EN7cutlass6half_tE19Flash_kernel_traitsILi96ELi64ELi128ELi4ES3_EELb1ELb0ELb0ELb0ELb0ELb0ELb1ELb0EEEvNS_16Flash_fwd_paramsE --------------------------
	.section	.nv.shared._ZN5flash24flash_fwd_splitkv_kernelI23Flash_fwd_kernel_traitsILi96ELi64ELi128ELi4ELb0ELb0EN7cutlass6half_tE19Flash_kernel_traitsILi96ELi64ELi128ELi4ES3_EELb1ELb0ELb0ELb0ELb0ELb0ELb1ELb0EEEvNS_16Flash_fwd_paramsE,"aw",@nobits
	.sectionflags	@""
	.align	16


//--------------------- .nv.shared._ZN5flash24flash_fwd_splitkv_kernelI23Flash_fwd_kernel_traitsILi96ELi64ELi128ELi4ELb0ELb0EN7cutlass6half_tE19Flash_kernel_traitsILi96ELi64ELi128ELi4ES3_EELb1ELb0ELb0ELb0ELb0ELb1ELb1ELb0EEEvNS_16Flash_fwd_paramsE --------------------------
	.section	.nv.shared._ZN5flash24flash_fwd_splitkv_kernelI23Flash_fwd_kernel_traitsILi96ELi64ELi128ELi4ELb0ELb0EN7cutlass6half_tE19Flash_kernel_traitsILi96ELi64ELi128ELi4ES3_EELb1ELb0ELb0ELb0ELb0ELb1ELb1ELb0EEEvNS_16Flash_fwd_paramsE,"aw",@nobits
	.sectionflags	@""
	.align	16


//--------------------- .nv.shared._ZN5flash24flash_fwd_splitkv_kernelI23Flash_fwd_kernel_traitsILi96ELi64ELi128ELi4ELb0ELb0EN7cutlass6half_tE19Flash_kernel_traitsILi96ELi64ELi128ELi4ES3_EELb1ELb0ELb0ELb0ELb0ELb0ELb1ELb1EEEvNS_16Flash_fwd_paramsE --------------------------
	.section	.nv.shared._ZN5flash24flash_fwd_splitkv_kernelI23Flash_fwd_kernel_traitsILi96ELi64ELi128ELi4ELb0ELb0EN7cutlass6half_tE19Flash_kernel_traitsILi96ELi64ELi128ELi4ES3_EELb1ELb0ELb0ELb0ELb0ELb0ELb1ELb1EEEvNS_16Flash_fwd_paramsE,"aw",@nobits
	.sectionflags	@""
	.align	16


//--------------------- .nv.shared._ZN5flash24flash_fwd_splitkv_kernelI23Flash_fwd_kernel_traitsILi96ELi64ELi128ELi4ELb0ELb0EN7cutlass6half_tE19Flash_kernel_traitsILi96ELi64ELi128ELi4ES3_EELb1ELb0ELb0ELb0ELb0ELb1ELb1ELb1EEEvNS_16Flash_fwd_paramsE --------------------------
	.section	.nv.shared._ZN5flash24flash_fwd_splitkv_kernelI23Flash_fwd_kernel_traitsILi96ELi64ELi128ELi4ELb0ELb0EN7cutlass6half_tE19Flash_kernel_traitsILi96ELi64ELi128ELi4ES3_EELb1ELb0ELb0ELb0ELb0ELb1ELb1ELb1EEEvNS_16Flash_fwd_paramsE,"aw",@nobits
	.sectionflags	@""
	.align	16


//--------------------- .nv.shared._ZN5flash24flash_fwd_splitkv_kernelI23Flash_fwd_kernel_traitsILi96ELi64ELi128ELi4ELb0ELb0EN7cutlass6half_tE19Flash_kernel_traitsILi96ELi64ELi128ELi4ES3_EELb1ELb0ELb0ELb1ELb1ELb0ELb0ELb0EEEvNS_16Flash_fwd_paramsE --------------------------
	.section	.nv.shared._ZN5flash24flash_fwd_splitkv_kernelI23Flash_fwd_kernel_traitsILi96ELi64ELi128ELi4ELb0ELb0EN7cutlass6half_tE19Flash_kernel_traitsILi96ELi64ELi128ELi4ES3_EELb1ELb0ELb0ELb1ELb1ELb0ELb0ELb0EEEvNS_16Flash_fwd_paramsE,"aw",@nobits
	.sectionflags	@""
	.align	16


//--------------------- .nv.shared._ZN5flash24flash_fwd_splitkv_kernelI23Flash_fwd_kernel_traitsILi96ELi64ELi128ELi4ELb0ELb0EN7cutlass6half_tE19Flash_kernel_traitsILi96ELi64ELi128ELi4ES3_EELb1ELb0ELb0ELb1ELb1ELb1ELb0ELb0EEEvNS_16Flash_fwd_paramsE --------------------------
	.section	.nv.shared._ZN5flash24flash_fwd_splitkv_kernelI23Flash_fwd_kernel_traitsILi96ELi64ELi128ELi4ELb0ELb0EN7cutlass6half_tE19Flash_kernel_traitsILi96ELi64ELi128ELi4ES3_EELb1ELb0ELb0ELb1ELb1ELb1ELb0ELb0EEEvNS_16Flash_fwd_paramsE,"aw",@nobits
	.sectionflags	@""
	.align	16


//--------------------- .nv.shared._ZN5flash24flash_fwd_splitkv_kernelI23Flash_fwd_kernel_traitsILi96ELi64ELi128ELi4ELb0ELb0EN7cutlass6half_tE19Flash_kernel_traitsILi96ELi64ELi128ELi4ES3_EELb1ELb0ELb0ELb1ELb1ELb0ELb1ELb0EEEvNS_16Flash_fwd_paramsE --------------------------
	.section	.nv.shared._ZN5flash24flash_fwd_splitkv_kernelI23Flash_fwd_kernel_traitsILi96ELi64ELi128ELi4ELb0ELb0EN7cutlass6half_tE19Flash_kernel_traitsILi96ELi64ELi128ELi4ES3_EELb1ELb0ELb0ELb1ELb1ELb0ELb1ELb0EEEvNS_16Flash_fwd_paramsE,"aw",@nobits
	.sectionflags	@""
	.align	16


//--------------------- .nv.shared._ZN5flash24flash_fwd_splitkv_kernelI23Flash_fwd_kernel_traitsILi96ELi64ELi128ELi4ELb0ELb0EN7cutlass6half_tE19Flash_kernel_traitsILi96ELi64ELi128ELi4ES3_EELb1ELb0ELb0ELb1ELb1ELb1ELb1ELb0EEEvNS_16Flash_fwd_paramsE --------------------------
	.section	.nv.shared._ZN5flash24flash_fwd_splitkv_kernelI23Flash_fwd_kernel_traitsILi96ELi64ELi128ELi4ELb0ELb0EN7cutlass6half_tE19Flash_kernel_traitsILi96ELi64ELi128ELi4ES3_EELb1ELb0ELb0ELb1ELb1ELb1ELb1ELb0EEEvNS_16Flash_fwd_paramsE,"aw",@nobits
	.sectionflags	@""
	.align	16


//--------------------- .nv.shared._ZN5flash24flash_fwd_splitkv_kernelI23Flash_fwd_kernel_traitsILi96ELi64ELi128ELi4ELb0ELb0EN7cutlass6half_tE19Flash_kernel_traitsILi96ELi64ELi128ELi4ES3_EELb1ELb0ELb0ELb0ELb1ELb0ELb0ELb0EEEvNS_16Flash_fwd_paramsE --------------------------
	.section	.nv.shared._ZN5flash24flash_fwd_splitkv_kernelI23Flash_fwd_kernel_traitsILi96ELi64ELi128ELi4ELb0ELb0EN7cutlass6half_tE19Flash_kernel_traitsILi96ELi64ELi128ELi4ES3_EELb1ELb0ELb0ELb0ELb1ELb0ELb0ELb0EEEvNS_16Flash_fwd_paramsE,"aw",@nobits
	.sectionflags	@""
	.align	16


//--------------------- .nv.shared._ZN5flash24flash_fwd_splitkv_kernelI23Flash_fwd_kernel_traitsILi96ELi64ELi128ELi4ELb0ELb0EN7cutlass6half_tE19Flash_kernel_traitsILi96ELi64ELi128ELi4ES3_EELb1ELb0ELb0ELb0ELb1ELb1ELb0ELb0EEEvNS_16Flash_fwd_paramsE --------------------------
	.section	.nv.shared._ZN5flash24flash_fwd_splitkv_kernelI23Flash_fwd_kernel_traitsILi96ELi64ELi128ELi4ELb0ELb0EN7cutlass6half_tE19Flash_kernel_traitsILi96ELi64ELi128ELi4ES3_EELb1ELb0ELb0ELb0ELb1ELb1ELb0ELb0EEEvNS_16Flash_fwd_paramsE,"aw",@nobits
	.sectionflags	@""
	.align	16


//--------------------- .nv.shared._ZN5flash24flash_fwd_splitkv_kernelI23Flash_fwd_kernel_traitsILi96ELi64ELi128ELi4ELb0ELb0EN7cutlass6half_tE19Flash_kernel_traitsILi96ELi64ELi128ELi4ES3_EELb1ELb0ELb1ELb0ELb0ELb0ELb0ELb0EEEvNS_16Flash_fwd_paramsE --------------------------
	.section	.nv.shared._ZN5flash24flash_fwd_splitkv_kernelI23Flash_fwd_kernel_traitsILi96ELi64ELi128ELi4ELb0ELb0EN7cutlass6half_tE19Flash_kernel_traitsILi96ELi64ELi128ELi4ES3_EELb1ELb0ELb1ELb0ELb0ELb0ELb0ELb0EEEvNS_16Flash_fwd_paramsE,"aw",@nobits
	.sectionflags	@""
	.align	16


//--------------------- .nv.shared._ZN5flash24flash_fwd_splitkv_kernelI23Flash_fwd_kernel_traitsILi96ELi64ELi128ELi4ELb0ELb0EN7cutlass6half_tE19Flash_kernel_traitsILi96ELi64ELi128ELi4ES3_EELb1ELb0ELb1ELb0ELb0ELb1ELb0ELb0EEEvNS_16Flash_fwd_paramsE --------------------------
	.section	.nv.shared._ZN5flash24flash_fwd_splitkv_kernelI23Flash_fwd_kernel_traitsILi96ELi64ELi128ELi4ELb0ELb0EN7cutlass6half_tE19Flash_kernel_traitsILi96ELi64ELi128ELi4ES3_EELb1ELb0ELb1ELb0ELb0ELb1ELb0ELb0EEEvNS_16Flash_fwd_paramsE,"aw",@nobits
	.sectionflags	@""
	.align	16


//--------------------- .nv.shared._ZN5flash24flash_fwd_splitkv_kernelI23Flash_fwd_kernel_traitsILi96ELi64ELi128ELi4ELb0ELb0EN7cutlass6half_tE19Flash_kernel_traitsILi96ELi64ELi128ELi4ES3_EELb1ELb0ELb0ELb0ELb1ELb0ELb0ELb1EEEvNS_16Flash_fwd_paramsE --------------------------
	.section	.nv.shared._ZN5flash24flash_fwd_splitkv_kernelI23Flash_fwd_kernel_traitsILi96ELi64ELi128ELi4ELb0ELb0EN7cutlass6half_tE19Flash_kernel_traitsILi96ELi64ELi128ELi4ES3_EELb1ELb0ELb0ELb0ELb1ELb0ELb0ELb1EEEvNS_16Flash_fwd_paramsE,"aw",@nobits
	.sectionflags	@""
	.align	16


//--------------------- .nv.shared._ZN5flash24flash_fwd_splitkv_kernelI23Flash_fwd_kernel_traitsILi96ELi64ELi128ELi4ELb0ELb0EN7cutlass6half_tE19Flash_kernel_traitsILi96ELi64ELi128ELi4ES3_EELb1ELb0ELb0ELb0ELb1ELb1ELb0ELb1EEEvNS_16Flash_fwd_paramsE --------------------------
	.section	.nv.shared._ZN5flash24flash_fwd_splitkv_kernelI23Flash_fwd_kernel_traitsILi96ELi64ELi128ELi4ELb0ELb0EN7cutlass6half_tE19Flash_kernel_traitsILi96ELi64ELi128ELi4ES3_EELb1ELb0ELb0ELb0ELb1ELb1ELb0ELb1EEEvNS_16Flash_fwd_paramsE,"aw",@nobits
	.sectionflags	@""
	.align	16


//--------------------- .nv.shared._ZN5flash24flash_fwd_splitkv_kernelI23Flash_fwd_kernel_traitsILi96ELi64ELi128ELi4ELb0ELb0EN7cutlass6half_tE19Flash_kernel_traitsILi96ELi64ELi128ELi4ES3_EELb1ELb0ELb1ELb0ELb0ELb0ELb0ELb1EEEvNS_16Flash_fwd_paramsE --------------------------
	.section	.nv.shared._ZN5flash24flash_fwd_splitkv_kernelI23Flash_fwd_kernel_traitsILi96ELi64ELi128ELi4ELb0ELb0EN7cutlass6half_tE19Flash_kernel_traitsILi96ELi64ELi128ELi4ES3_EELb1ELb0ELb1ELb0ELb0ELb0ELb0ELb1EEEvNS_16Flash_fwd_paramsE,"aw",@nobits
	.sectionflags	@""
	.align	16


//--------------------- .nv.shared._ZN5flash24flash_fwd_splitkv_kernelI23Flash_fwd_kernel_traitsILi96ELi64ELi128ELi4ELb0ELb0EN7cutlass6half_tE19Flash_kernel_traitsILi96ELi64ELi128ELi4ES3_EELb1ELb0ELb1ELb0ELb0ELb1ELb0ELb1EEEvNS_16Flash_fwd_paramsE --------------------------
	.section	.nv.shared._ZN5flash24flash_fwd_splitkv_kernelI23Flash_fwd_kernel_traitsILi96ELi64ELi128ELi4ELb0ELb0EN7cutlass6half_tE19Flash_kernel_traitsILi96ELi64ELi128ELi4ES3_EELb1ELb0ELb1ELb0ELb0ELb1ELb0ELb1EEEvNS_16Flash_fwd_paramsE,"aw",@nobits
	.sectionflags	@""
	.align	16


//--------------------- .nv.shared._ZN5flash24flash_fwd_splitkv_kernelI23Flash_fwd_kernel_traitsILi96ELi64ELi128ELi4ELb0ELb0EN7cutlass6half_tE19Flash_kernel_traitsILi96ELi64ELi128ELi4ES3_EELb1ELb0ELb0ELb0ELb1ELb0ELb1ELb0EEEvNS_16Flash_fwd_paramsE --------------------------
	.section	.nv.shared._ZN5flash24flash_fwd_splitkv_kernelI23Flash_fwd_kernel_traitsILi96ELi64ELi128ELi4ELb0ELb0EN7cutlass6half_tE19Flash_kernel_traitsILi96ELi64ELi128ELi4ES3_EELb1ELb0ELb0ELb0ELb1ELb0ELb1ELb0EEEvNS_16Flash_fwd_paramsE,"aw",@nobits
	.sectionflags	@""
	.align	16


//--------------------- .nv.shared._ZN5flash24flash_fwd_splitkv_kernelI23Flash_fwd_kernel_traitsILi96ELi64ELi128ELi4ELb0ELb0EN7cutlass6half_tE19Flash_kernel_traitsILi96ELi64ELi128ELi4ES3_EELb1ELb0ELb0ELb0ELb1ELb1ELb1ELb0EEEvNS_16Flash_fwd_paramsE --------------------------
	.section	.nv.shared._ZN5flash24flash_fwd_splitkv_kernelI23Flash_fwd_kernel_traitsILi96ELi64ELi128ELi4ELb0ELb0EN7cutlass6half_tE19Flash_kernel_traitsILi96ELi64ELi128ELi4ES3_EELb1ELb0ELb0ELb0ELb1ELb1ELb1ELb0EEEvNS_16Flash_fwd_paramsE,"aw",@nobits
	.sectionflags	@""
	.align	16


//--------------------- .nv.shared._ZN5flash24flash_fwd_splitkv_kernelI23Flash_fwd_kernel_traitsILi96ELi64ELi128ELi4ELb0ELb0EN7cutlass6half_tE19Flash_kernel_traitsILi96ELi64ELi128ELi4ES3_EELb1ELb0ELb1ELb0ELb0ELb0ELb1ELb0EEEvNS_16Flash_fwd_paramsE --------------------------
	.section	.nv.shared._ZN5flash24flash_fwd_splitkv_kernelI23Flash_fwd_kernel_traitsILi96ELi64ELi128ELi4ELb0ELb0EN7cutlass6half_tE19Flash_kernel_traitsILi96ELi64ELi128ELi4ES3_EELb1ELb0ELb1ELb0ELb0ELb0ELb1ELb0EEEvNS_16Flash_fwd_paramsE,"aw",@nobits
	.sectionflags	@""
	.align	16


//--------------------- .nv.shared._ZN5flash24flash_fwd_splitkv_kernelI23Flash_fwd_kernel_traitsILi96ELi64ELi128ELi4ELb0ELb0EN7cutlass6half_tE19Flash_kernel_traitsILi96ELi64ELi128ELi4ES3_EELb1ELb0ELb1ELb0ELb0ELb1ELb1ELb0EEEvNS_16Flash_fwd_paramsE --------------------------
	.section	.nv.shared._ZN5flash24flash_fwd_splitkv_kernelI23Flash_fwd_kernel_traitsILi96ELi64ELi128ELi4ELb0ELb0EN7cutlass6half_tE19Flash_kernel_traitsILi96ELi64ELi128ELi4ES3_EELb1ELb0ELb1ELb0ELb0ELb1ELb1ELb0EEEvNS_16Flash_fwd_paramsE,"aw",@nobits
	.sectionflags	@""
	.align	16


//--------------------- .nv.shared._ZN5flash24flash_fwd_splitkv_kernelI23Flash_fwd_kernel_traitsILi96ELi64ELi128ELi4ELb0ELb0EN7cutlass6half_tE19Flash_kernel_traitsILi96ELi64ELi128ELi4ES3_EELb1ELb0ELb0ELb0ELb1ELb0ELb1ELb1EEEvNS_16Flash_fwd_paramsE --------------------------
	.section	.nv.shared._ZN5flash24flash_fwd_splitkv_kernelI23Flash_fwd_kernel_traitsILi96ELi64ELi128ELi4ELb0ELb0EN7cutlass6half_tE19Flash_kernel_traitsILi96ELi64ELi128ELi4ES3_EELb1ELb0ELb0ELb0ELb1ELb0ELb1ELb1EEEvNS_16Flash_fwd_paramsE,"aw",@nobits
	.sectionflags	@""
	.align	16


//--------------------- .nv.shared._ZN5flash24flash_fwd_splitkv_kernelI23Flash_fwd_kernel_traitsILi96ELi64ELi128ELi4ELb0ELb0EN7cutlass6half_tE19Flash_kernel_traitsILi96ELi64ELi128ELi4ES3_EELb1ELb0ELb0ELb0ELb1ELb1ELb1ELb1EEEvNS_16Flash_fwd_paramsE --------------------------
	.section	.nv.shared._ZN5flash24flash_fwd_splitkv_kernelI23Flash_fwd_kernel_traitsILi96ELi64ELi128ELi4ELb0ELb0EN7cutlass6half_tE19Flash_kernel_traitsILi96ELi64ELi128ELi4ES3_EELb1ELb0ELb0ELb0ELb1ELb1ELb1ELb1EEEvNS_16Flash_fwd_paramsE,"aw",@nobits
	.sectionflags	@""
	.align	16


//--------------------- .nv.shared._ZN5flash24flash_fwd_splitkv_kernelI23Flash_fwd_kernel_traitsILi96ELi64ELi128ELi4ELb0ELb0EN7cutlass6half_tE19Flash_kernel_traitsILi96ELi64ELi128ELi4ES3_EELb1ELb0ELb1ELb0ELb0ELb0ELb1ELb1EEEvNS_16Flash_fwd_paramsE --------------------------
	.section	.nv.shared._ZN5flash24flash_fwd_splitkv_kernelI23Flash_fwd_kernel_traitsILi96ELi64ELi128ELi4ELb0ELb0EN7cutlass6half_tE19Flash_kernel_traitsILi96ELi64ELi128ELi4ES3_EELb1ELb0ELb1ELb0ELb0ELb0ELb1ELb1EEEvNS_16Flash_fwd_paramsE,"aw",@nobits
	.sectionflags	@""
	.align	16


//--------------------- .nv.shared._ZN5flash24flash_fwd_splitkv_kernelI23Flash_fwd_kernel_traitsILi96ELi64ELi128ELi4ELb0ELb0EN7cutlass6half_tE19Flash_kernel_traitsILi96ELi64ELi128ELi4ES3_EELb1ELb0ELb1ELb0ELb0ELb1ELb1ELb1EEEvNS_16Flash_fwd_paramsE --------------------------
	.section	.nv.shared._ZN5flash24flash_fwd_splitkv_kernelI23Flash_fwd_kernel_traitsILi96ELi64ELi128ELi4ELb0ELb0EN7cutlass6half_tE19Flash_kernel_traitsILi96ELi64ELi128ELi4ES3_EELb1ELb0ELb1ELb0ELb0ELb1ELb1ELb1EEEvNS_16Flash_fwd_paramsE,"aw",@nobits
	.sectionflags	@""
	.align	16


//--------------------- .nv.shared._ZN5flash32flash_fwd_splitkv_combine_kernelI23Flash_fwd_kernel_traitsILi96ELi64ELi64ELi4ELb0ELb0EN7cutlass6half_tE19Flash_kernel_traitsILi96ELi64ELi64ELi4ES3_EELi16ELi7ELb0EEEvNS_16Flash_fwd_paramsE --------------------------
	.section	.nv.shared._ZN5flash32flash_fwd_splitkv_combine_kernelI23Flash_fwd_kernel_traitsILi96ELi64ELi64ELi4ELb0ELb0EN7cutlass6half_tE19Flash_kernel_traitsILi96ELi64ELi64ELi4ES3_EELi16ELi7ELb0EEEvNS_16Flash_fwd_paramsE,"aw",@nobits
	.sectionflags	@""
	.align	16
.nv.shared._ZN5flash32flash_fwd_splitkv_combine_kernelI23Flash_fwd_kernel_traitsILi96ELi64ELi64ELi4ELb0ELb0EN7cutlass6half_tE19Flash_kernel_traitsILi96ELi64ELi64ELi4ES3_EELi16ELi7ELb0EEEvNS_16Flash_fwd_paramsE:
	.zero		8704


//--------------------- .nv.shared._ZN5flash32flash_fwd_splitkv_combine_kernelI23Flash_fwd_kernel_traitsILi96ELi64ELi64ELi4ELb0ELb0EN7cutlass6half_tE19Flash_kernel_traitsILi96ELi64ELi64ELi4ES3_EELi16ELi6ELb0EEEvNS_16Flash_fwd_paramsE --------------------------
	.section	.nv.shared._ZN5flash32flash_fwd_splitkv_combine_kernelI23Flash_fwd_kernel_traitsILi96ELi64ELi64ELi4ELb0ELb0EN7cutlass6half_tE19Flash_kernel_traitsILi96ELi64ELi64ELi4ES3_EELi16ELi6ELb0EEEvNS_16Flash_fwd_paramsE,"aw",@nobits
	.sectionflags	@""
	.align	16
.nv.shared._ZN5flash32flash_fwd_splitkv_combine_kernelI23Flash_fwd_kernel_traitsILi96ELi64ELi64ELi4ELb0ELb0EN7cutlass6half_tE19Flash_kernel_traitsILi96ELi64ELi64ELi4ES3_EELi16ELi6ELb0EEEvNS_16Flash_fwd_paramsE:
	.zero		4352


//--------------------- .nv.shared._ZN5flash32flash_fwd_splitkv_combine_kernelI23Flash_fwd_kernel_traitsILi96ELi64ELi64ELi4ELb0ELb0EN7cutlass6half_tE19Flash_kernel_traitsILi96ELi64ELi64ELi4ES3_EELi16ELi5ELb0EEEvNS_16Flash_fwd_paramsE --------------------------
	.section	.nv.shared._ZN5flash32flash_fwd_splitkv_combine_kernelI23Flash_fwd_kernel_traitsILi96ELi64ELi64ELi4ELb0ELb0EN7cutlass6half_tE19Flash_kernel_traitsILi96ELi64ELi64ELi4ES3_EELi16ELi5ELb0EEEvNS_16Flash_fwd_paramsE,"aw",@nobits
	.sectionflags	@""
	.align	16
.nv.shared._ZN5flash32flash_fwd_splitkv_combine_kernelI23Flash_fwd_kernel_traitsILi96ELi64ELi64ELi4ELb0ELb0EN7cutlass6half_tE19Flash_kernel_traitsILi96ELi64ELi64ELi4ES3_EELi16ELi5ELb0EEEvNS_16Flash_fwd_paramsE:
	.zero		2176


//--------------------- .nv.shared._ZN5flash32flash_fwd_splitkv_combine_kernelI23Flash_fwd_kernel_traitsILi96ELi64ELi64ELi4ELb0ELb0EN7cutlass6half_tE19Flash_kernel_traitsILi96ELi64ELi64ELi4ES3_EELi16ELi4ELb0EEEvNS_16Flash_fwd_paramsE --------------------------
	.section	.nv.shared._ZN5flash32flash_fwd_splitkv_combine_kernelI23Flash_fwd_kernel_traitsILi96ELi64ELi64ELi4ELb0ELb0EN7cutlass6half_tE19Flash_kernel_traitsILi96ELi64ELi64ELi4ES3_EELi16ELi4ELb0EEEvNS_16Flash_fwd_paramsE,"aw",@nobits
	.sectionflags	@""
	.align	16
.nv.shared._ZN5flash32flash_fwd_splitkv_combine_kernelI23Flash_fwd_kernel_traitsILi96ELi64ELi64ELi4ELb0ELb0EN7cutlass6half_tE19Flash_kernel_traitsILi96ELi64ELi64ELi4ES3_EELi16ELi4ELb0EEEvNS_16Flash_fwd_paramsE:
	.zero		1088


//--------------------- .nv.shared._ZN5flash32flash_fwd_splitkv_combine_kernelI23Flash_fwd_kernel_traitsILi96ELi64ELi64ELi4ELb0ELb0EN7cutlass6half_tE19Flash_kernel_traitsILi96ELi64ELi64ELi4ES3_EELi16ELi3ELb0EEEvNS_16Flash_fwd_paramsE --------------------------
	.section	.nv.shared._ZN5flash32flash_fwd_splitkv_combine_kernelI23Flash_fwd_kernel_traitsILi96ELi64ELi64ELi4ELb0ELb0EN7cutlass6half_tE19Flash_kernel_traitsILi96ELi64ELi64ELi4ES3_EELi16ELi3ELb0EEEvNS_16Flash_fwd_paramsE,"aw",@nobits
	.sectionflags	@""
	.align	16
.nv.shared._ZN5flash32flash_fwd_splitkv_combine_kernelI23Flash_fwd_kernel_traitsILi96ELi64ELi64ELi4ELb0ELb0EN7cutlass6half_tE19Flash_kernel_traitsILi96ELi64ELi64ELi4ES3_EELi16ELi3ELb0EEEvNS_16Flash_fwd_paramsE:
	.zero		544


//--------------------- .nv.shared._ZN5flash32flash_fwd_splitkv_combine_kernelI23Flash_fwd_kernel_traitsILi96ELi64ELi64ELi4ELb0ELb0EN7cutlass6half_tE19Flash_kernel_traitsILi96ELi64ELi64ELi4ES3_EELi16ELi2ELb0EEEvNS_16Flash_fwd_paramsE --------------------------
	.section	.nv.shared._ZN5flash32flash_fwd_splitkv_combine_kernelI23Flash_fwd_kernel_traitsILi96ELi64ELi64ELi4ELb0ELb0EN7cutlass6half_tE19Flash_kernel_traitsILi96ELi64ELi64ELi4ES3_EELi16ELi2ELb0EEEvNS_16Flash_fwd_paramsE,"aw",@nobits
	.sectionflags	@""
	.align	16
.nv.shared._ZN5flash32flash_fwd_splitkv_combine_kernelI23Flash_fwd_kernel_traitsILi96ELi64ELi64ELi4ELb0ELb0EN7cutlass6half_tE19Flash_kernel_traitsILi96ELi64ELi64ELi4ES3_EELi16ELi2ELb0EEEvNS_16Flash_fwd_paramsE:
	.zero		272


//--------------------- .nv.shared._ZN5flash32flash_fwd_splitkv_combine_kernelI23Flash_fwd_kernel_traitsILi96ELi64ELi64ELi4ELb0ELb0EN7cutlass6half_tE19Flash_kernel_traitsILi96ELi64ELi64ELi4ES3_EELi16ELi1ELb0EEEvNS_16Flash_fwd_paramsE --------------------------
	.section	.nv.shared._ZN5flash32flash_fwd_splitkv_combine_kernelI23Flash_fwd_kernel_traitsILi96ELi64ELi64ELi4ELb0ELb0EN7cutlass6half_tE19Flash_kernel_traitsILi96ELi64ELi64ELi4ES3_EELi16ELi1ELb0EEEvNS_16Flash_fwd_paramsE,"aw",@nobits
	.sectionflags	@""
	.align	16
.nv.shared._ZN5flash32flash_fwd_splitkv_combine_kernelI23Flash_fwd_kernel_traitsILi96ELi64ELi64ELi4ELb0ELb0EN7cutlass6half_tE19Flash_kernel_traitsILi96ELi64ELi64ELi4ES3_EELi16ELi1ELb0EEEvNS_16Flash_fwd_paramsE:
	.zero		144


//--------------------- .nv.shared._ZN5flash32flash_fwd_splitkv_combine_kernelI23Flash_fwd_kernel_traitsILi96ELi64ELi64ELi4ELb0ELb0EN7cutlass6half_tE19Flash_kernel_traitsILi96ELi64ELi64ELi4ES3_EELi16ELi7ELb1EEEvNS_16Flash_fwd_paramsE --------------------------
	.section	.nv.shared._ZN5flash32flash_fwd_splitkv_combine_kernelI23Flash_fwd_kernel_traitsILi96ELi64ELi64ELi4ELb0ELb0EN7cutlass6half_tE19Flash_kernel_traitsILi96ELi64ELi64ELi4ES3_EELi16ELi7ELb1EEEvNS_16Flash_fwd_paramsE,"aw",@nobits
	.sectionflags	@""
	.align	16
.nv.shared._ZN5flash32flash_fwd_splitkv_combine_kernelI23Flash_fwd_kernel_traitsILi96ELi64ELi64ELi4ELb0ELb0EN7cutlass6half_tE19Flash_kernel_traitsILi96ELi64ELi64ELi4ES3_EELi16ELi7ELb1EEEvNS_16Flash_fwd_paramsE:
	.zero		8704


//--------------------- .nv.shared._ZN5flash32flash_fwd_splitkv_combine_kernelI23Flash_fwd_kernel_traitsILi96ELi64ELi64ELi4ELb0ELb0EN7cutlass6half_tE19Flash_kernel_traitsILi96ELi64ELi64ELi4ES3_EELi16ELi6ELb1EEEvNS_16Flash_fwd_paramsE --------------------------
	.section	.nv.shared._ZN5flash32flash_fwd_splitkv_combine_kernelI23Flash_fwd_kernel_traitsILi96ELi64ELi64ELi4ELb0ELb0EN7cutlass6half_tE19Flash_kernel_traitsILi96ELi64ELi64ELi4ES3_EELi16ELi6ELb1EEEvNS_16Flash_fwd_paramsE,"aw",@nobits
	.sectionflags	@""
	.align	16
.nv.shared._ZN5flash32flash_fwd_splitkv_combine_kernelI23Flash_fwd_kernel_traitsILi96ELi64ELi64ELi4ELb0ELb0EN7cutlass6half_tE19Flash_kernel_traitsILi96ELi64ELi64ELi4ES3_EELi16ELi6ELb1EEEvNS_16Flash_fwd_paramsE:
	.zero		4352


//--------------------- .nv.shared._ZN5flash32flash_fwd_splitkv_combine_kernelI23Flash_fwd_kernel_traitsILi96ELi64ELi64ELi4ELb0ELb0EN7cutlass6half_tE19Flash_kernel_traitsILi96ELi64ELi64ELi4ES3_EELi16ELi5ELb1EEEvNS_16Flash_fwd_paramsE --------------------------
	.section	.nv.shared._ZN5flash32flash_fwd_splitkv_combine_kernelI23Flash_fwd_kernel_traitsILi96ELi64ELi64ELi4ELb0ELb0EN7cutlass6half_tE19Flash_kernel_traitsILi96ELi64ELi64ELi4ES3_EELi16ELi5ELb1EEEvNS_16Flash_fwd_paramsE,"aw",@nobits
	.sectionflags	@""
	.align	16
.nv.shared._ZN5flash32flash_fwd_splitkv_combine_kernelI23Flash_fwd_kernel_traitsILi96ELi64ELi64ELi4ELb0ELb0EN7cutlass6half_tE19Flash_kernel_traitsILi96ELi64ELi64ELi4ES3_EELi16ELi5ELb1EEEvNS_16Flash_fwd_paramsE:
	.zero		2176


//--------------------- .nv.shared._ZN5flash32flash_fwd_splitkv_combine_kernelI23Flash_fwd_kernel_traitsILi96ELi64ELi64ELi4ELb0ELb0EN7cutlass6half_tE19Flash_kernel_traitsILi96ELi64ELi64ELi4ES3_EELi16ELi4ELb1EEEvNS_16Flash_fwd_paramsE --------------------------
	.section	.nv.shared._ZN5flash32flash_fwd_splitkv_combine_kernelI23Flash_fwd_kernel_traitsILi96ELi64ELi64ELi4ELb0ELb0EN7cutlass6half_tE19Flash_kernel_traitsILi96ELi64ELi64ELi4ES3_EELi16ELi4ELb1EEEvNS_16Flash_fwd_paramsE,"aw",@nobits
	.sectionflags	@""
	.align	16
.nv.shared._ZN5flash32flash_fwd_splitkv_combine_kernelI23Flash_fwd_kernel_traitsILi96ELi64ELi64ELi4ELb0ELb0EN7cutlass6half_tE19Flash_kernel_traitsILi96ELi64ELi64ELi4ES3_EELi16ELi4ELb1EEEvNS_16Flash_fwd_paramsE:
	.zero		1088


//--------------------- .nv.shared._ZN5flash32flash_fwd_splitkv_combine_kernelI23Flash_fwd_kernel_traitsILi96ELi64ELi64ELi4ELb0ELb0EN7cutlass6half_tE19Flash_kernel_traitsILi96ELi64ELi64ELi4ES3_EELi16ELi3ELb1EEEvNS_16Flash_fwd_paramsE --------------------------
	.section	.nv.shared._ZN5flash32flash_fwd_splitkv_combine_kernelI23Flash_fwd_kernel_traitsILi96ELi64ELi64ELi4ELb0ELb0EN7cutlass6half_tE19Flash_kernel_traitsILi96ELi64ELi64ELi4ES3_EELi16ELi3ELb1EEEvNS_16Flash_fwd_paramsE,"aw",@nobits
	.sectionflags	@""
	.align	16
.nv.shared._ZN5flash32flash_fwd_splitkv_combine_kernelI23Flash_fwd_kernel_traitsILi96ELi64ELi64ELi4ELb0ELb0EN7cutlass6half_tE19Flash_kernel_traitsILi96ELi64ELi64ELi4ES3_EELi16ELi3ELb1EEEvNS_16Flash_fwd_paramsE:
	.zero		544


//--------------------- .nv.shared._ZN5flash32flash_fwd_splitkv_combine_kernelI23Flash_fwd_kernel_traitsILi96ELi64ELi64ELi4ELb0ELb0EN7cutlass6half_tE19Flash_kernel_traitsILi96ELi64ELi64ELi4ES3_EELi16ELi2ELb1EEEvNS_16Flash_fwd_paramsE --------------------------
	.section	.nv.shared._ZN5flash32flash_fwd_splitkv_combine_kernelI23Flash_fwd_kernel_traitsILi96ELi64ELi64ELi4ELb0ELb0EN7cutlass6half_tE19Flash_kernel_traitsILi96ELi64ELi64ELi4ES3_EELi16ELi2ELb1EEEvNS_16Flash_fwd_paramsE,"aw",@nobits
	.sectionflags	@""
	.align	16
.nv.shared._ZN5flash32flash_fwd_splitkv_combine_kernelI23Flash_fwd_kernel_traitsILi96ELi64ELi64ELi4ELb0ELb0EN7cutlass6half_tE19Flash_kernel_traitsILi96ELi64ELi64ELi4ES3_EELi16ELi2ELb1EEEvNS_16Flash_fwd_paramsE:
	.zero		272


//--------------------- .nv.shared._ZN5flash32flash_fwd_splitkv_combine_kernelI23Flash_fwd_kernel_traitsILi96ELi64ELi64ELi4ELb0ELb0EN7cutlass6half_tE19Flash_kernel_traitsILi96ELi64ELi64ELi4ES3_EELi16ELi1ELb1EEEvNS_16Flash_fwd_paramsE --------------------------
	.section	.nv.shared._ZN5flash32flash_fwd_splitkv_combine_kernelI23Flash_fwd_kernel_traitsILi96ELi64ELi64ELi4ELb0ELb0EN7cutlass6half_tE19Flash_kernel_traitsILi96ELi64ELi64ELi4ES3_EELi16ELi1ELb1EEEvNS_16Flash_fwd_paramsE,"aw",@nobits
	.sectionflags	@""
	.align	16
.nv.shared._ZN5flash32flash_fwd_splitkv_combine_kernelI23Flash_fwd_kernel_traitsILi96ELi64ELi64ELi4ELb0ELb0EN7cutlass6half_tE19Flash_kernel_traitsILi96ELi64ELi64ELi4ES3_EELi16ELi1ELb1EEEvNS_16Flash_fwd_paramsE:
	.zero		144


//--------------------- .nv.shared._ZN5flash24flash_fwd_splitkv_kernelI23Flash_fwd_kernel_traitsILi96ELi64ELi64ELi4ELb0ELb0EN7cutlass6half_tE19Flash_kernel_traitsILi96ELi64ELi64ELi4ES3_EELb1ELb0ELb0ELb0ELb0ELb0ELb0ELb0EEEvNS_16Flash_fwd_paramsE --------------------------
	.section	.nv.shared._ZN5flash24flash_fwd_splitkv_kernelI23Flash_fwd_kernel_traitsILi96ELi64ELi64ELi4ELb0ELb0EN7cutlass6half_tE19Flash_kernel_traitsILi96ELi64ELi64ELi4ES3_EELb1ELb0ELb0ELb0ELb0ELb0ELb0ELb0EEEvNS_16Flash_fwd_paramsE,"aw",@nobits
	.sectionflags	@""
	.align	16


//--------------------- .nv.shared._ZN5flash24flash_fwd_splitkv_kernelI23Flash_fwd_kernel_traitsILi96ELi64ELi64ELi4ELb0ELb0EN7cutlass6half_tE19Flash_kernel_traitsILi96ELi64ELi64ELi4ES3_EELb1ELb0ELb0ELb0ELb0ELb1ELb0ELb0EEEvNS_16Flash_fwd_paramsE --------------------------
	.section	.nv.shared._ZN5flash24flash_fwd_splitkv_kernelI23Flash_fwd_kernel_traitsILi96ELi64ELi64ELi4ELb0ELb0EN7cutlass6half_tE19Flash_kernel_traitsILi96ELi64ELi64ELi4ES3_EELb1ELb0ELb0ELb0ELb0ELb1ELb0ELb0EEEvNS_16Flash_fwd_paramsE,"aw",@nobits
	.sectionflags	@""
	.align	16


//--------------------- .nv.shared._ZN5flash24flash_fwd_splitkv_kernelI23Flash_fwd_kernel_traitsILi96ELi64ELi64ELi4ELb0ELb0EN7cutlass6half_tE19Flash_kernel_traitsILi96ELi64ELi64ELi4ES3_EELb1ELb0ELb0ELb0ELb0ELb0ELb0ELb1EEEvNS_16Flash_fwd_paramsE --------------------------
	.section	.nv.shared._ZN5flash24flash_fwd_splitkv_kernelI23Flash_fwd_kernel_traitsILi96ELi64ELi64ELi4ELb0ELb0EN7cutlass6half_tE19Flash_kernel_traitsILi96ELi64ELi64ELi4ES3_EELb1ELb0ELb0ELb0ELb0ELb0ELb0ELb1EEEvNS_16Flash_fwd_paramsE,"aw",@nobits
	.sectionflags	@""
	.align	16


//--------------------- .nv.shared._ZN5flash24flash_fwd_splitkv_kernelI23Flash_fwd_kernel_traitsILi96ELi64ELi64ELi4ELb0ELb0EN7cutlass6half_tE19Flash_kernel_traitsILi96ELi64ELi64ELi4ES3_EELb1ELb0ELb0ELb0ELb0ELb1ELb0ELb1EEEvNS_16Flash_fwd_paramsE --------------------------
	.section	.nv.shared._ZN5flash24flash_fwd_splitkv_kernelI23Flash_fwd_kernel_traitsILi96ELi64ELi64ELi4ELb0ELb0EN7cutlass6half_tE19Flash_kernel_traitsILi96ELi64ELi64ELi4ES3_EELb1ELb0ELb0ELb0ELb0ELb1ELb0ELb1EEEvNS_16Flash_fwd_paramsE,"aw",@nobits
	.sectionflags	@""
	.align	16


//--------------------- .nv.shared._ZN5flash24flash_fwd_splitkv_kernelI23Flash_fwd_kernel_traitsILi96ELi64ELi64ELi4ELb0ELb0EN7cutlass6half_tE19Flash_kernel_traitsILi96ELi64ELi64ELi4ES3_EELb1ELb0ELb0ELb0ELb0ELb0ELb1ELb0EEEvNS_16Flash_fwd_paramsE --------------------------
	.section	.nv.shared._ZN5flash24flash_fwd_splitkv_kernelI23Flash_fwd_kernel_traitsILi96ELi64ELi64ELi4ELb0ELb0EN7cutlass6half_tE19Flash_kernel_traitsILi96ELi64ELi64ELi4ES3_EELb1ELb0ELb0ELb0ELb0ELb0ELb1ELb0EEEvNS_16Flash_fwd_paramsE,"aw",@nobits
	.sectionflags	@""
	.align	16


//--------------------- .nv.shared._ZN5flash24flash_fwd_splitkv_kernelI23Flash_fwd_kernel_traitsILi96ELi64ELi64ELi4ELb0ELb0EN7cutlass6half_tE19Flash_kernel_traitsILi96ELi64ELi64ELi4ES3_EELb1ELb0ELb0ELb0ELb0ELb1ELb1ELb0EEEvNS_16Flash_fwd_paramsE --------------------------
	.section	.nv.shared._ZN5flash24flash_fwd_splitkv_kernelI23Flash_fwd_kernel_traitsILi96ELi64ELi64ELi4ELb0ELb0EN7cutlass6half_tE19Flash_kernel_traitsILi96ELi64ELi64ELi4ES3_EELb1ELb0ELb0ELb0ELb0ELb1ELb1ELb0EEEvNS_16Flash_fwd_paramsE,"aw",@nobits
	.sectionflags	@""
	.align	16


//--------------------- .nv.shared._ZN5flash24flash_fwd_splitkv_kernelI23Flash_fwd_kernel_traitsILi96ELi64ELi64ELi4ELb0ELb0EN7cutlass6half_tE19Flash_kernel_traitsILi96ELi64ELi64ELi4ES3_EELb1ELb0ELb0ELb0ELb0ELb0ELb1ELb1EEEvNS_16Flash_fwd_paramsE --------------------------
	.section	.nv.shared._ZN5flash24flash_fwd_splitkv_kernelI23Flash_fwd_kernel_traitsILi96ELi64ELi64ELi4ELb0ELb0EN7cutlass6half_tE19Flash_kernel_traitsILi96ELi64ELi64ELi4ES3_EELb1ELb0ELb0ELb0ELb0ELb0ELb1ELb1EEEvNS_16Flash_fwd_paramsE,"aw",@nobits
	.sectionflags	@""
	.align	16


//--------------------- .nv.shared._ZN5flash24flash_fwd_splitkv_kernelI23Flash_fwd_kernel_traitsILi96ELi64ELi64ELi4ELb0ELb0EN7cutlass6half_tE19Flash_kernel_traitsILi96ELi64ELi64ELi4ES3_EELb1ELb0ELb0ELb0ELb0ELb1ELb1ELb1EEEvNS_16Flash_fwd_paramsE --------------------------
	.section	.nv.shared._ZN5flash24flash_fwd_splitkv_kernelI23Flash_fwd_kernel_traitsILi96ELi64ELi64ELi4ELb0ELb0EN7cutlass6half_tE19Flash_kernel_traitsILi96ELi64ELi64ELi4ES3_EELb1ELb0ELb0ELb0ELb0ELb1ELb1ELb1EEEvNS_16Flash_fwd_paramsE,"aw",@nobits
	.sectionflags	@""
	.align	16


//--------------------- .nv.shared._ZN5flash24flash_fwd_splitkv_kernelI23Flash_fwd_kernel_traitsILi96ELi64ELi64ELi4ELb0ELb0EN7cutlass6half_tE19Flash_kernel_traitsILi96ELi64ELi64ELi4ES3_EELb1ELb0ELb0ELb1ELb1ELb0ELb0ELb0EEEvNS_16Flash_fwd_paramsE --------------------------
	.section	.nv.shared._ZN5flash24flash_fwd_splitkv_kernelI23Flash_fwd_kernel_traitsILi96ELi64ELi64ELi4ELb0ELb0EN7cutlass6half_tE19Flash_kernel_traitsILi96ELi64ELi64ELi4ES3_EELb1ELb0ELb0ELb1ELb1ELb0ELb0ELb0EEEvNS_16Flash_fwd_paramsE,"aw",@nobits
	.sectionflags	@""
	.align	16


//--------------------- .nv.shared._ZN5flash24flash_fwd_splitkv_kernelI23Flash_fwd_kernel_traitsILi96ELi64ELi64ELi4ELb0ELb0EN7cutlass6half_tE19Flash_kernel_traitsILi96ELi64ELi64ELi4ES3_EELb1ELb0ELb0ELb1ELb1ELb1ELb0ELb0EEEvNS_16Flash_fwd_paramsE --------------------------
	.section	.nv.shared._ZN5flash24flash_fwd_splitkv_kernelI23Flash_fwd_kernel_traitsILi96ELi64ELi64ELi4ELb0ELb0EN7cutlass6half_tE19Flash_kernel_traitsILi96ELi64ELi64ELi4ES3_EELb1ELb0ELb0ELb1ELb1ELb1ELb0ELb0EEEvNS_16Flash_fwd_paramsE,"aw",@nobits
	.sectionflags	@""
	.align	16


//--------------------- .nv.shared._ZN5flash24flash_fwd_splitkv_kernelI23Flash_fwd_kernel_traitsILi96ELi64ELi64ELi4ELb0ELb0EN7cutlass6half_tE19Flash_kernel_traitsILi96ELi64ELi64ELi4ES3_EELb1ELb0ELb0ELb1ELb1ELb0ELb1ELb0EEEvNS_16Flash_fwd_paramsE --------------------------
	.section	.nv.shared._ZN5flash24flash_fwd_splitkv_kernelI23Flash_fwd_kernel_traitsILi96ELi64ELi64ELi4ELb0ELb0EN7cutlass6half_tE19Flash_kernel_traitsILi96ELi64ELi64ELi4ES3_EELb1ELb0ELb0ELb1ELb1ELb0ELb1ELb0EEEvNS_16Flash_fwd_paramsE,"aw",@nobits
	.sectionflags	@""
	.align	16


//--------------------- .nv.shared._ZN5flash24flash_fwd_splitkv_kernelI23Flash_fwd_kernel_traitsILi96ELi64ELi64ELi4ELb0ELb0EN7cutlass6half_tE19Flash_kernel_traitsILi96ELi64ELi64ELi4ES3_EELb1ELb0ELb0ELb1ELb1ELb1ELb1ELb0EEEvNS_16Flash_fwd_paramsE --------------------------
	.section	.nv.shared._ZN5flash24flash_fwd_splitkv_kernelI23Flash_fwd_kernel_traitsILi96ELi64ELi64ELi4ELb0ELb0EN7cutlass6half_tE19Flash_kernel_traitsILi96ELi64ELi64ELi4ES3_EELb1ELb0ELb0ELb1ELb1ELb1ELb1ELb0EEEvNS_16Flash_fwd_paramsE,"aw",@nobits
	.sectionflags	@""
	.align	16


//--------------------- .nv.shared._ZN5flash24flash_fwd_splitkv_kernelI23Flash_fwd_kernel_traitsILi96ELi64ELi64ELi4ELb0ELb0EN7cutlass6half_tE19Flash_kernel_traitsILi96ELi64ELi64ELi4ES3_EELb1ELb0ELb0ELb0ELb1ELb0ELb0ELb0EEEvNS_16Flash_fwd_paramsE --------------------------
	.section	.nv.shared._ZN5flash24flash_fwd_splitkv_kernelI23Flash_fwd_kernel_traitsILi96ELi64ELi64ELi4ELb0ELb0EN7cutlass6half_tE19Flash_kernel_traitsILi96ELi64ELi64ELi4ES3_EELb1ELb0ELb0ELb0ELb1ELb0ELb0ELb0EEEvNS_16Flash_fwd_paramsE,"aw",@nobits
	.sectionflags	@""
	.align	16


//--------------------- .nv.shared._ZN5flash24flash_fwd_splitkv_kernelI23Flash_fwd_kernel_traitsILi96ELi64ELi64ELi4ELb0ELb0EN7cutlass6half_tE19Flash_kernel_traitsILi96ELi64ELi64ELi4ES3_EELb1ELb0ELb0ELb0ELb1ELb1ELb0ELb0EEEvNS_16Flash_fwd_paramsE --------------------------
	.section	.nv.shared._ZN5flash24flash_fwd_splitkv_kernelI23Flash_fwd_kernel_traitsILi96ELi64ELi64ELi4ELb0ELb0EN7cutlass6half_tE19Flash_kernel_traitsILi96ELi64ELi64ELi4ES3_EELb1ELb0ELb0ELb0ELb1ELb1ELb0ELb0EEEvNS_16Flash_fwd_paramsE,"aw",@nobits
	.sectionflags	@""
	.align	16


//--------------------- .nv.shared._ZN5flash24flash_fwd_splitkv_kernelI23Flash_fwd_kernel_traitsILi96ELi64ELi64ELi4ELb0ELb0EN7cutlass6half_tE19Flash_kernel_traitsILi96ELi64ELi64ELi4ES3_EELb1ELb0ELb1ELb0ELb0ELb0ELb0ELb0EEEvNS_16Flash_fwd_paramsE --------------------------
	.section	.nv.shared._ZN5flash24flash_fwd_splitkv_kernelI23Flash_fwd_kernel_traitsILi96ELi64ELi64ELi4ELb0ELb0EN7cutlass6half_tE19Flash_kernel_traitsILi96ELi64ELi64ELi4ES3_EELb1ELb0ELb1ELb0ELb0ELb0ELb0ELb0EEEvNS_16Flash_fwd_paramsE,"aw",@nobits
	.sectionflags	@""
	.align	16


//--------------------- .nv.shared._ZN5flash24flash_fwd_splitkv_kernelI23Flash_fwd_kernel_traitsILi96ELi64ELi64ELi4ELb0ELb0EN7cutlass6half_tE19Flash_kernel_traitsILi96ELi64ELi64ELi4ES3_EELb1ELb0ELb1ELb0ELb0ELb1ELb0ELb0EEEvNS_16Flash_fwd_paramsE --------------------------
	.section	.nv.shared._ZN5flash24flash_fwd_splitkv_kernelI23Flash_fwd_kernel_traitsILi96ELi64ELi64ELi4ELb0ELb0EN7cutlass6half_tE19Flash_kernel_traitsILi96ELi64ELi64ELi4ES3_EELb1ELb0ELb1ELb0ELb0ELb1ELb0ELb0EEEvNS_16Flash_fwd_paramsE,"aw",@nobits
	.sectionflags	@""
	.align	16


//--------------------- .nv.shared._ZN5flash24flash_fwd_splitkv_kernelI23Flash_fwd_kernel_traitsILi96ELi64ELi64ELi4ELb0ELb0EN7cutlass6half_tE19Flash_kernel_traitsILi96ELi64ELi64ELi4ES3_EELb1ELb0ELb0ELb0ELb1ELb0ELb0ELb1EEEvNS_16Flash_fwd_paramsE --------------------------
	.section	.nv.shared._ZN5flash24flash_fwd_splitkv_kernelI23Flash_fwd_kernel_traitsILi96ELi64ELi64ELi4ELb0ELb0EN7cutlass6half_tE19Flash_kernel_traitsILi96ELi64ELi64ELi4ES3_EELb1ELb0ELb0ELb0ELb1ELb0ELb0ELb1EEEvNS_16Flash_fwd_paramsE,"aw",@nobits
	.sectionflags	@""
	.align	16


//--------------------- .nv.shared._ZN5flash24flash_fwd_splitkv_kernelI23Flash_fwd_kernel_traitsILi96ELi64ELi64ELi4ELb0ELb0EN7cutlass6half_tE19Flash_kernel_traitsILi96ELi64ELi64ELi4ES3_EELb1ELb0ELb0ELb0ELb1ELb1ELb0ELb1EEEvNS_16Flash_fwd_paramsE --------------------------
	.section	.nv.shared._ZN5flash24flash_fwd_splitkv_kernelI23Flash_fwd_kernel_traitsILi96ELi64ELi64ELi4ELb0ELb0EN7cutlass6half_tE19Flash_kernel_traitsILi96ELi64ELi64ELi4ES3_EELb1ELb0ELb0ELb0ELb1ELb1ELb0ELb1EEEvNS_16Flash_fwd_paramsE,"aw",@nobits
	.sectionflags	@""
	.align	16


//--------------------- .nv.shared._ZN5flash24flash_fwd_splitkv_kernelI23Flash_fwd_kernel_traitsILi96ELi64ELi64ELi4ELb0ELb0EN7cutlass6half_tE19Flash_kernel_traitsILi96ELi64ELi64ELi4ES3_EELb1ELb0ELb1ELb0ELb0ELb0ELb0ELb1EEEvNS_16Flash_fwd_paramsE --------------------------
	.section	.nv.shared._ZN5flash24flash_fwd_splitkv_kernelI23Flash_fwd_kernel_traitsILi96ELi64ELi64ELi4ELb0ELb0EN7cutlass6half_tE19Flash_kernel_traitsILi96ELi64ELi64ELi4ES3_EELb1ELb0ELb1ELb0ELb0ELb0ELb0ELb1EEEvNS_16Flash_fwd_paramsE,"aw",@nobits
	.sectionflags	@""
	.align	16


//--------------------- .nv.shared._ZN5flash24flash_fwd_splitkv_kernelI23Flash_fwd_kernel_traitsILi96ELi64ELi64ELi4ELb0ELb0EN7cutlass6half_tE19Flash_kernel_traitsILi96ELi64ELi64ELi4ES3_EELb1ELb0ELb1ELb0ELb0ELb1ELb0ELb1EEEvNS_16Flash_fwd_paramsE --------------------------
	.section	.nv.shared._ZN5flash24flash_fwd_splitkv_kernelI23Flash_fwd_kernel_traitsILi96ELi64ELi64ELi4ELb0ELb0EN7cutlass6half_tE19Flash_kernel_traitsILi96ELi64ELi64ELi4ES3_EELb1ELb0ELb1ELb0ELb0ELb1ELb0ELb1EEEvNS_16Flash_fwd_paramsE,"aw",@nobits
	.sectionflags	@""
	.align	16


//--------------------- .nv.shared._ZN5flash24flash_fwd_splitkv_kernelI23Flash_fwd_kernel_traitsILi96ELi64ELi64ELi4ELb0ELb0EN7cutlass6half_tE19Flash_kernel_traitsILi96ELi64ELi64ELi4ES3_EELb1ELb0ELb0ELb0ELb1ELb0ELb1ELb0EEEvNS_16Flash_fwd_paramsE --------------------------
	.section	.nv.shared._ZN5flash24flash_fwd_splitkv_kernelI23Flash_fwd_kernel_traitsILi96ELi64ELi64ELi4ELb0ELb0EN7cutlass6half_tE19Flash_kernel_traitsILi96ELi64ELi64ELi4ES3_EELb1ELb0ELb0ELb0ELb1ELb0ELb1ELb0EEEvNS_16Flash_fwd_paramsE,"aw",@nobits
	.sectionflags	@""
	.align	16


//--------------------- .nv.shared._ZN5flash24flash_fwd_splitkv_kernelI23Flash_fwd_kernel_traitsILi96ELi64ELi64ELi4ELb0ELb0EN7cutlass6half_tE19Flash_kernel_traitsILi96ELi64ELi64ELi4ES3_EELb1ELb0ELb0ELb0ELb1ELb1ELb1ELb0EEEvNS_16Flash_fwd_paramsE --------------------------
	.section	.nv.shared._ZN5flash24flash_fwd_splitkv_kernelI23Flash_fwd_kernel_traitsILi96ELi64ELi64ELi4ELb0ELb0EN7cutlass6half_tE19Flash_kernel_traitsILi96ELi64ELi64ELi4ES3_EELb1ELb0ELb0ELb0ELb1ELb1ELb1ELb0EEEvNS_16Flash_fwd_paramsE,"aw",@nobits
	.sectionflags	@""
	.align	16


//--------------------- .nv.shared._ZN5flash24flash_fwd_splitkv_kernelI23Flash_fwd_kernel_traitsILi96ELi64ELi64ELi4ELb0ELb0EN7cutlass6half_tE19Flash_kernel_traitsILi96ELi64ELi64ELi4ES3_EELb1ELb0ELb1ELb0ELb0ELb0ELb1ELb0EEEvNS_16Flash_fwd_paramsE --------------------------
	.section	.nv.shared._ZN5flash24flash_fwd_splitkv_kernelI23Flash_fwd_kernel_traitsILi96ELi64ELi64ELi4ELb0ELb0EN7cutlass6half_tE19Flash_kernel_traitsILi96ELi64ELi64ELi4ES3_EELb1ELb0ELb1ELb0ELb0ELb0ELb1ELb0EEEvNS_16Flash_fwd_paramsE,"aw",@nobits
	.sectionflags	@""
	.align	16


//--------------------- .nv.shared._ZN5flash24flash_fwd_splitkv_kernelI23Flash_fwd_kernel_traitsILi96ELi64ELi64ELi4ELb0ELb0EN7cutlass6half_tE19Flash_kernel_traitsILi96ELi64ELi64ELi4ES3_EELb1ELb0ELb1ELb0ELb0ELb1ELb1ELb0EEEvNS_16Flash_fwd_paramsE --------------------------
	.section	.nv.shared._ZN5flash24flash_fwd_splitkv_kernelI23Flash_fwd_kernel_traitsILi96ELi64ELi64ELi4ELb0ELb0EN7cutlass6half_tE19Flash_kernel_traitsILi96ELi64ELi64ELi4ES3_EELb1ELb0ELb1ELb0ELb0ELb1ELb1ELb0EEEvNS_16Flash_fwd_paramsE,"aw",@nobits
	.sectionflags	@""
	.align	16


//--------------------- .nv.shared._ZN5flash24flash_fwd_splitkv_kernelI23Flash_fwd_kernel_traitsILi96ELi64ELi64ELi4ELb0ELb0EN7cutlass6half_tE19Flash_kernel_traitsILi96ELi64ELi64ELi4ES3_EELb1ELb0ELb0ELb0ELb1ELb0ELb1ELb1EEEvNS_16Flash_fwd_paramsE --------------------------
	.section	.nv.shared._ZN5flash24flash_fwd_splitkv_kernelI23Flash_fwd_kernel_traitsILi96ELi64ELi64ELi4ELb0ELb0EN7cutlass6half_tE19Flash_kernel_traitsILi96ELi64ELi64ELi4ES3_EELb1ELb0ELb0ELb0ELb1ELb0ELb1ELb1EEEvNS_16Flash_fwd_paramsE,"aw",@nobits
	.sectionflags	@""
	.align	16


//--------------------- .nv.shared._ZN5flash24flash_fwd_splitkv_kernelI23Flash_fwd_kernel_traitsILi96ELi64ELi64ELi4ELb0ELb0EN7cutlass6half_tE19Flash_kernel_traitsILi96ELi64ELi64ELi4ES3_EELb1ELb0ELb0ELb0ELb1ELb1ELb1ELb1EEEvNS_16Flash_fwd_paramsE --------------------------
	.section	.nv.shared._ZN5flash24flash_fwd_splitkv_kernelI23Flash_fwd_kernel_traitsILi96ELi64ELi64ELi4ELb0ELb0EN7cutlass6half_tE19Flash_kernel_traitsILi96ELi64ELi64ELi4ES3_EELb1ELb0ELb0ELb0ELb1ELb1ELb1ELb1EEEvNS_16Flash_fwd_paramsE,"aw",@nobits
	.sectionflags	@""
	.align	16


//--------------------- .nv.shared._ZN5flash24flash_fwd_splitkv_kernelI23Flash_fwd_kernel_traitsILi96ELi64ELi64ELi4ELb0ELb0EN7cutlass6half_tE19Flash_kernel_traitsILi96ELi64ELi64ELi4ES3_EELb1ELb0ELb1ELb0ELb0ELb0ELb1ELb1EEEvNS_16Flash_fwd_paramsE --------------------------
	.section	.nv.shared._ZN5flash24flash_fwd_splitkv_kernelI23Flash_fwd_kernel_traitsILi96ELi64ELi64ELi4ELb0ELb0EN7cutlass6half_tE19Flash_kernel_traitsILi96ELi64ELi64ELi4ES3_EELb1ELb0ELb1ELb0ELb0ELb0ELb1ELb1EEEvNS_16Flash_fwd_paramsE,"aw",@nobits
	.sectionflags	@""
	.align	16


//--------------------- .nv.shared._ZN5flash24flash_fwd_splitkv_kernelI23Flash_fwd_kernel_traitsILi96ELi64ELi64ELi4ELb0ELb0EN7cutlass6half_tE19Flash_kernel_traitsILi96ELi64ELi64ELi4ES3_EELb1ELb0ELb1ELb0ELb0ELb1ELb1ELb1EEEvNS_16Flash_fwd_paramsE --------------------------
	.section	.nv.shared._ZN5flash24flash_fwd_splitkv_kernelI23Flash_fwd_kernel_traitsILi96ELi64ELi64ELi4ELb0ELb0EN7cutlass6half_tE19Flash_kernel_traitsILi96ELi64ELi64ELi4ES3_EELb1ELb0ELb1ELb0ELb0ELb1ELb1ELb1EEEvNS_16Flash_fwd_paramsE,"aw",@nobits
	.sectionflags	@""
	.align	16
